	.target	sm_90a

	.elftype	@"ET_EXEC"


//--------------------- .note.nv.tkinfo           --------------------------
	.section	.note.nv.tkinfo,"",@"SHT_NOTE"
	.sectionflags	@"SHF_NOTE_NV_TKINFO"
	.tkinfo
        /*0018*/ 	.word	0x00000002
        /*0030*/ 	.string	""
        /*0030*/ 	.string	"ptxas"
        /*0030*/ 	.string	"Cuda compilation tools, release 13.0, V13.0.88"
        /*0030*/ 	.string	"Build cuda_13.0.r13.0/compiler.36424714_0"
        /*0030*/ 	.string	"-arch sm_90a -m 64 "



//--------------------- .note.nv.cuinfo           --------------------------
	.section	.note.nv.cuinfo,"",@"SHT_NOTE"
	.sectionflags	@"SHF_NOTE_NV_CUINFO"
        /*0018*/ 	.short	0x0002
        /*001a*/ 	.short	0x005a
        /*001c*/ 	.short	0x0082
	.zero		2


//--------------------- .nv.info                  --------------------------
	.section	.nv.info,"",@"SHT_CUDA_INFO"
	.align	4


	//----- nvinfo : EIATTR_REGCOUNT
	.align		4
        /*0000*/ 	.byte	0x04, 0x2f
        /*0002*/ 	.short	(.L_12 - .L_11)
	.align		4
.L_11:
        /*0004*/ 	.word	index@(_ZN5flash25flash_bwd_dot_do_o_kernelILb1E23Flash_bwd_kernel_traitsILi64ELi128ELi128ELi8ELi4ELi4ELi4ELb0ELb0EN7cutlass6half_tE19Flash_kernel_traitsILi64ELi128ELi128ELi8ES3_EEEEvNS_16Flash_bwd_paramsE)
        /*0008*/ 	.word	0x00000024


	//----- nvinfo : EIATTR_FRAME_SIZE
	.align		4
.L_12:
        /*000c*/ 	.byte	0x04, 0x11
        /*000e*/ 	.short	(.L_14 - .L_13)
	.align		4
.L_13:
        /*0010*/ 	.word	index@(_ZN5flash25flash_bwd_dot_do_o_kernelILb1E23Flash_bwd_kernel_traitsILi64ELi128ELi128ELi8ELi4ELi4ELi4ELb0ELb0EN7cutlass6half_tE19Flash_kernel_traitsILi64ELi128ELi128ELi8ES3_EEEEvNS_16Flash_bwd_paramsE)
        /*0014*/ 	.word	0x00000000


	//----- nvinfo : EIATTR_REGCOUNT
	.align		4
.L_14:
        /*0018*/ 	.byte	0x04, 0x2f
        /*001a*/ 	.short	(.L_16 - .L_15)
	.align		4
.L_15:
        /*001c*/ 	.word	index@(_ZN5flash25flash_bwd_dot_do_o_kernelILb0E23Flash_bwd_kernel_traitsILi64ELi128ELi128ELi8ELi4ELi4ELi4ELb0ELb0EN7cutlass6half_tE19Flash_kernel_traitsILi64ELi128ELi128ELi8ES3_EEEEvNS_16Flash_bwd_paramsE)
        /*0020*/ 	.word	0x00000028


	//----- nvinfo : EIATTR_FRAME_SIZE
	.align		4
.L_16:
        /*0024*/ 	.byte	0x04, 0x11
        /*0026*/ 	.short	(.L_18 - .L_17)
	.align		4
.L_17:
        /*0028*/ 	.word	index@(_ZN5flash25flash_bwd_dot_do_o_kernelILb0E23Flash_bwd_kernel_traitsILi64ELi128ELi128ELi8ELi4ELi4ELi4ELb0ELb0EN7cutlass6half_tE19Flash_kernel_traitsILi64ELi128ELi128ELi8ES3_EEEEvNS_16Flash_bwd_paramsE)
        /*002c*/ 	.word	0x00000000


	//----- nvinfo : EIATTR_REGCOUNT
	.align		4
.L_18:
        /*0030*/ 	.byte	0x04, 0x2f
        /*0032*/ 	.short	(.L_20 - .L_19)
	.align		4
.L_19:
        /*0034*/ 	.word	index@(_ZN5flash44flash_bwd_dq_dk_dv_loop_seqk_parallel_kernelI23Flash_bwd_kernel_traitsILi64ELi128ELi128ELi8ELi4ELi4ELi4ELb0ELb0EN7cutlass6half_tE19Flash_kernel_traitsILi64ELi128ELi128ELi8ES3_EELb0ELb0ELb1ELb1ELb0ELb0ELb1EEEvNS_16Flash_bwd_paramsE)
        /*0038*/ 	.word	0x000000ff


	//----- nvinfo : EIATTR_FRAME_SIZE
	.align		4
.L_20:
        /*003c*/ 	.byte	0x04, 0x11
        /*003e*/ 	.short	(.L_22 - .L_21)
	.align		4
.L_21:
        /*0040*/ 	.word	index@(_ZN5flash44flash_bwd_dq_dk_dv_loop_seqk_parallel_kernelI23Flash_bwd_kernel_traitsILi64ELi128ELi128ELi8ELi4ELi4ELi4ELb0ELb0EN7cutlass6half_tE19Flash_kernel_traitsILi64ELi128ELi128ELi8ES3_EELb0ELb0ELb1ELb1ELb0ELb0ELb1EEEvNS_16Flash_bwd_paramsE)
        /*0044*/ 	.word	0x00000138


	//----- nvinfo : EIATTR_REGCOUNT
	.align		4
.L_22:
        /*0048*/ 	.byte	0x04, 0x2f
        /*004a*/ 	.short	(.L_24 - .L_23)
	.align		4
.L_23:
        /*004c*/ 	.word	index@(_ZN5flash44flash_bwd_dq_dk_dv_loop_seqk_parallel_kernelI23Flash_bwd_kernel_traitsILi64ELi128ELi128ELi8ELi4ELi4ELi4ELb0ELb0EN7cutlass6half_tE19Flash_kernel_traitsILi64ELi128ELi128ELi8ES3_EELb1ELb0ELb1ELb1ELb0ELb0ELb0EEEvNS_16Flash_bwd_paramsE)
        /*0050*/ 	.word	0x000000ff


	//----- nvinfo : EIATTR_FRAME_SIZE
	.align		4
.L_24:
        /*0054*/ 	.byte	0x04, 0x11
        /*0056*/ 	.short	(.L_26 - .L_25)
	.align		4
.L_25:
        /*0058*/ 	.word	index@(_ZN5flash44flash_bwd_dq_dk_dv_loop_seqk_parallel_kernelI23Flash_bwd_kernel_traitsILi64ELi128ELi128ELi8ELi4ELi4ELi4ELb0ELb0EN7cutlass6half_tE19Flash_kernel_traitsILi64ELi128ELi128ELi8ES3_EELb1ELb0ELb1ELb1ELb0ELb0ELb0EEEvNS_16Flash_bwd_paramsE)
        /*005c*/ 	.word	0x00000038


	//----- nvinfo : EIATTR_REGCOUNT
	.align		4
.L_26:
        /*0060*/ 	.byte	0x04, 0x2f
        /*0062*/ 	.short	(.L_28 - .L_27)
	.align		4
.L_27:
        /*0064*/ 	.word	index@(_ZN5flash44flash_bwd_dq_dk_dv_loop_seqk_parallel_kernelI23Flash_bwd_kernel_traitsILi64ELi128ELi128ELi8ELi4ELi4ELi4ELb0ELb0EN7cutlass6half_tE19Flash_kernel_traitsILi64ELi128ELi128ELi8ES3_EELb0ELb0ELb1ELb0ELb0ELb1ELb1EEEvNS_16Flash_bwd_paramsE)
        /*0068*/ 	.word	0x000000ff


	//----- nvinfo : EIATTR_FRAME_SIZE
	.align		4
.L_28:
        /*006c*/ 	.byte	0x04, 0x11
        /*006e*/ 	.short	(.L_30 - .L_29)
	.align		4
.L_29:
        /*0070*/ 	.word	index@(_ZN5flash44flash_bwd_dq_dk_dv_loop_seqk_parallel_kernelI23Flash_bwd_kernel_traitsILi64ELi128ELi128ELi8ELi4ELi4ELi4ELb0ELb0EN7cutlass6half_tE19Flash_kernel_traitsILi64ELi128ELi128ELi8ES3_EELb0ELb0ELb1ELb0ELb0ELb1ELb1EEEvNS_16Flash_bwd_paramsE)
        /*0074*/ 	.word	0x00000138


	//----- nvinfo : EIATTR_REGCOUNT
	.align		4
.L_30:
        /*0078*/ 	.byte	0x04, 0x2f
        /*007a*/ 	.short	(.L_32 - .L_31)
	.align		4
.L_31:
        /*007c*/ 	.word	index@(_ZN5flash44flash_bwd_dq_dk_dv_loop_seqk_parallel_kernelI23Flash_bwd_kernel_traitsILi64ELi128ELi128ELi8ELi4ELi4ELi4ELb0ELb0EN7cutlass6half_tE19Flash_kernel_traitsILi64ELi128ELi128ELi8ES3_EELb1ELb0ELb1ELb0ELb0ELb1ELb0EEEvNS_16Flash_bwd_paramsE)
        /*0080*/ 	.word	0x000000ff


	//----- nvinfo : EIATTR_FRAME_SIZE
	.align		4
.L_32:
        /*0084*/ 	.byte	0x04, 0x11
        /*0086*/ 	.short	(.L_34 - .L_33)
	.align		4
.L_33:
        /*0088*/ 	.word	index@(_ZN5flash44flash_bwd_dq_dk_dv_loop_seqk_parallel_kernelI23Flash_bwd_kernel_traitsILi64ELi128ELi128ELi8ELi4ELi4ELi4ELb0ELb0EN7cutlass6half_tE19Flash_kernel_traitsILi64ELi128ELi128ELi8ES3_EELb1ELb0ELb1ELb0ELb0ELb1ELb0EEEvNS_16Flash_bwd_paramsE)
        /*008c*/ 	.word	0x00000030


	//----- nvinfo : EIATTR_REGCOUNT
	.align		4
.L_34:
        /*0090*/ 	.byte	0x04, 0x2f
        /*0092*/ 	.short	(.L_36 - .L_35)
	.align		4
.L_35:
        /*0094*/ 	.word	index@(_ZN5flash44flash_bwd_dq_dk_dv_loop_seqk_parallel_kernelI23Flash_bwd_kernel_traitsILi64ELi128ELi128ELi8ELi4ELi4ELi4ELb0ELb0EN7cutlass6half_tE19Flash_kernel_traitsILi64ELi128ELi128ELi8ES3_EELb0ELb0ELb0ELb1ELb0ELb0ELb1EEEvNS_16Flash_bwd_paramsE)
        /*0098*/ 	.word	0x000000ff


	//----- nvinfo : EIATTR_FRAME_SIZE
	.align		4
.L_36:
        /*009c*/ 	.byte	0x04, 0x11
        /*009e*/ 	.short	(.L_38 - .L_37)
	.align		4
.L_37:
        /*00a0*/ 	.word	index@(_ZN5flash44flash_bwd_dq_dk_dv_loop_seqk_parallel_kernelI23Flash_bwd_kernel_traitsILi64ELi128ELi128ELi8ELi4ELi4ELi4ELb0ELb0EN7cutlass6half_tE19Flash_kernel_traitsILi64ELi128ELi128ELi8ES3_EELb0ELb0ELb0ELb1ELb0ELb0ELb1EEEvNS_16Flash_bwd_paramsE)
        /*00a4*/ 	.word	0x00000140


	//----- nvinfo : EIATTR_REGCOUNT
	.align		4
.L_38:
        /*00a8*/ 	.byte	0x04, 0x2f
        /*00aa*/ 	.short	(.L_40 - .L_39)
	.align		4
.L_39:
        /*00ac*/ 	.word	index@(_ZN5flash44flash_bwd_dq_dk_dv_loop_seqk_parallel_kernelI23Flash_bwd_kernel_traitsILi64ELi128ELi128ELi8ELi4ELi4ELi4ELb0ELb0EN7cutlass6half_tE19Flash_kernel_traitsILi64ELi128ELi128ELi8ES3_EELb1ELb0ELb0ELb1ELb0ELb0ELb0EEEvNS_16Flash_bwd_paramsE)
        /*00b0*/ 	.word	0x000000ff


	//----- nvinfo : EIATTR_FRAME_SIZE
	.align		4
.L_40:
        /*00b4*/ 	.byte	0x04, 0x11
        /*00b6*/ 	.short	(.L_42 - .L_41)
	.align		4
.L_41:
        /*00b8*/ 	.word	index@(_ZN5flash44flash_bwd_dq_dk_dv_loop_seqk_parallel_kernelI23Flash_bwd_kernel_traitsILi64ELi128ELi128ELi8ELi4ELi4ELi4ELb0ELb0EN7cutlass6half_tE19Flash_kernel_traitsILi64ELi128ELi128ELi8ES3_EELb1ELb0ELb0ELb1ELb0ELb0ELb0EEEvNS_16Flash_bwd_paramsE)
        /*00bc*/ 	.word	0x00000040


	//----- nvinfo : EIATTR_REGCOUNT
	.align		4
.L_42:
        /*00c0*/ 	.byte	0x04, 0x2f
        /*00c2*/ 	.short	(.L_44 - .L_43)
	.align		4
.L_43:
        /*00c4*/ 	.word	index@(_ZN5flash44flash_bwd_dq_dk_dv_loop_seqk_parallel_kernelI23Flash_bwd_kernel_traitsILi64ELi128ELi128ELi8ELi4ELi4ELi4ELb0ELb0EN7cutlass6half_tE19Flash_kernel_traitsILi64ELi128ELi128ELi8ES3_EELb0ELb0ELb0ELb0ELb1ELb1ELb1EEEvNS_16Flash_bwd_paramsE)
        /*00c8*/ 	.word	0x000000ff


	//----- nvinfo : EIATTR_FRAME_SIZE
	.align		4
.L_44:
        /*00cc*/ 	.byte	0x04, 0x11
        /*00ce*/ 	.short	(.L_46 - .L_45)
	.align		4
.L_45:
        /*00d0*/ 	.word	index@(_ZN5flash44flash_bwd_dq_dk_dv_loop_seqk_parallel_kernelI23Flash_bwd_kernel_traitsILi64ELi128ELi128ELi8ELi4ELi4ELi4ELb0ELb0EN7cutlass6half_tE19Flash_kernel_traitsILi64ELi128ELi128ELi8ES3_EELb0ELb0ELb0ELb0ELb1ELb1ELb1EEEvNS_16Flash_bwd_paramsE)
        /*00d4*/ 	.word	0x00000128


	//----- nvinfo : EIATTR_REGCOUNT
	.align		4
.L_46:
        /*00d8*/ 	.byte	0x04, 0x2f
        /*00da*/ 	.short	(.L_48 - .L_47)
	.align		4
.L_47:
        /*00dc*/ 	.word	index@(_ZN5flash44flash_bwd_dq_dk_dv_loop_seqk_parallel_kernelI23Flash_bwd_kernel_traitsILi64ELi128ELi128ELi8ELi4ELi4ELi4ELb0ELb0EN7cutlass6half_tE19Flash_kernel_traitsILi64ELi128ELi128ELi8ES3_EELb1ELb0ELb0ELb0ELb1ELb1ELb0EEEvNS_16Flash_bwd_paramsE)
        /*00e0*/ 	.word	0x000000ff


	//----- nvinfo : EIATTR_FRAME_SIZE
	.align		4
.L_48:
        /*00e4*/ 	.byte	0x04, 0x11
        /*00e6*/ 	.short	(.L_50 - .L_49)
	.align		4
.L_49:
        /*00e8*/ 	.word	index@(_ZN5flash44flash_bwd_dq_dk_dv_loop_seqk_parallel_kernelI23Flash_bwd_kernel_traitsILi64ELi128ELi128ELi8ELi4ELi4ELi4ELb0ELb0EN7cutlass6half_tE19Flash_kernel_traitsILi64ELi128ELi128ELi8ES3_EELb1ELb0ELb0ELb0ELb1ELb1ELb0EEEvNS_16Flash_bwd_paramsE)
        /*00ec*/ 	.word	0x00000050


	//----- nvinfo : EIATTR_REGCOUNT
	.align		4
.L_50:
        /*00f0*/ 	.byte	0x04, 0x2f
        /*00f2*/ 	.short	(.L_52 - .L_51)
	.align		4
.L_51:
        /*00f4*/ 	.word	index@(_ZN5flash44flash_bwd_dq_dk_dv_loop_seqk_parallel_kernelI23Flash_bwd_kernel_traitsILi64ELi128ELi128ELi8ELi4ELi4ELi4ELb0ELb0EN7cutlass6half_tE19Flash_kernel_traitsILi64ELi128ELi128ELi8ES3_EELb0ELb0ELb1ELb0ELb0ELb0ELb1EEEvNS_16Flash_bwd_paramsE)
        /*00f8*/ 	.word	0x000000ff


	//----- nvinfo : EIATTR_FRAME_SIZE
	.align		4
.L_52:
        /*00fc*/ 	.byte	0x04, 0x11
        /*00fe*/ 	.short	(.L_54 - .L_53)
	.align		4
.L_53:
        /*0100*/ 	.word	index@(_ZN5flash44flash_bwd_dq_dk_dv_loop_seqk_parallel_kernelI23Flash_bwd_kernel_traitsILi64ELi128ELi128ELi8ELi4ELi4ELi4ELb0ELb0EN7cutlass6half_tE19Flash_kernel_traitsILi64ELi128ELi128ELi8ES3_EELb0ELb0ELb1ELb0ELb0ELb0ELb1EEEvNS_16Flash_bwd_paramsE)
        /*0104*/ 	.word	0x00000138


	//----- nvinfo : EIATTR_REGCOUNT
	.align		4
.L_54:
        /*0108*/ 	.byte	0x04, 0x2f
        /*010a*/ 	.short	(.L_56 - .L_55)
	.align		4
.L_55:
        /*010c*/ 	.word	index@(_ZN5flash44flash_bwd_dq_dk_dv_loop_seqk_parallel_kernelI23Flash_bwd_kernel_traitsILi64ELi128ELi128ELi8ELi4ELi4ELi4ELb0ELb0EN7cutlass6half_tE19Flash_kernel_traitsILi64ELi128ELi128ELi8ES3_EELb1ELb0ELb1ELb0ELb0ELb0ELb0EEEvNS_16Flash_bwd_paramsE)
        /*0110*/ 	.word	0x000000ff


	//----- nvinfo : EIATTR_FRAME_SIZE
	.align		4
.L_56:
        /*0114*/ 	.byte	0x04, 0x11
        /*0116*/ 	.short	(.L_58 - .L_57)
	.align		4
.L_57:
        /*0118*/ 	.word	index@(_ZN5flash44flash_bwd_dq_dk_dv_loop_seqk_parallel_kernelI23Flash_bwd_kernel_traitsILi64ELi128ELi128ELi8ELi4ELi4ELi4ELb0ELb0EN7cutlass6half_tE19Flash_kernel_traitsILi64ELi128ELi128ELi8ES3_EELb1ELb0ELb1ELb0ELb0ELb0ELb0EEEvNS_16Flash_bwd_paramsE)
        /*011c*/ 	.word	0x00000038


	//----- nvinfo : EIATTR_REGCOUNT
	.align		4
.L_58:
        /*0120*/ 	.byte	0x04, 0x2f
        /*0122*/ 	.short	(.L_60 - .L_59)
	.align		4
.L_59:
        /*0124*/ 	.word	index@(_ZN5flash44flash_bwd_dq_dk_dv_loop_seqk_parallel_kernelI23Flash_bwd_kernel_traitsILi64ELi128ELi128ELi8ELi4ELi4ELi4ELb0ELb0EN7cutlass6half_tE19Flash_kernel_traitsILi64ELi128ELi128ELi8ES3_EELb0ELb0ELb0ELb0ELb0ELb0ELb1EEEvNS_16Flash_bwd_paramsE)
        /*0128*/ 	.word	0x000000ff


	//----- nvinfo : EIATTR_FRAME_SIZE
	.align		4
.L_60:
        /*012c*/ 	.byte	0x04, 0x11
        /*012e*/ 	.short	(.L_62 - .L_61)
	.align		4
.L_61:
        /*0130*/ 	.word	index@(_ZN5flash44flash_bwd_dq_dk_dv_loop_seqk_parallel_kernelI23Flash_bwd_kernel_traitsILi64ELi128ELi128ELi8ELi4ELi4ELi4ELb0ELb0EN7cutlass6half_tE19Flash_kernel_traitsILi64ELi128ELi128ELi8ES3_EELb0ELb0ELb0ELb0ELb0ELb0ELb1EEEvNS_16Flash_bwd_paramsE)
        /*0134*/ 	.word	0x00000140


	//----- nvinfo : EIATTR_REGCOUNT
	.align		4
.L_62:
        /*0138*/ 	.byte	0x04, 0x2f
        /*013a*/ 	.short	(.L_64 - .L_63)
	.align		4
.L_63:
        /*013c*/ 	.word	index@(_ZN5flash44flash_bwd_dq_dk_dv_loop_seqk_parallel_kernelI23Flash_bwd_kernel_traitsILi64ELi128ELi128ELi8ELi4ELi4ELi4ELb0ELb0EN7cutlass6half_tE19Flash_kernel_traitsILi64ELi128ELi128ELi8ES3_EELb1ELb0ELb0ELb0ELb0ELb0ELb0EEEvNS_16Flash_bwd_paramsE)
        /*0140*/ 	.word	0x000000ff


	//----- nvinfo : EIATTR_FRAME_SIZE
	.align		4
.L_64:
        /*0144*/ 	.byte	0x04, 0x11
        /*0146*/ 	.short	(.L_66 - .L_65)
	.align		4
.L_65:
        /*0148*/ 	.word	index@(_ZN5flash44flash_bwd_dq_dk_dv_loop_seqk_parallel_kernelI23Flash_bwd_kernel_traitsILi64ELi128ELi128ELi8ELi4ELi4ELi4ELb0ELb0EN7cutlass6half_tE19Flash_kernel_traitsILi64ELi128ELi128ELi8ES3_EELb1ELb0ELb0ELb0ELb0ELb0ELb0EEEvNS_16Flash_bwd_paramsE)
        /*014c*/ 	.word	0x00000038


	//----- nvinfo : EIATTR_REGCOUNT
	.align		4
.L_66:
        /*0150*/ 	.byte	0x04, 0x2f
        /*0152*/ 	.short	(.L_68 - .L_67)
	.align		4
.L_67:
        /*0154*/ 	.word	index@(_ZN5flash44flash_bwd_dq_dk_dv_loop_seqk_parallel_kernelI23Flash_bwd_kernel_traitsILi64ELi128ELi128ELi8ELi4ELi4ELi4ELb0ELb0EN7cutlass6half_tE19Flash_kernel_traitsILi64ELi128ELi128ELi8ES3_EELb0ELb0ELb0ELb0ELb0ELb1ELb1EEEvNS_16Flash_bwd_paramsE)
        /*0158*/ 	.word	0x000000ff


	//----- nvinfo : EIATTR_FRAME_SIZE
	.align		4
.L_68:
        /*015c*/ 	.byte	0x04, 0x11
        /*015e*/ 	.short	(.L_70 - .L_69)
	.align		4
.L_69:
        /*0160*/ 	.word	index@(_ZN5flash44flash_bwd_dq_dk_dv_loop_seqk_parallel_kernelI23Flash_bwd_kernel_traitsILi64ELi128ELi128ELi8ELi4ELi4ELi4ELb0ELb0EN7cutlass6half_tE19Flash_kernel_traitsILi64ELi128ELi128ELi8ES3_EELb0ELb0ELb0ELb0ELb0ELb1ELb1EEEvNS_16Flash_bwd_paramsE)
        /*0164*/ 	.word	0x00000138


	//----- nvinfo : EIATTR_REGCOUNT
	.align		4
.L_70:
        /*0168*/ 	.byte	0x04, 0x2f
        /*016a*/ 	.short	(.L_72 - .L_71)
	.align		4
.L_71:
        /*016c*/ 	.word	index@(_ZN5flash44flash_bwd_dq_dk_dv_loop_seqk_parallel_kernelI23Flash_bwd_kernel_traitsILi64ELi128ELi128ELi8ELi4ELi4ELi4ELb0ELb0EN7cutlass6half_tE19Flash_kernel_traitsILi64ELi128ELi128ELi8ES3_EELb1ELb0ELb0ELb0ELb0ELb1ELb0EEEvNS_16Flash_bwd_paramsE)
        /*0170*/ 	.word	0x000000ff


	//----- nvinfo : EIATTR_FRAME_SIZE
	.align		4
.L_72:
        /*0174*/ 	.byte	0x04, 0x11
        /*0176*/ 	.short	(.L_74 - .L_73)
	.align		4
.L_73:
        /*0178*/ 	.word	index@(_ZN5flash44flash_bwd_dq_dk_dv_loop_seqk_parallel_kernelI23Flash_bwd_kernel_traitsILi64ELi128ELi128ELi8ELi4ELi4ELi4ELb0ELb0EN7cutlass6half_tE19Flash_kernel_traitsILi64ELi128ELi128ELi8ES3_EELb1ELb0ELb0ELb0ELb0ELb1ELb0EEEvNS_16Flash_bwd_paramsE)
        /*017c*/ 	.word	0x00000038


	//----- nvinfo : EIATTR_REGCOUNT
	.align		4
.L_74:
        /*0180*/ 	.byte	0x04, 0x2f
        /*0182*/ 	.short	(.L_76 - .L_75)
	.align		4
.L_75:
        /*0184*/ 	.word	index@(_ZN5flash27flash_bwd_convert_dq_kernelI23Flash_bwd_kernel_traitsILi64ELi128ELi128ELi8ELi4ELi4ELi4ELb0ELb0EN7cutlass6half_tE19Flash_kernel_traitsILi64ELi128ELi128ELi8ES3_EEEEvNS_16Flash_bwd_paramsEi)
        /*0188*/ 	.word	0x00000040


	//----- nvinfo : EIATTR_FRAME_SIZE
	.align		4
.L_76:
        /*018c*/ 	.byte	0x04, 0x11
        /*018e*/ 	.short	(.L_78 - .L_77)
	.align		4
.L_77:
        /*0190*/ 	.word	index@(_ZN5flash27flash_bwd_convert_dq_kernelI23Flash_bwd_kernel_traitsILi64ELi128ELi128ELi8ELi4ELi4ELi4ELb0ELb0EN7cutlass6half_tE19Flash_kernel_traitsILi64ELi128ELi128ELi8ES3_EEEEvNS_16Flash_bwd_paramsEi)
        /*0194*/ 	.word	0x00000000


	//----- nvinfo : EIATTR_REGCOUNT
	.align		4
.L_78:
        /*0198*/ 	.byte	0x04, 0x2f
        /*019a*/ 	.short	(.L_80 - .L_79)
	.align		4
.L_79:
        /*019c*/ 	.word	index@(_ZN5flash25flash_bwd_dot_do_o_kernelILb1E23Flash_bwd_kernel_traitsILi64ELi64ELi128ELi8ELi2ELi4ELi4ELb1ELb0EN7cutlass6half_tE19Flash_kernel_traitsILi64ELi64ELi128ELi8ES3_EEEEvNS_16Flash_bwd_paramsE)
        /*01a0*/ 	.word	0x00000020


	//----- nvinfo : EIATTR_FRAME_SIZE
	.align		4
.L_80:
        /*01a4*/ 	.byte	0x04, 0x11
        /*01a6*/ 	.short	(.L_82 - .L_81)
	.align		4
.L_81:
        /*01a8*/ 	.word	index@(_ZN5flash25flash_bwd_dot_do_o_kernelILb1E23Flash_bwd_kernel_traitsILi64ELi64ELi128ELi8ELi2ELi4ELi4ELb1ELb0EN7cutlass6half_tE19Flash_kernel_traitsILi64ELi64ELi128ELi8ES3_EEEEvNS_16Flash_bwd_paramsE)
        /*01ac*/ 	.word	0x00000000


	//----- nvinfo : EIATTR_REGCOUNT
	.align		4
.L_82:
        /*01b0*/ 	.byte	0x04, 0x2f
        /*01b2*/ 	.short	(.L_84 - .L_83)
	.align		4
.L_83:
        /*01b4*/ 	.word	index@(_ZN5flash25flash_bwd_dot_do_o_kernelILb0E23Flash_bwd_kernel_traitsILi64ELi64ELi128ELi8ELi2ELi4ELi4ELb1ELb0EN7cutlass6half_tE19Flash_kernel_traitsILi64ELi64ELi128ELi8ES3_EEEEvNS_16Flash_bwd_paramsE)
        /*01b8*/ 	.word	0x00000020


	//----- nvinfo : EIATTR_FRAME_SIZE
	.align		4
.L_84:
        /*01bc*/ 	.byte	0x04, 0x11
        /*01be*/ 	.short	(.L_86 - .L_85)
	.align		4
.L_85:
        /*01c0*/ 	.word	index@(_ZN5flash25flash_bwd_dot_do_o_kernelILb0E23Flash_bwd_kernel_traitsILi64ELi64ELi128ELi8ELi2ELi4ELi4ELb1ELb0EN7cutlass6half_tE19Flash_kernel_traitsILi64ELi64ELi128ELi8ES3_EEEEvNS_16Flash_bwd_paramsE)
        /*01c4*/ 	.word	0x00000000


	//----- nvinfo : EIATTR_REGCOUNT
	.align		4
.L_86:
        /*01c8*/ 	.byte	0x04, 0x2f
        /*01ca*/ 	.short	(.L_88 - .L_87)
	.align		4
.L_87:
        /*01cc*/ 	.word	index@(_ZN5flash44flash_bwd_dq_dk_dv_loop_seqk_parallel_kernelI23Flash_bwd_kernel_traitsILi64ELi64ELi128ELi8ELi2ELi4ELi4ELb1ELb0EN7cutlass6half_tE19Flash_kernel_traitsILi64ELi64ELi128ELi8ES3_EELb0ELb0ELb1ELb1ELb0ELb0ELb1EEEvNS_16Flash_bwd_paramsE)
        /*01d0*/ 	.word	0x000000ff


	//----- nvinfo : EIATTR_FRAME_SIZE
	.align		4
.L_88:
        /*01d4*/ 	.byte	0x04, 0x11
        /*01d6*/ 	.short	(.L_90 - .L_89)
	.align		4
.L_89:
        /*01d8*/ 	.word	index@(_ZN5flash44flash_bwd_dq_dk_dv_loop_seqk_parallel_kernelI23Flash_bwd_kernel_traitsILi64ELi64ELi128ELi8ELi2ELi4ELi4ELb1ELb0EN7cutlass6half_tE19Flash_kernel_traitsILi64ELi64ELi128ELi8ES3_EELb0ELb0ELb1ELb1ELb0ELb0ELb1EEEvNS_16Flash_bwd_paramsE)
        /*01dc*/ 	.word	0x00000000


	//----- nvinfo : EIATTR_REGCOUNT
	.align		4
.L_90:
        /*01e0*/ 	.byte	0x04, 0x2f
        /*01e2*/ 	.short	(.L_92 - .L_91)
	.align		4
.L_91:
        /*01e4*/ 	.word	index@(_ZN5flash44flash_bwd_dq_dk_dv_loop_seqk_parallel_kernelI23Flash_bwd_kernel_traitsILi64ELi64ELi128ELi8ELi2ELi4ELi4ELb1ELb0EN7cutlass6half_tE19Flash_kernel_traitsILi64ELi64ELi128ELi8ES3_EELb1ELb0ELb1ELb1ELb0ELb0ELb0EEEvNS_16Flash_bwd_paramsE)
        /*01e8*/ 	.word	0x000000ff


	//----- nvinfo : EIATTR_FRAME_SIZE
	.align		4
.L_92:
        /*01ec*/ 	.byte	0x04, 0x11
        /*01ee*/ 	.short	(.L_94 - .L_93)
	.align		4
.L_93:
        /*01f0*/ 	.word	index@(_ZN5flash44flash_bwd_dq_dk_dv_loop_seqk_parallel_kernelI23Flash_bwd_kernel_traitsILi64ELi64ELi128ELi8ELi2ELi4ELi4ELb1ELb0EN7cutlass6half_tE19Flash_kernel_traitsILi64ELi64ELi128ELi8ES3_EELb1ELb0ELb1ELb1ELb0ELb0ELb0EEEvNS_16Flash_bwd_paramsE)
        /*01f4*/ 	.word	0x00000000


	//----- nvinfo : EIATTR_REGCOUNT
	.align		4
.L_94:
        /*01f8*/ 	.byte	0x04, 0x2f
        /*01fa*/ 	.short	(.L_96 - .L_95)
	.align		4
.L_95:
        /*01fc*/ 	.word	index@(_ZN5flash44flash_bwd_dq_dk_dv_loop_seqk_parallel_kernelI23Flash_bwd_kernel_traitsILi64ELi64ELi128ELi8ELi2ELi4ELi4ELb1ELb0EN7cutlass6half_tE19Flash_kernel_traitsILi64ELi64ELi128ELi8ES3_EELb0ELb0ELb1ELb0ELb0ELb1ELb1EEEvNS_16Flash_bwd_paramsE)
        /*0200*/ 	.word	0x000000ff


	//----- nvinfo : EIATTR_FRAME_SIZE
	.align		4
.L_96:
        /*0204*/ 	.byte	0x04, 0x11
        /*0206*/ 	.short	(.L_98 - .L_97)
	.align		4
.L_97:
        /*0208*/ 	.word	index@(_ZN5flash44flash_bwd_dq_dk_dv_loop_seqk_parallel_kernelI23Flash_bwd_kernel_traitsILi64ELi64ELi128ELi8ELi2ELi4ELi4ELb1ELb0EN7cutlass6half_tE19Flash_kernel_traitsILi64ELi64ELi128ELi8ES3_EELb0ELb0ELb1ELb0ELb0ELb1ELb1EEEvNS_16Flash_bwd_paramsE)
        /*020c*/ 	.word	0x00000000


	//----- nvinfo : EIATTR_REGCOUNT
	.align		4
.L_98:
        /*0210*/ 	.byte	0x04, 0x2f
        /*0212*/ 	.short	(.L_100 - .L_99)
	.align		4
.L_99:
        /*0214*/ 	.word	index@(_ZN5flash44flash_bwd_dq_dk_dv_loop_seqk_parallel_kernelI23Flash_bwd_kernel_traitsILi64ELi64ELi128ELi8ELi2ELi4ELi4ELb1ELb0EN7cutlass6half_tE19Flash_kernel_traitsILi64ELi64ELi128ELi8ES3_EELb1ELb0ELb1ELb0ELb0ELb1ELb0EEEvNS_16Flash_bwd_paramsE)
        /*0218*/ 	.word	0x000000fe


	//----- nvinfo : EIATTR_FRAME_SIZE
	.align		4
.L_100:
        /*021c*/ 	.byte	0x04, 0x11
        /*021e*/ 	.short	(.L_102 - .L_101)
	.align		4
.L_101:
        /*0220*/ 	.word	index@(_ZN5flash44flash_bwd_dq_dk_dv_loop_seqk_parallel_kernelI23Flash_bwd_kernel_traitsILi64ELi64ELi128ELi8ELi2ELi4ELi4ELb1ELb0EN7cutlass6half_tE19Flash_kernel_traitsILi64ELi64ELi128ELi8ES3_EELb1ELb0ELb1ELb0ELb0ELb1ELb0EEEvNS_16Flash_bwd_paramsE)
        /*0224*/ 	.word	0x00000000


	//----- nvinfo : EIATTR_REGCOUNT
	.align		4
.L_102:
        /*0228*/ 	.byte	0x04, 0x2f
        /*022a*/ 	.short	(.L_104 - .L_103)
	.align		4
.L_103:
        /*022c*/ 	.word	index@(_ZN5flash44flash_bwd_dq_dk_dv_loop_seqk_parallel_kernelI23Flash_bwd_kernel_traitsILi64ELi64ELi128ELi8ELi2ELi4ELi4ELb1ELb0EN7cutlass6half_tE19Flash_kernel_traitsILi64ELi64ELi128ELi8ES3_EELb0ELb0ELb0ELb1ELb0ELb0ELb1EEEvNS_16Flash_bwd_paramsE)
        /*0230*/ 	.word	0x000000ff


	//----- nvinfo : EIATTR_FRAME_SIZE
	.align		4
.L_104:
        /*0234*/ 	.byte	0x04, 0x11
        /*0236*/ 	.short	(.L_106 - .L_105)
	.align		4
.L_105:
        /*0238*/ 	.word	index@(_ZN5flash44flash_bwd_dq_dk_dv_loop_seqk_parallel_kernelI23Flash_bwd_kernel_traitsILi64ELi64ELi128ELi8ELi2ELi4ELi4ELb1ELb0EN7cutlass6half_tE19Flash_kernel_traitsILi64ELi64ELi128ELi8ES3_EELb0ELb0ELb0ELb1ELb0ELb0ELb1EEEvNS_16Flash_bwd_paramsE)
        /*023c*/ 	.word	0x00000000


	//----- nvinfo : EIATTR_REGCOUNT
	.align		4
.L_106:
        /*0240*/ 	.byte	0x04, 0x2f
        /*0242*/ 	.short	(.L_108 - .L_107)
	.align		4
.L_107:
        /*0244*/ 	.word	index@(_ZN5flash44flash_bwd_dq_dk_dv_loop_seqk_parallel_kernelI23Flash_bwd_kernel_traitsILi64ELi64ELi128ELi8ELi2ELi4ELi4ELb1ELb0EN7cutlass6half_tE19Flash_kernel_traitsILi64ELi64ELi128ELi8ES3_EELb1ELb0ELb0ELb1ELb0ELb0ELb0EEEvNS_16Flash_bwd_paramsE)
        /*0248*/ 	.word	0x000000ff


	//----- nvinfo : EIATTR_FRAME_SIZE
	.align		4
.L_108:
        /*024c*/ 	.byte	0x04, 0x11
        /*024e*/ 	.short	(.L_110 - .L_109)
	.align		4
.L_109:
        /*0250*/ 	.word	index@(_ZN5flash44flash_bwd_dq_dk_dv_loop_seqk_parallel_kernelI23Flash_bwd_kernel_traitsILi64ELi64ELi128ELi8ELi2ELi4ELi4ELb1ELb0EN7cutlass6half_tE19Flash_kernel_traitsILi64ELi64ELi128ELi8ES3_EELb1ELb0ELb0ELb1ELb0ELb0ELb0EEEvNS_16Flash_bwd_paramsE)
        /*0254*/ 	.word	0x00000000


	//----- nvinfo : EIATTR_REGCOUNT
	.align		4
.L_110:
        /*0258*/ 	.byte	0x04, 0x2f
        /*025a*/ 	.short	(.L_112 - .L_111)
	.align		4
.L_111:
        /*025c*/ 	.word	index@(_ZN5flash44flash_bwd_dq_dk_dv_loop_seqk_parallel_kernelI23Flash_bwd_kernel_traitsILi64ELi64ELi128ELi8ELi2ELi4ELi4ELb1ELb0EN7cutlass6half_tE19Flash_kernel_traitsILi64ELi64ELi128ELi8ES3_EELb0ELb0ELb0ELb0ELb1ELb1ELb1EEEvNS_16Flash_bwd_paramsE)
        /*0260*/ 	.word	0x000000fe


	//----- nvinfo : EIATTR_FRAME_SIZE
	.align		4
.L_112:
        /*0264*/ 	.byte	0x04, 0x11
        /*0266*/ 	.short	(.L_114 - .L_113)
	.align		4
.L_113:
        /*0268*/ 	.word	index@(_ZN5flash44flash_bwd_dq_dk_dv_loop_seqk_parallel_kernelI23Flash_bwd_kernel_traitsILi64ELi64ELi128ELi8ELi2ELi4ELi4ELb1ELb0EN7cutlass6half_tE19Flash_kernel_traitsILi64ELi64ELi128ELi8ES3_EELb0ELb0ELb0ELb0ELb1ELb1ELb1EEEvNS_16Flash_bwd_paramsE)
        /*026c*/ 	.word	0x00000000


	//----- nvinfo : EIATTR_REGCOUNT
	.align		4
.L_114:
        /*0270*/ 	.byte	0x04, 0x2f
        /*0272*/ 	.short	(.L_116 - .L_115)
	.align		4
.L_115:
        /*0274*/ 	.word	index@(_ZN5flash44flash_bwd_dq_dk_dv_loop_seqk_parallel_kernelI23Flash_bwd_kernel_traitsILi64ELi64ELi128ELi8ELi2ELi4ELi4ELb1ELb0EN7cutlass6half_tE19Flash_kernel_traitsILi64ELi64ELi128ELi8ES3_EELb1ELb0ELb0ELb0ELb1ELb1ELb0EEEvNS_16Flash_bwd_paramsE)
        /*0278*/ 	.word	0x000000ff


	//----- nvinfo : EIATTR_FRAME_SIZE
	.align		4
.L_116:
        /*027c*/ 	.byte	0x04, 0x11
        /*027e*/ 	.short	(.L_118 - .L_117)
	.align		4
.L_117:
        /*0280*/ 	.word	index@(_ZN5flash44flash_bwd_dq_dk_dv_loop_seqk_parallel_kernelI23Flash_bwd_kernel_traitsILi64ELi64ELi128ELi8ELi2ELi4ELi4ELb1ELb0EN7cutlass6half_tE19Flash_kernel_traitsILi64ELi64ELi128ELi8ES3_EELb1ELb0ELb0ELb0ELb1ELb1ELb0EEEvNS_16Flash_bwd_paramsE)
        /*0284*/ 	.word	0x00000000


	//----- nvinfo : EIATTR_REGCOUNT
	.align		4
.L_118:
        /*0288*/ 	.byte	0x04, 0x2f
        /*028a*/ 	.short	(.L_120 - .L_119)
	.align		4
.L_119:
        /*028c*/ 	.word	index@(_ZN5flash44flash_bwd_dq_dk_dv_loop_seqk_parallel_kernelI23Flash_bwd_kernel_traitsILi64ELi64ELi128ELi8ELi2ELi4ELi4ELb1ELb0EN7cutlass6half_tE19Flash_kernel_traitsILi64ELi64ELi128ELi8ES3_EELb0ELb0ELb1ELb0ELb0ELb0ELb1EEEvNS_16Flash_bwd_paramsE)
        /*0290*/ 	.word	0x000000ff


	//----- nvinfo : EIATTR_FRAME_SIZE
	.align		4
.L_120:
        /*0294*/ 	.byte	0x04, 0x11
        /*0296*/ 	.short	(.L_122 - .L_121)
	.align		4
.L_121:
        /*0298*/ 	.word	index@(_ZN5flash44flash_bwd_dq_dk_dv_loop_seqk_parallel_kernelI23Flash_bwd_kernel_traitsILi64ELi64ELi128ELi8ELi2ELi4ELi4ELb1ELb0EN7cutlass6half_tE19Flash_kernel_traitsILi64ELi64ELi128ELi8ES3_EELb0ELb0ELb1ELb0ELb0ELb0ELb1EEEvNS_16Flash_bwd_paramsE)
        /*029c*/ 	.word	0x00000000


	//----- nvinfo : EIATTR_REGCOUNT
	.align		4
.L_122:
        /*02a0*/ 	.byte	0x04, 0x2f
        /*02a2*/ 	.short	(.L_124 - .L_123)
	.align		4
.L_123:
        /*02a4*/ 	.word	index@(_ZN5flash44flash_bwd_dq_dk_dv_loop_seqk_parallel_kernelI23Flash_bwd_kernel_traitsILi64ELi64ELi128ELi8ELi2ELi4ELi4ELb1ELb0EN7cutlass6half_tE19Flash_kernel_traitsILi64ELi64ELi128ELi8ES3_EELb1ELb0ELb1ELb0ELb0ELb0ELb0EEEvNS_16Flash_bwd_paramsE)
        /*02a8*/ 	.word	0x000000fe


	//----- nvinfo : EIATTR_FRAME_SIZE
	.align		4
.L_124:
        /*02ac*/ 	.byte	0x04, 0x11
        /*02ae*/ 	.short	(.L_126 - .L_125)
	.align		4
.L_125:
        /*02b0*/ 	.word	index@(_ZN5flash44flash_bwd_dq_dk_dv_loop_seqk_parallel_kernelI23Flash_bwd_kernel_traitsILi64ELi64ELi128ELi8ELi2ELi4ELi4ELb1ELb0EN7cutlass6half_tE19Flash_kernel_traitsILi64ELi64ELi128ELi8ES3_EELb1ELb0ELb1ELb0ELb0ELb0ELb0EEEvNS_16Flash_bwd_paramsE)
        /*02b4*/ 	.word	0x00000000


	//----- nvinfo : EIATTR_REGCOUNT
	.align		4
.L_126:
        /*02b8*/ 	.byte	0x04, 0x2f
        /*02ba*/ 	.short	(.L_128 - .L_127)
	.align		4
.L_127:
        /*02bc*/ 	.word	index@(_ZN5flash44flash_bwd_dq_dk_dv_loop_seqk_parallel_kernelI23Flash_bwd_kernel_traitsILi64ELi64ELi128ELi8ELi2ELi4ELi4ELb1ELb0EN7cutlass6half_tE19Flash_kernel_traitsILi64ELi64ELi128ELi8ES3_EELb0ELb0ELb0ELb0ELb0ELb0ELb1EEEvNS_16Flash_bwd_paramsE)
        /*02c0*/ 	.word	0x000000ff


	//----- nvinfo : EIATTR_FRAME_SIZE
	.align		4
.L_128:
        /*02c4*/ 	.byte	0x04, 0x11
        /*02c6*/ 	.short	(.L_130 - .L_129)
	.align		4
.L_129:
        /*02c8*/ 	.word	index@(_ZN5flash44flash_bwd_dq_dk_dv_loop_seqk_parallel_kernelI23Flash_bwd_kernel_traitsILi64ELi64ELi128ELi8ELi2ELi4ELi4ELb1ELb0EN7cutlass6half_tE19Flash_kernel_traitsILi64ELi64ELi128ELi8ES3_EELb0ELb0ELb0ELb0ELb0ELb0ELb1EEEvNS_16Flash_bwd_paramsE)
        /*02cc*/ 	.word	0x00000008


	//----- nvinfo : EIATTR_REGCOUNT
	.align		4
.L_130:
        /*02d0*/ 	.byte	0x04, 0x2f
        /*02d2*/ 	.short	(.L_132 - .L_131)
	.align		4
.L_131:
        /*02d4*/ 	.word	index@(_ZN5flash44flash_bwd_dq_dk_dv_loop_seqk_parallel_kernelI23Flash_bwd_kernel_traitsILi64ELi64ELi128ELi8ELi2ELi4ELi4ELb1ELb0EN7cutlass6half_tE19Flash_kernel_traitsILi64ELi64ELi128ELi8ES3_EELb1ELb0ELb0ELb0ELb0ELb0ELb0EEEvNS_16Flash_bwd_paramsE)
        /*02d8*/ 	.word	0x000000ff


	//----- nvinfo : EIATTR_FRAME_SIZE
	.align		4
.L_132:
        /*02dc*/ 	.byte	0x04, 0x11
        /*02de*/ 	.short	(.L_134 - .L_133)
	.align		4
.L_133:
        /*02e0*/ 	.word	index@(_ZN5flash44flash_bwd_dq_dk_dv_loop_seqk_parallel_kernelI23Flash_bwd_kernel_traitsILi64ELi64ELi128ELi8ELi2ELi4ELi4ELb1ELb0EN7cutlass6half_tE19Flash_kernel_traitsILi64ELi64ELi128ELi8ES3_EELb1ELb0ELb0ELb0ELb0ELb0ELb0EEEvNS_16Flash_bwd_paramsE)
        /*02e4*/ 	.word	0x00000000


	//----- nvinfo : EIATTR_REGCOUNT
	.align		4
.L_134:
        /*02e8*/ 	.byte	0x04, 0x2f
        /*02ea*/ 	.short	(.L_136 - .L_135)
	.align		4
.L_135:
        /*02ec*/ 	.word	index@(_ZN5flash44flash_bwd_dq_dk_dv_loop_seqk_parallel_kernelI23Flash_bwd_kernel_traitsILi64ELi64ELi128ELi8ELi2ELi4ELi4ELb1ELb0EN7cutlass6half_tE19Flash_kernel_traitsILi64ELi64ELi128ELi8ES3_EELb0ELb0ELb0ELb0ELb0ELb1ELb1EEEvNS_16Flash_bwd_paramsE)
        /*02f0*/ 	.word	0x000000ff


	//----- nvinfo : EIATTR_FRAME_SIZE
	.align		4
.L_136:
        /*02f4*/ 	.byte	0x04, 0x11
        /*02f6*/ 	.short	(.L_138 - .L_137)
	.align		4
.L_137:
        /*02f8*/ 	.word	index@(_ZN5flash44flash_bwd_dq_dk_dv_loop_seqk_parallel_kernelI23Flash_bwd_kernel_traitsILi64ELi64ELi128ELi8ELi2ELi4ELi4ELb1ELb0EN7cutlass6half_tE19Flash_kernel_traitsILi64ELi64ELi128ELi8ES3_EELb0ELb0ELb0ELb0ELb0ELb1ELb1EEEvNS_16Flash_bwd_paramsE)
        /*02fc*/ 	.word	0x00000000


	//----- nvinfo : EIATTR_REGCOUNT
	.align		4
.L_138:
        /*0300*/ 	.byte	0x04, 0x2f
        /*0302*/ 	.short	(.L_140 - .L_139)
	.align		4
.L_139:
        /*0304*/ 	.word	index@(_ZN5flash44flash_bwd_dq_dk_dv_loop_seqk_parallel_kernelI23Flash_bwd_kernel_traitsILi64ELi64ELi128ELi8ELi2ELi4ELi4ELb1ELb0EN7cutlass6half_tE19Flash_kernel_traitsILi64ELi64ELi128ELi8ES3_EELb1ELb0ELb0ELb0ELb0ELb1ELb0EEEvNS_16Flash_bwd_paramsE)
        /*0308*/ 	.word	0x000000ff


	//----- nvinfo : EIATTR_FRAME_SIZE
	.align		4
.L_140:
        /*030c*/ 	.byte	0x04, 0x11
        /*030e*/ 	.short	(.L_142 - .L_141)
	.align		4
.L_141:
        /*0310*/ 	.word	index@(_ZN5flash44flash_bwd_dq_dk_dv_loop_seqk_parallel_kernelI23Flash_bwd_kernel_traitsILi64ELi64ELi128ELi8ELi2ELi4ELi4ELb1ELb0EN7cutlass6half_tE19Flash_kernel_traitsILi64ELi64ELi128ELi8ES3_EELb1ELb0ELb0ELb0ELb0ELb1ELb0EEEvNS_16Flash_bwd_paramsE)
        /*0314*/ 	.word	0x00000000


	//----- nvinfo : EIATTR_REGCOUNT
	.align		4
.L_142:
        /*0318*/ 	.byte	0x04, 0x2f
        /*031a*/ 	.short	(.L_144 - .L_143)
	.align		4
.L_143:
        /*031c*/ 	.word	index@(_ZN5flash27flash_bwd_convert_dq_kernelI23Flash_bwd_kernel_traitsILi64ELi64ELi128ELi8ELi2ELi4ELi4ELb1ELb0EN7cutlass6half_tE19Flash_kernel_traitsILi64ELi64ELi128ELi8ES3_EEEEvNS_16Flash_bwd_paramsEi)
        /*0320*/ 	.word	0x00000020


	//----- nvinfo : EIATTR_FRAME_SIZE
	.align		4
.L_144:
        /*0324*/ 	.byte	0x04, 0x11
        /*0326*/ 	.short	(.L_146 - .L_145)
	.align		4
.L_145:
        /*0328*/ 	.word	index@(_ZN5flash27flash_bwd_convert_dq_kernelI23Flash_bwd_kernel_traitsILi64ELi64ELi128ELi8ELi2ELi4ELi4ELb1ELb0EN7cutlass6half_tE19Flash_kernel_traitsILi64ELi64ELi128ELi8ES3_EEEEvNS_16Flash_bwd_paramsEi)
        /*032c*/ 	.word	0x00000000


	//----- nvinfo : EIATTR_REGCOUNT
	.align		4
.L_146:
        /*0330*/ 	.byte	0x04, 0x2f
        /*0332*/ 	.short	(.L_148 - .L_147)
	.align		4
.L_147:
        /*0334*/ 	.word	index@(_ZN5flash44flash_bwd_dq_dk_dv_loop_seqk_parallel_kernelI23Flash_bwd_kernel_traitsILi64ELi128ELi128ELi8ELi4ELi4ELi4ELb0ELb0EN7cutlass6half_tE19Flash_kernel_traitsILi64ELi128ELi128ELi8ES3_EELb0ELb0ELb1ELb1ELb0ELb0ELb0EEEvNS_16Flash_bwd_paramsE)
        /*0338*/ 	.word	0x000000ff


	//----- nvinfo : EIATTR_FRAME_SIZE
	.align		4
.L_148:
        /*033c*/ 	.byte	0x04, 0x11
        /*033e*/ 	.short	(.L_150 - .L_149)
	.align		4
.L_149:
        /*0340*/ 	.word	index@(_ZN5flash44flash_bwd_dq_dk_dv_loop_seqk_parallel_kernelI23Flash_bwd_kernel_traitsILi64ELi128ELi128ELi8ELi4ELi4ELi4ELb0ELb0EN7cutlass6half_tE19Flash_kernel_traitsILi64ELi128ELi128ELi8ES3_EELb0ELb0ELb1ELb1ELb0ELb0ELb0EEEvNS_16Flash_bwd_paramsE)
        /*0344*/ 	.word	0x00000038


	//----- nvinfo : EIATTR_REGCOUNT
	.align		4
.L_150:
        /*0348*/ 	.byte	0x04, 0x2f
        /*034a*/ 	.short	(.L_152 - .L_151)
	.align		4
.L_151:
        /*034c*/ 	.word	index@(_ZN5flash44flash_bwd_dq_dk_dv_loop_seqk_parallel_kernelI23Flash_bwd_kernel_traitsILi64ELi128ELi128ELi8ELi4ELi4ELi4ELb0ELb0EN7cutlass6half_tE19Flash_kernel_traitsILi64ELi128ELi128ELi8ES3_EELb0ELb0ELb1ELb0ELb0ELb1ELb0EEEvNS_16Flash_bwd_paramsE)
        /*0350*/ 	.word	0x000000ff


	//----- nvinfo : EIATTR_FRAME_SIZE
	.align		4
.L_152:
        /*0354*/ 	.byte	0x04, 0x11
        /*0356*/ 	.short	(.L_154 - .L_153)
	.align		4
.L_153:
        /*0358*/ 	.word	index@(_ZN5flash44flash_bwd_dq_dk_dv_loop_seqk_parallel_kernelI23Flash_bwd_kernel_traitsILi64ELi128ELi128ELi8ELi4ELi4ELi4ELb0ELb0EN7cutlass6half_tE19Flash_kernel_traitsILi64ELi128ELi128ELi8ES3_EELb0ELb0ELb1ELb0ELb0ELb1ELb0EEEvNS_16Flash_bwd_paramsE)
        /*035c*/ 	.word	0x00000038


	//----- nvinfo : EIATTR_REGCOUNT
	.align		4
.L_154:
        /*0360*/ 	.byte	0x04, 0x2f
        /*0362*/ 	.short	(.L_156 - .L_155)
	.align		4
.L_155:
        /*0364*/ 	.word	index@(_ZN5flash44flash_bwd_dq_dk_dv_loop_seqk_parallel_kernelI23Flash_bwd_kernel_traitsILi64ELi128ELi128ELi8ELi4ELi4ELi4ELb0ELb0EN7cutlass6half_tE19Flash_kernel_traitsILi64ELi128ELi128ELi8ES3_EELb0ELb0ELb0ELb1ELb0ELb0ELb0EEEvNS_16Flash_bwd_paramsE)
        /*0368*/ 	.word	0x000000ff


	//----- nvinfo : EIATTR_FRAME_SIZE
	.align		4
.L_156:
        /*036c*/ 	.byte	0x04, 0x11
        /*036e*/ 	.short	(.L_158 - .L_157)
	.align		4
.L_157:
        /*0370*/ 	.word	index@(_ZN5flash44flash_bwd_dq_dk_dv_loop_seqk_parallel_kernelI23Flash_bwd_kernel_traitsILi64ELi128ELi128ELi8ELi4ELi4ELi4ELb0ELb0EN7cutlass6half_tE19Flash_kernel_traitsILi64ELi128ELi128ELi8ES3_EELb0ELb0ELb0ELb1ELb0ELb0ELb0EEEvNS_16Flash_bwd_paramsE)
        /*0374*/ 	.word	0x00000048


	//----- nvinfo : EIATTR_REGCOUNT
	.align		4
.L_158:
        /*0378*/ 	.byte	0x04, 0x2f
        /*037a*/ 	.short	(.L_160 - .L_159)
	.align		4
.L_159:
        /*037c*/ 	.word	index@(_ZN5flash44flash_bwd_dq_dk_dv_loop_seqk_parallel_kernelI23Flash_bwd_kernel_traitsILi64ELi128ELi128ELi8ELi4ELi4ELi4ELb0ELb0EN7cutlass6half_tE19Flash_kernel_traitsILi64ELi128ELi128ELi8ES3_EELb0ELb0ELb0ELb0ELb1ELb1ELb0EEEvNS_16Flash_bwd_paramsE)
        /*0380*/ 	.word	0x000000ff


	//----- nvinfo : EIATTR_FRAME_SIZE
	.align		4
.L_160:
        /*0384*/ 	.byte	0x04, 0x11
        /*0386*/ 	.short	(.L_162 - .L_161)
	.align		4
.L_161:
        /*0388*/ 	.word	index@(_ZN5flash44flash_bwd_dq_dk_dv_loop_seqk_parallel_kernelI23Flash_bwd_kernel_traitsILi64ELi128ELi128ELi8ELi4ELi4ELi4ELb0ELb0EN7cutlass6half_tE19Flash_kernel_traitsILi64ELi128ELi128ELi8ES3_EELb0ELb0ELb0ELb0ELb1ELb1ELb0EEEvNS_16Flash_bwd_paramsE)
        /*038c*/ 	.word	0x00000040


	//----- nvinfo : EIATTR_REGCOUNT
	.align		4
.L_162:
        /*0390*/ 	.byte	0x04, 0x2f
        /*0392*/ 	.short	(.L_164 - .L_163)
	.align		4
.L_163:
        /*0394*/ 	.word	index@(_ZN5flash44flash_bwd_dq_dk_dv_loop_seqk_parallel_kernelI23Flash_bwd_kernel_traitsILi64ELi128ELi128ELi8ELi4ELi4ELi4ELb0ELb0EN7cutlass6half_tE19Flash_kernel_traitsILi64ELi128ELi128ELi8ES3_EELb0ELb0ELb1ELb0ELb0ELb0ELb0EEEvNS_16Flash_bwd_paramsE)
        /*0398*/ 	.word	0x000000ff


	//----- nvinfo : EIATTR_FRAME_SIZE
	.align		4
.L_164:
        /*039c*/ 	.byte	0x04, 0x11
        /*039e*/ 	.short	(.L_166 - .L_165)
	.align		4
.L_165:
        /*03a0*/ 	.word	index@(_ZN5flash44flash_bwd_dq_dk_dv_loop_seqk_parallel_kernelI23Flash_bwd_kernel_traitsILi64ELi128ELi128ELi8ELi4ELi4ELi4ELb0ELb0EN7cutlass6half_tE19Flash_kernel_traitsILi64ELi128ELi128ELi8ES3_EELb0ELb0ELb1ELb0ELb0ELb0ELb0EEEvNS_16Flash_bwd_paramsE)
        /*03a4*/ 	.word	0x00000038


	//----- nvinfo : EIATTR_REGCOUNT
	.align		4
.L_166:
        /*03a8*/ 	.byte	0x04, 0x2f
        /*03aa*/ 	.short	(.L_168 - .L_167)
	.align		4
.L_167:
        /*03ac*/ 	.word	index@(_ZN5flash44flash_bwd_dq_dk_dv_loop_seqk_parallel_kernelI23Flash_bwd_kernel_traitsILi64ELi128ELi128ELi8ELi4ELi4ELi4ELb0ELb0EN7cutlass6half_tE19Flash_kernel_traitsILi64ELi128ELi128ELi8ES3_EELb0ELb0ELb0ELb0ELb0ELb0ELb0EEEvNS_16Flash_bwd_paramsE)
        /*03b0*/ 	.word	0x000000ff


	//----- nvinfo : EIATTR_FRAME_SIZE
	.align		4
.L_168:
        /*03b4*/ 	.byte	0x04, 0x11
        /*03b6*/ 	.short	(.L_170 - .L_169)
	.align		4
.L_169:
        /*03b8*/ 	.word	index@(_ZN5flash44flash_bwd_dq_dk_dv_loop_seqk_parallel_kernelI23Flash_bwd_kernel_traitsILi64ELi128ELi128ELi8ELi4ELi4ELi4ELb0ELb0EN7cutlass6half_tE19Flash_kernel_traitsILi64ELi128ELi128ELi8ES3_EELb0ELb0ELb0ELb0ELb0ELb0ELb0EEEvNS_16Flash_bwd_paramsE)
        /*03bc*/ 	.word	0x00000040


	//----- nvinfo : EIATTR_REGCOUNT
	.align		4
.L_170:
        /*03c0*/ 	.byte	0x04, 0x2f
        /*03c2*/ 	.short	(.L_172 - .L_171)
	.align		4
.L_171:
        /*03c4*/ 	.word	index@(_ZN5flash44flash_bwd_dq_dk_dv_loop_seqk_parallel_kernelI23Flash_bwd_kernel_traitsILi64ELi128ELi128ELi8ELi4ELi4ELi4ELb0ELb0EN7cutlass6half_tE19Flash_kernel_traitsILi64ELi128ELi128ELi8ES3_EELb0ELb0ELb0ELb0ELb0ELb1ELb0EEEvNS_16Flash_bwd_paramsE)
        /*03c8*/ 	.word	0x000000ff


	//----- nvinfo : EIATTR_FRAME_SIZE
	.align		4
.L_172:
        /*03cc*/ 	.byte	0x04, 0x11
        /*03ce*/ 	.short	(.L_174 - .L_173)
	.align		4
.L_173:
        /*03d0*/ 	.word	index@(_ZN5flash44flash_bwd_dq_dk_dv_loop_seqk_parallel_kernelI23Flash_bwd_kernel_traitsILi64ELi128ELi128ELi8ELi4ELi4ELi4ELb0ELb0EN7cutlass6half_tE19Flash_kernel_traitsILi64ELi128ELi128ELi8ES3_EELb0ELb0ELb0ELb0ELb0ELb1ELb0EEEvNS_16Flash_bwd_paramsE)
        /*03d4*/ 	.word	0x00000038


	//----- nvinfo : EIATTR_REGCOUNT
	.align		4
.L_174:
        /*03d8*/ 	.byte	0x04, 0x2f
        /*03da*/ 	.short	(.L_176 - .L_175)
	.align		4
.L_175:
        /*03dc*/ 	.word	index@(_ZN5flash44flash_bwd_dq_dk_dv_loop_seqk_parallel_kernelI23Flash_bwd_kernel_traitsILi64ELi64ELi128ELi8ELi2ELi4ELi4ELb1ELb0EN7cutlass6half_tE19Flash_kernel_traitsILi64ELi64ELi128ELi8ES3_EELb0ELb0ELb1ELb1ELb0ELb0ELb0EEEvNS_16Flash_bwd_paramsE)
        /*03e0*/ 	.word	0x000000ff


	//----- nvinfo : EIATTR_FRAME_SIZE
	.align		4
.L_176:
        /*03e4*/ 	.byte	0x04, 0x11
        /*03e6*/ 	.short	(.L_178 - .L_177)
	.align		4
.L_177:
        /*03e8*/ 	.word	index@(_ZN5flash44flash_bwd_dq_dk_dv_loop_seqk_parallel_kernelI23Flash_bwd_kernel_traitsILi64ELi64ELi128ELi8ELi2ELi4ELi4ELb1ELb0EN7cutlass6half_tE19Flash_kernel_traitsILi64ELi64ELi128ELi8ES3_EELb0ELb0ELb1ELb1ELb0ELb0ELb0EEEvNS_16Flash_bwd_paramsE)
        /*03ec*/ 	.word	0x00000008


	//----- nvinfo : EIATTR_REGCOUNT
	.align		4
.L_178:
        /*03f0*/ 	.byte	0x04, 0x2f
        /*03f2*/ 	.short	(.L_180 - .L_179)
	.align		4
.L_179:
        /*03f4*/ 	.word	index@(_ZN5flash44flash_bwd_dq_dk_dv_loop_seqk_parallel_kernelI23Flash_bwd_kernel_traitsILi64ELi64ELi128ELi8ELi2ELi4ELi4ELb1ELb0EN7cutlass6half_tE19Flash_kernel_traitsILi64ELi64ELi128ELi8ES3_EELb0ELb0ELb1ELb0ELb0ELb1ELb0EEEvNS_16Flash_bwd_paramsE)
        /*03f8*/ 	.word	0x000000ff


	//----- nvinfo : EIATTR_FRAME_SIZE
	.align		4
.L_180:
        /*03fc*/ 	.byte	0x04, 0x11
        /*03fe*/ 	.short	(.L_182 - .L_181)
	.align		4
.L_181:
        /*0400*/ 	.word	index@(_ZN5flash44flash_bwd_dq_dk_dv_loop_seqk_parallel_kernelI23Flash_bwd_kernel_traitsILi64ELi64ELi128ELi8ELi2ELi4ELi4ELb1ELb0EN7cutlass6half_tE19Flash_kernel_traitsILi64ELi64ELi128ELi8ES3_EELb0ELb0ELb1ELb0ELb0ELb1ELb0EEEvNS_16Flash_bwd_paramsE)
        /*0404*/ 	.word	0x00000000


	//----- nvinfo : EIATTR_REGCOUNT
	.align		4
.L_182:
        /*0408*/ 	.byte	0x04, 0x2f
        /*040a*/ 	.short	(.L_184 - .L_183)
	.align		4
.L_183:
        /*040c*/ 	.word	index@(_ZN5flash44flash_bwd_dq_dk_dv_loop_seqk_parallel_kernelI23Flash_bwd_kernel_traitsILi64ELi64ELi128ELi8ELi2ELi4ELi4ELb1ELb0EN7cutlass6half_tE19Flash_kernel_traitsILi64ELi64ELi128ELi8ES3_EELb0ELb0ELb0ELb1ELb0ELb0ELb0EEEvNS_16Flash_bwd_paramsE)
        /*0410*/ 	.word	0x000000ff


	//----- nvinfo : EIATTR_FRAME_SIZE
	.align		4
.L_184:
        /*0414*/ 	.byte	0x04, 0x11
        /*0416*/ 	.short	(.L_186 - .L_185)
	.align		4
.L_185:
        /*0418*/ 	.word	index@(_ZN5flash44flash_bwd_dq_dk_dv_loop_seqk_parallel_kernelI23Flash_bwd_kernel_traitsILi64ELi64ELi128ELi8ELi2ELi4ELi4ELb1ELb0EN7cutlass6half_tE19Flash_kernel_traitsILi64ELi64ELi128ELi8ES3_EELb0ELb0ELb0ELb1ELb0ELb0ELb0EEEvNS_16Flash_bwd_paramsE)
        /*041c*/ 	.word	0x00000000


	//----- nvinfo : EIATTR_REGCOUNT
	.align		4
.L_186:
        /*0420*/ 	.byte	0x04, 0x2f
        /*0422*/ 	.short	(.L_188 - .L_187)
	.align		4
.L_187:
        /*0424*/ 	.word	index@(_ZN5flash44flash_bwd_dq_dk_dv_loop_seqk_parallel_kernelI23Flash_bwd_kernel_traitsILi64ELi64ELi128ELi8ELi2ELi4ELi4ELb1ELb0EN7cutlass6half_tE19Flash_kernel_traitsILi64ELi64ELi128ELi8ES3_EELb0ELb0ELb0ELb0ELb1ELb1ELb0EEEvNS_16Flash_bwd_paramsE)
        /*0428*/ 	.word	0x000000ff


	//----- nvinfo : EIATTR_FRAME_SIZE
	.align		4
.L_188:
        /*042c*/ 	.byte	0x04, 0x11
        /*042e*/ 	.short	(.L_190 - .L_189)
	.align		4
.L_189:
        /*0430*/ 	.word	index@(_ZN5flash44flash_bwd_dq_dk_dv_loop_seqk_parallel_kernelI23Flash_bwd_kernel_traitsILi64ELi64ELi128ELi8ELi2ELi4ELi4ELb1ELb0EN7cutlass6half_tE19Flash_kernel_traitsILi64ELi64ELi128ELi8ES3_EELb0ELb0ELb0ELb0ELb1ELb1ELb0EEEvNS_16Flash_bwd_paramsE)
        /*0434*/ 	.word	0x00000000


	//----- nvinfo : EIATTR_REGCOUNT
	.align		4
.L_190:
        /*0438*/ 	.byte	0x04, 0x2f
        /*043a*/ 	.short	(.L_192 - .L_191)
	.align		4
.L_191:
        /*043c*/ 	.word	index@(_ZN5flash44flash_bwd_dq_dk_dv_loop_seqk_parallel_kernelI23Flash_bwd_kernel_traitsILi64ELi64ELi128ELi8ELi2ELi4ELi4ELb1ELb0EN7cutlass6half_tE19Flash_kernel_traitsILi64ELi64ELi128ELi8ES3_EELb0ELb0ELb1ELb0ELb0ELb0ELb0EEEvNS_16Flash_bwd_paramsE)
        /*0440*/ 	.word	0x000000ff


	//----- nvinfo : EIATTR_FRAME_SIZE
	.align		4
.L_192:
        /*0444*/ 	.byte	0x04, 0x11
        /*0446*/ 	.short	(.L_194 - .L_193)
	.align		4
.L_193:
        /*0448*/ 	.word	index@(_ZN5flash44flash_bwd_dq_dk_dv_loop_seqk_parallel_kernelI23Flash_bwd_kernel_traitsILi64ELi64ELi128ELi8ELi2ELi4ELi4ELb1ELb0EN7cutlass6half_tE19Flash_kernel_traitsILi64ELi64ELi128ELi8ES3_EELb0ELb0ELb1ELb0ELb0ELb0ELb0EEEvNS_16Flash_bwd_paramsE)
        /*044c*/ 	.word	0x00000008


	//----- nvinfo : EIATTR_REGCOUNT
	.align		4
.L_194:
        /*0450*/ 	.byte	0x04, 0x2f
        /*0452*/ 	.short	(.L_196 - .L_195)
	.align		4
.L_195:
        /*0454*/ 	.word	index@(_ZN5flash44flash_bwd_dq_dk_dv_loop_seqk_parallel_kernelI23Flash_bwd_kernel_traitsILi64ELi64ELi128ELi8ELi2ELi4ELi4ELb1ELb0EN7cutlass6half_tE19Flash_kernel_traitsILi64ELi64ELi128ELi8ES3_EELb0ELb0ELb0ELb0ELb0ELb0ELb0EEEvNS_16Flash_bwd_paramsE)
        /*0458*/ 	.word	0x000000ff


	//----- nvinfo : EIATTR_FRAME_SIZE
	.align		4
.L_196:
        /*045c*/ 	.byte	0x04, 0x11
        /*045e*/ 	.short	(.L_198 - .L_197)
	.align		4
.L_197:
        /*0460*/ 	.word	index@(_ZN5flash44flash_bwd_dq_dk_dv_loop_seqk_parallel_kernelI23Flash_bwd_kernel_traitsILi64ELi64ELi128ELi8ELi2ELi4ELi4ELb1ELb0EN7cutlass6half_tE19Flash_kernel_traitsILi64ELi64ELi128ELi8ES3_EELb0ELb0ELb0ELb0ELb0ELb0ELb0EEEvNS_16Flash_bwd_paramsE)
        /*0464*/ 	.word	0x00000000


	//----- nvinfo : EIATTR_REGCOUNT
	.align		4
.L_198:
        /*0468*/ 	.byte	0x04, 0x2f
        /*046a*/ 	.short	(.L_200 - .L_199)
	.align		4
.L_199:
        /*046c*/ 	.word	index@(_ZN5flash44flash_bwd_dq_dk_dv_loop_seqk_parallel_kernelI23Flash_bwd_kernel_traitsILi64ELi64ELi128ELi8ELi2ELi4ELi4ELb1ELb0EN7cutlass6half_tE19Flash_kernel_traitsILi64ELi64ELi128ELi8ES3_EELb0ELb0ELb0ELb0ELb0ELb1ELb0EEEvNS_16Flash_bwd_paramsE)
        /*0470*/ 	.word	0x000000ff


	//----- nvinfo : EIATTR_FRAME_SIZE
	.align		4
.L_200:
        /*0474*/ 	.byte	0x04, 0x11
        /*0476*/ 	.short	(.L_202 - .L_201)
	.align		4
.L_201:
        /*0478*/ 	.word	index@(_ZN5flash44flash_bwd_dq_dk_dv_loop_seqk_parallel_kernelI23Flash_bwd_kernel_traitsILi64ELi64ELi128ELi8ELi2ELi4ELi4ELb1ELb0EN7cutlass6half_tE19Flash_kernel_traitsILi64ELi64ELi128ELi8ES3_EELb0ELb0ELb0ELb0ELb0ELb1ELb0EEEvNS_16Flash_bwd_paramsE)
        /*047c*/ 	.word	0x00000000


	//----- nvinfo : EIATTR_MIN_STACK_SIZE
	.align		4
.L_202:
        /*0480*/ 	.byte	0x04, 0x12
        /*0482*/ 	.short	(.L_204 - .L_203)
	.align		4
.L_203:
        /*0484*/ 	.word	index@(_ZN5flash44flash_bwd_dq_dk_dv_loop_seqk_parallel_kernelI23Flash_bwd_kernel_traitsILi64ELi64ELi128ELi8ELi2ELi4ELi4ELb1ELb0EN7cutlass6half_tE19Flash_kernel_traitsILi64ELi64ELi128ELi8ES3_EELb0ELb0ELb0ELb0ELb0ELb1ELb0EEEvNS_16Flash_bwd_paramsE)
        /*0488*/ 	.word	0x00000000


	//----- nvinfo : EIATTR_MIN_STACK_SIZE
	.align		4
.L_204:
        /*048c*/ 	.byte	0x04, 0x12
        /*048e*/ 	.short	(.L_206 - .L_205)
	.align		4
.L_205:
        /*0490*/ 	.word	index@(_ZN5flash44flash_bwd_dq_dk_dv_loop_seqk_parallel_kernelI23Flash_bwd_kernel_traitsILi64ELi64ELi128ELi8ELi2ELi4ELi4ELb1ELb0EN7cutlass6half_tE19Flash_kernel_traitsILi64ELi64ELi128ELi8ES3_EELb0ELb0ELb0ELb0ELb0ELb0ELb0EEEvNS_16Flash_bwd_paramsE)
        /*0494*/ 	.word	0x00000000


	//----- nvinfo : EIATTR_MIN_STACK_SIZE
	.align		4
.L_206:
        /*0498*/ 	.byte	0x04, 0x12
        /*049a*/ 	.short	(.L_208 - .L_207)
	.align		4
.L_207:
        /*049c*/ 	.word	index@(_ZN5flash44flash_bwd_dq_dk_dv_loop_seqk_parallel_kernelI23Flash_bwd_kernel_traitsILi64ELi64ELi128ELi8ELi2ELi4ELi4ELb1ELb0EN7cutlass6half_tE19Flash_kernel_traitsILi64ELi64ELi128ELi8ES3_EELb0ELb0ELb1ELb0ELb0ELb0ELb0EEEvNS_16Flash_bwd_paramsE)
        /*04a0*/ 	.word	0x00000008


	//----- nvinfo : EIATTR_MIN_STACK_SIZE
	.align		4
.L_208:
        /*04a4*/ 	.byte	0x04, 0x12
        /*04a6*/ 	.short	(.L_210 - .L_209)
	.align		4
.L_209:
        /*04a8*/ 	.word	index@(_ZN5flash44flash_bwd_dq_dk_dv_loop_seqk_parallel_kernelI23Flash_bwd_kernel_traitsILi64ELi64ELi128ELi8ELi2ELi4ELi4ELb1ELb0EN7cutlass6half_tE19Flash_kernel_traitsILi64ELi64ELi128ELi8ES3_EELb0ELb0ELb0ELb0ELb1ELb1ELb0EEEvNS_16Flash_bwd_paramsE)
        /*04ac*/ 	.word	0x00000000


	//----- nvinfo : EIATTR_MIN_STACK_SIZE
	.align		4
.L_210:
        /*04b0*/ 	.byte	0x04, 0x12
        /*04b2*/ 	.short	(.L_212 - .L_211)
	.align		4
.L_211:
        /*04b4*/ 	.word	index@(_ZN5flash44flash_bwd_dq_dk_dv_loop_seqk_parallel_kernelI23Flash_bwd_kernel_traitsILi64ELi64ELi128ELi8ELi2ELi4ELi4ELb1ELb0EN7cutlass6half_tE19Flash_kernel_traitsILi64ELi64ELi128ELi8ES3_EELb0ELb0ELb0ELb1ELb0ELb0ELb0EEEvNS_16Flash_bwd_paramsE)
        /*04b8*/ 	.word	0x00000000


	//----- nvinfo : EIATTR_MIN_STACK_SIZE
	.align		4
.L_212:
        /*04bc*/ 	.byte	0x04, 0x12
        /*04be*/ 	.short	(.L_214 - .L_213)
	.align		4
.L_213:
        /*04c0*/ 	.word	index@(_ZN5flash44flash_bwd_dq_dk_dv_loop_seqk_parallel_kernelI23Flash_bwd_kernel_traitsILi64ELi64ELi128ELi8ELi2ELi4ELi4ELb1ELb0EN7cutlass6half_tE19Flash_kernel_traitsILi64ELi64ELi128ELi8ES3_EELb0ELb0ELb1ELb0ELb0ELb1ELb0EEEvNS_16Flash_bwd_paramsE)
        /*04c4*/ 	.word	0x00000000


	//----- nvinfo : EIATTR_MIN_STACK_SIZE
	.align		4
.L_214:
        /*04c8*/ 	.byte	0x04, 0x12
        /*04ca*/ 	.short	(.L_216 - .L_215)
	.align		4
.L_215:
        /*04cc*/ 	.word	index@(_ZN5flash44flash_bwd_dq_dk_dv_loop_seqk_parallel_kernelI23Flash_bwd_kernel_traitsILi64ELi64ELi128ELi8ELi2ELi4ELi4ELb1ELb0EN7cutlass6half_tE19Flash_kernel_traitsILi64ELi64ELi128ELi8ES3_EELb0ELb0ELb1ELb1ELb0ELb0ELb0EEEvNS_16Flash_bwd_paramsE)
        /*04d0*/ 	.word	0x00000008


	//----- nvinfo : EIATTR_MIN_STACK_SIZE
	.align		4
.L_216:
        /*04d4*/ 	.byte	0x04, 0x12
        /*04d6*/ 	.short	(.L_218 - .L_217)
	.align		4
.L_217:
        /*04d8*/ 	.word	index@(_ZN5flash44flash_bwd_dq_dk_dv_loop_seqk_parallel_kernelI23Flash_bwd_kernel_traitsILi64ELi128ELi128ELi8ELi4ELi4ELi4ELb0ELb0EN7cutlass6half_tE19Flash_kernel_traitsILi64ELi128ELi128ELi8ES3_EELb0ELb0ELb0ELb0ELb0ELb1ELb0EEEvNS_16Flash_bwd_paramsE)
        /*04dc*/ 	.word	0x00000038


	//----- nvinfo : EIATTR_MIN_STACK_SIZE
	.align		4
.L_218:
        /*04e0*/ 	.byte	0x04, 0x12
        /*04e2*/ 	.short	(.L_220 - .L_219)
	.align		4
.L_219:
        /*04e4*/ 	.word	index@(_ZN5flash44flash_bwd_dq_dk_dv_loop_seqk_parallel_kernelI23Flash_bwd_kernel_traitsILi64ELi128ELi128ELi8ELi4ELi4ELi4ELb0ELb0EN7cutlass6half_tE19Flash_kernel_traitsILi64ELi128ELi128ELi8ES3_EELb0ELb0ELb0ELb0ELb0ELb0ELb0EEEvNS_16Flash_bwd_paramsE)
        /*04e8*/ 	.word	0x00000040


	//----- nvinfo : EIATTR_MIN_STACK_SIZE
	.align		4
.L_220:
        /*04ec*/ 	.byte	0x04, 0x12
        /*04ee*/ 	.short	(.L_222 - .L_221)
	.align		4
.L_221:
        /*04f0*/ 	.word	index@(_ZN5flash44flash_bwd_dq_dk_dv_loop_seqk_parallel_kernelI23Flash_bwd_kernel_traitsILi64ELi128ELi128ELi8ELi4ELi4ELi4ELb0ELb0EN7cutlass6half_tE19Flash_kernel_traitsILi64ELi128ELi128ELi8ES3_EELb0ELb0ELb1ELb0ELb0ELb0ELb0EEEvNS_16Flash_bwd_paramsE)
        /*04f4*/ 	.word	0x00000038


	//----- nvinfo : EIATTR_MIN_STACK_SIZE
	.align		4
.L_222:
        /*04f8*/ 	.byte	0x04, 0x12
        /*04fa*/ 	.short	(.L_224 - .L_223)
	.align		4
.L_223:
        /*04fc*/ 	.word	index@(_ZN5flash44flash_bwd_dq_dk_dv_loop_seqk_parallel_kernelI23Flash_bwd_kernel_traitsILi64ELi128ELi128ELi8ELi4ELi4ELi4ELb0ELb0EN7cutlass6half_tE19Flash_kernel_traitsILi64ELi128ELi128ELi8ES3_EELb0ELb0ELb0ELb0ELb1ELb1ELb0EEEvNS_16Flash_bwd_paramsE)
        /*0500*/ 	.word	0x00000040


	//----- nvinfo : EIATTR_MIN_STACK_SIZE
	.align		4
.L_224:
        /*0504*/ 	.byte	0x04, 0x12
        /*0506*/ 	.short	(.L_226 - .L_225)
	.align		4
.L_225:
        /*0508*/ 	.word	index@(_ZN5flash44flash_bwd_dq_dk_dv_loop_seqk_parallel_kernelI23Flash_bwd_kernel_traitsILi64ELi128ELi128ELi8ELi4ELi4ELi4ELb0ELb0EN7cutlass6half_tE19Flash_kernel_traitsILi64ELi128ELi128ELi8ES3_EELb0ELb0ELb0ELb1ELb0ELb0ELb0EEEvNS_16Flash_bwd_paramsE)
        /*050c*/ 	.word	0x00000048


	//----- nvinfo : EIATTR_MIN_STACK_SIZE
	.align		4
.L_226:
        /*0510*/ 	.byte	0x04, 0x12
        /*0512*/ 	.short	(.L_228 - .L_227)
	.align		4
.L_227:
        /*0514*/ 	.word	index@(_ZN5flash44flash_bwd_dq_dk_dv_loop_seqk_parallel_kernelI23Flash_bwd_kernel_traitsILi64ELi128ELi128ELi8ELi4ELi4ELi4ELb0ELb0EN7cutlass6half_tE19Flash_kernel_traitsILi64ELi128ELi128ELi8ES3_EELb0ELb0ELb1ELb0ELb0ELb1ELb0EEEvNS_16Flash_bwd_paramsE)
        /*0518*/ 	.word	0x00000038


	//----- nvinfo : EIATTR_MIN_STACK_SIZE
	.align		4
.L_228:
        /*051c*/ 	.byte	0x04, 0x12
        /*051e*/ 	.short	(.L_230 - .L_229)
	.align		4
.L_229:
        /*0520*/ 	.word	index@(_ZN5flash44flash_bwd_dq_dk_dv_loop_seqk_parallel_kernelI23Flash_bwd_kernel_traitsILi64ELi128ELi128ELi8ELi4ELi4ELi4ELb0ELb0EN7cutlass6half_tE19Flash_kernel_traitsILi64ELi128ELi128ELi8ES3_EELb0ELb0ELb1ELb1ELb0ELb0ELb0EEEvNS_16Flash_bwd_paramsE)
        /*0524*/ 	.word	0x00000038


	//----- nvinfo : EIATTR_MIN_STACK_SIZE
	.align		4
.L_230:
        /*0528*/ 	.byte	0x04, 0x12
        /*052a*/ 	.short	(.L_232 - .L_231)
	.align		4
.L_231:
        /*052c*/ 	.word	index@(_ZN5flash27flash_bwd_convert_dq_kernelI23Flash_bwd_kernel_traitsILi64ELi64ELi128ELi8ELi2ELi4ELi4ELb1ELb0EN7cutlass6half_tE19Flash_kernel_traitsILi64ELi64ELi128ELi8ES3_EEEEvNS_16Flash_bwd_paramsEi)
        /*0530*/ 	.word	0x00000000


	//----- nvinfo : EIATTR_MIN_STACK_SIZE
	.align		4
.L_232:
        /*0534*/ 	.byte	0x04, 0x12
        /*0536*/ 	.short	(.L_234 - .L_233)
	.align		4
.L_233:
        /*0538*/ 	.word	index@(_ZN5flash44flash_bwd_dq_dk_dv_loop_seqk_parallel_kernelI23Flash_bwd_kernel_traitsILi64ELi64ELi128ELi8ELi2ELi4ELi4ELb1ELb0EN7cutlass6half_tE19Flash_kernel_traitsILi64ELi64ELi128ELi8ES3_EELb1ELb0ELb0ELb0ELb0ELb1ELb0EEEvNS_16Flash_bwd_paramsE)
        /*053c*/ 	.word	0x00000000


	//----- nvinfo : EIATTR_MIN_STACK_SIZE
	.align		4
.L_234:
        /*0540*/ 	.byte	0x04, 0x12
        /*0542*/ 	.short	(.L_236 - .L_235)
	.align		4
.L_235:
        /*0544*/ 	.word	index@(_ZN5flash44flash_bwd_dq_dk_dv_loop_seqk_parallel_kernelI23Flash_bwd_kernel_traitsILi64ELi64ELi128ELi8ELi2ELi4ELi4ELb1ELb0EN7cutlass6half_tE19Flash_kernel_traitsILi64ELi64ELi128ELi8ES3_EELb0ELb0ELb0ELb0ELb0ELb1ELb1EEEvNS_16Flash_bwd_paramsE)
        /*0548*/ 	.word	0x00000000


	//----- nvinfo : EIATTR_MIN_STACK_SIZE
	.align		4
.L_236:
        /*054c*/ 	.byte	0x04, 0x12
        /*054e*/ 	.short	(.L_238 - .L_237)
	.align		4
.L_237:
        /*0550*/ 	.word	index@(_ZN5flash44flash_bwd_dq_dk_dv_loop_seqk_parallel_kernelI23Flash_bwd_kernel_traitsILi64ELi64ELi128ELi8ELi2ELi4ELi4ELb1ELb0EN7cutlass6half_tE19Flash_kernel_traitsILi64ELi64ELi128ELi8ES3_EELb1ELb0ELb0ELb0ELb0ELb0ELb0EEEvNS_16Flash_bwd_paramsE)
        /*0554*/ 	.word	0x00000000


	//----- nvinfo : EIATTR_MIN_STACK_SIZE
	.align		4
.L_238:
        /*0558*/ 	.byte	0x04, 0x12
        /*055a*/ 	.short	(.L_240 - .L_239)
	.align		4
.L_239:
        /*055c*/ 	.word	index@(_ZN5flash44flash_bwd_dq_dk_dv_loop_seqk_parallel_kernelI23Flash_bwd_kernel_traitsILi64ELi64ELi128ELi8ELi2ELi4ELi4ELb1ELb0EN7cutlass6half_tE19Flash_kernel_traitsILi64ELi64ELi128ELi8ES3_EELb0ELb0ELb0ELb0ELb0ELb0ELb1EEEvNS_16Flash_bwd_paramsE)
        /*0560*/ 	.word	0x00000008


	//----- nvinfo : EIATTR_MIN_STACK_SIZE
	.align		4
.L_240:
        /*0564*/ 	.byte	0x04, 0x12
        /*0566*/ 	.short	(.L_242 - .L_241)
	.align		4
.L_241:
        /*0568*/ 	.word	index@(_ZN5flash44flash_bwd_dq_dk_dv_loop_seqk_parallel_kernelI23Flash_bwd_kernel_traitsILi64ELi64ELi128ELi8ELi2ELi4ELi4ELb1ELb0EN7cutlass6half_tE19Flash_kernel_traitsILi64ELi64ELi128ELi8ES3_EELb1ELb0ELb1ELb0ELb0ELb0ELb0EEEvNS_16Flash_bwd_paramsE)
        /*056c*/ 	.word	0x00000000


	//----- nvinfo : EIATTR_MIN_STACK_SIZE
	.align		4
.L_242:
        /*0570*/ 	.byte	0x04, 0x12
        /*0572*/ 	.short	(.L_244 - .L_243)
	.align		4
.L_243:
        /*0574*/ 	.word	index@(_ZN5flash44flash_bwd_dq_dk_dv_loop_seqk_parallel_kernelI23Flash_bwd_kernel_traitsILi64ELi64ELi128ELi8ELi2ELi4ELi4ELb1ELb0EN7cutlass6half_tE19Flash_kernel_traitsILi64ELi64ELi128ELi8ES3_EELb0ELb0ELb1ELb0ELb0ELb0ELb1EEEvNS_16Flash_bwd_paramsE)
        /*0578*/ 	.word	0x00000000


	//----- nvinfo : EIATTR_MIN_STACK_SIZE
	.align		4
.L_244:
        /*057c*/ 	.byte	0x04, 0x12
        /*057e*/ 	.short	(.L_246 - .L_245)
	.align		4
.L_245:
        /*0580*/ 	.word	index@(_ZN5flash44flash_bwd_dq_dk_dv_loop_seqk_parallel_kernelI23Flash_bwd_kernel_traitsILi64ELi64ELi128ELi8ELi2ELi4ELi4ELb1ELb0EN7cutlass6half_tE19Flash_kernel_traitsILi64ELi64ELi128ELi8ES3_EELb1ELb0ELb0ELb0ELb1ELb1ELb0EEEvNS_16Flash_bwd_paramsE)
        /*0584*/ 	.word	0x00000000


	//----- nvinfo : EIATTR_MIN_STACK_SIZE
	.align		4
.L_246:
        /*0588*/ 	.byte	0x04, 0x12
        /*058a*/ 	.short	(.L_248 - .L_247)
	.align		4
.L_247:
        /*058c*/ 	.word	index@(_ZN5flash44flash_bwd_dq_dk_dv_loop_seqk_parallel_kernelI23Flash_bwd_kernel_traitsILi64ELi64ELi128ELi8ELi2ELi4ELi4ELb1ELb0EN7cutlass6half_tE19Flash_kernel_traitsILi64ELi64ELi128ELi8ES3_EELb0ELb0ELb0ELb0ELb1ELb1ELb1EEEvNS_16Flash_bwd_paramsE)
        /*0590*/ 	.word	0x00000000


	//----- nvinfo : EIATTR_MIN_STACK_SIZE
	.align		4
.L_248:
        /*0594*/ 	.byte	0x04, 0x12
        /*0596*/ 	.short	(.L_250 - .L_249)
	.align		4
.L_249:
        /*0598*/ 	.word	index@(_ZN5flash44flash_bwd_dq_dk_dv_loop_seqk_parallel_kernelI23Flash_bwd_kernel_traitsILi64ELi64ELi128ELi8ELi2ELi4ELi4ELb1ELb0EN7cutlass6half_tE19Flash_kernel_traitsILi64ELi64ELi128ELi8ES3_EELb1ELb0ELb0ELb1ELb0ELb0ELb0EEEvNS_16Flash_bwd_paramsE)
        /*059c*/ 	.word	0x00000000


	//----- nvinfo : EIATTR_MIN_STACK_SIZE
	.align		4
.L_250:
        /*05a0*/ 	.byte	0x04, 0x12
        /*05a2*/ 	.short	(.L_252 - .L_251)
	.align		4
.L_251:
        /*05a4*/ 	.word	index@(_ZN5flash44flash_bwd_dq_dk_dv_loop_seqk_parallel_kernelI23Flash_bwd_kernel_traitsILi64ELi64ELi128ELi8ELi2ELi4ELi4ELb1ELb0EN7cutlass6half_tE19Flash_kernel_traitsILi64ELi64ELi128ELi8ES3_EELb0ELb0ELb0ELb1ELb0ELb0ELb1EEEvNS_16Flash_bwd_paramsE)
        /*05a8*/ 	.word	0x00000000


	//----- nvinfo : EIATTR_MIN_STACK_SIZE
	.align		4
.L_252:
        /*05ac*/ 	.byte	0x04, 0x12
        /*05ae*/ 	.short	(.L_254 - .L_253)
	.align		4
.L_253:
        /*05b0*/ 	.word	index@(_ZN5flash44flash_bwd_dq_dk_dv_loop_seqk_parallel_kernelI23Flash_bwd_kernel_traitsILi64ELi64ELi128ELi8ELi2ELi4ELi4ELb1ELb0EN7cutlass6half_tE19Flash_kernel_traitsILi64ELi64ELi128ELi8ES3_EELb1ELb0ELb1ELb0ELb0ELb1ELb0EEEvNS_16Flash_bwd_paramsE)
        /*05b4*/ 	.word	0x00000000


	//----- nvinfo : EIATTR_MIN_STACK_SIZE
	.align		4
.L_254:
        /*05b8*/ 	.byte	0x04, 0x12
        /*05ba*/ 	.short	(.L_256 - .L_255)
	.align		4
.L_255:
        /*05bc*/ 	.word	index@(_ZN5flash44flash_bwd_dq_dk_dv_loop_seqk_parallel_kernelI23Flash_bwd_kernel_traitsILi64ELi64ELi128ELi8ELi2ELi4ELi4ELb1ELb0EN7cutlass6half_tE19Flash_kernel_traitsILi64ELi64ELi128ELi8ES3_EELb0ELb0ELb1ELb0ELb0ELb1ELb1EEEvNS_16Flash_bwd_paramsE)
        /*05c0*/ 	.word	0x00000000


	//----- nvinfo : EIATTR_MIN_STACK_SIZE
	.align		4
.L_256:
        /*05c4*/ 	.byte	0x04, 0x12
        /*05c6*/ 	.short	(.L_258 - .L_257)
	.align		4
.L_257:
        /*05c8*/ 	.word	index@(_ZN5flash44flash_bwd_dq_dk_dv_loop_seqk_parallel_kernelI23Flash_bwd_kernel_traitsILi64ELi64ELi128ELi8ELi2ELi4ELi4ELb1ELb0EN7cutlass6half_tE19Flash_kernel_traitsILi64ELi64ELi128ELi8ES3_EELb1ELb0ELb1ELb1ELb0ELb0ELb0EEEvNS_16Flash_bwd_paramsE)
        /*05cc*/ 	.word	0x00000000


	//----- nvinfo : EIATTR_MIN_STACK_SIZE
	.align		4
.L_258:
        /*05d0*/ 	.byte	0x04, 0x12
        /*05d2*/ 	.short	(.L_260 - .L_259)
	.align		4
.L_259:
        /*05d4*/ 	.word	index@(_ZN5flash44flash_bwd_dq_dk_dv_loop_seqk_parallel_kernelI23Flash_bwd_kernel_traitsILi64ELi64ELi128ELi8ELi2ELi4ELi4ELb1ELb0EN7cutlass6half_tE19Flash_kernel_traitsILi64ELi64ELi128ELi8ES3_EELb0ELb0ELb1ELb1ELb0ELb0ELb1EEEvNS_16Flash_bwd_paramsE)
        /*05d8*/ 	.word	0x00000000


	//----- nvinfo : EIATTR_MIN_STACK_SIZE
	.align		4
.L_260:
        /*05dc*/ 	.byte	0x04, 0x12
        /*05de*/ 	.short	(.L_262 - .L_261)
	.align		4
.L_261:
        /*05e0*/ 	.word	index@(_ZN5flash25flash_bwd_dot_do_o_kernelILb0E23Flash_bwd_kernel_traitsILi64ELi64ELi128ELi8ELi2ELi4ELi4ELb1ELb0EN7cutlass6half_tE19Flash_kernel_traitsILi64ELi64ELi128ELi8ES3_EEEEvNS_16Flash_bwd_paramsE)
        /*05e4*/ 	.word	0x00000000


	//----- nvinfo : EIATTR_MIN_STACK_SIZE
	.align		4
.L_262:
        /*05e8*/ 	.byte	0x04, 0x12
        /*05ea*/ 	.short	(.L_264 - .L_263)
	.align		4
.L_263:
        /*05ec*/ 	.word	index@(_ZN5flash25flash_bwd_dot_do_o_kernelILb1E23Flash_bwd_kernel_traitsILi64ELi64ELi128ELi8ELi2ELi4ELi4ELb1ELb0EN7cutlass6half_tE19Flash_kernel_traitsILi64ELi64ELi128ELi8ES3_EEEEvNS_16Flash_bwd_paramsE)
        /*05f0*/ 	.word	0x00000000


	//----- nvinfo : EIATTR_MIN_STACK_SIZE
	.align		4
.L_264:
        /*05f4*/ 	.byte	0x04, 0x12
        /*05f6*/ 	.short	(.L_266 - .L_265)
	.align		4
.L_265:
        /*05f8*/ 	.word	index@(_ZN5flash27flash_bwd_convert_dq_kernelI23Flash_bwd_kernel_traitsILi64ELi128ELi128ELi8ELi4ELi4ELi4ELb0ELb0EN7cutlass6half_tE19Flash_kernel_traitsILi64ELi128ELi128ELi8ES3_EEEEvNS_16Flash_bwd_paramsEi)
        /*05fc*/ 	.word	0x00000000


	//----- nvinfo : EIATTR_MIN_STACK_SIZE
	.align		4
.L_266:
        /*0600*/ 	.byte	0x04, 0x12
        /*0602*/ 	.short	(.L_268 - .L_267)
	.align		4
.L_267:
        /*0604*/ 	.word	index@(_ZN5flash44flash_bwd_dq_dk_dv_loop_seqk_parallel_kernelI23Flash_bwd_kernel_traitsILi64ELi128ELi128ELi8ELi4ELi4ELi4ELb0ELb0EN7cutlass6half_tE19Flash_kernel_traitsILi64ELi128ELi128ELi8ES3_EELb1ELb0ELb0ELb0ELb0ELb1ELb0EEEvNS_16Flash_bwd_paramsE)
        /*0608*/ 	.word	0x00000038


	//----- nvinfo : EIATTR_MIN_STACK_SIZE
	.align		4
.L_268:
        /*060c*/ 	.byte	0x04, 0x12
        /*060e*/ 	.short	(.L_270 - .L_269)
	.align		4
.L_269:
        /*0610*/ 	.word	index@(_ZN5flash44flash_bwd_dq_dk_dv_loop_seqk_parallel_kernelI23Flash_bwd_kernel_traitsILi64ELi128ELi128ELi8ELi4ELi4ELi4ELb0ELb0EN7cutlass6half_tE19Flash_kernel_traitsILi64ELi128ELi128ELi8ES3_EELb0ELb0ELb0ELb0ELb0ELb1ELb1EEEvNS_16Flash_bwd_paramsE)
        /*0614*/ 	.word	0x00000138


	//----- nvinfo : EIATTR_MIN_STACK_SIZE
	.align		4
.L_270:
        /*0618*/ 	.byte	0x04, 0x12
        /*061a*/ 	.short	(.L_272 - .L_271)
	.align		4
.L_271:
        /*061c*/ 	.word	index@(_ZN5flash44flash_bwd_dq_dk_dv_loop_seqk_parallel_kernelI23Flash_bwd_kernel_traitsILi64ELi128ELi128ELi8ELi4ELi4ELi4ELb0ELb0EN7cutlass6half_tE19Flash_kernel_traitsILi64ELi128ELi128ELi8ES3_EELb1ELb0ELb0ELb0ELb0ELb0ELb0EEEvNS_16Flash_bwd_paramsE)
        /*0620*/ 	.word	0x00000038


	//----- nvinfo : EIATTR_MIN_STACK_SIZE
	.align		4
.L_272:
        /*0624*/ 	.byte	0x04, 0x12
        /*0626*/ 	.short	(.L_274 - .L_273)
	.align		4
.L_273:
        /*0628*/ 	.word	index@(_ZN5flash44flash_bwd_dq_dk_dv_loop_seqk_parallel_kernelI23Flash_bwd_kernel_traitsILi64ELi128ELi128ELi8ELi4ELi4ELi4ELb0ELb0EN7cutlass6half_tE19Flash_kernel_traitsILi64ELi128ELi128ELi8ES3_EELb0ELb0ELb0ELb0ELb0ELb0ELb1EEEvNS_16Flash_bwd_paramsE)
        /*062c*/ 	.word	0x00000140


	//----- nvinfo : EIATTR_MIN_STACK_SIZE
	.align		4
.L_274:
        /*0630*/ 	.byte	0x04, 0x12
        /*0632*/ 	.short	(.L_276 - .L_275)
	.align		4
.L_275:
        /*0634*/ 	.word	index@(_ZN5flash44flash_bwd_dq_dk_dv_loop_seqk_parallel_kernelI23Flash_bwd_kernel_traitsILi64ELi128ELi128ELi8ELi4ELi4ELi4ELb0ELb0EN7cutlass6half_tE19Flash_kernel_traitsILi64ELi128ELi128ELi8ES3_EELb1ELb0ELb1ELb0ELb0ELb0ELb0EEEvNS_16Flash_bwd_paramsE)
        /*0638*/ 	.word	0x00000038


	//----- nvinfo : EIATTR_MIN_STACK_SIZE
	.align		4
.L_276:
        /*063c*/ 	.byte	0x04, 0x12
        /*063e*/ 	.short	(.L_278 - .L_277)
	.align		4
.L_277:
        /*0640*/ 	.word	index@(_ZN5flash44flash_bwd_dq_dk_dv_loop_seqk_parallel_kernelI23Flash_bwd_kernel_traitsILi64ELi128ELi128ELi8ELi4ELi4ELi4ELb0ELb0EN7cutlass6half_tE19Flash_kernel_traitsILi64ELi128ELi128ELi8ES3_EELb0ELb0ELb1ELb0ELb0ELb0ELb1EEEvNS_16Flash_bwd_paramsE)
        /*0644*/ 	.word	0x00000138


	//----- nvinfo : EIATTR_MIN_STACK_SIZE
	.align		4
.L_278:
        /*0648*/ 	.byte	0x04, 0x12
        /*064a*/ 	.short	(.L_280 - .L_279)
	.align		4
.L_279:
        /*064c*/ 	.word	index@(_ZN5flash44flash_bwd_dq_dk_dv_loop_seqk_parallel_kernelI23Flash_bwd_kernel_traitsILi64ELi128ELi128ELi8ELi4ELi4ELi4ELb0ELb0EN7cutlass6half_tE19Flash_kernel_traitsILi64ELi128ELi128ELi8ES3_EELb1ELb0ELb0ELb0ELb1ELb1ELb0EEEvNS_16Flash_bwd_paramsE)
        /*0650*/ 	.word	0x00000050


	//----- nvinfo : EIATTR_MIN_STACK_SIZE
	.align		4
.L_280:
        /*0654*/ 	.byte	0x04, 0x12
        /*0656*/ 	.short	(.L_282 - .L_281)
	.align		4
.L_281:
        /*0658*/ 	.word	index@(_ZN5flash44flash_bwd_dq_dk_dv_loop_seqk_parallel_kernelI23Flash_bwd_kernel_traitsILi64ELi128ELi128ELi8ELi4ELi4ELi4ELb0ELb0EN7cutlass6half_tE19Flash_kernel_traitsILi64ELi128ELi128ELi8ES3_EELb0ELb0ELb0ELb0ELb1ELb1ELb1EEEvNS_16Flash_bwd_paramsE)
        /*065c*/ 	.word	0x00000128


	//----- nvinfo : EIATTR_MIN_STACK_SIZE
	.align		4
.L_282:
        /*0660*/ 	.byte	0x04, 0x12
        /*0662*/ 	.short	(.L_284 - .L_283)
	.align		4
.L_283:
        /*0664*/ 	.word	index@(_ZN5flash44flash_bwd_dq_dk_dv_loop_seqk_parallel_kernelI23Flash_bwd_kernel_traitsILi64ELi128ELi128ELi8ELi4ELi4ELi4ELb0ELb0EN7cutlass6half_tE19Flash_kernel_traitsILi64ELi128ELi128ELi8ES3_EELb1ELb0ELb0ELb1ELb0ELb0ELb0EEEvNS_16Flash_bwd_paramsE)
        /*0668*/ 	.word	0x00000040


	//----- nvinfo : EIATTR_MIN_STACK_SIZE
	.align		4
.L_284:
        /*066c*/ 	.byte	0x04, 0x12
        /*066e*/ 	.short	(.L_286 - .L_285)
	.align		4
.L_285:
        /*0670*/ 	.word	index@(_ZN5flash44flash_bwd_dq_dk_dv_loop_seqk_parallel_kernelI23Flash_bwd_kernel_traitsILi64ELi128ELi128ELi8ELi4ELi4ELi4ELb0ELb0EN7cutlass6half_tE19Flash_kernel_traitsILi64ELi128ELi128ELi8ES3_EELb0ELb0ELb0ELb1ELb0ELb0ELb1EEEvNS_16Flash_bwd_paramsE)
        /*0674*/ 	.word	0x00000140


	//----- nvinfo : EIATTR_MIN_STACK_SIZE
	.align		4
.L_286:
        /*0678*/ 	.byte	0x04, 0x12
        /*067a*/ 	.short	(.L_288 - .L_287)
	.align		4
.L_287:
        /*067c*/ 	.word	index@(_ZN5flash44flash_bwd_dq_dk_dv_loop_seqk_parallel_kernelI23Flash_bwd_kernel_traitsILi64ELi128ELi128ELi8ELi4ELi4ELi4ELb0ELb0EN7cutlass6half_tE19Flash_kernel_traitsILi64ELi128ELi128ELi8ES3_EELb1ELb0ELb1ELb0ELb0ELb1ELb0EEEvNS_16Flash_bwd_paramsE)
        /*0680*/ 	.word	0x00000030


	//----- nvinfo : EIATTR_MIN_STACK_SIZE
	.align		4
.L_288:
        /*0684*/ 	.byte	0x04, 0x12
        /*0686*/ 	.short	(.L_290 - .L_289)
	.align		4
.L_289:
        /*0688*/ 	.word	index@(_ZN5flash44flash_bwd_dq_dk_dv_loop_seqk_parallel_kernelI23Flash_bwd_kernel_traitsILi64ELi128ELi128ELi8ELi4ELi4ELi4ELb0ELb0EN7cutlass6half_tE19Flash_kernel_traitsILi64ELi128ELi128ELi8ES3_EELb0ELb0ELb1ELb0ELb0ELb1ELb1EEEvNS_16Flash_bwd_paramsE)
        /*068c*/ 	.word	0x00000138


	//----- nvinfo : EIATTR_MIN_STACK_SIZE
	.align		4
.L_290:
        /*0690*/ 	.byte	0x04, 0x12
        /*0692*/ 	.short	(.L_292 - .L_291)
	.align		4
.L_291:
        /*0694*/ 	.word	index@(_ZN5flash44flash_bwd_dq_dk_dv_loop_seqk_parallel_kernelI23Flash_bwd_kernel_traitsILi64ELi128ELi128ELi8ELi4ELi4ELi4ELb0ELb0EN7cutlass6half_tE19Flash_kernel_traitsILi64ELi128ELi128ELi8ES3_EELb1ELb0ELb1ELb1ELb0ELb0ELb0EEEvNS_16Flash_bwd_paramsE)
        /*0698*/ 	.word	0x00000038


	//----- nvinfo : EIATTR_MIN_STACK_SIZE
	.align		4
.L_292:
        /*069c*/ 	.byte	0x04, 0x12
        /*069e*/ 	.short	(.L_294 - .L_293)
	.align		4
.L_293:
        /*06a0*/ 	.word	index@(_ZN5flash44flash_bwd_dq_dk_dv_loop_seqk_parallel_kernelI23Flash_bwd_kernel_traitsILi64ELi128ELi128ELi8ELi4ELi4ELi4ELb0ELb0EN7cutlass6half_tE19Flash_kernel_traitsILi64ELi128ELi128ELi8ES3_EELb0ELb0ELb1ELb1ELb0ELb0ELb1EEEvNS_16Flash_bwd_paramsE)
        /*06a4*/ 	.word	0x00000138


	//----- nvinfo : EIATTR_MIN_STACK_SIZE
	.align		4
.L_294:
        /*06a8*/ 	.byte	0x04, 0x12
        /*06aa*/ 	.short	(.L_296 - .L_295)
	.align		4
.L_295:
        /*06ac*/ 	.word	index@(_ZN5flash25flash_bwd_dot_do_o_kernelILb0E23Flash_bwd_kernel_traitsILi64ELi128ELi128ELi8ELi4ELi4ELi4ELb0ELb0EN7cutlass6half_tE19Flash_kernel_traitsILi64ELi128ELi128ELi8ES3_EEEEvNS_16Flash_bwd_paramsE)
        /*06b0*/ 	.word	0x00000000


	//----- nvinfo : EIATTR_MIN_STACK_SIZE
	.align		4
.L_296:
        /*06b4*/ 	.byte	0x04, 0x12
        /*06b6*/ 	.short	(.L_298 - .L_297)
	.align		4
.L_297:
        /*06b8*/ 	.word	index@(_ZN5flash25flash_bwd_dot_do_o_kernelILb1E23Flash_bwd_kernel_traitsILi64ELi128ELi128ELi8ELi4ELi4ELi4ELb0ELb0EN7cutlass6half_tE19Flash_kernel_traitsILi64ELi128ELi128ELi8ES3_EEEEvNS_16Flash_bwd_paramsE)
        /*06bc*/ 	.word	0x00000000
.L_298:


//--------------------- .nv.compat                --------------------------
	.section	.nv.compat,"",@"SHT_CUDA_COMPAT_INFO"
	.align	4
        /*0000*/ 	.byte	0x02, 0x09, 0x01, 0x00, 0x02, 0x02, 0x01, 0x00, 0x02, 0x05, 0x05, 0x00, 0x03, 0x07, 0x01, 0x01
        /*0010*/ 	.byte	0x02, 0x03, 0x00, 0x00, 0x02, 0x06, 0x01, 0x00, 0x04, 0x0b, 0x08, 0x00, 0x00, 0x00, 0x00, 0x00
        /*0020*/ 	.byte	0x00, 0x00, 0x00, 0x00


//--------------------- .nv.info._ZN5flash44flash_bwd_dq_dk_dv_loop_seqk_parallel_kernelI23Flash_bwd_kernel_traitsILi64ELi64ELi128ELi8ELi2ELi4ELi4ELb1ELb0EN7cutlass6half_tE19Flash_kernel_traitsILi64ELi64ELi128ELi8ES3_EELb0ELb0ELb0ELb0ELb0ELb1ELb0EEEvNS_16Flash_bwd_paramsE --------------------------
	.section	.nv.info._ZN5flash44flash_bwd_dq_dk_dv_loop_seqk_parallel_kernelI23Flash_bwd_kernel_traitsILi64ELi64ELi128ELi8ELi2ELi4ELi4ELb1ELb0EN7cutlass6half_tE19Flash_kernel_traitsILi64ELi64ELi128ELi8ES3_EELb0ELb0ELb0ELb0ELb0ELb1ELb0EEEvNS_16Flash_bwd_paramsE,"",@"SHT_CUDA_INFO"
	.sectionflags	@""
	.align	4


	//----- nvinfo : EIATTR_CUDA_API_VERSION
	.align		4
        /*0000*/ 	.byte	0x04, 0x37
        /*0002*/ 	.short	(.L_300 - .L_299)
.L_299:
        /*0004*/ 	.word	0x00000082


	//----- nvinfo : EIATTR_KPARAM_INFO
	.align		4
.L_300:
        /*0008*/ 	.byte	0x04, 0x17
        /*000a*/ 	.short	(.L_302 - .L_301)
.L_301:
        /*000c*/ 	.word	0x00000000
        /*0010*/ 	.short	0x0000
        /*0012*/ 	.short	0x0000
        /*0014*/ 	.byte	0x00, 0xf0, 0x01, 0x0a


	//----- nvinfo : EIATTR_SPARSE_MMA_MASK
	.align		4
.L_302:
        /*0018*/ 	.byte	0x03, 0x50
        /*001a*/ 	.short	0x0000


	//----- nvinfo : EIATTR_MAXREG_COUNT
	.align		4
        /*001c*/ 	.byte	0x03, 0x1b
        /*001e*/ 	.short	0x00ff


	//----- nvinfo : EIATTR_NUM_BARRIERS
	.align		4
        /*0020*/ 	.byte	0x02, 0x4c
        /*0022*/ 	.byte	0x01
	.zero		1


	//----- nvinfo : EIATTR_MERCURY_ISA_VERSION
	.align		4
        /*0024*/ 	.byte	0x03, 0x5f
        /*0026*/ 	.short	0x0101


	//----- nvinfo : EIATTR_EXIT_INSTR_OFFSETS
	.align		4
        /*0028*/ 	.byte	0x04, 0x1c
        /*002a*/ 	.short	(.L_304 - .L_303)


	//   ....[0]....
.L_303:
        /*002c*/ 	.word	0x00000080


	//   ....[1]....
        /*0030*/ 	.word	0x00007290


	//----- nvinfo : EIATTR_CRS_STACK_SIZE
	.align		4
.L_304:
        /*0034*/ 	.byte	0x04, 0x1e
        /*0036*/ 	.short	(.L_306 - .L_305)
.L_305:
        /*0038*/ 	.word	0x00000000


	//----- nvinfo : EIATTR_CBANK_PARAM_SIZE
	.align		4
.L_306:
        /*003c*/ 	.byte	0x03, 0x19
        /*003e*/ 	.short	0x0280


	//----- nvinfo : EIATTR_PARAM_CBANK
	.align		4
        /*0040*/ 	.byte	0x04, 0x0a
        /*0042*/ 	.short	(.L_308 - .L_307)
	.align		4
.L_307:
        /*0044*/ 	.word	index@(.nv.constant0._ZN5flash44flash_bwd_dq_dk_dv_loop_seqk_parallel_kernelI23Flash_bwd_kernel_traitsILi64ELi64ELi128ELi8ELi2ELi4ELi4ELb1ELb0EN7cutlass6half_tE19Flash_kernel_traitsILi64ELi64ELi128ELi8ES3_EELb0ELb0ELb0ELb0ELb0ELb1ELb0EEEvNS_16Flash_bwd_paramsE)
        /*0048*/ 	.short	0x0210
        /*004a*/ 	.short	0x0280


	//----- nvinfo : EIATTR_SW_WAR
	.align		4
.L_308:
        /*004c*/ 	.byte	0x04, 0x36
        /*004e*/ 	.short	(.L_310 - .L_309)
.L_309:
        /*0050*/ 	.word	0x00000008
.L_310:


//--------------------- .nv.info._ZN5flash44flash_bwd_dq_dk_dv_loop_seqk_parallel_kernelI23Flash_bwd_kernel_traitsILi64ELi64ELi128ELi8ELi2ELi4ELi4ELb1ELb0EN7cutlass6half_tE19Flash_kernel_traitsILi64ELi64ELi128ELi8ES3_EELb0ELb0ELb0ELb0ELb0ELb0ELb0EEEvNS_16Flash_bwd_paramsE --------------------------
	.section	.nv.info._ZN5flash44flash_bwd_dq_dk_dv_loop_seqk_parallel_kernelI23Flash_bwd_kernel_traitsILi64ELi64ELi128ELi8ELi2ELi4ELi4ELb1ELb0EN7cutlass6half_tE19Flash_kernel_traitsILi64ELi64ELi128ELi8ES3_EELb0ELb0ELb0ELb0ELb0ELb0ELb0EEEvNS_16Flash_bwd_paramsE,"",@"SHT_CUDA_INFO"
	.sectionflags	@""
	.align	4


	//----- nvinfo : EIATTR_CUDA_API_VERSION
	.align		4
        /*0000*/ 	.byte	0x04, 0x37
        /*0002*/ 	.short	(.L_312 - .L_311)
.L_311:
        /*0004*/ 	.word	0x00000082


	//----- nvinfo : EIATTR_KPARAM_INFO
	.align		4
.L_312:
        /*0008*/ 	.byte	0x04, 0x17
        /*000a*/ 	.short	(.L_314 - .L_313)
.L_313:
        /*000c*/ 	.word	0x00000000
        /*0010*/ 	.short	0x0000
        /*0012*/ 	.short	0x0000
        /*0014*/ 	.byte	0x00, 0xf0, 0x01, 0x0a


	//----- nvinfo : EIATTR_SPARSE_MMA_MASK
	.align		4
.L_314:
        /*0018*/ 	.byte	0x03, 0x50
        /*001a*/ 	.short	0x0000


	//----- nvinfo : EIATTR_MAXREG_COUNT
	.align		4
        /*001c*/ 	.byte	0x03, 0x1b
        /*001e*/ 	.short	0x00ff


	//----- nvinfo : EIATTR_NUM_BARRIERS
	.align		4
        /*0020*/ 	.byte	0x02, 0x4c
        /*0022*/ 	.byte	0x01
	.zero		1


	//----- nvinfo : EIATTR_MERCURY_ISA_VERSION
	.align		4
        /*0024*/ 	.byte	0x03, 0x5f
        /*0026*/ 	.short	0x0101


	//----- nvinfo : EIATTR_EXIT_INSTR_OFFSETS
	.align		4
        /*0028*/ 	.byte	0x04, 0x1c
        /*002a*/ 	.short	(.L_316 - .L_315)


	//   ....[0]....
.L_315:
        /*002c*/ 	.word	0x00000080


	//   ....[1]....
        /*0030*/ 	.word	0x00007bc0


	//----- nvinfo : EIATTR_CRS_STACK_SIZE
	.align		4
.L_316:
        /*0034*/ 	.byte	0x04, 0x1e
        /*0036*/ 	.short	(.L_318 - .L_317)
.L_317:
        /*0038*/ 	.word	0x00000000


	//----- nvinfo : EIATTR_CBANK_PARAM_SIZE
	.align		4
.L_318:
        /*003c*/ 	.byte	0x03, 0x19
        /*003e*/ 	.short	0x0280


	//----- nvinfo : EIATTR_PARAM_CBANK
	.align		4
        /*0040*/ 	.byte	0x04, 0x0a
        /*0042*/ 	.short	(.L_320 - .L_319)
	.align		4
.L_319:
        /*0044*/ 	.word	index@(.nv.constant0._ZN5flash44flash_bwd_dq_dk_dv_loop_seqk_parallel_kernelI23Flash_bwd_kernel_traitsILi64ELi64ELi128ELi8ELi2ELi4ELi4ELb1ELb0EN7cutlass6half_tE19Flash_kernel_traitsILi64ELi64ELi128ELi8ES3_EELb0ELb0ELb0ELb0ELb0ELb0ELb0EEEvNS_16Flash_bwd_paramsE)
        /*0048*/ 	.short	0x0210
        /*004a*/ 	.short	0x0280


	//----- nvinfo : EIATTR_SW_WAR
	.align		4
.L_320:
        /*004c*/ 	.byte	0x04, 0x36
        /*004e*/ 	.short	(.L_322 - .L_321)
.L_321:
        /*0050*/ 	.word	0x00000008
.L_322:


//--------------------- .nv.info._ZN5flash44flash_bwd_dq_dk_dv_loop_seqk_parallel_kernelI23Flash_bwd_kernel_traitsILi64ELi64ELi128ELi8ELi2ELi4ELi4ELb1ELb0EN7cutlass6half_tE19Flash_kernel_traitsILi64ELi64ELi128ELi8ES3_EELb0ELb0ELb1ELb0ELb0ELb0ELb0EEEvNS_16Flash_bwd_paramsE --------------------------
	.section	.nv.info._ZN5flash44flash_bwd_dq_dk_dv_loop_seqk_parallel_kernelI23Flash_bwd_kernel_traitsILi64ELi64ELi128ELi8ELi2ELi4ELi4ELb1ELb0EN7cutlass6half_tE19Flash_kernel_traitsILi64ELi64ELi128ELi8ES3_EELb0ELb0ELb1ELb0ELb0ELb0ELb0EEEvNS_16Flash_bwd_paramsE,"",@"SHT_CUDA_INFO"
	.sectionflags	@""
	.align	4


	//----- nvinfo : EIATTR_CUDA_API_VERSION
	.align		4
        /*0000*/ 	.byte	0x04, 0x37
        /*0002*/ 	.short	(.L_324 - .L_323)
.L_323:
        /*0004*/ 	.word	0x00000082


	//----- nvinfo : EIATTR_KPARAM_INFO
	.align		4
.L_324:
        /*0008*/ 	.byte	0x04, 0x17
        /*000a*/ 	.short	(.L_326 - .L_325)
.L_325:
        /*000c*/ 	.word	0x00000000
        /*0010*/ 	.short	0x0000
        /*0012*/ 	.short	0x0000
        /*0014*/ 	.byte	0x00, 0xf0, 0x01, 0x0a


	//----- nvinfo : EIATTR_SPARSE_MMA_MASK
	.align		4
.L_326:
        /*0018*/ 	.byte	0x03, 0x50
        /*001a*/ 	.short	0x0000


	//----- nvinfo : EIATTR_MAXREG_COUNT
	.align		4
        /*001c*/ 	.byte	0x03, 0x1b
        /*001e*/ 	.short	0x00ff


	//----- nvinfo : EIATTR_NUM_BARRIERS
	.align		4
        /*0020*/ 	.byte	0x02, 0x4c
        /*0022*/ 	.byte	0x01
	.zero		1


	//----- nvinfo : EIATTR_ANNOTATIONS
	.align		4
        /*0024*/ 	.byte	0x04, 0x55
        /*0026*/ 	.short	(.L_328 - .L_327)


	//   ....[0]....
.L_327:
        /*0028*/ 	.word	0x00000001
        /*002c*/ 	.byte	0x90, 0x07, 0x00, 0x00, 0x01, 0x00, 0x00, 0x00, 0xd0, 0x39, 0x00, 0x00


	//----- nvinfo : EIATTR_MERCURY_ISA_VERSION
	.align		4
.L_328:
        /*0038*/ 	.byte	0x03, 0x5f
        /*003a*/ 	.short	0x0101


	//----- nvinfo : EIATTR_EXIT_INSTR_OFFSETS
	.align		4
        /*003c*/ 	.byte	0x04, 0x1c
        /*003e*/ 	.short	(.L_330 - .L_329)


	//   ....[0]....
.L_329:
        /*0040*/ 	.word	0x00000090


	//   ....[1]....
        /*0044*/ 	.word	0x000081f0


	//----- nvinfo : EIATTR_CRS_STACK_SIZE
	.align		4
.L_330:
        /*0048*/ 	.byte	0x04, 0x1e
        /*004a*/ 	.short	(.L_332 - .L_331)
.L_331:
        /*004c*/ 	.word	0x00000000


	//----- nvinfo : EIATTR_CBANK_PARAM_SIZE
	.align		4
.L_332:
        /*0050*/ 	.byte	0x03, 0x19
        /*0052*/ 	.short	0x0280


	//----- nvinfo : EIATTR_PARAM_CBANK
	.align		4
        /*0054*/ 	.byte	0x04, 0x0a
        /*0056*/ 	.short	(.L_334 - .L_333)
	.align		4
.L_333:
        /*0058*/ 	.word	index@(.nv.constant0._ZN5flash44flash_bwd_dq_dk_dv_loop_seqk_parallel_kernelI23Flash_bwd_kernel_traitsILi64ELi64ELi128ELi8ELi2ELi4ELi4ELb1ELb0EN7cutlass6half_tE19Flash_kernel_traitsILi64ELi64ELi128ELi8ES3_EELb0ELb0ELb1ELb0ELb0ELb0ELb0EEEvNS_16Flash_bwd_paramsE)
        /*005c*/ 	.short	0x0210
        /*005e*/ 	.short	0x0280


	//----- nvinfo : EIATTR_SW_WAR
	.align		4
.L_334:
        /*0060*/ 	.byte	0x04, 0x36
        /*0062*/ 	.short	(.L_336 - .L_335)
.L_335:
        /*0064*/ 	.word	0x00000008
.L_336:


//--------------------- .nv.info._ZN5flash44flash_bwd_dq_dk_dv_loop_seqk_parallel_kernelI23Flash_bwd_kernel_traitsILi64ELi64ELi128ELi8ELi2ELi4ELi4ELb1ELb0EN7cutlass6half_tE19Flash_kernel_traitsILi64ELi64ELi128ELi8ES3_EELb0ELb0ELb0ELb0ELb1ELb1ELb0EEEvNS_16Flash_bwd_paramsE --------------------------
	.section	.nv.info._ZN5flash44flash_bwd_dq_dk_dv_loop_seqk_parallel_kernelI23Flash_bwd_kernel_traitsILi64ELi64ELi128ELi8ELi2ELi4ELi4ELb1ELb0EN7cutlass6half_tE19Flash_kernel_traitsILi64ELi64ELi128ELi8ES3_EELb0ELb0ELb0ELb0ELb1ELb1ELb0EEEvNS_16Flash_bwd_paramsE,"",@"SHT_CUDA_INFO"
	.sectionflags	@""
	.align	4


	//----- nvinfo : EIATTR_CUDA_API_VERSION
	.align		4
        /*0000*/ 	.byte	0x04, 0x37
        /*0002*/ 	.short	(.L_338 - .L_337)
.L_337:
        /*0004*/ 	.word	0x00000082


	//----- nvinfo : EIATTR_KPARAM_INFO
	.align		4
.L_338:
        /*0008*/ 	.byte	0x04, 0x17
        /*000a*/ 	.short	(.L_340 - .L_339)
.L_339:
        /*000c*/ 	.word	0x00000000
        /*0010*/ 	.short	0x0000
        /*0012*/ 	.short	0x0000
        /*0014*/ 	.byte	0x00, 0xf0, 0x01, 0x0a


	//----- nvinfo : EIATTR_SPARSE_MMA_MASK
	.align		4
.L_340:
        /*0018*/ 	.byte	0x03, 0x50
        /*001a*/ 	.short	0x0000


	//----- nvinfo : EIATTR_MAXREG_COUNT
	.align		4
        /*001c*/ 	.byte	0x03, 0x1b
        /*001e*/ 	.short	0x00ff


	//----- nvinfo : EIATTR_NUM_BARRIERS
	.align		4
        /*0020*/ 	.byte	0x02, 0x4c
        /*0022*/ 	.byte	0x01
	.zero		1


	//----- nvinfo : EIATTR_MERCURY_ISA_VERSION
	.align		4
        /*0024*/ 	.byte	0x03, 0x5f
        /*0026*/ 	.short	0x0101


	//----- nvinfo : EIATTR_EXIT_INSTR_OFFSETS
	.align		4
        /*0028*/ 	.byte	0x04, 0x1c
        /*002a*/ 	.short	(.L_342 - .L_341)


	//   ....[0]....
.L_341:
        /*002c*/ 	.word	0x00000090


	//   ....[1]....
        /*0030*/ 	.word	0x000051b0


	//----- nvinfo : EIATTR_CBANK_PARAM_SIZE
	.align		4
.L_342:
        /*0034*/ 	.byte	0x03, 0x19
        /*0036*/ 	.short	0x0280


	//----- nvinfo : EIATTR_PARAM_CBANK
	.align		4
        /*0038*/ 	.byte	0x04, 0x0a
        /*003a*/ 	.short	(.L_344 - .L_343)
	.align		4
.L_343:
        /*003c*/ 	.word	index@(.nv.constant0._ZN5flash44flash_bwd_dq_dk_dv_loop_seqk_parallel_kernelI23Flash_bwd_kernel_traitsILi64ELi64ELi128ELi8ELi2ELi4ELi4ELb1ELb0EN7cutlass6half_tE19Flash_kernel_traitsILi64ELi64ELi128ELi8ES3_EELb0ELb0ELb0ELb0ELb1ELb1ELb0EEEvNS_16Flash_bwd_paramsE)
        /*0040*/ 	.short	0x0210
        /*0042*/ 	.short	0x0280


	//----- nvinfo : EIATTR_SW_WAR
	.align		4
.L_344:
        /*0044*/ 	.byte	0x04, 0x36
        /*0046*/ 	.short	(.L_346 - .L_345)
.L_345:
        /*0048*/ 	.word	0x00000008
.L_346:


//--------------------- .nv.info._ZN5flash44flash_bwd_dq_dk_dv_loop_seqk_parallel_kernelI23Flash_bwd_kernel_traitsILi64ELi64ELi128ELi8ELi2ELi4ELi4ELb1ELb0EN7cutlass6half_tE19Flash_kernel_traitsILi64ELi64ELi128ELi8ES3_EELb0ELb0ELb0ELb1ELb0ELb0ELb0EEEvNS_16Flash_bwd_paramsE --------------------------
	.section	.nv.info._ZN5flash44flash_bwd_dq_dk_dv_loop_seqk_parallel_kernelI23Flash_bwd_kernel_traitsILi64ELi64ELi128ELi8ELi2ELi4ELi4ELb1ELb0EN7cutlass6half_tE19Flash_kernel_traitsILi64ELi64ELi128ELi8ES3_EELb0ELb0ELb0ELb1ELb0ELb0ELb0EEEvNS_16Flash_bwd_paramsE,"",@"SHT_CUDA_INFO"
	.sectionflags	@""
	.align	4


	//----- nvinfo : EIATTR_CUDA_API_VERSION
	.align		4
        /*0000*/ 	.byte	0x04, 0x37
        /*0002*/ 	.short	(.L_348 - .L_347)
.L_347:
        /*0004*/ 	.word	0x00000082


	//----- nvinfo : EIATTR_KPARAM_INFO
	.align		4
.L_348:
        /*0008*/ 	.byte	0x04, 0x17
        /*000a*/ 	.short	(.L_350 - .L_349)
.L_349:
        /*000c*/ 	.word	0x00000000
        /*0010*/ 	.short	0x0000
        /*0012*/ 	.short	0x0000
        /*0014*/ 	.byte	0x00, 0xf0, 0x01, 0x0a


	//----- nvinfo : EIATTR_SPARSE_MMA_MASK
	.align		4
.L_350:
        /*0018*/ 	.byte	0x03, 0x50
        /*001a*/ 	.short	0x0000


	//----- nvinfo : EIATTR_MAXREG_COUNT
	.align		4
        /*001c*/ 	.byte	0x03, 0x1b
        /*001e*/ 	.short	0x00ff


	//----- nvinfo : EIATTR_NUM_BARRIERS
	.align		4
        /*0020*/ 	.byte	0x02, 0x4c
        /*0022*/ 	.byte	0x01
	.zero		1


	//----- nvinfo : EIATTR_MERCURY_ISA_VERSION
	.align		4
        /*0024*/ 	.byte	0x03, 0x5f
        /*0026*/ 	.short	0x0101


	//----- nvinfo : EIATTR_EXIT_INSTR_OFFSETS
	.align		4
        /*0028*/ 	.byte	0x04, 0x1c
        /*002a*/ 	.short	(.L_352 - .L_351)


	//   ....[0]....
.L_351:
        /*002c*/ 	.word	0x00000080


	//   ....[1]....
        /*0030*/ 	.word	0x00008120


	//----- nvinfo : EIATTR_CRS_STACK_SIZE
	.align		4
.L_352:
        /*0034*/ 	.byte	0x04, 0x1e
        /*0036*/ 	.short	(.L_354 - .L_353)
.L_353:
        /*0038*/ 	.word	0x00000000


	//----- nvinfo : EIATTR_CBANK_PARAM_SIZE
	.align		4
.L_354:
        /*003c*/ 	.byte	0x03, 0x19
        /*003e*/ 	.short	0x0280


	//----- nvinfo : EIATTR_PARAM_CBANK
	.align		4
        /*0040*/ 	.byte	0x04, 0x0a
        /*0042*/ 	.short	(.L_356 - .L_355)
	.align		4
.L_355:
        /*0044*/ 	.word	index@(.nv.constant0._ZN5flash44flash_bwd_dq_dk_dv_loop_seqk_parallel_kernelI23Flash_bwd_kernel_traitsILi64ELi64ELi128ELi8ELi2ELi4ELi4ELb1ELb0EN7cutlass6half_tE19Flash_kernel_traitsILi64ELi64ELi128ELi8ES3_EELb0ELb0ELb0ELb1ELb0ELb0ELb0EEEvNS_16Flash_bwd_paramsE)
        /*0048*/ 	.short	0x0210
        /*004a*/ 	.short	0x0280


	//----- nvinfo : EIATTR_SW_WAR
	.align		4
.L_356:
        /*004c*/ 	.byte	0x04, 0x36
        /*004e*/ 	.short	(.L_358 - .L_357)
.L_357:
        /*0050*/ 	.word	0x00000008
.L_358:


//--------------------- .nv.info._ZN5flash44flash_bwd_dq_dk_dv_loop_seqk_parallel_kernelI23Flash_bwd_kernel_traitsILi64ELi64ELi128ELi8ELi2ELi4ELi4ELb1ELb0EN7cutlass6half_tE19Flash_kernel_traitsILi64ELi64ELi128ELi8ES3_EELb0ELb0ELb1ELb0ELb0ELb1ELb0EEEvNS_16Flash_bwd_paramsE --------------------------
	.section	.nv.info._ZN5flash44flash_bwd_dq_dk_dv_loop_seqk_parallel_kernelI23Flash_bwd_kernel_traitsILi64ELi64ELi128ELi8ELi2ELi4ELi4ELb1ELb0EN7cutlass6half_tE19Flash_kernel_traitsILi64ELi64ELi128ELi8ES3_EELb0ELb0ELb1ELb0ELb0ELb1ELb0EEEvNS_16Flash_bwd_paramsE,"",@"SHT_CUDA_INFO"
	.sectionflags	@""
	.align	4


	//----- nvinfo : EIATTR_CUDA_API_VERSION
	.align		4
        /*0000*/ 	.byte	0x04, 0x37
        /*0002*/ 	.short	(.L_360 - .L_359)
.L_359:
        /*0004*/ 	.word	0x00000082


	//----- nvinfo : EIATTR_KPARAM_INFO
	.align		4
.L_360:
        /*0008*/ 	.byte	0x04, 0x17
        /*000a*/ 	.short	(.L_362 - .L_361)
.L_361:
        /*000c*/ 	.word	0x00000000
        /*0010*/ 	.short	0x0000
        /*0012*/ 	.short	0x0000
        /*0014*/ 	.byte	0x00, 0xf0, 0x01, 0x0a


	//----- nvinfo : EIATTR_SPARSE_MMA_MASK
	.align		4
.L_362:
        /*0018*/ 	.byte	0x03, 0x50
        /*001a*/ 	.short	0x0000


	//----- nvinfo : EIATTR_MAXREG_COUNT
	.align		4
        /*001c*/ 	.byte	0x03, 0x1b
        /*001e*/ 	.short	0x00ff


	//----- nvinfo : EIATTR_NUM_BARRIERS
	.align		4
        /*0020*/ 	.byte	0x02, 0x4c
        /*0022*/ 	.byte	0x01
	.zero		1


	//----- nvinfo : EIATTR_MERCURY_ISA_VERSION
	.align		4
        /*0024*/ 	.byte	0x03, 0x5f
        /*0026*/ 	.short	0x0101


	//----- nvinfo : EIATTR_EXIT_INSTR_OFFSETS
	.align		4
        /*0028*/ 	.byte	0x04, 0x1c
        /*002a*/ 	.short	(.L_364 - .L_363)


	//   ....[0]....
.L_363:
        /*002c*/ 	.word	0x00000080


	//   ....[1]....
        /*0030*/ 	.word	0x000078d0


	//----- nvinfo : EIATTR_CRS_STACK_SIZE
	.align		4
.L_364:
        /*0034*/ 	.byte	0x04, 0x1e
        /*0036*/ 	.short	(.L_366 - .L_365)
.L_365:
        /*0038*/ 	.word	0x00000000


	//----- nvinfo : EIATTR_CBANK_PARAM_SIZE
	.align		4
.L_366:
        /*003c*/ 	.byte	0x03, 0x19
        /*003e*/ 	.short	0x0280


	//----- nvinfo : EIATTR_PARAM_CBANK
	.align		4
        /*0040*/ 	.byte	0x04, 0x0a
        /*0042*/ 	.short	(.L_368 - .L_367)
	.align		4
.L_367:
        /*0044*/ 	.word	index@(.nv.constant0._ZN5flash44flash_bwd_dq_dk_dv_loop_seqk_parallel_kernelI23Flash_bwd_kernel_traitsILi64ELi64ELi128ELi8ELi2ELi4ELi4ELb1ELb0EN7cutlass6half_tE19Flash_kernel_traitsILi64ELi64ELi128ELi8ES3_EELb0ELb0ELb1ELb0ELb0ELb1ELb0EEEvNS_16Flash_bwd_paramsE)
        /*0048*/ 	.short	0x0210
        /*004a*/ 	.short	0x0280


	//----- nvinfo : EIATTR_SW_WAR
	.align		4
.L_368:
        /*004c*/ 	.byte	0x04, 0x36
        /*004e*/ 	.short	(.L_370 - .L_369)
.L_369:
        /*0050*/ 	.word	0x00000008
.L_370:


//--------------------- .nv.info._ZN5flash44flash_bwd_dq_dk_dv_loop_seqk_parallel_kernelI23Flash_bwd_kernel_traitsILi64ELi64ELi128ELi8ELi2ELi4ELi4ELb1ELb0EN7cutlass6half_tE19Flash_kernel_traitsILi64ELi64ELi128ELi8ES3_EELb0ELb0ELb1ELb1ELb0ELb0ELb0EEEvNS_16Flash_bwd_paramsE --------------------------
	.section	.nv.info._ZN5flash44flash_bwd_dq_dk_dv_loop_seqk_parallel_kernelI23Flash_bwd_kernel_traitsILi64ELi64ELi128ELi8ELi2ELi4ELi4ELb1ELb0EN7cutlass6half_tE19Flash_kernel_traitsILi64ELi64ELi128ELi8ES3_EELb0ELb0ELb1ELb1ELb0ELb0ELb0EEEvNS_16Flash_bwd_paramsE,"",@"SHT_CUDA_INFO"
	.sectionflags	@""
	.align	4


	//----- nvinfo : EIATTR_CUDA_API_VERSION
	.align		4
        /*0000*/ 	.byte	0x04, 0x37
        /*0002*/ 	.short	(.L_372 - .L_371)
.L_371:
        /*0004*/ 	.word	0x00000082


	//----- nvinfo : EIATTR_KPARAM_INFO
	.align		4
.L_372:
        /*0008*/ 	.byte	0x04, 0x17
        /*000a*/ 	.short	(.L_374 - .L_373)
.L_373:
        /*000c*/ 	.word	0x00000000
        /*0010*/ 	.short	0x0000
        /*0012*/ 	.short	0x0000
        /*0014*/ 	.byte	0x00, 0xf0, 0x01, 0x0a


	//----- nvinfo : EIATTR_SPARSE_MMA_MASK
	.align		4
.L_374:
        /*0018*/ 	.byte	0x03, 0x50
        /*001a*/ 	.short	0x0000


	//----- nvinfo : EIATTR_MAXREG_COUNT
	.align		4
        /*001c*/ 	.byte	0x03, 0x1b
        /*001e*/ 	.short	0x00ff


	//----- nvinfo : EIATTR_NUM_BARRIERS
	.align		4
        /*0020*/ 	.byte	0x02, 0x4c
        /*0022*/ 	.byte	0x01
	.zero		1


	//----- nvinfo : EIATTR_ANNOTATIONS
	.align		4
        /*0024*/ 	.byte	0x04, 0x55
        /*0026*/ 	.short	(.L_376 - .L_375)


	//   ....[0]....
.L_375:
        /*0028*/ 	.word	0x00000001
        /*002c*/ 	.byte	0x70, 0x06, 0x00, 0x00, 0x01, 0x00, 0x00, 0x00, 0x50, 0x08, 0x00, 0x00, 0x01, 0x00, 0x00, 0x00
        /*003c*/ 	.byte	0x30, 0x39, 0x00, 0x00, 0x01, 0x00, 0x00, 0x00, 0x90, 0x75, 0x00, 0x00


	//----- nvinfo : EIATTR_MERCURY_ISA_VERSION
	.align		4
.L_376:
        /*0048*/ 	.byte	0x03, 0x5f
        /*004a*/ 	.short	0x0101


	//----- nvinfo : EIATTR_EXIT_INSTR_OFFSETS
	.align		4
        /*004c*/ 	.byte	0x04, 0x1c
        /*004e*/ 	.short	(.L_378 - .L_377)


	//   ....[0]....
.L_377:
        /*0050*/ 	.word	0x00000090


	//   ....[1]....
        /*0054*/ 	.word	0x00008880


	//----- nvinfo : EIATTR_CRS_STACK_SIZE
	.align		4
.L_378:
        /*0058*/ 	.byte	0x04, 0x1e
        /*005a*/ 	.short	(.L_380 - .L_379)
.L_379:
        /*005c*/ 	.word	0x00000000


	//----- nvinfo : EIATTR_CBANK_PARAM_SIZE
	.align		4
.L_380:
        /*0060*/ 	.byte	0x03, 0x19
        /*0062*/ 	.short	0x0280


	//----- nvinfo : EIATTR_PARAM_CBANK
	.align		4
        /*0064*/ 	.byte	0x04, 0x0a
        /*0066*/ 	.short	(.L_382 - .L_381)
	.align		4
.L_381:
        /*0068*/ 	.word	index@(.nv.constant0._ZN5flash44flash_bwd_dq_dk_dv_loop_seqk_parallel_kernelI23Flash_bwd_kernel_traitsILi64ELi64ELi128ELi8ELi2ELi4ELi4ELb1ELb0EN7cutlass6half_tE19Flash_kernel_traitsILi64ELi64ELi128ELi8ES3_EELb0ELb0ELb1ELb1ELb0ELb0ELb0EEEvNS_16Flash_bwd_paramsE)
        /*006c*/ 	.short	0x0210
        /*006e*/ 	.short	0x0280


	//----- nvinfo : EIATTR_SW_WAR
	.align		4
.L_382:
        /*0070*/ 	.byte	0x04, 0x36
        /*0072*/ 	.short	(.L_384 - .L_383)
.L_383:
        /*0074*/ 	.word	0x00000008
.L_384:


//--------------------- .nv.info._ZN5flash44flash_bwd_dq_dk_dv_loop_seqk_parallel_kernelI23Flash_bwd_kernel_traitsILi64ELi128ELi128ELi8ELi4ELi4ELi4ELb0ELb0EN7cutlass6half_tE19Flash_kernel_traitsILi64ELi128ELi128ELi8ES3_EELb0ELb0ELb0ELb0ELb0ELb1ELb0EEEvNS_16Flash_bwd_paramsE --------------------------
	.section	.nv.info._ZN5flash44flash_bwd_dq_dk_dv_loop_seqk_parallel_kernelI23Flash_bwd_kernel_traitsILi64ELi128ELi128ELi8ELi4ELi4ELi4ELb0ELb0EN7cutlass6half_tE19Flash_kernel_traitsILi64ELi128ELi128ELi8ES3_EELb0ELb0ELb0ELb0ELb0ELb1ELb0EEEvNS_16Flash_bwd_paramsE,"",@"SHT_CUDA_INFO"
	.sectionflags	@""
	.align	4


	//----- nvinfo : EIATTR_CUDA_API_VERSION
	.align		4
        /*0000*/ 	.byte	0x04, 0x37
        /*0002*/ 	.short	(.L_386 - .L_385)
.L_385:
        /*0004*/ 	.word	0x00000082


	//----- nvinfo : EIATTR_KPARAM_INFO
	.align		4
.L_386:
        /*0008*/ 	.byte	0x04, 0x17
        /*000a*/ 	.short	(.L_388 - .L_387)
.L_387:
        /*000c*/ 	.word	0x00000000
        /*0010*/ 	.short	0x0000
        /*0012*/ 	.short	0x0000
        /*0014*/ 	.byte	0x00, 0xf0, 0x01, 0x0a


	//----- nvinfo : EIATTR_SPARSE_MMA_MASK
	.align		4
.L_388:
        /*0018*/ 	.byte	0x03, 0x50
        /*001a*/ 	.short	0x0000


	//----- nvinfo : EIATTR_MAXREG_COUNT
	.align		4
        /*001c*/ 	.byte	0x03, 0x1b
        /*001e*/ 	.short	0x00ff


	//----- nvinfo : EIATTR_NUM_BARRIERS
	.align		4
        /*0020*/ 	.byte	0x02, 0x4c
        /*0022*/ 	.byte	0x01
	.zero		1


	//----- nvinfo : EIATTR_ANNOTATIONS
	.align		4
        /*0024*/ 	.byte	0x04, 0x55
        /*0026*/ 	.short	(.L_390 - .L_389)


	//   ....[0]....
.L_389:
        /*0028*/ 	.word	0x00000001
        /*002c*/ 	.byte	0x60, 0x04, 0x00, 0x00, 0x01, 0x00, 0x00, 0x00, 0x20, 0x09, 0x00, 0x00, 0x01, 0x00, 0x00, 0x00
        /* <DEDUP_REMOVED lines=12> */
        /*00fc*/ 	.byte	0x00, 0x85, 0x00, 0x00, 0x01, 0x00, 0x00, 0x00, 0x10, 0x85, 0x00, 0x00


	//----- nvinfo : EIATTR_MERCURY_ISA_VERSION
	.align		4
.L_390:
        /*0108*/ 	.byte	0x03, 0x5f
        /*010a*/ 	.short	0x0101


	//----- nvinfo : EIATTR_INT_WARP_WIDE_INSTR_OFFSETS
	.align		4
        /*010c*/ 	.byte	0x04, 0x31
        /*010e*/ 	.short	(.L_392 - .L_391)


	//   ....[0]....
.L_391:
        /*0110*/ 	.word	0x00002130


	//----- nvinfo : EIATTR_EXIT_INSTR_OFFSETS
	.align		4
.L_392:
        /*0114*/ 	.byte	0x04, 0x1c
        /*0116*/ 	.short	(.L_394 - .L_393)


	//   ....[0]....
.L_393:
        /*0118*/ 	.word	0x000000a0


	//   ....[1]....
        /*011c*/ 	.word	0x0000a590


	//----- nvinfo : EIATTR_CRS_STACK_SIZE
	.align		4
.L_394:
        /*0120*/ 	.byte	0x04, 0x1e
        /*0122*/ 	.short	(.L_396 - .L_395)
.L_395:
        /*0124*/ 	.word	0x00000000


	//----- nvinfo : EIATTR_CBANK_PARAM_SIZE
	.align		4
.L_396:
        /*0128*/ 	.byte	0x03, 0x19
        /*012a*/ 	.short	0x0280


	//----- nvinfo : EIATTR_PARAM_CBANK
	.align		4
        /*012c*/ 	.byte	0x04, 0x0a
        /*012e*/ 	.short	(.L_398 - .L_397)
	.align		4
.L_397:
        /*0130*/ 	.word	index@(.nv.constant0._ZN5flash44flash_bwd_dq_dk_dv_loop_seqk_parallel_kernelI23Flash_bwd_kernel_traitsILi64ELi128ELi128ELi8ELi4ELi4ELi4ELb0ELb0EN7cutlass6half_tE19Flash_kernel_traitsILi64ELi128ELi128ELi8ES3_EELb0ELb0ELb0ELb0ELb0ELb1ELb0EEEvNS_16Flash_bwd_paramsE)
        /*0134*/ 	.short	0x0210
        /*0136*/ 	.short	0x0280


	//----- nvinfo : EIATTR_SW_WAR
	.align		4
.L_398:
        /*0138*/ 	.byte	0x04, 0x36
        /*013a*/ 	.short	(.L_400 - .L_399)
.L_399:
        /*013c*/ 	.word	0x00000008
.L_400:


//--------------------- .nv.info._ZN5flash44flash_bwd_dq_dk_dv_loop_seqk_parallel_kernelI23Flash_bwd_kernel_traitsILi64ELi128ELi128ELi8ELi4ELi4ELi4ELb0ELb0EN7cutlass6half_tE19Flash_kernel_traitsILi64ELi128ELi128ELi8ES3_EELb0ELb0ELb0ELb0ELb0ELb0ELb0EEEvNS_16Flash_bwd_paramsE --------------------------
	.section	.nv.info._ZN5flash44flash_bwd_dq_dk_dv_loop_seqk_parallel_kernelI23Flash_bwd_kernel_traitsILi64ELi128ELi128ELi8ELi4ELi4ELi4ELb0ELb0EN7cutlass6half_tE19Flash_kernel_traitsILi64ELi128ELi128ELi8ES3_EELb0ELb0ELb0ELb0ELb0ELb0ELb0EEEvNS_16Flash_bwd_paramsE,"",@"SHT_CUDA_INFO"
	.sectionflags	@""
	.align	4


	//----- nvinfo : EIATTR_CUDA_API_VERSION
	.align		4
        /*0000*/ 	.byte	0x04, 0x37
        /*0002*/ 	.short	(.L_402 - .L_401)
.L_401:
        /*0004*/ 	.word	0x00000082


	//----- nvinfo : EIATTR_KPARAM_INFO
	.align		4
.L_402:
        /*0008*/ 	.byte	0x04, 0x17
        /*000a*/ 	.short	(.L_404 - .L_403)
.L_403:
        /*000c*/ 	.word	0x00000000
        /*0010*/ 	.short	0x0000
        /*0012*/ 	.short	0x0000
        /*0014*/ 	.byte	0x00, 0xf0, 0x01, 0x0a


	//----- nvinfo : EIATTR_SPARSE_MMA_MASK
	.align		4
.L_404:
        /*0018*/ 	.byte	0x03, 0x50
        /*001a*/ 	.short	0x0000


	//----- nvinfo : EIATTR_MAXREG_COUNT
	.align		4
        /*001c*/ 	.byte	0x03, 0x1b
        /*001e*/ 	.short	0x00ff


	//----- nvinfo : EIATTR_NUM_BARRIERS
	.align		4
        /*0020*/ 	.byte	0x02, 0x4c
        /*0022*/ 	.byte	0x01
	.zero		1


	//----- nvinfo : EIATTR_ANNOTATIONS
	.align		4
        /*0024*/ 	.byte	0x04, 0x55
        /*0026*/ 	.short	(.L_406 - .L_405)


	//   ....[0]....
.L_405:
        /* <DEDUP_REMOVED lines=16> */


	//----- nvinfo : EIATTR_MERCURY_ISA_VERSION
	.align		4
.L_406:
        /*0118*/ 	.byte	0x03, 0x5f
        /*011a*/ 	.short	0x0101


	//----- nvinfo : EIATTR_EXIT_INSTR_OFFSETS
	.align		4
        /*011c*/ 	.byte	0x04, 0x1c
        /*011e*/ 	.short	(.L_408 - .L_407)


	//   ....[0]....
.L_407:
        /*0120*/ 	.word	0x000000a0


	//   ....[1]....
        /*0124*/ 	.word	0x0000b290


	//----- nvinfo : EIATTR_CRS_STACK_SIZE
	.align		4
.L_408:
        /*0128*/ 	.byte	0x04, 0x1e
        /*012a*/ 	.short	(.L_410 - .L_409)
.L_409:
        /*012c*/ 	.word	0x00000000


	//----- nvinfo : EIATTR_CBANK_PARAM_SIZE
	.align		4
.L_410:
        /*0130*/ 	.byte	0x03, 0x19
        /*0132*/ 	.short	0x0280


	//----- nvinfo : EIATTR_PARAM_CBANK
	.align		4
        /*0134*/ 	.byte	0x04, 0x0a
        /*0136*/ 	.short	(.L_412 - .L_411)
	.align		4
.L_411:
        /*0138*/ 	.word	index@(.nv.constant0._ZN5flash44flash_bwd_dq_dk_dv_loop_seqk_parallel_kernelI23Flash_bwd_kernel_traitsILi64ELi128ELi128ELi8ELi4ELi4ELi4ELb0ELb0EN7cutlass6half_tE19Flash_kernel_traitsILi64ELi128ELi128ELi8ES3_EELb0ELb0ELb0ELb0ELb0ELb0ELb0EEEvNS_16Flash_bwd_paramsE)
        /*013c*/ 	.short	0x0210
        /*013e*/ 	.short	0x0280


	//----- nvinfo : EIATTR_SW_WAR
	.align		4
.L_412:
        /*0140*/ 	.byte	0x04, 0x36
        /*0142*/ 	.short	(.L_414 - .L_413)
.L_413:
        /*0144*/ 	.word	0x00000008
.L_414:


//--------------------- .nv.info._ZN5flash44flash_bwd_dq_dk_dv_loop_seqk_parallel_kernelI23Flash_bwd_kernel_traitsILi64ELi128ELi128ELi8ELi4ELi4ELi4ELb0ELb0EN7cutlass6half_tE19Flash_kernel_traitsILi64ELi128ELi128ELi8ES3_EELb0ELb0ELb1ELb0ELb0ELb0ELb0EEEvNS_16Flash_bwd_paramsE --------------------------
	.section	.nv.info._ZN5flash44flash_bwd_dq_dk_dv_loop_seqk_parallel_kernelI23Flash_bwd_kernel_traitsILi64ELi128ELi128ELi8ELi4ELi4ELi4ELb0ELb0EN7cutlass6half_tE19Flash_kernel_traitsILi64ELi128ELi128ELi8ES3_EELb0ELb0ELb1ELb0ELb0ELb0ELb0EEEvNS_16Flash_bwd_paramsE,"",@"SHT_CUDA_INFO"
	.sectionflags	@""
	.align	4


	//----- nvinfo : EIATTR_CUDA_API_VERSION
	.align		4
        /*0000*/ 	.byte	0x04, 0x37
        /*0002*/ 	.short	(.L_416 - .L_415)
.L_415:
        /*0004*/ 	.word	0x00000082


	//----- nvinfo : EIATTR_KPARAM_INFO
	.align		4
.L_416:
        /*0008*/ 	.byte	0x04, 0x17
        /*000a*/ 	.short	(.L_418 - .L_417)
.L_417:
        /*000c*/ 	.word	0x00000000
        /*0010*/ 	.short	0x0000
        /*0012*/ 	.short	0x0000
        /*0014*/ 	.byte	0x00, 0xf0, 0x01, 0x0a


	//----- nvinfo : EIATTR_SPARSE_MMA_MASK
	.align		4
.L_418:
        /*0018*/ 	.byte	0x03, 0x50
        /*001a*/ 	.short	0x0000


	//----- nvinfo : EIATTR_MAXREG_COUNT
	.align		4
        /*001c*/ 	.byte	0x03, 0x1b
        /*001e*/ 	.short	0x00ff


	//----- nvinfo : EIATTR_NUM_BARRIERS
	.align		4
        /*0020*/ 	.byte	0x02, 0x4c
        /*0022*/ 	.byte	0x01
	.zero		1


	//----- nvinfo : EIATTR_ANNOTATIONS
	.align		4
        /*0024*/ 	.byte	0x04, 0x55
        /*0026*/ 	.short	(.L_420 - .L_419)


	//   ....[0]....
.L_419:
        /* <DEDUP_REMOVED lines=15> */


	//----- nvinfo : EIATTR_MERCURY_ISA_VERSION
	.align		4
.L_420:
        /*0108*/ 	.byte	0x03, 0x5f
        /*010a*/ 	.short	0x0101


	//----- nvinfo : EIATTR_EXIT_INSTR_OFFSETS
	.align		4
        /*010c*/ 	.byte	0x04, 0x1c
        /*010e*/ 	.short	(.L_422 - .L_421)


	//   ....[0]....
.L_421:
        /*0110*/ 	.word	0x000000a0


	//   ....[1]....
        /*0114*/ 	.word	0x0000b950


	//----- nvinfo : EIATTR_CRS_STACK_SIZE
	.align		4
.L_422:
        /*0118*/ 	.byte	0x04, 0x1e
        /*011a*/ 	.short	(.L_424 - .L_423)
.L_423:
        /*011c*/ 	.word	0x00000000


	//----- nvinfo : EIATTR_CBANK_PARAM_SIZE
	.align		4
.L_424:
        /*0120*/ 	.byte	0x03, 0x19
        /*0122*/ 	.short	0x0280


	//----- nvinfo : EIATTR_PARAM_CBANK
	.align		4
        /*0124*/ 	.byte	0x04, 0x0a
        /*0126*/ 	.short	(.L_426 - .L_425)
	.align		4
.L_425:
        /*0128*/ 	.word	index@(.nv.constant0._ZN5flash44flash_bwd_dq_dk_dv_loop_seqk_parallel_kernelI23Flash_bwd_kernel_traitsILi64ELi128ELi128ELi8ELi4ELi4ELi4ELb0ELb0EN7cutlass6half_tE19Flash_kernel_traitsILi64ELi128ELi128ELi8ES3_EELb0ELb0ELb1ELb0ELb0ELb0ELb0EEEvNS_16Flash_bwd_paramsE)
        /*012c*/ 	.short	0x0210
        /*012e*/ 	.short	0x0280


	//----- nvinfo : EIATTR_SW_WAR
	.align		4
.L_426:
        /*0130*/ 	.byte	0x04, 0x36
        /*0132*/ 	.short	(.L_428 - .L_427)
.L_427:
        /*0134*/ 	.word	0x00000008
.L_428:


//--------------------- .nv.info._ZN5flash44flash_bwd_dq_dk_dv_loop_seqk_parallel_kernelI23Flash_bwd_kernel_traitsILi64ELi128ELi128ELi8ELi4ELi4ELi4ELb0ELb0EN7cutlass6half_tE19Flash_kernel_traitsILi64ELi128ELi128ELi8ES3_EELb0ELb0ELb0ELb0ELb1ELb1ELb0EEEvNS_16Flash_bwd_paramsE --------------------------
	.section	.nv.info._ZN5flash44flash_bwd_dq_dk_dv_loop_seqk_parallel_kernelI23Flash_bwd_kernel_traitsILi64ELi128ELi128ELi8ELi4ELi4ELi4ELb0ELb0EN7cutlass6half_tE19Flash_kernel_traitsILi64ELi128ELi128ELi8ES3_EELb0ELb0ELb0ELb0ELb1ELb1ELb0EEEvNS_16Flash_bwd_paramsE,"",@"SHT_CUDA_INFO"
	.sectionflags	@""
	.align	4


	//----- nvinfo : EIATTR_CUDA_API_VERSION
	.align		4
        /*0000*/ 	.byte	0x04, 0x37
        /*0002*/ 	.short	(.L_430 - .L_429)
.L_429:
        /*0004*/ 	.word	0x00000082


	//----- nvinfo : EIATTR_KPARAM_INFO
	.align		4
.L_430:
        /*0008*/ 	.byte	0x04, 0x17
        /*000a*/ 	.short	(.L_432 - .L_431)
.L_431:
        /*000c*/ 	.word	0x00000000
        /*0010*/ 	.short	0x0000
        /*0012*/ 	.short	0x0000
        /*0014*/ 	.byte	0x00, 0xf0, 0x01, 0x0a


	//----- nvinfo : EIATTR_SPARSE_MMA_MASK
	.align		4
.L_432:
        /*0018*/ 	.byte	0x03, 0x50
        /*001a*/ 	.short	0x0000


	//----- nvinfo : EIATTR_MAXREG_COUNT
	.align		4
        /*001c*/ 	.byte	0x03, 0x1b
        /*001e*/ 	.short	0x00ff


	//----- nvinfo : EIATTR_NUM_BARRIERS
	.align		4
        /*0020*/ 	.byte	0x02, 0x4c
        /*0022*/ 	.byte	0x01
	.zero		1


	//----- nvinfo : EIATTR_ANNOTATIONS
	.align		4
        /*0024*/ 	.byte	0x04, 0x55
        /*0026*/ 	.short	(.L_434 - .L_433)


	//   ....[0]....
.L_433:
        /* <DEDUP_REMOVED lines=17> */


	//----- nvinfo : EIATTR_MERCURY_ISA_VERSION
	.align		4
.L_434:
        /*0128*/ 	.byte	0x03, 0x5f
        /*012a*/ 	.short	0x0101


	//----- nvinfo : EIATTR_EXIT_INSTR_OFFSETS
	.align		4
        /*012c*/ 	.byte	0x04, 0x1c
        /*012e*/ 	.short	(.L_436 - .L_435)


	//   ....[0]....
.L_435:
        /*0130*/ 	.word	0x000000a0


	//   ....[1]....
        /*0134*/ 	.word	0x000073d0


	//----- nvinfo : EIATTR_CBANK_PARAM_SIZE
	.align		4
.L_436:
        /*0138*/ 	.byte	0x03, 0x19
        /*013a*/ 	.short	0x0280


	//----- nvinfo : EIATTR_PARAM_CBANK
	.align		4
        /*013c*/ 	.byte	0x04, 0x0a
        /*013e*/ 	.short	(.L_438 - .L_437)
	.align		4
.L_437:
        /*0140*/ 	.word	index@(.nv.constant0._ZN5flash44flash_bwd_dq_dk_dv_loop_seqk_parallel_kernelI23Flash_bwd_kernel_traitsILi64ELi128ELi128ELi8ELi4ELi4ELi4ELb0ELb0EN7cutlass6half_tE19Flash_kernel_traitsILi64ELi128ELi128ELi8ES3_EELb0ELb0ELb0ELb0ELb1ELb1ELb0EEEvNS_16Flash_bwd_paramsE)
        /*0144*/ 	.short	0x0210
        /*0146*/ 	.short	0x0280


	//----- nvinfo : EIATTR_SW_WAR
	.align		4
.L_438:
        /*0148*/ 	.byte	0x04, 0x36
        /*014a*/ 	.short	(.L_440 - .L_439)
.L_439:
        /*014c*/ 	.word	0x00000008
.L_440:


//--------------------- .nv.info._ZN5flash44flash_bwd_dq_dk_dv_loop_seqk_parallel_kernelI23Flash_bwd_kernel_traitsILi64ELi128ELi128ELi8ELi4ELi4ELi4ELb0ELb0EN7cutlass6half_tE19Flash_kernel_traitsILi64ELi128ELi128ELi8ES3_EELb0ELb0ELb0ELb1ELb0ELb0ELb0EEEvNS_16Flash_bwd_paramsE --------------------------
	.section	.nv.info._ZN5flash44flash_bwd_dq_dk_dv_loop_seqk_parallel_kernelI23Flash_bwd_kernel_traitsILi64ELi128ELi128ELi8ELi4ELi4ELi4ELb0ELb0EN7cutlass6half_tE19Flash_kernel_traitsILi64ELi128ELi128ELi8ES3_EELb0ELb0ELb0ELb1ELb0ELb0ELb0EEEvNS_16Flash_bwd_paramsE,"",@"SHT_CUDA_INFO"
	.sectionflags	@""
	.align	4


	//----- nvinfo : EIATTR_CUDA_API_VERSION
	.align		4
        /*0000*/ 	.byte	0x04, 0x37
        /*0002*/ 	.short	(.L_442 - .L_441)
.L_441:
        /*0004*/ 	.word	0x00000082


	//----- nvinfo : EIATTR_KPARAM_INFO
	.align		4
.L_442:
        /*0008*/ 	.byte	0x04, 0x17
        /*000a*/ 	.short	(.L_444 - .L_443)
.L_443:
        /*000c*/ 	.word	0x00000000
        /*0010*/ 	.short	0x0000
        /*0012*/ 	.short	0x0000
        /*0014*/ 	.byte	0x00, 0xf0, 0x01, 0x0a


	//----- nvinfo : EIATTR_SPARSE_MMA_MASK
	.align		4
.L_444:
        /*0018*/ 	.byte	0x03, 0x50
        /*001a*/ 	.short	0x0000


	//----- nvinfo : EIATTR_MAXREG_COUNT
	.align		4
        /*001c*/ 	.byte	0x03, 0x1b
        /*001e*/ 	.short	0x00ff


	//----- nvinfo : EIATTR_NUM_BARRIERS
	.align		4
        /*0020*/ 	.byte	0x02, 0x4c
        /*0022*/ 	.byte	0x01
	.zero		1


	//----- nvinfo : EIATTR_ANNOTATIONS
	.align		4
        /*0024*/ 	.byte	0x04, 0x55
        /*0026*/ 	.short	(.L_446 - .L_445)


	//   ....[0]....
.L_445:
        /* <DEDUP_REMOVED lines=18> */
        /*013c*/ 	.byte	0xd0, 0xb5, 0x00, 0x00


	//----- nvinfo : EIATTR_MERCURY_ISA_VERSION
	.align		4
.L_446:
        /*0140*/ 	.byte	0x03, 0x5f
        /*0142*/ 	.short	0x0101


	//----- nvinfo : EIATTR_EXIT_INSTR_OFFSETS
	.align		4
        /*0144*/ 	.byte	0x04, 0x1c
        /*0146*/ 	.short	(.L_448 - .L_447)


	//   ....[0]....
.L_447:
        /*0148*/ 	.word	0x000000a0


	//   ....[1]....
        /*014c*/ 	.word	0x0000c020


	//----- nvinfo : EIATTR_CRS_STACK_SIZE
	.align		4
.L_448:
        /*0150*/ 	.byte	0x04, 0x1e
        /*0152*/ 	.short	(.L_450 - .L_449)
.L_449:
        /*0154*/ 	.word	0x00000000


	//----- nvinfo : EIATTR_CBANK_PARAM_SIZE
	.align		4
.L_450:
        /*0158*/ 	.byte	0x03, 0x19
        /*015a*/ 	.short	0x0280


	//----- nvinfo : EIATTR_PARAM_CBANK
	.align		4
        /*015c*/ 	.byte	0x04, 0x0a
        /*015e*/ 	.short	(.L_452 - .L_451)
	.align		4
.L_451:
        /*0160*/ 	.word	index@(.nv.constant0._ZN5flash44flash_bwd_dq_dk_dv_loop_seqk_parallel_kernelI23Flash_bwd_kernel_traitsILi64ELi128ELi128ELi8ELi4ELi4ELi4ELb0ELb0EN7cutlass6half_tE19Flash_kernel_traitsILi64ELi128ELi128ELi8ES3_EELb0ELb0ELb0ELb1ELb0ELb0ELb0EEEvNS_16Flash_bwd_paramsE)
        /*0164*/ 	.short	0x0210
        /*0166*/ 	.short	0x0280


	//----- nvinfo : EIATTR_SW_WAR
	.align		4
.L_452:
        /*0168*/ 	.byte	0x04, 0x36
        /*016a*/ 	.short	(.L_454 - .L_453)
.L_453:
        /*016c*/ 	.word	0x00000008
.L_454:


//--------------------- .nv.info._ZN5flash44flash_bwd_dq_dk_dv_loop_seqk_parallel_kernelI23Flash_bwd_kernel_traitsILi64ELi128ELi128ELi8ELi4ELi4ELi4ELb0ELb0EN7cutlass6half_tE19Flash_kernel_traitsILi64ELi128ELi128ELi8ES3_EELb0ELb0ELb1ELb0ELb0ELb1ELb0EEEvNS_16Flash_bwd_paramsE --------------------------
	.section	.nv.info._ZN5flash44flash_bwd_dq_dk_dv_loop_seqk_parallel_kernelI23Flash_bwd_kernel_traitsILi64ELi128ELi128ELi8ELi4ELi4ELi4ELb0ELb0EN7cutlass6half_tE19Flash_kernel_traitsILi64ELi128ELi128ELi8ES3_EELb0ELb0ELb1ELb0ELb0ELb1ELb0EEEvNS_16Flash_bwd_paramsE,"",@"SHT_CUDA_INFO"
	.sectionflags	@""
	.align	4


	//----- nvinfo : EIATTR_CUDA_API_VERSION
	.align		4
        /*0000*/ 	.byte	0x04, 0x37
        /*0002*/ 	.short	(.L_456 - .L_455)
.L_455:
        /*0004*/ 	.word	0x00000082


	//----- nvinfo : EIATTR_KPARAM_INFO
	.align		4
.L_456:
        /*0008*/ 	.byte	0x04, 0x17
        /*000a*/ 	.short	(.L_458 - .L_457)
.L_457:
        /*000c*/ 	.word	0x00000000
        /*0010*/ 	.short	0x0000
        /*0012*/ 	.short	0x0000
        /*0014*/ 	.byte	0x00, 0xf0, 0x01, 0x0a


	//----- nvinfo : EIATTR_SPARSE_MMA_MASK
	.align		4
.L_458:
        /*0018*/ 	.byte	0x03, 0x50
        /*001a*/ 	.short	0x0000


	//----- nvinfo : EIATTR_MAXREG_COUNT
	.align		4
        /*001c*/ 	.byte	0x03, 0x1b
        /*001e*/ 	.short	0x00ff


	//----- nvinfo : EIATTR_NUM_BARRIERS
	.align		4
        /*0020*/ 	.byte	0x02, 0x4c
        /*0022*/ 	.byte	0x01
	.zero		1


	//----- nvinfo : EIATTR_ANNOTATIONS
	.align		4
        /*0024*/ 	.byte	0x04, 0x55
        /*0026*/ 	.short	(.L_460 - .L_459)


	//   ....[0]....
.L_459:
        /* <DEDUP_REMOVED lines=14> */


	//----- nvinfo : EIATTR_MERCURY_ISA_VERSION
	.align		4
.L_460:
        /*00f8*/ 	.byte	0x03, 0x5f
        /*00fa*/ 	.short	0x0101


	//----- nvinfo : EIATTR_INT_WARP_WIDE_INSTR_OFFSETS
	.align		4
        /*00fc*/ 	.byte	0x04, 0x31
        /*00fe*/ 	.short	(.L_462 - .L_461)


	//   ....[0]....
.L_461:
        /*0100*/ 	.word	0x00002d70


	//----- nvinfo : EIATTR_EXIT_INSTR_OFFSETS
	.align		4
.L_462:
        /*0104*/ 	.byte	0x04, 0x1c
        /*0106*/ 	.short	(.L_464 - .L_463)


	//   ....[0]....
.L_463:
        /*0108*/ 	.word	0x000000a0


	//   ....[1]....
        /*010c*/ 	.word	0x0000a870


	//----- nvinfo : EIATTR_CRS_STACK_SIZE
	.align		4
.L_464:
        /*0110*/ 	.byte	0x04, 0x1e
        /*0112*/ 	.short	(.L_466 - .L_465)
.L_465:
        /*0114*/ 	.word	0x00000000


	//----- nvinfo : EIATTR_CBANK_PARAM_SIZE
	.align		4
.L_466:
        /*0118*/ 	.byte	0x03, 0x19
        /*011a*/ 	.short	0x0280


	//----- nvinfo : EIATTR_PARAM_CBANK
	.align		4
        /*011c*/ 	.byte	0x04, 0x0a
        /*011e*/ 	.short	(.L_468 - .L_467)
	.align		4
.L_467:
        /*0120*/ 	.word	index@(.nv.constant0._ZN5flash44flash_bwd_dq_dk_dv_loop_seqk_parallel_kernelI23Flash_bwd_kernel_traitsILi64ELi128ELi128ELi8ELi4ELi4ELi4ELb0ELb0EN7cutlass6half_tE19Flash_kernel_traitsILi64ELi128ELi128ELi8ES3_EELb0ELb0ELb1ELb0ELb0ELb1ELb0EEEvNS_16Flash_bwd_paramsE)
        /*0124*/ 	.short	0x0210
        /*0126*/ 	.short	0x0280


	//----- nvinfo : EIATTR_SW_WAR
	.align		4
.L_468:
        /*0128*/ 	.byte	0x04, 0x36
        /*012a*/ 	.short	(.L_470 - .L_469)
.L_469:
        /*012c*/ 	.word	0x00000008
.L_470:


//--------------------- .nv.info._ZN5flash44flash_bwd_dq_dk_dv_loop_seqk_parallel_kernelI23Flash_bwd_kernel_traitsILi64ELi128ELi128ELi8ELi4ELi4ELi4ELb0ELb0EN7cutlass6half_tE19Flash_kernel_traitsILi64ELi128ELi128ELi8ES3_EELb0ELb0ELb1ELb1ELb0ELb0ELb0EEEvNS_16Flash_bwd_paramsE --------------------------
	.section	.nv.info._ZN5flash44flash_bwd_dq_dk_dv_loop_seqk_parallel_kernelI23Flash_bwd_kernel_traitsILi64ELi128ELi128ELi8ELi4ELi4ELi4ELb0ELb0EN7cutlass6half_tE19Flash_kernel_traitsILi64ELi128ELi128ELi8ES3_EELb0ELb0ELb1ELb1ELb0ELb0ELb0EEEvNS_16Flash_bwd_paramsE,"",@"SHT_CUDA_INFO"
	.sectionflags	@""
	.align	4


	//----- nvinfo : EIATTR_CUDA_API_VERSION
	.align		4
        /*0000*/ 	.byte	0x04, 0x37
        /*0002*/ 	.short	(.L_472 - .L_471)
.L_471:
        /*0004*/ 	.word	0x00000082


	//----- nvinfo : EIATTR_KPARAM_INFO
	.align		4
.L_472:
        /*0008*/ 	.byte	0x04, 0x17
        /*000a*/ 	.short	(.L_474 - .L_473)
.L_473:
        /*000c*/ 	.word	0x00000000
        /*0010*/ 	.short	0x0000
        /*0012*/ 	.short	0x0000
        /*0014*/ 	.byte	0x00, 0xf0, 0x01, 0x0a


	//----- nvinfo : EIATTR_SPARSE_MMA_MASK
	.align		4
.L_474:
        /*0018*/ 	.byte	0x03, 0x50
        /*001a*/ 	.short	0x0000


	//----- nvinfo : EIATTR_MAXREG_COUNT
	.align		4
        /*001c*/ 	.byte	0x03, 0x1b
        /*001e*/ 	.short	0x00ff


	//----- nvinfo : EIATTR_NUM_BARRIERS
	.align		4
        /*0020*/ 	.byte	0x02, 0x4c
        /*0022*/ 	.byte	0x01
	.zero		1


	//----- nvinfo : EIATTR_ANNOTATIONS
	.align		4
        /*0024*/ 	.byte	0x04, 0x55
        /*0026*/ 	.short	(.L_476 - .L_475)


	//   ....[0]....
.L_475:
        /* <DEDUP_REMOVED lines=15> */


	//----- nvinfo : EIATTR_MERCURY_ISA_VERSION
	.align		4
.L_476:
        /*0108*/ 	.byte	0x03, 0x5f
        /*010a*/ 	.short	0x0101


	//----- nvinfo : EIATTR_EXIT_INSTR_OFFSETS
	.align		4
        /*010c*/ 	.byte	0x04, 0x1c
        /*010e*/ 	.short	(.L_478 - .L_477)


	//   ....[0]....
.L_477:
        /*0110*/ 	.word	0x000000a0


	//   ....[1]....
        /*0114*/ 	.word	0x0000c760


	//----- nvinfo : EIATTR_CRS_STACK_SIZE
	.align		4
.L_478:
        /*0118*/ 	.byte	0x04, 0x1e
        /*011a*/ 	.short	(.L_480 - .L_479)
.L_479:
        /*011c*/ 	.word	0x00000000


	//----- nvinfo : EIATTR_CBANK_PARAM_SIZE
	.align		4
.L_480:
        /*0120*/ 	.byte	0x03, 0x19
        /*0122*/ 	.short	0x0280


	//----- nvinfo : EIATTR_PARAM_CBANK
	.align		4
        /*0124*/ 	.byte	0x04, 0x0a
        /*0126*/ 	.short	(.L_482 - .L_481)
	.align		4
.L_481:
        /*0128*/ 	.word	index@(.nv.constant0._ZN5flash44flash_bwd_dq_dk_dv_loop_seqk_parallel_kernelI23Flash_bwd_kernel_traitsILi64ELi128ELi128ELi8ELi4ELi4ELi4ELb0ELb0EN7cutlass6half_tE19Flash_kernel_traitsILi64ELi128ELi128ELi8ES3_EELb0ELb0ELb1ELb1ELb0ELb0ELb0EEEvNS_16Flash_bwd_paramsE)
        /*012c*/ 	.short	0x0210
        /*012e*/ 	.short	0x0280


	//----- nvinfo : EIATTR_SW_WAR
	.align		4
.L_482:
        /*0130*/ 	.byte	0x04, 0x36
        /*0132*/ 	.short	(.L_484 - .L_483)
.L_483:
        /*0134*/ 	.word	0x00000008
.L_484:


//--------------------- .nv.info._ZN5flash27flash_bwd_convert_dq_kernelI23Flash_bwd_kernel_traitsILi64ELi64ELi128ELi8ELi2ELi4ELi4ELb1ELb0EN7cutlass6half_tE19Flash_kernel_traitsILi64ELi64ELi128ELi8ES3_EEEEvNS_16Flash_bwd_paramsEi --------------------------
	.section	.nv.info._ZN5flash27flash_bwd_convert_dq_kernelI23Flash_bwd_kernel_traitsILi64ELi64ELi128ELi8ELi2ELi4ELi4ELb1ELb0EN7cutlass6half_tE19Flash_kernel_traitsILi64ELi64ELi128ELi8ES3_EEEEvNS_16Flash_bwd_paramsEi,"",@"SHT_CUDA_INFO"
	.sectionflags	@""
	.align	4


	//----- nvinfo : EIATTR_CUDA_API_VERSION
	.align		4
        /*0000*/ 	.byte	0x04, 0x37
        /*0002*/ 	.short	(.L_486 - .L_485)
.L_485:
        /*0004*/ 	.word	0x00000082


	//----- nvinfo : EIATTR_KPARAM_INFO
	.align		4
.L_486:
        /*0008*/ 	.byte	0x04, 0x17
        /*000a*/ 	.short	(.L_488 - .L_487)
.L_487:
        /*000c*/ 	.word	0x00000000
        /*0010*/ 	.short	0x0001
        /*0012*/ 	.short	0x0280
        /*0014*/ 	.byte	0x00, 0xf0, 0x11, 0x00


	//----- nvinfo : EIATTR_KPARAM_INFO
	.align		4
.L_488:
        /*0018*/ 	.byte	0x04, 0x17
        /*001a*/ 	.short	(.L_490 - .L_489)
.L_489:
        /*001c*/ 	.word	0x00000000
        /*0020*/ 	.short	0x0000
        /*0022*/ 	.short	0x0000
        /*0024*/ 	.byte	0x00, 0xf0, 0x01, 0x0a


	//----- nvinfo : EIATTR_SPARSE_MMA_MASK
	.align		4
.L_490:
        /*0028*/ 	.byte	0x03, 0x50
        /*002a*/ 	.short	0x0000


	//----- nvinfo : EIATTR_MAXREG_COUNT
	.align		4
        /*002c*/ 	.byte	0x03, 0x1b
        /*002e*/ 	.short	0x00ff


	//----- nvinfo : EIATTR_NUM_BARRIERS
	.align		4
        /*0030*/ 	.byte	0x02, 0x4c
        /*0032*/ 	.byte	0x01
	.zero		1


	//----- nvinfo : EIATTR_MERCURY_ISA_VERSION
	.align		4
        /*0034*/ 	.byte	0x03, 0x5f
        /*0036*/ 	.short	0x0101


	//----- nvinfo : EIATTR_EXIT_INSTR_OFFSETS
	.align		4
        /*0038*/ 	.byte	0x04, 0x1c
        /*003a*/ 	.short	(.L_492 - .L_491)


	//   ....[0]....
.L_491:
        /*003c*/ 	.word	0x00000160


	//   ....[1]....
        /*0040*/ 	.word	0x00001c40


	//   ....[2]....
        /*0044*/ 	.word	0x00001d00


	//----- nvinfo : EIATTR_CRS_STACK_SIZE
	.align		4
.L_492:
        /*0048*/ 	.byte	0x04, 0x1e
        /*004a*/ 	.short	(.L_494 - .L_493)
.L_493:
        /*004c*/ 	.word	0x00000000


	//----- nvinfo : EIATTR_CBANK_PARAM_SIZE
	.align		4
.L_494:
        /*0050*/ 	.byte	0x03, 0x19
        /*0052*/ 	.short	0x0284


	//----- nvinfo : EIATTR_PARAM_CBANK
	.align		4
        /*0054*/ 	.byte	0x04, 0x0a
        /*0056*/ 	.short	(.L_496 - .L_495)
	.align		4
.L_495:
        /*0058*/ 	.word	index@(.nv.constant0._ZN5flash27flash_bwd_convert_dq_kernelI23Flash_bwd_kernel_traitsILi64ELi64ELi128ELi8ELi2ELi4ELi4ELb1ELb0EN7cutlass6half_tE19Flash_kernel_traitsILi64ELi64ELi128ELi8ES3_EEEEvNS_16Flash_bwd_paramsEi)
        /*005c*/ 	.short	0x0210
        /*005e*/ 	.short	0x0284


	//----- nvinfo : EIATTR_SW_WAR
	.align		4
.L_496:
        /*0060*/ 	.byte	0x04, 0x36
        /*0062*/ 	.short	(.L_498 - .L_497)
.L_497:
        /*0064*/ 	.word	0x00000008
.L_498:


//--------------------- .nv.info._ZN5flash44flash_bwd_dq_dk_dv_loop_seqk_parallel_kernelI23Flash_bwd_kernel_traitsILi64ELi64ELi128ELi8ELi2ELi4ELi4ELb1ELb0EN7cutlass6half_tE19Flash_kernel_traitsILi64ELi64ELi128ELi8ES3_EELb1ELb0ELb0ELb0ELb0ELb1ELb0EEEvNS_16Flash_bwd_paramsE --------------------------
	.section	.nv.info._ZN5flash44flash_bwd_dq_dk_dv_loop_seqk_parallel_kernelI23Flash_bwd_kernel_traitsILi64ELi64ELi128ELi8ELi2ELi4ELi4ELb1ELb0EN7cutlass6half_tE19Flash_kernel_traitsILi64ELi64ELi128ELi8ES3_EELb1ELb0ELb0ELb0ELb0ELb1ELb0EEEvNS_16Flash_bwd_paramsE,"",@"SHT_CUDA_INFO"
	.sectionflags	@""
	.align	4


	//----- nvinfo : EIATTR_CUDA_API_VERSION
	.align		4
        /*0000*/ 	.byte	0x04, 0x37
        /*0002*/ 	.short	(.L_500 - .L_499)
.L_499:
        /*0004*/ 	.word	0x00000082


	//----- nvinfo : EIATTR_KPARAM_INFO
	.align		4
.L_500:
        /*0008*/ 	.byte	0x04, 0x17
        /*000a*/ 	.short	(.L_502 - .L_501)
.L_501:
        /*000c*/ 	.word	0x00000000
        /*0010*/ 	.short	0x0000
        /*0012*/ 	.short	0x0000
        /*0014*/ 	.byte	0x00, 0xf0, 0x01, 0x0a


	//----- nvinfo : EIATTR_SPARSE_MMA_MASK
	.align		4
.L_502:
        /*0018*/ 	.byte	0x03, 0x50
        /*001a*/ 	.short	0x0000


	//----- nvinfo : EIATTR_MAXREG_COUNT
	.align		4
        /*001c*/ 	.byte	0x03, 0x1b
        /*001e*/ 	.short	0x00ff


	//----- nvinfo : EIATTR_NUM_BARRIERS
	.align		4
        /*0020*/ 	.byte	0x02, 0x4c
        /*0022*/ 	.byte	0x01
	.zero		1


	//----- nvinfo : EIATTR_MERCURY_ISA_VERSION
	.align		4
        /*0024*/ 	.byte	0x03, 0x5f
        /*0026*/ 	.short	0x0101


	//----- nvinfo : EIATTR_EXIT_INSTR_OFFSETS
	.align		4
        /*0028*/ 	.byte	0x04, 0x1c
        /*002a*/ 	.short	(.L_504 - .L_503)


	//   ....[0]....
.L_503:
        /*002c*/ 	.word	0x00000080


	//   ....[1]....
        /*0030*/ 	.word	0x00008490


	//----- nvinfo : EIATTR_CRS_STACK_SIZE
	.align		4
.L_504:
        /*0034*/ 	.byte	0x04, 0x1e
        /*0036*/ 	.short	(.L_506 - .L_505)
.L_505:
        /*0038*/ 	.word	0x00000000


	//----- nvinfo : EIATTR_CBANK_PARAM_SIZE
	.align		4
.L_506:
        /*003c*/ 	.byte	0x03, 0x19
        /*003e*/ 	.short	0x0280


	//----- nvinfo : EIATTR_PARAM_CBANK
	.align		4
        /*0040*/ 	.byte	0x04, 0x0a
        /*0042*/ 	.short	(.L_508 - .L_507)
	.align		4
.L_507:
        /*0044*/ 	.word	index@(.nv.constant0._ZN5flash44flash_bwd_dq_dk_dv_loop_seqk_parallel_kernelI23Flash_bwd_kernel_traitsILi64ELi64ELi128ELi8ELi2ELi4ELi4ELb1ELb0EN7cutlass6half_tE19Flash_kernel_traitsILi64ELi64ELi128ELi8ES3_EELb1ELb0ELb0ELb0ELb0ELb1ELb0EEEvNS_16Flash_bwd_paramsE)
        /*0048*/ 	.short	0x0210
        /*004a*/ 	.short	0x0280


	//----- nvinfo : EIATTR_SW_WAR
	.align		4
.L_508:
        /*004c*/ 	.byte	0x04, 0x36
        /*004e*/ 	.short	(.L_510 - .L_509)
.L_509:
        /*0050*/ 	.word	0x00000008
.L_510:


//--------------------- .nv.info._ZN5flash44flash_bwd_dq_dk_dv_loop_seqk_parallel_kernelI23Flash_bwd_kernel_traitsILi64ELi64ELi128ELi8ELi2ELi4ELi4ELb1ELb0EN7cutlass6half_tE19Flash_kernel_traitsILi64ELi64ELi128ELi8ES3_EELb0ELb0ELb0ELb0ELb0ELb1ELb1EEEvNS_16Flash_bwd_paramsE --------------------------
	.section	.nv.info._ZN5flash44flash_bwd_dq_dk_dv_loop_seqk_parallel_kernelI23Flash_bwd_kernel_traitsILi64ELi64ELi128ELi8ELi2ELi4ELi4ELb1ELb0EN7cutlass6half_tE19Flash_kernel_traitsILi64ELi64ELi128ELi8ES3_EELb0ELb0ELb0ELb0ELb0ELb1ELb1EEEvNS_16Flash_bwd_paramsE,"",@"SHT_CUDA_INFO"
	.sectionflags	@""
	.align	4


	//----- nvinfo : EIATTR_CUDA_API_VERSION
	.align		4
        /*0000*/ 	.byte	0x04, 0x37
        /*0002*/ 	.short	(.L_512 - .L_511)
.L_511:
        /*0004*/ 	.word	0x00000082


	//----- nvinfo : EIATTR_KPARAM_INFO
	.align		4
.L_512:
        /*0008*/ 	.byte	0x04, 0x17
        /*000a*/ 	.short	(.L_514 - .L_513)
.L_513:
        /*000c*/ 	.word	0x00000000
        /*0010*/ 	.short	0x0000
        /*0012*/ 	.short	0x0000
        /*0014*/ 	.byte	0x00, 0xf0, 0x01, 0x0a


	//----- nvinfo : EIATTR_SPARSE_MMA_MASK
	.align		4
.L_514:
        /*0018*/ 	.byte	0x03, 0x50
        /*001a*/ 	.short	0x0000


	//----- nvinfo : EIATTR_MAXREG_COUNT
	.align		4
        /*001c*/ 	.byte	0x03, 0x1b
        /*001e*/ 	.short	0x00ff


	//----- nvinfo : EIATTR_NUM_BARRIERS
	.align		4
        /*0020*/ 	.byte	0x02, 0x4c
        /*0022*/ 	.byte	0x01
	.zero		1


	//----- nvinfo : EIATTR_MERCURY_ISA_VERSION
	.align		4
        /*0024*/ 	.byte	0x03, 0x5f
        /*0026*/ 	.short	0x0101


	//----- nvinfo : EIATTR_EXIT_INSTR_OFFSETS
	.align		4
        /*0028*/ 	.byte	0x04, 0x1c
        /*002a*/ 	.short	(.L_516 - .L_515)


	//   ....[0]....
.L_515:
        /*002c*/ 	.word	0x000000a0


	//   ....[1]....
        /*0030*/ 	.word	0x00008920


	//----- nvinfo : EIATTR_CRS_STACK_SIZE
	.align		4
.L_516:
        /*0034*/ 	.byte	0x04, 0x1e
        /*0036*/ 	.short	(.L_518 - .L_517)
.L_517:
        /*0038*/ 	.word	0x00000000


	//----- nvinfo : EIATTR_CBANK_PARAM_SIZE
	.align		4
.L_518:
        /*003c*/ 	.byte	0x03, 0x19
        /*003e*/ 	.short	0x0280


	//----- nvinfo : EIATTR_PARAM_CBANK
	.align		4
        /*0040*/ 	.byte	0x04, 0x0a
        /*0042*/ 	.short	(.L_520 - .L_519)
	.align		4
.L_519:
        /*0044*/ 	.word	index@(.nv.constant0._ZN5flash44flash_bwd_dq_dk_dv_loop_seqk_parallel_kernelI23Flash_bwd_kernel_traitsILi64ELi64ELi128ELi8ELi2ELi4ELi4ELb1ELb0EN7cutlass6half_tE19Flash_kernel_traitsILi64ELi64ELi128ELi8ES3_EELb0ELb0ELb0ELb0ELb0ELb1ELb1EEEvNS_16Flash_bwd_paramsE)
        /*0048*/ 	.short	0x0210
        /*004a*/ 	.short	0x0280


	//----- nvinfo : EIATTR_SW_WAR
	.align		4
.L_520:
        /*004c*/ 	.byte	0x04, 0x36
        /*004e*/ 	.short	(.L_522 - .L_521)
.L_521:
        /*0050*/ 	.word	0x00000008
.L_522:


//--------------------- .nv.info._ZN5flash44flash_bwd_dq_dk_dv_loop_seqk_parallel_kernelI23Flash_bwd_kernel_traitsILi64ELi64ELi128ELi8ELi2ELi4ELi4ELb1ELb0EN7cutlass6half_tE19Flash_kernel_traitsILi64ELi64ELi128ELi8ES3_EELb1ELb0ELb0ELb0ELb0ELb0ELb0EEEvNS_16Flash_bwd_paramsE --------------------------
	.section	.nv.info._ZN5flash44flash_bwd_dq_dk_dv_loop_seqk_parallel_kernelI23Flash_bwd_kernel_traitsILi64ELi64ELi128ELi8ELi2ELi4ELi4ELb1ELb0EN7cutlass6half_tE19Flash_kernel_traitsILi64ELi64ELi128ELi8ES3_EELb1ELb0ELb0ELb0ELb0ELb0ELb0EEEvNS_16Flash_bwd_paramsE,"",@"SHT_CUDA_INFO"
	.sectionflags	@""
	.align	4


	//----- nvinfo : EIATTR_CUDA_API_VERSION
	.align		4
        /*0000*/ 	.byte	0x04, 0x37
        /*0002*/ 	.short	(.L_524 - .L_523)
.L_523:
        /*0004*/ 	.word	0x00000082


	//----- nvinfo : EIATTR_KPARAM_INFO
	.align		4
.L_524:
        /*0008*/ 	.byte	0x04, 0x17
        /*000a*/ 	.short	(.L_526 - .L_525)
.L_525:
        /*000c*/ 	.word	0x00000000
        /*0010*/ 	.short	0x0000
        /*0012*/ 	.short	0x0000
        /*0014*/ 	.byte	0x00, 0xf0, 0x01, 0x0a


	//----- nvinfo : EIATTR_SPARSE_MMA_MASK
	.align		4
.L_526:
        /*0018*/ 	.byte	0x03, 0x50
        /*001a*/ 	.short	0x0000


	//----- nvinfo : EIATTR_MAXREG_COUNT
	.align		4
        /*001c*/ 	.byte	0x03, 0x1b
        /*001e*/ 	.short	0x00ff


	//----- nvinfo : EIATTR_NUM_BARRIERS
	.align		4
        /*0020*/ 	.byte	0x02, 0x4c
        /*0022*/ 	.byte	0x01
	.zero		1


	//----- nvinfo : EIATTR_MERCURY_ISA_VERSION
	.align		4
        /*0024*/ 	.byte	0x03, 0x5f
        /*0026*/ 	.short	0x0101


	//----- nvinfo : EIATTR_EXIT_INSTR_OFFSETS
	.align		4
        /*0028*/ 	.byte	0x04, 0x1c
        /*002a*/ 	.short	(.L_528 - .L_527)


	//   ....[0]....
.L_527:
        /*002c*/ 	.word	0x00000080


	//   ....[1]....
        /*0030*/ 	.word	0x00008ba0


	//----- nvinfo : EIATTR_CRS_STACK_SIZE
	.align		4
.L_528:
        /*0034*/ 	.byte	0x04, 0x1e
        /*0036*/ 	.short	(.L_530 - .L_529)
.L_529:
        /*0038*/ 	.word	0x00000000


	//----- nvinfo : EIATTR_CBANK_PARAM_SIZE
	.align		4
.L_530:
        /*003c*/ 	.byte	0x03, 0x19
        /*003e*/ 	.short	0x0280


	//----- nvinfo : EIATTR_PARAM_CBANK
	.align		4
        /*0040*/ 	.byte	0x04, 0x0a
        /*0042*/ 	.short	(.L_532 - .L_531)
	.align		4
.L_531:
        /*0044*/ 	.word	index@(.nv.constant0._ZN5flash44flash_bwd_dq_dk_dv_loop_seqk_parallel_kernelI23Flash_bwd_kernel_traitsILi64ELi64ELi128ELi8ELi2ELi4ELi4ELb1ELb0EN7cutlass6half_tE19Flash_kernel_traitsILi64ELi64ELi128ELi8ES3_EELb1ELb0ELb0ELb0ELb0ELb0ELb0EEEvNS_16Flash_bwd_paramsE)
        /*0048*/ 	.short	0x0210
        /*004a*/ 	.short	0x0280


	//----- nvinfo : EIATTR_SW_WAR
	.align		4
.L_532:
        /*004c*/ 	.byte	0x04, 0x36
        /*004e*/ 	.short	(.L_534 - .L_533)
.L_533:
        /*0050*/ 	.word	0x00000008
.L_534:


//--------------------- .nv.info._ZN5flash44flash_bwd_dq_dk_dv_loop_seqk_parallel_kernelI23Flash_bwd_kernel_traitsILi64ELi64ELi128ELi8ELi2ELi4ELi4ELb1ELb0EN7cutlass6half_tE19Flash_kernel_traitsILi64ELi64ELi128ELi8ES3_EELb0ELb0ELb0ELb0ELb0ELb0ELb1EEEvNS_16Flash_bwd_paramsE --------------------------
	.section	.nv.info._ZN5flash44flash_bwd_dq_dk_dv_loop_seqk_parallel_kernelI23Flash_bwd_kernel_traitsILi64ELi64ELi128ELi8ELi2ELi4ELi4ELb1ELb0EN7cutlass6half_tE19Flash_kernel_traitsILi64ELi64ELi128ELi8ES3_EELb0ELb0ELb0ELb0ELb0ELb0ELb1EEEvNS_16Flash_bwd_paramsE,"",@"SHT_CUDA_INFO"
	.sectionflags	@""
	.align	4


	//----- nvinfo : EIATTR_CUDA_API_VERSION
	.align		4
        /*0000*/ 	.byte	0x04, 0x37
        /*0002*/ 	.short	(.L_536 - .L_535)
.L_535:
        /*0004*/ 	.word	0x00000082


	//----- nvinfo : EIATTR_KPARAM_INFO
	.align		4
.L_536:
        /*0008*/ 	.byte	0x04, 0x17
        /*000a*/ 	.short	(.L_538 - .L_537)
.L_537:
        /*000c*/ 	.word	0x00000000
        /*0010*/ 	.short	0x0000
        /*0012*/ 	.short	0x0000
        /*0014*/ 	.byte	0x00, 0xf0, 0x01, 0x0a


	//----- nvinfo : EIATTR_SPARSE_MMA_MASK
	.align		4
.L_538:
        /*0018*/ 	.byte	0x03, 0x50
        /*001a*/ 	.short	0x0000


	//----- nvinfo : EIATTR_MAXREG_COUNT
	.align		4
        /*001c*/ 	.byte	0x03, 0x1b
        /*001e*/ 	.short	0x00ff


	//----- nvinfo : EIATTR_NUM_BARRIERS
	.align		4
        /*0020*/ 	.byte	0x02, 0x4c
        /*0022*/ 	.byte	0x01
	.zero		1


	//----- nvinfo : EIATTR_ANNOTATIONS
	.align		4
        /*0024*/ 	.byte	0x04, 0x55
        /*0026*/ 	.short	(.L_540 - .L_539)


	//   ....[0]....
.L_539:
        /*0028*/ 	.word	0x00000001
        /*002c*/ 	.byte	0xa0, 0x00, 0x00, 0x00, 0x01, 0x00, 0x00, 0x00, 0x50, 0x90, 0x00, 0x00


	//----- nvinfo : EIATTR_MERCURY_ISA_VERSION
	.align		4
.L_540:
        /*0038*/ 	.byte	0x03, 0x5f
        /*003a*/ 	.short	0x0101


	//----- nvinfo : EIATTR_EXIT_INSTR_OFFSETS
	.align		4
        /*003c*/ 	.byte	0x04, 0x1c
        /*003e*/ 	.short	(.L_542 - .L_541)


	//   ....[0]....
.L_541:
        /*0040*/ 	.word	0x000000c0


	//   ....[1]....
        /*0044*/ 	.word	0x000090d0


	//----- nvinfo : EIATTR_CRS_STACK_SIZE
	.align		4
.L_542:
        /*0048*/ 	.byte	0x04, 0x1e
        /*004a*/ 	.short	(.L_544 - .L_543)
.L_543:
        /*004c*/ 	.word	0x00000000


	//----- nvinfo : EIATTR_CBANK_PARAM_SIZE
	.align		4
.L_544:
        /*0050*/ 	.byte	0x03, 0x19
        /*0052*/ 	.short	0x0280


	//----- nvinfo : EIATTR_PARAM_CBANK
	.align		4
        /*0054*/ 	.byte	0x04, 0x0a
        /*0056*/ 	.short	(.L_546 - .L_545)
	.align		4
.L_545:
        /*0058*/ 	.word	index@(.nv.constant0._ZN5flash44flash_bwd_dq_dk_dv_loop_seqk_parallel_kernelI23Flash_bwd_kernel_traitsILi64ELi64ELi128ELi8ELi2ELi4ELi4ELb1ELb0EN7cutlass6half_tE19Flash_kernel_traitsILi64ELi64ELi128ELi8ES3_EELb0ELb0ELb0ELb0ELb0ELb0ELb1EEEvNS_16Flash_bwd_paramsE)
        /*005c*/ 	.short	0x0210
        /*005e*/ 	.short	0x0280


	//----- nvinfo : EIATTR_SW_WAR
	.align		4
.L_546:
        /*0060*/ 	.byte	0x04, 0x36
        /*0062*/ 	.short	(.L_548 - .L_547)
.L_547:
        /*0064*/ 	.word	0x00000008
.L_548:


//--------------------- .nv.info._ZN5flash44flash_bwd_dq_dk_dv_loop_seqk_parallel_kernelI23Flash_bwd_kernel_traitsILi64ELi64ELi128ELi8ELi2ELi4ELi4ELb1ELb0EN7cutlass6half_tE19Flash_kernel_traitsILi64ELi64ELi128ELi8ES3_EELb1ELb0ELb1ELb0ELb0ELb0ELb0EEEvNS_16Flash_bwd_paramsE --------------------------
	.section	.nv.info._ZN5flash44flash_bwd_dq_dk_dv_loop_seqk_parallel_kernelI23Flash_bwd_kernel_traitsILi64ELi64ELi128ELi8ELi2ELi4ELi4ELb1ELb0EN7cutlass6half_tE19Flash_kernel_traitsILi64ELi64ELi128ELi8ES3_EELb1ELb0ELb1ELb0ELb0ELb0ELb0EEEvNS_16Flash_bwd_paramsE,"",@"SHT_CUDA_INFO"
	.sectionflags	@""
	.align	4


	//----- nvinfo : EIATTR_CUDA_API_VERSION
	.align		4
        /*0000*/ 	.byte	0x04, 0x37
        /*0002*/ 	.short	(.L_550 - .L_549)
.L_549:
        /*0004*/ 	.word	0x00000082


	//----- nvinfo : EIATTR_KPARAM_INFO
	.align		4
.L_550:
        /*0008*/ 	.byte	0x04, 0x17
        /*000a*/ 	.short	(.L_552 - .L_551)
.L_551:
        /*000c*/ 	.word	0x00000000
        /*0010*/ 	.short	0x0000
        /*0012*/ 	.short	0x0000
        /*0014*/ 	.byte	0x00, 0xf0, 0x01, 0x0a


	//----- nvinfo : EIATTR_SPARSE_MMA_MASK
	.align		4
.L_552:
        /*0018*/ 	.byte	0x03, 0x50
        /*001a*/ 	.short	0x0000


	//----- nvinfo : EIATTR_MAXREG_COUNT
	.align		4
        /*001c*/ 	.byte	0x03, 0x1b
        /*001e*/ 	.short	0x00ff


	//----- nvinfo : EIATTR_NUM_BARRIERS
	.align		4
        /*0020*/ 	.byte	0x02, 0x4c
        /*0022*/ 	.byte	0x01
	.zero		1


	//----- nvinfo : EIATTR_MERCURY_ISA_VERSION
	.align		4
        /*0024*/ 	.byte	0x03, 0x5f
        /*0026*/ 	.short	0x0101


	//----- nvinfo : EIATTR_EXIT_INSTR_OFFSETS
	.align		4
        /*0028*/ 	.byte	0x04, 0x1c
        /*002a*/ 	.short	(.L_554 - .L_553)


	//   ....[0]....
.L_553:
        /*002c*/ 	.word	0x00000080


	//   ....[1]....
        /*0030*/ 	.word	0x000091d0


	//----- nvinfo : EIATTR_CRS_STACK_SIZE
	.align		4
.L_554:
        /*0034*/ 	.byte	0x04, 0x1e
        /*0036*/ 	.short	(.L_556 - .L_555)
.L_555:
        /*0038*/ 	.word	0x00000000


	//----- nvinfo : EIATTR_CBANK_PARAM_SIZE
	.align		4
.L_556:
        /*003c*/ 	.byte	0x03, 0x19
        /*003e*/ 	.short	0x0280


	//----- nvinfo : EIATTR_PARAM_CBANK
	.align		4
        /*0040*/ 	.byte	0x04, 0x0a
        /*0042*/ 	.short	(.L_558 - .L_557)
	.align		4
.L_557:
        /*0044*/ 	.word	index@(.nv.constant0._ZN5flash44flash_bwd_dq_dk_dv_loop_seqk_parallel_kernelI23Flash_bwd_kernel_traitsILi64ELi64ELi128ELi8ELi2ELi4ELi4ELb1ELb0EN7cutlass6half_tE19Flash_kernel_traitsILi64ELi64ELi128ELi8ES3_EELb1ELb0ELb1ELb0ELb0ELb0ELb0EEEvNS_16Flash_bwd_paramsE)
        /*0048*/ 	.short	0x0210
        /*004a*/ 	.short	0x0280


	//----- nvinfo : EIATTR_SW_WAR
	.align		4
.L_558:
        /*004c*/ 	.byte	0x04, 0x36
        /*004e*/ 	.short	(.L_560 - .L_559)
.L_559:
        /*0050*/ 	.word	0x00000008
.L_560:


//--------------------- .nv.info._ZN5flash44flash_bwd_dq_dk_dv_loop_seqk_parallel_kernelI23Flash_bwd_kernel_traitsILi64ELi64ELi128ELi8ELi2ELi4ELi4ELb1ELb0EN7cutlass6half_tE19Flash_kernel_traitsILi64ELi64ELi128ELi8ES3_EELb0ELb0ELb1ELb0ELb0ELb0ELb1EEEvNS_16Flash_bwd_paramsE --------------------------
	.section	.nv.info._ZN5flash44flash_bwd_dq_dk_dv_loop_seqk_parallel_kernelI23Flash_bwd_kernel_traitsILi64ELi64ELi128ELi8ELi2ELi4ELi4ELb1ELb0EN7cutlass6half_tE19Flash_kernel_traitsILi64ELi64ELi128ELi8ES3_EELb0ELb0ELb1ELb0ELb0ELb0ELb1EEEvNS_16Flash_bwd_paramsE,"",@"SHT_CUDA_INFO"
	.sectionflags	@""
	.align	4


	//----- nvinfo : EIATTR_CUDA_API_VERSION
	.align		4
        /*0000*/ 	.byte	0x04, 0x37
        /*0002*/ 	.short	(.L_562 - .L_561)
.L_561:
        /*0004*/ 	.word	0x00000082


	//----- nvinfo : EIATTR_KPARAM_INFO
	.align		4
.L_562:
        /*0008*/ 	.byte	0x04, 0x17
        /*000a*/ 	.short	(.L_564 - .L_563)
.L_563:
        /*000c*/ 	.word	0x00000000
        /*0010*/ 	.short	0x0000
        /*0012*/ 	.short	0x0000
        /*0014*/ 	.byte	0x00, 0xf0, 0x01, 0x0a


	//----- nvinfo : EIATTR_SPARSE_MMA_MASK
	.align		4
.L_564:
        /*0018*/ 	.byte	0x03, 0x50
        /*001a*/ 	.short	0x0000


	//----- nvinfo : EIATTR_MAXREG_COUNT
	.align		4
        /*001c*/ 	.byte	0x03, 0x1b
        /*001e*/ 	.short	0x00ff


	//----- nvinfo : EIATTR_NUM_BARRIERS
	.align		4
        /*0020*/ 	.byte	0x02, 0x4c
        /*0022*/ 	.byte	0x01
	.zero		1


	//----- nvinfo : EIATTR_MERCURY_ISA_VERSION
	.align		4
        /*0024*/ 	.byte	0x03, 0x5f
        /*0026*/ 	.short	0x0101


	//----- nvinfo : EIATTR_EXIT_INSTR_OFFSETS
	.align		4
        /*0028*/ 	.byte	0x04, 0x1c
        /*002a*/ 	.short	(.L_566 - .L_565)


	//   ....[0]....
.L_565:
        /*002c*/ 	.word	0x000000a0


	//   ....[1]....
        /*0030*/ 	.word	0x00009420


	//----- nvinfo : EIATTR_CRS_STACK_SIZE
	.align		4
.L_566:
        /*0034*/ 	.byte	0x04, 0x1e
        /*0036*/ 	.short	(.L_568 - .L_567)
.L_567:
        /*0038*/ 	.word	0x00000000


	//----- nvinfo : EIATTR_CBANK_PARAM_SIZE
	.align		4
.L_568:
        /*003c*/ 	.byte	0x03, 0x19
        /*003e*/ 	.short	0x0280


	//----- nvinfo : EIATTR_PARAM_CBANK
	.align		4
        /*0040*/ 	.byte	0x04, 0x0a
        /*0042*/ 	.short	(.L_570 - .L_569)
	.align		4
.L_569:
        /*0044*/ 	.word	index@(.nv.constant0._ZN5flash44flash_bwd_dq_dk_dv_loop_seqk_parallel_kernelI23Flash_bwd_kernel_traitsILi64ELi64ELi128ELi8ELi2ELi4ELi4ELb1ELb0EN7cutlass6half_tE19Flash_kernel_traitsILi64ELi64ELi128ELi8ES3_EELb0ELb0ELb1ELb0ELb0ELb0ELb1EEEvNS_16Flash_bwd_paramsE)
        /*0048*/ 	.short	0x0210
        /*004a*/ 	.short	0x0280


	//----- nvinfo : EIATTR_SW_WAR
	.align		4
.L_570:
        /*004c*/ 	.byte	0x04, 0x36
        /*004e*/ 	.short	(.L_572 - .L_571)
.L_571:
        /*0050*/ 	.word	0x00000008
.L_572:


//--------------------- .nv.info._ZN5flash44flash_bwd_dq_dk_dv_loop_seqk_parallel_kernelI23Flash_bwd_kernel_traitsILi64ELi64ELi128ELi8ELi2ELi4ELi4ELb1ELb0EN7cutlass6half_tE19Flash_kernel_traitsILi64ELi64ELi128ELi8ES3_EELb1ELb0ELb0ELb0ELb1ELb1ELb0EEEvNS_16Flash_bwd_paramsE --------------------------
	.section	.nv.info._ZN5flash44flash_bwd_dq_dk_dv_loop_seqk_parallel_kernelI23Flash_bwd_kernel_traitsILi64ELi64ELi128ELi8ELi2ELi4ELi4ELb1ELb0EN7cutlass6half_tE19Flash_kernel_traitsILi64ELi64ELi128ELi8ES3_EELb1ELb0ELb0ELb0ELb1ELb1ELb0EEEvNS_16Flash_bwd_paramsE,"",@"SHT_CUDA_INFO"
	.sectionflags	@""
	.align	4


	//----- nvinfo : EIATTR_CUDA_API_VERSION
	.align		4
        /*0000*/ 	.byte	0x04, 0x37
        /*0002*/ 	.short	(.L_574 - .L_573)
.L_573:
        /*0004*/ 	.word	0x00000082


	//----- nvinfo : EIATTR_KPARAM_INFO
	.align		4
.L_574:
        /*0008*/ 	.byte	0x04, 0x17
        /*000a*/ 	.short	(.L_576 - .L_575)
.L_575:
        /*000c*/ 	.word	0x00000000
        /*0010*/ 	.short	0x0000
        /*0012*/ 	.short	0x0000
        /*0014*/ 	.byte	0x00, 0xf0, 0x01, 0x0a


	//----- nvinfo : EIATTR_SPARSE_MMA_MASK
	.align		4
.L_576:
        /*0018*/ 	.byte	0x03, 0x50
        /*001a*/ 	.short	0x0000


	//----- nvinfo : EIATTR_MAXREG_COUNT
	.align		4
        /*001c*/ 	.byte	0x03, 0x1b
        /*001e*/ 	.short	0x00ff


	//----- nvinfo : EIATTR_NUM_BARRIERS
	.align		4
        /*0020*/ 	.byte	0x02, 0x4c
        /*0022*/ 	.byte	0x01
	.zero		1


	//----- nvinfo : EIATTR_MERCURY_ISA_VERSION
	.align		4
        /*0024*/ 	.byte	0x03, 0x5f
        /*0026*/ 	.short	0x0101


	//----- nvinfo : EIATTR_EXIT_INSTR_OFFSETS
	.align		4
        /*0028*/ 	.byte	0x04, 0x1c
        /*002a*/ 	.short	(.L_578 - .L_577)


	//   ....[0]....
.L_577:
        /*002c*/ 	.word	0x00000090


	//   ....[1]....
        /*0030*/ 	.word	0x00006490


	//----- nvinfo : EIATTR_CBANK_PARAM_SIZE
	.align		4
.L_578:
        /*0034*/ 	.byte	0x03, 0x19
        /*0036*/ 	.short	0x0280


	//----- nvinfo : EIATTR_PARAM_CBANK
	.align		4
        /*0038*/ 	.byte	0x04, 0x0a
        /*003a*/ 	.short	(.L_580 - .L_579)
	.align		4
.L_579:
        /*003c*/ 	.word	index@(.nv.constant0._ZN5flash44flash_bwd_dq_dk_dv_loop_seqk_parallel_kernelI23Flash_bwd_kernel_traitsILi64ELi64ELi128ELi8ELi2ELi4ELi4ELb1ELb0EN7cutlass6half_tE19Flash_kernel_traitsILi64ELi64ELi128ELi8ES3_EELb1ELb0ELb0ELb0ELb1ELb1ELb0EEEvNS_16Flash_bwd_paramsE)
        /*0040*/ 	.short	0x0210
        /*0042*/ 	.short	0x0280


	//----- nvinfo : EIATTR_SW_WAR
	.align		4
.L_580:
        /*0044*/ 	.byte	0x04, 0x36
        /*0046*/ 	.short	(.L_582 - .L_581)
.L_581:
        /*0048*/ 	.word	0x00000008
.L_582:


//--------------------- .nv.info._ZN5flash44flash_bwd_dq_dk_dv_loop_seqk_parallel_kernelI23Flash_bwd_kernel_traitsILi64ELi64ELi128ELi8ELi2ELi4ELi4ELb1ELb0EN7cutlass6half_tE19Flash_kernel_traitsILi64ELi64ELi128ELi8ES3_EELb0ELb0ELb0ELb0ELb1ELb1ELb1EEEvNS_16Flash_bwd_paramsE --------------------------
	.section	.nv.info._ZN5flash44flash_bwd_dq_dk_dv_loop_seqk_parallel_kernelI23Flash_bwd_kernel_traitsILi64ELi64ELi128ELi8ELi2ELi4ELi4ELb1ELb0EN7cutlass6half_tE19Flash_kernel_traitsILi64ELi64ELi128ELi8ES3_EELb0ELb0ELb0ELb0ELb1ELb1ELb1EEEvNS_16Flash_bwd_paramsE,"",@"SHT_CUDA_INFO"
	.sectionflags	@""
	.align	4


	//----- nvinfo : EIATTR_CUDA_API_VERSION
	.align		4
        /*0000*/ 	.byte	0x04, 0x37
        /*0002*/ 	.short	(.L_584 - .L_583)
.L_583:
        /*0004*/ 	.word	0x00000082


	//----- nvinfo : EIATTR_KPARAM_INFO
	.align		4
.L_584:
        /*0008*/ 	.byte	0x04, 0x17
        /*000a*/ 	.short	(.L_586 - .L_585)
.L_585:
        /*000c*/ 	.word	0x00000000
        /*0010*/ 	.short	0x0000
        /*0012*/ 	.short	0x0000
        /*0014*/ 	.byte	0x00, 0xf0, 0x01, 0x0a


	//----- nvinfo : EIATTR_SPARSE_MMA_MASK
	.align		4
.L_586:
        /*0018*/ 	.byte	0x03, 0x50
        /*001a*/ 	.short	0x0000


	//----- nvinfo : EIATTR_MAXREG_COUNT
	.align		4
        /*001c*/ 	.byte	0x03, 0x1b
        /*001e*/ 	.short	0x00ff


	//----- nvinfo : EIATTR_NUM_BARRIERS
	.align		4
        /*0020*/ 	.byte	0x02, 0x4c
        /*0022*/ 	.byte	0x01
	.zero		1


	//----- nvinfo : EIATTR_MERCURY_ISA_VERSION
	.align		4
        /*0024*/ 	.byte	0x03, 0x5f
        /*0026*/ 	.short	0x0101


	//----- nvinfo : EIATTR_EXIT_INSTR_OFFSETS
	.align		4
        /*0028*/ 	.byte	0x04, 0x1c
        /*002a*/ 	.short	(.L_588 - .L_587)


	//   ....[0]....
.L_587:
        /*002c*/ 	.word	0x00000090


	//   ....[1]....
        /*0030*/ 	.word	0x00005d60


	//----- nvinfo : EIATTR_CBANK_PARAM_SIZE
	.align		4
.L_588:
        /*0034*/ 	.byte	0x03, 0x19
        /*0036*/ 	.short	0x0280


	//----- nvinfo : EIATTR_PARAM_CBANK
	.align		4
        /*0038*/ 	.byte	0x04, 0x0a
        /*003a*/ 	.short	(.L_590 - .L_589)
	.align		4
.L_589:
        /*003c*/ 	.word	index@(.nv.constant0._ZN5flash44flash_bwd_dq_dk_dv_loop_seqk_parallel_kernelI23Flash_bwd_kernel_traitsILi64ELi64ELi128ELi8ELi2ELi4ELi4ELb1ELb0EN7cutlass6half_tE19Flash_kernel_traitsILi64ELi64ELi128ELi8ES3_EELb0ELb0ELb0ELb0ELb1ELb1ELb1EEEvNS_16Flash_bwd_paramsE)
        /*0040*/ 	.short	0x0210
        /*0042*/ 	.short	0x0280


	//----- nvinfo : EIATTR_SW_WAR
	.align		4
.L_590:
        /*0044*/ 	.byte	0x04, 0x36
        /*0046*/ 	.short	(.L_592 - .L_591)
.L_591:
        /*0048*/ 	.word	0x00000008
.L_592:


//--------------------- .nv.info._ZN5flash44flash_bwd_dq_dk_dv_loop_seqk_parallel_kernelI23Flash_bwd_kernel_traitsILi64ELi64ELi128ELi8ELi2ELi4ELi4ELb1ELb0EN7cutlass6half_tE19Flash_kernel_traitsILi64ELi64ELi128ELi8ES3_EELb1ELb0ELb0ELb1ELb0ELb0ELb0EEEvNS_16Flash_bwd_paramsE --------------------------
	.section	.nv.info._ZN5flash44flash_bwd_dq_dk_dv_loop_seqk_parallel_kernelI23Flash_bwd_kernel_traitsILi64ELi64ELi128ELi8ELi2ELi4ELi4ELb1ELb0EN7cutlass6half_tE19Flash_kernel_traitsILi64ELi64ELi128ELi8ES3_EELb1ELb0ELb0ELb1ELb0ELb0ELb0EEEvNS_16Flash_bwd_paramsE,"",@"SHT_CUDA_INFO"
	.sectionflags	@""
	.align	4


	//----- nvinfo : EIATTR_CUDA_API_VERSION
	.align		4
        /*0000*/ 	.byte	0x04, 0x37
        /*0002*/ 	.short	(.L_594 - .L_593)
.L_593:
        /*0004*/ 	.word	0x00000082


	//----- nvinfo : EIATTR_KPARAM_INFO
	.align		4
.L_594:
        /*0008*/ 	.byte	0x04, 0x17
        /*000a*/ 	.short	(.L_596 - .L_595)
.L_595:
        /*000c*/ 	.word	0x00000000
        /*0010*/ 	.short	0x0000
        /*0012*/ 	.short	0x0000
        /*0014*/ 	.byte	0x00, 0xf0, 0x01, 0x0a


	//----- nvinfo : EIATTR_SPARSE_MMA_MASK
	.align		4
.L_596:
        /*0018*/ 	.byte	0x03, 0x50
        /*001a*/ 	.short	0x0000


	//----- nvinfo : EIATTR_MAXREG_COUNT
	.align		4
        /*001c*/ 	.byte	0x03, 0x1b
        /*001e*/ 	.short	0x00ff


	//----- nvinfo : EIATTR_NUM_BARRIERS
	.align		4
        /*0020*/ 	.byte	0x02, 0x4c
        /*0022*/ 	.byte	0x01
	.zero		1


	//----- nvinfo : EIATTR_MERCURY_ISA_VERSION
	.align		4
        /*0024*/ 	.byte	0x03, 0x5f
        /*0026*/ 	.short	0x0101


	//----- nvinfo : EIATTR_EXIT_INSTR_OFFSETS
	.align		4
        /*0028*/ 	.byte	0x04, 0x1c
        /*002a*/ 	.short	(.L_598 - .L_597)


	//   ....[0]....
.L_597:
        /*002c*/ 	.word	0x00000080


	//   ....[1]....
        /*0030*/ 	.word	0x00009560


	//----- nvinfo : EIATTR_CRS_STACK_SIZE
	.align		4
.L_598:
        /*0034*/ 	.byte	0x04, 0x1e
        /*0036*/ 	.short	(.L_600 - .L_599)
.L_599:
        /*0038*/ 	.word	0x00000000


	//----- nvinfo : EIATTR_CBANK_PARAM_SIZE
	.align		4
.L_600:
        /*003c*/ 	.byte	0x03, 0x19
        /*003e*/ 	.short	0x0280


	//----- nvinfo : EIATTR_PARAM_CBANK
	.align		4
        /*0040*/ 	.byte	0x04, 0x0a
        /*0042*/ 	.short	(.L_602 - .L_601)
	.align		4
.L_601:
        /*0044*/ 	.word	index@(.nv.constant0._ZN5flash44flash_bwd_dq_dk_dv_loop_seqk_parallel_kernelI23Flash_bwd_kernel_traitsILi64ELi64ELi128ELi8ELi2ELi4ELi4ELb1ELb0EN7cutlass6half_tE19Flash_kernel_traitsILi64ELi64ELi128ELi8ES3_EELb1ELb0ELb0ELb1ELb0ELb0ELb0EEEvNS_16Flash_bwd_paramsE)
        /*0048*/ 	.short	0x0210
        /*004a*/ 	.short	0x0280


	//----- nvinfo : EIATTR_SW_WAR
	.align		4
.L_602:
        /*004c*/ 	.byte	0x04, 0x36
        /*004e*/ 	.short	(.L_604 - .L_603)
.L_603:
        /*0050*/ 	.word	0x00000008
.L_604:


//--------------------- .nv.info._ZN5flash44flash_bwd_dq_dk_dv_loop_seqk_parallel_kernelI23Flash_bwd_kernel_traitsILi64ELi64ELi128ELi8ELi2ELi4ELi4ELb1ELb0EN7cutlass6half_tE19Flash_kernel_traitsILi64ELi64ELi128ELi8ES3_EELb0ELb0ELb0ELb1ELb0ELb0ELb1EEEvNS_16Flash_bwd_paramsE --------------------------
	.section	.nv.info._ZN5flash44flash_bwd_dq_dk_dv_loop_seqk_parallel_kernelI23Flash_bwd_kernel_traitsILi64ELi64ELi128ELi8ELi2ELi4ELi4ELb1ELb0EN7cutlass6half_tE19Flash_kernel_traitsILi64ELi64ELi128ELi8ES3_EELb0ELb0ELb0ELb1ELb0ELb0ELb1EEEvNS_16Flash_bwd_paramsE,"",@"SHT_CUDA_INFO"
	.sectionflags	@""
	.align	4


	//----- nvinfo : EIATTR_CUDA_API_VERSION
	.align		4
        /*0000*/ 	.byte	0x04, 0x37
        /*0002*/ 	.short	(.L_606 - .L_605)
.L_605:
        /*0004*/ 	.word	0x00000082


	//----- nvinfo : EIATTR_KPARAM_INFO
	.align		4
.L_606:
        /*0008*/ 	.byte	0x04, 0x17
        /*000a*/ 	.short	(.L_608 - .L_607)
.L_607:
        /*000c*/ 	.word	0x00000000
        /*0010*/ 	.short	0x0000
        /*0012*/ 	.short	0x0000
        /*0014*/ 	.byte	0x00, 0xf0, 0x01, 0x0a


	//----- nvinfo : EIATTR_SPARSE_MMA_MASK
	.align		4
.L_608:
        /*0018*/ 	.byte	0x03, 0x50
        /*001a*/ 	.short	0x0000


	//----- nvinfo : EIATTR_MAXREG_COUNT
	.align		4
        /*001c*/ 	.byte	0x03, 0x1b
        /*001e*/ 	.short	0x00ff


	//----- nvinfo : EIATTR_NUM_BARRIERS
	.align		4
        /*0020*/ 	.byte	0x02, 0x4c
        /*0022*/ 	.byte	0x01
	.zero		1


	//----- nvinfo : EIATTR_MERCURY_ISA_VERSION
	.align		4
        /*0024*/ 	.byte	0x03, 0x5f
        /*0026*/ 	.short	0x0101


	//----- nvinfo : EIATTR_EXIT_INSTR_OFFSETS
	.align		4
        /*0028*/ 	.byte	0x04, 0x1c
        /*002a*/ 	.short	(.L_610 - .L_609)


	//   ....[0]....
.L_609:
        /*002c*/ 	.word	0x00000090


	//   ....[1]....
        /*0030*/ 	.word	0x00009630


	//----- nvinfo : EIATTR_CRS_STACK_SIZE
	.align		4
.L_610:
        /*0034*/ 	.byte	0x04, 0x1e
        /*0036*/ 	.short	(.L_612 - .L_611)
.L_611:
        /*0038*/ 	.word	0x00000000


	//----- nvinfo : EIATTR_CBANK_PARAM_SIZE
	.align		4
.L_612:
        /*003c*/ 	.byte	0x03, 0x19
        /*003e*/ 	.short	0x0280


	//----- nvinfo : EIATTR_PARAM_CBANK
	.align		4
        /*0040*/ 	.byte	0x04, 0x0a
        /*0042*/ 	.short	(.L_614 - .L_613)
	.align		4
.L_613:
        /*0044*/ 	.word	index@(.nv.constant0._ZN5flash44flash_bwd_dq_dk_dv_loop_seqk_parallel_kernelI23Flash_bwd_kernel_traitsILi64ELi64ELi128ELi8ELi2ELi4ELi4ELb1ELb0EN7cutlass6half_tE19Flash_kernel_traitsILi64ELi64ELi128ELi8ES3_EELb0ELb0ELb0ELb1ELb0ELb0ELb1EEEvNS_16Flash_bwd_paramsE)
        /*0048*/ 	.short	0x0210
        /*004a*/ 	.short	0x0280


	//----- nvinfo : EIATTR_SW_WAR
	.align		4
.L_614:
        /*004c*/ 	.byte	0x04, 0x36
        /*004e*/ 	.short	(.L_616 - .L_615)
.L_615:
        /*0050*/ 	.word	0x00000008
.L_616:


//--------------------- .nv.info._ZN5flash44flash_bwd_dq_dk_dv_loop_seqk_parallel_kernelI23Flash_bwd_kernel_traitsILi64ELi64ELi128ELi8ELi2ELi4ELi4ELb1ELb0EN7cutlass6half_tE19Flash_kernel_traitsILi64ELi64ELi128ELi8ES3_EELb1ELb0ELb1ELb0ELb0ELb1ELb0EEEvNS_16Flash_bwd_paramsE --------------------------
	.section	.nv.info._ZN5flash44flash_bwd_dq_dk_dv_loop_seqk_parallel_kernelI23Flash_bwd_kernel_traitsILi64ELi64ELi128ELi8ELi2ELi4ELi4ELb1ELb0EN7cutlass6half_tE19Flash_kernel_traitsILi64ELi64ELi128ELi8ES3_EELb1ELb0ELb1ELb0ELb0ELb1ELb0EEEvNS_16Flash_bwd_paramsE,"",@"SHT_CUDA_INFO"
	.sectionflags	@""
	.align	4


	//----- nvinfo : EIATTR_CUDA_API_VERSION
	.align		4
        /*0000*/ 	.byte	0x04, 0x37
        /*0002*/ 	.short	(.L_618 - .L_617)
.L_617:
        /*0004*/ 	.word	0x00000082


	//----- nvinfo : EIATTR_KPARAM_INFO
	.align		4
.L_618:
        /*0008*/ 	.byte	0x04, 0x17
        /*000a*/ 	.short	(.L_620 - .L_619)
.L_619:
        /*000c*/ 	.word	0x00000000
        /*0010*/ 	.short	0x0000
        /*0012*/ 	.short	0x0000
        /*0014*/ 	.byte	0x00, 0xf0, 0x01, 0x0a


	//----- nvinfo : EIATTR_SPARSE_MMA_MASK
	.align		4
.L_620:
        /*0018*/ 	.byte	0x03, 0x50
        /*001a*/ 	.short	0x0000


	//----- nvinfo : EIATTR_MAXREG_COUNT
	.align		4
        /*001c*/ 	.byte	0x03, 0x1b
        /*001e*/ 	.short	0x00ff


	//----- nvinfo : EIATTR_NUM_BARRIERS
	.align		4
        /*0020*/ 	.byte	0x02, 0x4c
        /*0022*/ 	.byte	0x01
	.zero		1


	//----- nvinfo : EIATTR_MERCURY_ISA_VERSION
	.align		4
        /*0024*/ 	.byte	0x03, 0x5f
        /*0026*/ 	.short	0x0101


	//----- nvinfo : EIATTR_EXIT_INSTR_OFFSETS
	.align		4
        /*0028*/ 	.byte	0x04, 0x1c
        /*002a*/ 	.short	(.L_622 - .L_621)


	//   ....[0]....
.L_621:
        /*002c*/ 	.word	0x00000080


	//   ....[1]....
        /*0030*/ 	.word	0x00008ab0


	//----- nvinfo : EIATTR_CRS_STACK_SIZE
	.align		4
.L_622:
        /*0034*/ 	.byte	0x04, 0x1e
        /*0036*/ 	.short	(.L_624 - .L_623)
.L_623:
        /*0038*/ 	.word	0x00000000


	//----- nvinfo : EIATTR_CBANK_PARAM_SIZE
	.align		4
.L_624:
        /*003c*/ 	.byte	0x03, 0x19
        /*003e*/ 	.short	0x0280


	//----- nvinfo : EIATTR_PARAM_CBANK
	.align		4
        /*0040*/ 	.byte	0x04, 0x0a
        /*0042*/ 	.short	(.L_626 - .L_625)
	.align		4
.L_625:
        /*0044*/ 	.word	index@(.nv.constant0._ZN5flash44flash_bwd_dq_dk_dv_loop_seqk_parallel_kernelI23Flash_bwd_kernel_traitsILi64ELi64ELi128ELi8ELi2ELi4ELi4ELb1ELb0EN7cutlass6half_tE19Flash_kernel_traitsILi64ELi64ELi128ELi8ES3_EELb1ELb0ELb1ELb0ELb0ELb1ELb0EEEvNS_16Flash_bwd_paramsE)
        /*0048*/ 	.short	0x0210
        /*004a*/ 	.short	0x0280


	//----- nvinfo : EIATTR_SW_WAR
	.align		4
.L_626:
        /*004c*/ 	.byte	0x04, 0x36
        /*004e*/ 	.short	(.L_628 - .L_627)
.L_627:
        /*0050*/ 	.word	0x00000008
.L_628:


//--------------------- .nv.info._ZN5flash44flash_bwd_dq_dk_dv_loop_seqk_parallel_kernelI23Flash_bwd_kernel_traitsILi64ELi64ELi128ELi8ELi2ELi4ELi4ELb1ELb0EN7cutlass6half_tE19Flash_kernel_traitsILi64ELi64ELi128ELi8ES3_EELb0ELb0ELb1ELb0ELb0ELb1ELb1EEEvNS_16Flash_bwd_paramsE --------------------------
	.section	.nv.info._ZN5flash44flash_bwd_dq_dk_dv_loop_seqk_parallel_kernelI23Flash_bwd_kernel_traitsILi64ELi64ELi128ELi8ELi2ELi4ELi4ELb1ELb0EN7cutlass6half_tE19Flash_kernel_traitsILi64ELi64ELi128ELi8ES3_EELb0ELb0ELb1ELb0ELb0ELb1ELb1EEEvNS_16Flash_bwd_paramsE,"",@"SHT_CUDA_INFO"
	.sectionflags	@""
	.align	4


	//----- nvinfo : EIATTR_CUDA_API_VERSION
	.align		4
        /*0000*/ 	.byte	0x04, 0x37
        /*0002*/ 	.short	(.L_630 - .L_629)
.L_629:
        /*0004*/ 	.word	0x00000082


	//----- nvinfo : EIATTR_KPARAM_INFO
	.align		4
.L_630:
        /*0008*/ 	.byte	0x04, 0x17
        /*000a*/ 	.short	(.L_632 - .L_631)
.L_631:
        /*000c*/ 	.word	0x00000000
        /*0010*/ 	.short	0x0000
        /*0012*/ 	.short	0x0000
        /*0014*/ 	.byte	0x00, 0xf0, 0x01, 0x0a


	//----- nvinfo : EIATTR_SPARSE_MMA_MASK
	.align		4
.L_632:
        /*0018*/ 	.byte	0x03, 0x50
        /*001a*/ 	.short	0x0000


	//----- nvinfo : EIATTR_MAXREG_COUNT
	.align		4
        /*001c*/ 	.byte	0x03, 0x1b
        /*001e*/ 	.short	0x00ff


	//----- nvinfo : EIATTR_NUM_BARRIERS
	.align		4
        /*0020*/ 	.byte	0x02, 0x4c
        /*0022*/ 	.byte	0x01
	.zero		1


	//----- nvinfo : EIATTR_MERCURY_ISA_VERSION
	.align		4
        /*0024*/ 	.byte	0x03, 0x5f
        /*0026*/ 	.short	0x0101


	//----- nvinfo : EIATTR_EXIT_INSTR_OFFSETS
	.align		4
        /*0028*/ 	.byte	0x04, 0x1c
        /*002a*/ 	.short	(.L_634 - .L_633)


	//   ....[0]....
.L_633:
        /*002c*/ 	.word	0x000000a0


	//   ....[1]....
        /*0030*/ 	.word	0x00008c60


	//----- nvinfo : EIATTR_CRS_STACK_SIZE
	.align		4
.L_634:
        /*0034*/ 	.byte	0x04, 0x1e
        /*0036*/ 	.short	(.L_636 - .L_635)
.L_635:
        /*0038*/ 	.word	0x00000000


	//----- nvinfo : EIATTR_CBANK_PARAM_SIZE
	.align		4
.L_636:
        /*003c*/ 	.byte	0x03, 0x19
        /*003e*/ 	.short	0x0280


	//----- nvinfo : EIATTR_PARAM_CBANK
	.align		4
        /*0040*/ 	.byte	0x04, 0x0a
        /*0042*/ 	.short	(.L_638 - .L_637)
	.align		4
.L_637:
        /*0044*/ 	.word	index@(.nv.constant0._ZN5flash44flash_bwd_dq_dk_dv_loop_seqk_parallel_kernelI23Flash_bwd_kernel_traitsILi64ELi64ELi128ELi8ELi2ELi4ELi4ELb1ELb0EN7cutlass6half_tE19Flash_kernel_traitsILi64ELi64ELi128ELi8ES3_EELb0ELb0ELb1ELb0ELb0ELb1ELb1EEEvNS_16Flash_bwd_paramsE)
        /*0048*/ 	.short	0x0210
        /*004a*/ 	.short	0x0280


	//----- nvinfo : EIATTR_SW_WAR
	.align		4
.L_638:
        /*004c*/ 	.byte	0x04, 0x36
        /*004e*/ 	.short	(.L_640 - .L_639)
.L_639:
        /*0050*/ 	.word	0x00000008
.L_640:


//--------------------- .nv.info._ZN5flash44flash_bwd_dq_dk_dv_loop_seqk_parallel_kernelI23Flash_bwd_kernel_traitsILi64ELi64ELi128ELi8ELi2ELi4ELi4ELb1ELb0EN7cutlass6half_tE19Flash_kernel_traitsILi64ELi64ELi128ELi8ES3_EELb1ELb0ELb1ELb1ELb0ELb0ELb0EEEvNS_16Flash_bwd_paramsE --------------------------
	.section	.nv.info._ZN5flash44flash_bwd_dq_dk_dv_loop_seqk_parallel_kernelI23Flash_bwd_kernel_traitsILi64ELi64ELi128ELi8ELi2ELi4ELi4ELb1ELb0EN7cutlass6half_tE19Flash_kernel_traitsILi64ELi64ELi128ELi8ES3_EELb1ELb0ELb1ELb1ELb0ELb0ELb0EEEvNS_16Flash_bwd_paramsE,"",@"SHT_CUDA_INFO"
	.sectionflags	@""
	.align	4


	//----- nvinfo : EIATTR_CUDA_API_VERSION
	.align		4
        /*0000*/ 	.byte	0x04, 0x37
        /*0002*/ 	.short	(.L_642 - .L_641)
.L_641:
        /*0004*/ 	.word	0x00000082


	//----- nvinfo : EIATTR_KPARAM_INFO
	.align		4
.L_642:
        /*0008*/ 	.byte	0x04, 0x17
        /*000a*/ 	.short	(.L_644 - .L_643)
.L_643:
        /*000c*/ 	.word	0x00000000
        /*0010*/ 	.short	0x0000
        /*0012*/ 	.short	0x0000
        /*0014*/ 	.byte	0x00, 0xf0, 0x01, 0x0a


	//----- nvinfo : EIATTR_SPARSE_MMA_MASK
	.align		4
.L_644:
        /*0018*/ 	.byte	0x03, 0x50
        /*001a*/ 	.short	0x0000


	//----- nvinfo : EIATTR_MAXREG_COUNT
	.align		4
        /*001c*/ 	.byte	0x03, 0x1b
        /*001e*/ 	.short	0x00ff


	//----- nvinfo : EIATTR_NUM_BARRIERS
	.align		4
        /*0020*/ 	.byte	0x02, 0x4c
        /*0022*/ 	.byte	0x01
	.zero		1


	//----- nvinfo : EIATTR_MERCURY_ISA_VERSION
	.align		4
        /*0024*/ 	.byte	0x03, 0x5f
        /*0026*/ 	.short	0x0101


	//----- nvinfo : EIATTR_EXIT_INSTR_OFFSETS
	.align		4
        /*0028*/ 	.byte	0x04, 0x1c
        /*002a*/ 	.short	(.L_646 - .L_645)


	//   ....[0]....
.L_645:
        /*002c*/ 	.word	0x00000080


	//   ....[1]....
        /*0030*/ 	.word	0x000099c0


	//----- nvinfo : EIATTR_CRS_STACK_SIZE
	.align		4
.L_646:
        /*0034*/ 	.byte	0x04, 0x1e
        /*0036*/ 	.short	(.L_648 - .L_647)
.L_647:
        /*0038*/ 	.word	0x00000000


	//----- nvinfo : EIATTR_CBANK_PARAM_SIZE
	.align		4
.L_648:
        /*003c*/ 	.byte	0x03, 0x19
        /*003e*/ 	.short	0x0280


	//----- nvinfo : EIATTR_PARAM_CBANK
	.align		4
        /*0040*/ 	.byte	0x04, 0x0a
        /*0042*/ 	.short	(.L_650 - .L_649)
	.align		4
.L_649:
        /*0044*/ 	.word	index@(.nv.constant0._ZN5flash44flash_bwd_dq_dk_dv_loop_seqk_parallel_kernelI23Flash_bwd_kernel_traitsILi64ELi64ELi128ELi8ELi2ELi4ELi4ELb1ELb0EN7cutlass6half_tE19Flash_kernel_traitsILi64ELi64ELi128ELi8ES3_EELb1ELb0ELb1ELb1ELb0ELb0ELb0EEEvNS_16Flash_bwd_paramsE)
        /*0048*/ 	.short	0x0210
        /*004a*/ 	.short	0x0280


	//----- nvinfo : EIATTR_SW_WAR
	.align		4
.L_650:
        /*004c*/ 	.byte	0x04, 0x36
        /*004e*/ 	.short	(.L_652 - .L_651)
.L_651:
        /*0050*/ 	.word	0x00000008
.L_652:


//--------------------- .nv.info._ZN5flash44flash_bwd_dq_dk_dv_loop_seqk_parallel_kernelI23Flash_bwd_kernel_traitsILi64ELi64ELi128ELi8ELi2ELi4ELi4ELb1ELb0EN7cutlass6half_tE19Flash_kernel_traitsILi64ELi64ELi128ELi8ES3_EELb0ELb0ELb1ELb1ELb0ELb0ELb1EEEvNS_16Flash_bwd_paramsE --------------------------
	.section	.nv.info._ZN5flash44flash_bwd_dq_dk_dv_loop_seqk_parallel_kernelI23Flash_bwd_kernel_traitsILi64ELi64ELi128ELi8ELi2ELi4ELi4ELb1ELb0EN7cutlass6half_tE19Flash_kernel_traitsILi64ELi64ELi128ELi8ES3_EELb0ELb0ELb1ELb1ELb0ELb0ELb1EEEvNS_16Flash_bwd_paramsE,"",@"SHT_CUDA_INFO"
	.sectionflags	@""
	.align	4


	//----- nvinfo : EIATTR_CUDA_API_VERSION
	.align		4
        /*0000*/ 	.byte	0x04, 0x37
        /*0002*/ 	.short	(.L_654 - .L_653)
.L_653:
        /*0004*/ 	.word	0x00000082


	//----- nvinfo : EIATTR_KPARAM_INFO
	.align		4
.L_654:
        /*0008*/ 	.byte	0x04, 0x17
        /*000a*/ 	.short	(.L_656 - .L_655)
.L_655:
        /*000c*/ 	.word	0x00000000
        /*0010*/ 	.short	0x0000
        /*0012*/ 	.short	0x0000
        /*0014*/ 	.byte	0x00, 0xf0, 0x01, 0x0a


	//----- nvinfo : EIATTR_SPARSE_MMA_MASK
	.align		4
.L_656:
        /*0018*/ 	.byte	0x03, 0x50
        /*001a*/ 	.short	0x0000


	//----- nvinfo : EIATTR_MAXREG_COUNT
	.align		4
        /*001c*/ 	.byte	0x03, 0x1b
        /*001e*/ 	.short	0x00ff


	//----- nvinfo : EIATTR_NUM_BARRIERS
	.align		4
        /*0020*/ 	.byte	0x02, 0x4c
        /*0022*/ 	.byte	0x01
	.zero		1


	//----- nvinfo : EIATTR_MERCURY_ISA_VERSION
	.align		4
        /*0024*/ 	.byte	0x03, 0x5f
        /*0026*/ 	.short	0x0101


	//----- nvinfo : EIATTR_EXIT_INSTR_OFFSETS
	.align		4
        /*0028*/ 	.byte	0x04, 0x1c
        /*002a*/ 	.short	(.L_658 - .L_657)


	//   ....[0]....
.L_657:
        /*002c*/ 	.word	0x000000a0


	//   ....[1]....
        /*0030*/ 	.word	0x000099d0


	//----- nvinfo : EIATTR_CRS_STACK_SIZE
	.align		4
.L_658:
        /*0034*/ 	.byte	0x04, 0x1e
        /*0036*/ 	.short	(.L_660 - .L_659)
.L_659:
        /*0038*/ 	.word	0x00000000


	//----- nvinfo : EIATTR_CBANK_PARAM_SIZE
	.align		4
.L_660:
        /*003c*/ 	.byte	0x03, 0x19
        /*003e*/ 	.short	0x0280


	//----- nvinfo : EIATTR_PARAM_CBANK
	.align		4
        /*0040*/ 	.byte	0x04, 0x0a
        /*0042*/ 	.short	(.L_662 - .L_661)
	.align		4
.L_661:
        /*0044*/ 	.word	index@(.nv.constant0._ZN5flash44flash_bwd_dq_dk_dv_loop_seqk_parallel_kernelI23Flash_bwd_kernel_traitsILi64ELi64ELi128ELi8ELi2ELi4ELi4ELb1ELb0EN7cutlass6half_tE19Flash_kernel_traitsILi64ELi64ELi128ELi8ES3_EELb0ELb0ELb1ELb1ELb0ELb0ELb1EEEvNS_16Flash_bwd_paramsE)
        /*0048*/ 	.short	0x0210
        /*004a*/ 	.short	0x0280


	//----- nvinfo : EIATTR_SW_WAR
	.align		4
.L_662:
        /*004c*/ 	.byte	0x04, 0x36
        /*004e*/ 	.short	(.L_664 - .L_663)
.L_663:
        /*0050*/ 	.word	0x00000008
.L_664:


//--------------------- .nv.info._ZN5flash25flash_bwd_dot_do_o_kernelILb0E23Flash_bwd_kernel_traitsILi64ELi64ELi128ELi8ELi2ELi4ELi4ELb1ELb0EN7cutlass6half_tE19Flash_kernel_traitsILi64ELi64ELi128ELi8ES3_EEEEvNS_16Flash_bwd_paramsE --------------------------
	.section	.nv.info._ZN5flash25flash_bwd_dot_do_o_kernelILb0E23Flash_bwd_kernel_traitsILi64ELi64ELi128ELi8ELi2ELi4ELi4ELb1ELb0EN7cutlass6half_tE19Flash_kernel_traitsILi64ELi64ELi128ELi8ES3_EEEEvNS_16Flash_bwd_paramsE,"",@"SHT_CUDA_INFO"
	.sectionflags	@""
	.align	4


	//----- nvinfo : EIATTR_CUDA_API_VERSION
	.align		4
        /*0000*/ 	.byte	0x04, 0x37
        /*0002*/ 	.short	(.L_666 - .L_665)
.L_665:
        /*0004*/ 	.word	0x00000082


	//----- nvinfo : EIATTR_KPARAM_INFO
	.align		4
.L_666:
        /*0008*/ 	.byte	0x04, 0x17
        /*000a*/ 	.short	(.L_668 - .L_667)
.L_667:
        /*000c*/ 	.word	0x00000000
        /*0010*/ 	.short	0x0000
        /*0012*/ 	.short	0x0000
        /*0014*/ 	.byte	0x00, 0xf0, 0x01, 0x0a


	//----- nvinfo : EIATTR_SPARSE_MMA_MASK
	.align		4
.L_668:
        /*0018*/ 	.byte	0x03, 0x50
        /*001a*/ 	.short	0x0000


	//----- nvinfo : EIATTR_MAXREG_COUNT
	.align		4
        /*001c*/ 	.byte	0x03, 0x1b
        /*001e*/ 	.short	0x00ff


	//----- nvinfo : EIATTR_MERCURY_ISA_VERSION
	.align		4
        /*0020*/ 	.byte	0x03, 0x5f
        /*0022*/ 	.short	0x0101


	//----- nvinfo : EIATTR_COOP_GROUP_MASK_REGIDS
	.align		4
        /*0024*/ 	.byte	0x04, 0x29
        /*0026*/ 	.short	(.L_670 - .L_669)


	//   ....[0]....
.L_669:
        /*0028*/ 	.word	0xffffffff


	//   ....[1]....
        /*002c*/ 	.word	0xffffffff


	//   ....[2]....
        /*0030*/ 	.word	0xffffffff


	//   ....[3]....
        /*0034*/ 	.word	0xffffffff


	//   ....[4]....
        /*0038*/ 	.word	0xffffffff


	//   ....[5]....
        /*003c*/ 	.word	0xffffffff


	//----- nvinfo : EIATTR_COOP_GROUP_INSTR_OFFSETS
	.align		4
.L_670:
        /*0040*/ 	.byte	0x04, 0x28
        /*0042*/ 	.short	(.L_672 - .L_671)


	//   ....[0]....
.L_671:
        /*0044*/ 	.word	0x00000bc0


	//   ....[1]....
        /*0048*/ 	.word	0x00000be0


	//   ....[2]....
        /*004c*/ 	.word	0x00000c10


	//   ....[3]....
        /*0050*/ 	.word	0x00000c20


	//   ....[4]....
        /*0054*/ 	.word	0x00000c50


	//   ....[5]....
        /*0058*/ 	.word	0x00000c60


	//----- nvinfo : EIATTR_EXIT_INSTR_OFFSETS
	.align		4
.L_672:
        /*005c*/ 	.byte	0x04, 0x1c
        /*005e*/ 	.short	(.L_674 - .L_673)


	//   ....[0]....
.L_673:
        /*0060*/ 	.word	0x00000100


	//   ....[1]....
        /*0064*/ 	.word	0x00000d40


	//   ....[2]....
        /*0068*/ 	.word	0x00000d60


	//----- nvinfo : EIATTR_CBANK_PARAM_SIZE
	.align		4
.L_674:
        /*006c*/ 	.byte	0x03, 0x19
        /*006e*/ 	.short	0x0280


	//----- nvinfo : EIATTR_PARAM_CBANK
	.align		4
        /*0070*/ 	.byte	0x04, 0x0a
        /*0072*/ 	.short	(.L_676 - .L_675)
	.align		4
.L_675:
        /*0074*/ 	.word	index@(.nv.constant0._ZN5flash25flash_bwd_dot_do_o_kernelILb0E23Flash_bwd_kernel_traitsILi64ELi64ELi128ELi8ELi2ELi4ELi4ELb1ELb0EN7cutlass6half_tE19Flash_kernel_traitsILi64ELi64ELi128ELi8ES3_EEEEvNS_16Flash_bwd_paramsE)
        /*0078*/ 	.short	0x0210
        /*007a*/ 	.short	0x0280


	//----- nvinfo : EIATTR_SW_WAR
	.align		4
.L_676:
        /*007c*/ 	.byte	0x04, 0x36
        /*007e*/ 	.short	(.L_678 - .L_677)
.L_677:
        /*0080*/ 	.word	0x00000008
.L_678:


//--------------------- .nv.info._ZN5flash25flash_bwd_dot_do_o_kernelILb1E23Flash_bwd_kernel_traitsILi64ELi64ELi128ELi8ELi2ELi4ELi4ELb1ELb0EN7cutlass6half_tE19Flash_kernel_traitsILi64ELi64ELi128ELi8ES3_EEEEvNS_16Flash_bwd_paramsE --------------------------
	.section	.nv.info._ZN5flash25flash_bwd_dot_do_o_kernelILb1E23Flash_bwd_kernel_traitsILi64ELi64ELi128ELi8ELi2ELi4ELi4ELb1ELb0EN7cutlass6half_tE19Flash_kernel_traitsILi64ELi64ELi128ELi8ES3_EEEEvNS_16Flash_bwd_paramsE,"",@"SHT_CUDA_INFO"
	.sectionflags	@""
	.align	4


	//----- nvinfo : EIATTR_CUDA_API_VERSION
	.align		4
        /*0000*/ 	.byte	0x04, 0x37
        /*0002*/ 	.short	(.L_680 - .L_679)
.L_679:
        /*0004*/ 	.word	0x00000082


	//----- nvinfo : EIATTR_KPARAM_INFO
	.align		4
.L_680:
        /*0008*/ 	.byte	0x04, 0x17
        /*000a*/ 	.short	(.L_682 - .L_681)
.L_681:
        /*000c*/ 	.word	0x00000000
        /*0010*/ 	.short	0x0000
        /*0012*/ 	.short	0x0000
        /*0014*/ 	.byte	0x00, 0xf0, 0x01, 0x0a


	//----- nvinfo : EIATTR_SPARSE_MMA_MASK
	.align		4
.L_682:
        /*0018*/ 	.byte	0x03, 0x50
        /*001a*/ 	.short	0x0000


	//----- nvinfo : EIATTR_MAXREG_COUNT
	.align		4
        /*001c*/ 	.byte	0x03, 0x1b
        /*001e*/ 	.short	0x00ff


	//----- nvinfo : EIATTR_MERCURY_ISA_VERSION
	.align		4
        /*0020*/ 	.byte	0x03, 0x5f
        /*0022*/ 	.short	0x0101


	//----- nvinfo : EIATTR_COOP_GROUP_MASK_REGIDS
	.align		4
        /*0024*/ 	.byte	0x04, 0x29
        /*0026*/ 	.short	(.L_684 - .L_683)


	//   ....[0]....
.L_683:
        /*0028*/ 	.word	0xffffffff


	//   ....[1]....
        /*002c*/ 	.word	0xffffffff


	//   ....[2]....
        /*0030*/ 	.word	0xffffffff


	//   ....[3]....
        /*0034*/ 	.word	0xffffffff


	//   ....[4]....
        /*0038*/ 	.word	0xffffffff


	//   ....[5]....
        /*003c*/ 	.word	0xffffffff


	//----- nvinfo : EIATTR_COOP_GROUP_INSTR_OFFSETS
	.align		4
.L_684:
        /*0040*/ 	.byte	0x04, 0x28
        /*0042*/ 	.short	(.L_686 - .L_685)


	//   ....[0]....
.L_685:
        /*0044*/ 	.word	0x00000e00


	//   ....[1]....
        /*0048*/ 	.word	0x00000e10


	//   ....[2]....
        /*004c*/ 	.word	0x00000e40


	//   ....[3]....
        /*0050*/ 	.word	0x00000e50


	//   ....[4]....
        /*0054*/ 	.word	0x00000ec0


	//   ....[5]....
        /*0058*/ 	.word	0x00000ee0


	//----- nvinfo : EIATTR_EXIT_INSTR_OFFSETS
	.align		4
.L_686:
        /*005c*/ 	.byte	0x04, 0x1c
        /*005e*/ 	.short	(.L_688 - .L_687)


	//   ....[0]....
.L_687:
        /*0060*/ 	.word	0x00000100


	//   ....[1]....
        /*0064*/ 	.word	0x00001090


	//----- nvinfo : EIATTR_CBANK_PARAM_SIZE
	.align		4
.L_688:
        /*0068*/ 	.byte	0x03, 0x19
        /*006a*/ 	.short	0x0280


	//----- nvinfo : EIATTR_PARAM_CBANK
	.align		4
        /*006c*/ 	.byte	0x04, 0x0a
        /*006e*/ 	.short	(.L_690 - .L_689)
	.align		4
.L_689:
        /*0070*/ 	.word	index@(.nv.constant0._ZN5flash25flash_bwd_dot_do_o_kernelILb1E23Flash_bwd_kernel_traitsILi64ELi64ELi128ELi8ELi2ELi4ELi4ELb1ELb0EN7cutlass6half_tE19Flash_kernel_traitsILi64ELi64ELi128ELi8ES3_EEEEvNS_16Flash_bwd_paramsE)
        /*0074*/ 	.short	0x0210
        /*0076*/ 	.short	0x0280


	//----- nvinfo : EIATTR_SW_WAR
	.align		4
.L_690:
        /*0078*/ 	.byte	0x04, 0x36
        /*007a*/ 	.short	(.L_692 - .L_691)
.L_691:
        /*007c*/ 	.word	0x00000008
.L_692:


//--------------------- .nv.info._ZN5flash27flash_bwd_convert_dq_kernelI23Flash_bwd_kernel_traitsILi64ELi128ELi128ELi8ELi4ELi4ELi4ELb0ELb0EN7cutlass6half_tE19Flash_kernel_traitsILi64ELi128ELi128ELi8ES3_EEEEvNS_16Flash_bwd_paramsEi --------------------------
	.section	.nv.info._ZN5flash27flash_bwd_convert_dq_kernelI23Flash_bwd_kernel_traitsILi64ELi128ELi128ELi8ELi4ELi4ELi4ELb0ELb0EN7cutlass6half_tE19Flash_kernel_traitsILi64ELi128ELi128ELi8ES3_EEEEvNS_16Flash_bwd_paramsEi,"",@"SHT_CUDA_INFO"
	.sectionflags	@""
	.align	4


	//----- nvinfo : EIATTR_CUDA_API_VERSION
	.align		4
        /*0000*/ 	.byte	0x04, 0x37
        /*0002*/ 	.short	(.L_694 - .L_693)
.L_693:
        /*0004*/ 	.word	0x00000082


	//----- nvinfo : EIATTR_KPARAM_INFO
	.align		4
.L_694:
        /*0008*/ 	.byte	0x04, 0x17
        /*000a*/ 	.short	(.L_696 - .L_695)
.L_695:
        /*000c*/ 	.word	0x00000000
        /*0010*/ 	.short	0x0001
        /*0012*/ 	.short	0x0280
        /*0014*/ 	.byte	0x00, 0xf0, 0x11, 0x00


	//----- nvinfo : EIATTR_KPARAM_INFO
	.align		4
.L_696:
        /*0018*/ 	.byte	0x04, 0x17
        /*001a*/ 	.short	(.L_698 - .L_697)
.L_697:
        /*001c*/ 	.word	0x00000000
        /*0020*/ 	.short	0x0000
        /*0022*/ 	.short	0x0000
        /*0024*/ 	.byte	0x00, 0xf0, 0x01, 0x0a


	//----- nvinfo : EIATTR_SPARSE_MMA_MASK
	.align		4
.L_698:
        /*0028*/ 	.byte	0x03, 0x50
        /*002a*/ 	.short	0x0000


	//----- nvinfo : EIATTR_MAXREG_COUNT
	.align		4
        /*002c*/ 	.byte	0x03, 0x1b
        /*002e*/ 	.short	0x00ff


	//----- nvinfo : EIATTR_NUM_BARRIERS
	.align		4
        /*0030*/ 	.byte	0x02, 0x4c
        /*0032*/ 	.byte	0x01
	.zero		1


	//----- nvinfo : EIATTR_MERCURY_ISA_VERSION
	.align		4
        /*0034*/ 	.byte	0x03, 0x5f
        /*0036*/ 	.short	0x0101


	//----- nvinfo : EIATTR_EXIT_INSTR_OFFSETS
	.align		4
        /*0038*/ 	.byte	0x04, 0x1c
        /*003a*/ 	.short	(.L_700 - .L_699)


	//   ....[0]....
.L_699:
        /*003c*/ 	.word	0x00000100


	//   ....[1]....
        /*0040*/ 	.word	0x00001a20


	//   ....[2]....
        /*0044*/ 	.word	0x00001ae0


	//----- nvinfo : EIATTR_CRS_STACK_SIZE
	.align		4
.L_700:
        /*0048*/ 	.byte	0x04, 0x1e
        /*004a*/ 	.short	(.L_702 - .L_701)
.L_701:
        /*004c*/ 	.word	0x00000000


	//----- nvinfo : EIATTR_CBANK_PARAM_SIZE
	.align		4
.L_702:
        /*0050*/ 	.byte	0x03, 0x19
        /*0052*/ 	.short	0x0284


	//----- nvinfo : EIATTR_PARAM_CBANK
	.align		4
        /*0054*/ 	.byte	0x04, 0x0a
        /*0056*/ 	.short	(.L_704 - .L_703)
	.align		4
.L_703:
        /*0058*/ 	.word	index@(.nv.constant0._ZN5flash27flash_bwd_convert_dq_kernelI23Flash_bwd_kernel_traitsILi64ELi128ELi128ELi8ELi4ELi4ELi4ELb0ELb0EN7cutlass6half_tE19Flash_kernel_traitsILi64ELi128ELi128ELi8ES3_EEEEvNS_16Flash_bwd_paramsEi)
        /*005c*/ 	.short	0x0210
        /*005e*/ 	.short	0x0284


	//----- nvinfo : EIATTR_SW_WAR
	.align		4
.L_704:
        /*0060*/ 	.byte	0x04, 0x36
        /*0062*/ 	.short	(.L_706 - .L_705)
.L_705:
        /*0064*/ 	.word	0x00000008
.L_706:


//--------------------- .nv.info._ZN5flash44flash_bwd_dq_dk_dv_loop_seqk_parallel_kernelI23Flash_bwd_kernel_traitsILi64ELi128ELi128ELi8ELi4ELi4ELi4ELb0ELb0EN7cutlass6half_tE19Flash_kernel_traitsILi64ELi128ELi128ELi8ES3_EELb1ELb0ELb0ELb0ELb0ELb1ELb0EEEvNS_16Flash_bwd_paramsE --------------------------
	.section	.nv.info._ZN5flash44flash_bwd_dq_dk_dv_loop_seqk_parallel_kernelI23Flash_bwd_kernel_traitsILi64ELi128ELi128ELi8ELi4ELi4ELi4ELb0ELb0EN7cutlass6half_tE19Flash_kernel_traitsILi64ELi128ELi128ELi8ES3_EELb1ELb0ELb0ELb0ELb0ELb1ELb0EEEvNS_16Flash_bwd_paramsE,"",@"SHT_CUDA_INFO"
	.sectionflags	@""
	.align	4


	//----- nvinfo : EIATTR_CUDA_API_VERSION
	.align		4
        /*0000*/ 	.byte	0x04, 0x37
        /*0002*/ 	.short	(.L_708 - .L_707)
.L_707:
        /*0004*/ 	.word	0x00000082


	//----- nvinfo : EIATTR_KPARAM_INFO
	.align		4
.L_708:
        /*0008*/ 	.byte	0x04, 0x17
        /*000a*/ 	.short	(.L_710 - .L_709)
.L_709:
        /*000c*/ 	.word	0x00000000
        /*0010*/ 	.short	0x0000
        /*0012*/ 	.short	0x0000
        /*0014*/ 	.byte	0x00, 0xf0, 0x01, 0x0a


	//----- nvinfo : EIATTR_SPARSE_MMA_MASK
	.align		4
.L_710:
        /*0018*/ 	.byte	0x03, 0x50
        /*001a*/ 	.short	0x0000


	//----- nvinfo : EIATTR_MAXREG_COUNT
	.align		4
        /*001c*/ 	.byte	0x03, 0x1b
        /*001e*/ 	.short	0x00ff


	//----- nvinfo : EIATTR_NUM_BARRIERS
	.align		4
        /*0020*/ 	.byte	0x02, 0x4c
        /*0022*/ 	.byte	0x01
	.zero		1


	//----- nvinfo : EIATTR_ANNOTATIONS
	.align		4
        /*0024*/ 	.byte	0x04, 0x55
        /*0026*/ 	.short	(.L_712 - .L_711)


	//   ....[0]....
.L_711:
        /* <DEDUP_REMOVED lines=15> */


	//----- nvinfo : EIATTR_MERCURY_ISA_VERSION
	.align		4
.L_712:
        /*0108*/ 	.byte	0x03, 0x5f
        /*010a*/ 	.short	0x0101


	//----- nvinfo : EIATTR_INT_WARP_WIDE_INSTR_OFFSETS
	.align		4
        /*010c*/ 	.byte	0x04, 0x31
        /*010e*/ 	.short	(.L_714 - .L_713)


	//   ....[0]....
.L_713:
        /*0110*/ 	.word	0x00002110


	//----- nvinfo : EIATTR_EXIT_INSTR_OFFSETS
	.align		4
.L_714:
        /*0114*/ 	.byte	0x04, 0x1c
        /*0116*/ 	.short	(.L_716 - .L_715)


	//   ....[0]....
.L_715:
        /*0118*/ 	.word	0x000000c0


	//   ....[1]....
        /*011c*/ 	.word	0x0000c6c0


	//----- nvinfo : EIATTR_CRS_STACK_SIZE
	.align		4
.L_716:
        /*0120*/ 	.byte	0x04, 0x1e
        /*0122*/ 	.short	(.L_718 - .L_717)
.L_717:
        /*0124*/ 	.word	0x00000000


	//----- nvinfo : EIATTR_CBANK_PARAM_SIZE
	.align		4
.L_718:
        /*0128*/ 	.byte	0x03, 0x19
        /*012a*/ 	.short	0x0280


	//----- nvinfo : EIATTR_PARAM_CBANK
	.align		4
        /*012c*/ 	.byte	0x04, 0x0a
        /*012e*/ 	.short	(.L_720 - .L_719)
	.align		4
.L_719:
        /*0130*/ 	.word	index@(.nv.constant0._ZN5flash44flash_bwd_dq_dk_dv_loop_seqk_parallel_kernelI23Flash_bwd_kernel_traitsILi64ELi128ELi128ELi8ELi4ELi4ELi4ELb0ELb0EN7cutlass6half_tE19Flash_kernel_traitsILi64ELi128ELi128ELi8ES3_EELb1ELb0ELb0ELb0ELb0ELb1ELb0EEEvNS_16Flash_bwd_paramsE)
        /*0134*/ 	.short	0x0210
        /*0136*/ 	.short	0x0280


	//----- nvinfo : EIATTR_SW_WAR
	.align		4
.L_720:
        /*0138*/ 	.byte	0x04, 0x36
        /*013a*/ 	.short	(.L_722 - .L_721)
.L_721:
        /*013c*/ 	.word	0x00000008
.L_722:


//--------------------- .nv.info._ZN5flash44flash_bwd_dq_dk_dv_loop_seqk_parallel_kernelI23Flash_bwd_kernel_traitsILi64ELi128ELi128ELi8ELi4ELi4ELi4ELb0ELb0EN7cutlass6half_tE19Flash_kernel_traitsILi64ELi128ELi128ELi8ES3_EELb0ELb0ELb0ELb0ELb0ELb1ELb1EEEvNS_16Flash_bwd_paramsE --------------------------
	.section	.nv.info._ZN5flash44flash_bwd_dq_dk_dv_loop_seqk_parallel_kernelI23Flash_bwd_kernel_traitsILi64ELi128ELi128ELi8ELi4ELi4ELi4ELb0ELb0EN7cutlass6half_tE19Flash_kernel_traitsILi64ELi128ELi128ELi8ES3_EELb0ELb0ELb0ELb0ELb0ELb1ELb1EEEvNS_16Flash_bwd_paramsE,"",@"SHT_CUDA_INFO"
	.sectionflags	@""
	.align	4


	//----- nvinfo : EIATTR_CUDA_API_VERSION
	.align		4
        /*0000*/ 	.byte	0x04, 0x37
        /*0002*/ 	.short	(.L_724 - .L_723)
.L_723:
        /*0004*/ 	.word	0x00000082


	//----- nvinfo : EIATTR_KPARAM_INFO
	.align		4
.L_724:
        /*0008*/ 	.byte	0x04, 0x17
        /*000a*/ 	.short	(.L_726 - .L_725)
.L_725:
        /*000c*/ 	.word	0x00000000
        /*0010*/ 	.short	0x0000
        /*0012*/ 	.short	0x0000
        /*0014*/ 	.byte	0x00, 0xf0, 0x01, 0x0a


	//----- nvinfo : EIATTR_SPARSE_MMA_MASK
	.align		4
.L_726:
        /*0018*/ 	.byte	0x03, 0x50
        /*001a*/ 	.short	0x0000


	//----- nvinfo : EIATTR_MAXREG_COUNT
	.align		4
        /*001c*/ 	.byte	0x03, 0x1b
        /*001e*/ 	.short	0x00ff


	//----- nvinfo : EIATTR_NUM_BARRIERS
	.align		4
        /*0020*/ 	.byte	0x02, 0x4c
        /*0022*/ 	.byte	0x01
	.zero		1


	//----- nvinfo : EIATTR_ANNOTATIONS
	.align		4
        /*0024*/ 	.byte	0x04, 0x55
        /*0026*/ 	.short	(.L_728 - .L_727)


	//   ....[0]....
.L_727:
        /* <DEDUP_REMOVED lines=91> */


	//----- nvinfo : EIATTR_MERCURY_ISA_VERSION
	.align		4
.L_728:
        /*05c8*/ 	.byte	0x03, 0x5f
        /*05ca*/ 	.short	0x0101


	//----- nvinfo : EIATTR_INT_WARP_WIDE_INSTR_OFFSETS
	.align		4
        /*05cc*/ 	.byte	0x04, 0x31
        /*05ce*/ 	.short	(.L_730 - .L_729)


	//   ....[0]....
.L_729:
        /*05d0*/ 	.word	0x00002490


	//----- nvinfo : EIATTR_EXIT_INSTR_OFFSETS
	.align		4
.L_730:
        /*05d4*/ 	.byte	0x04, 0x1c
        /*05d6*/ 	.short	(.L_732 - .L_731)


	//   ....[0]....
.L_731:
        /*05d8*/ 	.word	0x000000c0


	//   ....[1]....
        /*05dc*/ 	.word	0x0000c6c0


	//----- nvinfo : EIATTR_CRS_STACK_SIZE
	.align		4
.L_732:
        /*05e0*/ 	.byte	0x04, 0x1e
        /*05e2*/ 	.short	(.L_734 - .L_733)
.L_733:
        /*05e4*/ 	.word	0x00000000


	//----- nvinfo : EIATTR_CBANK_PARAM_SIZE
	.align		4
.L_734:
        /*05e8*/ 	.byte	0x03, 0x19
        /*05ea*/ 	.short	0x0280


	//----- nvinfo : EIATTR_PARAM_CBANK
	.align		4
        /*05ec*/ 	.byte	0x04, 0x0a
        /*05ee*/ 	.short	(.L_736 - .L_735)
	.align		4
.L_735:
        /*05f0*/ 	.word	index@(.nv.constant0._ZN5flash44flash_bwd_dq_dk_dv_loop_seqk_parallel_kernelI23Flash_bwd_kernel_traitsILi64ELi128ELi128ELi8ELi4ELi4ELi4ELb0ELb0EN7cutlass6half_tE19Flash_kernel_traitsILi64ELi128ELi128ELi8ES3_EELb0ELb0ELb0ELb0ELb0ELb1ELb1EEEvNS_16Flash_bwd_paramsE)
        /*05f4*/ 	.short	0x0210
        /*05f6*/ 	.short	0x0280


	//----- nvinfo : EIATTR_SW_WAR
	.align		4
.L_736:
        /*05f8*/ 	.byte	0x04, 0x36
        /*05fa*/ 	.short	(.L_738 - .L_737)
.L_737:
        /*05fc*/ 	.word	0x00000008
.L_738:


//--------------------- .nv.info._ZN5flash44flash_bwd_dq_dk_dv_loop_seqk_parallel_kernelI23Flash_bwd_kernel_traitsILi64ELi128ELi128ELi8ELi4ELi4ELi4ELb0ELb0EN7cutlass6half_tE19Flash_kernel_traitsILi64ELi128ELi128ELi8ES3_EELb1ELb0ELb0ELb0ELb0ELb0ELb0EEEvNS_16Flash_bwd_paramsE --------------------------
	.section	.nv.info._ZN5flash44flash_bwd_dq_dk_dv_loop_seqk_parallel_kernelI23Flash_bwd_kernel_traitsILi64ELi128ELi128ELi8ELi4ELi4ELi4ELb0ELb0EN7cutlass6half_tE19Flash_kernel_traitsILi64ELi128ELi128ELi8ES3_EELb1ELb0ELb0ELb0ELb0ELb0ELb0EEEvNS_16Flash_bwd_paramsE,"",@"SHT_CUDA_INFO"
	.sectionflags	@""
	.align	4


	//----- nvinfo : EIATTR_CUDA_API_VERSION
	.align		4
        /*0000*/ 	.byte	0x04, 0x37
        /*0002*/ 	.short	(.L_740 - .L_739)
.L_739:
        /*0004*/ 	.word	0x00000082


	//----- nvinfo : EIATTR_KPARAM_INFO
	.align		4
.L_740:
        /*0008*/ 	.byte	0x04, 0x17
        /*000a*/ 	.short	(.L_742 - .L_741)
.L_741:
        /*000c*/ 	.word	0x00000000
        /*0010*/ 	.short	0x0000
        /*0012*/ 	.short	0x0000
        /*0014*/ 	.byte	0x00, 0xf0, 0x01, 0x0a


	//----- nvinfo : EIATTR_SPARSE_MMA_MASK
	.align		4
.L_742:
        /*0018*/ 	.byte	0x03, 0x50
        /*001a*/ 	.short	0x0000


	//----- nvinfo : EIATTR_MAXREG_COUNT
	.align		4
        /*001c*/ 	.byte	0x03, 0x1b
        /*001e*/ 	.short	0x00ff


	//----- nvinfo : EIATTR_NUM_BARRIERS
	.align		4
        /*0020*/ 	.byte	0x02, 0x4c
        /*0022*/ 	.byte	0x01
	.zero		1


	//----- nvinfo : EIATTR_ANNOTATIONS
	.align		4
        /*0024*/ 	.byte	0x04, 0x55
        /*0026*/ 	.short	(.L_744 - .L_743)


	//   ....[0]....
.L_743:
        /* <DEDUP_REMOVED lines=14> */


	//----- nvinfo : EIATTR_MERCURY_ISA_VERSION
	.align		4
.L_744:
        /*00f8*/ 	.byte	0x03, 0x5f
        /*00fa*/ 	.short	0x0101


	//----- nvinfo : EIATTR_EXIT_INSTR_OFFSETS
	.align		4
        /*00fc*/ 	.byte	0x04, 0x1c
        /*00fe*/ 	.short	(.L_746 - .L_745)


	//   ....[0]....
.L_745:
        /*0100*/ 	.word	0x000000a0


	//   ....[1]....
        /*0104*/ 	.word	0x0000d2e0


	//----- nvinfo : EIATTR_CRS_STACK_SIZE
	.align		4
.L_746:
        /*0108*/ 	.byte	0x04, 0x1e
        /*010a*/ 	.short	(.L_748 - .L_747)
.L_747:
        /*010c*/ 	.word	0x00000000


	//----- nvinfo : EIATTR_CBANK_PARAM_SIZE
	.align		4
.L_748:
        /*0110*/ 	.byte	0x03, 0x19
        /*0112*/ 	.short	0x0280


	//----- nvinfo : EIATTR_PARAM_CBANK
	.align		4
        /*0114*/ 	.byte	0x04, 0x0a
        /*0116*/ 	.short	(.L_750 - .L_749)
	.align		4
.L_749:
        /*0118*/ 	.word	index@(.nv.constant0._ZN5flash44flash_bwd_dq_dk_dv_loop_seqk_parallel_kernelI23Flash_bwd_kernel_traitsILi64ELi128ELi128ELi8ELi4ELi4ELi4ELb0ELb0EN7cutlass6half_tE19Flash_kernel_traitsILi64ELi128ELi128ELi8ES3_EELb1ELb0ELb0ELb0ELb0ELb0ELb0EEEvNS_16Flash_bwd_paramsE)
        /*011c*/ 	.short	0x0210
        /*011e*/ 	.short	0x0280


	//----- nvinfo : EIATTR_SW_WAR
	.align		4
.L_750:
        /*0120*/ 	.byte	0x04, 0x36
        /*0122*/ 	.short	(.L_752 - .L_751)
.L_751:
        /*0124*/ 	.word	0x00000008
.L_752:


//--------------------- .nv.info._ZN5flash44flash_bwd_dq_dk_dv_loop_seqk_parallel_kernelI23Flash_bwd_kernel_traitsILi64ELi128ELi128ELi8ELi4ELi4ELi4ELb0ELb0EN7cutlass6half_tE19Flash_kernel_traitsILi64ELi128ELi128ELi8ES3_EELb0ELb0ELb0ELb0ELb0ELb0ELb1EEEvNS_16Flash_bwd_paramsE --------------------------
	.section	.nv.info._ZN5flash44flash_bwd_dq_dk_dv_loop_seqk_parallel_kernelI23Flash_bwd_kernel_traitsILi64ELi128ELi128ELi8ELi4ELi4ELi4ELb0ELb0EN7cutlass6half_tE19Flash_kernel_traitsILi64ELi128ELi128ELi8ES3_EELb0ELb0ELb0ELb0ELb0ELb0ELb1EEEvNS_16Flash_bwd_paramsE,"",@"SHT_CUDA_INFO"
	.sectionflags	@""
	.align	4


	//----- nvinfo : EIATTR_CUDA_API_VERSION
	.align		4
        /*0000*/ 	.byte	0x04, 0x37
        /*0002*/ 	.short	(.L_754 - .L_753)
.L_753:
        /*0004*/ 	.word	0x00000082


	//----- nvinfo : EIATTR_KPARAM_INFO
	.align		4
.L_754:
        /*0008*/ 	.byte	0x04, 0x17
        /*000a*/ 	.short	(.L_756 - .L_755)
.L_755:
        /*000c*/ 	.word	0x00000000
        /*0010*/ 	.short	0x0000
        /*0012*/ 	.short	0x0000
        /*0014*/ 	.byte	0x00, 0xf0, 0x01, 0x0a


	//----- nvinfo : EIATTR_SPARSE_MMA_MASK
	.align		4
.L_756:
        /*0018*/ 	.byte	0x03, 0x50
        /*001a*/ 	.short	0x0000


	//----- nvinfo : EIATTR_MAXREG_COUNT
	.align		4
        /*001c*/ 	.byte	0x03, 0x1b
        /*001e*/ 	.short	0x00ff


	//----- nvinfo : EIATTR_NUM_BARRIERS
	.align		4
        /*0020*/ 	.byte	0x02, 0x4c
        /*0022*/ 	.byte	0x01
	.zero		1


	//----- nvinfo : EIATTR_ANNOTATIONS
	.align		4
        /*0024*/ 	.byte	0x04, 0x55
        /*0026*/ 	.short	(.L_758 - .L_757)


	//   ....[0]....
.L_757:
        /* <DEDUP_REMOVED lines=93> */


	//----- nvinfo : EIATTR_MERCURY_ISA_VERSION
	.align		4
.L_758:
        /*05e8*/ 	.byte	0x03, 0x5f
        /*05ea*/ 	.short	0x0101


	//----- nvinfo : EIATTR_EXIT_INSTR_OFFSETS
	.align		4
        /*05ec*/ 	.byte	0x04, 0x1c
        /*05ee*/ 	.short	(.L_760 - .L_759)


	//   ....[0]....
.L_759:
        /*05f0*/ 	.word	0x000000a0


	//   ....[1]....
        /*05f4*/ 	.word	0x0000d360


	//----- nvinfo : EIATTR_CRS_STACK_SIZE
	.align		4
.L_760:
        /*05f8*/ 	.byte	0x04, 0x1e
        /*05fa*/ 	.short	(.L_762 - .L_761)
.L_761:
        /*05fc*/ 	.word	0x00000000


	//----- nvinfo : EIATTR_CBANK_PARAM_SIZE
	.align		4
.L_762:
        /*0600*/ 	.byte	0x03, 0x19
        /*0602*/ 	.short	0x0280


	//----- nvinfo : EIATTR_PARAM_CBANK
	.align		4
        /*0604*/ 	.byte	0x04, 0x0a
        /*0606*/ 	.short	(.L_764 - .L_763)
	.align		4
.L_763:
        /*0608*/ 	.word	index@(.nv.constant0._ZN5flash44flash_bwd_dq_dk_dv_loop_seqk_parallel_kernelI23Flash_bwd_kernel_traitsILi64ELi128ELi128ELi8ELi4ELi4ELi4ELb0ELb0EN7cutlass6half_tE19Flash_kernel_traitsILi64ELi128ELi128ELi8ES3_EELb0ELb0ELb0ELb0ELb0ELb0ELb1EEEvNS_16Flash_bwd_paramsE)
        /*060c*/ 	.short	0x0210
        /*060e*/ 	.short	0x0280


	//----- nvinfo : EIATTR_SW_WAR
	.align		4
.L_764:
        /*0610*/ 	.byte	0x04, 0x36
        /*0612*/ 	.short	(.L_766 - .L_765)
.L_765:
        /*0614*/ 	.word	0x00000008
.L_766:


//--------------------- .nv.info._ZN5flash44flash_bwd_dq_dk_dv_loop_seqk_parallel_kernelI23Flash_bwd_kernel_traitsILi64ELi128ELi128ELi8ELi4ELi4ELi4ELb0ELb0EN7cutlass6half_tE19Flash_kernel_traitsILi64ELi128ELi128ELi8ES3_EELb1ELb0ELb1ELb0ELb0ELb0ELb0EEEvNS_16Flash_bwd_paramsE --------------------------
	.section	.nv.info._ZN5flash44flash_bwd_dq_dk_dv_loop_seqk_parallel_kernelI23Flash_bwd_kernel_traitsILi64ELi128ELi128ELi8ELi4ELi4ELi4ELb0ELb0EN7cutlass6half_tE19Flash_kernel_traitsILi64ELi128ELi128ELi8ES3_EELb1ELb0ELb1ELb0ELb0ELb0ELb0EEEvNS_16Flash_bwd_paramsE,"",@"SHT_CUDA_INFO"
	.sectionflags	@""
	.align	4


	//----- nvinfo : EIATTR_CUDA_API_VERSION
	.align		4
        /*0000*/ 	.byte	0x04, 0x37
        /*0002*/ 	.short	(.L_768 - .L_767)
.L_767:
        /*0004*/ 	.word	0x00000082


	//----- nvinfo : EIATTR_KPARAM_INFO
	.align		4
.L_768:
        /*0008*/ 	.byte	0x04, 0x17
        /*000a*/ 	.short	(.L_770 - .L_769)
.L_769:
        /*000c*/ 	.word	0x00000000
        /*0010*/ 	.short	0x0000
        /*0012*/ 	.short	0x0000
        /*0014*/ 	.byte	0x00, 0xf0, 0x01, 0x0a


	//----- nvinfo : EIATTR_SPARSE_MMA_MASK
	.align		4
.L_770:
        /*0018*/ 	.byte	0x03, 0x50
        /*001a*/ 	.short	0x0000


	//----- nvinfo : EIATTR_MAXREG_COUNT
	.align		4
        /*001c*/ 	.byte	0x03, 0x1b
        /*001e*/ 	.short	0x00ff


	//----- nvinfo : EIATTR_NUM_BARRIERS
	.align		4
        /*0020*/ 	.byte	0x02, 0x4c
        /*0022*/ 	.byte	0x01
	.zero		1


	//----- nvinfo : EIATTR_ANNOTATIONS
	.align		4
        /*0024*/ 	.byte	0x04, 0x55
        /*0026*/ 	.short	(.L_772 - .L_771)


	//   ....[0]....
.L_771:
        /* <DEDUP_REMOVED lines=14> */


	//----- nvinfo : EIATTR_MERCURY_ISA_VERSION
	.align		4
.L_772:
        /*00f8*/ 	.byte	0x03, 0x5f
        /*00fa*/ 	.short	0x0101


	//----- nvinfo : EIATTR_EXIT_INSTR_OFFSETS
	.align		4
        /*00fc*/ 	.byte	0x04, 0x1c
        /*00fe*/ 	.short	(.L_774 - .L_773)


	//   ....[0]....
.L_773:
        /*0100*/ 	.word	0x000000a0


	//   ....[1]....
        /*0104*/ 	.word	0x0000dac0


	//----- nvinfo : EIATTR_CRS_STACK_SIZE
	.align		4
.L_774:
        /*0108*/ 	.byte	0x04, 0x1e
        /*010a*/ 	.short	(.L_776 - .L_775)
.L_775:
        /*010c*/ 	.word	0x00000000


	//----- nvinfo : EIATTR_CBANK_PARAM_SIZE
	.align		4
.L_776:
        /*0110*/ 	.byte	0x03, 0x19
        /*0112*/ 	.short	0x0280


	//----- nvinfo : EIATTR_PARAM_CBANK
	.align		4
        /*0114*/ 	.byte	0x04, 0x0a
        /*0116*/ 	.short	(.L_778 - .L_777)
	.align		4
.L_777:
        /*0118*/ 	.word	index@(.nv.constant0._ZN5flash44flash_bwd_dq_dk_dv_loop_seqk_parallel_kernelI23Flash_bwd_kernel_traitsILi64ELi128ELi128ELi8ELi4ELi4ELi4ELb0ELb0EN7cutlass6half_tE19Flash_kernel_traitsILi64ELi128ELi128ELi8ES3_EELb1ELb0ELb1ELb0ELb0ELb0ELb0EEEvNS_16Flash_bwd_paramsE)
        /*011c*/ 	.short	0x0210
        /*011e*/ 	.short	0x0280


	//----- nvinfo : EIATTR_SW_WAR
	.align		4
.L_778:
        /*0120*/ 	.byte	0x04, 0x36
        /*0122*/ 	.short	(.L_780 - .L_779)
.L_779:
        /*0124*/ 	.word	0x00000008
.L_780:


//--------------------- .nv.info._ZN5flash44flash_bwd_dq_dk_dv_loop_seqk_parallel_kernelI23Flash_bwd_kernel_traitsILi64ELi128ELi128ELi8ELi4ELi4ELi4ELb0ELb0EN7cutlass6half_tE19Flash_kernel_traitsILi64ELi128ELi128ELi8ES3_EELb0ELb0ELb1ELb0ELb0ELb0ELb1EEEvNS_16Flash_bwd_paramsE --------------------------
	.section	.nv.info._ZN5flash44flash_bwd_dq_dk_dv_loop_seqk_parallel_kernelI23Flash_bwd_kernel_traitsILi64ELi128ELi128ELi8ELi4ELi4ELi4ELb0ELb0EN7cutlass6half_tE19Flash_kernel_traitsILi64ELi128ELi128ELi8ES3_EELb0ELb0ELb1ELb0ELb0ELb0ELb1EEEvNS_16Flash_bwd_paramsE,"",@"SHT_CUDA_INFO"
	.sectionflags	@""
	.align	4


	//----- nvinfo : EIATTR_CUDA_API_VERSION
	.align		4
        /*0000*/ 	.byte	0x04, 0x37
        /*0002*/ 	.short	(.L_782 - .L_781)
.L_781:
        /*0004*/ 	.word	0x00000082


	//----- nvinfo : EIATTR_KPARAM_INFO
	.align		4
.L_782:
        /*0008*/ 	.byte	0x04, 0x17
        /*000a*/ 	.short	(.L_784 - .L_783)
.L_783:
        /*000c*/ 	.word	0x00000000
        /*0010*/ 	.short	0x0000
        /*0012*/ 	.short	0x0000
        /*0014*/ 	.byte	0x00, 0xf0, 0x01, 0x0a


	//----- nvinfo : EIATTR_SPARSE_MMA_MASK
	.align		4
.L_784:
        /*0018*/ 	.byte	0x03, 0x50
        /*001a*/ 	.short	0x0000


	//----- nvinfo : EIATTR_MAXREG_COUNT
	.align		4
        /*001c*/ 	.byte	0x03, 0x1b
        /*001e*/ 	.short	0x00ff


	//----- nvinfo : EIATTR_NUM_BARRIERS
	.align		4
        /*0020*/ 	.byte	0x02, 0x4c
        /*0022*/ 	.byte	0x01
	.zero		1


	//----- nvinfo : EIATTR_ANNOTATIONS
	.align		4
        /*0024*/ 	.byte	0x04, 0x55
        /*0026*/ 	.short	(.L_786 - .L_785)


	//   ....[0]....
.L_785:
        /* <DEDUP_REMOVED lines=85> */


	//----- nvinfo : EIATTR_MERCURY_ISA_VERSION
	.align		4
.L_786:
        /*0568*/ 	.byte	0x03, 0x5f
        /*056a*/ 	.short	0x0101


	//----- nvinfo : EIATTR_EXIT_INSTR_OFFSETS
	.align		4
        /*056c*/ 	.byte	0x04, 0x1c
        /*056e*/ 	.short	(.L_788 - .L_787)


	//   ....[0]....
.L_787:
        /*0570*/ 	.word	0x000000a0


	//   ....[1]....
        /*0574*/ 	.word	0x0000d6b0


	//----- nvinfo : EIATTR_CRS_STACK_SIZE
	.align		4
.L_788:
        /*0578*/ 	.byte	0x04, 0x1e
        /*057a*/ 	.short	(.L_790 - .L_789)
.L_789:
        /*057c*/ 	.word	0x00000000


	//----- nvinfo : EIATTR_CBANK_PARAM_SIZE
	.align		4
.L_790:
        /*0580*/ 	.byte	0x03, 0x19
        /*0582*/ 	.short	0x0280


	//----- nvinfo : EIATTR_PARAM_CBANK
	.align		4
        /*0584*/ 	.byte	0x04, 0x0a
        /*0586*/ 	.short	(.L_792 - .L_791)
	.align		4
.L_791:
        /*0588*/ 	.word	index@(.nv.constant0._ZN5flash44flash_bwd_dq_dk_dv_loop_seqk_parallel_kernelI23Flash_bwd_kernel_traitsILi64ELi128ELi128ELi8ELi4ELi4ELi4ELb0ELb0EN7cutlass6half_tE19Flash_kernel_traitsILi64ELi128ELi128ELi8ES3_EELb0ELb0ELb1ELb0ELb0ELb0ELb1EEEvNS_16Flash_bwd_paramsE)
        /*058c*/ 	.short	0x0210
        /*058e*/ 	.short	0x0280


	//----- nvinfo : EIATTR_SW_WAR
	.align		4
.L_792:
        /*0590*/ 	.byte	0x04, 0x36
        /*0592*/ 	.short	(.L_794 - .L_793)
.L_793:
        /*0594*/ 	.word	0x00000008
.L_794:


//--------------------- .nv.info._ZN5flash44flash_bwd_dq_dk_dv_loop_seqk_parallel_kernelI23Flash_bwd_kernel_traitsILi64ELi128ELi128ELi8ELi4ELi4ELi4ELb0ELb0EN7cutlass6half_tE19Flash_kernel_traitsILi64ELi128ELi128ELi8ES3_EELb1ELb0ELb0ELb0ELb1ELb1ELb0EEEvNS_16Flash_bwd_paramsE --------------------------
	.section	.nv.info._ZN5flash44flash_bwd_dq_dk_dv_loop_seqk_parallel_kernelI23Flash_bwd_kernel_traitsILi64ELi128ELi128ELi8ELi4ELi4ELi4ELb0ELb0EN7cutlass6half_tE19Flash_kernel_traitsILi64ELi128ELi128ELi8ES3_EELb1ELb0ELb0ELb0ELb1ELb1ELb0EEEvNS_16Flash_bwd_paramsE,"",@"SHT_CUDA_INFO"
	.sectionflags	@""
	.align	4


	//----- nvinfo : EIATTR_CUDA_API_VERSION
	.align		4
        /*0000*/ 	.byte	0x04, 0x37
        /*0002*/ 	.short	(.L_796 - .L_795)
.L_795:
        /*0004*/ 	.word	0x00000082


	//----- nvinfo : EIATTR_KPARAM_INFO
	.align		4
.L_796:
        /*0008*/ 	.byte	0x04, 0x17
        /*000a*/ 	.short	(.L_798 - .L_797)
.L_797:
        /*000c*/ 	.word	0x00000000
        /*0010*/ 	.short	0x0000
        /*0012*/ 	.short	0x0000
        /*0014*/ 	.byte	0x00, 0xf0, 0x01, 0x0a


	//----- nvinfo : EIATTR_SPARSE_MMA_MASK
	.align		4
.L_798:
        /*0018*/ 	.byte	0x03, 0x50
        /*001a*/ 	.short	0x0000


	//----- nvinfo : EIATTR_MAXREG_COUNT
	.align		4
        /*001c*/ 	.byte	0x03, 0x1b
        /*001e*/ 	.short	0x00ff


	//----- nvinfo : EIATTR_NUM_BARRIERS
	.align		4
        /*0020*/ 	.byte	0x02, 0x4c
        /*0022*/ 	.byte	0x01
	.zero		1


	//----- nvinfo : EIATTR_ANNOTATIONS
	.align		4
        /*0024*/ 	.byte	0x04, 0x55
        /*0026*/ 	.short	(.L_800 - .L_799)


	//   ....[0]....
.L_799:
        /* <DEDUP_REMOVED lines=21> */


	//----- nvinfo : EIATTR_MERCURY_ISA_VERSION
	.align		4
.L_800:
        /*0168*/ 	.byte	0x03, 0x5f
        /*016a*/ 	.short	0x0101


	//----- nvinfo : EIATTR_EXIT_INSTR_OFFSETS
	.align		4
        /*016c*/ 	.byte	0x04, 0x1c
        /*016e*/ 	.short	(.L_802 - .L_801)


	//   ....[0]....
.L_801:
        /*0170*/ 	.word	0x000000a0


	//   ....[1]....
        /*0174*/ 	.word	0x00009680


	//----- nvinfo : EIATTR_CBANK_PARAM_SIZE
	.align		4
.L_802:
        /*0178*/ 	.byte	0x03, 0x19
        /*017a*/ 	.short	0x0280


	//----- nvinfo : EIATTR_PARAM_CBANK
	.align		4
        /*017c*/ 	.byte	0x04, 0x0a
        /*017e*/ 	.short	(.L_804 - .L_803)
	.align		4
.L_803:
        /*0180*/ 	.word	index@(.nv.constant0._ZN5flash44flash_bwd_dq_dk_dv_loop_seqk_parallel_kernelI23Flash_bwd_kernel_traitsILi64ELi128ELi128ELi8ELi4ELi4ELi4ELb0ELb0EN7cutlass6half_tE19Flash_kernel_traitsILi64ELi128ELi128ELi8ES3_EELb1ELb0ELb0ELb0ELb1ELb1ELb0EEEvNS_16Flash_bwd_paramsE)
        /*0184*/ 	.short	0x0210
        /*0186*/ 	.short	0x0280


	//----- nvinfo : EIATTR_SW_WAR
	.align		4
.L_804:
        /*0188*/ 	.byte	0x04, 0x36
        /*018a*/ 	.short	(.L_806 - .L_805)
.L_805:
        /*018c*/ 	.word	0x00000008
.L_806:


//--------------------- .nv.info._ZN5flash44flash_bwd_dq_dk_dv_loop_seqk_parallel_kernelI23Flash_bwd_kernel_traitsILi64ELi128ELi128ELi8ELi4ELi4ELi4ELb0ELb0EN7cutlass6half_tE19Flash_kernel_traitsILi64ELi128ELi128ELi8ES3_EELb0ELb0ELb0ELb0ELb1ELb1ELb1EEEvNS_16Flash_bwd_paramsE --------------------------
	.section	.nv.info._ZN5flash44flash_bwd_dq_dk_dv_loop_seqk_parallel_kernelI23Flash_bwd_kernel_traitsILi64ELi128ELi128ELi8ELi4ELi4ELi4ELb0ELb0EN7cutlass6half_tE19Flash_kernel_traitsILi64ELi128ELi128ELi8ES3_EELb0ELb0ELb0ELb0ELb1ELb1ELb1EEEvNS_16Flash_bwd_paramsE,"",@"SHT_CUDA_INFO"
	.sectionflags	@""
	.align	4


	//----- nvinfo : EIATTR_CUDA_API_VERSION
	.align		4
        /*0000*/ 	.byte	0x04, 0x37
        /*0002*/ 	.short	(.L_808 - .L_807)
.L_807:
        /*0004*/ 	.word	0x00000082


	//----- nvinfo : EIATTR_KPARAM_INFO
	.align		4
.L_808:
        /*0008*/ 	.byte	0x04, 0x17
        /*000a*/ 	.short	(.L_810 - .L_809)
.L_809:
        /*000c*/ 	.word	0x00000000
        /*0010*/ 	.short	0x0000
        /*0012*/ 	.short	0x0000
        /*0014*/ 	.byte	0x00, 0xf0, 0x01, 0x0a


	//----- nvinfo : EIATTR_SPARSE_MMA_MASK
	.align		4
.L_810:
        /*0018*/ 	.byte	0x03, 0x50
        /*001a*/ 	.short	0x0000


	//----- nvinfo : EIATTR_MAXREG_COUNT
	.align		4
        /*001c*/ 	.byte	0x03, 0x1b
        /*001e*/ 	.short	0x00ff


	//----- nvinfo : EIATTR_NUM_BARRIERS
	.align		4
        /*0020*/ 	.byte	0x02, 0x4c
        /*0022*/ 	.byte	0x01
	.zero		1


	//----- nvinfo : EIATTR_ANNOTATIONS
	.align		4
        /*0024*/ 	.byte	0x04, 0x55
        /*0026*/ 	.short	(.L_812 - .L_811)


	//   ....[0]....
.L_811:
        /* <DEDUP_REMOVED lines=84> */


	//----- nvinfo : EIATTR_MERCURY_ISA_VERSION
	.align		4
.L_812:
        /*0550*/ 	.byte	0x03, 0x5f
        /*0552*/ 	.short	0x0101


	//----- nvinfo : EIATTR_EXIT_INSTR_OFFSETS
	.align		4
        /*0554*/ 	.byte	0x04, 0x1c
        /*0556*/ 	.short	(.L_814 - .L_813)


	//   ....[0]....
.L_813:
        /*0558*/ 	.word	0x000000a0


	//   ....[1]....
        /*055c*/ 	.word	0x000090e0


	//----- nvinfo : EIATTR_CBANK_PARAM_SIZE
	.align		4
.L_814:
        /*0560*/ 	.byte	0x03, 0x19
        /*0562*/ 	.short	0x0280


	//----- nvinfo : EIATTR_PARAM_CBANK
	.align		4
        /*0564*/ 	.byte	0x04, 0x0a
        /*0566*/ 	.short	(.L_816 - .L_815)
	.align		4
.L_815:
        /*0568*/ 	.word	index@(.nv.constant0._ZN5flash44flash_bwd_dq_dk_dv_loop_seqk_parallel_kernelI23Flash_bwd_kernel_traitsILi64ELi128ELi128ELi8ELi4ELi4ELi4ELb0ELb0EN7cutlass6half_tE19Flash_kernel_traitsILi64ELi128ELi128ELi8ES3_EELb0ELb0ELb0ELb0ELb1ELb1ELb1EEEvNS_16Flash_bwd_paramsE)
        /*056c*/ 	.short	0x0210
        /*056e*/ 	.short	0x0280


	//----- nvinfo : EIATTR_SW_WAR
	.align		4
.L_816:
        /*0570*/ 	.byte	0x04, 0x36
        /*0572*/ 	.short	(.L_818 - .L_817)
.L_817:
        /*0574*/ 	.word	0x00000008
.L_818:


//--------------------- .nv.info._ZN5flash44flash_bwd_dq_dk_dv_loop_seqk_parallel_kernelI23Flash_bwd_kernel_traitsILi64ELi128ELi128ELi8ELi4ELi4ELi4ELb0ELb0EN7cutlass6half_tE19Flash_kernel_traitsILi64ELi128ELi128ELi8ES3_EELb1ELb0ELb0ELb1ELb0ELb0ELb0EEEvNS_16Flash_bwd_paramsE --------------------------
	.section	.nv.info._ZN5flash44flash_bwd_dq_dk_dv_loop_seqk_parallel_kernelI23Flash_bwd_kernel_traitsILi64ELi128ELi128ELi8ELi4ELi4ELi4ELb0ELb0EN7cutlass6half_tE19Flash_kernel_traitsILi64ELi128ELi128ELi8ES3_EELb1ELb0ELb0ELb1ELb0ELb0ELb0EEEvNS_16Flash_bwd_paramsE,"",@"SHT_CUDA_INFO"
	.sectionflags	@""
	.align	4


	//----- nvinfo : EIATTR_CUDA_API_VERSION
	.align		4
        /*0000*/ 	.byte	0x04, 0x37
        /*0002*/ 	.short	(.L_820 - .L_819)
.L_819:
        /*0004*/ 	.word	0x00000082


	//----- nvinfo : EIATTR_KPARAM_INFO
	.align		4
.L_820:
        /*0008*/ 	.byte	0x04, 0x17
        /*000a*/ 	.short	(.L_822 - .L_821)
.L_821:
        /*000c*/ 	.word	0x00000000
        /*0010*/ 	.short	0x0000
        /*0012*/ 	.short	0x0000
        /*0014*/ 	.byte	0x00, 0xf0, 0x01, 0x0a


	//----- nvinfo : EIATTR_SPARSE_MMA_MASK
	.align		4
.L_822:
        /*0018*/ 	.byte	0x03, 0x50
        /*001a*/ 	.short	0x0000


	//----- nvinfo : EIATTR_MAXREG_COUNT
	.align		4
        /*001c*/ 	.byte	0x03, 0x1b
        /*001e*/ 	.short	0x00ff


	//----- nvinfo : EIATTR_NUM_BARRIERS
	.align		4
        /*0020*/ 	.byte	0x02, 0x4c
        /*0022*/ 	.byte	0x01
	.zero		1


	//----- nvinfo : EIATTR_ANNOTATIONS
	.align		4
        /*0024*/ 	.byte	0x04, 0x55
        /*0026*/ 	.short	(.L_824 - .L_823)


	//   ....[0]....
.L_823:
        /* <DEDUP_REMOVED lines=17> */


	//----- nvinfo : EIATTR_MERCURY_ISA_VERSION
	.align		4
.L_824:
        /*0128*/ 	.byte	0x03, 0x5f
        /*012a*/ 	.short	0x0101


	//----- nvinfo : EIATTR_EXIT_INSTR_OFFSETS
	.align		4
        /*012c*/ 	.byte	0x04, 0x1c
        /*012e*/ 	.short	(.L_826 - .L_825)


	//   ....[0]....
.L_825:
        /*0130*/ 	.word	0x000000a0


	//   ....[1]....
        /*0134*/ 	.word	0x0000e150


	//----- nvinfo : EIATTR_CRS_STACK_SIZE
	.align		4
.L_826:
        /*0138*/ 	.byte	0x04, 0x1e
        /*013a*/ 	.short	(.L_828 - .L_827)
.L_827:
        /*013c*/ 	.word	0x00000000


	//----- nvinfo : EIATTR_CBANK_PARAM_SIZE
	.align		4
.L_828:
        /*0140*/ 	.byte	0x03, 0x19
        /*0142*/ 	.short	0x0280


	//----- nvinfo : EIATTR_PARAM_CBANK
	.align		4
        /*0144*/ 	.byte	0x04, 0x0a
        /*0146*/ 	.short	(.L_830 - .L_829)
	.align		4
.L_829:
        /*0148*/ 	.word	index@(.nv.constant0._ZN5flash44flash_bwd_dq_dk_dv_loop_seqk_parallel_kernelI23Flash_bwd_kernel_traitsILi64ELi128ELi128ELi8ELi4ELi4ELi4ELb0ELb0EN7cutlass6half_tE19Flash_kernel_traitsILi64ELi128ELi128ELi8ES3_EELb1ELb0ELb0ELb1ELb0ELb0ELb0EEEvNS_16Flash_bwd_paramsE)
        /*014c*/ 	.short	0x0210
        /*014e*/ 	.short	0x0280


	//----- nvinfo : EIATTR_SW_WAR
	.align		4
.L_830:
        /*0150*/ 	.byte	0x04, 0x36
        /*0152*/ 	.short	(.L_832 - .L_831)
.L_831:
        /*0154*/ 	.word	0x00000008
.L_832:


//--------------------- .nv.info._ZN5flash44flash_bwd_dq_dk_dv_loop_seqk_parallel_kernelI23Flash_bwd_kernel_traitsILi64ELi128ELi128ELi8ELi4ELi4ELi4ELb0ELb0EN7cutlass6half_tE19Flash_kernel_traitsILi64ELi128ELi128ELi8ES3_EELb0ELb0ELb0ELb1ELb0ELb0ELb1EEEvNS_16Flash_bwd_paramsE --------------------------
	.section	.nv.info._ZN5flash44flash_bwd_dq_dk_dv_loop_seqk_parallel_kernelI23Flash_bwd_kernel_traitsILi64ELi128ELi128ELi8ELi4ELi4ELi4ELb0ELb0EN7cutlass6half_tE19Flash_kernel_traitsILi64ELi128ELi128ELi8ES3_EELb0ELb0ELb0ELb1ELb0ELb0ELb1EEEvNS_16Flash_bwd_paramsE,"",@"SHT_CUDA_INFO"
	.sectionflags	@""
	.align	4


	//----- nvinfo : EIATTR_CUDA_API_VERSION
	.align		4
        /*0000*/ 	.byte	0x04, 0x37
        /*0002*/ 	.short	(.L_834 - .L_833)
.L_833:
        /*0004*/ 	.word	0x00000082


	//----- nvinfo : EIATTR_KPARAM_INFO
	.align		4
.L_834:
        /*0008*/ 	.byte	0x04, 0x17
        /*000a*/ 	.short	(.L_836 - .L_835)
.L_835:
        /*000c*/ 	.word	0x00000000
        /*0010*/ 	.short	0x0000
        /*0012*/ 	.short	0x0000
        /*0014*/ 	.byte	0x00, 0xf0, 0x01, 0x0a


	//----- nvinfo : EIATTR_SPARSE_MMA_MASK
	.align		4
.L_836:
        /*0018*/ 	.byte	0x03, 0x50
        /*001a*/ 	.short	0x0000


	//----- nvinfo : EIATTR_MAXREG_COUNT
	.align		4
        /*001c*/ 	.byte	0x03, 0x1b
        /*001e*/ 	.short	0x00ff


	//----- nvinfo : EIATTR_NUM_BARRIERS
	.align		4
        /*0020*/ 	.byte	0x02, 0x4c
        /*0022*/ 	.byte	0x01
	.zero		1


	//----- nvinfo : EIATTR_ANNOTATIONS
	.align		4
        /*0024*/ 	.byte	0x04, 0x55
        /*0026*/ 	.short	(.L_838 - .L_837)


	//   ....[0]....
.L_837:
        /* <DEDUP_REMOVED lines=92> */


	//----- nvinfo : EIATTR_MERCURY_ISA_VERSION
	.align		4
.L_838:
        /*05d0*/ 	.byte	0x03, 0x5f
        /*05d2*/ 	.short	0x0101


	//----- nvinfo : EIATTR_EXIT_INSTR_OFFSETS
	.align		4
        /*05d4*/ 	.byte	0x04, 0x1c
        /*05d6*/ 	.short	(.L_840 - .L_839)


	//   ....[0]....
.L_839:
        /*05d8*/ 	.word	0x000000a0


	//   ....[1]....
        /*05dc*/ 	.word	0x0000dca0


	//----- nvinfo : EIATTR_CRS_STACK_SIZE
	.align		4
.L_840:
        /*05e0*/ 	.byte	0x04, 0x1e
        /*05e2*/ 	.short	(.L_842 - .L_841)
.L_841:
        /*05e4*/ 	.word	0x00000000


	//----- nvinfo : EIATTR_CBANK_PARAM_SIZE
	.align		4
.L_842:
        /*05e8*/ 	.byte	0x03, 0x19
        /*05ea*/ 	.short	0x0280


	//----- nvinfo : EIATTR_PARAM_CBANK
	.align		4
        /*05ec*/ 	.byte	0x04, 0x0a
        /*05ee*/ 	.short	(.L_844 - .L_843)
	.align		4
.L_843:
        /*05f0*/ 	.word	index@(.nv.constant0._ZN5flash44flash_bwd_dq_dk_dv_loop_seqk_parallel_kernelI23Flash_bwd_kernel_traitsILi64ELi128ELi128ELi8ELi4ELi4ELi4ELb0ELb0EN7cutlass6half_tE19Flash_kernel_traitsILi64ELi128ELi128ELi8ES3_EELb0ELb0ELb0ELb1ELb0ELb0ELb1EEEvNS_16Flash_bwd_paramsE)
        /*05f4*/ 	.short	0x0210
        /*05f6*/ 	.short	0x0280


	//----- nvinfo : EIATTR_SW_WAR
	.align		4
.L_844:
        /*05f8*/ 	.byte	0x04, 0x36
        /*05fa*/ 	.short	(.L_846 - .L_845)
.L_845:
        /*05fc*/ 	.word	0x00000008
.L_846:


//--------------------- .nv.info._ZN5flash44flash_bwd_dq_dk_dv_loop_seqk_parallel_kernelI23Flash_bwd_kernel_traitsILi64ELi128ELi128ELi8ELi4ELi4ELi4ELb0ELb0EN7cutlass6half_tE19Flash_kernel_traitsILi64ELi128ELi128ELi8ES3_EELb1ELb0ELb1ELb0ELb0ELb1ELb0EEEvNS_16Flash_bwd_paramsE --------------------------
	.section	.nv.info._ZN5flash44flash_bwd_dq_dk_dv_loop_seqk_parallel_kernelI23Flash_bwd_kernel_traitsILi64ELi128ELi128ELi8ELi4ELi4ELi4ELb0ELb0EN7cutlass6half_tE19Flash_kernel_traitsILi64ELi128ELi128ELi8ES3_EELb1ELb0ELb1ELb0ELb0ELb1ELb0EEEvNS_16Flash_bwd_paramsE,"",@"SHT_CUDA_INFO"
	.sectionflags	@""
	.align	4


	//----- nvinfo : EIATTR_CUDA_API_VERSION
	.align		4
        /*0000*/ 	.byte	0x04, 0x37
        /*0002*/ 	.short	(.L_848 - .L_847)
.L_847:
        /*0004*/ 	.word	0x00000082


	//----- nvinfo : EIATTR_KPARAM_INFO
	.align		4
.L_848:
        /*0008*/ 	.byte	0x04, 0x17
        /*000a*/ 	.short	(.L_850 - .L_849)
.L_849:
        /*000c*/ 	.word	0x00000000
        /*0010*/ 	.short	0x0000
        /*0012*/ 	.short	0x0000
        /*0014*/ 	.byte	0x00, 0xf0, 0x01, 0x0a


	//----- nvinfo : EIATTR_SPARSE_MMA_MASK
	.align		4
.L_850:
        /*0018*/ 	.byte	0x03, 0x50
        /*001a*/ 	.short	0x0000


	//----- nvinfo : EIATTR_MAXREG_COUNT
	.align		4
        /*001c*/ 	.byte	0x03, 0x1b
        /*001e*/ 	.short	0x00ff


	//----- nvinfo : EIATTR_NUM_BARRIERS
	.align		4
        /*0020*/ 	.byte	0x02, 0x4c
        /*0022*/ 	.byte	0x01
	.zero		1


	//----- nvinfo : EIATTR_ANNOTATIONS
	.align		4
        /*0024*/ 	.byte	0x04, 0x55
        /*0026*/ 	.short	(.L_852 - .L_851)


	//   ....[0]....
.L_851:
        /* <DEDUP_REMOVED lines=13> */


	//----- nvinfo : EIATTR_MERCURY_ISA_VERSION
	.align		4
.L_852:
        /*00e8*/ 	.byte	0x03, 0x5f
        /*00ea*/ 	.short	0x0101


	//----- nvinfo : EIATTR_INT_WARP_WIDE_INSTR_OFFSETS
	.align		4
        /*00ec*/ 	.byte	0x04, 0x31
        /*00ee*/ 	.short	(.L_854 - .L_853)


	//   ....[0]....
.L_853:
        /*00f0*/ 	.word	0x00002cc0


	//----- nvinfo : EIATTR_EXIT_INSTR_OFFSETS
	.align		4
.L_854:
        /*00f4*/ 	.byte	0x04, 0x1c
        /*00f6*/ 	.short	(.L_856 - .L_855)


	//   ....[0]....
.L_855:
        /*00f8*/ 	.word	0x000000c0


	//   ....[1]....
        /*00fc*/ 	.word	0x0000c990


	//----- nvinfo : EIATTR_CRS_STACK_SIZE
	.align		4
.L_856:
        /*0100*/ 	.byte	0x04, 0x1e
        /*0102*/ 	.short	(.L_858 - .L_857)
.L_857:
        /*0104*/ 	.word	0x00000000


	//----- nvinfo : EIATTR_CBANK_PARAM_SIZE
	.align		4
.L_858:
        /*0108*/ 	.byte	0x03, 0x19
        /*010a*/ 	.short	0x0280


	//----- nvinfo : EIATTR_PARAM_CBANK
	.align		4
        /*010c*/ 	.byte	0x04, 0x0a
        /*010e*/ 	.short	(.L_860 - .L_859)
	.align		4
.L_859:
        /*0110*/ 	.word	index@(.nv.constant0._ZN5flash44flash_bwd_dq_dk_dv_loop_seqk_parallel_kernelI23Flash_bwd_kernel_traitsILi64ELi128ELi128ELi8ELi4ELi4ELi4ELb0ELb0EN7cutlass6half_tE19Flash_kernel_traitsILi64ELi128ELi128ELi8ES3_EELb1ELb0ELb1ELb0ELb0ELb1ELb0EEEvNS_16Flash_bwd_paramsE)
        /*0114*/ 	.short	0x0210
        /*0116*/ 	.short	0x0280


	//----- nvinfo : EIATTR_SW_WAR
	.align		4
.L_860:
        /*0118*/ 	.byte	0x04, 0x36
        /*011a*/ 	.short	(.L_862 - .L_861)
.L_861:
        /*011c*/ 	.word	0x00000008
.L_862:


//--------------------- .nv.info._ZN5flash44flash_bwd_dq_dk_dv_loop_seqk_parallel_kernelI23Flash_bwd_kernel_traitsILi64ELi128ELi128ELi8ELi4ELi4ELi4ELb0ELb0EN7cutlass6half_tE19Flash_kernel_traitsILi64ELi128ELi128ELi8ES3_EELb0ELb0ELb1ELb0ELb0ELb1ELb1EEEvNS_16Flash_bwd_paramsE --------------------------
	.section	.nv.info._ZN5flash44flash_bwd_dq_dk_dv_loop_seqk_parallel_kernelI23Flash_bwd_kernel_traitsILi64ELi128ELi128ELi8ELi4ELi4ELi4ELb0ELb0EN7cutlass6half_tE19Flash_kernel_traitsILi64ELi128ELi128ELi8ES3_EELb0ELb0ELb1ELb0ELb0ELb1ELb1EEEvNS_16Flash_bwd_paramsE,"",@"SHT_CUDA_INFO"
	.sectionflags	@""
	.align	4


	//----- nvinfo : EIATTR_CUDA_API_VERSION
	.align		4
        /*0000*/ 	.byte	0x04, 0x37
        /*0002*/ 	.short	(.L_864 - .L_863)
.L_863:
        /*0004*/ 	.word	0x00000082


	//----- nvinfo : EIATTR_KPARAM_INFO
	.align		4
.L_864:
        /*0008*/ 	.byte	0x04, 0x17
        /*000a*/ 	.short	(.L_866 - .L_865)
.L_865:
        /*000c*/ 	.word	0x00000000
        /*0010*/ 	.short	0x0000
        /*0012*/ 	.short	0x0000
        /*0014*/ 	.byte	0x00, 0xf0, 0x01, 0x0a


	//----- nvinfo : EIATTR_SPARSE_MMA_MASK
	.align		4
.L_866:
        /*0018*/ 	.byte	0x03, 0x50
        /*001a*/ 	.short	0x0000


	//----- nvinfo : EIATTR_MAXREG_COUNT
	.align		4
        /*001c*/ 	.byte	0x03, 0x1b
        /*001e*/ 	.short	0x00ff


	//----- nvinfo : EIATTR_NUM_BARRIERS
	.align		4
        /*0020*/ 	.byte	0x02, 0x4c
        /*0022*/ 	.byte	0x01
	.zero		1


	//----- nvinfo : EIATTR_ANNOTATIONS
	.align		4
        /*0024*/ 	.byte	0x04, 0x55
        /*0026*/ 	.short	(.L_868 - .L_867)


	//   ....[0]....
.L_867:
        /* <DEDUP_REMOVED lines=85> */


	//----- nvinfo : EIATTR_MERCURY_ISA_VERSION
	.align		4
.L_868:
        /*0568*/ 	.byte	0x03, 0x5f
        /*056a*/ 	.short	0x0101


	//----- nvinfo : EIATTR_INT_WARP_WIDE_INSTR_OFFSETS
	.align		4
        /*056c*/ 	.byte	0x04, 0x31
        /*056e*/ 	.short	(.L_870 - .L_869)


	//   ....[0]....
.L_869:
        /*0570*/ 	.word	0x00002dd0


	//----- nvinfo : EIATTR_EXIT_INSTR_OFFSETS
	.align		4
.L_870:
        /*0574*/ 	.byte	0x04, 0x1c
        /*0576*/ 	.short	(.L_872 - .L_871)


	//   ....[0]....
.L_871:
        /*0578*/ 	.word	0x000000c0


	//   ....[1]....
        /*057c*/ 	.word	0x0000c990


	//----- nvinfo : EIATTR_CRS_STACK_SIZE
	.align		4
.L_872:
        /*0580*/ 	.byte	0x04, 0x1e
        /*0582*/ 	.short	(.L_874 - .L_873)
.L_873:
        /*0584*/ 	.word	0x00000000


	//----- nvinfo : EIATTR_CBANK_PARAM_SIZE
	.align		4
.L_874:
        /*0588*/ 	.byte	0x03, 0x19
        /*058a*/ 	.short	0x0280


	//----- nvinfo : EIATTR_PARAM_CBANK
	.align		4
        /*058c*/ 	.byte	0x04, 0x0a
        /*058e*/ 	.short	(.L_876 - .L_875)
	.align		4
.L_875:
        /*0590*/ 	.word	index@(.nv.constant0._ZN5flash44flash_bwd_dq_dk_dv_loop_seqk_parallel_kernelI23Flash_bwd_kernel_traitsILi64ELi128ELi128ELi8ELi4ELi4ELi4ELb0ELb0EN7cutlass6half_tE19Flash_kernel_traitsILi64ELi128ELi128ELi8ES3_EELb0ELb0ELb1ELb0ELb0ELb1ELb1EEEvNS_16Flash_bwd_paramsE)
        /*0594*/ 	.short	0x0210
        /*0596*/ 	.short	0x0280


	//----- nvinfo : EIATTR_SW_WAR
	.align		4
.L_876:
        /*0598*/ 	.byte	0x04, 0x36
        /*059a*/ 	.short	(.L_878 - .L_877)
.L_877:
        /*059c*/ 	.word	0x00000008
.L_878:


//--------------------- .nv.info._ZN5flash44flash_bwd_dq_dk_dv_loop_seqk_parallel_kernelI23Flash_bwd_kernel_traitsILi64ELi128ELi128ELi8ELi4ELi4ELi4ELb0ELb0EN7cutlass6half_tE19Flash_kernel_traitsILi64ELi128ELi128ELi8ES3_EELb1ELb0ELb1ELb1ELb0ELb0ELb0EEEvNS_16Flash_bwd_paramsE --------------------------
	.section	.nv.info._ZN5flash44flash_bwd_dq_dk_dv_loop_seqk_parallel_kernelI23Flash_bwd_kernel_traitsILi64ELi128ELi128ELi8ELi4ELi4ELi4ELb0ELb0EN7cutlass6half_tE19Flash_kernel_traitsILi64ELi128ELi128ELi8ES3_EELb1ELb0ELb1ELb1ELb0ELb0ELb0EEEvNS_16Flash_bwd_paramsE,"",@"SHT_CUDA_INFO"
	.sectionflags	@""
	.align	4


	//----- nvinfo : EIATTR_CUDA_API_VERSION
	.align		4
        /*0000*/ 	.byte	0x04, 0x37
        /*0002*/ 	.short	(.L_880 - .L_879)
.L_879:
        /*0004*/ 	.word	0x00000082


	//----- nvinfo : EIATTR_KPARAM_INFO
	.align		4
.L_880:
        /*0008*/ 	.byte	0x04, 0x17
        /*000a*/ 	.short	(.L_882 - .L_881)
.L_881:
        /*000c*/ 	.word	0x00000000
        /*0010*/ 	.short	0x0000
        /*0012*/ 	.short	0x0000
        /*0014*/ 	.byte	0x00, 0xf0, 0x01, 0x0a


	//----- nvinfo : EIATTR_SPARSE_MMA_MASK
	.align		4
.L_882:
        /*0018*/ 	.byte	0x03, 0x50
        /*001a*/ 	.short	0x0000


	//----- nvinfo : EIATTR_MAXREG_COUNT
	.align		4
        /*001c*/ 	.byte	0x03, 0x1b
        /*001e*/ 	.short	0x00ff


	//----- nvinfo : EIATTR_NUM_BARRIERS
	.align		4
        /*0020*/ 	.byte	0x02, 0x4c
        /*0022*/ 	.byte	0x01
	.zero		1


	//----- nvinfo : EIATTR_ANNOTATIONS
	.align		4
        /*0024*/ 	.byte	0x04, 0x55
        /*0026*/ 	.short	(.L_884 - .L_883)


	//   ....[0]....
.L_883:
        /* <DEDUP_REMOVED lines=15> */


	//----- nvinfo : EIATTR_MERCURY_ISA_VERSION
	.align		4
.L_884:
        /*0108*/ 	.byte	0x03, 0x5f
        /*010a*/ 	.short	0x0101


	//----- nvinfo : EIATTR_EXIT_INSTR_OFFSETS
	.align		4
        /*010c*/ 	.byte	0x04, 0x1c
        /*010e*/ 	.short	(.L_886 - .L_885)


	//   ....[0]....
.L_885:
        /*0110*/ 	.word	0x000000a0


	//   ....[1]....
        /*0114*/ 	.word	0x0000e850


	//----- nvinfo : EIATTR_CRS_STACK_SIZE
	.align		4
.L_886:
        /*0118*/ 	.byte	0x04, 0x1e
        /*011a*/ 	.short	(.L_888 - .L_887)
.L_887:
        /*011c*/ 	.word	0x00000000


	//----- nvinfo : EIATTR_CBANK_PARAM_SIZE
	.align		4
.L_888:
        /*0120*/ 	.byte	0x03, 0x19
        /*0122*/ 	.short	0x0280


	//----- nvinfo : EIATTR_PARAM_CBANK
	.align		4
        /*0124*/ 	.byte	0x04, 0x0a
        /*0126*/ 	.short	(.L_890 - .L_889)
	.align		4
.L_889:
        /*0128*/ 	.word	index@(.nv.constant0._ZN5flash44flash_bwd_dq_dk_dv_loop_seqk_parallel_kernelI23Flash_bwd_kernel_traitsILi64ELi128ELi128ELi8ELi4ELi4ELi4ELb0ELb0EN7cutlass6half_tE19Flash_kernel_traitsILi64ELi128ELi128ELi8ES3_EELb1ELb0ELb1ELb1ELb0ELb0ELb0EEEvNS_16Flash_bwd_paramsE)
        /*012c*/ 	.short	0x0210
        /*012e*/ 	.short	0x0280


	//----- nvinfo : EIATTR_SW_WAR
	.align		4
.L_890:
        /*0130*/ 	.byte	0x04, 0x36
        /*0132*/ 	.short	(.L_892 - .L_891)
.L_891:
        /*0134*/ 	.word	0x00000008
.L_892:


//--------------------- .nv.info._ZN5flash44flash_bwd_dq_dk_dv_loop_seqk_parallel_kernelI23Flash_bwd_kernel_traitsILi64ELi128ELi128ELi8ELi4ELi4ELi4ELb0ELb0EN7cutlass6half_tE19Flash_kernel_traitsILi64ELi128ELi128ELi8ES3_EELb0ELb0ELb1ELb1ELb0ELb0ELb1EEEvNS_16Flash_bwd_paramsE --------------------------
	.section	.nv.info._ZN5flash44flash_bwd_dq_dk_dv_loop_seqk_parallel_kernelI23Flash_bwd_kernel_traitsILi64ELi128ELi128ELi8ELi4ELi4ELi4ELb0ELb0EN7cutlass6half_tE19Flash_kernel_traitsILi64ELi128ELi128ELi8ES3_EELb0ELb0ELb1ELb1ELb0ELb0ELb1EEEvNS_16Flash_bwd_paramsE,"",@"SHT_CUDA_INFO"
	.sectionflags	@""
	.align	4


	//----- nvinfo : EIATTR_CUDA_API_VERSION
	.align		4
        /*0000*/ 	.byte	0x04, 0x37
        /*0002*/ 	.short	(.L_894 - .L_893)
.L_893:
        /*0004*/ 	.word	0x00000082


	//----- nvinfo : EIATTR_KPARAM_INFO
	.align		4
.L_894:
        /*0008*/ 	.byte	0x04, 0x17
        /*000a*/ 	.short	(.L_896 - .L_895)
.L_895:
        /*000c*/ 	.word	0x00000000
        /*0010*/ 	.short	0x0000
        /*0012*/ 	.short	0x0000
        /*0014*/ 	.byte	0x00, 0xf0, 0x01, 0x0a


	//----- nvinfo : EIATTR_SPARSE_MMA_MASK
	.align		4
.L_896:
        /*0018*/ 	.byte	0x03, 0x50
        /*001a*/ 	.short	0x0000


	//----- nvinfo : EIATTR_MAXREG_COUNT
	.align		4
        /*001c*/ 	.byte	0x03, 0x1b
        /*001e*/ 	.short	0x00ff


	//----- nvinfo : EIATTR_NUM_BARRIERS
	.align		4
        /*0020*/ 	.byte	0x02, 0x4c
        /*0022*/ 	.byte	0x01
	.zero		1


	//----- nvinfo : EIATTR_ANNOTATIONS
	.align		4
        /*0024*/ 	.byte	0x04, 0x55
        /*0026*/ 	.short	(.L_898 - .L_897)


	//   ....[0]....
.L_897:
        /* <DEDUP_REMOVED lines=85> */


	//----- nvinfo : EIATTR_MERCURY_ISA_VERSION
	.align		4
.L_898:
        /*0568*/ 	.byte	0x03, 0x5f
        /*056a*/ 	.short	0x0101


	//----- nvinfo : EIATTR_EXIT_INSTR_OFFSETS
	.align		4
        /*056c*/ 	.byte	0x04, 0x1c
        /*056e*/ 	.short	(.L_900 - .L_899)


	//   ....[0]....
.L_899:
        /*0570*/ 	.word	0x000000a0


	//   ....[1]....
        /*0574*/ 	.word	0x0000e020


	//----- nvinfo : EIATTR_CRS_STACK_SIZE
	.align		4
.L_900:
        /*0578*/ 	.byte	0x04, 0x1e
        /*057a*/ 	.short	(.L_902 - .L_901)
.L_901:
        /*057c*/ 	.word	0x00000000


	//----- nvinfo : EIATTR_CBANK_PARAM_SIZE
	.align		4
.L_902:
        /*0580*/ 	.byte	0x03, 0x19
        /*0582*/ 	.short	0x0280


	//----- nvinfo : EIATTR_PARAM_CBANK
	.align		4
        /*0584*/ 	.byte	0x04, 0x0a
        /*0586*/ 	.short	(.L_904 - .L_903)
	.align		4
.L_903:
        /*0588*/ 	.word	index@(.nv.constant0._ZN5flash44flash_bwd_dq_dk_dv_loop_seqk_parallel_kernelI23Flash_bwd_kernel_traitsILi64ELi128ELi128ELi8ELi4ELi4ELi4ELb0ELb0EN7cutlass6half_tE19Flash_kernel_traitsILi64ELi128ELi128ELi8ES3_EELb0ELb0ELb1ELb1ELb0ELb0ELb1EEEvNS_16Flash_bwd_paramsE)
        /*058c*/ 	.short	0x0210
        /*058e*/ 	.short	0x0280


	//----- nvinfo : EIATTR_SW_WAR
	.align		4
.L_904:
        /*0590*/ 	.byte	0x04, 0x36
        /*0592*/ 	.short	(.L_906 - .L_905)
.L_905:
        /*0594*/ 	.word	0x00000008
.L_906:


//--------------------- .nv.info._ZN5flash25flash_bwd_dot_do_o_kernelILb0E23Flash_bwd_kernel_traitsILi64ELi128ELi128ELi8ELi4ELi4ELi4ELb0ELb0EN7cutlass6half_tE19Flash_kernel_traitsILi64ELi128ELi128ELi8ES3_EEEEvNS_16Flash_bwd_paramsE --------------------------
	.section	.nv.info._ZN5flash25flash_bwd_dot_do_o_kernelILb0E23Flash_bwd_kernel_traitsILi64ELi128ELi128ELi8ELi4ELi4ELi4ELb0ELb0EN7cutlass6half_tE19Flash_kernel_traitsILi64ELi128ELi128ELi8ES3_EEEEvNS_16Flash_bwd_paramsE,"",@"SHT_CUDA_INFO"
	.sectionflags	@""
	.align	4


	//----- nvinfo : EIATTR_CUDA_API_VERSION
	.align		4
        /*0000*/ 	.byte	0x04, 0x37
        /*0002*/ 	.short	(.L_908 - .L_907)
.L_907:
        /*0004*/ 	.word	0x00000082


	//----- nvinfo : EIATTR_KPARAM_INFO
	.align		4
.L_908:
        /*0008*/ 	.byte	0x04, 0x17
        /*000a*/ 	.short	(.L_910 - .L_909)
.L_909:
        /*000c*/ 	.word	0x00000000
        /*0010*/ 	.short	0x0000
        /*0012*/ 	.short	0x0000
        /*0014*/ 	.byte	0x00, 0xf0, 0x01, 0x0a


	//----- nvinfo : EIATTR_SPARSE_MMA_MASK
	.align		4
.L_910:
        /*0018*/ 	.byte	0x03, 0x50
        /*001a*/ 	.short	0x0000


	//----- nvinfo : EIATTR_MAXREG_COUNT
	.align		4
        /*001c*/ 	.byte	0x03, 0x1b
        /*001e*/ 	.short	0x00ff


	//----- nvinfo : EIATTR_MERCURY_ISA_VERSION
	.align		4
        /*0020*/ 	.byte	0x03, 0x5f
        /*0022*/ 	.short	0x0101


	//----- nvinfo : EIATTR_COOP_GROUP_MASK_REGIDS
	.align		4
        /*0024*/ 	.byte	0x04, 0x29
        /*0026*/ 	.short	(.L_912 - .L_911)


	//   ....[0]....
.L_911:
        /*0028*/ 	.word	0xffffffff


	//   ....[1]....
        /*002c*/ 	.word	0xffffffff


	//   ....[2]....
        /*0030*/ 	.word	0xffffffff


	//   ....[3]....
        /*0034*/ 	.word	0xffffffff


	//   ....[4]....
        /*0038*/ 	.word	0xffffffff


	//   ....[5]....
        /*003c*/ 	.word	0xffffffff


	//   ....[6]....
        /*0040*/ 	.word	0xffffffff


	//   ....[7]....
        /*0044*/ 	.word	0xffffffff


	//   ....[8]....
        /*0048*/ 	.word	0xffffffff


	//   ....[9]....
        /*004c*/ 	.word	0xffffffff


	//   ....[10]....
        /*0050*/ 	.word	0xffffffff


	//   ....[11]....
        /*0054*/ 	.word	0xffffffff


	//----- nvinfo : EIATTR_COOP_GROUP_INSTR_OFFSETS
	.align		4
.L_912:
        /*0058*/ 	.byte	0x04, 0x28
        /*005a*/ 	.short	(.L_914 - .L_913)


	//   ....[0]....
.L_913:
        /*005c*/ 	.word	0x00001230


	//   ....[1]....
        /*0060*/ 	.word	0x00001250


	//   ....[2]....
        /*0064*/ 	.word	0x00001260


	//   ....[3]....
        /*0068*/ 	.word	0x00001270


	//   ....[4]....
        /*006c*/ 	.word	0x000012b0


	//   ....[5]....
        /*0070*/ 	.word	0x000012d0


	//   ....[6]....
        /*0074*/ 	.word	0x000012e0


	//   ....[7]....
        /*0078*/ 	.word	0x000012f0


	//   ....[8]....
        /*007c*/ 	.word	0x00001330


	//   ....[9]....
        /*0080*/ 	.word	0x00001350


	//   ....[10]....
        /*0084*/ 	.word	0x00001360


	//   ....[11]....
        /*0088*/ 	.word	0x00001370


	//----- nvinfo : EIATTR_EXIT_INSTR_OFFSETS
	.align		4
.L_914:
        /*008c*/ 	.byte	0x04, 0x1c
        /*008e*/ 	.short	(.L_916 - .L_915)


	//   ....[0]....
.L_915:
        /*0090*/ 	.word	0x00000100


	//   ....[1]....
        /*0094*/ 	.word	0x000014a0


	//   ....[2]....
        /*0098*/ 	.word	0x000014c0


	//----- nvinfo : EIATTR_CBANK_PARAM_SIZE
	.align		4
.L_916:
        /*009c*/ 	.byte	0x03, 0x19
        /*009e*/ 	.short	0x0280


	//----- nvinfo : EIATTR_PARAM_CBANK
	.align		4
        /*00a0*/ 	.byte	0x04, 0x0a
        /*00a2*/ 	.short	(.L_918 - .L_917)
	.align		4
.L_917:
        /*00a4*/ 	.word	index@(.nv.constant0._ZN5flash25flash_bwd_dot_do_o_kernelILb0E23Flash_bwd_kernel_traitsILi64ELi128ELi128ELi8ELi4ELi4ELi4ELb0ELb0EN7cutlass6half_tE19Flash_kernel_traitsILi64ELi128ELi128ELi8ES3_EEEEvNS_16Flash_bwd_paramsE)
        /*00a8*/ 	.short	0x0210
        /*00aa*/ 	.short	0x0280


	//----- nvinfo : EIATTR_SW_WAR
	.align		4
.L_918:
        /*00ac*/ 	.byte	0x04, 0x36
        /*00ae*/ 	.short	(.L_920 - .L_919)
.L_919:
        /*00b0*/ 	.word	0x00000008
.L_920:


//--------------------- .nv.info._ZN5flash25flash_bwd_dot_do_o_kernelILb1E23Flash_bwd_kernel_traitsILi64ELi128ELi128ELi8ELi4ELi4ELi4ELb0ELb0EN7cutlass6half_tE19Flash_kernel_traitsILi64ELi128ELi128ELi8ES3_EEEEvNS_16Flash_bwd_paramsE --------------------------
	.section	.nv.info._ZN5flash25flash_bwd_dot_do_o_kernelILb1E23Flash_bwd_kernel_traitsILi64ELi128ELi128ELi8ELi4ELi4ELi4ELb0ELb0EN7cutlass6half_tE19Flash_kernel_traitsILi64ELi128ELi128ELi8ES3_EEEEvNS_16Flash_bwd_paramsE,"",@"SHT_CUDA_INFO"
	.sectionflags	@""
	.align	4


	//----- nvinfo : EIATTR_CUDA_API_VERSION
	.align		4
        /*0000*/ 	.byte	0x04, 0x37
        /*0002*/ 	.short	(.L_922 - .L_921)
.L_921:
        /*0004*/ 	.word	0x00000082


	//----- nvinfo : EIATTR_KPARAM_INFO
	.align		4
.L_922:
        /*0008*/ 	.byte	0x04, 0x17
        /*000a*/ 	.short	(.L_924 - .L_923)
.L_923:
        /*000c*/ 	.word	0x00000000
        /*0010*/ 	.short	0x0000
        /*0012*/ 	.short	0x0000
        /*0014*/ 	.byte	0x00, 0xf0, 0x01, 0x0a


	//----- nvinfo : EIATTR_SPARSE_MMA_MASK
	.align		4
.L_924:
        /*0018*/ 	.byte	0x03, 0x50
        /*001a*/ 	.short	0x0000


	//----- nvinfo : EIATTR_MAXREG_COUNT
	.align		4
        /*001c*/ 	.byte	0x03, 0x1b
        /*001e*/ 	.short	0x00ff


	//----- nvinfo : EIATTR_MERCURY_ISA_VERSION
	.align		4
        /*0020*/ 	.byte	0x03, 0x5f
        /*0022*/ 	.short	0x0101


	//----- nvinfo : EIATTR_COOP_GROUP_MASK_REGIDS
	.align		4
        /*0024*/ 	.byte	0x04, 0x29
        /*0026*/ 	.short	(.L_926 - .L_925)


	//   ....[0]....
.L_925:
        /*0028*/ 	.word	0xffffffff


	//   ....[1]....
        /*002c*/ 	.word	0xffffffff


	//   ....[2]....
        /*0030*/ 	.word	0xffffffff


	//   ....[3]....
        /*0034*/ 	.word	0xffffffff


	//   ....[4]....
        /*0038*/ 	.word	0xffffffff


	//   ....[5]....
        /*003c*/ 	.word	0xffffffff


	//   ....[6]....
        /*0040*/ 	.word	0xffffffff


	//   ....[7]....
        /*0044*/ 	.word	0xffffffff


	//   ....[8]....
        /*0048*/ 	.word	0xffffffff


	//   ....[9]....
        /*004c*/ 	.word	0xffffffff


	//   ....[10]....
        /*0050*/ 	.word	0xffffffff


	//   ....[11]....
        /*0054*/ 	.word	0xffffffff


	//----- nvinfo : EIATTR_COOP_GROUP_INSTR_OFFSETS
	.align		4
.L_926:
        /*0058*/ 	.byte	0x04, 0x28
        /*005a*/ 	.short	(.L_928 - .L_927)


	//   ....[0]....
.L_927:
        /*005c*/ 	.word	0x000012a0


	//   ....[1]....
        /*0060*/ 	.word	0x000012c0


	//   ....[2]....
        /*0064*/ 	.word	0x000015f0


	//   ....[3]....
        /*0068*/ 	.word	0x00001600


	//   ....[4]....
        /*006c*/ 	.word	0x00001610


	//   ....[5]....
        /*0070*/ 	.word	0x00001620


	//   ....[6]....
        /*0074*/ 	.word	0x00001650


	//   ....[7]....
        /*0078*/ 	.word	0x00001670


	//   ....[8]....
        /*007c*/ 	.word	0x00001680


	//   ....[9]....
        /*0080*/ 	.word	0x000016e0


	//   ....[10]....
        /*0084*/ 	.word	0x00001720


	//   ....[11]....
        /*0088*/ 	.word	0x00001740


	//----- nvinfo : EIATTR_EXIT_INSTR_OFFSETS
	.align		4
.L_928:
        /*008c*/ 	.byte	0x04, 0x1c
        /*008e*/ 	.short	(.L_930 - .L_929)


	//   ....[0]....
.L_929:
        /*0090*/ 	.word	0x00000100


	//   ....[1]....
        /*0094*/ 	.word	0x000018e0


	//----- nvinfo : EIATTR_CBANK_PARAM_SIZE
	.align		4
.L_930:
        /*0098*/ 	.byte	0x03, 0x19
        /*009a*/ 	.short	0x0280


	//----- nvinfo : EIATTR_PARAM_CBANK
	.align		4
        /*009c*/ 	.byte	0x04, 0x0a
        /*009e*/ 	.short	(.L_932 - .L_931)
	.align		4
.L_931:
        /*00a0*/ 	.word	index@(.nv.constant0._ZN5flash25flash_bwd_dot_do_o_kernelILb1E23Flash_bwd_kernel_traitsILi64ELi128ELi128ELi8ELi4ELi4ELi4ELb0ELb0EN7cutlass6half_tE19Flash_kernel_traitsILi64ELi128ELi128ELi8ES3_EEEEvNS_16Flash_bwd_paramsE)
        /*00a4*/ 	.short	0x0210
        /*00a6*/ 	.short	0x0280


	//----- nvinfo : EIATTR_SW_WAR
	.align		4
.L_932:
        /*00a8*/ 	.byte	0x04, 0x36
        /*00aa*/ 	.short	(.L_934 - .L_933)
.L_933:
        /*00ac*/ 	.word	0x00000008
.L_934:


//--------------------- .nv.callgraph             --------------------------
	.section	.nv.callgraph,"",@"SHT_CUDA_CALLGRAPH"
	.align	4
	.sectionentsize	8
	.align		4
        /*0000*/ 	.word	0x00000000
	.align		4
        /*0004*/ 	.word	0xffffffff
	.align		4
        /*0008*/ 	.word	0x00000000
	.align		4
        /*000c*/ 	.word	0xfffffffe
	.align		4
        /*0010*/ 	.word	0x00000000
	.align		4
        /*0014*/ 	.word	0xfffffffd
	.align		4
        /*0018*/ 	.word	0x00000000
	.align		4
        /*001c*/ 	.word	0xfffffffc


//--------------------- .nv.constant4             --------------------------
	.section	.nv.constant4,"a",@progbits
	.align	8
	.align		8
.nv.constant4:
        /*0000*/ 	.dword	_ZN65_INTERNAL_66a1502c_29_flash_bwd_hdim64_fp16_sm80_cu_4022bc09_28084cuda3std3__45__cpo5beginE
	.align		8
        /*0008*/ 	.dword	_ZN65_INTERNAL_66a1502c_29_flash_bwd_hdim64_fp16_sm80_cu_4022bc09_28084cuda3std3__45__cpo3endE
	.align		8
        /*0010*/ 	.dword	_ZN65_INTERNAL_66a1502c_29_flash_bwd_hdim64_fp16_sm80_cu_4022bc09_28084cuda3std3__45__cpo6cbeginE
	.align		8
        /*0018*/ 	.dword	_ZN65_INTERNAL_66a1502c_29_flash_bwd_hdim64_fp16_sm80_cu_4022bc09_28084cuda3std3__45__cpo4cendE
	.align		8
        /*0020*/ 	.dword	_ZN65_INTERNAL_66a1502c_29_flash_bwd_hdim64_fp16_sm80_cu_4022bc09_28084cuda3std3__467_GLOBAL__N__66a1502c_29_flash_bwd_hdim64_fp16_sm80_cu_4022bc09_28086ignoreE
	.align		8
        /*0028*/ 	.dword	_ZN65_INTERNAL_66a1502c_29_flash_bwd_hdim64_fp16_sm80_cu_4022bc09_28084cuda3std3__419piecewise_constructE
	.align		8
        /*0030*/ 	.dword	_ZN65_INTERNAL_66a1502c_29_flash_bwd_hdim64_fp16_sm80_cu_4022bc09_28084cuda3std3__48in_placeE
	.align		8
        /*0038*/ 	.dword	_ZN65_INTERNAL_66a1502c_29_flash_bwd_hdim64_fp16_sm80_cu_4022bc09_28084cuda3std6ranges3__45__cpo4swapE
	.align		8
        /*0040*/ 	.dword	_ZN65_INTERNAL_66a1502c_29_flash_bwd_hdim64_fp16_sm80_cu_4022bc09_28084cuda3std6ranges3__45__cpo9iter_moveE
	.align		8
        /*0048*/ 	.dword	_ZN65_INTERNAL_66a1502c_29_flash_bwd_hdim64_fp16_sm80_cu_4022bc09_28084cute7productE
	.align		8
        /*0050*/ 	.dword	_ZN65_INTERNAL_66a1502c_29_flash_bwd_hdim64_fp16_sm80_cu_4022bc09_28084cute1_E


//--------------------- .text._ZN5flash44flash_bwd_dq_dk_dv_loop_seqk_parallel_kernelI23Flash_bwd_kernel_traitsILi64ELi64ELi128ELi8ELi2ELi4ELi4ELb1ELb0EN7cutlass6half_tE19Flash_kernel_traitsILi64ELi64ELi128ELi8ES3_EELb0ELb0ELb0ELb0ELb0ELb1ELb0EEEvNS_16Flash_bwd_paramsE --------------------------
	.section	.text._ZN5flash44flash_bwd_dq_dk_dv_loop_seqk_parallel_kernelI23Flash_bwd_kernel_traitsILi64ELi64ELi128ELi8ELi2ELi4ELi4ELb1ELb0EN7cutlass6half_tE19Flash_kernel_traitsILi64ELi64ELi128ELi8ES3_EELb0ELb0ELb0ELb0ELb0ELb1ELb0EEEvNS_16Flash_bwd_paramsE,"ax",@progbits
	.align	128
        .global         _ZN5flash44flash_bwd_dq_dk_dv_loop_seqk_parallel_kernelI23Flash_bwd_kernel_traitsILi64ELi64ELi128ELi8ELi2ELi4ELi4ELb1ELb0EN7cutlass6half_tE19Flash_kernel_traitsILi64ELi64ELi128ELi8ES3_EELb0ELb0ELb0ELb0ELb0ELb1ELb0EEEvNS_16Flash_bwd_paramsE
        .type           _ZN5flash44flash_bwd_dq_dk_dv_loop_seqk_parallel_kernelI23Flash_bwd_kernel_traitsILi64ELi64ELi128ELi8ELi2ELi4ELi4ELb1ELb0EN7cutlass6half_tE19Flash_kernel_traitsILi64ELi64ELi128ELi8ES3_EELb0ELb0ELb0ELb0ELb0ELb1ELb0EEEvNS_16Flash_bwd_paramsE,@function
        .size           _ZN5flash44flash_bwd_dq_dk_dv_loop_seqk_parallel_kernelI23Flash_bwd_kernel_traitsILi64ELi64ELi128ELi8ELi2ELi4ELi4ELb1ELb0EN7cutlass6half_tE19Flash_kernel_traitsILi64ELi64ELi128ELi8ES3_EELb0ELb0ELb0ELb0ELb0ELb1ELb0EEEvNS_16Flash_bwd_paramsE,(.L_x_2455 - _ZN5flash44flash_bwd_dq_dk_dv_loop_seqk_parallel_kernelI23Flash_bwd_kernel_traitsILi64ELi64ELi128ELi8ELi2ELi4ELi4ELb1ELb0EN7cutlass6half_tE19Flash_kernel_traitsILi64ELi64ELi128ELi8ES3_EELb0ELb0ELb0ELb0ELb0ELb1ELb0EEEvNS_16Flash_bwd_paramsE)
        .other          _ZN5flash44flash_bwd_dq_dk_dv_loop_seqk_parallel_kernelI23Flash_bwd_kernel_traitsILi64ELi64ELi128ELi8ELi2ELi4ELi4ELb1ELb0EN7cutlass6half_tE19Flash_kernel_traitsILi64ELi64ELi128ELi8ES3_EELb0ELb0ELb0ELb0ELb0ELb1ELb0EEEvNS_16Flash_bwd_paramsE,@"STO_CUDA_ENTRY STV_DEFAULT"
_ZN5flash44flash_bwd_dq_dk_dv_loop_seqk_parallel_kernelI23Flash_bwd_kernel_traitsILi64ELi64ELi128ELi8ELi2ELi4ELi4ELb1ELb0EN7cutlass6half_tE19Flash_kernel_traitsILi64ELi64ELi128ELi8ES3_EELb0ELb0ELb0ELb0ELb0ELb1ELb0EEEvNS_16Flash_bwd_paramsE:
.text._ZN5flash44flash_bwd_dq_dk_dv_loop_seqk_parallel_kernelI23Flash_bwd_kernel_traitsILi64ELi64ELi128ELi8ELi2ELi4ELi4ELb1ELb0EN7cutlass6half_tE19Flash_kernel_traitsILi64ELi64ELi128ELi8ES3_EELb0ELb0ELb0ELb0ELb0ELb1ELb0EEEvNS_16Flash_bwd_paramsE:
[----:B------:R-:W-:Y:S01]  /*0000*/  LDC R1, c[0x0][0x28] ;  /* 0x00000a00ff017b82 */ /* 0x000fe20000000800 */
[----:B------:R-:W1:Y:S01]  /*0010*/  S2R R201, SR_CTAID.X ;  /* 0x0000000000c97919 */ /* 0x000e620000002500 */
[----:B------:R-:W-:Y:S02]  /*0020*/  ULDC UR5, c[0x0][0x2c8] ;  /* 0x0000b20000057ab9 */ /* 0x000fe40000000800 */
[----:B------:R-:W-:-:S04]  /*0030*/  UIADD3 UR5, UR5, 0x7f, URZ ;  /* 0x0000007f05057890 */ /* 0x000fc8000fffe03f */
[----:B------:R-:W-:-:S04]  /*0040*/  USHF.R.S32.HI UR4, URZ, 0x1f, UR5 ;  /* 0x0000001f3f047899 */ /* 0x000fc80008011405 */
[----:B------:R-:W-:-:S04]  /*0050*/  ULEA.HI UR4, UR4, UR5, URZ, 0x7 ;  /* 0x0000000504047291 */ /* 0x000fc8000f8f383f */
[----:B------:R-:W-:-:S06]  /*0060*/  USHF.R.S32.HI UR7, URZ, 0x7, UR4 ;  /* 0x000000073f077899 */ /* 0x000fcc0008011404 */
[----:B-1----:R-:W-:-:S13]  /*0070*/  ISETP.GE.AND P0, PT, R201, UR7, PT ;  /* 0x00000007c9007c0c */ /* 0x002fda000bf06270 */
[----:B------:R-:W-:Y:S05]  /*0080*/  @P0 EXIT ;  /* 0x000000000000094d */ /* 0x000fea0003800000 */
[----:B------:R-:W1:Y:S01]  /*0090*/  S2R R8, SR_TID.X ;  /* 0x0000000000087919 */ /* 0x000e620000002100 */
[----:B------:R-:W2:Y:S01]  /*00a0*/  S2UR UR6, SR_CgaCtaId ;  /* 0x00000000000679c3 */ /* 0x000ea20000008800 */
[----:B------:R-:W-:Y:S01]  /*00b0*/  UMOV UR4, 0x400 ;  /* 0x0000040000047882 */ /* 0x000fe20000000000 */
[----:B------:R-:W-:Y:S01]  /*00c0*/  IMAD.MOV.U32 R213, RZ, RZ, 0x20 ;  /* 0x00000020ffd57424 */ /* 0x000fe200078e00ff */
[----:B------:R-:W3:Y:S01]  /*00d0*/  S2R R200, SR_CTAID.Y ;  /* 0x0000000000c87919 */ /* 0x000ee20000002600 */
[----:B------:R-:W-:Y:S01]  /*00e0*/  ULDC.64 UR14, c[0x0][0x208] ;  /* 0x00008200000e7ab9 */ /* 0x000fe20000000a00 */
[----:B------:R-:W-:Y:S01]  /*00f0*/  ULDC.64 UR12, c[0x0][0x300] ;  /* 0x0000c000000c7ab9 */ /* 0x000fe20000000a00 */
[----:B------:R-:W4:Y:S01]  /*0100*/  S2R R199, SR_CTAID.Z ;  /* 0x0000000000c77919 */ /* 0x000f220000002700 */
[----:B--2---:R-:W-:-:S04]  /*0110*/  ULEA UR6, UR6, UR4, 0x18 ;  /* 0x0000000406067291 */ /* 0x004fc8000f8ec03f */
[----:B------:R-:W-:Y:S02]  /*0120*/  UIADD3 UR4, UR6, 0x6000, URZ ;  /* 0x0000600006047890 */ /* 0x000fe4000fffe03f */
[----:B------:R-:W-:Y:S01]  /*0130*/  UIADD3 UR5, UR6, 0xa000, URZ ;  /* 0x0000a00006057890 */ /* 0x000fe2000fffe03f */
[----:B-1----:R-:W-:-:S04]  /*0140*/  SHF.R.S32.HI R11, RZ, 0x1f, R8 ;  /* 0x0000001fff0b7819 */ /* 0x002fc80000011408 */
[CC--:B------:R-:W-:Y:S02]  /*0150*/  LEA.HI R19, R11.reuse, R8.reuse, RZ, 0x4 ;  /* 0x000000080b137211 */ /* 0x0c0fe400078f20ff */
[----:B------:R-:W-:Y:S02]  /*0160*/  LEA.HI R12, R11, R8, RZ, 0x2 ;  /* 0x000000080b0c7211 */ /* 0x000fe400078f10ff */
[----:B------:R-:W-:Y:S02]  /*0170*/  SHF.R.S32.HI R2, RZ, 0x4, R19 ;  /* 0x00000004ff027819 */ /* 0x000fe40000011413 */
[--C-:B------:R-:W-:Y:S02]  /*0180*/  SHF.R.S32.HI R6, RZ, 0x2, R12.reuse ;  /* 0x00000002ff067819 */ /* 0x100fe4000001140c */
[----:B------:R-:W-:Y:S02]  /*0190*/  LEA.HI R0, R19, R2, RZ, 0x1 ;  /* 0x0000000213007211 */ /* 0x000fe400078f08ff */
[----:B------:R-:W-:-:S02]  /*01a0*/  SHF.R.S32.HI R5, RZ, 0x1f, R12 ;  /* 0x0000001fff057819 */ /* 0x000fc4000001140c */
[CC--:B------:R-:W-:Y:S02]  /*01b0*/  LEA.HI R17, R11.reuse, R8.reuse, RZ, 0x3 ;  /* 0x000000080b117211 */ /* 0x0c0fe400078f18ff */
[----:B------:R-:W-:Y:S02]  /*01c0*/  LEA.HI R7, R11, R8, RZ, 0x5 ;  /* 0x000000080b077211 */ /* 0x000fe400078f28ff */
[----:B------:R-:W-:Y:S02]  /*01d0*/  LOP3.LUT R0, R0, 0xfffffffe, RZ, 0xc0, !PT ;  /* 0xfffffffe00007812 */ /* 0x000fe400078ec0ff */
[----:B------:R-:W-:Y:S02]  /*01e0*/  LEA.HI R5, R5, R6, RZ, 0x3 ;  /* 0x0000000605057211 */ /* 0x000fe400078f18ff */
[----:B------:R-:W-:Y:S01]  /*01f0*/  LOP3.LUT R3, R17, 0xfffffff8, RZ, 0xc0, !PT ;  /* 0xfffffff811037812 */ /* 0x000fe200078ec0ff */
[----:B------:R-:W-:Y:S01]  /*0200*/  IMAD.IADD R0, R2, 0x1, -R0 ;  /* 0x0000000102007824 */ /* 0x000fe200078e0a00 */
[----:B------:R-:W-:-:S02]  /*0210*/  SHF.R.S32.HI R186, RZ, 0x5, R7 ;  /* 0x00000005ffba7819 */ /* 0x000fc40000011407 */
[----:B------:R-:W-:Y:S01]  /*0220*/  SHF.R.S32.HI R13, RZ, 0x1f, R7 ;  /* 0x0000001fff0d7819 */ /* 0x000fe20000011407 */
[----:B------:R-:W-:Y:S01]  /*0230*/  IMAD.IADD R3, R8, 0x1, -R3 ;  /* 0x0000000108037824 */ /* 0x000fe200078e0a03 */
[----:B------:R-:W-:Y:S01]  /*0240*/  LOP3.LUT R5, R5, 0xfffffff8, RZ, 0xc0, !PT ;  /* 0xfffffff805057812 */ /* 0x000fe200078ec0ff */
[----:B------:R-:W-:Y:S01]  /*0250*/  IMAD.SHL.U32 R177, R0, 0x8, RZ ;  /* 0x0000000800b17824 */ /* 0x000fe200078e00ff */
[----:B------:R-:W-:Y:S01]  /*0260*/  LEA.HI R2, R13, R186, RZ, 0x2 ;  /* 0x000000ba0d027211 */ /* 0x000fe200078f10ff */
[C---:B------:R-:W-:Y:S01]  /*0270*/  IMAD.SHL.U32 R188, R3.reuse, 0x8, RZ ;  /* 0x0000000803bc7824 */ /* 0x040fe200078e00ff */
[----:B------:R-:W-:Y:S01]  /*0280*/  SHF.R.S32.HI R187, RZ, 0x3, R17 ;  /* 0x00000003ffbb7819 */ /* 0x000fe20000011411 */
[----:B------:R-:W-:Y:S01]  /*0290*/  IMAD.IADD R5, R6, 0x1, -R5 ;  /* 0x0000000106057824 */ /* 0x000fe200078e0a05 */
[----:B------:R-:W-:Y:S01]  /*02a0*/  LOP3.LUT R13, R2, 0xfffffffc, RZ, 0xc0, !PT ;  /* 0xfffffffc020d7812 */ /* 0x000fe200078ec0ff */
[----:B------:R-:W-:Y:S01]  /*02b0*/  IMAD.SHL.U32 R6, R3, 0x40, RZ ;  /* 0x0000004003067824 */ /* 0x000fe200078e00ff */
[----:B------:R-:W-:Y:S01]  /*02c0*/  LOP3.LUT R19, R19, 0xfffffff0, RZ, 0xc0, !PT ;  /* 0xfffffff013137812 */ /* 0x000fe200078ec0ff */
[----:B------:R-:W-:Y:S01]  /*02d0*/  IMAD.SHL.U32 R15, R187, 0x40, RZ ;  /* 0x00000040bb0f7824 */ /* 0x000fe200078e00ff */
[----:B------:R-:W-:Y:S01]  /*02e0*/  LEA.HI R10, R11, R8, RZ, 0x6 ;  /* 0x000000080b0a7211 */ /* 0x000fe200078f30ff */
[----:B------:R-:W-:Y:S01]  /*02f0*/  IMAD.IADD R2, R186, 0x1, -R13 ;  /* 0x00000001ba027824 */ /* 0x000fe200078e0a0d */
[----:B------:R-:W-:Y:S01]  /*0300*/  LOP3.LUT R6, R6, 0x1c0, RZ, 0xc0, !PT ;  /* 0x000001c006067812 */ /* 0x000fe200078ec0ff */
[----:B------:R-:W-:Y:S01]  /*0310*/  IMAD.IADD R19, R8, 0x1, -R19 ;  /* 0x0000000108137824 */ /* 0x000fe200078e0a13 */
[----:B------:R-:W-:Y:S01]  /*0320*/  LOP3.LUT R15, R15, 0x1c0, RZ, 0xc0, !PT ;  /* 0x000001c00f0f7812 */ /* 0x000fe200078ec0ff */
[----:B------:R-:W-:Y:S01]  /*0330*/  IMAD.SHL.U32 R13, R0, 0x200, RZ ;  /* 0x00000200000d7824 */ /* 0x000fe200078e00ff */
[----:B------:R-:W-:-:S02]  /*0340*/  LOP3.LUT P4, RZ, R3, 0x2, RZ, 0xc0, !PT ;  /* 0x0000000203ff7812 */ /* 0x000fc4000788c0ff */
[----:B------:R-:W-:Y:S01]  /*0350*/  LOP3.LUT P3, RZ, R3, 0x4, RZ, 0xc0, !PT ;  /* 0x0000000403ff7812 */ /* 0x000fe2000786c0ff */
[----:B------:R-:W-:Y:S01]  /*0360*/  IMAD.SHL.U32 R3, R2, 0x10, RZ ;  /* 0x0000001002037824 */ /* 0x000fe200078e00ff */
[----:B------:R-:W-:Y:S02]  /*0370*/  SHF.R.S32.HI R10, RZ, 0x6, R10 ;  /* 0x00000006ff0a7819 */ /* 0x000fe4000001140a */
[----:B------:R-:W-:Y:S02]  /*0380*/  LOP3.LUT R180, R6, 0x8, R17, 0xf8, !PT ;  /* 0x0000000806b47812 */ /* 0x000fe400078ef811 */
[----:B------:R-:W-:Y:S02]  /*0390*/  SHF.R.U32.HI R175, RZ, 0x3, R6 ;  /* 0x00000003ffaf7819 */ /* 0x000fe40000011606 */
[----:B------:R-:W-:Y:S02]  /*03a0*/  SHF.R.U32.HI R9, RZ, 0x3, R15 ;  /* 0x00000003ff097819 */ /* 0x000fe4000001160f */
[----:B------:R-:W-:-:S02]  /*03b0*/  LOP3.LUT R4, R15, 0x38, R188, 0xf8, !PT ;  /* 0x000000380f047812 */ /* 0x000fc400078ef8bc */
[----:B------:R-:W-:Y:S01]  /*03c0*/  LOP3.LUT R14, R6, 0x30, R3, 0xf8, !PT ;  /* 0x00000030060e7812 */ /* 0x000fe200078ef803 */
[----:B------:R-:W-:Y:S01]  /*03d0*/  IMAD R3, R10, 0x800, R13 ;  /* 0x000008000a037824 */ /* 0x000fe200078e020d */
[----:B------:R-:W-:Y:S02]  /*03e0*/  LOP3.LUT R180, R180, R175, RZ, 0x3c, !PT ;  /* 0x000000afb4b47212 */ /* 0x000fe400078e3cff */
[----:B------:R-:W-:Y:S02]  /*03f0*/  LOP3.LUT R9, R4, R9, RZ, 0x3c, !PT ;  /* 0x0000000904097212 */ /* 0x000fe400078e3cff */
[----:B------:R-:W-:Y:S01]  /*0400*/  SHF.R.S32.HI R4, RZ, 0x1f, R19 ;  /* 0x0000001fff047819 */ /* 0x000fe20000011413 */
[----:B------:R-:W-:Y:S01]  /*0410*/  IMAD.IADD R180, R3, 0x1, R180 ;  /* 0x0000000103b47824 */ /* 0x000fe200078e02b4 */
[C---:B------:R-:W-:Y:S01]  /*0420*/  LOP3.LUT R15, R5.reuse, 0x1, RZ, 0xc0, !PT ;  /* 0x00000001050f7812 */ /* 0x040fe200078ec0ff */
[----:B------:R-:W-:Y:S01]  /*0430*/  IMAD R194, R10, 0x200, R9 ;  /* 0x000002000ac27824 */ /* 0x000fe200078e0209 */
[----:B------:R-:W-:Y:S01]  /*0440*/  LEA.HI R4, R4, R19, RZ, 0x3 ;  /* 0x0000001304047211 */ /* 0x000fe200078f18ff */
[----:B------:R-:W-:Y:S01]  /*0450*/  IMAD.SHL.U32 R10, R10, 0x20, RZ ;  /* 0x000000200a0a7824 */ /* 0x000fe200078e00ff */
[----:B------:R-:W-:Y:S01]  /*0460*/  LOP3.LUT R3, R12, 0x7ffffffc, RZ, 0xc0, !PT ;  /* 0x7ffffffc0c037812 */ /* 0x000fe200078ec0ff */
[----:B------:R-:W-:Y:S01]  /*0470*/  IMAD.SHL.U32 R9, R5, 0x40, RZ ;  /* 0x0000004005097824 */ /* 0x000fe200078e00ff */
[----:B------:R-:W-:Y:S01]  /*0480*/  LOP3.LUT R193, R7, 0xffffffe0, RZ, 0xc0, !PT ;  /* 0xffffffe007c17812 */ /* 0x000fe200078ec0ff */
[----:B------:R-:W-:Y:S01]  /*0490*/  IMAD.SHL.U32 R192, R4, 0x40, RZ ;  /* 0x0000004004c07824 */ /* 0x000fe200078e00ff */
[----:B------:R-:W-:Y:S01]  /*04a0*/  LEA.HI R12, R11, R8, RZ, 0x7 ;  /* 0x000000080b0c7211 */ /* 0x000fe200078f38ff */
[----:B------:R-:W-:Y:S01]  /*04b0*/  IMAD.IADD R11, R8, 0x1, -R3 ;  /* 0x00000001080b7824 */ /* 0x000fe200078e0a03 */
[----:B------:R-:W-:Y:S01]  /*04c0*/  LOP3.LUT R6, R4, 0xfffffff8, RZ, 0xc0, !PT ;  /* 0xfffffff804067812 */ /* 0x000fe200078ec0ff */
[C---:B------:R-:W-:Y:S01]  /*04d0*/  IMAD.IADD R193, R8.reuse, 0x1, -R193 ;  /* 0x0000000108c17824 */ /* 0x040fe200078e0ac1 */
[----:B------:R-:W-:Y:S01]  /*04e0*/  ISETP.NE.U32.AND P0, PT, R15, 0x1, PT ;  /* 0x000000010f00780c */ /* 0x000fe20003f05070 */
[----:B------:R-:W-:Y:S01]  /*04f0*/  IMAD.SHL.U32 R3, R8, 0x2, RZ ;  /* 0x0000000208037824 */ /* 0x000fe200078e00ff */
[----:B------:R-:W-:Y:S01]  /*0500*/  LEA.HI R7, R7, R186, RZ, 0x1 ;  /* 0x000000ba07077211 */ /* 0x000fe200078f08ff */
[----:B------:R-:W-:Y:S01]  /*0510*/  IMAD.IADD R6, R19, 0x1, -R6 ;  /* 0x0000000113067824 */ /* 0x000fe200078e0a06 */
[----:B------:R-:W-:-:S02]  /*0520*/  SHF.R.S32.HI R8, RZ, 0x7, R12 ;  /* 0x00000007ff087819 */ /* 0x000fc4000001140c */
[----:B------:R-:W-:Y:S01]  /*0530*/  R2P PR, R5, 0x6 ;  /* 0x0000000605007804 */ /* 0x000fe20000000000 */
[----:B------:R-:W-:Y:S01]  /*0540*/  IMAD.SHL.U32 R5, R11, 0x2, RZ ;  /* 0x000000020b057824 */ /* 0x000fe200078e00ff */
[----:B------:R-:W-:Y:S01]  /*0550*/  LOP3.LUT R7, R7, 0xfffffffe, RZ, 0xc0, !PT ;  /* 0xfffffffe07077812 */ /* 0x000fe200078ec0ff */
[----:B------:R-:W-:Y:S01]  /*0560*/  IMAD.SHL.U32 R202, R8, 0x8, RZ ;  /* 0x0000000808ca7824 */ /* 0x000fe200078e00ff */
[----:B------:R-:W-:Y:S01]  /*0570*/  LOP3.LUT R190, R10, 0x6, R3, 0xf8, !PT ;  /* 0x000000060abe7812 */ /* 0x000fe200078ef803 */
[----:B------:R-:W-:Y:S01]  /*0580*/  IMAD R8, R8, 0x1000, R5 ;  /* 0x0000100008087824 */ /* 0x000fe200078e0205 */
[----:B------:R-:W-:Y:S01]  /*0590*/  LOP3.LUT R11, R9, 0x1c0, RZ, 0xc0, !PT ;  /* 0x000001c0090b7812 */ /* 0x000fe200078ec0ff */
[----:B------:R-:W-:Y:S01]  /*05a0*/  IMAD.IADD R3, R186, 0x1, -R7 ;  /* 0x00000001ba037824 */ /* 0x000fe200078e0a07 */
[----:B------:R-:W-:Y:S01]  /*05b0*/  LOP3.LUT R202, R202, 0x8, RZ, 0xc0, !PT ;  /* 0x00000008caca7812 */ /* 0x000fe200078ec0ff */
[----:B------:R-:W-:Y:S01]  /*05c0*/  IMAD.SHL.U32 R6, R6, 0x40, RZ ;  /* 0x0000004006067824 */ /* 0x000fe200078e00ff */
[----:B------:R-:W-:Y:S01]  /*05d0*/  SHF.R.U32.HI R9, RZ, 0x3, R11 ;  /* 0x00000003ff097819 */ /* 0x000fe2000001160b */
[----:B------:R-:W-:Y:S01]  /*05e0*/  IMAD R203, R3, 0x400, R8 ;  /* 0x0000040003cb7824 */ /* 0x000fe200078e0208 */
[----:B------:R-:W-:Y:S01]  /*05f0*/  LOP3.LUT R10, R11, 0x20, R10, 0xf8, !PT ;  /* 0x000000200b0a7812 */ /* 0x000fe200078ef80a */
[----:B------:R-:W-:Y:S01]  /*0600*/  IMAD.SHL.U32 R7, R0, 0x10, RZ ;  /* 0x0000001000077824 */ /* 0x000fe200078e00ff */
[----:B------:R-:W-:Y:S01]  /*0610*/  LOP3.LUT R8, R6, 0x1c0, RZ, 0xc0, !PT ;  /* 0x000001c006087812 */ /* 0x000fe200078ec0ff */
[----:B------:R-:W-:Y:S01]  /*0620*/  IMAD R5, R2, 0x400, R5 ;  /* 0x0000040002057824 */ /* 0x000fe200078e0205 */
[----:B------:R-:W-:-:S02]  /*0630*/  SHF.R.S32.HI R6, RZ, 0x1f, R193 ;  /* 0x0000001fff067819 */ /* 0x000fc400000114c1 */
[----:B------:R-:W-:Y:S02]  /*0640*/  LOP3.LUT R7, R202, 0x10, R7, 0xf8, !PT ;  /* 0x00000010ca077812 */ /* 0x000fe400078ef807 */
[----:B------:R-:W-:Y:S02]  /*0650*/  SHF.R.U32.HI R0, RZ, 0x3, R8 ;  /* 0x00000003ff007819 */ /* 0x000fe40000011608 */
[----:B------:R-:W-:Y:S02]  /*0660*/  LEA.HI R6, R6, R193, RZ, 0x2 ;  /* 0x000000c106067211 */ /* 0x000fe400078f10ff */
[----:B------:R-:W-:Y:S02]  /*0670*/  LOP3.LUT R177, R8, 0x8, R177, 0xf8, !PT ;  /* 0x0000000808b17812 */ /* 0x000fe400078ef8b1 */
[----:B------:R-:W-:Y:S02]  /*0680*/  LOP3.LUT R192, R192, 0xfffffe00, RZ, 0xc0, !PT ;  /* 0xfffffe00c0c07812 */ /* 0x000fe400078ec0ff */
[----:B------:R-:W-:-:S02]  /*0690*/  LOP3.LUT R202, R9, R11, R202, 0x1e, !PT ;  /* 0x0000000b09ca7212 */ /* 0x000fc400078e1eca */
[----:B------:R-:W-:Y:S01]  /*06a0*/  LOP3.LUT R10, R10, R9, RZ, 0x3c, !PT ;  /* 0x000000090a0a7212 */ /* 0x000fe200078e3cff */
[----:B------:R-:W-:Y:S01]  /*06b0*/  IMAD R2, R2, 0x400, R192 ;  /* 0x0000040002027824 */ /* 0x000fe200078e02c0 */
[----:B------:R-:W-:Y:S01]  /*06c0*/  LOP3.LUT R7, R0, R7, R8, 0x1e, !PT ;  /* 0x0000000700077212 */ /* 0x000fe200078e1e08 */
[----:B------:R-:W-:Y:S01]  /*06d0*/  IMAD.IADD R202, R5, 0x1, R202 ;  /* 0x0000000105ca7824 */ /* 0x000fe200078e02ca */
[----:B------:R-:W-:Y:S01]  /*06e0*/  SHF.R.S32.HI R6, RZ, 0x2, R6 ;  /* 0x00000002ff067819 */ /* 0x000fe20000011406 */
[----:B------:R-:W-:Y:S01]  /*06f0*/  IMAD.IADD R203, R10, 0x1, R203 ;  /* 0x000000010acb7824 */ /* 0x000fe200078e02cb */
[----:B------:R-:W-:Y:S01]  /*0700*/  LOP3.LUT R177, R177, R0, RZ, 0x3c, !PT ;  /* 0x00000000b1b17212 */ /* 0x000fe200078e3cff */
[----:B------:R-:W-:Y:S01]  /*0710*/  IMAD R0, R3, 0x400, R192 ;  /* 0x0000040003007824 */ /* 0x000fe200078e02c0 */
[----:B------:R-:W-:Y:S01]  /*0720*/  LOP3.LUT R192, R7, R192, RZ, 0xfc, !PT ;  /* 0x000000c007c07212 */ /* 0x000fe200078efcff */
[----:B------:R-:W-:Y:S01]  /*0730*/  IMAD R191, R3, 0x10, R6 ;  /* 0x0000001003bf7824 */ /* 0x000fe200078e0206 */
[C---:B------:R-:W-:Y:S01]  /*0740*/  SEL R5, R213.reuse, 0xffffffe0, !P4 ;  /* 0xffffffe0d5057807 */ /* 0x040fe20006000000 */
[----:B------:R-:W-:Y:S01]  /*0750*/  IMAD.MOV.U32 R7, RZ, RZ, 0x40 ;  /* 0x00000040ff077424 */ /* 0x000fe200078e00ff */
[----:B------:R-:W-:Y:S01]  /*0760*/  LEA R202, R202, UR4, 0x1 ;  /* 0x00000004caca7c11 */ /* 0x000fe2000f8e08ff */
[----:B------:R-:W-:Y:S01]  /*0770*/  IMAD.IADD R181, R0, 0x1, R177 ;  /* 0x0000000100b57824 */ /* 0x000fe200078e02b1 */
[----:B------:R-:W-:Y:S01]  /*0780*/  SEL R213, R213, 0xffffffe0, !P1 ;  /* 0xffffffe0d5d57807 */ /* 0x000fe20004800000 */
[----:B------:R-:W-:Y:S01]  /*0790*/  IMAD.IADD R177, R177, 0x1, R2 ;  /* 0x00000001b1b17824 */ /* 0x000fe200078e0202 */
[----:B------:R-:W-:Y:S01]  /*07a0*/  SEL R7, R7, 0xffffffc0, !P3 ;  /* 0xffffffc007077807 */ /* 0x000fe20005800000 */
[----:B------:R-:W-:Y:S01]  /*07b0*/  IMAD.MOV.U32 R2, RZ, RZ, -0x10 ;  /* 0xfffffff0ff027424 */ /* 0x000fe200078e00ff */
[----:B------:R-:W-:Y:S01]  /*07c0*/  LEA R0, R180, UR5, 0x1 ;  /* 0x00000005b4007c11 */ /* 0x000fe2000f8e08ff */
[----:B------:R-:W-:Y:S01]  /*07d0*/  VIADD R196, R191, 0xffffffc0 ;  /* 0xffffffc0bfc47836 */ /* 0x000fe20000000000 */
[----:B------:R-:W-:Y:S01]  /*07e0*/  LEA R203, R203, UR6, 0x1 ;  /* 0x00000006cbcb7c11 */ /* 0x000fe2000f8e08ff */
[----:B------:R-:W-:Y:S01]  /*07f0*/  IMAD.U32 R3, RZ, RZ, UR6 ;  /* 0x00000006ff037e24 */ /* 0x000fe2000f8e00ff */
[----:B------:R-:W-:Y:S01]  /*0800*/  LOP3.LUT R14, R14, 0x8, R17, 0xf8, !PT ;  /* 0x000000080e0e7812 */ /* 0x000fe200078ef811 */
[----:B------:R-:W-:Y:S01]  /*0810*/  IMAD.SHL.U32 R172, R192, 0x2, RZ ;  /* 0x00000002c0ac7824 */ /* 0x000fe200078e00ff */
[----:B------:R-:W-:Y:S01]  /*0820*/  SEL R2, R2, 0x10, !P0 ;  /* 0x0000001002027807 */ /* 0x000fe20004000000 */
[----:B------:R-:W-:Y:S01]  /*0830*/  VIADD R204, R202, 0x40 ;  /* 0x00000040cacc7836 */ /* 0x000fe20000000000 */
[----:B------:R-:W-:Y:S01]  /*0840*/  SHF.R.S32.HI R195, RZ, 0x1f, R196 ;  /* 0x0000001fffc37819 */ /* 0x000fe200000114c4 */
[----:B------:R-:W-:Y:S01]  /*0850*/  IMAD.IADD R178, R0, 0x1, R7 ;  /* 0x0000000100b27824 */ /* 0x000fe200078e0207 */
[----:B------:R-:W-:Y:S01]  /*0860*/  LOP3.LUT R175, R13, R14, R175, 0xf6, !PT ;  /* 0x0000000e0daf7212 */ /* 0x000fe200078ef6af */
[----:B------:R-:W-:Y:S01]  /*0870*/  IMAD.IADD R207, R203, 0x1, R213 ;  /* 0x00000001cbcf7824 */ /* 0x000fe200078e02d5 */
[----:B------:R-:W-:Y:S01]  /*0880*/  SHF.L.U64.HI R195, R196, 0x2, R195 ;  /* 0x00000002c4c37819 */ /* 0x000fe200000102c3 */
[----:B------:R-:W-:Y:S01]  /*0890*/  @P2 VIADD R204, R202, 0xffffffc0 ;  /* 0xffffffc0cacc2836 */ /* 0x000fe20000000000 */
[----:B------:R-:W-:Y:S01]  /*08a0*/  IADD3 R174, R172, 0x4000, R3 ;  /* 0x00004000acae7810 */ /* 0x000fe20007ffe003 */
[----:B------:R-:W-:Y:S01]  /*08b0*/  VIADD R205, R202, 0x420 ;  /* 0x00000420cacd7836 */ /* 0x000fe20000000000 */
[----:B------:R-:W-:Y:S01]  /*08c0*/  LEA R197, R194, UR6, 0x1 ;  /* 0x00000006c2c57c11 */ /* 0x000fe2000f8e08ff */
[----:B------:R-:W-:Y:S01]  /*08d0*/  IMAD.IADD R206, R213, 0x1, R202 ;  /* 0x00000001d5ce7824 */ /* 0x000fe200078e02ca */
[----:B------:R-:W-:Y:S01]  /*08e0*/  SHF.R.S32.HI R198, RZ, 0x1f, R191 ;  /* 0x0000001fffc67819 */ /* 0x000fe200000114bf */
[----:B------:R-:W-:Y:S01]  /*08f0*/  IMAD.SHL.U32 R196, R196, 0x4, RZ ;  /* 0x00000004c4c47824 */ /* 0x000fe200078e00ff */
[----:B------:R-:W-:Y:S01]  /*0900*/  LEA R175, R175, UR6, 0x1 ;  /* 0x00000006afaf7c11 */ /* 0x000fe2000f8e08ff */
[----:B------:R-:W-:Y:S01]  /*0910*/  IMAD.IADD R179, R0, 0x1, R5 ;  /* 0x0000000100b37824 */ /* 0x000fe200078e0205 */
[----:B------:R-:W-:Y:S01]  /*0920*/  LEA R177, R177, UR5, 0x1 ;  /* 0x00000005b1b17c11 */ /* 0x000fe2000f8e08ff */
[----:B------:R-:W-:-:S02]  /*0930*/  IMAD.IADD R176, R5, 0x1, R178 ;  /* 0x0000000105b07824 */ /* 0x000fc400078e02b2 */
[----:B------:R-:W-:Y:S02]  /*0940*/  IMAD.IADD R208, R203, 0x1, R2 ;  /* 0x00000001cbd07824 */ /* 0x000fe400078e0202 */
[----:B------:R-:W-:Y:S02]  /*0950*/  @P1 VIADD R205, R202, 0x3e0 ;  /* 0x000003e0cacd1836 */ /* 0x000fe40000000000 */
[----:B------:R-:W-:Y:S02]  /*0960*/  IMAD.IADD R209, R2, 0x1, R207 ;  /* 0x0000000102d17824 */ /* 0x000fe400078e02cf */
[----:B------:R-:W-:Y:S02]  /*0970*/  VIADD R172, R172, UR4 ;  /* 0x00000004acac7c36 */ /* 0x000fe40008000000 */
[----:B---34-:R-:W-:-:S07]  /*0980*/  IMAD.IADD R213, R213, 0x1, R204 ;  /* 0x00000001d5d57824 */ /* 0x018fce00078e02cc */
.L_x_44:
[----:B-1-34-:R-:W1:Y:S01]  /*0990*/  LDC.64 R4, c[0x0][0x2f0] ;  /* 0x0000bc00ff047b82 */ /* 0x01ae620000000a00 */
[C---:B------:R-:W-:Y:S01]  /*09a0*/  IMAD.SHL.U32 R7, R200.reuse, 0x4, RZ ;  /* 0x00000004c8077824 */ /* 0x040fe200078e00ff */
[----:B------:R-:W-:Y:S01]  /*09b0*/  SHF.R.S32.HI R21, RZ, 0x1f, R200 ;  /* 0x0000001fff157819 */ /* 0x000fe200000114c8 */
[----:B------:R-:W-:Y:S01]  /*09c0*/  IMAD.MOV.U32 R23, RZ, RZ, -0x1 ;  /* 0xffffffffff177424 */ /* 0x000fe200078e00ff */
[----:B------:R-:W-:Y:S02]  /*09d0*/  ISETP.NE.U32.AND P4, PT, RZ, UR12, PT ;  /* 0x0000000cff007c0c */ /* 0x000fe4000bf85070 */
[----:B------:R-:W-:Y:S02]  /*09e0*/  SHF.L.U64.HI R0, R200, 0x2, R21 ;  /* 0x00000002c8007819 */ /* 0x000fe40000010215 */
[----:B------:R-:W2:Y:S01]  /*09f0*/  LDC.64 R2, c[0x0][0x308] ;  /* 0x0000c200ff027b82 */ /* 0x000ea20000000a00 */
[----:B------:R-:W-:Y:S02]  /*0a00*/  ISETP.NE.AND.EX P4, PT, RZ, UR13, PT, P4 ;  /* 0x0000000dff007c0c */ /* 0x000fe4000bf85340 */
[----:B-1----:R-:W-:-:S02]  /*0a10*/  ISETP.NE.U32.AND P0, PT, R4, RZ, PT ;  /* 0x000000ff0400720c */ /* 0x002fc40003f05070 */
[----:B------:R-:W-:Y:S02]  /*0a20*/  IADD3 R12, P1, R7, R4, RZ ;  /* 0x00000004070c7210 */ /* 0x000fe40007f3e0ff */
[----:B------:R-:W-:-:S03]  /*0a30*/  ISETP.NE.AND.EX P0, PT, R5, RZ, PT, P0 ;  /* 0x000000ff0500720c */ /* 0x000fc60003f05300 */
[----:B------:R-:W-:Y:S01]  /*0a40*/  IMAD.X R13, R0, 0x1, R5, P1 ;  /* 0x00000001000d7824 */ /* 0x000fe200008e0605 */
[----:B--2---:R-:W-:Y:S01]  /*0a50*/  ISETP.NE.U32.AND P3, PT, R2, RZ, PT ;  /* 0x000000ff0200720c */ /* 0x004fe20003f65070 */
[----:B------:R-:W-:Y:S02]  /*0a60*/  IMAD.MOV.U32 R225, RZ, RZ, RZ ;  /* 0x000000ffffe17224 */ /* 0x000fe400078e00ff */
[----:B------:R-:W-:Y:S01]  /*0a70*/  @P4 IADD3 R8, P2, R7, UR12, RZ ;  /* 0x0000000c07084c10 */ /* 0x000fe2000ff5e0ff */
[----:B------:R-:W1:Y:S01]  /*0a80*/  LDC.U8 R6, c[0x0][0x3c2] ;  /* 0x0000f080ff067b82 */ /* 0x000e620000000000 */
[----:B------:R-:W-:-:S04]  /*0a90*/  ISETP.NE.AND.EX P3, PT, R3, RZ, PT, P3 ;  /* 0x000000ff0300720c */ /* 0x000fc80003f65330 */
[----:B------:R-:W2:Y:S03]  /*0aa0*/  @P0 LDG.E R23, desc[UR14][R12.64] ;  /* 0x0000000e0c170981 */ /* 0x000ea6000c1e1900 */
[----:B------:R-:W3:Y:S01]  /*0ab0*/  LDC.64 R4, c[0x0][0x2f8] ;  /* 0x0000be00ff047b82 */ /* 0x000ee20000000a00 */
[----:B------:R-:W2:Y:S01]  /*0ac0*/  @P0 LDG.E R18, desc[UR14][R12.64+0x4] ;  /* 0x0000040e0c120981 */ /* 0x000ea2000c1e1900 */
[----:B------:R-:W-:-:S04]  /*0ad0*/  @P4 IADD3.X R9, R0, UR13, RZ, P2, !PT ;  /* 0x0000000d00094c10 */ /* 0x000fc800097fe4ff */
[----:B------:R-:W-:Y:S01]  /*0ae0*/  @P3 IADD3 R10, P1, R7, R2, RZ ;  /* 0x00000002070a3210 */ /* 0x000fe20007f3e0ff */
[----:B------:R-:W4:Y:S04]  /*0af0*/  @P4 LDG.E R225, desc[UR14][R8.64] ;  /* 0x0000000e08e14981 */ /* 0x000f28000c1e1900 */
[----:B------:R-:W-:Y:S02]  /*0b00*/  @P3 IMAD.X R11, R0, 0x1, R3, P1 ;  /* 0x00000001000b3824 */ /* 0x000fe400008e0603 */
[----:B------:R-:W3:Y:S03]  /*0b10*/  @!P3 LDC.64 R2, c[0x0][0x318] ;  /* 0x0000c600ff02bb82 */ /* 0x000ee60000000a00 */
[----:B------:R-:W4:Y:S01]  /*0b20*/  @P3 LDG.E R224, desc[UR14][R10.64] ;  /* 0x0000000e0ae03981 */ /* 0x000f22000c1e1900 */
[----:B-1----:R-:W-:-:S02]  /*0b30*/  ISETP.NE.AND P4, PT, R6, RZ, PT ;  /* 0x000000ff0600720c */ /* 0x002fc40003f85270 */
[----:B---3--:R-:W-:-:S04]  /*0b40*/  ISETP.EQ.U32.AND P2, PT, R4, RZ, PT ;  /* 0x000000ff0400720c */ /* 0x008fc80003f42070 */
[----:B------:R-:W-:Y:S02]  /*0b50*/  ISETP.EQ.OR.EX P2, PT, R5, RZ, !P4, P2 ;  /* 0x000000ff0500720c */ /* 0x000fe40006742720 */
[----:B------:R-:W-:Y:S01]  /*0b60*/  IADD3 R6, P1, R7, R4, RZ ;  /* 0x0000000407067210 */ /* 0x000fe20007f3e0ff */
[----:B------:R-:W-:-:S04]  /*0b70*/  IMAD.MOV.U32 R226, RZ, RZ, -0x1 ;  /* 0xffffffffffe27424 */ /* 0x000fc800078e00ff */
[----:B------:R-:W-:Y:S02]  /*0b80*/  IMAD.X R7, R0, 0x1, R5, P1 ;  /* 0x0000000100077824 */ /* 0x000fe400008e0605 */
[----:B------:R-:W1:Y:S01]  /*0b90*/  @!P3 LDC R0, c[0x0][0x2cc] ;  /* 0x0000b300ff00bb82 */ /* 0x000e620000000800 */
[----:B------:R-:W-:-:S03]  /*0ba0*/  @!P3 ISETP.NE.U32.AND P1, PT, R2, RZ, PT ;  /* 0x000000ff0200b20c */ /* 0x000fc60003f25070 */
[----:B-----5:R3:W5:Y:S01]  /*0bb0*/  @!P2 LDG.E R226, desc[UR14][R6.64] ;  /* 0x0000000e06e2a981 */ /* 0x020762000c1e1900 */
[----:B------:R-:W-:-:S03]  /*0bc0*/  ISETP.NE.U32.AND P2, PT, R4, RZ, PT ;  /* 0x000000ff0400720c */ /* 0x000fc60003f45070 */
[----:B------:R-:W2:Y:S01]  /*0bd0*/  LDC R2, c[0x0][0x2c8] ;  /* 0x0000b200ff027b82 */ /* 0x000ea20000000800 */
[----:B------:R-:W-:Y:S02]  /*0be0*/  ISETP.NE.AND.EX P2, PT, R5, RZ, PT, P2 ;  /* 0x000000ff0500720c */ /* 0x000fe40003f45320 */
[----:B------:R-:W-:-:S04]  /*0bf0*/  @!P3 ISETP.NE.AND.EX P1, PT, R3, RZ, PT, P1 ;  /* 0x000000ff0300b20c */ /* 0x000fc80003f25310 */
[----:B-1----:R-:W-:Y:S01]  /*0c00*/  @!P3 SEL R0, R0, RZ, P1 ;  /* 0x000000ff0000b207 */ /* 0x002fe20000800000 */
[----:B--2---:R-:W-:-:S06]  /*0c10*/  @P0 IMAD.IADD R18, R18, 0x1, -R23 ;  /* 0x0000000112120824 */ /* 0x004fcc00078e0a17 */
[----:B------:R-:W1:Y:S01]  /*0c20*/  @!P0 LDC R18, c[0x0][0x2c4] ;  /* 0x0000b100ff128b82 */ /* 0x000e620000000800 */
[----:B----4-:R-:W-:Y:S01]  /*0c30*/  @P3 IMAD.IADD R224, R224, 0x1, -R225 ;  /* 0x00000001e0e03824 */ /* 0x010fe200078e0ae1 */
[----:B---3--:R-:W-:Y:S06]  /*0c40*/  @!P2 BRA `(.L_x_0) ;  /* 0x00000000000ca947 */ /* 0x008fec0003800000 */
[----:B------:R-:W2:Y:S02]  /*0c50*/  @P4 LDG.E R3, desc[UR14][R6.64+0x4] ;  /* 0x0000040e06034981 */ /* 0x000ea4000c1e1900 */
[----:B--2--5:R-:W-:-:S06]  /*0c60*/  @P4 IADD3 R2, R3, -R226, RZ ;  /* 0x800000e203024210 */ /* 0x024fcc0007ffe0ff */
[----:B------:R2:W5:Y:S02]  /*0c70*/  @!P4 LDG.E R2, desc[UR14][R6.64] ;  /* 0x0000000e0602c981 */ /* 0x000564000c1e1900 */
.L_x_0:
[----:B------:R-:W-:Y:S01]  /*0c80*/  IMAD.SHL.U32 R19, R201, 0x80, RZ ;  /* 0x00000080c9137824 */ /* 0x000fe200078e00ff */
[----:B-----5:R-:W-:-:S04]  /*0c90*/  @!P3 IADD3 R224, R0, R2, -R225 ;  /* 0x0000000200e0b210 */ /* 0x020fc80007ffe8e1 */
[----:B------:R-:W-:-:S13]  /*0ca0*/  ISETP.GT.AND P1, PT, R224, R19, PT ;  /* 0x00000013e000720c */ /* 0x000fda0003f24270 */
[----:B------:R-:W-:Y:S05]  /*0cb0*/  @!P1 BRA `(.L_x_1) ;  /* 0x0000006400609947 */ /* 0x000fea0003800000 */
[----:B------:R-:W2:Y:S01]  /*0cc0*/  LDC R26, c[0x0][0x278] ;  /* 0x00009e00ff1a7b82 */ /* 0x000ea20000000800 */
[----:B-1----:R-:W-:Y:S01]  /*0cd0*/  VIADD R3, R18, 0x3f ;  /* 0x0000003f12037836 */ /* 0x002fe20000000000 */
[C---:B------:R-:W-:Y:S01]  /*0ce0*/  SHF.L.U64.HI R11, R200.reuse, 0x7, R21 ;  /* 0x00000007c80b7819 */ /* 0x040fe20000010215 */
[----:B------:R-:W-:Y:S01]  /*0cf0*/  IMAD.SHL.U32 R25, R200, 0x80, RZ ;  /* 0x00000080c8197824 */ /* 0x000fe200078e00ff */
[----:B------:R-:W-:Y:S01]  /*0d00*/  ISETP.NE.AND P2, PT, R226, -0x1, PT ;  /* 0xffffffffe200780c */ /* 0x000fe20003f45270 */
[----:B------:R-:W-:Y:S01]  /*0d10*/  ULDC UR4, c[0x0][0x2dc] ;  /* 0x0000b70000047ab9 */ /* 0x000fe20000000800 */
[----:B------:R-:W-:Y:S01]  /*0d20*/  SHF.R.S32.HI R14, RZ, 0x1f, R3 ;  /* 0x0000001fff0e7819 */ /* 0x000fe20000011403 */
[----:B------:R-:W-:Y:S01]  /*0d30*/  ULDC UR18, c[0x0][0x270] ;  /* 0x00009c0000127ab9 */ /* 0x000fe20000000800 */
[----:B------:R-:W1:Y:S01]  /*0d40*/  LDC.64 R4, c[0x0][0x228] ;  /* 0x00008a00ff047b82 */ /* 0x000e620000000a00 */
[----:B------:R-:W-:Y:S01]  /*0d50*/  SEL R25, R25, RZ, P0 ;  /* 0x000000ff19197207 */ /* 0x000fe20000000000 */
[----:B------:R-:W-:Y:S01]  /*0d60*/  UIMAD.WIDE UR8, UR4, UR18, URZ ;  /* 0x00000012040872a5 */ /* 0x000fe2000f8e023f */
[----:B------:R-:W-:Y:S01]  /*0d70*/  LEA.HI R14, R14, R3, RZ, 0x6 ;  /* 0x000000030e0e7211 */ /* 0x000fe200078f30ff */
[----:B------:R-:W3:Y:S01]  /*0d80*/  S2R R33, SR_CTAID.X ;  /* 0x0000000000217919 */ /* 0x000ee20000002500 */
[----:B------:R-:W-:-:S02]  /*0d90*/  SEL R11, R11, RZ, P0 ;  /* 0x000000ff0b0b7207 */ /* 0x000fc40000000000 */
[----:B------:R-:W-:Y:S01]  /*0da0*/  LOP3.LUT R28, R14, 0xffffffc0, RZ, 0xc0, !PT ;  /* 0xffffffc00e1c7812 */ /* 0x000fe200078ec0ff */
[----:B------:R-:W4:Y:S01]  /*0db0*/  LDC R31, c[0x0][0x2d4] ;  /* 0x0000b500ff1f7b82 */ /* 0x000f220000000800 */
[----:B------:R-:W-:Y:S01]  /*0dc0*/  ISETP.NE.AND P0, PT, R23, -0x1, PT ;  /* 0xffffffff1700780c */ /* 0x000fe20003f05270 */
[C---:B------:R-:W-:Y:S01]  /*0dd0*/  @P2 IMAD.IADD R38, R225.reuse, 0x1, R226 ;  /* 0x00000001e1262824 */ /* 0x040fe200078e02e2 */
[----:B------:R-:W-:Y:S01]  /*0de0*/  @P2 IADD3 R42, R225, R226, RZ ;  /* 0x000000e2e12a2210 */ /* 0x000fe20007ffe0ff */
[----:B------:R-:W-:Y:S01]  /*0df0*/  VIADD R28, R28, 0xffffffc0 ;  /* 0xffffffc01c1c7836 */ /* 0x000fe20000000000 */
[----:B--2---:R-:W-:-:S03]  /*0e00*/  IABS R6, R26 ;  /* 0x0000001a00067213 */ /* 0x004fc60000000000 */
[----:B------:R-:W2:Y:S01]  /*0e10*/  @P2 LDC.64 R16, c[0x0][0x250] ;  /* 0x00009400ff102b82 */ /* 0x000ea20000000a00 */
[----:B------:R-:W-:Y:S01]  /*0e20*/  IADD3 R25, P1, R28, R25, RZ ;  /* 0x000000191c197210 */ /* 0x000fe20007f3e0ff */
[----:B------:R-:W5:Y:S01]  /*0e30*/  I2F.RP R2, R6 ;  /* 0x0000000600027306 */ /* 0x000f620000209400 */
[----:B------:R-:W-:-:S03]  /*0e40*/  SHF.R.S32.HI R20, RZ, 0x1f, R28 ;  /* 0x0000001fff147819 */ /* 0x000fc6000001141c */
[----:B------:R-:W-:Y:S01]  /*0e50*/  IMAD R32, R25, UR9, RZ ;  /* 0x0000000919207c24 */ /* 0x000fe2000f8e02ff */
[----:B------:R-:W-:Y:S01]  /*0e60*/  ISETP.NE.AND P5, PT, R26, RZ, PT ;  /* 0x000000ff1a00720c */ /* 0x000fe20003fa5270 */
[-C--:B-1----:R-:W-:Y:S01]  /*0e70*/  IMAD R27, R21, R4.reuse, RZ ;  /* 0x00000004151b7224 */ /* 0x082fe200078e02ff */
[----:B------:R-:W-:Y:S01]  /*0e80*/  IADD3.X R11, R20, R11, RZ, P1, !PT ;  /* 0x0000000b140b7210 */ /* 0x000fe20000ffe4ff */
[C---:B------:R-:W-:Y:S01]  /*0e90*/  IMAD.WIDE.U32 R12, R200.reuse, R4, RZ ;  /* 0x00000004c80c7225 */ /* 0x040fe200078e00ff */
[----:B------:R-:W1:Y:S03]  /*0ea0*/  LDC R35, c[0x0][0x2c4] ;  /* 0x0000b100ff237b82 */ /* 0x000e660000000800 */
[C---:B------:R-:W-:Y:S02]  /*0eb0*/  IMAD R27, R200.reuse, R5, R27 ;  /* 0x00000005c81b7224 */ /* 0x040fe400078e021b */
[----:B------:R-:W-:Y:S01]  /*0ec0*/  IMAD R32, R11, UR8, R32 ;  /* 0x000000080b207c24 */ /* 0x000fe2000f8e0220 */
[----:B-----5:R5:W3:Y:S02]  /*0ed0*/  MUFU.RCP R8, R2 ;  /* 0x0000000200087308 */ /* 0x020ae40000001000 */
[----:B------:R-:W1:Y:S01]  /*0ee0*/  LDC.U8 R5, c[0x0][0x3d8] ;  /* 0x0000f600ff057b82 */ /* 0x000e620000000000 */
[----:B------:R-:W-:Y:S01]  /*0ef0*/  IMAD.IADD R27, R13, 0x1, R27 ;  /* 0x000000010d1b7824 */ /* 0x000fe200078e021b */
[----:B----4-:R-:W-:Y:S01]  /*0f00*/  SHF.R.S32.HI R13, RZ, 0x1f, R31 ;  /* 0x0000001fff0d7819 */ /* 0x010fe2000001141f */
[----:B------:R-:W-:-:S04]  /*0f10*/  IMAD.WIDE.U32 R40, R200, R31, RZ ;  /* 0x0000001fc8287225 */ /* 0x000fc800078e00ff */
[C---:B--2---:R-:W-:Y:S01]  /*0f20*/  @P2 IMAD R15, R38.reuse, R17, RZ ;  /* 0x00000011260f2224 */ /* 0x044fe200078e02ff */
[----:B------:R-:W2:Y:S01]  /*0f30*/  @P2 LDC.64 R10, c[0x0][0x248] ;  /* 0x00009200ff0a2b82 */ /* 0x000ea20000000a00 */
[----:B------:R-:W-:-:S04]  /*0f40*/  @P2 IMAD.WIDE.U32 R38, R38, R16, RZ ;  /* 0x0000001026262225 */ /* 0x000fc800078e00ff */
[----:B------:R-:W-:Y:S01]  /*0f50*/  IMAD R37, R40, UR9, RZ ;  /* 0x0000000928257c24 */ /* 0x000fe2000f8e02ff */
[----:B------:R-:W-:Y:S01]  /*0f60*/  @P2 IADD3 R15, R39, R15, RZ ;  /* 0x0000000f270f2210 */ /* 0x000fe20007ffe0ff */
[----:B------:R-:W-:Y:S01]  /*0f70*/  @P2 IMAD.MOV.U32 R30, RZ, RZ, R38 ;  /* 0x000000ffff1e2224 */ /* 0x000fe200078e0026 */
[----:B-----5:R-:W4:Y:S01]  /*0f80*/  LDC.64 R2, c[0x0][0x240] ;  /* 0x00009000ff027b82 */ /* 0x020f220000000a00 */
[----:B---3--:R-:W-:-:S04]  /*0f90*/  VIADD R8, R8, 0xffffffe ;  /* 0x0ffffffe08087836 */ /* 0x008fc80000000000 */
[----:B------:R-:W3:Y:S01]  /*0fa0*/  F2I.FTZ.U32.TRUNC.NTZ R9, R8 ;  /* 0x0000000800097305 */ /* 0x000ee2000021f000 */
[----:B-1----:R-:W-:Y:S02]  /*0fb0*/  ISETP.NE.AND P1, PT, R5, RZ, PT ;  /* 0x000000ff0500720c */ /* 0x002fe40003f25270 */
[----:B------:R-:W1:Y:S01]  /*0fc0*/  LDC.U8 R36, c[0x0][0x480] ;  /* 0x00012000ff247b82 */ /* 0x000e620000000000 */
[C---:B--2---:R-:W-:Y:S02]  /*0fd0*/  @P2 IMAD R22, R42.reuse, R11, RZ ;  /* 0x0000000b2a162224 */ /* 0x044fe400078e02ff */
[----:B------:R-:W-:Y:S01]  /*0fe0*/  @P2 IMAD.WIDE.U32 R42, R42, R10, RZ ;  /* 0x0000000a2a2a2225 */ /* 0x000fe200078e00ff */
[----:B---3--:R-:W-:-:S07]  /*0ff0*/  IADD3 R7, RZ, -R9, RZ ;  /* 0x80000009ff077210 */ /* 0x008fce0007ffe0ff */
[----:B------:R-:W2:Y:S01]  /*1000*/  @P1 LDC R34, c[0x0][0x2e4] ;  /* 0x0000b900ff221b82 */ /* 0x000ea20000000800 */
[----:B------:R-:W-:Y:S01]  /*1010*/  MOV R8, RZ ;  /* 0x000000ff00087202 */ /* 0x000fe20000000f00 */
[----:B------:R-:W-:Y:S01]  /*1020*/  @P2 IMAD.MOV.U32 R24, RZ, RZ, R42 ;  /* 0x000000ffff182224 */ /* 0x000fe200078e002a */
[----:B------:R-:W-:Y:S01]  /*1030*/  @P2 IADD3 R22, R43, R22, RZ ;  /* 0x000000162b162210 */ /* 0x000fe20007ffe0ff */
[----:B------:R-:W-:Y:S01]  /*1040*/  IMAD R0, R7, R6, RZ ;  /* 0x0000000607007224 */ /* 0x000fe200078e02ff */
[----:B------:R-:W-:Y:S01]  /*1050*/  IABS R7, R199 ;  /* 0x000000c700077213 */ /* 0x000fe20000000000 */
[----:B----4-:R-:W-:Y:S02]  /*1060*/  IMAD R4, R23, R3, RZ ;  /* 0x0000000317047224 */ /* 0x010fe400078e02ff */
[----:B------:R-:W-:-:S06]  /*1070*/  IMAD.HI.U32 R0, R9, R0, R8 ;  /* 0x0000000009007227 */ /* 0x000fcc00078e0008 */
[----:B------:R-:W-:-:S05]  /*1080*/  IMAD.HI.U32 R0, R0, R7, RZ ;  /* 0x0000000700007227 */ /* 0x000fca00078e00ff */
[----:B------:R-:W-:-:S05]  /*1090*/  IADD3 R8, -R0, RZ, RZ ;  /* 0x000000ff00087210 */ /* 0x000fca0007ffe1ff */
[----:B------:R-:W-:Y:S02]  /*10a0*/  IMAD R7, R6, R8, R7 ;  /* 0x0000000806077224 */ /* 0x000fe400078e0207 */
[----:B------:R-:W-:-:S03]  /*10b0*/  IMAD.WIDE.U32 R8, R23, R2, RZ ;  /* 0x0000000217087225 */ /* 0x000fc600078e00ff */
[----:B------:R-:W-:Y:S01]  /*10c0*/  ISETP.GT.U32.AND P4, PT, R6, R7, PT ;  /* 0x000000070600720c */ /* 0x000fe20003f84070 */
[----:B------:R-:W-:Y:S01]  /*10d0*/  @P0 IMAD.IADD R27, R9, 0x1, R4 ;  /* 0x00000001091b0824 */ /* 0x000fe200078e0204 */
[----:B------:R-:W-:Y:S01]  /*10e0*/  SEL R29, R12, R8, !P0 ;  /* 0x000000080c1d7207 */ /* 0x000fe20004000000 */
[----:B------:R-:W3:Y:S01]  /*10f0*/  LDC.64 R4, c[0x0][0x488] ;  /* 0x00012200ff047b82 */ /* 0x000ee20000000a00 */
[----:B------:R-:W-:Y:S01]  /*1100*/  LOP3.LUT R8, R199, R26, RZ, 0x3c, !PT ;  /* 0x0000001ac7087212 */ /* 0x000fe200078e3cff */
[----:B------:R-:W-:-:S03]  /*1110*/  IMAD R12, R13, R200, RZ ;  /* 0x000000c80d0c7224 */ /* 0x000fc600078e02ff */
[----:B------:R-:W-:Y:S01]  /*1120*/  ISETP.GE.AND P3, PT, R8, RZ, PT ;  /* 0x000000ff0800720c */ /* 0x000fe20003f66270 */
[----:B------:R-:W-:Y:S02]  /*1130*/  IMAD R13, R21, R31, R12 ;  /* 0x0000001f150d7224 */ /* 0x000fe400078e020c */
[----:B------:R-:W4:Y:S02]  /*1140*/  @P0 LDC.64 R8, c[0x0][0x420] ;  /* 0x00010800ff080b82 */ /* 0x000f240000000a00 */
[-C--:B------:R-:W-:Y:S01]  /*1150*/  @!P4 IADD3 R7, R7, -R6.reuse, RZ ;  /* 0x800000060707c210 */ /* 0x080fe20007ffe0ff */
[----:B------:R-:W-:Y:S01]  /*1160*/  IMAD.IADD R38, R41, 0x1, R13 ;  /* 0x0000000129267824 */ /* 0x000fe200078e020d */
[----:B------:R-:W-:Y:S02]  /*1170*/  @!P4 IADD3 R0, R0, 0x1, RZ ;  /* 0x000000010000c810 */ /* 0x000fe40007ffe0ff */
[----:B------:R-:W-:Y:S02]  /*1180*/  ISETP.GE.U32.AND P6, PT, R7, R6, PT ;  /* 0x000000060700720c */ /* 0x000fe40003fc6070 */
[----:B------:R-:W1:Y:S11]  /*1190*/  @!P0 LDC.64 R6, c[0x0][0x418] ;  /* 0x00010600ff068b82 */ /* 0x000e760000000a00 */
[----:B------:R-:W-:-:S05]  /*11a0*/  @P6 VIADD R0, R0, 0x1 ;  /* 0x0000000100006836 */ /* 0x000fca0000000000 */
[----:B------:R-:W-:Y:S01]  /*11b0*/  @!P3 IADD3 R0, -R0, RZ, RZ ;  /* 0x000000ff0000b210 */ /* 0x000fe20007ffe1ff */
[----:B--2---:R-:W-:Y:S06]  /*11c0*/  @P2 BRA `(.L_x_2) ;  /* 0x0000000000302947 */ /* 0x004fec0003800000 */
[----:B------:R-:W2:Y:S01]  /*11d0*/  LDC.64 R10, c[0x0][0x248] ;  /* 0x00009200ff0a7b82 */ /* 0x000ea20000000a00 */
[----:B------:R-:W-:-:S07]  /*11e0*/  SHF.R.S32.HI R39, RZ, 0x1f, R225 ;  /* 0x0000001fff277819 */ /* 0x000fce00000114e1 */
[----:B------:R-:W5:Y:S01]  /*11f0*/  LDC.64 R12, c[0x0][0x230] ;  /* 0x00008c00ff0c7b82 */ /* 0x000f620000000a00 */
[-C--:B--2---:R-:W-:Y:S02]  /*1200*/  IMAD R24, R39, R10.reuse, RZ ;  /* 0x0000000a27187224 */ /* 0x084fe400078e02ff */
[----:B------:R-:W-:-:S04]  /*1210*/  IMAD.WIDE.U32 R42, R225, R10, RZ ;  /* 0x0000000ae12a7225 */ /* 0x000fc800078e00ff */
[----:B------:R-:W-:Y:S02]  /*1220*/  IMAD R24, R225, R11, R24 ;  /* 0x0000000be1187224 */ /* 0x000fe400078e0218 */
[----:B-----5:R-:W-:-:S03]  /*1230*/  IMAD R22, R21, R12, RZ ;  /* 0x0000000c15167224 */ /* 0x020fc600078e02ff */
[----:B------:R-:W-:Y:S01]  /*1240*/  IADD3 R43, R43, R24, RZ ;  /* 0x000000182b2b7210 */ /* 0x000fe20007ffe0ff */
[C---:B------:R-:W-:Y:S02]  /*1250*/  IMAD R22, R200.reuse, R13, R22 ;  /* 0x0000000dc8167224 */ /* 0x040fe400078e0216 */
[----:B------:R-:W-:-:S05]  /*1260*/  IMAD.WIDE.U32 R12, R200, R12, R42 ;  /* 0x0000000cc80c7225 */ /* 0x000fca00078e002a */
[----:B------:R-:W-:Y:S02]  /*1270*/  IADD3 R22, R13, R22, RZ ;  /* 0x000000160d167210 */ /* 0x000fe40007ffe0ff */
[----:B------:R-:W-:Y:S02]  /*1280*/  MOV R24, R12 ;  /* 0x0000000c00187202 */ /* 0x000fe40000000f00 */
.L_x_2:
[----:B------:R-:W-:Y:S05]  /*1290*/  @P2 BRA `(.L_x_3) ;  /* 0x0000000000302947 */ /* 0x000fea0003800000 */
        /* <DEDUP_REMOVED lines=11> */
[----:B------:R-:W-:-:S07]  /*1350*/  MOV R30, R12 ;  /* 0x0000000c001e7202 */ /* 0x000fce0000000f00 */
.L_x_3:
[----:B-1----:R-:W-:Y:S01]  /*1360*/  @!P0 IMAD R21, R21, R6, RZ ;  /* 0x0000000615158224 */ /* 0x002fe200078e02ff */
[----:B------:R-:W-:Y:S01]  /*1370*/  @!P5 LOP3.LUT R0, RZ, R26, RZ, 0x33, !PT ;  /* 0x0000001aff00d212 */ /* 0x000fe200078e33ff */
[----:B------:R-:W-:Y:S01]  /*1380*/  @P1 IMAD R26, R200, R35, RZ ;  /* 0x00000023c81a1224 */ /* 0x000fe200078e02ff */
[----:B------:R-:W-:Y:S01]  /*1390*/  ISETP.NE.AND P6, PT, R36, RZ, PT ;  /* 0x000000ff2400720c */ /* 0x000fe20003fc5270 */
[----:B------:R-:W-:Y:S02]  /*13a0*/  IMAD R37, R38, UR8, R37 ;  /* 0x0000000826257c24 */ /* 0x000fe4000f8e0225 */
[----:B------:R-:W-:Y:S01]  /*13b0*/  @!P0 IMAD R7, R200, R7, R21 ;  /* 0x00000007c8078224 */ /* 0x000fe200078e0215 */
[----:B------:R-:W-:Y:S01]  /*13c0*/  @P1 SEL R26, R26, R23, !P0 ;  /* 0x000000171a1a1207 */ /* 0x000fe20004000000 */
[----:B------:R-:W-:-:S04]  /*13d0*/  IMAD.WIDE.U32 R40, R40, UR8, RZ ;  /* 0x0000000828287c25 */ /* 0x000fc8000f8e00ff */
[----:B----4-:R-:W-:Y:S01]  /*13e0*/  @P0 IMAD.WIDE.U32 R12, R23, R8, RZ ;  /* 0x00000008170c0225 */ /* 0x010fe200078e00ff */
[----:B------:R-:W-:-:S03]  /*13f0*/  IADD3 R8, R41, R37, RZ ;  /* 0x0000002529087210 */ /* 0x000fc60007ffe0ff */
[----:B------:R-:W-:-:S04]  /*1400*/  IMAD.WIDE.U32 R38, R23, UR8, RZ ;  /* 0x0000000817267c25 */ /* 0x000fc8000f8e00ff */
[C---:B------:R-:W-:Y:S02]  /*1410*/  IMAD R21, R23.reuse, UR9, RZ ;  /* 0x0000000917157c24 */ /* 0x040fe4000f8e02ff */
[----:B------:R-:W-:Y:S01]  /*1420*/  @P0 IMAD R9, R23, R9, R13 ;  /* 0x0000000917090224 */ /* 0x000fe200078e020d */
[----:B------:R-:W-:Y:S01]  /*1430*/  SEL R13, R40, R38, !P0 ;  /* 0x00000026280d7207 */ /* 0x000fe20004000000 */
[----:B------:R-:W-:Y:S01]  /*1440*/  @!P0 IMAD.WIDE.U32 R42, R200, R6, RZ ;  /* 0x00000006c82a8225 */ /* 0x000fe200078e00ff */
[----:B------:R-:W-:-:S03]  /*1450*/  @P0 IADD3 R8, R39, R21, RZ ;  /* 0x0000001527080210 */ /* 0x000fc60007ffe0ff */
[----:B------:R-:W-:Y:S01]  /*1460*/  @!P1 IMAD R6, R200, UR18, R199 ;  /* 0x00000012c8069c24 */ /* 0x000fe2000f8e02c7 */
[----:B------:R-:W-:Y:S01]  /*1470*/  @!P0 IADD3 R9, R43, R7, RZ ;  /* 0x000000072b098210 */ /* 0x000fe20007ffe0ff */
[----:B---3--:R-:W-:Y:S01]  /*1480*/  IMAD.WIDE.U32 R38, R33, R4, RZ ;  /* 0x0000000421267225 */ /* 0x008fe200078e00ff */
[----:B------:R-:W-:-:S03]  /*1490*/  @!P0 MOV R12, R42 ;  /* 0x0000002a000c8202 */ /* 0x000fc60000000f00 */
[----:B------:R-:W-:Y:S01]  /*14a0*/  @P1 IMAD R21, R199, R34, R26 ;  /* 0x00000022c7151224 */ /* 0x000fe200078e021a */
[----:B------:R-:W-:Y:S01]  /*14b0*/  SEL R4, R38, RZ, P6 ;  /* 0x000000ff26047207 */ /* 0x000fe20003000000 */
[----:B------:R-:W-:Y:S01]  /*14c0*/  @!P1 IMAD R21, R6, R35, RZ ;  /* 0x0000002306159224 */ /* 0x000fe200078e02ff */
[----:B------:R-:W-:Y:S01]  /*14d0*/  SHF.R.S32.HI R34, RZ, 0x1f, R199 ;  /* 0x0000001fff227819 */ /* 0x000fe200000114c7 */
[----:B------:R-:W-:Y:S01]  /*14e0*/  IMAD R5, R33, R5, R39 ;  /* 0x0000000521057224 */ /* 0x000fe200078e0227 */
[----:B------:R-:W-:Y:S01]  /*14f0*/  SHF.R.S32.HI R26, RZ, 0x1f, R0 ;  /* 0x0000001fff1a7819 */ /* 0x000fe20000011400 */
[----:B------:R-:W-:Y:S02]  /*1500*/  IMAD R35, R199, UR4, RZ ;  /* 0x00000004c7237c24 */ /* 0x000fe4000f8e02ff */
[----:B------:R-:W-:Y:S01]  /*1510*/  IMAD.WIDE.U32 R36, R25, UR8, RZ ;  /* 0x0000000819247c25 */ /* 0x000fe2000f8e00ff */
[----:B------:R-:W-:Y:S02]  /*1520*/  SHF.R.S32.HI R25, RZ, 0x1f, R19 ;  /* 0x0000001fff197819 */ /* 0x000fe40000011413 */
[----:B------:R-:W-:-:S02]  /*1530*/  SHF.R.S32.HI R33, RZ, 0x1f, R35 ;  /* 0x0000001fff217819 */ /* 0x000fc40000011423 */
[----:B------:R-:W-:Y:S02]  /*1540*/  SEL R5, R5, RZ, P6 ;  /* 0x000000ff05057207 */ /* 0x000fe40003000000 */
[----:B------:R-:W-:Y:S01]  /*1550*/  IADD3 R32, R37, R32, RZ ;  /* 0x0000002025207210 */ /* 0x000fe20007ffe0ff */
[----:B------:R-:W-:Y:S06]  /*1560*/  @!P1 BRA `(.L_x_4) ;  /* 0x00000000001c9947 */ /* 0x000fec0003800000 */
[----:B------:R-:W1:Y:S01]  /*1570*/  LDC R7, c[0x0][0x2c0] ;  /* 0x0000b000ff077b82 */ /* 0x000e620000000800 */
[----:B------:R-:W-:-:S05]  /*1580*/  @!P0 IMAD R23, R200, R31, RZ ;  /* 0x0000001fc8178224 */ /* 0x000fca00078e02ff */
[----:B------:R-:W-:Y:S02]  /*1590*/  LEA R23, R200, R23, 0x7 ;  /* 0x00000017c8177211 */ /* 0x000fe400078e38ff */
[----:B------:R-:W1:Y:S02]  /*15a0*/  LDC R6, c[0x0][0x2e4] ;  /* 0x0000b900ff067b82 */ /* 0x000e640000000800 */
[----:B-1----:R-:W-:-:S05]  /*15b0*/  LEA R6, R7, R6, 0x7 ;  /* 0x0000000607067211 */ /* 0x002fca00078e38ff */
[----:B------:R-:W-:Y:S01]  /*15c0*/  IMAD R31, R6, R199, R23 ;  /* 0x000000c7061f7224 */ /* 0x000fe200078e0217 */
[----:B------:R-:W-:Y:S06]  /*15d0*/  BRA `(.L_x_5) ;  /* 0x0000000000087947 */ /* 0x000fec0003800000 */
.L_x_4:
[----:B------:R-:W-:-:S04]  /*15e0*/  IMAD R6, R200, UR18, R199 ;  /* 0x00000012c8067c24 */ /* 0x000fc8000f8e02c7 */
[----:B------:R-:W-:-:S07]  /*15f0*/  IMAD R31, R6, R31, RZ ;  /* 0x0000001f061f7224 */ /* 0x000fce00078e02ff */
.L_x_5:
[----:B------:R-:W1:Y:S01]  /*1600*/  LDC.64 R6, c[0x0][0x420] ;  /* 0x00010800ff067b82 */ /* 0x000e620000000a00 */
[----:B------:R-:W-:Y:S01]  /*1610*/  UIMAD UR18, UR4, UR18, URZ ;  /* 0x00000012041272a4 */ /* 0x000fe2000f8e023f */
[----:B------:R-:W-:Y:S01]  /*1620*/  IADD3 R38, P0, R188, R12, RZ ;  /* 0x0000000cbc267210 */ /* 0x000fe20007f1e0ff */
[----:B------:R-:W-:Y:S01]  /*1630*/  ULDC.64 UR10, c[0x0][0x210] ;  /* 0x00008400000a7ab9 */ /* 0x000fe20000000a00 */
[----:B------:R-:W-:Y:S01]  /*1640*/  SHF.R.S32.HI R189, RZ, 0x1f, R188 ;  /* 0x0000001fffbd7819 */ /* 0x000fe200000114bc */
[----:B------:R-:W-:Y:S01]  /*1650*/  USHF.L.U32 UR16, UR18, 0x6, URZ ;  /* 0x0000000612107899 */ /* 0x000fe2000800063f */
[----:B------:R-:W-:Y:S01]  /*1660*/  SHF.R.S32.HI R23, RZ, 0x1f, R187 ;  /* 0x0000001fff177819 */ /* 0x000fe200000114bb */
[----:B------:R-:W-:Y:S01]  /*1670*/  ULDC.64 UR8, c[0x0][0x3e0] ;  /* 0x0000f80000087ab9 */ /* 0x000fe20000000a00 */
[----:B------:R-:W-:Y:S01]  /*1680*/  IADD3 R31, R28, R31, RZ ;  /* 0x0000001f1c1f7210 */ /* 0x000fe20007ffe0ff */
[----:B------:R-:W-:Y:S01]  /*1690*/  IMAD.X R39, R189, 0x1, R9, P0 ;  /* 0x00000001bd277824 */ /* 0x000fe200000e0609 */
[----:B------:R-:W-:Y:S01]  /*16a0*/  USHF.R.S32.HI UR4, URZ, 0x1f, UR16 ;  /* 0x0000001f3f047899 */ /* 0x000fe20008011410 */
[----:B------:R-:W-:Y:S01]  /*16b0*/  IADD3 R35, P3, P2, R36, UR16, R35 ;  /* 0x0000001024237c10 */ /* 0x000fe2000fa7e023 */
[----:B------:R-:W-:Y:S01]  /*16c0*/  BSSY B1, `(.L_x_1) ;  /* 0x00005b7000017945 */ /* 0x000fe20003800000 */
[----:B------:R-:W-:-:S02]  /*16d0*/  LEA.HI.SX32 R223, R14, 0xffffffff, 0x1a ;  /* 0xffffffff0edf7811 */ /* 0x000fc400078fd2ff */
[----:B------:R-:W-:Y:S02]  /*16e0*/  IADD3 R4, P1, P0, R4, R35, R13 ;  /* 0x0000002304047210 */ /* 0x000fe4000783e00d */
[----:B------:R-:W-:Y:S02]  /*16f0*/  IADD3 R13, P4, R187, R28, RZ ;  /* 0x0000001cbb0d7210 */ /* 0x000fe40007f9e0ff */
[----:B------:R-:W-:Y:S01]  /*1700*/  IADD3.X R32, R32, UR4, R33, P3, P2 ;  /* 0x0000000420207c10 */ /* 0x000fe20009fe4421 */
[----:B------:R-:W-:Y:S01]  /*1710*/  ULDC.64 UR4, c[0x0][0x428] ;  /* 0x00010a0000047ab9 */ /* 0x000fe20000000a00 */
[----:B------:R-:W-:Y:S01]  /*1720*/  ISETP.GE.AND P3, PT, R18, 0x1, PT ;  /* 0x000000011200780c */ /* 0x000fe20003f66270 */
[----:B------:R-:W-:Y:S01]  /*1730*/  IMAD.WIDE.U32 R36, R13, R2, R188 ;  /* 0x000000020d247225 */ /* 0x000fe200078e00bc */
[----:B------:R-:W-:Y:S02]  /*1740*/  IADD3.X R5, R5, R32, R8, P1, P0 ;  /* 0x0000002005057210 */ /* 0x000fe40000fe0408 */
[----:B------:R-:W2:Y:S01]  /*1750*/  LDC.64 R32, c[0x0][0x2b0] ;  /* 0x0000ac00ff207b82 */ /* 0x000ea20000000a00 */
[----:B-1----:R-:W-:Y:S01]  /*1760*/  IMAD R9, R20, R6, RZ ;  /* 0x0000000614097224 */ /* 0x002fe200078e02ff */
[----:B------:R-:W-:Y:S01]  /*1770*/  IADD3 R36, P1, R29, R36, RZ ;  /* 0x000000241d247210 */ /* 0x000fe20007f3e0ff */
[----:B------:R-:W-:-:S04]  /*1780*/  IMAD.WIDE.U32 R38, R28, R6, R38 ;  /* 0x000000061c267225 */ /* 0x000fc800078e0026 */
[C---:B------:R-:W-:Y:S01]  /*1790*/  IMAD R9, R28.reuse, R7, R9 ;  /* 0x000000071c097224 */ /* 0x040fe200078e0209 */
[----:B------:R-:W-:Y:S01]  /*17a0*/  IADD3 R28, R28, R21, RZ ;  /* 0x000000151c1c7210 */ /* 0x000fe20007ffe0ff */
[----:B------:R-:W-:Y:S02]  /*17b0*/  IMAD R12, R34, UR4, RZ ;  /* 0x00000004220c7c24 */ /* 0x000fe4000f8e02ff */
[----:B------:R-:W-:Y:S02]  /*17c0*/  IMAD.IADD R39, R39, 0x1, R9 ;  /* 0x0000000127277824 */ /* 0x000fe400078e0209 */
[----:B------:R-:W-:Y:S02]  /*17d0*/  IMAD.X R9, R23, 0x1, R20, P4 ;  /* 0x0000000117097824 */ /* 0x000fe400020e0614 */
[----:B------:R-:W1:Y:S01]  /*17e0*/  LDC.64 R20, c[0x0][0x478] ;  /* 0x00011e00ff147b82 */ /* 0x000e620000000a00 */
[----:B------:R-:W-:Y:S02]  /*17f0*/  IMAD R12, R199, UR5, R12 ;  /* 0x00000005c70c7c24 */ /* 0x000fe4000f8e020c */
[----:B------:R-:W-:-:S02]  /*1800*/  IMAD R8, R9, R2, RZ ;  /* 0x0000000209087224 */ /* 0x000fc400078e02ff */
[----:B------:R-:W-:Y:S02]  /*1810*/  IMAD R9, R186, UR18, R193 ;  /* 0x00000012ba097c24 */ /* 0x000fe4000f8e02c1 */
[----:B------:R-:W-:Y:S02]  /*1820*/  IMAD R8, R13, R3, R8 ;  /* 0x000000030d087224 */ /* 0x000fe400078e0208 */
[----:B------:R-:W-:Y:S01]  /*1830*/  IMAD.WIDE.U32 R38, R199, UR4, R38 ;  /* 0x00000004c7267c25 */ /* 0x000fe2000f8e0026 */
[----:B------:R-:W-:Y:S01]  /*1840*/  ULDC.64 UR4, c[0x0][0x258] ;  /* 0x0000960000047ab9 */ /* 0x000fe20000000a00 */
[----:B------:R-:W-:Y:S02]  /*1850*/  IADD3 R4, P0, R9, R4, RZ ;  /* 0x0000000409047210 */ /* 0x000fe40007f1e0ff */
[----:B------:R-:W-:Y:S01]  /*1860*/  IADD3.X R37, R27, R37, R8, P1, !PT ;  /* 0x000000251b257210 */ /* 0x000fe20000ffe408 */
[----:B------:R-:W-:Y:S01]  /*1870*/  IMAD.IADD R39, R39, 0x1, R12 ;  /* 0x0000000127277824 */ /* 0x000fe200078e020c */
[----:B------:R-:W-:Y:S01]  /*1880*/  LEA.HI.X.SX32 R227, R9, R5, 0x1, P0 ;  /* 0x0000000509e37211 */ /* 0x000fe200000f0eff */
[----:B------:R-:W-:-:S02]  /*1890*/  IMAD R34, R34, UR4, RZ ;  /* 0x0000000422227c24 */ /* 0x000fc4000f8e02ff */
[-C--:B------:R-:W-:Y:S02]  /*18a0*/  IMAD R8, R23, R6.reuse, RZ ;  /* 0x0000000617087224 */ /* 0x080fe400078e02ff */
[C---:B------:R-:W-:Y:S02]  /*18b0*/  IMAD R5, R199.reuse, UR5, R34 ;  /* 0x00000005c7057c24 */ /* 0x040fe4000f8e0222 */
[----:B------:R-:W-:Y:S01]  /*18c0*/  IMAD.WIDE.U32 R36, R199, UR4, R36 ;  /* 0x00000004c7247c25 */ /* 0x000fe2000f8e0024 */
[----:B------:R-:W-:Y:S02]  /*18d0*/  ULDC.64 UR4, c[0x0][0x400] ;  /* 0x0001000000047ab9 */ /* 0x000fe40000000a00 */
[----:B------:R-:W-:Y:S01]  /*18e0*/  LEA R232, P0, R4, UR4, 0x2 ;  /* 0x0000000404e87c11 */ /* 0x000fe2000f8010ff */
[----:B------:R-:W-:Y:S01]  /*18f0*/  IMAD R8, R187, R7, R8 ;  /* 0x00000007bb087224 */ /* 0x000fe200078e0208 */
[----:B------:R-:W-:Y:S01]  /*1900*/  IADD3 R5, R37, R5, RZ ;  /* 0x0000000525057210 */ /* 0x000fe20007ffe0ff */
[----:B------:R-:W-:Y:S01]  /*1910*/  IMAD.WIDE.U32 R38, R187, R6, R38 ;  /* 0x00000006bb267225 */ /* 0x000fe200078e0026 */
[----:B------:R-:W-:-:S02]  /*1920*/  LEA R230, P2, R36, UR10, 0x1 ;  /* 0x0000000a24e67c11 */ /* 0x000fc4000f8408ff */
[----:B------:R-:W-:Y:S01]  /*1930*/  LEA.HI.X R227, R4, UR5, R227, 0x2, P0 ;  /* 0x0000000504e37c11 */ /* 0x000fe200080f14e3 */
[----:B------:R-:W-:Y:S01]  /*1940*/  IMAD.IADD R8, R39, 0x1, R8 ;  /* 0x0000000127087824 */ /* 0x000fe200078e0208 */
[----:B------:R-:W-:Y:S01]  /*1950*/  LEA R228, P1, R38, UR8, 0x1 ;  /* 0x0000000826e47c11 */ /* 0x000fe2000f8208ff */
[----:B--2---:R-:W-:Y:S01]  /*1960*/  IMAD.WIDE R28, R28, 0x4, R32 ;  /* 0x000000041c1c7825 */ /* 0x004fe200078e0220 */
[----:B------:R-:W-:Y:S02]  /*1970*/  LEA.HI.X R231, R36, UR11, R5, 0x1, P2 ;  /* 0x0000000b24e77c11 */ /* 0x000fe400090f0c05 */
[----:B------:R-:W-:Y:S01]  /*1980*/  LEA.HI.X R229, R38, UR9, R8, 0x1, P1 ;  /* 0x0000000926e57c11 */ /* 0x000fe200088f0c08 */
[----:B-1----:R-:W-:Y:S01]  /*1990*/  IMAD.WIDE R20, R31, 0x4, R20 ;  /* 0x000000041f147825 */ /* 0x002fe200078e0214 */
[----:B------:R-:W-:Y:S07]  /*19a0*/  @!P3 BRA `(.L_x_6) ;  /* 0x0000004c005cb947 */ /* 0x000fee0003800000 */
[----:B------:R-:W-:Y:S01]  /*19b0*/  IMAD R8, R201, -0x80, R224 ;  /* 0xffffff80c9087824 */ /* 0x000fe200078e02e0 */
[----:B------:R-:W-:Y:S01]  /*19c0*/  ULDC.64 UR4, c[0x0][0x268] ;  /* 0x00009a0000047ab9 */ /* 0x000fe20000000a00 */
[----:B------:R-:W-:Y:S02]  /*19d0*/  VIADD R5, R187, 0x20 ;  /* 0x00000020bb057836 */ /* 0x000fe40000000000 */
[----:B------:R-:W-:Y:S01]  /*19e0*/  IMAD R4, R25, R16, RZ ;  /* 0x0000001019047224 */ /* 0x000fe200078e02ff */
[----:B------:R-:W-:Y:S01]  /*19f0*/  ISETP.GE.AND P5, PT, R187, R8, PT ;  /* 0x00000008bb00720c */ /* 0x000fe20003fa6270 */
[----:B------:R-:W-:Y:S01]  /*1a00*/  IMAD.WIDE.U32 R32, R19, R16, R188 ;  /* 0x0000001013207225 */ /* 0x000fe200078e00bc */
[----:B------:R-:W-:Y:S01]  /*1a10*/  ISETP.GE.AND P4, PT, R5, R8, PT ;  /* 0x000000080500720c */ /* 0x000fe20003f86270 */
[----:B------:R-:W-:Y:S02]  /*1a20*/  @P6 BAR.SYNC.DEFER_BLOCKING 0x0 ;  /* 0x0000000000006b1d */ /* 0x000fe40000010000 */
[----:B------:R-:W-:Y:S01]  /*1a30*/  VIADD R13, R187, 0x40 ;  /* 0x00000040bb0d7836 */ /* 0x000fe20000000000 */
[----:B------:R-:W-:Y:S01]  /*1a40*/  IADD3 R36, P0, R30, R32, RZ ;  /* 0x000000201e247210 */ /* 0x000fe20007f1e0ff */
[----:B------:R-:W-:-:S02]  /*1a50*/  IMAD R4, R19, R17, R4 ;  /* 0x0000001113047224 */ /* 0x000fc400078e0204 */
[----:B------:R-:W-:Y:S01]  /*1a60*/  VIADD R9, R187, 0x60 ;  /* 0x00000060bb097836 */ /* 0x000fe20000000000 */
[----:B------:R-:W-:Y:S01]  /*1a70*/  ISETP.GE.AND P2, PT, R13, R8, PT ;  /* 0x000000080d00720c */ /* 0x000fe20003f46270 */
[----:B------:R-:W-:Y:S01]  /*1a80*/  IMAD R18, R223, -0x40, R18 ;  /* 0xffffffc0df127824 */ /* 0x000fe200078e0212 */
[----:B------:R-:W-:Y:S01]  /*1a90*/  IADD3.X R37, R15, R33, R4, P0, !PT ;  /* 0x000000210f257210 */ /* 0x000fe200007fe404 */
[----:B------:R-:W-:Y:S01]  /*1aa0*/  @!P5 IMAD R38, R23, R16, RZ ;  /* 0x000000101726d224 */ /* 0x000fe200078e02ff */
[----:B------:R-:W1:Y:S01]  /*1ab0*/  @!P5 LDC.64 R14, c[0x0][0x220] ;  /* 0x00008800ff0edb82 */ /* 0x000e620000000a00 */
[----:B------:R-:W-:Y:S01]  /*1ac0*/  ISETP.GE.AND P1, PT, R9, R8, PT ;  /* 0x000000080900720c */ /* 0x000fe20003f26270 */
[----:B------:R-:W-:Y:S01]  /*1ad0*/  IMAD R9, R26, UR4, RZ ;  /* 0x000000041a097c24 */ /* 0x000fe2000f8e02ff */
[----:B------:R-:W-:Y:S01]  /*1ae0*/  @!P4 IADD3 R33, P3, R187, 0x20, RZ ;  /* 0x00000020bb21c810 */ /* 0x000fe20007f7e0ff */
[----:B------:R-:W-:Y:S01]  /*1af0*/  IMAD.WIDE.U32 R36, R0, UR4, R36 ;  /* 0x0000000400247c25 */ /* 0x000fe2000f8e0024 */
[----:B------:R-:W-:-:S03]  /*1b00*/  ISETP.GE.AND P0, PT, R5, R18, PT ;  /* 0x000000120500720c */ /* 0x000fc60003f06270 */
[----:B------:R-:W-:Y:S01]  /*1b10*/  IMAD.SHL.U32 R7, R7, 0x40, RZ ;  /* 0x0000004007077824 */ /* 0x000fe200078e00ff */
[----:B------:R-:W2:Y:S01]  /*1b20*/  @!P4 LDC.64 R12, c[0x0][0x220] ;  /* 0x00008800ff0ccb82 */ /* 0x000ea20000000a00 */
[----:B------:R-:W-:Y:S01]  /*1b30*/  IMAD R5, R0, UR5, R9 ;  /* 0x0000000500057c24 */ /* 0x000fe2000f8e0209 */
[C---:B------:R-:W-:Y:S01]  /*1b40*/  ISETP.GE.AND P6, PT, R187.reuse, R18, PT ;  /* 0x00000012bb00720c */ /* 0x040fe20003fc6270 */
[----:B------:R-:W-:Y:S01]  /*1b50*/  @!P4 IMAD.X R31, RZ, RZ, R23, P3 ;  /* 0x000000ffff1fc224 */ /* 0x000fe200018e0617 */
[----:B------:R-:W-:Y:S01]  /*1b60*/  @!P2 IADD3 R32, P3, R187, 0x40, RZ ;  /* 0x00000040bb20a810 */ /* 0x000fe20007f7e0ff */
[----:B------:R-:W-:Y:S01]  /*1b70*/  IMAD.IADD R37, R37, 0x1, R5 ;  /* 0x0000000125257824 */ /* 0x000fe200078e0205 */
[----:B------:R-:W-:Y:S01]  /*1b80*/  @P5 STS.128 [R197+0xa000], RZ ;  /* 0x00a000ffc5005388 */ /* 0x000fe20000000c00 */
[----:B------:R-:W-:Y:S01]  /*1b90*/  @!P4 IMAD R30, R31, R16, RZ ;  /* 0x000000101f1ec224 */ /* 0x000fe200078e02ff */
[----:B------:R-:W3:Y:S01]  /*1ba0*/  @!P2 LDC.64 R8, c[0x0][0x220] ;  /* 0x00008800ff08ab82 */ /* 0x000ee20000000a00 */
[----:B------:R-:W-:Y:S01]  /*1bb0*/  @!P2 IMAD.X R27, RZ, RZ, R23, P3 ;  /* 0x000000ffff1ba224 */ /* 0x000fe200018e0617 */
[----:B------:R-:W-:Y:S01]  /*1bc0*/  @!P1 IADD3 R34, P3, R187, 0x60, RZ ;  /* 0x00000060bb229810 */ /* 0x000fe20007f7e0ff */
[----:B------:R-:W-:Y:S01]  /*1bd0*/  @!P4 IMAD.MOV.U32 R42, RZ, RZ, R36 ;  /* 0x000000ffff2ac224 */ /* 0x000fe200078e0024 */
[----:B------:R-:W-:Y:S01]  /*1be0*/  ULDC.64 UR4, c[0x0][0x260] ;  /* 0x0000980000047ab9 */ /* 0x000fe20000000a00 */
[----:B------:R-:W-:-:S02]  /*1bf0*/  @!P4 IMAD.MOV.U32 R43, RZ, RZ, R37 ;  /* 0x000000ffff2bc224 */ /* 0x000fc400078e0025 */
[----:B------:R-:W-:Y:S01]  /*1c00*/  IMAD.SHL.U32 R3, R3, 0x40, RZ ;  /* 0x0000004003037824 */ /* 0x000fe200078e00ff */
[----:B------:R-:W4:Y:S01]  /*1c10*/  @!P1 LDC.64 R4, c[0x0][0x220] ;  /* 0x00008800ff049b82 */ /* 0x000f220000000a00 */
[----:B------:R-:W-:Y:S02]  /*1c20*/  @!P5 IMAD R31, R187, R17, R38 ;  /* 0x00000011bb1fd224 */ /* 0x000fe400078e0226 */
[----:B------:R-:W-:Y:S02]  /*1c30*/  IMAD.MOV.U32 R215, RZ, RZ, R28 ;  /* 0x000000ffffd77224 */ /* 0x000fe400078e001c */
[----:B------:R-:W-:Y:S02]  /*1c40*/  IMAD.MOV.U32 R214, RZ, RZ, R29 ;  /* 0x000000ffffd67224 */ /* 0x000fe400078e001d */
[----:B------:R-:W-:Y:S02]  /*1c50*/  IMAD.MOV.U32 R220, RZ, RZ, 0x7f800000 ;  /* 0x7f800000ffdc7424 */ /* 0x000fe400078e00ff */
[----:B------:R-:W-:-:S02]  /*1c60*/  IMAD.MOV.U32 R221, RZ, RZ, 0x7f800000 ;  /* 0x7f800000ffdd7424 */ /* 0x000fc400078e00ff */
[----:B------:R-:W-:Y:S02]  /*1c70*/  IMAD.MOV.U32 R218, RZ, RZ, 0x7f800000 ;  /* 0x7f800000ffda7424 */ /* 0x000fe400078e00ff */
[----:B------:R-:W-:Y:S01]  /*1c80*/  IMAD.MOV.U32 R219, RZ, RZ, 0x7f800000 ;  /* 0x7f800000ffdb7424 */ /* 0x000fe200078e00ff */
[----:B------:R-:W-:Y:S01]  /*1c90*/  USHF.L.U32 UR23, UR18, 0x4, URZ ;  /* 0x0000000412177899 */ /* 0x000fe2000800063f */
[-C--:B------:R-:W-:Y:S01]  /*1ca0*/  @!P5 IMAD.WIDE.U32 R40, R187, R16.reuse, R36 ;  /* 0x00000010bb28d225 */ /* 0x080fe200078e0024 */
[----:B------:R-:W-:Y:S02]  /*1cb0*/  USHF.L.U32 UR24, UR18, 0x3, URZ ;  /* 0x0000000312187899 */ /* 0x000fe4000800063f */
[----:B------:R-:W-:Y:S01]  /*1cc0*/  UIADD3 UR11, -UR16, URZ, URZ ;  /* 0x0000003f100b7290 */ /* 0x000fe2000fffe13f */
[----:B------:R-:W-:Y:S02]  /*1cd0*/  @!P4 IMAD R30, R33, R17, R30 ;  /* 0x00000011211ec224 */ /* 0x000fe400078e021e */
[----:B------:R-:W-:Y:S01]  /*1ce0*/  IMAD.MOV.U32 R182, RZ, RZ, 0x40 ;  /* 0x00000040ffb67424 */ /* 0x000fe200078e00ff */
[----:B------:R-:W-:Y:S01]  /*1cf0*/  SHF.L.U64.HI R211, R191, 0x2, R198 ;  /* 0x00000002bfd37819 */ /* 0x000fe200000102c6 */
[----:B------:R-:W-:Y:S01]  /*1d00*/  @!P4 IMAD.WIDE.U32 R42, R33, R16, R42 ;  /* 0x00000010212ac225 */ /* 0x000fe200078e002a */
[----:B------:R-:W-:-:S02]  /*1d10*/  CS2R R94, SRZ ;  /* 0x00000000005e7805 */ /* 0x000fc4000001ff00 */
[----:B------:R-:W-:Y:S02]  /*1d20*/  CS2R R92, SRZ ;  /* 0x00000000005c7805 */ /* 0x000fe4000001ff00 */
[----:B------:R-:W-:Y:S01]  /*1d30*/  CS2R R98, SRZ ;  /* 0x0000000000627805 */ /* 0x000fe2000001ff00 */
[----:B------:R-:W-:Y:S01]  /*1d40*/  @!P1 IMAD.X R33, RZ, RZ, R23, P3 ;  /* 0x000000ffff219224 */ /* 0x000fe200018e0617 */
[C---:B-1----:R-:W-:Y:S01]  /*1d50*/  @!P5 LEA R14, P3, R40.reuse, R14, 0x1 ;  /* 0x0000000e280ed211 */ /* 0x042fe200078608ff */
[----:B------:R-:W-:Y:S01]  /*1d60*/  @!P5 IMAD.IADD R38, R41, 0x1, R31 ;  /* 0x000000012926d824 */ /* 0x000fe200078e021f */
[----:B------:R-:W-:Y:S01]  /*1d70*/  CS2R R96, SRZ ;  /* 0x0000000000607805 */ /* 0x000fe2000001ff00 */
[----:B------:R-:W-:Y:S01]  /*1d80*/  @!P2 IMAD R27, R27, R16, RZ ;  /* 0x000000101b1ba224 */ /* 0x000fe200078e02ff */
[----:B------:R-:W-:Y:S01]  /*1d90*/  CS2R R90, SRZ ;  /* 0x00000000005a7805 */ /* 0x000fe2000001ff00 */
[----:B------:R-:W-:Y:S01]  /*1da0*/  @!P2 IMAD.MOV.U32 R44, RZ, RZ, R36 ;  /* 0x000000ffff2ca224 */ /* 0x000fe200078e0024 */
[----:B------:R-:W-:Y:S01]  /*1db0*/  @!P5 LEA.HI.X R15, R40, R15, R38, 0x1, P3 ;  /* 0x0000000f280fd211 */ /* 0x000fe200018f0c26 */
[----:B------:R-:W-:Y:S01]  /*1dc0*/  @!P2 IMAD.MOV.U32 R45, RZ, RZ, R37 ;  /* 0x000000ffff2da224 */ /* 0x000fe200078e0025 */
[----:B--2---:R-:W-:Y:S01]  /*1dd0*/  @!P4 LEA R12, P3, R42, R12, 0x1 ;  /* 0x0000000c2a0cc211 */ /* 0x004fe200078608ff */
[----:B------:R-:W-:Y:S01]  /*1de0*/  @!P4 IMAD.IADD R30, R43, 0x1, R30 ;  /* 0x000000012b1ec824 */ /* 0x000fe200078e021e */
[----:B------:R-:W-:Y:S01]  /*1df0*/  CS2R R88, SRZ ;  /* 0x0000000000587805 */ /* 0x000fe2000001ff00 */
[C---:B------:R-:W-:Y:S01]  /*1e00*/  @!P2 IMAD R27, R32.reuse, R17, R27 ;  /* 0x00000011201ba224 */ /* 0x040fe200078e021b */
[----:B------:R-:W-:Y:S01]  /*1e10*/  @!PT LDS RZ, [RZ] ;  /* 0x00000000fffff984 */ /* 0x000fe20000000800 */
[----:B------:R-:W-:Y:S01]  /*1e20*/  @!PT LDS RZ, [RZ] ;  /* 0x00000000fffff984 */ /* 0x000fe20000000800 */
[----:B------:R-:W-:Y:S01]  /*1e30*/  @!PT LDS RZ, [RZ] ;  /* 0x00000000fffff984 */ /* 0x000fe20000000800 */
[----:B------:R-:W-:Y:S01]  /*1e40*/  @!P5 LDGSTS.E.BYPASS.LTC128B.128 [R197+0xa000], desc[UR14][R14.64] ;  /* 0x0a0000000ec5dfae */ /* 0x000fe2000b901d4e */
[----:B------:R-:W-:Y:S01]  /*1e50*/  @!P2 IMAD.WIDE.U32 R44, R32, R16, R44 ;  /* 0x00000010202ca225 */ /* 0x000fe200078e002c */
[----:B------:R-:W-:-:S02]  /*1e60*/  @!P4 LEA.HI.X R13, R42, R13, R30, 0x1, P3 ;  /* 0x0000000d2a0dc211 */ /* 0x000fc400018f0c1e */
[----:B------:R-:W-:Y:S01]  /*1e70*/  CS2R R86, SRZ ;  /* 0x0000000000567805 */ /* 0x000fe2000001ff00 */
[----:B------:R-:W-:Y:S01]  /*1e80*/  @P4 STS.128 [R197+0xb000], RZ ;  /* 0x00b000ffc5004388 */ /* 0x000fe20000000c00 */
[----:B------:R-:W-:Y:S01]  /*1e90*/  @!P1 IMAD R33, R33, R16, RZ ;  /* 0x0000001021219224 */ /* 0x000fe200078e02ff */
[----:B---3--:R-:W-:Y:S01]  /*1ea0*/  @!P2 LEA R8, P3, R44, R8, 0x1 ;  /* 0x000000082c08a211 */ /* 0x008fe200078608ff */
[----:B------:R-:W-:Y:S01]  /*1eb0*/  @!P2 IMAD.IADD R27, R45, 0x1, R27 ;  /* 0x000000012d1ba824 */ /* 0x000fe200078e021b */
[----:B------:R-:W-:Y:S01]  /*1ec0*/  @!PT LDS RZ, [RZ] ;  /* 0x00000000fffff984 */ /* 0x000fe20000000800 */
[----:B------:R-:W-:Y:S01]  /*1ed0*/  @!PT LDS RZ, [RZ] ;  /* 0x00000000fffff984 */ /* 0x000fe20000000800 */
[----:B------:R-:W-:Y:S01]  /*1ee0*/  @!PT LDS RZ, [RZ] ;  /* 0x00000000fffff984 */ /* 0x000fe20000000800 */
[----:B------:R-:W-:Y:S01]  /*1ef0*/  @!P4 LDGSTS.E.BYPASS.LTC128B.128 [R197+0xb000], desc[UR14][R12.64] ;  /* 0x0b0000000cc5cfae */ /* 0x000fe2000b901d4e */
[C---:B------:R-:W-:Y:S01]  /*1f00*/  @!P1 IMAD R33, R34.reuse, R17, R33 ;  /* 0x0000001122219224 */ /* 0x040fe200078e0221 */
[----:B------:R-:W-:Y:S01]  /*1f10*/  CS2R R84, SRZ ;  /* 0x0000000000547805 */ /* 0x000fe2000001ff00 */
[----:B------:R-:W-:Y:S01]  /*1f20*/  @!P1 IMAD.WIDE.U32 R16, R34, R16, R36 ;  /* 0x0000001022109225 */ /* 0x000fe200078e0024 */
[----:B------:R-:W-:Y:S01]  /*1f30*/  @!P2 LEA.HI.X R9, R44, R9, R27, 0x1, P3 ;  /* 0x000000092c09a211 */ /* 0x000fe200018f0c1b */
[----:B------:R-:W-:Y:S01]  /*1f40*/  @P2 STS.128 [R197+0xc000], RZ ;  /* 0x00c000ffc5002388 */ /* 0x000fe20000000c00 */
[----:B------:R-:W-:Y:S01]  /*1f50*/  CS2R R78, SRZ ;  /* 0x00000000004e7805 */ /* 0x000fe2000001ff00 */
[----:B------:R-:W-:Y:S01]  /*1f60*/  @!P1 IMAD.IADD R33, R17, 0x1, R33 ;  /* 0x0000000111219824 */ /* 0x000fe200078e0221 */
[----:B----4-:R-:W-:Y:S01]  /*1f70*/  @!P1 LEA R30, P3, R16, R4, 0x1 ;  /* 0x00000004101e9211 */ /* 0x010fe200078608ff */
[----:B------:R-:W-:Y:S01]  /*1f80*/  IMAD.WIDE.U32 R34, R6, 0x40, RZ ;  /* 0x0000004006227825 */ /* 0x000fe200078e00ff */
[----:B------:R-:W-:Y:S01]  /*1f90*/  LEA.HI R4, R223, R223, RZ, 0x1 ;  /* 0x000000dfdf047211 */ /* 0x000fe200078f08ff */
[----:B------:R-:W-:Y:S01]  /*1fa0*/  @!PT LDS RZ, [RZ] ;  /* 0x00000000fffff984 */ /* 0x000fe20000000800 */
[----:B------:R-:W-:Y:S01]  /*1fb0*/  @!PT LDS RZ, [RZ] ;  /* 0x00000000fffff984 */ /* 0x000fe20000000800 */
[----:B------:R-:W-:Y:S01]  /*1fc0*/  @!PT LDS RZ, [RZ] ;  /* 0x00000000fffff984 */ /* 0x000fe20000000800 */
[----:B------:R1:W-:Y:S01]  /*1fd0*/  @!P2 LDGSTS.E.BYPASS.LTC128B.128 [R197+0xc000], desc[UR14][R8.64] ;  /* 0x0c00000008c5afae */ /* 0x0003e2000b901d4e */
[----:B------:R-:W-:Y:S01]  /*1fe0*/  @!P1 LEA.HI.X R31, R16, R5, R33, 0x1, P3 ;  /* 0x00000005101f9211 */ /* 0x000fe200018f0c21 */
[----:B------:R-:W-:Y:S01]  /*1ff0*/  IMAD.WIDE.U32 R16, R2, 0x40, RZ ;  /* 0x0000004002107825 */ /* 0x000fe200078e00ff */
[----:B------:R-:W-:Y:S01]  /*2000*/  @!P0 IADD3 R6, P3, R228, R34, RZ ;  /* 0x00000022e4068210 */ /* 0x000fe20007f7e0ff */
[----:B------:R-:W-:Y:S01]  /*2010*/  @P1 STS.128 [R197+0xd000], RZ ;  /* 0x00d000ffc5001388 */ /* 0x000fe20000000c00 */
[----:B------:R-:W-:Y:S01]  /*2020*/  LOP3.LUT R4, R4, 0xfffffffe, RZ, 0xc0, !PT ;  /* 0xfffffffe04047812 */ /* 0x000fe200078ec0ff */
[----:B------:R-:W-:Y:S01]  /*2030*/  IMAD R5, R26, UR4, RZ ;  /* 0x000000041a057c24 */ /* 0x000fe2000f8e02ff */
[----:B------:R-:W-:Y:S01]  /*2040*/  @!P0 IADD3.X R7, R229, R35, R7, P3, !PT ;  /* 0x00000023e5078210 */ /* 0x000fe20001ffe407 */
[----:B------:R-:W-:Y:S01]  /*2050*/  @!PT LDS RZ, [RZ] ;  /* 0x00000000fffff984 */ /* 0x000fe20000000800 */
[----:B------:R-:W-:Y:S01]  /*2060*/  @!PT LDS RZ, [RZ] ;  /* 0x00000000fffff984 */ /* 0x000fe20000000800 */
[----:B------:R-:W-:Y:S01]  /*2070*/  @!PT LDS RZ, [RZ] ;  /* 0x00000000fffff984 */ /* 0x000fe20000000800 */
[----:B------:R-:W-:Y:S01]  /*2080*/  @!P1 LDGSTS.E.BYPASS.LTC128B.128 [R197+0xd000], desc[UR14][R30.64] ;  /* 0x0d0000001ec59fae */ /* 0x000fe2000b901d4e */
[----:B------:R-:W-:Y:S01]  /*2090*/  @!P0 IADD3 R16, P3, R230, R16, RZ ;  /* 0x00000010e6108210 */ /* 0x000fe20007f7e0ff */
[----:B------:R-:W-:Y:S01]  /*20a0*/  IMAD.IADD R4, R223, 0x1, -R4 ;  /* 0x00000001df047824 */ /* 0x000fe200078e0a04 */
[----:B------:R-:W-:Y:S01]  /*20b0*/  CS2R R76, SRZ ;  /* 0x00000000004c7805 */ /* 0x000fe2000001ff00 */
[----:B------:R-:W0:Y:S01]  /*20c0*/  LDGDEPBAR ;  /* 0x00000000000079af */ /* 0x000e220000000000 */
[----:B------:R-:W-:Y:S01]  /*20d0*/  @!P0 IADD3.X R17, R231, R17, R3, P3, !PT ;  /* 0x00000011e7118210 */ /* 0x000fe20001ffe403 */
[----:B------:R-:W-:Y:S01]  /*20e0*/  VIADD R3, R194, 0x1000 ;  /* 0x00001000c2037836 */ /* 0x000fe20000000000 */
[----:B------:R-:W-:Y:S01]  /*20f0*/  ISETP.NE.AND P3, PT, R4, 0x1, PT ;  /* 0x000000010400780c */ /* 0x000fe20003f65270 */
[----:B------:R-:W-:Y:S01]  /*2100*/  @P6 STS.128 [R197+0x4000], RZ ;  /* 0x004000ffc5006388 */ /* 0x000fe20000000c00 */
[----:B------:R-:W-:Y:S01]  /*2110*/  IMAD R4, R25, R10, RZ ;  /* 0x0000000a19047224 */ /* 0x000fe200078e02ff */
[----:B------:R-:W-:-:S02]  /*2120*/  CS2R R82, SRZ ;  /* 0x0000000000527805 */ /* 0x000fc4000001ff00 */
[----:B------:R-:W-:Y:S01]  /*2130*/  SEL R3, R3, R194, !P3 ;  /* 0x000000c203037207 */ /* 0x000fe20005800000 */
[----:B------:R-:W-:Y:S01]  /*2140*/  @!PT LDS RZ, [RZ] ;  /* 0x00000000fffff984 */ /* 0x000fe20000000800 */
[----:B------:R-:W-:Y:S01]  /*2150*/  @!PT LDS RZ, [RZ] ;  /* 0x00000000fffff984 */ /* 0x000fe20000000800 */
[----:B------:R-:W-:Y:S01]  /*2160*/  @!PT LDS RZ, [RZ] ;  /* 0x00000000fffff984 */ /* 0x000fe20000000800 */
[----:B------:R-:W-:Y:S01]  /*2170*/  @!P6 LDGSTS.E.BYPASS.LTC128B.128 [R197+0x4000], desc[UR14][R228.64] ;  /* 0x04000000e4c5efae */ /* 0x000fe2000b901d4e */
[----:B------:R-:W-:Y:S01]  /*2180*/  IMAD.MOV.U32 R217, RZ, RZ, R20 ;  /* 0x000000ffffd97224 */ /* 0x000fe200078e0014 */
[----:B------:R-:W-:Y:S02]  /*2190*/  CS2R R80, SRZ ;  /* 0x0000000000507805 */ /* 0x000fe4000001ff00 */
[----:B------:R-:W-:Y:S01]  /*21a0*/  LEA R222, R3, UR6, 0x1 ;  /* 0x0000000603de7c11 */ /* 0x000fe2000f8e08ff */
[C---:B------:R-:W-:Y:S01]  /*21b0*/  VIADD R3, R191.reuse, 0x28 ;  /* 0x00000028bf037836 */ /* 0x040fe20000000000 */
[----:B------:R-:W-:Y:S01]  /*21c0*/  @P0 STS.128 [R197+0x5000], RZ ;  /* 0x005000ffc5000388 */ /* 0x000fe20000000c00 */
[----:B------:R-:W-:Y:S01]  /*21d0*/  IMAD.MOV.U32 R216, RZ, RZ, R21 ;  /* 0x000000ffffd87224 */ /* 0x000fe200078e0015 */
[----:B-1----:R-:W1:Y:S01]  /*21e0*/  @!P5 LDC.64 R8, c[0x0][0x218] ;  /* 0x00008600ff08db82 */ /* 0x002e620000000a00 */
[----:B------:R-:W-:Y:S01]  /*21f0*/  IMAD.SHL.U32 R210, R191, 0x4, RZ ;  /* 0x00000004bfd27824 */ /* 0x000fe200078e00ff */
[----:B------:R-:W-:Y:S01]  /*2200*/  @!PT LDS RZ, [RZ] ;  /* 0x00000000fffff984 */ /* 0x000fe20000000800 */
[----:B------:R-:W-:Y:S01]  /*2210*/  @!PT LDS RZ, [RZ] ;  /* 0x00000000fffff984 */ /* 0x000fe20000000800 */
[----:B------:R-:W-:Y:S01]  /*2220*/  @!PT LDS RZ, [RZ] ;  /* 0x00000000fffff984 */ /* 0x000fe20000000800 */
[----:B------:R2:W-:Y:S01]  /*2230*/  @!P0 LDGSTS.E.BYPASS.LTC128B.128 [R197+0x5000], desc[UR14][R6.64] ;  /* 0x0500000006c58fae */ /* 0x0005e2000b901d4e */
[----:B------:R-:W-:Y:S01]  /*2240*/  SHF.R.S32.HI R2, RZ, 0x1f, R3 ;  /* 0x0000001fff027819 */ /* 0x000fe20000011403 */
[----:B------:R-:W-:Y:S01]  /*2250*/  IMAD.MOV.U32 R212, RZ, RZ, 0x40 ;  /* 0x00000040ffd47424 */ /* 0x000fe200078e00ff */
[----:B------:R-:W-:Y:S01]  /*2260*/  CS2R R74, SRZ ;  /* 0x00000000004a7805 */ /* 0x000fe2000001ff00 */
[----:B------:R-:W-:Y:S01]  /*2270*/  @P6 STS [R222], RZ ;  /* 0x000000ffde006388 */ /* 0x000fe20000000800 */
[----:B------:R-:W-:-:S02]  /*2280*/  CS2R R72, SRZ ;  /* 0x0000000000487805 */ /* 0x000fc4000001ff00 */
[----:B------:R-:W-:Y:S02]  /*2290*/  CS2R R70, SRZ ;  /* 0x0000000000467805 */ /* 0x000fe4000001ff00 */
[----:B------:R-:W-:Y:S01]  /*22a0*/  CS2R R68, SRZ ;  /* 0x0000000000447805 */ /* 0x000fe2000001ff00 */
[----:B------:R-:W-:Y:S01]  /*22b0*/  @P6 STS [R222+0x4], RZ ;  /* 0x000004ffde006388 */ /* 0x000fe20000000800 */
[----:B------:R-:W-:Y:S02]  /*22c0*/  CS2R R62, SRZ ;  /* 0x00000000003e7805 */ /* 0x000fe4000001ff00 */
[----:B------:R-:W-:Y:S02]  /*22d0*/  CS2R R60, SRZ ;  /* 0x00000000003c7805 */ /* 0x000fe4000001ff00 */
[----:B------:R-:W-:Y:S01]  /*22e0*/  CS2R R66, SRZ ;  /* 0x0000000000427805 */ /* 0x000fe2000001ff00 */
[----:B------:R-:W-:Y:S01]  /*22f0*/  @P6 STS [R222+0x8], RZ ;  /* 0x000008ffde006388 */ /* 0x000fe20000000800 */
[----:B------:R-:W-:-:S02]  /*2300*/  CS2R R64, SRZ ;  /* 0x0000000000407805 */ /* 0x000fc4000001ff00 */
[----:B------:R-:W-:Y:S02]  /*2310*/  CS2R R58, SRZ ;  /* 0x00000000003a7805 */ /* 0x000fe4000001ff00 */
[----:B------:R-:W-:Y:S01]  /*2320*/  CS2R R56, SRZ ;  /* 0x0000000000387805 */ /* 0x000fe2000001ff00 */
[----:B------:R-:W-:Y:S01]  /*2330*/  @P6 STS [R222+0xc], RZ ;  /* 0x00000cffde006388 */ /* 0x000fe20000000800 */
[----:B------:R-:W-:Y:S02]  /*2340*/  CS2R R54, SRZ ;  /* 0x0000000000367805 */ /* 0x000fe4000001ff00 */
[----:B------:R-:W-:Y:S02]  /*2350*/  CS2R R52, SRZ ;  /* 0x0000000000347805 */ /* 0x000fe4000001ff00 */
[----:B------:R-:W-:Y:S01]  /*2360*/  CS2R R46, SRZ ;  /* 0x00000000002e7805 */ /* 0x000fe2000001ff00 */
[----:B------:R-:W-:Y:S01]  /*2370*/  @!PT LDS RZ, [RZ] ;  /* 0x00000000fffff984 */ /* 0x000fe20000000800 */
[----:B------:R-:W-:Y:S01]  /*2380*/  @!PT LDS RZ, [RZ] ;  /* 0x00000000fffff984 */ /* 0x000fe20000000800 */
[----:B------:R-:W-:Y:S01]  /*2390*/  @!PT LDS RZ, [RZ] ;  /* 0x00000000fffff984 */ /* 0x000fe20000000800 */
[----:B------:R-:W-:Y:S01]  /*23a0*/  @!P6 LDGSTS.E.BYPASS.LTC128B.128 [R222], desc[UR14][R230.64] ;  /* 0x00000000e6deefae */ /* 0x000fe2000b901d4e */
[----:B------:R-:W-:-:S02]  /*23b0*/  ISETP.GE.AND P6, PT, R3, R18, PT ;  /* 0x000000120300720c */ /* 0x000fc40003fc6270 */
[----:B------:R-:W-:Y:S02]  /*23c0*/  CS2R R50, SRZ ;  /* 0x0000000000327805 */ /* 0x000fe4000001ff00 */
[----:B------:R-:W-:Y:S01]  /*23d0*/  CS2R R48, SRZ ;  /* 0x0000000000307805 */ /* 0x000fe2000001ff00 */
[----:B------:R-:W-:Y:S01]  /*23e0*/  @P0 STS [R222+0x1000], RZ ;  /* 0x001000ffde000388 */ /* 0x000fe20000000800 */
[----:B------:R-:W-:Y:S01]  /*23f0*/  UIMAD UR22, UR18, 0x18, URZ ;  /* 0x00000018121678a4 */ /* 0x000fe2000f8e023f */
[----:B--2---:R-:W-:Y:S02]  /*2400*/  IMAD.WIDE.U32 R6, R19, R10, R188 ;  /* 0x0000000a13067225 */ /* 0x004fe400078e00bc */
[----:B------:R-:W-:Y:S01]  /*2410*/  @P0 STS [R222+0x1004], RZ ;  /* 0x001004ffde000388 */ /* 0x000fe20000000800 */
[----:B------:R-:W-:Y:S02]  /*2420*/  USHF.L.U32 UR21, UR18, 0x5, URZ ;  /* 0x0000000512157899 */ /* 0x000fe4000800063f */
[----:B------:R-:W-:Y:S01]  /*2430*/  UIMAD UR20, UR18, 0x28, URZ ;  /* 0x00000028121478a4 */ /* 0x000fe2000f8e023f */
[----:B------:R-:W-:Y:S01]  /*2440*/  @P0 STS [R222+0x1008], RZ ;  /* 0x001008ffde000388 */ /* 0x000fe20000000800 */
[----:B------:R-:W-:Y:S01]  /*2450*/  UIMAD UR19, UR18, 0x30, URZ ;  /* 0x00000030121378a4 */ /* 0x000fe2000f8e023f */
[----:B------:R-:W-:-:S02]  /*2460*/  ULDC UR10, c[0x0][0x2ec] ;  /* 0x0000bb00000a7ab9 */ /* 0x000fc40000000800 */
[----:B------:R-:W-:Y:S04]  /*2470*/  @P0 STS [R222+0x100c], RZ ;  /* 0x00100cffde000388 */ /* 0x000fe80000000800 */
[----:B------:R-:W-:Y:S01]  /*2480*/  @!PT LDS RZ, [RZ] ;  /* 0x00000000fffff984 */ /* 0x000fe20000000800 */
[----:B------:R-:W-:Y:S01]  /*2490*/  @!PT LDS RZ, [RZ] ;  /* 0x00000000fffff984 */ /* 0x000fe20000000800 */
[----:B------:R-:W-:Y:S01]  /*24a0*/  @!PT LDS RZ, [RZ] ;  /* 0x00000000fffff984 */ /* 0x000fe20000000800 */
[----:B------:R2:W-:Y:S01]  /*24b0*/  @!P0 LDGSTS.E.BYPASS.LTC128B.128 [R222+0x1000], desc[UR14][R16.64] ;  /* 0x0100000010de8fae */ /* 0x0005e2000b901d4e */
[----:B------:R-:W-:-:S03]  /*24c0*/  @!P6 LEA R12, P0, R3, R215, 0x2 ;  /* 0x000000d7030ce211 */ /* 0x000fc600078010ff */
[----:B------:R-:W-:Y:S01]  /*24d0*/  @P5 STS.128 [R197+0x6000], RZ ;  /* 0x006000ffc5005388 */ /* 0x000fe20000000c00 */
[----:B------:R-:W-:Y:S01]  /*24e0*/  @!P6 LEA.HI.X R13, R3, R214, R2, 0x2, P0 ;  /* 0x000000d6030de211 */ /* 0x000fe200000f1402 */
[----:B------:R-:W-:Y:S01]  /*24f0*/  IMAD R3, R19, R11, R4 ;  /* 0x0000000b13037224 */ /* 0x000fe200078e0204 */
[----:B------:R-:W-:Y:S01]  /*2500*/  IADD3 R24, P0, R24, R6, RZ ;  /* 0x0000000618187210 */ /* 0x000fe20007f1e0ff */
[----:B------:R-:W-:Y:S02]  /*2510*/  @!P5 IMAD R2, R23, R10, RZ ;  /* 0x0000000a1702d224 */ /* 0x000fe400078e02ff */
[----:B------:R-:W5:Y:S01]  /*2520*/  @!P6 LDG.E R219, desc[UR14][R12.64] ;  /* 0x0000000e0cdbe981 */ /* 0x000f62000c1e1900 */
[----:B------:R-:W-:Y:S01]  /*2530*/  IADD3.X R25, R22, R7, R3, P0, !PT ;  /* 0x0000000716197210 */ /* 0x000fe200007fe403 */
[C---:B------:R-:W-:Y:S01]  /*2540*/  IMAD R3, R0.reuse, UR5, R5 ;  /* 0x0000000500037c24 */ /* 0x040fe2000f8e0205 */
[----:B------:R-:W-:Y:S01]  /*2550*/  @!P4 IADD3 R27, P0, R187, 0x20, RZ ;  /* 0x00000020bb1bc810 */ /* 0x000fe20007f1e0ff */
[----:B------:R-:W3:Y:S01]  /*2560*/  @!P4 LDC.64 R6, c[0x0][0x218] ;  /* 0x00008600ff06cb82 */ /* 0x000ee20000000a00 */
[----:B------:R-:W-:-:S04]  /*2570*/  IMAD.WIDE.U32 R24, R0, UR4, R24 ;  /* 0x0000000400187c25 */ /* 0x000fc8000f8e0018 */
[----:B------:R-:W-:Y:S01]  /*2580*/  @!P4 IMAD.X R5, RZ, RZ, R23, P0 ;  /* 0x000000ffff05c224 */ /* 0x000fe200000e0617 */
[----:B------:R-:W-:Y:S01]  /*2590*/  @!P2 IADD3 R14, P0, R187, 0x40, RZ ;  /* 0x00000040bb0ea810 */ /* 0x000fe20007f1e0ff */
[----:B------:R-:W-:Y:S02]  /*25a0*/  IMAD.IADD R25, R25, 0x1, R3 ;  /* 0x0000000119197824 */ /* 0x000fe400078e0203 */
[----:B------:R-:W-:Y:S02]  /*25b0*/  @!P5 IMAD.MOV.U32 R28, RZ, RZ, R24 ;  /* 0x000000ffff1cd224 */ /* 0x000fe400078e0018 */
[----:B------:R-:W-:Y:S02]  /*25c0*/  @!P5 IMAD.MOV.U32 R29, RZ, RZ, R25 ;  /* 0x000000ffff1dd224 */ /* 0x000fe400078e0019 */
[----:B--2---:R-:W-:Y:S02]  /*25d0*/  @!P4 IMAD R16, R5, R10, RZ ;  /* 0x0000000a0510c224 */ /* 0x004fe400078e02ff */
[----:B------:R-:W2:Y:S01]  /*25e0*/  @!P2 LDC.64 R4, c[0x0][0x218] ;  /* 0x00008600ff04ab82 */ /* 0x000ea20000000a00 */
[----:B------:R-:W-:-:S02]  /*25f0*/  @!P5 IMAD R17, R187, R11, R2 ;  /* 0x0000000bbb11d224 */ /* 0x000fc400078e0202 */
[----:B------:R-:W-:Y:S01]  /*2600*/  @!P2 IMAD.X R15, RZ, RZ, R23, P0 ;  /* 0x000000ffff0fa224 */ /* 0x000fe200000e0617 */
[C---:B------:R-:W-:Y:S01]  /*2610*/  @!P1 IADD3 R0, P0, R187.reuse, 0x60, RZ ;  /* 0x00000060bb009810 */ /* 0x040fe20007f1e0ff */
[----:B------:R-:W-:-:S03]  /*2620*/  @!P5 IMAD.WIDE.U32 R28, R187, R10, R28 ;  /* 0x0000000abb1cd225 */ /* 0x000fc600078e001c */
[----:B------:R-:W4:Y:S01]  /*2630*/  @!P1 LDC.64 R2, c[0x0][0x218] ;  /* 0x00008600ff029b82 */ /* 0x000f220000000a00 */
[----:B------:R-:W-:Y:S02]  /*2640*/  @!P4 IMAD R16, R27, R11, R16 ;  /* 0x0000000b1b10c224 */ /* 0x000fe400078e0210 */
[----:B------:R-:W-:Y:S01]  /*2650*/  @!P1 IMAD.X R23, RZ, RZ, R23, P0 ;  /* 0x000000ffff179224 */ /* 0x000fe200000e0617 */
[----:B-1----:R-:W-:Y:S01]  /*2660*/  @!P5 LEA R8, P0, R28, R8, 0x1 ;  /* 0x000000081c08d211 */ /* 0x002fe200078008ff */
[----:B------:R-:W-:Y:S02]  /*2670*/  @!P5 IMAD.IADD R22, R29, 0x1, R17 ;  /* 0x000000011d16d824 */ /* 0x000fe400078e0211 */
[----:B------:R-:W-:-:S03]  /*2680*/  @!P4 IMAD.WIDE.U32 R26, R27, R10, R24 ;  /* 0x0000000a1b1ac225 */ /* 0x000fc600078e0018 */
[----:B------:R-:W-:Y:S01]  /*2690*/  @!P5 LEA.HI.X R9, R28, R9, R22, 0x1, P0 ;  /* 0x000000091c09d211 */ /* 0x000fe200000f0c16 */
[----:B------:R-:W-:Y:S01]  /*26a0*/  @!P4 IMAD.IADD R16, R27, 0x1, R16 ;  /* 0x000000011b10c824 */ /* 0x000fe200078e0210 */
[C---:B---3--:R-:W-:Y:S01]  /*26b0*/  @!P4 LEA R6, P0, R26.reuse, R6, 0x1 ;  /* 0x000000061a06c211 */ /* 0x048fe200078008ff */
[-C--:B------:R-:W-:Y:S02]  /*26c0*/  @!P2 IMAD R15, R15, R10.reuse, RZ ;  /* 0x0000000a0f0fa224 */ /* 0x080fe400078e02ff */
[----:B------:R-:W-:Y:S01]  /*26d0*/  @!P2 IMAD.MOV.U32 R28, RZ, RZ, R24 ;  /* 0x000000ffff1ca224 */ /* 0x000fe200078e0018 */
[----:B------:R-:W-:Y:S01]  /*26e0*/  @!P4 LEA.HI.X R7, R26, R7, R16, 0x1, P0 ;  /* 0x000000071a07c211 */ /* 0x000fe200000f0c10 */
[----:B------:R-:W-:Y:S01]  /*26f0*/  @!P2 IMAD.MOV.U32 R29, RZ, RZ, R25 ;  /* 0x000000ffff1da224 */ /* 0x000fe200078e0019 */
[----:B------:R-:W-:Y:S01]  /*2700*/  @!PT LDS RZ, [RZ] ;  /* 0x00000000fffff984 */ /* 0x000fe20000000800 */
[----:B------:R-:W-:Y:S01]  /*2710*/  @!PT LDS RZ, [RZ] ;  /* 0x00000000fffff984 */ /* 0x000fe20000000800 */
[----:B------:R-:W-:Y:S01]  /*2720*/  @!PT LDS RZ, [RZ] ;  /* 0x00000000fffff984 */ /* 0x000fe20000000800 */
[----:B------:R-:W-:Y:S01]  /*2730*/  @!P5 LDGSTS.E.BYPASS.LTC128B.128 [R197+0x6000], desc[UR14][R8.64] ;  /* 0x0600000008c5dfae */ /* 0x000fe2000b901d4e */
[-C--:B------:R-:W-:Y:S02]  /*2740*/  @!P1 IMAD R23, R23, R10.reuse, RZ ;  /* 0x0000000a17179224 */ /* 0x080fe400078e02ff */
[C---:B------:R-:W-:Y:S01]  /*2750*/  @!P2 IMAD R15, R14.reuse, R11, R15 ;  /* 0x0000000b0e0fa224 */ /* 0x040fe200078e020f */
[----:B------:R-:W-:Y:S01]  /*2760*/  @P4 STS.128 [R197+0x7000], RZ ;  /* 0x007000ffc5004388 */ /* 0x000fe20000000c00 */
[----:B------:R-:W-:-:S03]  /*2770*/  @!P2 IMAD.WIDE.U32 R28, R14, R10, R28 ;  /* 0x0000000a0e1ca225 */ /* 0x000fc600078e001c */
[----:B------:R-:W-:Y:S01]  /*2780*/  @!PT LDS RZ, [RZ] ;  /* 0x00000000fffff984 */ /* 0x000fe20000000800 */
[----:B------:R-:W-:Y:S01]  /*2790*/  @!PT LDS RZ, [RZ] ;  /* 0x00000000fffff984 */ /* 0x000fe20000000800 */
[----:B------:R-:W-:Y:S01]  /*27a0*/  @!PT LDS RZ, [RZ] ;  /* 0x00000000fffff984 */ /* 0x000fe20000000800 */
[----:B------:R1:W-:Y:S01]  /*27b0*/  @!P4 LDGSTS.E.BYPASS.LTC128B.128 [R197+0x7000], desc[UR14][R6.64] ;  /* 0x0700000006c5cfae */ /* 0x0003e2000b901d4e */
[----:B------:R-:W-:Y:S01]  /*27c0*/  @!P1 IMAD R23, R0, R11, R23 ;  /* 0x0000000b00179224 */ /* 0x000fe200078e0217 */
[----:B--2---:R-:W-:Y:S01]  /*27d0*/  @!P2 LEA R4, P4, R28, R4, 0x1 ;  /* 0x000000041c04a211 */ /* 0x004fe200078808ff */
[----:B------:R-:W-:Y:S01]  /*27e0*/  @!P1 IMAD.WIDE.U32 R24, R0, R10, R24 ;  /* 0x0000000a00189225 */ /* 0x000fe200078e0018 */
[----:B------:R-:W-:Y:S03]  /*27f0*/  @P2 STS.128 [R197+0x8000], RZ ;  /* 0x008000ffc5002388 */ /* 0x000fe60000000c00 */
[----:B------:R-:W-:Y:S01]  /*2800*/  @!P2 IMAD.IADD R15, R29, 0x1, R15 ;  /* 0x000000011d0fa824 */ /* 0x000fe200078e020f */
[----:B----4-:R-:W-:Y:S01]  /*2810*/  @!P1 LEA R2, P0, R24, R2, 0x1 ;  /* 0x0000000218029211 */ /* 0x010fe200078008ff */
[----:B------:R-:W-:Y:S02]  /*2820*/  @!P1 IMAD.IADD R0, R25, 0x1, R23 ;  /* 0x0000000119009824 */ /* 0x000fe400078e0217 */
[C---:B------:R-:W-:Y:S01]  /*2830*/  VIADD R11, R191.reuse, 0x8 ;  /* 0x00000008bf0b7836 */ /* 0x040fe20000000000 */
[----:B------:R-:W-:Y:S01]  /*2840*/  @!P2 LEA.HI.X R5, R28, R5, R15, 0x1, P4 ;  /* 0x000000051c05a211 */ /* 0x000fe200020f0c0f */
[C---:B------:R-:W-:Y:S01]  /*2850*/  VIADD R17, R191.reuse, 0x20 ;  /* 0x00000020bf117836 */ /* 0x040fe20000000000 */
[----:B------:R-:W-:Y:S01]  /*2860*/  @!P1 LEA.HI.X R3, R24, R3, R0, 0x1, P0 ;  /* 0x0000000318039211 */ /* 0x000fe200000f0c00 */
[----:B------:R-:W-:Y:S01]  /*2870*/  IMAD.SHL.U32 R0, R191, 0x4, RZ ;  /* 0x00000004bf007824 */ /* 0x000fe200078e00ff */
[-C--:B------:R-:W-:Y:S01]  /*2880*/  ISETP.GE.AND P5, PT, R11, R18.reuse, PT ;  /* 0x000000120b00720c */ /* 0x080fe20003fa6270 */
[----:B------:R-:W-:Y:S01]  /*2890*/  @!PT LDS RZ, [RZ] ;  /* 0x00000000fffff984 */ /* 0x000fe20000000800 */
[----:B------:R-:W-:Y:S01]  /*28a0*/  @!PT LDS RZ, [RZ] ;  /* 0x00000000fffff984 */ /* 0x000fe20000000800 */
[----:B------:R-:W-:Y:S01]  /*28b0*/  @!PT LDS RZ, [RZ] ;  /* 0x00000000fffff984 */ /* 0x000fe20000000800 */
[----:B------:R-:W-:Y:S01]  /*28c0*/  @!P2 LDGSTS.E.BYPASS.LTC128B.128 [R197+0x8000], desc[UR14][R4.64] ;  /* 0x0800000004c5afae */ /* 0x000fe2000b901d4e */
[----:B------:R-:W-:-:S02]  /*28d0*/  ISETP.GE.AND P4, PT, R17, R18, PT ;  /* 0x000000121100720c */ /* 0x000fc40003f86270 */
[C---:B------:R-:W-:Y:S01]  /*28e0*/  ISETP.GE.AND P2, PT, R191.reuse, R18, PT ;  /* 0x00000012bf00720c */ /* 0x040fe20003f46270 */
[----:B------:R-:W-:Y:S04]  /*28f0*/  @P1 STS.128 [R197+0x9000], RZ ;  /* 0x009000ffc5001388 */ /* 0x000fe80000000c00 */
[----:B------:R-:W-:Y:S01]  /*2900*/  @!PT LDS RZ, [RZ] ;  /* 0x00000000fffff984 */ /* 0x000fe20000000800 */
[----:B------:R-:W-:Y:S01]  /*2910*/  @!PT LDS RZ, [RZ] ;  /* 0x00000000fffff984 */ /* 0x000fe20000000800 */
[----:B------:R-:W-:Y:S01]  /*2920*/  @!PT LDS RZ, [RZ] ;  /* 0x00000000fffff984 */ /* 0x000fe20000000800 */
[----:B------:R2:W-:Y:S01]  /*2930*/  @!P1 LDGSTS.E.BYPASS.LTC128B.128 [R197+0x9000], desc[UR14][R2.64] ;  /* 0x0900000002c59fae */ /* 0x0005e2000b901d4e */
[----:B-1----:R-:W-:-:S03]  /*2940*/  SHF.L.U64.HI R7, R191, 0x2, R198 ;  /* 0x00000002bf077819 */ /* 0x002fc600000102c6 */
[----:B------:R-:W0:Y:S01]  /*2950*/  LDGDEPBAR ;  /* 0x00000000000079af */ /* 0x000e220000000000 */
[----:B------:R-:W-:-:S05]  /*2960*/  IADD3 R6, P0, R0, R215, RZ ;  /* 0x000000d700067210 */ /* 0x000fca0007f1e0ff */
[----:B------:R-:W-:-:S05]  /*2970*/  IMAD.X R7, R7, 0x1, R214, P0 ;  /* 0x0000000107077824 */ /* 0x000fca00000e06d6 */
[----:B------:R1:W5:Y:S04]  /*2980*/  @!P2 LDG.E R220, desc[UR14][R6.64] ;  /* 0x0000000e06dca981 */ /* 0x000368000c1e1900 */
[----:B------:R1:W5:Y:S04]  /*2990*/  @!P5 LDG.E R221, desc[UR14][R6.64+0x20] ;  /* 0x0000200e06ddd981 */ /* 0x000368000c1e1900 */
[----:B------:R1:W5:Y:S01]  /*29a0*/  @!P4 LDG.E R218, desc[UR14][R6.64+0x80] ;  /* 0x0000800e06dac981 */ /* 0x000362000c1e1900 */
[----:B--2---:R-:W2:Y:S01]  /*29b0*/  S2R R3, SR_TID.X ;  /* 0x0000000000037919 */ /* 0x004ea20000002100 */
[----:B------:R-:W-:-:S04]  /*29c0*/  DEPBAR.LE SB0, 0x1 ;  /* 0x000080400000791a */ /* 0x000fc80000000000 */
[----:B------:R-:W-:Y:S01]  /*29d0*/  BAR.SYNC.DEFER_BLOCKING 0x0 ;  /* 0x0000000000007b1d */ /* 0x000fe20000010000 */
[----:B------:R-:W-:-:S05]  /*29e0*/  UIADD3 UR17, UR23, 0x20, URZ ;  /* 0x0000002017117890 */ /* 0x000fca000fffe03f */
[----:B------:R-:W3:Y:S01]  /*29f0*/  LDSM.16.M88.4 R148, [R179] ;  /* 0x00000000b394783b */ /* 0x000ee20000000200 */
[----:B--2---:R-:W-:-:S03]  /*2a00*/  SHF.R.S32.HI R2, RZ, 0x1f, R3 ;  /* 0x0000001fff027819 */ /* 0x004fc60000011403 */
[----:B------:R-:W2:Y:S01]  /*2a10*/  LDSM.16.M88.4 R152, [R179+0x800] ;  /* 0x00080000b398783b */ /* 0x000ea20000000200 */
[----:B------:R-:W-:-:S03]  /*2a20*/  LEA.HI R2, R2, R3, RZ, 0x4 ;  /* 0x0000000302027211 */ /* 0x000fc600078f20ff */
[----:B------:R-:W4:Y:S01]  /*2a30*/  LDSM.16.M88.4 R156, [R178] ;  /* 0x00000000b29c783b */ /* 0x000f220000000200 */
[----:B------:R-:W-:-:S03]  /*2a40*/  LOP3.LUT R2, R2, 0xfffffff0, RZ, 0xc0, !PT ;  /* 0xfffffff002027812 */ /* 0x000fc600078ec0ff */
[----:B------:R-:W1:Y:S04]  /*2a50*/  LDSM.16.M88.4 R160, [R178+0x800] ;  /* 0x00080000b2a0783b */ /* 0x000e680000000200 */
[----:B------:R-:W1:Y:S01]  /*2a60*/  LDSM.16.M88.4 R164, [R176] ;  /* 0x00000000b0a4783b */ /* 0x000e620000000200 */
[----:B------:R-:W-:-:S03]  /*2a70*/  IMAD.IADD R2, R3, 0x1, -R2 ;  /* 0x0000000103027824 */ /* 0x000fc600078e0a02 */
[----:B------:R-:W1:Y:S02]  /*2a80*/  LDSM.16.M88.4 R168, [R176+0x800] ;  /* 0x00080000b0a8783b */ /* 0x000e640000000200 */
[----:B------:R-:W-:-:S04]  /*2a90*/  SHF.R.S32.HI R3, RZ, 0x1f, R2 ;  /* 0x0000001fff037819 */ /* 0x000fc80000011402 */
[----:B------:R-:W-:-:S04]  /*2aa0*/  LEA.HI R0, R3, R2, RZ, 0x3 ;  /* 0x0000000203007211 */ /* 0x000fc800078f18ff */
[----:B------:R-:W-:Y:S01]  /*2ab0*/  LOP3.LUT R3, R0, 0xfffffff8, RZ, 0xc0, !PT ;  /* 0xfffffff800037812 */ /* 0x000fe200078ec0ff */
[----:B------:R-:W-:-:S04]  /*2ac0*/  UIADD3 UR16, UR24, UR17, URZ ;  /* 0x0000001118107290 */ /* 0x000fc8000fffe03f */
[----:B------:R-:W-:Y:S01]  /*2ad0*/  IMAD.IADD R3, R2, 0x1, -R3 ;  /* 0x0000000102037824 */ /* 0x000fe200078e0a03 */
[----:B------:R-:W-:Y:S01]  /*2ae0*/  UIADD3 UR9, UR24, UR16, URZ ;  /* 0x0000001018097290 */ /* 0x000fe2000fffe03f */
[----:B------:R-:W-:Y:S02]  /*2af0*/  IMAD.MOV.U32 R2, RZ, RZ, 0x20 ;  /* 0x00000020ff027424 */ /* 0x000fe400078e00ff */
[----:B------:R-:W-:Y:S01]  /*2b00*/  VIADD R4, R181, 0x1000 ;  /* 0x00001000b5047836 */ /* 0x000fe20000000000 */
[C---:B------:R-:W-:Y:S02]  /*2b10*/  LOP3.LUT P0, RZ, R3.reuse, 0x2, RZ, 0xc0, !PT ;  /* 0x0000000203ff7812 */ /* 0x040fe4000780c0ff */
[----:B------:R-:W-:Y:S01]  /*2b20*/  LOP3.LUT P2, RZ, R3, 0x4, RZ, 0xc0, !PT ;  /* 0x0000000403ff7812 */ /* 0x000fe2000784c0ff */
[----:B------:R-:W-:Y:S01]  /*2b30*/  VIADD R3, R192, 0x1000 ;  /* 0x00001000c0037836 */ /* 0x000fe20000000000 */
[----:B------:R-:W-:Y:S01]  /*2b40*/  LEA R0, R180, UR6, 0x1 ;  /* 0x00000006b4007c11 */ /* 0x000fe2000f8e08ff */
[----:B------:R-:W-:Y:S01]  /*2b50*/  VIADD R19, R19, 0x80 ;  /* 0x0000008013137836 */ /* 0x000fe20000000000 */
[----:B------:R-:W-:Y:S01]  /*2b60*/  UIADD3 UR8, UR24, UR9, URZ ;  /* 0x0000000918087290 */ /* 0x000fe2000fffe03f */
[----:B------:R-:W-:-:S02]  /*2b70*/  SEL R2, R2, 0xffffffe0, !P0 ;  /* 0xffffffe002027807 */ /* 0x000fc40004000000 */
[----:B------:R-:W-:Y:S01]  /*2b80*/  SEL R173, R4, R181, !P3 ;  /* 0x000000b504ad7207 */ /* 0x000fe20005800000 */
[----:B------:R-:W1:Y:S01]  /*2b90*/  LDSM.16.M88.4 R140, [R0+0xa000] ;  /* 0x00a00000008c783b */ /* 0x000e620000000200 */
[----:B------:R-:W-:Y:S01]  /*2ba0*/  SEL R3, R3, R192, !P3 ;  /* 0x000000c003037207 */ /* 0x000fe20005800000 */
[----:B------:R-:W-:Y:S01]  /*2bb0*/  UIADD3 UR5, UR24, UR8, URZ ;  /* 0x0000000818057290 */ /* 0x000fe2000fffe03f */
[----:B------:R-:W-:Y:S01]  /*2bc0*/  ISETP.GE.AND P1, PT, R19, R224, PT ;  /* 0x000000e01300720c */ /* 0x000fe20003f26270 */
[----:B------:R3:W1:Y:S01]  /*2bd0*/  LDSM.16.M88.4 R144, [R0+0xa800] ;  /* 0x00a800000090783b */ /* 0x0006620000000200 */
[----:B------:R-:W-:Y:S02]  /*2be0*/  CS2R R44, SRZ ;  /* 0x00000000002c7805 */ /* 0x000fe4000001ff00 */
[----:B------:R-:W-:Y:S02]  /*2bf0*/  CS2R R42, SRZ ;  /* 0x00000000002a7805 */ /* 0x000fe4000001ff00 */
[----:B------:R-:W-:-:S02]  /*2c00*/  CS2R R40, SRZ ;  /* 0x0000000000287805 */ /* 0x000fc4000001ff00 */
[----:B------:R-:W-:Y:S02]  /*2c10*/  CS2R R38, SRZ ;  /* 0x0000000000267805 */ /* 0x000fe4000001ff00 */
[----:B------:R-:W-:Y:S02]  /*2c20*/  CS2R R36, SRZ ;  /* 0x0000000000247805 */ /* 0x000fe4000001ff00 */
[----:B------:R-:W-:Y:S02]  /*2c30*/  LEA R173, R173, UR6, 0x1 ;  /* 0x00000006adad7c11 */ /* 0x000fe4000f8e08ff */
[----:B------:R-:W-:Y:S02]  /*2c40*/  LEA R3, R3, UR6, 0x1 ;  /* 0x0000000603037c11 */ /* 0x000fe4000f8e08ff */
[----:B------:R-:W-:Y:S01]  /*2c50*/  SEL R182, R182, 0xffffffc0, !P2 ;  /* 0xffffffc0b6b67807 */ /* 0x000fe20005000000 */
[----:B------:R-:W-:Y:S02]  /*2c60*/  UIMAD UR18, UR18, 0x38, URZ ;  /* 0x00000038121278a4 */ /* 0x000fe4000f8e023f */
[----:B------:R-:W-:Y:S01]  /*2c70*/  UIADD3 UR4, UR24, UR5, URZ ;  /* 0x0000000518047290 */ /* 0x000fe2000fffe03f */
[----:B--234-:R-:W-:-:S11]  /*2c80*/  IMAD.IADD R0, R177, 0x1, R2 ;  /* 0x00000001b1007824 */ /* 0x01cfd600078e0202 */
.L_x_9:
[----:B------:R-:W0:Y:S01]  /*2c90*/  LDGDEPBAR ;  /* 0x00000000000079af */ /* 0x000e220000000000 */
[----:B------:R-:W-:Y:S01]  /*2ca0*/  LEA R185, R180, UR6, 0x1 ;  /* 0x00000006b4b97c11 */ /* 0x000fe2000f8e08ff */
[C---:B------:R-:W-:Y:S02]  /*2cb0*/  IMAD.IADD R183, R173.reuse, 0x1, R2 ;  /* 0x00000001adb77824 */ /* 0x040fe400078e0202 */
[C---:B-----5:R-:W-:Y:S01]  /*2cc0*/  FMUL.FTZ R234, R220.reuse, 1.4426950216293334961 ;  /* 0x3fb8aa3bdcea7820 */ /* 0x060fe20000410000 */
[----:B------:R-:W-:Y:S01]  /*2cd0*/  IMAD.IADD R184, R173, 0x1, R182 ;  /* 0x00000001adb87824 */ /* 0x000fe200078e02b6 */
[----:B------:R-:W-:Y:S01]  /*2ce0*/  FSETP.NEU.FTZ.AND P0, PT, R220, -INF , PT ;  /* 0xff800000dc00780b */ /* 0x000fe20003f1d000 */
[----:B------:R-:W-:Y:S01]  /*2cf0*/  FMUL.FTZ R236, R218, 1.4426950216293334961 ;  /* 0x3fb8aa3bdaec7820 */ /* 0x000fe20000410000 */
[----:B------:R-:W-:Y:S02]  /*2d00*/  IADD3 R182, R183, R182, RZ ;  /* 0x000000b6b7b67210 */ /* 0x000fe40007ffe0ff */
[----:B------:R-:W-:Y:S01]  /*2d10*/  ISETP.GE.AND P6, PT, R223, 0x1, PT ;  /* 0x00000001df00780c */ /* 0x000fe20003fc6270 */
[----:B------:R-:W-:Y:S04]  /*2d20*/  DEPBAR.LE SB0, 0x0 ;  /* 0x000080000000791a */ /* 0x000fe80000000000 */
[----:B------:R-:W-:Y:S06]  /*2d30*/  BAR.SYNC.DEFER_BLOCKING 0x0 ;  /* 0x0000000000007b1d */ /* 0x000fec0000010000 */
[----:B------:R-:W-:Y:S08]  /*2d40*/  LDSM.16.M88.4 R100, [R173] ;  /* 0x00000000ad64783b */ /* 0x000ff00000000200 */
[----:B------:R-:W1:Y:S08]  /*2d50*/  LDSM.16.M88.4 R104, [R185+0x6000] ;  /* 0x00600000b968783b */ /* 0x000e700000000200 */
[----:B------:R-:W2:Y:S08]  /*2d60*/  LDSM.16.M88.4 R108, [R173+0x1000] ;  /* 0x00100000ad6c783b */ /* 0x000eb00000000200 */
[----:B------:R-:W3:Y:S08]  /*2d70*/  LDSM.16.M88.4 R112, [R185+0x6800] ;  /* 0x00680000b970783b */ /* 0x000ef00000000200 */
[----:B------:R-:W-:Y:S08]  /*2d80*/  LDSM.16.M88.4 R116, [R183] ;  /* 0x00000000b774783b */ /* 0x000ff00000000200 */
[----:B------:R-:W4:Y:S01]  /*2d90*/  LDSM.16.M88.4 R120, [R179+-0x4000] ;  /* 0xffc00000b378783b */ /* 0x000f220000000200 */
[-C--:B-1----:R-:W-:Y:S07]  /*2da0*/  HMMA.16816.F32 R4, R100, R104.reuse, RZ ;  /* 0x000000686404723c */ /* 0x082fee00000018ff */
[----:B------:R-:W1:Y:S01]  /*2db0*/  LDSM.16.M88.4 R124, [R183+0x1000] ;  /* 0x00100000b77c783b */ /* 0x000e620000000200 */
[C---:B--2---:R-:W-:Y:S07]  /*2dc0*/  HMMA.16816.F32 R8, R108.reuse, R104, RZ ;  /* 0x000000686c08723c */ /* 0x044fee00000018ff */
[----:B------:R-:W2:Y:S01]  /*2dd0*/  LDSM.16.M88.4 R128, [R179+-0x3800] ;  /* 0xffc80000b380783b */ /* 0x000ea20000000200 */
[-C--:B------:R-:W-:Y:S07]  /*2de0*/  HMMA.16816.F32 R12, R108, R106.reuse, RZ ;  /* 0x0000006a6c0c723c */ /* 0x080fee00000018ff */
[----:B------:R-:W-:Y:S01]  /*2df0*/  LDSM.16.M88.4 R132, [R184] ;  /* 0x00000000b884783b */ /* 0x000fe20000000200 */
[C---:B------:R-:W-:Y:S07]  /*2e00*/  HMMA.16816.F32 R16, R100.reuse, R106, RZ ;  /* 0x0000006a6410723c */ /* 0x040fee00000018ff */
[----:B------:R-:W2:Y:S01]  /*2e10*/  LDSM.16.M88.4 R136, [R178+-0x4000] ;  /* 0xffc00000b288783b */ /* 0x000ea20000000200 */
[-C--:B---3--:R-:W-:Y:S06]  /*2e20*/  HMMA.16816.F32 R20, R100, R112.reuse, RZ ;  /* 0x000000706414723c */ /* 0x088fec00000018ff */
[C---:B------:R-:W-:Y:S01]  /*2e30*/  HMMA.16816.F32 R24, R108.reuse, R112, RZ ;  /* 0x000000706c18723c */ /* 0x040fe200000018ff */
[----:B------:R-:W-:Y:S05]  /*2e40*/  LDSM.16.M88.4 R104, [R178+-0x3800] ;  /* 0xffc80000b268783b */ /* 0x000fea0000000200 */
[-C--:B------:R-:W-:Y:S03]  /*2e50*/  HMMA.16816.F32 R28, R108, R114.reuse, RZ ;  /* 0x000000726c1c723c */ /* 0x080fe600000018ff */
[----:B------:R-:W-:Y:S03]  /*2e60*/  LDSM.16.M88.4 R108, [R182] ;  /* 0x00000000b66c783b */ /* 0x000fe60000000200 */
[----:B------:R-:W-:Y:S05]  /*2e70*/  HMMA.16816.F32 R32, R100, R114, RZ ;  /* 0x000000726420723c */ /* 0x000fea00000018ff */
[----:B------:R-:W3:Y:S01]  /*2e80*/  LDSM.16.M88.4 R100, [R184+0x1000] ;  /* 0x00100000b864783b */ /* 0x000ee20000000200 */
[-C--:B----4-:R-:W-:Y:S06]  /*2e90*/  HMMA.16816.F32 R4, R116, R120.reuse, R4 ;  /* 0x000000787404723c */ /* 0x090fec0000001804 */
[C---:B-1----:R-:W-:Y:S01]  /*2ea0*/  HMMA.16816.F32 R8, R124.reuse, R120, R8 ;  /* 0x000000787c08723c */ /* 0x042fe20000001808 */
[----:B------:R-:W1:Y:S05]  /*2eb0*/  LDSM.16.M88.4 R112, [R176+-0x4000] ;  /* 0xffc00000b070783b */ /* 0x000e6a0000000200 */
[-C--:B------:R-:W-:Y:S05]  /*2ec0*/  HMMA.16816.F32 R12, R124, R122.reuse, R12 ;  /* 0x0000007a7c0c723c */ /* 0x080fea000000180c */
[----:B------:R-:W-:Y:S01]  /*2ed0*/  FSEL R121, R234, RZ, P0 ;  /* 0x000000ffea797208 */ /* 0x000fe20000000000 */
[C---:B------:R-:W-:Y:S04]  /*2ee0*/  HMMA.16816.F32 R16, R116.reuse, R122, R16 ;  /* 0x0000007a7410723c */ /* 0x040fe80000001810 */
[C---:B------:R-:W-:Y:S01]  /*2ef0*/  FSETP.NEU.FTZ.AND P0, PT, R221.reuse, -INF , PT ;  /* 0xff800000dd00780b */ /* 0x040fe20003f1d000 */
[----:B------:R-:W-:Y:S01]  /*2f00*/  FMUL.FTZ R234, R221, 1.4426950216293334961 ;  /* 0x3fb8aa3bddea7820 */ /* 0x000fe20000410000 */
[-C--:B--2---:R-:W-:Y:S05]  /*2f10*/  HMMA.16816.F32 R20, R116, R128.reuse, R20 ;  /* 0x000000807414723c */ /* 0x084fea0000001814 */
[----:B------:R-:W-:Y:S01]  /*2f20*/  @P1 IMAD R123, R201, 0x80, R190 ;  /* 0x00000080c97b1824 */ /* 0x000fe200078e02be */
[C---:B------:R-:W-:Y:S04]  /*2f30*/  HMMA.16816.F32 R24, R124.reuse, R128, R24 ;  /* 0x000000807c18723c */ /* 0x040fe80000001818 */
[CC--:B------:R-:W-:Y:S01]  /*2f40*/  @P1 ISETP.GE.AND P3, PT, R123.reuse, R224.reuse, PT ;  /* 0x000000e07b00120c */ /* 0x0c0fe20003f66270 */
[----:B------:R-:W-:Y:S01]  /*2f50*/  @P1 VIADD R233, R123, 0x1 ;  /* 0x000000017be91836 */ /* 0x000fe20000000000 */
[-C--:B------:R-:W-:Y:S04]  /*2f60*/  HMMA.16816.F32 R28, R124, R130.reuse, R28 ;  /* 0x000000827c1c723c */ /* 0x080fe8000000181c */
[-C--:B------:R-:W-:Y:S01]  /*2f70*/  @P1 ISETP.GE.AND P4, PT, R233, R224.reuse, PT ;  /* 0x000000e0e900120c */ /* 0x080fe20003f86270 */
[C---:B------:R-:W-:Y:S01]  /*2f80*/  @P1 VIADD R243, R123.reuse, 0x9 ;  /* 0x000000097bf31836 */ /* 0x040fe20000000000 */
[----:B------:R-:W-:Y:S01]  /*2f90*/  HMMA.16816.F32 R32, R116, R130, R32 ;  /* 0x000000827420723c */ /* 0x000fe20000001820 */
[----:B------:R2:W4:Y:S04]  /*2fa0*/  LDSM.16.M88.4 R116, [R182+0x1000] ;  /* 0x00100000b674783b */ /* 0x0005280000000200 */
[C---:B------:R-:W-:Y:S01]  /*2fb0*/  @P1 IADD3 R241, R123.reuse, 0x8, RZ ;  /* 0x000000087bf11810 */ /* 0x040fe20007ffe0ff */
[-C--:B------:R-:W-:Y:S05]  /*2fc0*/  HMMA.16816.F32 R4, R132, R136.reuse, R4 ;  /* 0x000000888404723c */ /* 0x080fea0000001804 */
[----:B------:R-:W-:Y:S01]  /*2fd0*/  @P1 IADD3 R251, R123, 0x10, RZ ;  /* 0x000000107bfb1810 */ /* 0x000fe20007ffe0ff */
[C---:B---3--:R-:W-:Y:S05]  /*2fe0*/  HMMA.16816.F32 R8, R100.reuse, R136, R8 ;  /* 0x000000886408723c */ /* 0x048fea0000001808 */
[----:B------:R-:W-:Y:S01]  /*2ff0*/  FSEL R122, R234, RZ, P0 ;  /* 0x000000ffea7a7208 */ /* 0x000fe20000000000 */
[-C--:B------:R-:W-:Y:S03]  /*3000*/  HMMA.16816.F32 R12, R100, R138.reuse, R12 ;  /* 0x0000008a640c723c */ /* 0x080fe6000000180c */
[----:B------:R-:W-:Y:S03]  /*3010*/  FSETP.NEU.FTZ.AND P0, PT, R218, -INF , PT ;  /* 0xff800000da00780b */ /* 0x000fe60003f1d000 */
[C---:B------:R-:W-:Y:S05]  /*3020*/  HMMA.16816.F32 R16, R132.reuse, R138, R16 ;  /* 0x0000008a8410723c */ /* 0x040fea0000001810 */
[----:B--2---:R-:W-:Y:S01]  /*3030*/  SEL R182, R212, 0xffffffc0, !P2 ;  /* 0xffffffc0d4b67807 */ /* 0x004fe20005000000 */
[-C--:B------:R-:W-:Y:S05]  /*3040*/  HMMA.16816.F32 R20, R132, R104.reuse, R20 ;  /* 0x000000688414723c */ /* 0x080fea0000001814 */
[----:B------:R-:W-:Y:S01]  /*3050*/  FSEL R137, R236, RZ, P0 ;  /* 0x000000ffec897208 */ /* 0x000fe20000000000 */
[C---:B------:R-:W-:Y:S04]  /*3060*/  HMMA.16816.F32 R24, R100.reuse, R104, R24 ;  /* 0x000000686418723c */ /* 0x040fe80000001818 */
[----:B------:R-:W-:Y:S02]  /*3070*/  FSETP.NEU.FTZ.AND P0, PT, R219, -INF , PT ;  /* 0xff800000db00780b */ /* 0x000fe40003f1d000 */
[-C--:B------:R-:W-:Y:S01]  /*3080*/  HMMA.16816.F32 R28, R100, R106.reuse, R28 ;  /* 0x0000006a641c723c */ /* 0x080fe2000000181c */
[----:B------:R-:W2:Y:S05]  /*3090*/  LDSM.16.M88.4 R100, [R176+-0x3800] ;  /* 0xffc80000b064783b */ /* 0x000eaa0000000200 */
[----:B------:R-:W-:Y:S06]  /*30a0*/  HMMA.16816.F32 R32, R132, R106, R32 ;  /* 0x0000006a8420723c */ /* 0x000fec0000001820 */
[-C--:B-1----:R-:W-:Y:S06]  /*30b0*/  HMMA.16816.F32 R4, R108, R112.reuse, R4 ;  /* 0x000000706c04723c */ /* 0x082fec0000001804 */
[C---:B----4-:R-:W-:Y:S06]  /*30c0*/  HMMA.16816.F32 R8, R116.reuse, R112, R8 ;  /* 0x000000707408723c */ /* 0x050fec0000001808 */
[-C--:B------:R-:W-:Y:S06]  /*30d0*/  HMMA.16816.F32 R12, R116, R114.reuse, R12 ;  /* 0x00000072740c723c */ /* 0x080fec000000180c */
[C---:B------:R-:W-:Y:S06]  /*30e0*/  HMMA.16816.F32 R16, R108.reuse, R114, R16 ;  /* 0x000000726c10723c */ /* 0x040fec0000001810 */
[----:B------:R-:W-:Y:S02]  /*30f0*/  @P1 FSEL R4, R4, -INF , !P3 ;  /* 0xff80000004041808 */ /* 0x000fe40005800000 */
[----:B------:R-:W-:Y:S03]  /*3100*/  @P1 FSEL R6, R6, -INF , !P3 ;  /* 0xff80000006061808 */ /* 0x000fe60005800000 */
[----:B------:R-:W-:Y:S01]  /*3110*/  FFMA.FTZ R238, R4, UR10, -R121 ;  /* 0x0000000a04ee7c23 */ /* 0x000fe20008010879 */
[-C--:B--2---:R-:W-:Y:S03]  /*3120*/  HMMA.16816.F32 R20, R108, R100.reuse, R20 ;  /* 0x000000646c14723c */ /* 0x084fe60000001814 */
[----:B------:R1:W-:Y:S01]  /*3130*/  MUFU.EX2 R233, R238 ;  /* 0x000000ee00e97308 */ /* 0x0003e20000000800 */
[----:B------:R-:W-:Y:S01]  /*3140*/  @P1 FSEL R9, R9, -INF , !P4 ;  /* 0xff80000009091808 */ /* 0x000fe20006000000 */
[--C-:B------:R-:W-:Y:S01]  /*3150*/  FFMA.FTZ R235, R6, UR10, -R122.reuse ;  /* 0x0000000a06eb7c23 */ /* 0x100fe2000801087a */
[C---:B------:R-:W-:Y:S07]  /*3160*/  HMMA.16816.F32 R24, R116.reuse, R100, R24 ;  /* 0x000000647418723c */ /* 0x040fee0000001818 */
[----:B------:R-:W-:Y:S01]  /*3170*/  MUFU.EX2 R235, R235 ;  /* 0x000000eb00eb7308 */ /* 0x000fe20000000800 */
[----:B------:R-:W-:Y:S01]  /*3180*/  FFMA.FTZ R242, R9, UR10, -R137 ;  /* 0x0000000a09f27c23 */ /* 0x000fe20008010889 */
[-C--:B------:R-:W-:Y:S03]  /*3190*/  HMMA.16816.F32 R28, R116, R102.reuse, R28 ;  /* 0x00000066741c723c */ /* 0x080fe6000000181c */
[----:B------:R-:W-:Y:S03]  /*31a0*/  @P1 FSEL R7, R7, -INF , !P4 ;  /* 0xff80000007071808 */ /* 0x000fe60006000000 */
[----:B------:R-:W-:Y:S05]  /*31b0*/  HMMA.16816.F32 R32, R108, R102, R32 ;  /* 0x000000666c20723c */ /* 0x000fea0000001820 */
[----:B-1----:R-:W-:Y:S01]  /*31c0*/  FMUL.FTZ R238, R219, 1.4426950216293334961 ;  /* 0x3fb8aa3bdbee7820 */ /* 0x002fe20000410000 */
[----:B------:R-:W-:Y:S01]  /*31d0*/  @P1 FSEL R8, R8, -INF , !P3 ;  /* 0xff80000008081808 */ /* 0x000fe20005800000 */
[----:B------:R-:W-:Y:S01]  /*31e0*/  FFMA.FTZ R239, R7, UR10, -R122 ;  /* 0x0000000a07ef7c23 */ /* 0x000fe2000801087a */
[----:B------:R-:W-:Y:S02]  /*31f0*/  @P1 FSEL R10, R10, -INF , !P3 ;  /* 0xff8000000a0a1808 */ /* 0x000fe40005800000 */
[-C--:B------:R-:W-:Y:S01]  /*3200*/  @P1 ISETP.GE.AND P3, PT, R241, R224.reuse, PT ;  /* 0x000000e0f100120c */ /* 0x080fe20003f66270 */
[----:B------:R1:W-:Y:S01]  /*3210*/  MUFU.EX2 R236, R239 ;  /* 0x000000ef00ec7308 */ /* 0x0003e20000000800 */
[----:B------:R-:W-:Y:S02]  /*3220*/  FSEL R105, R238, RZ, P0 ;  /* 0x000000ffee697208 */ /* 0x000fe40000000000 */
[----:B------:R-:W-:Y:S02]  /*3230*/  IADD3 R134, P0, R210, R217, RZ ;  /* 0x000000d9d2867210 */ /* 0x000fe40007f1e0ff */
[----:B------:R-:W-:Y:S02]  /*3240*/  @P1 FSEL R5, R5, -INF , !P4 ;  /* 0xff80000005051808 */ /* 0x000fe40006000000 */
[----:B------:R-:W-:Y:S03]  /*3250*/  @P1 FSEL R12, R12, -INF , !P3 ;  /* 0xff8000000c0c1808 */ /* 0x000fe60005800000 */
[----:B------:R2:W-:Y:S01]  /*3260*/  MUFU.EX2 R238, R242 ;  /* 0x000000f200ee7308 */ /* 0x0005e20000000800 */
[----:B------:R-:W-:Y:S01]  /*3270*/  IMAD.X R135, R211, 0x1, R216, P0 ;  /* 0x00000001d3877824 */ /* 0x000fe200000e06d8 */
[-C--:B------:R-:W-:Y:S01]  /*3280*/  @P1 ISETP.GE.AND P0, PT, R251, R224.reuse, PT ;  /* 0x000000e0fb00120c */ /* 0x080fe20003f06270 */
[----:B------:R-:W-:Y:S01]  /*3290*/  @P1 VIADD R251, R123, 0x11 ;  /* 0x000000117bfb1836 */ /* 0x000fe20000000000 */
[----:B------:R-:W-:Y:S01]  /*32a0*/  @P1 FSEL R11, R11, -INF , !P4 ;  /* 0xff8000000b0b1808 */ /* 0x000fe20006000000 */
[--C-:B------:R-:W-:Y:S01]  /*32b0*/  FFMA.FTZ R237, R5, UR10, -R121.reuse ;  /* 0x0000000a05ed7c23 */ /* 0x100fe20008010879 */
[----:B------:R-:W-:Y:S01]  /*32c0*/  @P1 FSEL R14, R14, -INF , !P3 ;  /* 0xff8000000e0e1808 */ /* 0x000fe20005800000 */
[----:B------:R-:W3:Y:S01]  /*32d0*/  LDG.E R245, desc[UR14][R134.64+0x20] ;  /* 0x0000200e86f57981 */ /* 0x000ee2000c1e1900 */
[----:B------:R-:W-:Y:S02]  /*32e0*/  @P1 FSEL R16, R16, -INF , !P3 ;  /* 0xff80000010101808 */ /* 0x000fe40005800000 */
[----:B------:R4:W4:Y:S01]  /*32f0*/  MUFU.EX2 R234, R237 ;  /* 0x000000ed00ea7308 */ /* 0x0009220000000800 */
[----:B------:R-:W-:Y:S01]  /*3300*/  @P1 FSEL R18, R18, -INF , !P3 ;  /* 0xff80000012121808 */ /* 0x000fe20005800000 */
[----:B------:R-:W5:Y:S01]  /*3310*/  LDG.E R252, desc[UR14][R134.64+0x80] ;  /* 0x0000800e86fc7981 */ /* 0x000f62000c1e1900 */
[-C--:B------:R-:W-:Y:S01]  /*3320*/  @P1 ISETP.GE.AND P4, PT, R243, R224.reuse, PT ;  /* 0x000000e0f300120c */ /* 0x080fe20003f86270 */
[----:B------:R-:W-:Y:S01]  /*3330*/  FFMA.FTZ R247, R16, UR10, -R121 ;  /* 0x0000000a10f77c23 */ /* 0x000fe20008010879 */
[-C--:B------:R-:W-:Y:S01]  /*3340*/  @P1 ISETP.GE.AND P3, PT, R251, R224.reuse, PT ;  /* 0x000000e0fb00120c */ /* 0x080fe20003f66270 */
[--C-:B------:R-:W-:Y:S01]  /*3350*/  FFMA.FTZ R249, R18, UR10, -R122.reuse ;  /* 0x0000000a12f97c23 */ /* 0x100fe2000801087a */
[----:B------:R-:W5:Y:S01]  /*3360*/  LDG.E R251, desc[UR14][R134.64+0xa0] ;  /* 0x0000a00e86fb7981 */ /* 0x000f62000c1e1900 */
[----:B------:R-:W-:Y:S01]  /*3370*/  @P1 FSEL R15, R15, -INF , !P4 ;  /* 0xff8000000f0f1808 */ /* 0x000fe20006000000 */
[--C-:B-1----:R-:W-:Y:S01]  /*3380*/  FFMA.FTZ R239, R10, UR10, -R105.reuse ;  /* 0x0000000a0aef7c23 */ /* 0x102fe20008010869 */
[----:B------:R-:W-:Y:S01]  /*3390*/  MUFU.EX2 R247, R247 ;  /* 0x000000f700f77308 */ /* 0x000fe20000000800 */
[----:B--2---:R1:W2:Y:S01]  /*33a0*/  LDG.E R242, desc[UR14][R134.64] ;  /* 0x0000000e86f27981 */ /* 0x0042a2000c1e1900 */
[----:B------:R-:W-:Y:S01]  /*33b0*/  @P1 FSEL R17, R17, -INF , !P4 ;  /* 0xff80000011111808 */ /* 0x000fe20006000000 */
[--C-:B------:R-:W-:Y:S01]  /*33c0*/  FFMA.FTZ R246, R15, UR10, -R105.reuse ;  /* 0x0000000a0ff67c23 */ /* 0x100fe20008010869 */
[----:B------:R-:W-:Y:S01]  /*33d0*/  @P1 IADD3 R15, R123, 0x18, RZ ;  /* 0x000000187b0f1810 */ /* 0x000fe20007ffe0ff */
[----:B------:R-:W-:Y:S01]  /*33e0*/  FFMA.FTZ R240, R11, UR10, -R105 ;  /* 0x0000000a0bf07c23 */ /* 0x000fe20008010869 */
[----:B------:R-:W-:Y:S01]  /*33f0*/  @P1 FSEL R19, R19, -INF , !P4 ;  /* 0xff80000013131808 */ /* 0x000fe20006000000 */
[----:B------:R-:W-:Y:S03]  /*3400*/  FFMA.FTZ R248, R17, UR10, -R121 ;  /* 0x0000000a11f87c23 */ /* 0x000fe60008010879 */
[----:B------:R-:W-:Y:S01]  /*3410*/  MUFU.EX2 R249, R249 ;  /* 0x000000f900f97308 */ /* 0x000fe20000000800 */
[----:B------:R-:W-:Y:S01]  /*3420*/  @P1 FSEL R20, R20, -INF , !P0 ;  /* 0xff80000014141808 */ /* 0x000fe20004000000 */
[----:B------:R-:W-:Y:S01]  /*3430*/  FFMA.FTZ R243, R14, UR10, -R105 ;  /* 0x0000000a0ef37c23 */ /* 0x000fe20008010869 */
[----:B------:R-:W-:Y:S01]  /*3440*/  @P1 FSEL R22, R22, -INF , !P0 ;  /* 0xff80000016161808 */ /* 0x000fe20004000000 */
[--C-:B------:R-:W-:Y:S01]  /*3450*/  FFMA.FTZ R250, R19, UR10, -R122.reuse ;  /* 0x0000000a13fa7c23 */ /* 0x100fe2000801087a */
[----:B------:R-:W-:Y:S01]  /*3460*/  @P1 FSEL R24, R24, -INF , !P0 ;  /* 0xff80000018181808 */ /* 0x000fe20004000000 */
[----:B------:R-:W-:Y:S01]  /*3470*/  @P1 VIADD R123, R123, 0x19 ;  /* 0x000000197b7b1836 */ /* 0x000fe20000000000 */
[----:B------:R-:W-:Y:S03]  /*3480*/  @P1 FSEL R26, R26, -INF , !P0 ;  /* 0xff8000001a1a1808 */ /* 0x000fe60004000000 */
[----:B------:R-:W1:Y:S01]  /*3490*/  MUFU.EX2 R248, R248 ;  /* 0x000000f800f87308 */ /* 0x000e620000000800 */
[-C--:B------:R-:W-:Y:S01]  /*34a0*/  @P1 ISETP.GE.AND P0, PT, R15, R224.reuse, PT ;  /* 0x000000e00f00120c */ /* 0x080fe20003f06270 */
[----:B----4-:R-:W-:Y:S01]  /*34b0*/  FFMA.FTZ R237, R8, UR10, -R137 ;  /* 0x0000000a08ed7c23 */ /* 0x010fe20008010889 */
[----:B------:R-:W-:Y:S01]  /*34c0*/  @P1 FSEL R13, R13, -INF , !P4 ;  /* 0xff8000000d0d1808 */ /* 0x000fe20006000000 */
[--C-:B------:R-:W-:Y:S01]  /*34d0*/  FFMA.FTZ R133, R22, UR10, -R122.reuse ;  /* 0x0000000a16857c23 */ /* 0x100fe2000801087a */
[----:B------:R-:W-:Y:S01]  /*34e0*/  @P1 FSEL R34, R34, -INF , !P0 ;  /* 0xff80000022221808 */ /* 0x000fe20004000000 */
[----:B------:R-:W-:Y:S01]  /*34f0*/  FFMA.FTZ R129, R26, UR10, -R105 ;  /* 0x0000000a1a817c23 */ /* 0x000fe20008010869 */
[----:B------:R-:W-:Y:S03]  /*3500*/  @P1 FSEL R23, R23, -INF , !P3 ;  /* 0xff80000017171808 */ /* 0x000fe60005800000 */
[----:B------:R-:W4:Y:S01]  /*3510*/  MUFU.EX2 R250, R250 ;  /* 0x000000fa00fa7308 */ /* 0x000f220000000800 */
[--C-:B------:R-:W-:Y:S01]  /*3520*/  FFMA.FTZ R244, R13, UR10, -R137.reuse ;  /* 0x0000000a0df47c23 */ /* 0x100fe20008010889 */
[--C-:B------:R-:W-:Y:S01]  /*3530*/  FFMA.FTZ R14, R34, UR10, -R122.reuse ;  /* 0x0000000a220e7c23 */ /* 0x100fe2000801087a */
[----:B------:R-:W-:Y:S01]  /*3540*/  @P1 FSEL R21, R21, -INF , !P3 ;  /* 0xff80000015151808 */ /* 0x000fe20005800000 */
[--C-:B------:R-:W-:Y:S01]  /*3550*/  FFMA.FTZ R13, R23, UR10, -R122.reuse ;  /* 0x0000000a170d7c23 */ /* 0x100fe2000801087a */
[----:B------:R-:W-:Y:S01]  /*3560*/  @P1 FSEL R25, R25, -INF , !P3 ;  /* 0xff80000019191808 */ /* 0x000fe20005800000 */
[----:B------:R-:W-:Y:S01]  /*3570*/  FFMA.FTZ R241, R12, UR10, -R137 ;  /* 0x0000000a0cf17c23 */ /* 0x000fe20008010889 */
[----:B------:R-:W-:Y:S03]  /*3580*/  @P1 FSEL R27, R27, -INF , !P3 ;  /* 0xff8000001b1b1808 */ /* 0x000fe60005800000 */
[----:B------:R-:W-:Y:S01]  /*3590*/  MUFU.EX2 R239, R239 ;  /* 0x000000ef00ef7308 */ /* 0x000fe20000000800 */
[----:B------:R-:W-:Y:S01]  /*35a0*/  @P1 ISETP.GE.AND P3, PT, R123, R224, PT ;  /* 0x000000e07b00120c */ /* 0x000fe20003f66270 */
[--C-:B------:R-:W-:Y:S01]  /*35b0*/  FFMA.FTZ R139, R21, UR10, -R121.reuse ;  /* 0x0000000a158b7c23 */ /* 0x100fe20008010879 */
[----:B------:R-:W-:Y:S01]  /*35c0*/  F2FP.F16.F32.PACK_AB R26, R234, R233 ;  /* 0x000000e9ea1a723e */ /* 0x000fe200000000ff */
[----:B------:R-:W-:Y:S01]  /*35d0*/  FFMA.FTZ R138, R20, UR10, -R121 ;  /* 0x0000000a148a7c23 */ /* 0x000fe20008010879 */
[----:B------:R-:W-:Y:S01]  /*35e0*/  F2FP.F16.F32.PACK_AB R22, R236, R235 ;  /* 0x000000ebec16723e */ /* 0x000fe200000000ff */
[--C-:B-1----:R-:W-:Y:S01]  /*35f0*/  FFMA.FTZ R135, R24, UR10, -R137.reuse ;  /* 0x0000000a18877c23 */ /* 0x102fe20008010889 */
[----:B------:R-:W-:Y:S03]  /*3600*/  F2FP.F16.F32.PACK_AB R21, R248, R247 ;  /* 0x000000f7f815723e */ /* 0x000fe600000000ff */
[----:B------:R-:W1:Y:S01]  /*3610*/  MUFU.EX2 R240, R240 ;  /* 0x000000f000f07308 */ /* 0x000e620000000800 */
[----:B----4-:R-:W-:Y:S01]  /*3620*/  F2FP.F16.F32.PACK_AB R19, R250, R249 ;  /* 0x000000f9fa13723e */ /* 0x010fe200000000ff */
[----:B------:R-:W-:Y:S01]  /*3630*/  STS [R203+0xe000], R26 ;  /* 0x00e0001acb007388 */ /* 0x000fe20000000800 */
[----:B------:R-:W-:Y:S01]  /*3640*/  @P1 FSEL R35, R35, -INF , !P3 ;  /* 0xff80000023231808 */ /* 0x000fe20005800000 */
[----:B------:R-:W-:Y:S01]  /*3650*/  FFMA.FTZ R130, R25, UR10, -R137 ;  /* 0x0000000a19827c23 */ /* 0x000fe20008010889 */
[----:B------:R-:W-:Y:S01]  /*3660*/  @P1 FSEL R30, R30, -INF , !P0 ;  /* 0xff8000001e1e1808 */ /* 0x000fe20004000000 */
[----:B------:R-:W-:Y:S01]  /*3670*/  STS [R203+0xe400], R22 ;  /* 0x00e40016cb007388 */ /* 0x000fe20000000800 */
[----:B------:R-:W-:Y:S03]  /*3680*/  @P1 FSEL R32, R32, -INF , !P0 ;  /* 0xff80000020201808 */ /* 0x000fe60004000000 */
[----:B------:R1:W-:Y:S01]  /*3690*/  MUFU.EX2 R126, R14 ;  /* 0x0000000e007e7308 */ /* 0x0003e20000000800 */
[----:B------:R-:W-:Y:S01]  /*36a0*/  @P1 FSEL R33, R33, -INF , !P3 ;  /* 0xff80000021211808 */ /* 0x000fe20005800000 */
[----:B------:R-:W-:Y:S01]  /*36b0*/  STS [R208+0xe000], R21 ;  /* 0x00e00015d0007388 */ /* 0x000fe20000000800 */
[----:B------:R-:W-:Y:S01]  /*36c0*/  FFMA.FTZ R122, R35, UR10, -R122 ;  /* 0x0000000a237a7c23 */ /* 0x000fe2000801087a */
[--C-:B------:R-:W-:Y:S01]  /*36d0*/  FFMA.FTZ R185, R32, UR10, -R121.reuse ;  /* 0x0000000a20b97c23 */ /* 0x100fe20008010879 */
[----:B------:R-:W-:Y:S01]  /*36e0*/  @P1 FSEL R28, R28, -INF , !P0 ;  /* 0xff8000001c1c1808 */ /* 0x000fe20004000000 */
[----:B------:R-:W-:Y:S01]  /*36f0*/  STS [R208+0xe400], R19 ;  /* 0x00e40013d0007388 */ /* 0x000fe20000000800 */
[----:B------:R-:W-:Y:S03]  /*3700*/  FFMA.FTZ R121, R33, UR10, -R121 ;  /* 0x0000000a21797c23 */ /* 0x000fe60008010879 */
[----:B------:R4:W-:Y:S01]  /*3710*/  MUFU.EX2 R134, R13 ;  /* 0x0000000d00867308 */ /* 0x0009e20000000800 */
[----:B------:R-:W-:Y:S01]  /*3720*/  @P1 FSEL R29, R29, -INF , !P3 ;  /* 0xff8000001d1d1808 */ /* 0x000fe20005800000 */
[----:B------:R-:W-:Y:S01]  /*3730*/  FFMA.FTZ R184, R27, UR10, -R105 ;  /* 0x0000000a1bb87c23 */ /* 0x000fe20008010869 */
[----:B------:R-:W-:Y:S01]  /*3740*/  @P1 FSEL R31, R31, -INF , !P3 ;  /* 0xff8000001f1f1808 */ /* 0x000fe20005800000 */
[--C-:B------:R-:W-:Y:S02]  /*3750*/  FFMA.FTZ R131, R28, UR10, -R137.reuse ;  /* 0x0000000a1c837c23 */ /* 0x100fe40008010889 */
[----:B------:R-:W-:Y:S04]  /*3760*/  FFMA.FTZ R137, R29, UR10, -R137 ;  /* 0x0000000a1d897c23 */ /* 0x000fe80008010889 */
[----:B------:R-:W4:Y:S01]  /*3770*/  MUFU.EX2 R237, R237 ;  /* 0x000000ed00ed7308 */ /* 0x000f220000000800 */
[----:B-1----:R-:W-:Y:S05]  /*3780*/  F2FP.F16.F32.PACK_AB R14, R240, R239 ;  /* 0x000000eff00e723e */ /* 0x002fea00000000ff */
[----:B------:R1:W-:Y:S04]  /*3790*/  STS [R203+0xf400], R14 ;  /* 0x00f4000ecb007388 */ /* 0x0003e80000000800 */
[----:B------:R-:W-:Y:S01]  /*37a0*/  MUFU.EX2 R241, R241 ;  /* 0x000000f100f17308 */ /* 0x000fe20000000800 */
[--C-:B----4-:R-:W-:Y:S01]  /*37b0*/  FFMA.FTZ R13, R30, UR10, -R105.reuse ;  /* 0x0000000a1e0d7c23 */ /* 0x110fe20008010869 */
[----:B------:R-:W-:Y:S08]  /*37c0*/  FFMA.FTZ R105, R31, UR10, -R105 ;  /* 0x0000000a1f697c23 */ /* 0x000ff00008010869 */
[----:B------:R-:W4:Y:S01]  /*37d0*/  MUFU.EX2 R244, R244 ;  /* 0x000000f400f47308 */ /* 0x000f220000000800 */
[----:B------:R-:W-:Y:S05]  /*37e0*/  F2FP.F16.F32.PACK_AB R18, R238, R237 ;  /* 0x000000edee12723e */ /* 0x000fea00000000ff */
[----:B------:R1:W-:Y:S04]  /*37f0*/  STS [R203+0xf000], R18 ;  /* 0x00f00012cb007388 */ /* 0x0003e80000000800 */
[----:B------:R-:W-:Y:S10]  /*3800*/  MUFU.EX2 R243, R243 ;  /* 0x000000f300f37308 */ /* 0x000ff40000000800 */
[----:B------:R-:W1:Y:S01]  /*3810*/  MUFU.EX2 R246, R246 ;  /* 0x000000f600f67308 */ /* 0x000e620000000800 */
[----:B----4-:R-:W-:Y:S05]  /*3820*/  F2FP.F16.F32.PACK_AB R17, R244, R241 ;  /* 0x000000f1f411723e */ /* 0x010fea00000000ff */
[----:B------:R-:W-:Y:S04]  /*3830*/  STS [R208+0xf000], R17 ;  /* 0x00f00011d0007388 */ /* 0x000fe80000000800 */
[----:B------:R-:W-:Y:S10]  /*3840*/  MUFU.EX2 R138, R138 ;  /* 0x0000008a008a7308 */ /* 0x000ff40000000800 */
[----:B------:R-:W-:Y:S01]  /*3850*/  MUFU.EX2 R139, R139 ;  /* 0x0000008b008b7308 */ /* 0x000fe20000000800 */
[----:B-1----:R-:W-:Y:S05]  /*3860*/  F2FP.F16.F32.PACK_AB R15, R246, R243 ;  /* 0x000000f3f60f723e */ /* 0x002fea00000000ff */
[----:B------:R-:W-:Y:S04]  /*3870*/  STS [R208+0xf400], R15 ;  /* 0x00f4000fd0007388 */ /* 0x000fe80000000800 */
[----:B------:R-:W1:Y:S10]  /*3880*/  MUFU.EX2 R133, R133 ;  /* 0x0000008500857308 */ /* 0x000e740000000800 */
[----:B------:R1:W4:Y:S10]  /*3890*/  MUFU.EX2 R127, R122 ;  /* 0x0000007a007f7308 */ /* 0x0003340000000800 */
[----:B------:R4:W-:Y:S10]  /*38a0*/  MUFU.EX2 R132, R13 ;  /* 0x0000000d00847308 */ /* 0x0009f40000000800 */
[----:B------:R-:W-:Y:S01]  /*38b0*/  MUFU.EX2 R185, R185 ;  /* 0x000000b900b97308 */ /* 0x000fe20000000800 */
[----:B-1----:R-:W-:Y:S02]  /*38c0*/  F2FP.F16.F32.PACK_AB R122, R134, R133 ;  /* 0x00000085867a723e */ /* 0x002fe400000000ff */
[----:B----4-:R-:W-:Y:S03]  /*38d0*/  F2FP.F16.F32.PACK_AB R30, R127, R126 ;  /* 0x0000007e7f1e723e */ /* 0x010fe600000000ff */
[----:B------:R-:W-:Y:S04]  /*38e0*/  STS [R207+0xe400], R122 ;  /* 0x00e4007acf007388 */ /* 0x000fe80000000800 */
[----:B------:R-:W1:Y:S01]  /*38f0*/  MUFU.EX2 R183, R121 ;  /* 0x0000007900b77308 */ /* 0x000e620000000800 */
[----:B------:R-:W-:Y:S05]  /*3900*/  F2FP.F16.F32.PACK_AB R13, R139, R138 ;  /* 0x0000008a8b0d723e */ /* 0x000fea00000000ff */
[----:B------:R-:W-:Y:S04]  /*3910*/  STS [R207+0xe000], R13 ;  /* 0x00e0000dcf007388 */ /* 0x000fe80000000800 */
[----:B------:R-:W-:Y:S01]  /*3920*/  MUFU.EX2 R135, R135 ;  /* 0x0000008700877308 */ /* 0x000fe20000000800 */
[----:B------:R-:W-:Y:S09]  /*3930*/  STS [R209+0xe400], R30 ;  /* 0x00e4001ed1007388 */ /* 0x000ff20000000800 */
[----:B------:R-:W4:Y:S01]  /*3940*/  MUFU.EX2 R130, R130 ;  /* 0x0000008200827308 */ /* 0x000f220000000800 */
[----:B-1----:R-:W-:Y:S02]  /*3950*/  F2FP.F16.F32.PACK_AB R34, R183, R185 ;  /* 0x000000b9b722723e */ /* 0x002fe400000000ff */
[----:B------:R-:W-:Y:S03]  /*3960*/  LEA R121, R181, UR6, 0x1 ;  /* 0x00000006b5797c11 */ /* 0x000fe6000f8e08ff */
[----:B------:R-:W-:Y:S01]  /*3970*/  STS [R209+0xe000], R34 ;  /* 0x00e00022d1007388 */ /* 0x000fe20000000800 */
[----:B------:R-:W-:Y:S03]  /*3980*/  IADD3 R125, R2, R121, RZ ;  /* 0x00000079027d7210 */ /* 0x000fe60007ffe0ff */
[----:B------:R-:W-:Y:S01]  /*3990*/  MUFU.EX2 R129, R129 ;  /* 0x0000008100817308 */ /* 0x000fe20000000800 */
[----:B------:R-:W-:Y:S09]  /*39a0*/  IMAD.IADD R124, R182, 0x1, R121 ;  /* 0x00000001b67c7824 */ /* 0x000ff200078e0279 */
[----:B------:R-:W1:Y:S01]  /*39b0*/  MUFU.EX2 R184, R184 ;  /* 0x000000b800b87308 */ /* 0x000e620000000800 */
[----:B----4-:R-:W-:Y:S05]  /*39c0*/  F2FP.F16.F32.PACK_AB R14, R130, R135 ;  /* 0x00000087820e723e */ /* 0x010fea00000000ff */
[----:B------:R-:W-:Y:S04]  /*39d0*/  STS [R207+0xf000], R14 ;  /* 0x00f0000ecf007388 */ /* 0x000fe80000000800 */
[----:B------:R-:W4:Y:S10]  /*39e0*/  MUFU.EX2 R136, R105 ;  /* 0x0000006900887308 */ /* 0x000f340000000800 */
[----:B------:R-:W-:Y:S01]  /*39f0*/  MUFU.EX2 R131, R131 ;  /* 0x0000008300837308 */ /* 0x000fe20000000800 */
[----:B-1----:R-:W-:Y:S05]  /*3a00*/  F2FP.F16.F32.PACK_AB R26, R184, R129 ;  /* 0x00000081b81a723e */ /* 0x002fea00000000ff */
[----:B------:R-:W-:Y:S04]  /*3a10*/  STS [R207+0xf400], R26 ;  /* 0x00f4001acf007388 */ /* 0x000fe80000000800 */
[----:B------:R-:W1:Y:S01]  /*3a20*/  MUFU.EX2 R137, R137 ;  /* 0x0000008900897308 */ /* 0x000e620000000800 */
[----:B----4-:R-:W-:Y:S05]  /*3a30*/  F2FP.F16.F32.PACK_AB R18, R136, R132 ;  /* 0x000000848812723e */ /* 0x010fea00000000ff */
[----:B------:R-:W-:Y:S01]  /*3a40*/  STS [R209+0xf400], R18 ;  /* 0x00f40012d1007388 */ /* 0x000fe20000000800 */
[----:B-1----:R-:W-:Y:S05]  /*3a50*/  F2FP.F16.F32.PACK_AB R22, R137, R131 ;  /* 0x000000838916723e */ /* 0x002fea00000000ff */
[----:B------:R-:W-:Y:S04]  /*3a60*/  STS [R209+0xf000], R22 ;  /* 0x00f00016d1007388 */ /* 0x000fe80000000800 */
[----:B------:R-:W1:Y:S08]  /*3a70*/  LDSM.16.M88.4 R100, [R121+0x4000] ;  /* 0x004000007964783b */ /* 0x000e700000000200 */
[----:B------:R-:W4:Y:S08]  /*3a80*/  LDSM.16.M88.4 R104, [R121+0x5000] ;  /* 0x005000007968783b */ /* 0x000f300000000200 */
[----:B------:R-:W3:Y:S08]  /*3a90*/  LDSM.16.M88.4 R108, [R125+0x4000] ;  /* 0x004000007d6c783b */ /* 0x000ef00000000200 */
[----:B------:R2:W3:Y:S08]  /*3aa0*/  LDSM.16.M88.4 R112, [R125+0x5000] ;  /* 0x005000007d70783b */ /* 0x0004f00000000200 */
[----:B------:R-:W3:Y:S01]  /*3ab0*/  LDSM.16.M88.4 R116, [R124+0x4000] ;  /* 0x004000007c74783b */ /* 0x000ee20000000200 */
[-C--:B-1----:R-:W-:Y:S07]  /*3ac0*/  HMMA.16816.F32 R4, R100, R140.reuse, RZ ;  /* 0x0000008c6404723c */ /* 0x082fee00000018ff */
[----:B------:R-:W1:Y:S01]  /*3ad0*/  LDSM.16.M88.4 R120, [R124+0x5000] ;  /* 0x005000007c78783b */ /* 0x000e620000000200 */
[----:B--2---:R-:W-:Y:S01]  /*3ae0*/  IADD3 R125, R182, R125, RZ ;  /* 0x0000007db67d7210 */ /* 0x004fe20007ffe0ff */
[C---:B----4-:R-:W-:Y:S06]  /*3af0*/  HMMA.16816.F32 R8, R104.reuse, R140, RZ ;  /* 0x0000008c6808723c */ /* 0x050fec00000018ff */
[-C--:B------:R-:W-:Y:S06]  /*3b00*/  HMMA.16816.F32 R12, R104, R142.reuse, RZ ;  /* 0x0000008e680c723c */ /* 0x080fec00000018ff */
[C---:B------:R-:W-:Y:S06]  /*3b10*/  HMMA.16816.F32 R16, R100.reuse, R142, RZ ;  /* 0x0000008e6410723c */ /* 0x040fec00000018ff */
[-C--:B------:R-:W-:Y:S06]  /*3b20*/  HMMA.16816.F32 R20, R100, R144.reuse, RZ ;  /* 0x000000906414723c */ /* 0x080fec00000018ff */
[C---:B------:R-:W-:Y:S06]  /*3b30*/  HMMA.16816.F32 R24, R104.reuse, R144, RZ ;  /* 0x000000906818723c */ /* 0x040fec00000018ff */
[-C--:B------:R-:W-:Y:S01]  /*3b40*/  HMMA.16816.F32 R28, R104, R146.reuse, RZ ;  /* 0x00000092681c723c */ /* 0x080fe200000018ff */
[----:B------:R-:W-:Y:S05]  /*3b50*/  LDSM.16.M88.4 R104, [R125+0x5000] ;  /* 0x005000007d68783b */ /* 0x000fea0000000200 */
[----:B------:R-:W-:Y:S03]  /*3b60*/  HMMA.16816.F32 R32, R100, R146, RZ ;  /* 0x000000926420723c */ /* 0x000fe600000018ff */
[----:B------:R-:W2:Y:S03]  /*3b70*/  LDSM.16.M88.4 R100, [R125+0x4000] ;  /* 0x004000007d64783b */ /* 0x000ea60000000200 */
[-C--:B---3--:R-:W-:Y:S06]  /*3b80*/  HMMA.16816.F32 R4, R108, R148.reuse, R4 ;  /* 0x000000946c04723c */ /* 0x088fec0000001804 */
[C---:B------:R-:W-:Y:S06]  /*3b90*/  HMMA.16816.F32 R8, R112.reuse, R148, R8 ;  /* 0x000000947008723c */ /* 0x040fec0000001808 */
[-C--:B------:R-:W-:Y:S06]  /*3ba0*/  HMMA.16816.F32 R12, R112, R150.reuse, R12 ;  /* 0x00000096700c723c */ /* 0x080fec000000180c */
[C---:B------:R-:W-:Y:S06]  /*3bb0*/  HMMA.16816.F32 R16, R108.reuse, R150, R16 ;  /* 0x000000966c10723c */ /* 0x040fec0000001810 */
[-C--:B------:R-:W-:Y:S06]  /*3bc0*/  HMMA.16816.F32 R20, R108, R152.reuse, R20 ;  /* 0x000000986c14723c */ /* 0x080fec0000001814 */
[C---:B------:R-:W-:Y:S06]  /*3bd0*/  HMMA.16816.F32 R24, R112.reuse, R152, R24 ;  /* 0x000000987018723c */ /* 0x040fec0000001818 */
[-C--:B------:R-:W-:Y:S06]  /*3be0*/  HMMA.16816.F32 R28, R112, R154.reuse, R28 ;  /* 0x0000009a701c723c */ /* 0x080fec000000181c */
[----:B------:R-:W-:Y:S06]  /*3bf0*/  HMMA.16816.F32 R32, R108, R154, R32 ;  /* 0x0000009a6c20723c */ /* 0x000fec0000001820 */
[-C--:B------:R-:W-:Y:S06]  /*3c00*/  HMMA.16816.F32 R4, R116, R156.reuse, R4 ;  /* 0x0000009c7404723c */ /* 0x080fec0000001804 */
[C---:B-1----:R-:W-:Y:S06]  /*3c10*/  HMMA.16816.F32 R8, R120.reuse, R156, R8 ;  /* 0x0000009c7808723c */ /* 0x042fec0000001808 */
[-C--:B------:R-:W-:Y:S06]  /*3c20*/  HMMA.16816.F32 R12, R120, R158.reuse, R12 ;  /* 0x0000009e780c723c */ /* 0x080fec000000180c */
[C---:B------:R-:W-:Y:S06]  /*3c30*/  HMMA.16816.F32 R16, R116.reuse, R158, R16 ;  /* 0x0000009e7410723c */ /* 0x040fec0000001810 */
[-C--:B------:R-:W-:Y:S06]  /*3c40*/  HMMA.16816.F32 R20, R116, R160.reuse, R20 ;  /* 0x000000a07414723c */ /* 0x080fec0000001814 */
[C---:B------:R-:W-:Y:S06]  /*3c50*/  HMMA.16816.F32 R24, R120.reuse, R160, R24 ;  /* 0x000000a07818723c */ /* 0x040fec0000001818 */
[-C--:B------:R-:W-:Y:S06]  /*3c60*/  HMMA.16816.F32 R28, R120, R162.reuse, R28 ;  /* 0x000000a2781c723c */ /* 0x080fec000000181c */
[----:B------:R-:W-:Y:S06]  /*3c70*/  HMMA.16816.F32 R32, R116, R162, R32 ;  /* 0x000000a27420723c */ /* 0x000fec0000001820 */
[-C--:B--2---:R-:W-:Y:S06]  /*3c80*/  HMMA.16816.F32 R4, R100, R164.reuse, R4 ;  /* 0x000000a46404723c */ /* 0x084fec0000001804 */
[C---:B------:R-:W-:Y:S06]  /*3c90*/  HMMA.16816.F32 R8, R104.reuse, R164, R8 ;  /* 0x000000a46808723c */ /* 0x040fec0000001808 */
[-C--:B------:R-:W-:Y:S06]  /*3ca0*/  HMMA.16816.F32 R12, R104, R166.reuse, R12 ;  /* 0x000000a6680c723c */ /* 0x080fec000000180c */
[C---:B------:R-:W-:Y:S06]  /*3cb0*/  HMMA.16816.F32 R16, R100.reuse, R166, R16 ;  /* 0x000000a66410723c */ /* 0x040fec0000001810 */
[-C--:B------:R-:W-:Y:S05]  /*3cc0*/  HMMA.16816.F32 R20, R100, R168.reuse, R20 ;  /* 0x000000a86414723c */ /* 0x080fea0000001814 */
[C---:B------:R-:W-:Y:S01]  /*3cd0*/  FADD.FTZ R122, -R242.reuse, R4 ;  /* 0x00000004f27a7221 */ /* 0x040fe20000010100 */
[C---:B------:R-:W-:Y:S05]  /*3ce0*/  HMMA.16816.F32 R24, R104.reuse, R168, R24 ;  /* 0x000000a86818723c */ /* 0x040fea0000001818 */
[C---:B------:R-:W-:Y:S01]  /*3cf0*/  FADD.FTZ R121, -R242.reuse, R5 ;  /* 0x00000005f2797221 */ /* 0x040fe20000010100 */
[-C--:B------:R-:W-:Y:S05]  /*3d00*/  HMMA.16816.F32 R28, R104, R170.reuse, R28 ;  /* 0x000000aa681c723c */ /* 0x080fea000000181c */
[----:B------:R-:W-:Y:S01]  /*3d10*/  FMUL.FTZ R233, R233, R122 ;  /* 0x0000007ae9e97220 */ /* 0x000fe20000410000 */
[----:B------:R-:W-:Y:S05]  /*3d20*/  HMMA.16816.F32 R32, R100, R170, R32 ;  /* 0x000000aa6420723c */ /* 0x000fea0000001820 */
[C---:B------:R-:W-:Y:S01]  /*3d30*/  FADD.FTZ R123, -R242.reuse, R16 ;  /* 0x00000010f27b7221 */ /* 0x040fe20000010100 */
[----:B------:R-:W-:Y:S01]  /*3d40*/  FADD.FTZ R17, -R242, R17 ;  /* 0x00000011f2117221 */ /* 0x000fe20000010100 */
[----:B------:R-:W-:Y:S01]  /*3d50*/  FMUL.FTZ R234, R234, R121 ;  /* 0x00000079eaea7220 */ /* 0x000fe20000410000 */
[----:B------:R-:W-:Y:S03]  /*3d60*/  FADD.FTZ R122, -R242, R21 ;  /* 0x00000015f27a7221 */ /* 0x000fe60000010100 */
[----:B------:R-:W-:Y:S01]  /*3d70*/  FMUL.FTZ R247, R247, R123 ;  /* 0x0000007bf7f77220 */ /* 0x000fe20000410000 */
[----:B------:R-:W-:Y:S01]  /*3d80*/  F2FP.F16.F32.PACK_AB R234, R234, R233 ;  /* 0x000000e9eaea723e */ /* 0x000fe200000000ff */
[----:B------:R-:W-:Y:S01]  /*3d90*/  FMUL.FTZ R248, R248, R17 ;  /* 0x00000011f8f87220 */ /* 0x000fe20000410000 */
[----:B------:R-:W-:Y:S04]  /*3da0*/  FADD.FTZ R17, -R242, R20 ;  /* 0x00000014f2117221 */ /* 0x000fe80000010100 */
[----:B------:R-:W-:Y:S01]  /*3db0*/  FMUL.FTZ R233, R138, R17 ;  /* 0x000000118ae97220 */ /* 0x000fe20000410000 */
[----:B------:R-:W-:Y:S01]  /*3dc0*/  F2FP.F16.F32.PACK_AB R247, R248, R247 ;  /* 0x000000f7f8f7723e */ /* 0x000fe200000000ff */
[----:B------:R-:W-:Y:S01]  /*3dd0*/  FMUL.FTZ R138, R139, R122 ;  /* 0x0000007a8b8a7220 */ /* 0x000fe20000410000 */
[C---:B------:R-:W-:Y:S01]  /*3de0*/  FADD.FTZ R139, -R245.reuse, R6 ;  /* 0x00000006f58b7221 */ /* 0x040fe20000010100 */
[----:B------:R-:W-:Y:S02]  /*3df0*/  FADD.FTZ R17, -R245, R7 ;  /* 0x00000007f5117221 */ /* 0x000fe40000010100 */
[C---:B------:R-:W-:Y:S01]  /*3e00*/  FADD.FTZ R248, -R242.reuse, R32 ;  /* 0x00000020f2f87221 */ /* 0x040fe20000010100 */
[----:B------:R-:W-:Y:S01]  /*3e10*/  FADD.FTZ R242, -R242, R33 ;  /* 0x00000021f2f27221 */ /* 0x000fe20000010100 */
[----:B------:R-:W-:Y:S01]  /*3e20*/  FMUL.FTZ R235, R235, R139 ;  /* 0x0000008bebeb7220 */ /* 0x000fe20000410000 */
[----:B------:R-:W-:Y:S01]  /*3e30*/  FMUL.FTZ R236, R236, R17 ;  /* 0x00000011ecec7220 */ /* 0x000fe20000410000 */
[----:B------:R-:W-:Y:S01]  /*3e40*/  FMUL.FTZ R248, R185, R248 ;  /* 0x000000f8b9f87220 */ /* 0x000fe20000410000 */
[----:B------:R-:W-:Y:S01]  /*3e50*/  FMUL.FTZ R242, R183, R242 ;  /* 0x000000f2b7f27220 */ /* 0x000fe20000410000 */
[C---:B------:R-:W-:Y:S01]  /*3e60*/  FADD.FTZ R139, -R245.reuse, R19 ;  /* 0x00000013f58b7221 */ /* 0x040fe20000010100 */
[----:B------:R-:W-:Y:S01]  /*3e70*/  F2FP.F16.F32.PACK_AB R233, R138, R233 ;  /* 0x000000e98ae9723e */ /* 0x000fe200000000ff */
[C---:B------:R-:W-:Y:S01]  /*3e80*/  FADD.FTZ R138, -R245.reuse, R18 ;  /* 0x00000012f58a7221 */ /* 0x040fe20000010100 */
[----:B------:R-:W-:Y:S01]  /*3e90*/  F2FP.F16.F32.PACK_AB R236, R236, R235 ;  /* 0x000000ebecec723e */ /* 0x000fe200000000ff */
[----:B------:R-:W-:Y:S01]  /*3ea0*/  FMUL.FTZ R250, R250, R139 ;  /* 0x0000008bfafa7220 */ /* 0x000fe20000410000 */
[----:B------:R-:W-:Y:S01]  /*3eb0*/  F2FP.F16.F32.PACK_AB R242, R242, R248 ;  /* 0x000000f8f2f2723e */ /* 0x000fe200000000ff */
[C---:B------:R-:W-:Y:S01]  /*3ec0*/  FADD.FTZ R248, -R245.reuse, R22 ;  /* 0x00000016f5f87221 */ /* 0x040fe20000010100 */
[C---:B------:R-:W-:Y:S01]  /*3ed0*/  FADD.FTZ R235, -R245.reuse, R23 ;  /* 0x00000017f5eb7221 */ /* 0x040fe20000010100 */
[C---:B------:R-:W-:Y:S01]  /*3ee0*/  FADD.FTZ R139, -R245.reuse, R34 ;  /* 0x00000022f58b7221 */ /* 0x040fe20000010100 */
[----:B------:R-:W-:Y:S01]  /*3ef0*/  FADD.FTZ R245, -R245, R35 ;  /* 0x00000023f5f57221 */ /* 0x000fe20000010100 */
[----:B------:R-:W-:Y:S01]  /*3f00*/  FMUL.FTZ R249, R249, R138 ;  /* 0x0000008af9f97220 */ /* 0x000fe20000410000 */
[----:B------:R-:W-:Y:S01]  /*3f10*/  FMUL.FTZ R248, R133, R248 ;  /* 0x000000f885f87220 */ /* 0x000fe20000410000 */
[----:B------:R-:W-:Y:S01]  /*3f20*/  FMUL.FTZ R235, R134, R235 ;  /* 0x000000eb86eb7220 */ /* 0x000fe20000410000 */
[----:B------:R-:W-:Y:S01]  /*3f30*/  FMUL.FTZ R139, R126, R139 ;  /* 0x0000008b7e8b7220 */ /* 0x000fe20000410000 */
[----:B------:R-:W-:Y:S01]  /*3f40*/  FMUL.FTZ R245, R127, R245 ;  /* 0x000000f57ff57220 */ /* 0x000fe20000410000 */
[----:B------:R-:W-:Y:S06]  /*3f50*/  @!P6 BRA `(.L_x_7) ;  /* 0x00000000004ce947 */ /* 0x000fec0003800000 */
[----:B------:R-:W1:Y:S01]  /*3f60*/  LDC R7, c[0x0][0x240] ;  /* 0x00009000ff077b82 */ /* 0x000e620000000800 */
[----:B------:R-:W-:Y:S04]  /*3f70*/  LOP3.LUT R4, R223, 0x1, RZ, 0xc0, !PT ;  /* 0x00000001df047812 */ /* 0x000fe800078ec0ff */
[----:B------:R-:W-:Y:S01]  /*3f80*/  ISETP.NE.U32.AND P3, PT, R4, 0x1, PT ;  /* 0x000000010400780c */ /* 0x000fe20003f65070 */
[----:B------:R-:W-:Y:S02]  /*3f90*/  IMAD.MOV.U32 R4, RZ, RZ, -0x2000 ;  /* 0xffffe000ff047424 */ /* 0x000fe400078e00ff */
[----:B------:R-:W2:Y:S03]  /*3fa0*/  LDC R5, c[0x0][0x244] ;  /* 0x00009100ff057b82 */ /* 0x000ea60000000800 */
[----:B------:R-:W-:Y:S05]  /*3fb0*/  SEL R4, R4, 0x2000, !P3 ;  /* 0x0000200004047807 */ /* 0x000fea0005800000 */
[--C-:B------:R-:W-:Y:S02]  /*3fc0*/  IMAD.IADD R222, R222, 0x1, R4.reuse ;  /* 0x00000001dede7824 */ /* 0x100fe400078e0204 */
[----:B------:R-:W-:Y:S02]  /*3fd0*/  IMAD.IADD R173, R173, 0x1, R4 ;  /* 0x00000001adad7824 */ /* 0x000fe400078e0204 */
[----:B-1----:R-:W-:Y:S05]  /*3fe0*/  IMAD.U32 R17, R7, -0x40, RZ ;  /* 0xffffffc007117824 */ /* 0x002fea00078e00ff */
[C---:B------:R-:W-:Y:S04]  /*3ff0*/  LEA R230, P0, R17.reuse, R230, 0x1 ;  /* 0x000000e611e67211 */ /* 0x040fe800078008ff */
[----:B------:R-:W-:Y:S02]  /*4000*/  LEA.HI.X.SX32 R231, R17, R231, 0x1, P0 ;  /* 0x000000e711e77211 */ /* 0x000fe400000f0eff */
[C---:B------:R-:W-:Y:S03]  /*4010*/  LEA R6, P0, R7.reuse, R230, 0x6 ;  /* 0x000000e607067211 */ /* 0x040fe600078030ff */
[----:B------:R-:W-:Y:S01]  /*4020*/  @!PT LDS RZ, [RZ] ;  /* 0x00000000fffff984 */ /* 0x000fe20000000800 */
[----:B------:R-:W-:Y:S01]  /*4030*/  @!PT LDS RZ, [RZ] ;  /* 0x00000000fffff984 */ /* 0x000fe20000000800 */
[----:B------:R-:W-:Y:S01]  /*4040*/  @!PT LDS RZ, [RZ] ;  /* 0x00000000fffff984 */ /* 0x000fe20000000800 */
[----:B------:R1:W-:Y:S01]  /*4050*/  LDGSTS.E.BYPASS.LTC128B.128 [R222], desc[UR14][R230.64] ;  /* 0x00000000e6de7fae */ /* 0x0003e2000b901d4e */
[----:B--2---:R-:W-:Y:S05]  /*4060*/  LEA.HI.X R7, R7, R231, R5, 0x6, P0 ;  /* 0x000000e707077211 */ /* 0x004fea00000f3405 */
[----:B------:R1:W-:Y:S04]  /*4070*/  LDGSTS.E.BYPASS.LTC128B.128 [R222+0x1000], desc[UR14][R6.64] ;  /* 0x0100000006de7fae */ /* 0x0003e8000b901d4e */
[----:B------:R-:W0:Y:S02]  /*4080*/  LDGDEPBAR ;  /* 0x00000000000079af */ /* 0x000e240000000000 */
.L_x_7:
[C---:B-----5:R-:W-:Y:S01]  /*4090*/  FADD.FTZ R8, -R252.reuse, R8 ;  /* 0x00000008fc087221 */ /* 0x060fe20000010100 */
[C---:B------:R-:W-:Y:S01]  /*40a0*/  FADD.FTZ R9, -R252.reuse, R9 ;  /* 0x00000009fc097221 */ /* 0x040fe20000010100 */
[C---:B------:R-:W-:Y:S01]  /*40b0*/  FADD.FTZ R11, -R251.reuse, R11 ;  /* 0x0000000bfb0b7221 */ /* 0x040fe20000010100 */
[----:B------:R-:W-:Y:S01]  /*40c0*/  FADD.FTZ R10, -R251, R10 ;  /* 0x0000000afb0a7221 */ /* 0x000fe20000010100 */
[----:B------:R-:W-:Y:S01]  /*40d0*/  FADD.FTZ R12, -R252, R12 ;  /* 0x0000000cfc0c7221 */ /* 0x000fe20000010100 */
[----:B------:R-:W-:Y:S01]  /*40e0*/  FMUL.FTZ R9, R238, R9 ;  /* 0x00000009ee097220 */ /* 0x000fe20000410000 */
[----:B------:R-:W-:Y:S01]  /*40f0*/  FMUL.FTZ R11, R240, R11 ;  /* 0x0000000bf00b7220 */ /* 0x000fe20000410000 */
[----:B------:R-:W-:Y:S01]  /*4100*/  FADD.FTZ R13, -R252, R13 ;  /* 0x0000000dfc0d7221 */ /* 0x000fe20000010100 */
[----:B------:R-:W-:Y:S01]  /*4110*/  FMUL.FTZ R8, R237, R8 ;  /* 0x00000008ed087220 */ /* 0x000fe20000410000 */
[----:B------:R-:W-:Y:S01]  /*4120*/  FADD.FTZ R14, -R251, R14 ;  /* 0x0000000efb0e7221 */ /* 0x000fe20000010100 */
[----:B------:R-:W-:Y:S01]  /*4130*/  FMUL.FTZ R10, R239, R10 ;  /* 0x0000000aef0a7220 */ /* 0x000fe20000410000 */
[----:B------:R-:W-:Y:S01]  /*4140*/  FADD.FTZ R15, -R251, R15 ;  /* 0x0000000ffb0f7221 */ /* 0x000fe20000010100 */
[----:B------:R-:W-:Y:S01]  /*4150*/  F2FP.F16.F32.PACK_AB R249, R250, R249 ;  /* 0x000000f9faf9723e */ /* 0x000fe200000000ff */
[----:B------:R-:W-:Y:S01]  /*4160*/  STS [R203+0xa000], R234 ;  /* 0x00a000eacb007388 */ /* 0x000fe20000000800 */
[----:B------:R-:W-:Y:S01]  /*4170*/  FMUL.FTZ R12, R241, R12 ;  /* 0x0000000cf10c7220 */ /* 0x000fe20000410000 */
[----:B------:R-:W-:Y:S01]  /*4180*/  FMUL.FTZ R14, R243, R14 ;  /* 0x0000000ef30e7220 */ /* 0x000fe20000410000 */
[----:B------:R-:W-:Y:S01]  /*4190*/  FMUL.FTZ R13, R244, R13 ;  /* 0x0000000df40d7220 */ /* 0x000fe20000410000 */
[----:B------:R-:W-:Y:S01]  /*41a0*/  STS [R203+0xa400], R236 ;  /* 0x00a400eccb007388 */ /* 0x000fe20000000800 */
[----:B------:R-:W-:Y:S01]  /*41b0*/  FMUL.FTZ R15, R246, R15 ;  /* 0x0000000ff60f7220 */ /* 0x000fe20000410000 */
[----:B------:R-:W-:Y:S01]  /*41c0*/  F2FP.F16.F32.PACK_AB R8, R9, R8 ;  /* 0x000000080908723e */ /* 0x000fe200000000ff */
[C---:B------:R-:W-:Y:S01]  /*41d0*/  FADD.FTZ R24, -R252.reuse, R24 ;  /* 0x00000018fc187221 */ /* 0x040fe20000010100 */
[----:B------:R-:W-:Y:S01]  /*41e0*/  F2FP.F16.F32.PACK_AB R10, R11, R10 ;  /* 0x0000000a0b0a723e */ /* 0x000fe200000000ff */
[----:B------:R-:W-:Y:S01]  /*41f0*/  STS [R208+0xa000], R247 ;  /* 0x00a000f7d0007388 */ /* 0x000fe20000000800 */
[----:B------:R-:W-:Y:S01]  /*4200*/  F2FP.F16.F32.PACK_AB R13, R13, R12 ;  /* 0x0000000c0d0d723e */ /* 0x000fe200000000ff */
[C---:B------:R-:W-:Y:S01]  /*4210*/  FADD.FTZ R25, -R252.reuse, R25 ;  /* 0x00000019fc197221 */ /* 0x040fe20000010100 */
[----:B------:R-:W-:Y:S01]  /*4220*/  F2FP.F16.F32.PACK_AB R15, R15, R14 ;  /* 0x0000000e0f0f723e */ /* 0x000fe200000000ff */
[----:B------:R-:W-:Y:S01]  /*4230*/  STS [R208+0xa400], R249 ;  /* 0x00a400f9d0007388 */ /* 0x000fe20000000800 */
[C---:B------:R-:W-:Y:S01]  /*4240*/  FADD.FTZ R28, -R252.reuse, R28 ;  /* 0x0000001cfc1c7221 */ /* 0x040fe20000010100 */
[----:B------:R-:W-:Y:S01]  /*4250*/  FADD.FTZ R252, -R252, R29 ;  /* 0x0000001dfcfc7221 */ /* 0x000fe20000010100 */
[C---:B------:R-:W-:Y:S01]  /*4260*/  FADD.FTZ R26, -R251.reuse, R26 ;  /* 0x0000001afb1a7221 */ /* 0x040fe20000010100 */
[----:B------:R-:W-:Y:S01]  /*4270*/  STS [R203+0xb000], R8 ;  /* 0x00b00008cb007388 */ /* 0x000fe20000000800 */
[----:B------:R-:W-:Y:S01]  /*4280*/  FADD.FTZ R27, -R251, R27 ;  /* 0x0000001bfb1b7221 */ /* 0x000fe20000010100 */
[----:B------:R-:W-:Y:S01]  /*4290*/  F2FP.F16.F32.PACK_AB R248, R235, R248 ;  /* 0x000000f8ebf8723e */ /* 0x000fe200000000ff */
[----:B------:R-:W-:Y:S01]  /*42a0*/  FMUL.FTZ R28, R131, R28 ;  /* 0x0000001c831c7220 */ /* 0x000fe20000410000 */
[----:B------:R-:W-:Y:S01]  /*42b0*/  STS [R203+0xb400], R10 ;  /* 0x00b4000acb007388 */ /* 0x000fe20000000800 */
[----:B------:R-:W-:Y:S01]  /*42c0*/  FMUL.FTZ R137, R137, R252 ;  /* 0x000000fc89897220 */ /* 0x000fe20000410000 */
[----:B------:R-:W-:Y:S01]  /*42d0*/  FMUL.FTZ R25, R130, R25 ;  /* 0x0000001982197220 */ /* 0x000fe20000410000 */
[C---:B------:R-:W-:Y:S01]  /*42e0*/  FADD.FTZ R5, -R251.reuse, R30 ;  /* 0x0000001efb057221 */ /* 0x040fe20000010100 */
[----:B------:R-:W-:Y:S01]  /*42f0*/  STS [R208+0xb000], R13 ;  /* 0x00b0000dd0007388 */ /* 0x000fe20000000800 */
[----:B------:R-:W-:Y:S01]  /*4300*/  FADD.FTZ R31, -R251, R31 ;  /* 0x0000001ffb1f7221 */ /* 0x000fe20000010100 */
[----:B------:R-:W-:Y:S01]  /*4310*/  FMUL.FTZ R26, R129, R26 ;  /* 0x0000001a811a7220 */ /* 0x000fe20000410000 */
[----:B------:R-:W-:Y:S01]  /*4320*/  FMUL.FTZ R27, R184, R27 ;  /* 0x0000001bb81b7220 */ /* 0x000fe20000410000 */
[----:B------:R-:W-:Y:S01]  /*4330*/  STS [R208+0xb400], R15 ;  /* 0x00b4000fd0007388 */ /* 0x000fe20000000800 */
[----:B------:R-:W-:Y:S01]  /*4340*/  FMUL.FTZ R24, R135, R24 ;  /* 0x0000001887187220 */ /* 0x000fe20000410000 */
[----:B------:R-:W-:Y:S01]  /*4350*/  F2FP.F16.F32.PACK_AB R20, R245, R139 ;  /* 0x0000008bf514723e */ /* 0x000fe200000000ff */
[----:B------:R-:W-:Y:S01]  /*4360*/  FMUL.FTZ R5, R132, R5 ;  /* 0x0000000584057220 */ /* 0x000fe20000410000 */
[----:B------:R2:W-:Y:S01]  /*4370*/  STS [R207+0xa000], R233 ;  /* 0x00a000e9cf007388 */ /* 0x0005e20000000800 */
[----:B------:R-:W-:Y:S01]  /*4380*/  F2FP.F16.F32.PACK_AB R102, R137, R28 ;  /* 0x0000001c8966723e */ /* 0x000fe200000000ff */
[----:B------:R-:W-:Y:S01]  /*4390*/  FMUL.FTZ R136, R136, R31 ;  /* 0x0000001f88887220 */ /* 0x000fe20000410000 */
[----:B------:R-:W-:Y:S01]  /*43a0*/  F2FP.F16.F32.PACK_AB R24, R25, R24 ;  /* 0x000000181918723e */ /* 0x000fe200000000ff */
[----:B------:R-:W-:Y:S01]  /*43b0*/  STS [R207+0xa400], R248 ;  /* 0x00a400f8cf007388 */ /* 0x000fe20000000800 */
[----:B------:R-:W-:Y:S02]  /*43c0*/  F2FP.F16.F32.PACK_AB R28, R27, R26 ;  /* 0x0000001a1b1c723e */ /* 0x000fe400000000ff */
[----:B------:R-:W-:Y:S01]  /*43d0*/  F2FP.F16.F32.PACK_AB R136, R136, R5 ;  /* 0x000000058888723e */ /* 0x000fe200000000ff */
[----:B------:R-:W-:Y:S01]  /*43e0*/  STS [R209+0xa000], R242 ;  /* 0x00a000f2d1007388 */ /* 0x000fe20000000800 */
[C---:B------:R-:W-:Y:S02]  /*43f0*/  IADD3 R100, R174.reuse, 0x40, RZ ;  /* 0x00000040ae647810 */ /* 0x040fe40007ffe0ff */
[----:B------:R-:W-:Y:S01]  /*4400*/  @P2 IADD3 R100, R174, -0x40, RZ ;  /* 0xffffffc0ae642810 */ /* 0x000fe20007ffe0ff */
[----:B------:R-:W-:Y:S04]  /*4410*/  STS [R209+0xa400], R20 ;  /* 0x00a40014d1007388 */ /* 0x000fe80000000800 */
[----:B------:R-:W-:Y:S04]  /*4420*/  STS [R207+0xb000], R24 ;  /* 0x00b00018cf007388 */ /* 0x000fe80000000800 */
[----:B------:R-:W-:Y:S04]  /*4430*/  STS [R207+0xb400], R28 ;  /* 0x00b4001ccf007388 */ /* 0x000fe80000000800 */
[----:B------:R-:W-:Y:S01]  /*4440*/  STS [R209+0xb000], R102 ;  /* 0x00b00066d1007388 */ /* 0x000fe20000000800 */
[----:B--2---:R-:W-:Y:S03]  /*4450*/  MOV R233, R227 ;  /* 0x000000e300e97202 */ /* 0x004fe60000000f00 */
[----:B------:R-:W-:Y:S01]  /*4460*/  STS [R209+0xb400], R136 ;  /* 0x00b40088d1007388 */ /* 0x000fe20000000800 */
[----:B------:R-:W-:Y:S06]  /*4470*/  BAR.SYNC.DEFER_BLOCKING 0x0 ;  /* 0x0000000000007b1d */ /* 0x000fec0000010000 */
[----:B-1----:R-:W-:Y:S04]  /*4480*/  LDSM.16.MT88.4 R4, [R175+0xe000] ;  /* 0x00e00000af04783b */ /* 0x002fe80000004200 */
[----:B------:R-:W1:Y:S04]  /*4490*/  LDSM.16.MT88.4 R8, [R174] ;  /* 0x00000000ae08783b */ /* 0x000e680000004200 */
[----:B------:R-:W2:Y:S04]  /*44a0*/  LDSM.16.MT88.4 R12, [R175+0x10000] ;  /* 0x01000000af0c783b */ /* 0x000ea80000004200 */
[----:B------:R-:W3:Y:S04]  /*44b0*/  LDSM.16.MT88.4 R16, [R100] ;  /* 0x000000006410783b */ /* 0x000ee80000004200 */
[----:B------:R-:W-:Y:S04]  /*44c0*/  LDSM.16.MT88.4 R20, [R175+0xe800] ;  /* 0x00e80000af14783b */ /* 0x000fe80000004200 */
[----:B------:R-:W4:Y:S04]  /*44d0*/  LDSM.16.MT88.4 R24, [R174+0x800] ;  /* 0x00080000ae18783b */ /* 0x000f280000004200 */
[----:B------:R-:W4:Y:S04]  /*44e0*/  LDSM.16.MT88.4 R28, [R175+0x10800] ;  /* 0x01080000af1c783b */ /* 0x000f280000004200 */
[----:B------:R-:W4:Y:S01]  /*44f0*/  LDSM.16.MT88.4 R32, [R100+0x800] ;  /* 0x000800006420783b */ /* 0x000f220000004200 */
[-C--:B-1----:R-:W-:Y:S06]  /*4500*/  HMMA.16816.F32 R36, R4, R8.reuse, R36 ;  /* 0x000000080424723c */ /* 0x082fec0000001824 */
[C---:B--2---:R-:W-:Y:S06]  /*4510*/  HMMA.16816.F32 R40, R12.reuse, R8, R40 ;  /* 0x000000080c28723c */ /* 0x044fec0000001828 */
[-C--:B------:R-:W-:Y:S06]  /*4520*/  HMMA.16816.F32 R44, R12, R10.reuse, R44 ;  /* 0x0000000a0c2c723c */ /* 0x080fec000000182c */
[C---:B------:R-:W-:Y:S01]  /*4530*/  HMMA.16816.F32 R48, R4.reuse, R10, R48 ;  /* 0x0000000a0430723c */ /* 0x040fe20000001830 */
[----:B------:R-:W-:Y:S05]  /*4540*/  LDSM.16.MT88.4 R8, [R174+0x1000] ;  /* 0x00100000ae08783b */ /* 0x000fea0000004200 */
[-C--:B---3--:R-:W-:Y:S06]  /*4550*/  HMMA.16816.F32 R52, R4, R16.reuse, R52 ;  /* 0x000000100434723c */ /* 0x088fec0000001834 */
[C---:B------:R-:W-:Y:S06]  /*4560*/  HMMA.16816.F32 R56, R12.reuse, R16, R56 ;  /* 0x000000100c38723c */ /* 0x040fec0000001838 */
[-C--:B------:R-:W-:Y:S01]  /*4570*/  HMMA.16816.F32 R60, R12, R18.reuse, R60 ;  /* 0x000000120c3c723c */ /* 0x080fe2000000183c */
[----:B------:R-:W-:Y:S05]  /*4580*/  LDSM.16.MT88.4 R12, [R175+0x11000] ;  /* 0x01100000af0c783b */ /* 0x000fea0000004200 */
[----:B------:R-:W-:Y:S01]  /*4590*/  HMMA.16816.F32 R64, R4, R18, R64 ;  /* 0x000000120440723c */ /* 0x000fe20000001840 */
[----:B------:R-:W1:Y:S04]  /*45a0*/  LDSM.16.MT88.4 R4, [R175+0xf000] ;  /* 0x00f00000af04783b */ /* 0x000e680000004200 */
[----:B------:R-:W2:Y:S01]  /*45b0*/  LDSM.16.MT88.4 R16, [R100+0x1000] ;  /* 0x001000006410783b */ /* 0x000ea20000004200 */
[-C--:B----4-:R-:W-:Y:S06]  /*45c0*/  HMMA.16816.F32 R36, R20, R24.reuse, R36 ;  /* 0x000000181424723c */ /* 0x090fec0000001824 */
[C---:B------:R-:W-:Y:S06]  /*45d0*/  HMMA.16816.F32 R40, R28.reuse, R24, R40 ;  /* 0x000000181c28723c */ /* 0x040fec0000001828 */
[-C--:B------:R-:W-:Y:S06]  /*45e0*/  HMMA.16816.F32 R44, R28, R26.reuse, R44 ;  /* 0x0000001a1c2c723c */ /* 0x080fec000000182c */
[C---:B------:R-:W-:Y:S01]  /*45f0*/  HMMA.16816.F32 R48, R20.reuse, R26, R48 ;  /* 0x0000001a1430723c */ /* 0x040fe20000001830 */
[----:B------:R-:W-:Y:S05]  /*4600*/  LDSM.16.MT88.4 R24, [R174+0x1800] ;  /* 0x00180000ae18783b */ /* 0x000fea0000004200 */
[-C--:B------:R-:W-:Y:S06]  /*4610*/  HMMA.16816.F32 R52, R20, R32.reuse, R52 ;  /* 0x000000201434723c */ /* 0x080fec0000001834 */
[C---:B------:R-:W-:Y:S06]  /*4620*/  HMMA.16816.F32 R56, R28.reuse, R32, R56 ;  /* 0x000000201c38723c */ /* 0x040fec0000001838 */
[-C--:B------:R-:W-:Y:S01]  /*4630*/  HMMA.16816.F32 R60, R28, R34.reuse, R60 ;  /* 0x000000221c3c723c */ /* 0x080fe2000000183c */
[----:B------:R-:W-:Y:S05]  /*4640*/  LDSM.16.MT88.4 R28, [R175+0x11800] ;  /* 0x01180000af1c783b */ /* 0x000fea0000004200 */
[----:B------:R-:W-:Y:S01]  /*4650*/  HMMA.16816.F32 R64, R20, R34, R64 ;  /* 0x000000221440723c */ /* 0x000fe20000001840 */
[----:B------:R-:W3:Y:S04]  /*4660*/  LDSM.16.MT88.4 R20, [R175+0xf800] ;  /* 0x00f80000af14783b */ /* 0x000ee80000004200 */
[----:B------:R-:W4:Y:S01]  /*4670*/  LDSM.16.MT88.4 R32, [R100+0x1800] ;  /* 0x001800006420783b */ /* 0x000f220000004200 */
[-C--:B-1----:R-:W-:Y:S01]  /*4680*/  HMMA.16816.F32 R36, R4, R8.reuse, R36 ;  /* 0x000000080424723c */ /* 0x082fe20000001824 */
[----:B------:R-:W-:Y:S05]  /*4690*/  BAR.SYNC.DEFER_BLOCKING 0x0 ;  /* 0x0000000000007b1d */ /* 0x000fea0000010000 */
[C---:B------:R-:W-:Y:S06]  /*46a0*/  HMMA.16816.F32 R40, R12.reuse, R8, R40 ;  /* 0x000000080c28723c */ /* 0x040fec0000001828 */
[-C--:B------:R-:W-:Y:S06]  /*46b0*/  HMMA.16816.F32 R44, R12, R10.reuse, R44 ;  /* 0x0000000a0c2c723c */ /* 0x080fec000000182c */
[C---:B------:R-:W-:Y:S06]  /*46c0*/  HMMA.16816.F32 R48, R4.reuse, R10, R48 ;  /* 0x0000000a0430723c */ /* 0x040fec0000001830 */
[-C--:B--2---:R-:W-:Y:S06]  /*46d0*/  HMMA.16816.F32 R52, R4, R16.reuse, R52 ;  /* 0x000000100434723c */ /* 0x084fec0000001834 */
[C---:B------:R-:W-:Y:S06]  /*46e0*/  HMMA.16816.F32 R56, R12.reuse, R16, R56 ;  /* 0x000000100c38723c */ /* 0x040fec0000001838 */
[-C--:B------:R-:W-:Y:S06]  /*46f0*/  HMMA.16816.F32 R60, R12, R18.reuse, R60 ;  /* 0x000000120c3c723c */ /* 0x080fec000000183c */
[----:B------:R-:W-:Y:S06]  /*4700*/  HMMA.16816.F32 R64, R4, R18, R64 ;  /* 0x000000120440723c */ /* 0x000fec0000001840 */
[-C--:B---3--:R-:W-:Y:S06]  /*4710*/  HMMA.16816.F32 R36, R20, R24.reuse, R36 ;  /* 0x000000181424723c */ /* 0x088fec0000001824 */
[C---:B------:R-:W-:Y:S06]  /*4720*/  HMMA.16816.F32 R40, R28.reuse, R24, R40 ;  /* 0x000000181c28723c */ /* 0x040fec0000001828 */
[-C--:B------:R-:W-:Y:S06]  /*4730*/  HMMA.16816.F32 R44, R28, R26.reuse, R44 ;  /* 0x0000001a1c2c723c */ /* 0x080fec000000182c */
[C---:B------:R-:W-:Y:S06]  /*4740*/  HMMA.16816.F32 R48, R20.reuse, R26, R48 ;  /* 0x0000001a1430723c */ /* 0x040fec0000001830 */
[-C--:B----4-:R-:W-:Y:S06]  /*4750*/  HMMA.16816.F32 R52, R20, R32.reuse, R52 ;  /* 0x000000201434723c */ /* 0x090fec0000001834 */
[C---:B------:R-:W-:Y:S06]  /*4760*/  HMMA.16816.F32 R56, R28.reuse, R32, R56 ;  /* 0x000000201c38723c */ /* 0x040fec0000001838 */
[-C--:B------:R-:W-:Y:S06]  /*4770*/  HMMA.16816.F32 R60, R28, R34.reuse, R60 ;  /* 0x000000221c3c723c */ /* 0x080fec000000183c */
[----:B------:R-:W-:Y:S01]  /*4780*/  HMMA.16816.F32 R64, R20, R34, R64 ;  /* 0x000000221440723c */ /* 0x000fe20000001840 */
[----:B------:R-:W-:Y:S11]  /*4790*/  @!UPT UIADD3 URZ, URZ, URZ, URZ ;  /* 0x0000003f3f3ff290 */ /* 0x000ff6000fffe03f */
[----:B------:R-:W-:Y:S01]  /*47a0*/  @!UPT UIADD3 URZ, URZ, URZ, URZ ;  /* 0x0000003f3f3ff290 */ /* 0x000fe2000fffe03f */
[----:B------:R-:W-:Y:S11]  /*47b0*/  @!P6 BRA `(.L_x_8) ;  /* 0x000000000034e947 */ /* 0x000ff60003800000 */
[----:B------:R-:W1:Y:S08]  /*47c0*/  LDC R7, c[0x0][0x420] ;  /* 0x00010800ff077b82 */ /* 0x000e700000000800 */
[----:B------:R-:W2:Y:S01]  /*47d0*/  LDC R5, c[0x0][0x424] ;  /* 0x00010900ff057b82 */ /* 0x000ea20000000800 */
[----:B-1----:R-:W-:Y:S05]  /*47e0*/  IMAD.U32 R9, R7, -0x40, RZ ;  /* 0xffffffc007097824 */ /* 0x002fea00078e00ff */
[C---:B------:R-:W-:Y:S04]  /*47f0*/  LEA R228, P0, R9.reuse, R228, 0x1 ;  /* 0x000000e409e47211 */ /* 0x040fe800078008ff */
[----:B------:R-:W-:Y:S02]  /*4800*/  LEA.HI.X.SX32 R229, R9, R229, 0x1, P0 ;  /* 0x000000e509e57211 */ /* 0x000fe400000f0eff */
[C---:B------:R-:W-:Y:S03]  /*4810*/  LEA R10, P0, R7.reuse, R228, 0x6 ;  /* 0x000000e4070a7211 */ /* 0x040fe600078030ff */
[----:B------:R-:W-:Y:S01]  /*4820*/  @!PT LDS RZ, [RZ] ;  /* 0x00000000fffff984 */ /* 0x000fe20000000800 */
[----:B------:R-:W-:Y:S01]  /*4830*/  @!PT LDS RZ, [RZ] ;  /* 0x00000000fffff984 */ /* 0x000fe20000000800 */
[----:B------:R-:W-:Y:S01]  /*4840*/  @!PT LDS RZ, [RZ] ;  /* 0x00000000fffff984 */ /* 0x000fe20000000800 */
[----:B------:R1:W-:Y:S01]  /*4850*/  LDGSTS.E.BYPASS.LTC128B.128 [R197+0x4000], desc[UR14][R228.64] ;  /* 0x04000000e4c57fae */ /* 0x0003e2000b901d4e */
[----:B--2---:R-:W-:Y:S05]  /*4860*/  LEA.HI.X R11, R7, R229, R5, 0x6, P0 ;  /* 0x000000e5070b7211 */ /* 0x004fea00000f3405 */
[----:B------:R1:W-:Y:S04]  /*4870*/  LDGSTS.E.BYPASS.LTC128B.128 [R197+0x5000], desc[UR14][R10.64] ;  /* 0x050000000ac57fae */ /* 0x0003e8000b901d4e */
[----:B------:R-:W0:Y:S02]  /*4880*/  LDGDEPBAR ;  /* 0x00000000000079af */ /* 0x000e240000000000 */
.L_x_8:
[----:B------:R-:W-:Y:S01]  /*4890*/  LDSM.16.M88.4 R20, [R177] ;  /* 0x00000000b114783b */ /* 0x000fe20000000200 */
[--C-:B------:R-:W-:Y:S02]  /*48a0*/  IMAD.IADD R112, R172, 0x1, R182.reuse ;  /* 0x00000001ac707824 */ /* 0x100fe400078e02b6 */
[----:B------:R-:W-:Y:S01]  /*48b0*/  IMAD.IADD R114, R177, 0x1, R182 ;  /* 0x00000001b1727824 */ /* 0x000fe200078e02b6 */
[----:B-1----:R-:W1:Y:S01]  /*48c0*/  LDSM.16.MT88.4 R8, [R174+0x2000] ;  /* 0x00200000ae08783b */ /* 0x002e620000004200 */
[C---:B------:R-:W-:Y:S02]  /*48d0*/  IMAD.IADD R113, R182.reuse, 0x1, R0 ;  /* 0x00000001b6717824 */ /* 0x040fe400078e0200 */
[----:B------:R-:W-:Y:S01]  /*48e0*/  IMAD.U32 R227, RZ, RZ, UR11 ;  /* 0x0000000bffe37e24 */ /* 0x000fe2000f8e00ff */
[----:B------:R-:W2:Y:S04]  /*48f0*/  LDSM.16.MT88.4 R16, [R112] ;  /* 0x000000007010783b */ /* 0x000ea80000004200 */
[----:B------:R-:W-:Y:S04]  /*4900*/  LDSM.16.M88.4 R24, [R0] ;  /* 0x000000000018783b */ /* 0x000fe80000000200 */
[----:B------:R-:W3:Y:S04]  /*4910*/  LDSM.16.MT88.4 R28, [R174+0x2800] ;  /* 0x00280000ae1c783b */ /* 0x000ee80000004200 */
[----:B------:R-:W4:Y:S04]  /*4920*/  LDSM.16.MT88.4 R32, [R112+0x800] ;  /* 0x000800007020783b */ /* 0x000f280000004200 */
[----:B------:R-:W-:Y:S04]  /*4930*/  LDSM.16.MT88.4 R104, [R174+0x3000] ;  /* 0x00300000ae68783b */ /* 0x000fe80000004200 */
[----:B------:R-:W4:Y:S04]  /*4940*/  LDSM.16.M88.4 R100, [R114] ;  /* 0x000000007264783b */ /* 0x000f280000000200 */
[----:B------:R-:W-:Y:S01]  /*4950*/  LDSM.16.MT88.4 R108, [R174+0x3800] ;  /* 0x00380000ae6c783b */ /* 0x000fe20000004200 */
[C---:B-1----:R-:W-:Y:S06]  /*4960*/  HMMA.16816.F32 R4, R20.reuse, R8, RZ ;  /* 0x000000081404723c */ /* 0x042fec00000018ff */
[C---:B------:R-:W-:Y:S06]  /*4970*/  HMMA.16816.F32 R8, R20.reuse, R10, RZ ;  /* 0x0000000a1408723c */ /* 0x040fec00000018ff */
[C---:B--2---:R-:W-:Y:S06]  /*4980*/  HMMA.16816.F32 R12, R20.reuse, R16, RZ ;  /* 0x00000010140c723c */ /* 0x044fec00000018ff */
[----:B------:R-:W-:Y:S01]  /*4990*/  HMMA.16816.F32 R16, R20, R18, RZ ;  /* 0x000000121410723c */ /* 0x000fe200000018ff */
[----:B------:R-:W1:Y:S05]  /*49a0*/  LDSM.16.MT88.4 R20, [R112+0x1000] ;  /* 0x001000007014783b */ /* 0x000e6a0000004200 */
[C---:B---3--:R-:W-:Y:S06]  /*49b0*/  HMMA.16816.F32 R4, R24.reuse, R28, R4 ;  /* 0x0000001c1804723c */ /* 0x048fec0000001804 */
[C---:B------:R-:W-:Y:S01]  /*49c0*/  HMMA.16816.F32 R8, R24.reuse, R30, R8 ;  /* 0x0000001e1808723c */ /* 0x040fe20000001808 */
[----:B------:R-:W2:Y:S05]  /*49d0*/  LDSM.16.M88.4 R28, [R113] ;  /* 0x00000000711c783b */ /* 0x000eaa0000000200 */
[C---:B----4-:R-:W-:Y:S06]  /*49e0*/  HMMA.16816.F32 R12, R24.reuse, R32, R12 ;  /* 0x00000020180c723c */ /* 0x050fec000000180c */
[----:B------:R-:W-:Y:S01]  /*49f0*/  HMMA.16816.F32 R16, R24, R34, R16 ;  /* 0x000000221810723c */ /* 0x000fe20000001810 */
[----:B------:R-:W3:Y:S04]  /*4a00*/  LDSM.16.MT88.4 R24, [R112+0x1800] ;  /* 0x001800007018783b */ /* 0x000ee80000004200 */
[----:B------:R-:W-:Y:S01]  /*4a10*/  LDSM.16.M88.4 R32, [R177+0x2000] ;  /* 0x00200000b120783b */ /* 0x000fe20000000200 */
[C---:B------:R-:W-:Y:S06]  /*4a20*/  HMMA.16816.F32 R4, R100.reuse, R104, R4 ;  /* 0x000000686404723c */ /* 0x040fec0000001804 */
[C---:B------:R-:W-:Y:S01]  /*4a30*/  HMMA.16816.F32 R8, R100.reuse, R106, R8 ;  /* 0x0000006a6408723c */ /* 0x040fe20000001808 */
[----:B------:R-:W4:Y:S05]  /*4a40*/  LDSM.16.MT88.4 R104, [R174+0x4000] ;  /* 0x00400000ae68783b */ /* 0x000f2a0000004200 */
[C---:B-1----:R-:W-:Y:S06]  /*4a50*/  HMMA.16816.F32 R12, R100.reuse, R20, R12 ;  /* 0x00000014640c723c */ /* 0x042fec000000180c */
[----:B------:R-:W-:Y:S01]  /*4a60*/  HMMA.16816.F32 R16, R100, R22, R16 ;  /* 0x000000166410723c */ /* 0x000fe20000001810 */
[----:B------:R-:W1:Y:S04]  /*4a70*/  LDSM.16.MT88.4 R20, [R112+0x2000] ;  /* 0x002000007014783b */ /* 0x000e680000004200 */
[----:B------:R-:W-:Y:S01]  /*4a80*/  LDSM.16.M88.4 R100, [R0+0x2000] ;  /* 0x002000000064783b */ /* 0x000fe20000000200 */
[C---:B--2---:R-:W-:Y:S06]  /*4a90*/  HMMA.16816.F32 R4, R28.reuse, R108, R4 ;  /* 0x0000006c1c04723c */ /* 0x044fec0000001804 */
[C---:B------:R-:W-:Y:S01]  /*4aa0*/  HMMA.16816.F32 R8, R28.reuse, R110, R8 ;  /* 0x0000006e1c08723c */ /* 0x040fe20000001808 */
[----:B------:R-:W2:Y:S05]  /*4ab0*/  LDSM.16.MT88.4 R108, [R174+0x4800] ;  /* 0x00480000ae6c783b */ /* 0x000eaa0000004200 */
[C---:B---3--:R-:W-:Y:S06]  /*4ac0*/  HMMA.16816.F32 R12, R28.reuse, R24, R12 ;  /* 0x000000181c0c723c */ /* 0x048fec000000180c */
[----:B------:R-:W-:Y:S01]  /*4ad0*/  HMMA.16816.F32 R16, R28, R26, R16 ;  /* 0x0000001a1c10723c */ /* 0x000fe20000001810 */
[----:B------:R-:W3:Y:S04]  /*4ae0*/  LDSM.16.MT88.4 R24, [R112+0x2800] ;  /* 0x002800007018783b */ /* 0x000ee80000004200 */
[----:B------:R-:W-:Y:S01]  /*4af0*/  LDSM.16.M88.4 R28, [R114+0x2000] ;  /* 0x00200000721c783b */ /* 0x000fe20000000200 */
[C---:B----4-:R-:W-:Y:S06]  /*4b00*/  HMMA.16816.F32 R4, R32.reuse, R104, R4 ;  /* 0x000000682004723c */ /* 0x050fec0000001804 */
        /* <DEDUP_REMOVED lines=11> */
[----:B------:R-:W3:Y:S05]  /*4bc0*/  LDSM.16.MT88.4 R24, [R112+0x3800] ;  /* 0x003800007018783b */ /* 0x000eea0000004200 */
[C---:B----4-:R-:W-:Y:S01]  /*4bd0*/  HMMA.16816.F32 R4, R28.reuse, R104, R4 ;  /* 0x000000681c04723c */ /* 0x050fe20000001804 */
[----:B------:R-:W-:Y:S04]  /*4be0*/  IMAD.U32 R101, RZ, RZ, UR22 ;  /* 0x00000016ff657e24 */ /* 0x000fe8000f8e00ff */
[----:B------:R-:W-:Y:S01]  /*4bf0*/  IMAD.U32 R103, RZ, RZ, UR23 ;  /* 0x00000017ff677e24 */ /* 0x000fe2000f8e00ff */
[C---:B------:R-:W-:Y:S01]  /*4c00*/  HMMA.16816.F32 R8, R28.reuse, R106, R8 ;  /* 0x0000006a1c08723c */ /* 0x040fe20000001808 */
[----:B------:R-:W-:Y:S04]  /*4c10*/  IMAD.U32 R105, RZ, RZ, UR24 ;  /* 0x00000018ff697e24 */ /* 0x000fe8000f8e00ff */
[----:B------:R-:W-:Y:S01]  /*4c20*/  IMAD.IADD R104, R182, 0x1, R3 ;  /* 0x00000001b6687824 */ /* 0x000fe200078e0203 */
[C---:B-1----:R-:W-:Y:S01]  /*4c30*/  HMMA.16816.F32 R12, R28.reuse, R20, R12 ;  /* 0x000000141c0c723c */ /* 0x042fe2000000180c */
[----:B------:R-:W-:Y:S05]  /*4c40*/  IMAD.U32 R107, RZ, RZ, UR17 ;  /* 0x00000011ff6b7e24 */ /* 0x000fea000f8e00ff */
[----:B------:R-:W-:Y:S01]  /*4c50*/  HMMA.16816.F32 R16, R28, R22, R16 ;  /* 0x000000161c10723c */ /* 0x000fe20000001810 */
[----:B------:R-:W-:Y:S05]  /*4c60*/  LDSM.16.MT88.4 R20, [R175+0xc000] ;  /* 0x00c00000af14783b */ /* 0x000fea0000004200 */
[C---:B--2---:R-:W-:Y:S01]  /*4c70*/  HMMA.16816.F32 R4, R32.reuse, R108, R4 ;  /* 0x0000006c2004723c */ /* 0x044fe20000001804 */
[----:B------:R-:W-:Y:S04]  /*4c80*/  IMAD.U32 R31, RZ, RZ, UR11 ;  /* 0x0000000bff1f7e24 */ /* 0x000fe8000f8e00ff */
[----:B------:R-:W-:Y:S01]  /*4c90*/  @P6 IADD3 R28, P3, R215, R196, RZ ;  /* 0x000000c4d71c6210 */ /* 0x000fe20007f7e0ff */
[C---:B------:R-:W-:Y:S05]  /*4ca0*/  HMMA.16816.F32 R8, R32.reuse, R110, R8 ;  /* 0x0000006e2008723c */ /* 0x040fea0000001808 */
[----:B------:R-:W-:Y:S01]  /*4cb0*/  LEA R232, P0, R31, R232, 0x2 ;  /* 0x000000e81fe87211 */ /* 0x000fe200078010ff */
[C---:B---3--:R-:W-:Y:S01]  /*4cc0*/  HMMA.16816.F32 R12, R32.reuse, R24, R12 ;  /* 0x00000018200c723c */ /* 0x048fe2000000180c */
[----:B------:R-:W-:Y:S04]  /*4cd0*/  IMAD.U32 R31, RZ, RZ, UR23 ;  /* 0x00000017ff1f7e24 */ /* 0x000fe8000f8e00ff */
[----:B------:R-:W-:Y:S01]  /*4ce0*/  LEA.HI.X.SX32 R227, R227, R233, 0x2, P0 ;  /* 0x000000e9e3e37211 */ /* 0x000fe200000f16ff */
[----:B------:R-:W-:Y:S01]  /*4cf0*/  HMMA.16816.F32 R16, R32, R26, R16 ;  /* 0x0000001a2010723c */ /* 0x000fe20000001810 */
[----:B------:R-:W-:Y:S04]  /*4d00*/  IMAD.U32 R25, RZ, RZ, UR24 ;  /* 0x00000018ff197e24 */ /* 0x000fe8000f8e00ff */
[----:B------:R-:W-:Y:S01]  /*4d10*/  @P6 IMAD.X R29, R214, 0x1, R195, P3 ;  /* 0x00000001d61d6824 */ /* 0x000fe200018e06c3 */
[-C--:B------:R-:W-:Y:S01]  /*4d20*/  LEA R100, P4, R25, R232.reuse, 0x2 ;  /* 0x000000e819647211 */ /* 0x080fe200078810ff */
[----:B------:R-:W-:Y:S01]  /*4d30*/  IMAD.MOV.U32 R233, RZ, RZ, R227 ;  /* 0x000000ffffe97224 */ /* 0x000fe200078e00e3 */
[-C--:B------:R-:W-:Y:S02]  /*4d40*/  LEA R24, P0, R101, R232.reuse, 0x2 ;  /* 0x000000e865187211 */ /* 0x080fe400078010ff */
[----:B------:R-:W5:Y:S01]  /*4d50*/  @P6 LDG.E R220, desc[UR14][R28.64] ;  /* 0x0000000e1cdc6981 */ /* 0x000f62000c1e1900 */
[-C--:B------:R-:W-:Y:S01]  /*4d60*/  LEA R30, P3, R103, R232.reuse, 0x2 ;  /* 0x000000e8671e7211 */ /* 0x080fe200078610ff */
[----:B------:R-:W-:Y:S01]  /*4d70*/  IMAD.U32 R25, RZ, RZ, UR22 ;  /* 0x00000016ff197e24 */ /* 0x000fe2000f8e00ff */
[-C--:B------:R-:W-:Y:S01]  /*4d80*/  LEA.HI.X.SX32 R101, R105, R233.reuse, 0x2, P4 ;  /* 0x000000e969657211 */ /* 0x080fe200020f16ff */
[----:B------:R-:W5:Y:S01]  /*4d90*/  @P6 LDG.E R221, desc[UR14][R28.64+0x20] ;  /* 0x0000200e1cdd6981 */ /* 0x000f62000c1e1900 */
[-C--:B------:R-:W-:Y:S01]  /*4da0*/  LEA.HI.X.SX32 R31, R31, R233.reuse, 0x2, P3 ;  /* 0x000000e91f1f7211 */ /* 0x080fe200018f16ff */
[----:B------:R-:W-:Y:S01]  /*4db0*/  IMAD.U32 R27, RZ, RZ, UR21 ;  /* 0x00000015ff1b7e24 */ /* 0x000fe2000f8e00ff */
[-C--:B------:R-:W-:Y:S01]  /*4dc0*/  LEA.HI.X.SX32 R25, R25, R233.reuse, 0x2, P0 ;  /* 0x000000e919197211 */ /* 0x080fe200000f16ff */
[----:B------:R-:W5:Y:S01]  /*4dd0*/  @P6 LDG.E R218, desc[UR14][R28.64+0x80] ;  /* 0x0000800e1cda6981 */ /* 0x000f62000c1e1900 */
[----:B------:R-:W-:Y:S02]  /*4de0*/  IMAD.U32 R33, RZ, RZ, UR19 ;  /* 0x00000013ff217e24 */ /* 0x000fe4000f8e00ff */
[----:B------:R-:W-:Y:S01]  /*4df0*/  IMAD.U32 R103, RZ, RZ, UR20 ;  /* 0x00000014ff677e24 */ /* 0x000fe2000f8e00ff */
[----:B------:R1:W5:Y:S01]  /*4e00*/  @P6 LDG.E R219, desc[UR14][R28.64+0xa0] ;  /* 0x0000a00e1cdb6981 */ /* 0x000362000c1e1900 */
[----:B------:R-:W-:Y:S01]  /*4e10*/  IMAD.U32 R105, RZ, RZ, UR21 ;  /* 0x00000015ff697e24 */ /* 0x000fe2000f8e00ff */
[-C--:B------:R-:W-:Y:S01]  /*4e20*/  LEA R32, P0, R27, R232.reuse, 0x2 ;  /* 0x000000e81b207211 */ /* 0x080fe200078010ff */
[----:B------:R-:W-:Y:S01]  /*4e30*/  IMAD.U32 R35, RZ, RZ, UR20 ;  /* 0x00000014ff237e24 */ /* 0x000fe2000f8e00ff */
[----:B------:R-:W-:Y:S01]  /*4e40*/  REDG.E.ADD.F32.FTZ.RN.STRONG.GPU desc[UR14][R232.64], R4 ;  /* 0x00000004e80079a6 */ /* 0x000fe2000c10f38e */
[-C--:B------:R-:W-:Y:S02]  /*4e50*/  LEA R108, P3, R33, R232.reuse, 0x2 ;  /* 0x000000e8216c7211 */ /* 0x080fe400078610ff */
[-C--:B------:R-:W-:Y:S01]  /*4e60*/  LEA.HI.X.SX32 R33, R105, R233.reuse, 0x2, P0 ;  /* 0x000000e969217211 */ /* 0x080fe200000f16ff */
[----:B------:R2:W-:Y:S01]  /*4e70*/  REDG.E.ADD.F32.FTZ.RN.STRONG.GPU desc[UR14][R100.64], R5 ;  /* 0x00000005640079a6 */ /* 0x0005e2000c10f38e */
[----:B------:R-:W-:Y:S01]  /*4e80*/  MOV R27, UR19 ;  /* 0x00000013001b7c02 */ /* 0x000fe20008000f00 */
[----:B------:R-:W-:Y:S02]  /*4e90*/  IMAD.U32 R105, RZ, RZ, UR16 ;  /* 0x00000010ff697e24 */ /* 0x000fe4000f8e00ff */
[----:B------:R3:W-:Y:S01]  /*4ea0*/  REDG.E.ADD.F32.FTZ.RN.STRONG.GPU desc[UR14][R30.64], R6 ;  /* 0x000000061e0079a6 */ /* 0x0007e2000c10f38e */
[-C--:B------:R-:W-:Y:S01]  /*4eb0*/  LEA.HI.X.SX32 R109, R27, R233.reuse, 0x2, P3 ;  /* 0x000000e91b6d7211 */ /* 0x080fe200018f16ff */
[----:B------:R-:W-:Y:S02]  /*4ec0*/  IMAD.U32 R27, RZ, RZ, UR5 ;  /* 0x00000005ff1b7e24 */ /* 0x000fe4000f8e00ff */
[----:B------:R4:W-:Y:S04]  /*4ed0*/  REDG.E.ADD.F32.FTZ.RN.STRONG.GPU desc[UR14][R24.64], R7 ;  /* 0x00000007180079a6 */ /* 0x0009e8000c10f38e */
[----:B------:R4:W-:Y:S01]  /*4ee0*/  REDG.E.ADD.F32.FTZ.RN.STRONG.GPU desc[UR14][R32.64], R8 ;  /* 0x00000008200079a6 */ /* 0x0009e2000c10f38e */
[----:B-1----:R-:W-:Y:S01]  /*4ef0*/  IMAD.U32 R29, RZ, RZ, UR18 ;  /* 0x00000012ff1d7e24 */ /* 0x002fe2000f8e00ff */
[-C--:B------:R-:W-:Y:S01]  /*4f00*/  LEA R28, P4, R103, R232.reuse, 0x2 ;  /* 0x000000e8671c7211 */ /* 0x080fe200078810ff */
[----:B------:R-:W-:Y:S02]  /*4f10*/  IMAD.U32 R103, RZ, RZ, UR16 ;  /* 0x00000010ff677e24 */ /* 0x000fe4000f8e00ff */
[----:B--2---:R-:W-:Y:S01]  /*4f20*/  IMAD.U32 R5, RZ, RZ, UR18 ;  /* 0x00000012ff057e24 */ /* 0x004fe2000f8e00ff */
[-C--:B---3--:R-:W-:Y:S01]  /*4f30*/  LEA R6, P0, R29, R232.reuse, 0x2 ;  /* 0x000000e81d067211 */ /* 0x088fe200078010ff */
[----:B------:R-:W-:Y:S01]  /*4f40*/  IMAD.U32 R31, RZ, RZ, UR8 ;  /* 0x00000008ff1f7e24 */ /* 0x000fe2000f8e00ff */
[-C--:B------:R-:W-:Y:S01]  /*4f50*/  LEA.HI.X.SX32 R29, R35, R233.reuse, 0x2, P4 ;  /* 0x000000e9231d7211 */ /* 0x080fe200020f16ff */
[----:B------:R-:W-:Y:S01]  /*4f60*/  IMAD.U32 R35, RZ, RZ, UR9 ;  /* 0x00000009ff237e24 */ /* 0x000fe2000f8e00ff */
[-C--:B----4-:R-:W-:Y:S01]  /*4f70*/  LEA.HI.X.SX32 R7, R5, R233.reuse, 0x2, P0 ;  /* 0x000000e905077211 */ /* 0x090fe200000f16ff */
[----:B------:R-:W-:Y:S01]  /*4f80*/  IMAD.U32 R5, RZ, RZ, UR17 ;  /* 0x00000011ff057e24 */ /* 0x000fe2000f8e00ff */
[-C--:B------:R-:W-:Y:S01]  /*4f90*/  LEA R102, P4, R31, R232.reuse, 0x2 ;  /* 0x000000e81f667211 */ /* 0x080fe200078810ff */
[----:B------:R1:W-:Y:S01]  /*4fa0*/  REDG.E.ADD.F32.FTZ.RN.STRONG.GPU desc[UR14][R28.64], R9 ;  /* 0x000000091c0079a6 */ /* 0x0003e2000c10f38e */
[-C--:B------:R-:W-:Y:S01]  /*4fb0*/  LEA R34, P0, R105, R232.reuse, 0x2 ;  /* 0x000000e869227211 */ /* 0x080fe200078010ff */
[----:B------:R-:W-:Y:S01]  /*4fc0*/  IMAD.U32 R25, RZ, RZ, UR4 ;  /* 0x00000004ff197e24 */ /* 0x000fe2000f8e00ff */
[-C--:B------:R-:W-:Y:S01]  /*4fd0*/  LEA R30, P3, R5, R232.reuse, 0x2 ;  /* 0x000000e8051e7211 */ /* 0x080fe200078610ff */
[----:B------:R2:W-:Y:S01]  /*4fe0*/  REDG.E.ADD.F32.FTZ.RN.STRONG.GPU desc[UR14][R108.64], R10 ;  /* 0x0000000a6c0079a6 */ /* 0x0005e2000c10f38e */
[-C--:B------:R-:W-:Y:S02]  /*4ff0*/  LEA R32, P5, R35, R232.reuse, 0x2 ;  /* 0x000000e823207211 */ /* 0x080fe400078a10ff */
[-C--:B------:R-:W-:Y:S01]  /*5000*/  LEA.HI.X.SX32 R31, R107, R233.reuse, 0x2, P3 ;  /* 0x000000e96b1f7211 */ /* 0x080fe200018f16ff */
[----:B------:R3:W-:Y:S01]  /*5010*/  REDG.E.ADD.F32.FTZ.RN.STRONG.GPU desc[UR14][R6.64], R11 ;  /* 0x0000000b060079a6 */ /* 0x0007e2000c10f38e */
[-C--:B------:R-:W-:Y:S02]  /*5020*/  LEA.HI.X.SX32 R35, R103, R233.reuse, 0x2, P0 ;  /* 0x000000e967237211 */ /* 0x080fe400000f16ff */
[----:B------:R-:W-:Y:S01]  /*5030*/  MOV R33, UR9 ;  /* 0x0000000900217c02 */ /* 0x000fe20008000f00 */
[----:B------:R-:W-:Y:S01]  /*5040*/  REDG.E.ADD.F32.FTZ.RN.STRONG.GPU desc[UR14][R232.64+0x80], R12 ;  /* 0x0000800ce80079a6 */ /* 0x000fe2000c10f38e */
[-C--:B------:R-:W-:Y:S02]  /*5050*/  LEA R106, P3, R27, R232.reuse, 0x2 ;  /* 0x000000e81b6a7211 */ /* 0x080fe400078610ff */
[-C--:B------:R-:W-:Y:S01]  /*5060*/  LEA.HI.X.SX32 R33, R33, R233.reuse, 0x2, P5 ;  /* 0x000000e921217211 */ /* 0x080fe200028f16ff */
[----:B------:R-:W-:Y:S01]  /*5070*/  REDG.E.ADD.F32.FTZ.RN.STRONG.GPU desc[UR14][R100.64+0x80], R13 ;  /* 0x0000800d640079a6 */ /* 0x000fe2000c10f38e */
[----:B------:R-:W-:Y:S03]  /*5080*/  ISETP.GT.AND P5, PT, R223, RZ, PT ;  /* 0x000000ffdf00720c */ /* 0x000fe60003fa4270 */
[----:B------:R-:W-:Y:S04]  /*5090*/  REDG.E.ADD.F32.FTZ.RN.STRONG.GPU desc[UR14][R30.64], R14 ;  /* 0x0000000e1e0079a6 */ /* 0x000fe8000c10f38e */
[----:B------:R-:W-:Y:S01]  /*50a0*/  REDG.E.ADD.F32.FTZ.RN.STRONG.GPU desc[UR14][R34.64], R15 ;  /* 0x0000000f220079a6 */ /* 0x000fe2000c10f38e */
[----:B-1----:R-:W-:Y:S03]  /*50b0*/  IMAD.U32 R29, RZ, RZ, UR8 ;  /* 0x00000008ff1d7e24 */ /* 0x002fe6000f8e00ff */
[----:B------:R-:W-:Y:S01]  /*50c0*/  REDG.E.ADD.F32.FTZ.RN.STRONG.GPU desc[UR14][R32.64], R16 ;  /* 0x00000010200079a6 */ /* 0x000fe2000c10f38e */
[----:B------:R-:W-:Y:S01]  /*50d0*/  IMAD.U32 R9, RZ, RZ, UR5 ;  /* 0x00000005ff097e24 */ /* 0x000fe2000f8e00ff */
[----:B--2---:R-:W-:Y:S02]  /*50e0*/  LEA R108, P0, R25, R232, 0x2 ;  /* 0x000000e8196c7211 */ /* 0x004fe400078010ff */
[----:B------:R-:W-:Y:S01]  /*50f0*/  LDSM.16.MT88.4 R12, [R3+0x800] ;  /* 0x00080000030c783b */ /* 0x000fe20000004200 */
[-C--:B------:R-:W-:Y:S01]  /*5100*/  LEA.HI.X.SX32 R103, R29, R233.reuse, 0x2, P4 ;  /* 0x000000e91d677211 */ /* 0x080fe200020f16ff */
[----:B---3--:R-:W-:Y:S01]  /*5110*/  IMAD.U32 R7, RZ, RZ, UR4 ;  /* 0x00000004ff077e24 */ /* 0x008fe2000f8e00ff */
[-C--:B------:R-:W-:Y:S01]  /*5120*/  LEA.HI.X.SX32 R107, R9, R233.reuse, 0x2, P3 ;  /* 0x000000e9096b7211 */ /* 0x080fe200018f16ff */
[----:B------:R-:W-:Y:S01]  /*5130*/  LDSM.16.MT88.4 R24, [R104] ;  /* 0x000000006818783b */ /* 0x000fe20000004200 */
[----:B------:R-:W-:Y:S02]  /*5140*/  @P6 IADD3 R217, P3, R217, -0x100, RZ ;  /* 0xffffff00d9d96810 */ /* 0x000fe40007f7e0ff */
[----:B------:R-:W-:Y:S01]  /*5150*/  LEA.HI.X.SX32 R109, R7, R233, 0x2, P0 ;  /* 0x000000e9076d7211 */ /* 0x000fe200000f16ff */
[----:B------:R-:W-:Y:S01]  /*5160*/  REDG.E.ADD.F32.FTZ.RN.STRONG.GPU desc[UR14][R102.64], R17 ;  /* 0x00000011660079a6 */ /* 0x000fe2000c10f38e */
[----:B------:R-:W-:Y:S02]  /*5170*/  @P6 IADD3 R215, P4, R215, -0x100, RZ ;  /* 0xffffff00d7d76810 */ /* 0x000fe40007f9e0ff */
[----:B------:R-:W-:Y:S01]  /*5180*/  @P6 IADD3.X R216, R216, -0x1, RZ, P3, !PT ;  /* 0xffffffffd8d86810 */ /* 0x000fe20001ffe4ff */
[----:B------:R-:W-:Y:S01]  /*5190*/  REDG.E.ADD.F32.FTZ.RN.STRONG.GPU desc[UR14][R106.64], R18 ;  /* 0x000000126a0079a6 */ /* 0x000fe2000c10f38e */
[----:B------:R-:W-:Y:S03]  /*51a0*/  @P6 IADD3.X R214, R214, -0x1, RZ, P4, !PT ;  /* 0xffffffffd6d66810 */ /* 0x000fe600027fe4ff */
[----:B------:R-:W-:Y:S04]  /*51b0*/  REDG.E.ADD.F32.FTZ.RN.STRONG.GPU desc[UR14][R108.64], R19 ;  /* 0x000000136c0079a6 */ /* 0x000fe8000c10f38e */
[----:B------:R-:W-:Y:S04]  /*51c0*/  LDSM.16.MT88.4 R4, [R175+0xa000] ;  /* 0x00a00000af04783b */ /* 0x000fe80000004200 */
[----:B------:R-:W1:Y:S04]  /*51d0*/  LDSM.16.MT88.4 R8, [R3] ;  /* 0x000000000308783b */ /* 0x000e680000004200 */
[----:B------:R-:W2:Y:S04]  /*51e0*/  LDSM.16.MT88.4 R28, [R175+0xa800] ;  /* 0x00a80000af1c783b */ /* 0x000ea80000004200 */
[----:B------:R-:W3:Y:S04]  /*51f0*/  LDSM.16.MT88.4 R32, [R175+0xc800] ;  /* 0x00c80000af20783b */ /* 0x000ee80000004200 */
[----:B------:R-:W4:Y:S04]  /*5200*/  LDSM.16.MT88.4 R100, [R104+0x800] ;  /* 0x000800006864783b */ /* 0x000f280000004200 */
[----:B------:R-:W-:Y:S01]  /*5210*/  LDSM.16.MT88.4 R16, [R3+0x1000] ;  /* 0x001000000310783b */ /* 0x000fe20000004200 */
[-C--:B-1----:R-:W-:Y:S06]  /*5220*/  HMMA.16816.F32 R68, R4, R8.reuse, R68 ;  /* 0x000000080444723c */ /* 0x082fec0000001844 */
[C---:B------:R-:W-:Y:S06]  /*5230*/  HMMA.16816.F32 R72, R20.reuse, R8, R72 ;  /* 0x000000081448723c */ /* 0x040fec0000001848 */
[-C--:B------:R-:W-:Y:S06]  /*5240*/  HMMA.16816.F32 R76, R20, R10.reuse, R76 ;  /* 0x0000000a144c723c */ /* 0x080fec000000184c */
[C---:B------:R-:W-:Y:S01]  /*5250*/  HMMA.16816.F32 R80, R4.reuse, R10, R80 ;  /* 0x0000000a0450723c */ /* 0x040fe20000001850 */
[----:B------:R-:W1:Y:S05]  /*5260*/  LDSM.16.MT88.4 R8, [R175+0xb000] ;  /* 0x00b00000af08783b */ /* 0x000e6a0000004200 */
[-C--:B------:R-:W-:Y:S06]  /*5270*/  HMMA.16816.F32 R84, R4, R24.reuse, R84 ;  /* 0x000000180454723c */ /* 0x080fec0000001854 */
[C---:B------:R-:W-:Y:S06]  /*5280*/  HMMA.16816.F32 R88, R20.reuse, R24, R88 ;  /* 0x000000181458723c */ /* 0x040fec0000001858 */
[-C--:B------:R-:W-:Y:S01]  /*5290*/  HMMA.16816.F32 R92, R20, R26.reuse, R92 ;  /* 0x0000001a145c723c */ /* 0x080fe2000000185c */
[----:B------:R-:W1:Y:S05]  /*52a0*/  LDSM.16.MT88.4 R20, [R175+0xd000] ;  /* 0x00d00000af14783b */ /* 0x000e6a0000004200 */
[----:B------:R-:W-:Y:S01]  /*52b0*/  HMMA.16816.F32 R96, R4, R26, R96 ;  /* 0x0000001a0460723c */ /* 0x000fe20000001860 */
[----:B------:R-:W1:Y:S04]  /*52c0*/  LDSM.16.MT88.4 R4, [R104+0x1000] ;  /* 0x001000006804783b */ /* 0x000e680000004200 */
[----:B------:R-:W-:Y:S01]  /*52d0*/  LDSM.16.MT88.4 R24, [R3+0x1800] ;  /* 0x001800000318783b */ /* 0x000fe20000004200 */
[-C--:B--2---:R-:W-:Y:S06]  /*52e0*/  HMMA.16816.F32 R68, R28, R12.reuse, R68 ;  /* 0x0000000c1c44723c */ /* 0x084fec0000001844 */
[C---:B---3--:R-:W-:Y:S06]  /*52f0*/  HMMA.16816.F32 R72, R32.reuse, R12, R72 ;  /* 0x0000000c2048723c */ /* 0x048fec0000001848 */
[-C--:B------:R-:W-:Y:S06]  /*5300*/  HMMA.16816.F32 R76, R32, R14.reuse, R76 ;  /* 0x0000000e204c723c */ /* 0x080fec000000184c */
[C---:B------:R-:W-:Y:S01]  /*5310*/  HMMA.16816.F32 R80, R28.reuse, R14, R80 ;  /* 0x0000000e1c50723c */ /* 0x040fe20000001850 */
[----:B------:R-:W2:Y:S05]  /*5320*/  LDSM.16.MT88.4 R12, [R175+0xb800] ;  /* 0x00b80000af0c783b */ /* 0x000eaa0000004200 */
[-C--:B----4-:R-:W-:Y:S06]  /*5330*/  HMMA.16816.F32 R84, R28, R100.reuse, R84 ;  /* 0x000000641c54723c */ /* 0x090fec0000001854 */
[C---:B------:R-:W-:Y:S06]  /*5340*/  HMMA.16816.F32 R88, R32.reuse, R100, R88 ;  /* 0x000000642058723c */ /* 0x040fec0000001858 */
[-C--:B------:R-:W-:Y:S01]  /*5350*/  HMMA.16816.F32 R92, R32, R102.reuse, R92 ;  /* 0x00000066205c723c */ /* 0x080fe2000000185c */
[----:B------:R-:W3:Y:S05]  /*5360*/  LDSM.16.MT88.4 R32, [R175+0xd800] ;  /* 0x00d80000af20783b */ /* 0x000eea0000004200 */
[----:B------:R-:W-:Y:S01]  /*5370*/  HMMA.16816.F32 R96, R28, R102, R96 ;  /* 0x000000661c60723c */ /* 0x000fe20000001860 */
[----:B------:R-:W4:Y:S05]  /*5380*/  LDSM.16.MT88.4 R28, [R104+0x1800] ;  /* 0x00180000681c783b */ /* 0x000f2a0000004200 */
[-C--:B-1----:R-:W-:Y:S06]  /*5390*/  HMMA.16816.F32 R68, R8, R16.reuse, R68 ;  /* 0x000000100844723c */ /* 0x082fec0000001844 */
[C---:B------:R-:W-:Y:S06]  /*53a0*/  HMMA.16816.F32 R72, R20.reuse, R16, R72 ;  /* 0x000000101448723c */ /* 0x040fec0000001848 */
[-C--:B------:R-:W-:Y:S06]  /*53b0*/  HMMA.16816.F32 R76, R20, R18.reuse, R76 ;  /* 0x00000012144c723c */ /* 0x080fec000000184c */
[C---:B------:R-:W-:Y:S06]  /*53c0*/  HMMA.16816.F32 R80, R8.reuse, R18, R80 ;  /* 0x000000120850723c */ /* 0x040fec0000001850 */
[-C--:B------:R-:W-:Y:S06]  /*53d0*/  HMMA.16816.F32 R84, R8, R4.reuse, R84 ;  /* 0x000000040854723c */ /* 0x080fec0000001854 */
[C---:B------:R-:W-:Y:S06]  /*53e0*/  HMMA.16816.F32 R88, R20.reuse, R4, R88 ;  /* 0x000000041458723c */ /* 0x040fec0000001858 */
[-C--:B------:R-:W-:Y:S05]  /*53f0*/  HMMA.16816.F32 R92, R20, R6.reuse, R92 ;  /* 0x00000006145c723c */ /* 0x080fea000000185c */
[----:B------:R-:W-:Y:S01]  /*5400*/  LOP3.LUT R4, R223, 0x1, RZ, 0xc0, !PT ;  /* 0x00000001df047812 */ /* 0x000fe200078ec0ff */
[----:B------:R-:W-:Y:S04]  /*5410*/  HMMA.16816.F32 R96, R8, R6, R96 ;  /* 0x000000060860723c */ /* 0x000fe80000001860 */
[----:B------:R-:W-:Y:S01]  /*5420*/  ISETP.NE.U32.AND P0, PT, R4, 0x1, PT ;  /* 0x000000010400780c */ /* 0x000fe20003f05070 */
[----:B------:R-:W-:Y:S01]  /*5430*/  VIADD R4, R3, 0xffffe000 ;  /* 0xffffe00003047836 */ /* 0x000fe20000000000 */
[-C--:B--2---:R-:W-:Y:S05]  /*5440*/  HMMA.16816.F32 R68, R12, R24.reuse, R68 ;  /* 0x000000180c44723c */ /* 0x084fea0000001844 */
[----:B------:R-:W-:Y:S01]  /*5450*/  VIADD R223, R223, 0xffffffff ;  /* 0xffffffffdfdf7836 */ /* 0x000fe20000000000 */
[C---:B---3--:R-:W-:Y:S05]  /*5460*/  HMMA.16816.F32 R72, R32.reuse, R24, R72 ;  /* 0x000000182048723c */ /* 0x048fea0000001848 */
[----:B------:R-:W-:Y:S01]  /*5470*/  @P0 VIADD R4, R3, 0x2000 ;  /* 0x0000200003040836 */ /* 0x000fe20000000000 */
[-C--:B------:R-:W-:Y:S05]  /*5480*/  HMMA.16816.F32 R76, R32, R26.reuse, R76 ;  /* 0x0000001a204c723c */ /* 0x080fea000000184c */
[----:B------:R-:W-:Y:S01]  /*5490*/  IMAD.MOV.U32 R3, RZ, RZ, R4 ;  /* 0x000000ffff037224 */ /* 0x000fe200078e0004 */
[C---:B------:R-:W-:Y:S06]  /*54a0*/  HMMA.16816.F32 R80, R12.reuse, R26, R80 ;  /* 0x0000001a0c50723c */ /* 0x040fec0000001850 */
[-C--:B----4-:R-:W-:Y:S06]  /*54b0*/  HMMA.16816.F32 R84, R12, R28.reuse, R84 ;  /* 0x0000001c0c54723c */ /* 0x090fec0000001854 */
[C---:B------:R-:W-:Y:S06]  /*54c0*/  HMMA.16816.F32 R88, R32.reuse, R28, R88 ;  /* 0x0000001c2058723c */ /* 0x040fec0000001858 */
[-C--:B------:R-:W-:Y:S06]  /*54d0*/  HMMA.16816.F32 R92, R32, R30.reuse, R92 ;  /* 0x0000001e205c723c */ /* 0x080fec000000185c */
[----:B------:R-:W-:Y:S01]  /*54e0*/  HMMA.16816.F32 R96, R12, R30, R96 ;  /* 0x0000001e0c60723c */ /* 0x000fe20000001860 */
[----:B------:R-:W-:Y:S11]  /*54f0*/  @!UPT UIADD3 URZ, URZ, URZ, URZ ;  /* 0x0000003f3f3ff290 */ /* 0x000ff6000fffe03f */
[----:B------:R-:W-:Y:S01]  /*5500*/  @!UPT UIADD3 URZ, URZ, URZ, URZ ;  /* 0x0000003f3f3ff290 */ /* 0x000fe2000fffe03f */
[----:B------:R-:W-:Y:S11]  /*5510*/  @P5 BRA `(.L_x_9) ;  /* 0xffffffd400dc5947 */ /* 0x000ff6000383ffff */
[----:B------:R-:W-:Y:S01]  /*5520*/  BAR.SYNC.DEFER_BLOCKING 0x0 ;  /* 0x0000000000007b1d */ /* 0x000fe20000010000 */
[----:B------:R-:W-:Y:S02]  /*5530*/  ISETP.NE.AND P0, PT, R226, -0x1, PT ;  /* 0xffffffffe200780c */ /* 0x000fe40003f05270 */
[----:B------:R-:W-:Y:S02]  /*5540*/  F2FP.F16.F32.PACK_AB R37, R37, R36 ;  /* 0x000000242525723e */ /* 0x000fe400000000ff */
[----:B------:R-:W-:Y:S01]  /*5550*/  F2FP.F16.F32.PACK_AB R39, R39, R38 ;  /* 0x000000262727723e */ /* 0x000fe200000000ff */
[----:B------:R-:W-:Y:S01]  /*5560*/  ULDC UR4, c[0x0][0x390] ;  /* 0x0000e40000047ab9 */ /* 0x000fe20000000800 */
[----:B------:R-:W-:Y:S01]  /*5570*/  F2FP.F16.F32.PACK_AB R49, R49, R48 ;  /* 0x000000303131723e */ /* 0x000fe200000000ff */
[----:B------:R-:W-:Y:S01]  /*5580*/  FMUL.FTZ R68, R68, UR4 ;  /* 0x0000000444447c20 */ /* 0x000fe20008410000 */
        /* <DEDUP_REMOVED lines=19> */
[----:B------:R-:W-:Y:S01]  /*56c0*/  F2FP.F16.F32.PACK_AB R69, R69, R68 ;  /* 0x000000444545723e */ /* 0x000fe200000000ff */
[----:B------:R-:W-:Y:S01]  /*56d0*/  FMUL.FTZ R96, R96, UR4 ;  /* 0x0000000460607c20 */ /* 0x000fe20008410000 */
[----:B------:R-:W-:Y:S01]  /*56e0*/  F2FP.F16.F32.PACK_AB R71, R71, R70 ;  /* 0x000000464747723e */ /* 0x000fe200000000ff */
[----:B------:R-:W-:Y:S01]  /*56f0*/  FMUL.FTZ R97, R97, UR4 ;  /* 0x0000000461617c20 */ /* 0x000fe20008410000 */
[----:B------:R-:W-:Y:S01]  /*5700*/  FMUL.FTZ R98, R98, UR4 ;  /* 0x0000000462627c20 */ /* 0x000fe20008410000 */
[----:B------:R-:W-:Y:S01]  /*5710*/  FMUL.FTZ R99, R99, UR4 ;  /* 0x0000000463637c20 */ /* 0x000fe20008410000 */
[----:B------:R-:W-:Y:S01]  /*5720*/  F2FP.F16.F32.PACK_AB R81, R81, R80 ;  /* 0x000000505151723e */ /* 0x000fe200000000ff */
[----:B------:R-:W-:Y:S01]  /*5730*/  FMUL.FTZ R88, R88, UR4 ;  /* 0x0000000458587c20 */ /* 0x000fe20008410000 */
        /* <DEDUP_REMOVED lines=9> */
[----:B------:R1:W-:Y:S01]  /*57d0*/  STS [R202], R69 ;  /* 0x00000045ca007388 */ /* 0x0003e20000000800 */
[----:B------:R-:W-:Y:S01]  /*57e0*/  F2FP.F16.F32.PACK_AB R75, R75, R74 ;  /* 0x0000004a4b4b723e */ /* 0x000fe200000000ff */
[----:B------:R-:W2:Y:S01]  /*57f0*/  @P0 LDC.64 R4, c[0x0][0x450] ;  /* 0x00011400ff040b82 */ /* 0x000ea20000000a00 */
[----:B------:R-:W-:Y:S01]  /*5800*/  F2FP.F16.F32.PACK_AB R77, R77, R76 ;  /* 0x0000004c4d4d723e */ /* 0x000fe200000000ff */
[----:B------:R1:W-:Y:S01]  /*5810*/  STS [R202+0x400], R71 ;  /* 0x00040047ca007388 */ /* 0x0003e20000000800 */
[----:B------:R-:W-:-:S02]  /*5820*/  F2FP.F16.F32.PACK_AB R79, R79, R78 ;  /* 0x0000004e4f4f723e */ /* 0x000fc400000000ff */
[----:B------:R-:W-:Y:S01]  /*5830*/  F2FP.F16.F32.PACK_AB R85, R85, R84 ;  /* 0x000000545555723e */ /* 0x000fe200000000ff */
[----:B------:R1:W-:Y:S01]  /*5840*/  STS [R206], R81 ;  /* 0x00000051ce007388 */ /* 0x0003e20000000800 */
[----:B------:R-:W-:Y:S01]  /*5850*/  F2FP.F16.F32.PACK_AB R87, R87, R86 ;  /* 0x000000565757723e */ /* 0x000fe200000000ff */
[----:B------:R-:W3:Y:S01]  /*5860*/  @P0 LDC.64 R2, c[0x0][0x458] ;  /* 0x00011600ff020b82 */ /* 0x000ee20000000a00 */
[----:B------:R-:W-:Y:S01]  /*5870*/  F2FP.F16.F32.PACK_AB R96, R97, R96 ;  /* 0x000000606160723e */ /* 0x000fe200000000ff */
[----:B------:R1:W-:Y:S01]  /*5880*/  STS [R205], R82 ;  /* 0x00000052cd007388 */ /* 0x0003e20000000800 */
[----:B------:R-:W-:Y:S02]  /*5890*/  F2FP.F16.F32.PACK_AB R98, R99, R98 ;  /* 0x000000626362723e */ /* 0x000fe400000000ff */
[----:B------:R-:W-:Y:S01]  /*58a0*/  F2FP.F16.F32.PACK_AB R89, R89, R88 ;  /* 0x000000585959723e */ /* 0x000fe200000000ff */
[----:B------:R1:W-:Y:S01]  /*58b0*/  STS [R202+0x2000], R73 ;  /* 0x00200049ca007388 */ /* 0x0003e20000000800 */
[----:B------:R-:W-:-:S02]  /*58c0*/  F2FP.F16.F32.PACK_AB R91, R91, R90 ;  /* 0x0000005a5b5b723e */ /* 0x000fc400000000ff */
[----:B------:R-:W-:Y:S01]  /*58d0*/  F2FP.F16.F32.PACK_AB R92, R93, R92 ;  /* 0x0000005c5d5c723e */ /* 0x000fe200000000ff */
[----:B------:R1:W-:Y:S01]  /*58e0*/  STS [R202+0x2400], R75 ;  /* 0x0024004bca007388 */ /* 0x0003e20000000800 */
[----:B------:R-:W-:Y:S02]  /*58f0*/  F2FP.F16.F32.PACK_AB R94, R95, R94 ;  /* 0x0000005e5f5e723e */ /* 0x000fe400000000ff */
[----:B------:R-:W-:Y:S01]  /*5900*/  F2FP.F16.F32.PACK_AB R50, R51, R50 ;  /* 0x000000323332723e */ /* 0x000fe200000000ff */
[----:B------:R1:W-:Y:S01]  /*5910*/  STS [R206+0x2000], R77 ;  /* 0x0020004dce007388 */ /* 0x0003e20000000800 */
[----:B------:R-:W-:Y:S02]  /*5920*/  F2FP.F16.F32.PACK_AB R41, R41, R40 ;  /* 0x000000282929723e */ /* 0x000fe400000000ff */
[----:B------:R-:W-:Y:S01]  /*5930*/  F2FP.F16.F32.PACK_AB R43, R43, R42 ;  /* 0x0000002a2b2b723e */ /* 0x000fe200000000ff */
[----:B------:R1:W-:Y:S01]  /*5940*/  STS [R206+0x2400], R79 ;  /* 0x0024004fce007388 */ /* 0x0003e20000000800 */
[----:B------:R-:W-:-:S02]  /*5950*/  F2FP.F16.F32.PACK_AB R45, R45, R44 ;  /* 0x0000002c2d2d723e */ /* 0x000fc400000000ff */
[----:B------:R-:W-:Y:S01]  /*5960*/  F2FP.F16.F32.PACK_AB R47, R47, R46 ;  /* 0x0000002e2f2f723e */ /* 0x000fe200000000ff */
[----:B------:R1:W-:Y:S01]  /*5970*/  STS [R204], R85 ;  /* 0x00000055cc007388 */ /* 0x0003e20000000800 */
[----:B------:R-:W-:Y:S02]  /*5980*/  F2FP.F16.F32.PACK_AB R53, R53, R52 ;  /* 0x000000343535723e */ /* 0x000fe400000000ff */
[----:B------:R-:W-:Y:S01]  /*5990*/  F2FP.F16.F32.PACK_AB R55, R55, R54 ;  /* 0x000000363737723e */ /* 0x000fe200000000ff */
[----:B------:R1:W-:Y:S01]  /*59a0*/  STS [R204+0x400], R87 ;  /* 0x00040057cc007388 */ /* 0x0003e20000000800 */
[----:B------:R-:W-:Y:S02]  /*59b0*/  F2FP.F16.F32.PACK_AB R64, R65, R64 ;  /* 0x000000404140723e */ /* 0x000fe400000000ff */
[----:B------:R-:W-:Y:S01]  /*59c0*/  F2FP.F16.F32.PACK_AB R66, R67, R66 ;  /* 0x000000424342723e */ /* 0x000fe200000000ff */
[----:B------:R1:W-:Y:S01]  /*59d0*/  STS [R213], R96 ;  /* 0x00000060d5007388 */ /* 0x0003e20000000800 */
[----:B------:R-:W-:-:S02]  /*59e0*/  F2FP.F16.F32.PACK_AB R57, R57, R56 ;  /* 0x000000383939723e */ /* 0x000fc400000000ff */
[----:B------:R-:W-:Y:S01]  /*59f0*/  F2FP.F16.F32.PACK_AB R59, R59, R58 ;  /* 0x0000003a3b3b723e */ /* 0x000fe200000000ff */
[----:B------:R1:W-:Y:S01]  /*5a00*/  STS [R213+0x400], R98 ;  /* 0x00040062d5007388 */ /* 0x0003e20000000800 */
[CC--:B------:R-:W-:Y:S02]  /*5a10*/  @P0 IADD3 R26, R225.reuse, R226.reuse, RZ ;  /* 0x000000e2e11a0210 */ /* 0x0c0fe40007ffe0ff */
[----:B------:R-:W-:Y:S01]  /*5a20*/  @P0 IADD3 R30, R225, R226, RZ ;  /* 0x000000e2e11e0210 */ /* 0x000fe20007ffe0ff */
[----:B------:R1:W-:Y:S01]  /*5a30*/  STS [R204+0x2000], R89 ;  /* 0x00200059cc007388 */ /* 0x0003e20000000800 */
[----:B------:R-:W-:Y:S01]  /*5a40*/  F2FP.F16.F32.PACK_AB R60, R61, R60 ;  /* 0x0000003c3d3c723e */ /* 0x000fe200000000ff */
[----:B--2---:R-:W-:Y:S01]  /*5a50*/  @P0 IMAD R24, R26, R5, RZ ;  /* 0x000000051a180224 */ /* 0x004fe200078e02ff */
[----:B------:R-:W-:Y:S01]  /*5a60*/  F2FP.F16.F32.PACK_AB R62, R63, R62 ;  /* 0x0000003e3f3e723e */ /* 0x000fe200000000ff */
[----:B------:R1:W-:Y:S01]  /*5a70*/  STS [R204+0x2400], R91 ;  /* 0x0024005bcc007388 */ /* 0x0003e20000000800 */
[----:B---3--:R-:W-:Y:S01]  /*5a80*/  @P0 IMAD R0, R30, R3, RZ ;  /* 0x000000031e000224 */ /* 0x008fe200078e02ff */
[----:B------:R-:W-:Y:S01]  /*5a90*/  SHF.R.S32.HI R9, RZ, 0x1f, R200 ;  /* 0x0000001fff097819 */ /* 0x000fe200000114c8 */
[----:B------:R-:W-:Y:S01]  /*5aa0*/  @P0 IMAD.WIDE.U32 R26, R26, R4, RZ ;  /* 0x000000041a1a0225 */ /* 0x000fe200078e00ff */
[----:B------:R1:W-:Y:S03]  /*5ab0*/  STS [R213+0x2000], R92 ;  /* 0x0020005cd5007388 */ /* 0x0003e60000000800 */
[----:B------:R-:W-:Y:S01]  /*5ac0*/  @P0 IMAD.WIDE.U32 R30, R30, R2, RZ ;  /* 0x000000021e1e0225 */ /* 0x000fe200078e00ff */
[----:B------:R1:W-:Y:S01]  /*5ad0*/  STS [R213+0x2400], R94 ;  /* 0x0024005ed5007388 */ /* 0x0003e20000000800 */
[----:B------:R-:W-:-:S03]  /*5ae0*/  @P0 IADD3 R24, R27, R24, RZ ;  /* 0x000000181b180210 */ /* 0x000fc60007ffe0ff */
[----:B------:R1:W-:Y:S01]  /*5af0*/  STS [R202+0x4000], R37 ;  /* 0x00400025ca007388 */ /* 0x0003e20000000800 */
[----:B------:R-:W-:-:S03]  /*5b00*/  @P0 IADD3 R0, R31, R0, RZ ;  /* 0x000000001f000210 */ /* 0x000fc60007ffe0ff */
[----:B------:R1:W-:Y:S04]  /*5b10*/  STS [R202+0x4400], R39 ;  /* 0x00440027ca007388 */ /* 0x0003e80000000800 */
        /* <DEDUP_REMOVED lines=11> */
[----:B------:R1:W-:Y:S01]  /*5bd0*/  STS [R204+0x6400], R59 ;  /* 0x0064003bcc007388 */ /* 0x0003e20000000800 */
[----:B------:R-:W-:Y:S05]  /*5be0*/  @P0 BRA `(.L_x_10) ;  /* 0x00000000002c0947 */ /* 0x000fea0003800000 */
[----:B------:R-:W2:Y:S01]  /*5bf0*/  LDC.64 R4, c[0x0][0x450] ;  /* 0x00011400ff047b82 */ /* 0x000ea20000000a00 */
[----:B------:R-:W-:-:S07]  /*5c00*/  SHF.R.S32.HI R11, RZ, 0x1f, R225 ;  /* 0x0000001fff0b7819 */ /* 0x000fce00000114e1 */
[----:B------:R-:W3:Y:S01]  /*5c10*/  LDC.64 R6, c[0x0][0x438] ;  /* 0x00010e00ff067b82 */ /* 0x000ee20000000a00 */
[-C--:B--2---:R-:W-:Y:S02]  /*5c20*/  IMAD R10, R11, R4.reuse, RZ ;  /* 0x000000040b0a7224 */ /* 0x084fe400078e02ff */
[----:B------:R-:W-:-:S04]  /*5c30*/  IMAD.WIDE.U32 R12, R225, R4, RZ ;  /* 0x00000004e10c7225 */ /* 0x000fc800078e00ff */
[----:B------:R-:W-:Y:S02]  /*5c40*/  IMAD R10, R225, R5, R10 ;  /* 0x00000005e10a7224 */ /* 0x000fe400078e020a */
[----:B---3--:R-:W-:-:S03]  /*5c50*/  IMAD R8, R9, R6, RZ ;  /* 0x0000000609087224 */ /* 0x008fc600078e02ff */
[----:B------:R-:W-:Y:S01]  /*5c60*/  IADD3 R13, R13, R10, RZ ;  /* 0x0000000a0d0d7210 */ /* 0x000fe20007ffe0ff */
[C---:B------:R-:W-:Y:S02]  /*5c70*/  IMAD R7, R200.reuse, R7, R8 ;  /* 0x00000007c8077224 */ /* 0x040fe400078e0208 */
[----:B------:R-:W-:-:S05]  /*5c80*/  IMAD.WIDE.U32 R26, R200, R6, R12 ;  /* 0x00000006c81a7225 */ /* 0x000fca00078e000c */
[----:B------:R-:W-:Y:S02]  /*5c90*/  IADD3 R24, R27, R7, RZ ;  /* 0x000000071b187210 */ /* 0x000fe40007ffe0ff */
.L_x_10:
        /* <DEDUP_REMOVED lines=11> */
[----:B------:R-:W-:-:S07]  /*5d50*/  IADD3 R0, R31, R7, RZ ;  /* 0x000000071f007210 */ /* 0x000fce0007ffe0ff */
.L_x_11:
[----:B------:R2:W-:Y:S01]  /*5d60*/  STS [R213+0x6000], R60 ;  /* 0x0060003cd5007388 */ /* 0x0005e20000000800 */
[C---:B------:R-:W-:Y:S01]  /*5d70*/  IMAD.SHL.U32 R6, R201.reuse, 0x80, RZ ;  /* 0x00000080c9067824 */ /* 0x040fe200078e00ff */
[----:B------:R-:W-:Y:S01]  /*5d80*/  SHF.R.S32.HI R35, RZ, 0x1f, R188 ;  /* 0x0000001fff237819 */ /* 0x000fe200000114bc */
[----:B------:R-:W-:Y:S01]  /*5d90*/  IMAD R224, R201, -0x80, R224 ;  /* 0xffffff80c9e07824 */ /* 0x000fe200078e02e0 */
[----:B------:R2:W-:Y:S01]  /*5da0*/  STS [R213+0x6400], R62 ;  /* 0x0064003ed5007388 */ /* 0x0005e20000000800 */
[----:B------:R-:W-:Y:S01]  /*5db0*/  MOV R34, R188 ;  /* 0x000000bc00227202 */ /* 0x000fe20000000f00 */
[C---:B------:R-:W-:Y:S01]  /*5dc0*/  VIADD R27, R187.reuse, 0x20 ;  /* 0x00000020bb1b7836 */ /* 0x040fe20000000000 */
[----:B------:R-:W-:Y:S01]  /*5dd0*/  SHF.R.S32.HI R7, RZ, 0x1f, R6 ;  /* 0x0000001fff077819 */ /* 0x000fe20000011406 */
[----:B------:R-:W-:Y:S01]  /*5de0*/  BAR.SYNC.DEFER_BLOCKING 0x0 ;  /* 0x0000000000007b1d */ /* 0x000fe20000010000 */
[----:B------:R-:W-:Y:S01]  /*5df0*/  ISETP.GE.AND P4, PT, R187, R224, PT ;  /* 0x000000e0bb00720c */ /* 0x000fe20003f86270 */
[----:B------:R-:W-:Y:S01]  /*5e00*/  IMAD.WIDE.U32 R32, R6, R4, R34 ;  /* 0x0000000406207225 */ /* 0x000fe200078e0022 */
[----:B------:R-:W-:-:S02]  /*5e10*/  SHF.R.S32.HI R28, RZ, 0x1f, R199 ;  /* 0x0000001fff1c7819 */ /* 0x000fc400000114c7 */
[----:B------:R-:W-:Y:S01]  /*5e20*/  ISETP.GE.AND P3, PT, R27, R224, PT ;  /* 0x000000e01b00720c */ /* 0x000fe20003f66270 */
[----:B------:R-:W-:Y:S01]  /*5e30*/  IMAD R25, R7, R4, RZ ;  /* 0x0000000407197224 */ /* 0x000fe200078e02ff */
[----:B------:R-:W-:Y:S01]  /*5e40*/  IADD3 R36, P0, R26, R32, RZ ;  /* 0x000000201a247210 */ /* 0x000fe20007f1e0ff */
[----:B------:R-:W-:Y:S01]  /*5e50*/  ULDC.64 UR4, c[0x0][0x468] ;  /* 0x00011a0000047ab9 */ /* 0x000fe20000000a00 */
[C---:B------:R-:W-:Y:S01]  /*5e60*/  VIADD R29, R187.reuse, 0x40 ;  /* 0x00000040bb1d7836 */ /* 0x040fe20000000000 */
[----:B------:R-:W-:Y:S01]  /*5e70*/  IADD3 R27, R187, 0x60, RZ ;  /* 0x00000060bb1b7810 */ /* 0x000fe20007ffe0ff */
[----:B------:R-:W-:Y:S01]  /*5e80*/  IMAD R25, R6, R5, R25 ;  /* 0x0000000506197224 */ /* 0x000fe200078e0219 */
[----:B------:R-:W-:Y:S02]  /*5e90*/  BSSY B0, `(.L_x_12) ;  /* 0x0000019000007945 */ /* 0x000fe40003800000 */
[-C--:B------:R-:W-:Y:S02]  /*5ea0*/  ISETP.GE.AND P2, PT, R29, R224.reuse, PT ;  /* 0x000000e01d00720c */ /* 0x080fe40003f46270 */
[----:B-1----:R-:W-:Y:S01]  /*5eb0*/  IADD3.X R37, R24, R33, R25, P0, !PT ;  /* 0x0000002118257210 */ /* 0x002fe200007fe419 */
[----:B------:R-:W-:Y:S01]  /*5ec0*/  IMAD R24, R28, UR4, RZ ;  /* 0x000000041c187c24 */ /* 0x000fe2000f8e02ff */
[----:B------:R-:W-:-:S02]  /*5ed0*/  ISETP.GE.AND P1, PT, R27, R224, PT ;  /* 0x000000e01b00720c */ /* 0x000fc40003f26270 */
[----:B------:R-:W-:Y:S01]  /*5ee0*/  SHF.R.S32.HI R29, RZ, 0x1f, R187 ;  /* 0x0000001fff1d7819 */ /* 0x000fe200000114bb */
[C---:B------:R-:W-:Y:S02]  /*5ef0*/  IMAD R31, R199.reuse, UR5, R24 ;  /* 0x00000005c71f7c24 */ /* 0x040fe4000f8e0218 */
[----:B------:R-:W-:Y:S01]  /*5f00*/  IMAD.WIDE.U32 R36, R199, UR4, R36 ;  /* 0x00000004c7247c25 */ /* 0x000fe2000f8e0024 */
[----:B------:R2:W1:Y:S03]  /*5f10*/  LDS.128 R20, [R197+0x7000] ;  /* 0x00700000c5147984 */ /* 0x0004660000000c00 */
[----:B------:R-:W-:Y:S01]  /*5f20*/  IMAD.IADD R31, R37, 0x1, R31 ;  /* 0x00000001251f7824 */ /* 0x000fe200078e021f */
[----:B------:R2:W3:Y:S04]  /*5f30*/  LDS.128 R16, [R197+0xb000] ;  /* 0x00b00000c5107984 */ /* 0x0004e80000000c00 */
[----:B------:R2:W4:Y:S04]  /*5f40*/  LDS.128 R12, [R197+0xc000] ;  /* 0x00c00000c50c7984 */ /* 0x0005280000000c00 */
[----:B------:R2:W1:Y:S01]  /*5f50*/  LDS.128 R8, [R197+0xd000] ;  /* 0x00d00000c5087984 */ /* 0x0004620000000c00 */
[----:B------:R-:W-:Y:S05]  /*5f60*/  @P4 BRA `(.L_x_13) ;  /* 0x00000000002c4947 */ /* 0x000fea0003800000 */
[----:B------:R-:W2:Y:S01]  /*5f70*/  LDS.128 R24, [R197+0x6000] ;  /* 0x00600000c5187984 */ /* 0x000ea20000000c00 */
[----:B------:R-:W-:Y:S01]  /*5f80*/  MOV R38, R36 ;  /* 0x0000002400267202 */ /* 0x000fe20000000f00 */
[-C--:B------:R-:W-:Y:S01]  /*5f90*/  IMAD R32, R29, R4.reuse, RZ ;  /* 0x000000041d207224 */ /* 0x080fe200078e02ff */
[----:B------:R-:W-:Y:S01]  /*5fa0*/  MOV R39, R31 ;  /* 0x0000001f00277202 */ /* 0x000fe20000000f00 */
[----:B------:R-:W-:Y:S02]  /*5fb0*/  ULDC.64 UR4, c[0x0][0x3f0] ;  /* 0x0000fc0000047ab9 */ /* 0x000fe40000000a00 */
[C---:B------:R-:W-:Y:S02]  /*5fc0*/  IMAD R32, R187.reuse, R5, R32 ;  /* 0x00000005bb207224 */ /* 0x040fe400078e0220 */
[----:B------:R-:W-:-:S05]  /*5fd0*/  IMAD.WIDE.U32 R38, R187, R4, R38 ;  /* 0x00000004bb267225 */ /* 0x000fca00078e0026 */
[----:B------:R-:W-:Y:S02]  /*5fe0*/  IADD3 R32, R39, R32, RZ ;  /* 0x0000002027207210 */ /* 0x000fe40007ffe0ff */
[----:B------:R-:W-:-:S04]  /*5ff0*/  LEA R40, P0, R38, UR4, 0x1 ;  /* 0x0000000426287c11 */ /* 0x000fc8000f8008ff */
[----:B------:R-:W-:-:S05]  /*6000*/  LEA.HI.X R41, R38, UR5, R32, 0x1, P0 ;  /* 0x0000000526297c11 */ /* 0x000fca00080f0c20 */
[----:B--2---:R2:W-:Y:S04]  /*6010*/  STG.E.128 desc[UR14][R40.64], R24 ;  /* 0x0000001828007986 */ /* 0x0045e8000c101d0e */
.L_x_13:
[----:B------:R-:W-:Y:S05]  /*6020*/  BSYNC B0 ;  /* 0x0000000000007941 */ /* 0x000fea0003800000 */
.L_x_12:
[----:B------:R-:W-:Y:S04]  /*6030*/  BSSY B0, `(.L_x_14) ;  /* 0x000000e000007945 */ /* 0x000fe80003800000 */
[----:B------:R-:W-:Y:S05]  /*6040*/  @P3 BRA `(.L_x_15) ;  /* 0x0000000000303947 */ /* 0x000fea0003800000 */
[----:B--2---:R-:W-:Y:S01]  /*6050*/  IADD3 R24, P0, R187, 0x20, RZ ;  /* 0x00000020bb187810 */ /* 0x004fe20007f1e0ff */
[----:B------:R-:W-:Y:S01]  /*6060*/  IMAD.MOV.U32 R26, RZ, RZ, R36 ;  /* 0x000000ffff1a7224 */ /* 0x000fe200078e0024 */
[----:B------:R-:W-:Y:S01]  /*6070*/  MOV R27, R31 ;  /* 0x0000001f001b7202 */ /* 0x000fe20000000f00 */
[----:B------:R-:W-:Y:S02]  /*6080*/  ULDC.64 UR4, c[0x0][0x3f0] ;  /* 0x0000fc0000047ab9 */ /* 0x000fe40000000a00 */
[----:B------:R-:W-:Y:S02]  /*6090*/  IMAD.X R25, RZ, RZ, R29, P0 ;  /* 0x000000ffff197224 */ /* 0x000fe400000e061d */
[----:B------:R-:W-:-:S04]  /*60a0*/  IMAD.WIDE.U32 R26, R24, R4, R26 ;  /* 0x00000004181a7225 */ /* 0x000fc800078e001a */
[----:B------:R-:W-:-:S04]  /*60b0*/  IMAD R25, R25, R4, RZ ;  /* 0x0000000419197224 */ /* 0x000fc800078e02ff */
[----:B------:R-:W-:Y:S01]  /*60c0*/  IMAD R25, R24, R5, R25 ;  /* 0x0000000518197224 */ /* 0x000fe200078e0219 */
[----:B------:R-:W-:-:S04]  /*60d0*/  LEA R24, P0, R26, UR4, 0x1 ;  /* 0x000000041a187c11 */ /* 0x000fc8000f8008ff */
[----:B------:R-:W-:-:S04]  /*60e0*/  IADD3 R25, R27, R25, RZ ;  /* 0x000000191b197210 */ /* 0x000fc80007ffe0ff */
[----:B------:R-:W-:-:S05]  /*60f0*/  LEA.HI.X R25, R26, UR5, R25, 0x1, P0 ;  /* 0x000000051a197c11 */ /* 0x000fca00080f0c19 */
[----:B-1----:R1:W-:Y:S02]  /*6100*/  STG.E.128 desc[UR14][R24.64], R20 ;  /* 0x0000001418007986 */ /* 0x0023e4000c101d0e */
.L_x_15:
[----:B------:R-:W-:Y:S05]  /*6110*/  BSYNC B0 ;  /* 0x0000000000007941 */ /* 0x000fea0003800000 */
.L_x_14:
[----:B-1----:R1:W1:Y:S01]  /*6120*/  LDS.128 R20, [R197+0x8000] ;  /* 0x00800000c5147984 */ /* 0x0022620000000c00 */
        /* <DEDUP_REMOVED lines=14> */
.L_x_17:
[----:B------:R-:W-:Y:S05]  /*6210*/  BSYNC B0 ;  /* 0x0000000000007941 */ /* 0x000fea0003800000 */
.L_x_16:
        /* <DEDUP_REMOVED lines=9> */
[----:B------:R-:W-:Y:S01]  /*62b0*/  IMAD R25, R25, R4, RZ ;  /* 0x0000000419197224 */ /* 0x000fe200078e02ff */
[----:B------:R-:W-:-:S03]  /*62c0*/  LEA R4, P0, R26, UR4, 0x1 ;  /* 0x000000041a047c11 */ /* 0x000fc6000f8008ff */
[----:B------:R-:W-:-:S05]  /*62d0*/  IMAD R25, R24, R5, R25 ;  /* 0x0000000518197224 */ /* 0x000fca00078e0219 */
[----:B------:R-:W-:-:S04]  /*62e0*/  IADD3 R25, R27, R25, RZ ;  /* 0x000000191b197210 */ /* 0x000fc80007ffe0ff */
[----:B------:R-:W-:-:S05]  /*62f0*/  LEA.HI.X R5, R26, UR5, R25, 0x1, P0 ;  /* 0x000000051a057c11 */ /* 0x000fca00080f0c19 */
[----:B-1----:R1:W-:Y:S02]  /*6300*/  STG.E.128 desc[UR14][R4.64], R20 ;  /* 0x0000001404007986 */ /* 0x0023e4000c101d0e */
.L_x_19:
[----:B------:R-:W-:Y:S05]  /*6310*/  BSYNC B0 ;  /* 0x0000000000007941 */ /* 0x000fea0003800000 */
.L_x_18:
[-C--:B-1----:R-:W-:Y:S01]  /*6320*/  IMAD R21, R7, R2.reuse, RZ ;  /* 0x0000000207157224 */ /* 0x082fe200078e02ff */
[----:B------:R-:W-:Y:S01]  /*6330*/  ULDC.64 UR4, c[0x0][0x470] ;  /* 0x00011c0000047ab9 */ /* 0x000fe20000000a00 */
[C---:B------:R-:W-:Y:S01]  /*6340*/  IMAD.WIDE.U32 R34, R6.reuse, R2, R34 ;  /* 0x0000000206227225 */ /* 0x040fe200078e0022 */
[----:B------:R-:W-:Y:S03]  /*6350*/  BSSY B0, `(.L_x_20) ;  /* 0x0000013000007945 */ /* 0x000fe60003800000 */
[----:B------:R-:W-:Y:S01]  /*6360*/  IMAD R21, R6, R3, R21 ;  /* 0x0000000306157224 */ /* 0x000fe200078e0215 */
[----:B------:R-:W-:Y:S01]  /*6370*/  IADD3 R22, P0, R30, R34, RZ ;  /* 0x000000221e167210 */ /* 0x000fe20007f1e0ff */
[----:B------:R1:W1:Y:S01]  /*6380*/  LDS.128 R4, [R197+0xa000] ;  /* 0x00a00000c5047984 */ /* 0x0002620000000c00 */
[----:B------:R-:W-:Y:S02]  /*6390*/  IMAD R28, R28, UR4, RZ ;  /* 0x000000041c1c7c24 */ /* 0x000fe4000f8e02ff */
[----:B------:R-:W-:-:S02]  /*63a0*/  IADD3.X R23, R0, R35, R21, P0, !PT ;  /* 0x0000002300177210 */ /* 0x000fc400007fe415 */
[C---:B------:R-:W-:Y:S02]  /*63b0*/  IMAD R21, R199.reuse, UR5, R28 ;  /* 0x00000005c7157c24 */ /* 0x040fe4000f8e021c */
[----:B------:R-:W-:-:S05]  /*63c0*/  IMAD.WIDE.U32 R22, R199, UR4, R22 ;  /* 0x00000004c7167c25 */ /* 0x000fca000f8e0016 */
[----:B------:R-:W-:Y:S01]  /*63d0*/  IADD3 R21, R23, R21, RZ ;  /* 0x0000001517157210 */ /* 0x000fe20007ffe0ff */
[----:B------:R-:W-:Y:S06]  /*63e0*/  @P4 BRA `(.L_x_21) ;  /* 0x0000000000244947 */ /* 0x000fec0003800000 */
[----:B------:R-:W-:Y:S01]  /*63f0*/  MOV R20, R22 ;  /* 0x0000001600147202 */ /* 0x000fe20000000f00 */
[----:B------:R-:W-:Y:S01]  /*6400*/  IMAD R0, R29, R2, RZ ;  /* 0x000000021d007224 */ /* 0x000fe200078e02ff */
[----:B------:R-:W-:-:S03]  /*6410*/  ULDC.64 UR4, c[0x0][0x3f8] ;  /* 0x0000fe0000047ab9 */ /* 0x000fc60000000a00 */
[----:B--2---:R-:W-:-:S04]  /*6420*/  IMAD.WIDE.U32 R24, R187, R2, R20 ;  /* 0x00000002bb187225 */ /* 0x004fc800078e0014 */
[----:B------:R-:W-:Y:S01]  /*6430*/  IMAD R0, R187, R3, R0 ;  /* 0x00000003bb007224 */ /* 0x000fe200078e0200 */
[----:B------:R-:W-:-:S04]  /*6440*/  LEA R26, P0, R24, UR4, 0x1 ;  /* 0x00000004181a7c11 */ /* 0x000fc8000f8008ff */
[----:B------:R-:W-:-:S04]  /*6450*/  IADD3 R0, R25, R0, RZ ;  /* 0x0000000019007210 */ /* 0x000fc80007ffe0ff */
[----:B------:R-:W-:-:S05]  /*6460*/  LEA.HI.X R27, R24, UR5, R0, 0x1, P0 ;  /* 0x00000005181b7c11 */ /* 0x000fca00080f0c00 */
[----:B-1----:R1:W-:Y:S02]  /*6470*/  STG.E.128 desc[UR14][R26.64], R4 ;  /* 0x000000041a007986 */ /* 0x0023e4000c101d0e */
.L_x_21:
[----:B------:R-:W-:Y:S05]  /*6480*/  BSYNC B0 ;  /* 0x0000000000007941 */ /* 0x000fea0003800000 */
.L_x_20:
[----:B------:R-:W-:Y:S04]  /*6490*/  BSSY B0, `(.L_x_22) ;  /* 0x000000d000007945 */ /* 0x000fe80003800000 */
[----:B------:R-:W-:Y:S05]  /*64a0*/  @P3 BRA `(.L_x_23) ;  /* 0x00000000002c3947 */ /* 0x000fea0003800000 */
[----:B------:R-:W-:Y:S01]  /*64b0*/  IADD3 R0, P0, R187, 0x20, RZ ;  /* 0x00000020bb007810 */ /* 0x000fe20007f1e0ff */
[----:B------:R-:W-:Y:S01]  /*64c0*/  ULDC.64 UR4, c[0x0][0x3f8] ;  /* 0x0000fe0000047ab9 */ /* 0x000fe20000000a00 */
[----:B------:R-:W-:Y:S02]  /*64d0*/  MOV R20, R22 ;  /* 0x0000001600147202 */ /* 0x000fe40000000f00 */
[----:B-1----:R-:W-:-:S03]  /*64e0*/  IADD3.X R5, RZ, R29, RZ, P0, !PT ;  /* 0x0000001dff057210 */ /* 0x002fc600007fe4ff */
[----:B------:R-:W-:-:S04]  /*64f0*/  IMAD.WIDE.U32 R6, R0, R2, R20 ;  /* 0x0000000200067225 */ /* 0x000fc800078e0014 */
[----:B------:R-:W-:Y:S01]  /*6500*/  IMAD R5, R5, R2, RZ ;  /* 0x0000000205057224 */ /* 0x000fe200078e02ff */
[----:B------:R-:W-:-:S03]  /*6510*/  LEA R4, P0, R6, UR4, 0x1 ;  /* 0x0000000406047c11 */ /* 0x000fc6000f8008ff */
[----:B------:R-:W-:-:S05]  /*6520*/  IMAD R5, R0, R3, R5 ;  /* 0x0000000300057224 */ /* 0x000fca00078e0205 */
[----:B------:R-:W-:-:S04]  /*6530*/  IADD3 R5, R7, R5, RZ ;  /* 0x0000000507057210 */ /* 0x000fc80007ffe0ff */
[----:B------:R-:W-:-:S05]  /*6540*/  LEA.HI.X R5, R6, UR5, R5, 0x1, P0 ;  /* 0x0000000506057c11 */ /* 0x000fca00080f0c05 */
[----:B---3--:R1:W-:Y:S02]  /*6550*/  STG.E.128 desc[UR14][R4.64], R16 ;  /* 0x0000001004007986 */ /* 0x0083e4000c101d0e */
.L_x_23:
[----:B------:R-:W-:Y:S05]  /*6560*/  BSYNC B0 ;  /* 0x0000000000007941 */ /* 0x000fea0003800000 */
.L_x_22:
        /* <DEDUP_REMOVED lines=12> */
[----:B----4-:R1:W-:Y:S02]  /*6630*/  STG.E.128 desc[UR14][R4.64], R12 ;  /* 0x0000000c04007986 */ /* 0x0103e4000c101d0e */
.L_x_25:
[----:B------:R-:W-:Y:S05]  /*6640*/  BSYNC B0 ;  /* 0x0000000000007941 */ /* 0x000fea0003800000 */
.L_x_24:
[----:B------:R-:W-:Y:S05]  /*6650*/  @P1 BRA `(.L_x_26) ;  /* 0x0000000800f41947 */ /* 0x000fea0003800000 */
[----:B------:R-:W-:Y:S01]  /*6660*/  IADD3 R0, P0, R187, 0x60, RZ ;  /* 0x00000060bb007810 */ /* 0x000fe20007f1e0ff */
[----:B------:R-:W-:Y:S01]  /*6670*/  ULDC.64 UR4, c[0x0][0x3f8] ;  /* 0x0000fe0000047ab9 */ /* 0x000fe20000000a00 */
[----:B------:R-:W-:Y:S02]  /*6680*/  MOV R20, R22 ;  /* 0x0000001600147202 */ /* 0x000fe40000000f00 */
[----:B------:R-:W-:-:S03]  /*6690*/  IADD3.X R29, RZ, R29, RZ, P0, !PT ;  /* 0x0000001dff1d7210 */ /* 0x000fc600007fe4ff */
[----:B-1----:R-:W-:-:S04]  /*66a0*/  IMAD.WIDE.U32 R4, R0, R2, R20 ;  /* 0x0000000200047225 */ /* 0x002fc800078e0014 */
[----:B------:R-:W-:Y:S01]  /*66b0*/  IMAD R29, R29, R2, RZ ;  /* 0x000000021d1d7224 */ /* 0x000fe200078e02ff */
[----:B------:R-:W-:-:S03]  /*66c0*/  LEA R2, P0, R4, UR4, 0x1 ;  /* 0x0000000404027c11 */ /* 0x000fc6000f8008ff */
[----:B------:R-:W-:-:S05]  /*66d0*/  IMAD R29, R0, R3, R29 ;  /* 0x00000003001d7224 */ /* 0x000fca00078e021d */
[----:B------:R-:W-:-:S04]  /*66e0*/  IADD3 R29, R5, R29, RZ ;  /* 0x0000001d051d7210 */ /* 0x000fc80007ffe0ff */
[----:B------:R-:W-:-:S05]  /*66f0*/  LEA.HI.X R3, R4, UR5, R29, 0x1, P0 ;  /* 0x0000000504037c11 */ /* 0x000fca00080f0c1d */
[----:B------:R1:W-:Y:S01]  /*6700*/  STG.E.128 desc[UR14][R2.64], R8 ;  /* 0x0000000802007986 */ /* 0x0003e2000c101d0e */
[----:B------:R-:W-:Y:S05]  /*6710*/  BRA `(.L_x_26) ;  /* 0x0000000800c47947 */ /* 0x000fea0003800000 */
.L_x_6:
[----:B------:R-:W-:Y:S01]  /*6720*/  ISETP.NE.AND P0, PT, R226, -0x1, PT ;  /* 0xffffffffe200780c */ /* 0x000fe20003f05270 */
[C---:B------:R-:W-:Y:S02]  /*6730*/  IMAD.SHL.U32 R9, R201.reuse, 0x80, RZ ;  /* 0x00000080c9097824 */ /* 0x040fe400078e00ff */
[----:B------:R-:W-:-:S03]  /*6740*/  IMAD R224, R201, -0x80, R224 ;  /* 0xffffff80c9e07824 */ /* 0x000fc600078e02e0 */
[----:B------:R-:W-:-:S07]  /*6750*/  SHF.R.S32.HI R11, RZ, 0x1f, R9 ;  /* 0x0000001fff0b7819 */ /* 0x000fce0000011409 */
[----:B------:R-:W1:Y:S01]  /*6760*/  @P0 LDC.64 R4, c[0x0][0x450] ;  /* 0x00011400ff040b82 */ /* 0x000e620000000a00 */
[CC--:B------:R-:W-:Y:S02]  /*6770*/  @P0 IADD3 R12, R225.reuse, R226.reuse, RZ ;  /* 0x000000e2e10c0210 */ /* 0x0c0fe40007ffe0ff */
[----:B------:R-:W-:-:S05]  /*6780*/  @P0 IADD3 R6, R225, R226, RZ ;  /* 0x000000e2e1060210 */ /* 0x000fca0007ffe0ff */
[----:B------:R-:W2:Y:S01]  /*6790*/  @P0 LDC.64 R2, c[0x0][0x458] ;  /* 0x00011600ff020b82 */ /* 0x000ea20000000a00 */
[C---:B-1----:R-:W-:Y:S02]  /*67a0*/  @P0 IMAD R10, R12.reuse, R5, RZ ;  /* 0x000000050c0a0224 */ /* 0x042fe400078e02ff */
[----:B------:R-:W-:-:S05]  /*67b0*/  @P0 IMAD.WIDE.U32 R12, R12, R4, RZ ;  /* 0x000000040c0c0225 */ /* 0x000fca00078e00ff */
[----:B------:R-:W-:Y:S01]  /*67c0*/  @P0 IADD3 R10, R13, R10, RZ ;  /* 0x0000000a0d0a0210 */ /* 0x000fe20007ffe0ff */
[C---:B--2---:R-:W-:Y:S01]  /*67d0*/  @P0 IMAD R0, R6.reuse, R3, RZ ;  /* 0x0000000306000224 */ /* 0x044fe200078e02ff */
[----:B------:R-:W-:Y:S01]  /*67e0*/  SHF.R.S32.HI R13, RZ, 0x1f, R200 ;  /* 0x0000001fff0d7819 */ /* 0x000fe200000114c8 */
[----:B------:R-:W-:-:S04]  /*67f0*/  @P0 IMAD.WIDE.U32 R6, R6, R2, RZ ;  /* 0x0000000206060225 */ /* 0x000fc800078e00ff */
[----:B------:R-:W-:Y:S01]  /*6800*/  @P0 IMAD.MOV.U32 R8, RZ, RZ, R6 ;  /* 0x000000ffff080224 */ /* 0x000fe200078e0006 */
[----:B------:R-:W-:Y:S01]  /*6810*/  @P0 IADD3 R0, R7, R0, RZ ;  /* 0x0000000007000210 */ /* 0x000fe20007ffe0ff */
[----:B------:R-:W-:Y:S06]  /*6820*/  @P0 BRA `(.L_x_27) ;  /* 0x0000000000300947 */ /* 0x000fec0003800000 */
[----:B------:R-:W1:Y:S01]  /*6830*/  LDC.64 R4, c[0x0][0x450] ;  /* 0x00011400ff047b82 */ /* 0x000e620000000a00 */
[----:B------:R-:W-:-:S07]  /*6840*/  SHF.R.S32.HI R15, RZ, 0x1f, R225 ;  /* 0x0000001fff0f7819 */ /* 0x000fce00000114e1 */
[----:B------:R-:W2:Y:S01]  /*6850*/  LDC.64 R6, c[0x0][0x438] ;  /* 0x00010e00ff067b82 */ /* 0x000ea20000000a00 */
[-C--:B-1----:R-:W-:Y:S02]  /*6860*/  IMAD R12, R15, R4.reuse, RZ ;  /* 0x000000040f0c7224 */ /* 0x082fe400078e02ff */
[----:B------:R-:W-:-:S04]  /*6870*/  IMAD.WIDE.U32 R14, R225, R4, RZ ;  /* 0x00000004e10e7225 */ /* 0x000fc800078e00ff */
[----:B------:R-:W-:Y:S02]  /*6880*/  IMAD R12, R225, R5, R12 ;  /* 0x00000005e10c7224 */ /* 0x000fe400078e020c */
[----:B--2---:R-:W-:-:S03]  /*6890*/  IMAD R10, R13, R6, RZ ;  /* 0x000000060d0a7224 */ /* 0x004fc600078e02ff */
[----:B------:R-:W-:Y:S01]  /*68a0*/  IADD3 R15, R15, R12, RZ ;  /* 0x0000000c0f0f7210 */ /* 0x000fe20007ffe0ff */
[C---:B------:R-:W-:Y:S02]  /*68b0*/  IMAD R10, R200.reuse, R7, R10 ;  /* 0x00000007c80a7224 */ /* 0x040fe400078e020a */
[----:B------:R-:W-:-:S05]  /*68c0*/  IMAD.WIDE.U32 R6, R200, R6, R14 ;  /* 0x00000006c8067225 */ /* 0x000fca00078e000e */
[----:B------:R-:W-:Y:S02]  /*68d0*/  IADD3 R10, R7, R10, RZ ;  /* 0x0000000a070a7210 */ /* 0x000fe40007ffe0ff */
[----:B------:R-:W-:Y:S02]  /*68e0*/  MOV R12, R6 ;  /* 0x00000006000c7202 */ /* 0x000fe40000000f00 */
.L_x_27:
[----:B------:R-:W-:Y:S05]  /*68f0*/  @P0 BRA `(.L_x_28) ;  /* 0x0000000000300947 */ /* 0x000fea0003800000 */
        /* <DEDUP_REMOVED lines=11> */
[----:B------:R-:W-:-:S07]  /*69b0*/  MOV R8, R14 ;  /* 0x0000000e00087202 */ /* 0x000fce0000000f00 */
.L_x_28:
[C---:B------:R-:W-:Y:S01]  /*69c0*/  VIADD R7, R187.reuse, 0x20 ;  /* 0x00000020bb077836 */ /* 0x040fe20000000000 */
[----:B------:R-:W-:Y:S01]  /*69d0*/  ISETP.GE.AND P4, PT, R187, R224, PT ;  /* 0x000000e0bb00720c */ /* 0x000fe20003f86270 */
[-C--:B------:R-:W-:Y:S01]  /*69e0*/  IMAD R14, R11, R4.reuse, RZ ;  /* 0x000000040b0e7224 */ /* 0x080fe200078e02ff */
[----:B------:R-:W-:Y:S01]  /*69f0*/  SHF.R.S32.HI R6, RZ, 0x1f, R199 ;  /* 0x0000001fff067819 */ /* 0x000fe200000114c7 */
[----:B------:R-:W-:Y:S01]  /*6a00*/  IMAD.WIDE.U32 R16, R9, R4, R188 ;  /* 0x0000000409107225 */ /* 0x000fe200078e00bc */
[----:B------:R-:W-:Y:S01]  /*6a10*/  ISETP.GE.AND P3, PT, R7, R224, PT ;  /* 0x000000e00700720c */ /* 0x000fe20003f66270 */
[----:B------:R-:W-:Y:S01]  /*6a20*/  ULDC.64 UR4, c[0x0][0x468] ;  /* 0x00011a0000047ab9 */ /* 0x000fe20000000a00 */
[----:B------:R-:W-:Y:S01]  /*6a30*/  IADD3 R13, R187, 0x60, RZ ;  /* 0x00000060bb0d7810 */ /* 0x000fe20007ffe0ff */
[----:B------:R-:W-:Y:S01]  /*6a40*/  IMAD R7, R9, R5, R14 ;  /* 0x0000000509077224 */ /* 0x000fe200078e020e */
[----:B------:R-:W-:Y:S01]  /*6a50*/  IADD3 R16, P0, R12, R16, RZ ;  /* 0x000000100c107210 */ /* 0x000fe20007f1e0ff */
[----:B------:R-:W-:Y:S01]  /*6a60*/  VIADD R15, R187, 0x40 ;  /* 0x00000040bb0f7836 */ /* 0x000fe20000000000 */
[----:B------:R-:W-:Y:S01]  /*6a70*/  BSSY B0, `(.L_x_29) ;  /* 0x0000013000007945 */ /* 0x000fe20003800000 */
[----:B------:R-:W-:-:S02]  /*6a80*/  ISETP.GE.AND P1, PT, R13, R224, PT ;  /* 0x000000e00d00720c */ /* 0x000fc40003f26270 */
[----:B------:R-:W-:Y:S01]  /*6a90*/  IADD3.X R17, R10, R17, R7, P0, !PT ;  /* 0x000000110a117210 */ /* 0x000fe200007fe407 */
[----:B------:R-:W-:Y:S01]  /*6aa0*/  IMAD R10, R6, UR4, RZ ;  /* 0x00000004060a7c24 */ /* 0x000fe2000f8e02ff */
[----:B------:R-:W-:Y:S02]  /*6ab0*/  ISETP.GE.AND P2, PT, R15, R224, PT ;  /* 0x000000e00f00720c */ /* 0x000fe40003f46270 */
[----:B------:R-:W-:Y:S01]  /*6ac0*/  SHF.R.S32.HI R7, RZ, 0x1f, R187 ;  /* 0x0000001fff077819 */ /* 0x000fe200000114bb */
[C---:B------:R-:W-:Y:S02]  /*6ad0*/  IMAD R15, R199.reuse, UR5, R10 ;  /* 0x00000005c70f7c24 */ /* 0x040fe4000f8e020a */
[----:B------:R-:W-:-:S04]  /*6ae0*/  IMAD.WIDE.U32 R16, R199, UR4, R16 ;  /* 0x00000004c7107c25 */ /* 0x000fc8000f8e0010 */
[----:B------:R-:W-:Y:S01]  /*6af0*/  IMAD.IADD R15, R15, 0x1, R17 ;  /* 0x000000010f0f7824 */ /* 0x000fe200078e0211 */
[----:B------:R-:W-:Y:S06]  /*6b00*/  @P4 BRA `(.L_x_30) ;  /* 0x0000000000244947 */ /* 0x000fec0003800000 */
[----:B------:R-:W-:Y:S01]  /*6b10*/  MOV R14, R16 ;  /* 0x00000010000e7202 */ /* 0x000fe20000000f00 */
[----:B------:R-:W-:Y:S01]  /*6b20*/  IMAD R10, R7, R4, RZ ;  /* 0x00000004070a7224 */ /* 0x000fe200078e02ff */
[----:B------:R-:W-:-:S03]  /*6b30*/  ULDC.64 UR4, c[0x0][0x3f0] ;  /* 0x0000fc0000047ab9 */ /* 0x000fc60000000a00 */
[----:B------:R-:W-:-:S04]  /*6b40*/  IMAD.WIDE.U32 R12, R187, R4, R14 ;  /* 0x00000004bb0c7225 */ /* 0x000fc800078e000e */
[----:B------:R-:W-:Y:S01]  /*6b50*/  IMAD R10, R187, R5, R10 ;  /* 0x00000005bb0a7224 */ /* 0x000fe200078e020a */
[----:B------:R-:W-:-:S04]  /*6b60*/  LEA R18, P0, R12, UR4, 0x1 ;  /* 0x000000040c127c11 */ /* 0x000fc8000f8008ff */
[----:B------:R-:W-:-:S04]  /*6b70*/  IADD3 R10, R10, R13, RZ ;  /* 0x0000000d0a0a7210 */ /* 0x000fc80007ffe0ff */
[----:B------:R-:W-:-:S05]  /*6b80*/  LEA.HI.X R19, R12, UR5, R10, 0x1, P0 ;  /* 0x000000050c137c11 */ /* 0x000fca00080f0c0a */
[----:B------:R1:W-:Y:S02]  /*6b90*/  STG.E.128 desc[UR14][R18.64], RZ ;  /* 0x000000ff12007986 */ /* 0x0003e4000c101d0e */
.L_x_30:
[----:B------:R-:W-:Y:S05]  /*6ba0*/  BSYNC B0 ;  /* 0x0000000000007941 */ /* 0x000fea0003800000 */
.L_x_29:
[----:B------:R-:W-:Y:S04]  /*6bb0*/  BSSY B0, `(.L_x_31) ;  /* 0x000000d000007945 */ /* 0x000fe80003800000 */
[----:B------:R-:W-:Y:S05]  /*6bc0*/  @P3 BRA `(.L_x_32) ;  /* 0x00000000002c3947 */ /* 0x000fea0003800000 */
[----:B------:R-:W-:Y:S01]  /*6bd0*/  IADD3 R13, P0, R187, 0x20, RZ ;  /* 0x00000020bb0d7810 */ /* 0x000fe20007f1e0ff */
[----:B------:R-:W-:Y:S01]  /*6be0*/  ULDC.64 UR4, c[0x0][0x3f0] ;  /* 0x0000fc0000047ab9 */ /* 0x000fe20000000a00 */
[----:B------:R-:W-:Y:S02]  /*6bf0*/  MOV R14, R16 ;  /* 0x00000010000e7202 */ /* 0x000fe40000000f00 */
[----:B-1----:R-:W-:-:S05]  /*6c00*/  IADD3.X R19, RZ, R7, RZ, P0, !PT ;  /* 0x00000007ff137210 */ /* 0x002fca00007fe4ff */
[-C--:B------:R-:W-:Y:S02]  /*6c10*/  IMAD R10, R19, R4.reuse, RZ ;  /* 0x00000004130a7224 */ /* 0x080fe400078e02ff */
[----:B------:R-:W-:-:S04]  /*6c20*/  IMAD.WIDE.U32 R18, R13, R4, R14 ;  /* 0x000000040d127225 */ /* 0x000fc800078e000e */
[----:B------:R-:W-:Y:S01]  /*6c30*/  IMAD R10, R13, R5, R10 ;  /* 0x000000050d0a7224 */ /* 0x000fe200078e020a */
[----:B------:R-:W-:-:S04]  /*6c40*/  LEA R12, P0, R18, UR4, 0x1 ;  /* 0x00000004120c7c11 */ /* 0x000fc8000f8008ff */
[----:B------:R-:W-:-:S04]  /*6c50*/  IADD3 R13, R10, R19, RZ ;  /* 0x000000130a0d7210 */ /* 0x000fc80007ffe0ff */
[----:B------:R-:W-:-:S05]  /*6c60*/  LEA.HI.X R13, R18, UR5, R13, 0x1, P0 ;  /* 0x00000005120d7c11 */ /* 0x000fca00080f0c0d */
[----:B------:R2:W-:Y:S02]  /*6c70*/  STG.E.128 desc[UR14][R12.64], RZ ;  /* 0x000000ff0c007986 */ /* 0x0005e4000c101d0e */
.L_x_32:
[----:B------:R-:W-:Y:S05]  /*6c80*/  BSYNC B0 ;  /* 0x0000000000007941 */ /* 0x000fea0003800000 */
.L_x_31:
[----:B------:R-:W-:Y:S04]  /*6c90*/  BSSY B0, `(.L_x_33) ;  /* 0x000000d000007945 */ /* 0x000fe80003800000 */
[----:B------:R-:W-:Y:S05]  /*6ca0*/  @P2 BRA `(.L_x_34) ;  /* 0x00000000002c2947 */ /* 0x000fea0003800000 */
[----:B--2---:R-:W-:Y:S01]  /*6cb0*/  IADD3 R13, P0, R187, 0x40, RZ ;  /* 0x00000040bb0d7810 */ /* 0x004fe20007f1e0ff */
        /* <DEDUP_REMOVED lines=10> */
.L_x_34:
[----:B------:R-:W-:Y:S05]  /*6d60*/  BSYNC B0 ;  /* 0x0000000000007941 */ /* 0x000fea0003800000 */
.L_x_33:
[----:B------:R-:W-:Y:S04]  /*6d70*/  BSSY B0, `(.L_x_35) ;  /* 0x000000d000007945 */ /* 0x000fe80003800000 */
[----:B------:R-:W-:Y:S05]  /*6d80*/  @P1 BRA `(.L_x_36) ;  /* 0x00000000002c1947 */ /* 0x000fea0003800000 */
[----:B--23--:R-:W-:Y:S01]  /*6d90*/  IADD3 R13, P0, R187, 0x60, RZ ;  /* 0x00000060bb0d7810 */ /* 0x00cfe20007f1e0ff */
[----:B------:R-:W-:Y:S01]  /*6da0*/  ULDC.64 UR4, c[0x0][0x3f0] ;  /* 0x0000fc0000047ab9 */ /* 0x000fe20000000a00 */
[----:B------:R-:W-:Y:S02]  /*6db0*/  MOV R14, R16 ;  /* 0x00000010000e7202 */ /* 0x000fe40000000f00 */
[----:B------:R-:W-:-:S03]  /*6dc0*/  IADD3.X R17, RZ, R7, RZ, P0, !PT ;  /* 0x00000007ff117210 */ /* 0x000fc600007fe4ff */
[----:B------:R-:W-:-:S04]  /*6dd0*/  IMAD.WIDE.U32 R14, R13, R4, R14 ;  /* 0x000000040d0e7225 */ /* 0x000fc800078e000e */
[----:B------:R-:W-:Y:S01]  /*6de0*/  IMAD R10, R17, R4, RZ ;  /* 0x00000004110a7224 */ /* 0x000fe200078e02ff */
[----:B------:R-:W-:-:S03]  /*6df0*/  LEA R4, P0, R14, UR4, 0x1 ;  /* 0x000000040e047c11 */ /* 0x000fc6000f8008ff */
[----:B------:R-:W-:-:S05]  /*6e00*/  IMAD R5, R13, R5, R10 ;  /* 0x000000050d057224 */ /* 0x000fca00078e020a */
[----:B------:R-:W-:-:S04]  /*6e10*/  IADD3 R5, R5, R15, RZ ;  /* 0x0000000f05057210 */ /* 0x000fc80007ffe0ff */
[----:B------:R-:W-:-:S05]  /*6e20*/  LEA.HI.X R5, R14, UR5, R5, 0x1, P0 ;  /* 0x000000050e057c11 */ /* 0x000fca00080f0c05 */
[----:B------:R4:W-:Y:S02]  /*6e30*/  STG.E.128 desc[UR14][R4.64], RZ ;  /* 0x000000ff04007986 */ /* 0x0009e4000c101d0e */
.L_x_36:
[----:B------:R-:W-:Y:S05]  /*6e40*/  BSYNC B0 ;  /* 0x0000000000007941 */ /* 0x000fea0003800000 */
.L_x_35:
[-C--:B--23--:R-:W-:Y:S01]  /*6e50*/  IMAD.WIDE.U32 R12, R9, R2.reuse, R188 ;  /* 0x00000002090c7225 */ /* 0x08cfe200078e00bc */
[----:B------:R-:W-:Y:S01]  /*6e60*/  ULDC.64 UR4, c[0x0][0x470] ;  /* 0x00011c0000047ab9 */ /* 0x000fe20000000a00 */
[----:B------:R-:W-:Y:S02]  /*6e70*/  BSSY B0, `(.L_x_37) ;  /* 0x0000013000007945 */ /* 0x000fe40003800000 */
[----:B----4-:R-:W-:Y:S01]  /*6e80*/  IMAD R4, R11, R2, RZ ;  /* 0x000000020b047224 */ /* 0x010fe200078e02ff */
[----:B------:R-:W-:Y:S01]  /*6e90*/  IADD3 R10, P0, R8, R12, RZ ;  /* 0x0000000c080a7210 */ /* 0x000fe20007f1e0ff */
[----:B------:R-:W-:Y:S02]  /*6ea0*/  IMAD R6, R6, UR4, RZ ;  /* 0x0000000406067c24 */ /* 0x000fe4000f8e02ff */
[----:B------:R-:W-:-:S05]  /*6eb0*/  IMAD R9, R9, R3, R4 ;  /* 0x0000000309097224 */ /* 0x000fca00078e0204 */
[----:B------:R-:W-:Y:S01]  /*6ec0*/  IADD3.X R11, R0, R13, R9, P0, !PT ;  /* 0x0000000d000b7210 */ /* 0x000fe200007fe409 */
[C---:B------:R-:W-:Y:S02]  /*6ed0*/  IMAD R9, R199.reuse, UR5, R6 ;  /* 0x00000005c7097c24 */ /* 0x040fe4000f8e0206 */
[----:B------:R-:W-:-:S05]  /*6ee0*/  IMAD.WIDE.U32 R10, R199, UR4, R10 ;  /* 0x00000004c70a7c25 */ /* 0x000fca000f8e000a */
[----:B------:R-:W-:Y:S01]  /*6ef0*/  IADD3 R9, R9, R11, RZ ;  /* 0x0000000b09097210 */ /* 0x000fe20007ffe0ff */
        /* <DEDUP_REMOVED lines=10> */
.L_x_38:
[----:B------:R-:W-:Y:S05]  /*6fa0*/  BSYNC B0 ;  /* 0x0000000000007941 */ /* 0x000fea0003800000 */
.L_x_37:
[----:B------:R-:W-:Y:S04]  /*6fb0*/  BSSY B0, `(.L_x_39) ;  /* 0x000000d000007945 */ /* 0x000fe80003800000 */
[----:B------:R-:W-:Y:S05]  /*6fc0*/  @P3 BRA `(.L_x_40) ;  /* 0x00000000002c3947 */ /* 0x000fea0003800000 */
[----:B------:R-:W-:Y:S01]  /*6fd0*/  IADD3 R5, P0, R187, 0x20, RZ ;  /* 0x00000020bb057810 */ /* 0x000fe20007f1e0ff */
[----:B------:R-:W-:Y:S01]  /*6fe0*/  ULDC.64 UR4, c[0x0][0x3f8] ;  /* 0x0000fe0000047ab9 */ /* 0x000fe20000000a00 */
[----:B------:R-:W-:Y:S02]  /*6ff0*/  MOV R8, R10 ;  /* 0x0000000a00087202 */ /* 0x000fe40000000f00 */
[----:B--2---:R-:W-:-:S05]  /*7000*/  IADD3.X R13, RZ, R7, RZ, P0, !PT ;  /* 0x00000007ff0d7210 */ /* 0x004fca00007fe4ff */
[-C--:B------:R-:W-:Y:S02]  /*7010*/  IMAD R0, R13, R2.reuse, RZ ;  /* 0x000000020d007224 */ /* 0x080fe400078e02ff */
[----:B------:R-:W-:-:S04]  /*7020*/  IMAD.WIDE.U32 R12, R5, R2, R8 ;  /* 0x00000002050c7225 */ /* 0x000fc800078e0008 */
[----:B------:R-:W-:Y:S01]  /*7030*/  IMAD R0, R5, R3, R0 ;  /* 0x0000000305007224 */ /* 0x000fe200078e0200 */
[----:B------:R-:W-:-:S04]  /*7040*/  LEA R4, P0, R12, UR4, 0x1 ;  /* 0x000000040c047c11 */ /* 0x000fc8000f8008ff */
[----:B------:R-:W-:-:S04]  /*7050*/  IADD3 R5, R0, R13, RZ ;  /* 0x0000000d00057210 */ /* 0x000fc80007ffe0ff */
[----:B------:R-:W-:-:S05]  /*7060*/  LEA.HI.X R5, R12, UR5, R5, 0x1, P0 ;  /* 0x000000050c057c11 */ /* 0x000fca00080f0c05 */
[----:B------:R3:W-:Y:S02]  /*7070*/  STG.E.128 desc[UR14][R4.64], RZ ;  /* 0x000000ff04007986 */ /* 0x0007e4000c101d0e */
.L_x_40:
[----:B------:R-:W-:Y:S05]  /*7080*/  BSYNC B0 ;  /* 0x0000000000007941 */ /* 0x000fea0003800000 */
.L_x_39:
[----:B------:R-:W-:Y:S04]  /*7090*/  BSSY B0, `(.L_x_41) ;  /* 0x000000d000007945 */ /* 0x000fe80003800000 */
[----:B------:R-:W-:Y:S05]  /*70a0*/  @P2 BRA `(.L_x_42) ;  /* 0x00000000002c2947 */ /* 0x000fea0003800000 */
[----:B---3--:R-:W-:Y:S01]  /*70b0*/  IADD3 R5, P0, R187, 0x40, RZ ;  /* 0x00000040bb057810 */ /* 0x008fe20007f1e0ff */
        /* <DEDUP_REMOVED lines=10> */
.L_x_42:
[----:B------:R-:W-:Y:S05]  /*7160*/  BSYNC B0 ;  /* 0x0000000000007941 */ /* 0x000fea0003800000 */
.L_x_41:
[----:B------:R-:W-:Y:S05]  /*7170*/  @P1 BRA `(.L_x_26) ;  /* 0x00000000002c1947 */ /* 0x000fea0003800000 */
[----:B------:R-:W-:Y:S01]  /*7180*/  IADD3 R0, P0, R187, 0x60, RZ ;  /* 0x00000060bb007810 */ /* 0x000fe20007f1e0ff */
[----:B------:R-:W-:Y:S01]  /*7190*/  ULDC.64 UR4, c[0x0][0x3f8] ;  /* 0x0000fe0000047ab9 */ /* 0x000fe20000000a00 */
[----:B------:R-:W-:Y:S02]  /*71a0*/  MOV R8, R10 ;  /* 0x0000000a00087202 */ /* 0x000fe40000000f00 */
[----:B------:R-:W-:-:S03]  /*71b0*/  IADD3.X R7, RZ, R7, RZ, P0, !PT ;  /* 0x00000007ff077210 */ /* 0x000fc600007fe4ff */
[----:B------:R-:W-:-:S04]  /*71c0*/  IMAD.WIDE.U32 R8, R0, R2, R8 ;  /* 0x0000000200087225 */ /* 0x000fc800078e0008 */
[----:B---34-:R-:W-:Y:S01]  /*71d0*/  IMAD R4, R7, R2, RZ ;  /* 0x0000000207047224 */ /* 0x018fe200078e02ff */
[----:B------:R-:W-:-:S03]  /*71e0*/  LEA R2, P0, R8, UR4, 0x1 ;  /* 0x0000000408027c11 */ /* 0x000fc6000f8008ff */
[----:B------:R-:W-:-:S05]  /*71f0*/  IMAD R3, R0, R3, R4 ;  /* 0x0000000300037224 */ /* 0x000fca00078e0204 */
[----:B------:R-:W-:-:S04]  /*7200*/  IADD3 R3, R3, R9, RZ ;  /* 0x0000000903037210 */ /* 0x000fc80007ffe0ff */
[----:B------:R-:W-:-:S05]  /*7210*/  LEA.HI.X R3, R8, UR5, R3, 0x1, P0 ;  /* 0x0000000508037c11 */ /* 0x000fca00080f0c03 */
[----:B------:R3:W-:Y:S02]  /*7220*/  STG.E.128 desc[UR14][R2.64], RZ ;  /* 0x000000ff02007986 */ /* 0x0007e4000c101d0e */
.L_x_26:
[----:B------:R-:W-:Y:S05]  /*7230*/  BSYNC B1 ;  /* 0x0000000000017941 */ /* 0x000fea0003800000 */
.L_x_1:
[----:B------:R-:W2:Y:S02]  /*7240*/  LDC R0, c[0x0][0xc] ;  /* 0x00000300ff007b82 */ /* 0x000ea40000000800 */
[----:B--2---:R-:W-:-:S04]  /*7250*/  IADD3 R201, R0, R201, RZ ;  /* 0x000000c900c97210 */ /* 0x004fc80007ffe0ff */
[----:B------:R-:W-:-:S13]  /*7260*/  ISETP.GE.AND P0, PT, R201, UR7, PT ;  /* 0x00000007c9007c0c */ /* 0x000fda000bf06270 */
[----:B------:R-:W-:Y:S05]  /*7270*/  @P0 BRA `(.L_x_43) ;  /* 0x0000000000040947 */ /* 0x000fea0003800000 */
[----:B------:R-:W-:Y:S05]  /*7280*/  BRA `(.L_x_44) ;  /* 0xffffff9400c07947 */ /* 0x000fea000383ffff */
.L_x_43:
[----:B------:R-:W-:Y:S05]  /*7290*/  EXIT ;  /* 0x000000000000794d */ /* 0x000fea0003800000 */
.L_x_45:
[----:B------:R-:W-:-:S00]  /*72a0*/  BRA `(.L_x_45) ;  /* 0xfffffffc00fc7947 */ /* 0x000fc0000383ffff */
[----:B------:R-:W-:-:S00]  /*72b0*/  NOP ;  /* 0x0000000000007918 */ /* 0x000fc00000000000 */
        /* <DEDUP_REMOVED lines=12> */
.L_x_2455:


//--------------------- .text._ZN5flash44flash_bwd_dq_dk_dv_loop_seqk_parallel_kernelI23Flash_bwd_kernel_traitsILi64ELi64ELi128ELi8ELi2ELi4ELi4ELb1ELb0EN7cutlass6half_tE19Flash_kernel_traitsILi64ELi64ELi128ELi8ES3_EELb0ELb0ELb0ELb0ELb0ELb0ELb0EEEvNS_16Flash_bwd_paramsE --------------------------
	.section	.text._ZN5flash44flash_bwd_dq_dk_dv_loop_seqk_parallel_kernelI23Flash_bwd_kernel_traitsILi64ELi64ELi128ELi8ELi2ELi4ELi4ELb1ELb0EN7cutlass6half_tE19Flash_kernel_traitsILi64ELi64ELi128ELi8ES3_EELb0ELb0ELb0ELb0ELb0ELb0ELb0EEEvNS_16Flash_bwd_paramsE,"ax",@progbits
	.align	128
        .global         _ZN5flash44flash_bwd_dq_dk_dv_loop_seqk_parallel_kernelI23Flash_bwd_kernel_traitsILi64ELi64ELi128ELi8ELi2ELi4ELi4ELb1ELb0EN7cutlass6half_tE19Flash_kernel_traitsILi64ELi64ELi128ELi8ES3_EELb0ELb0ELb0ELb0ELb0ELb0ELb0EEEvNS_16Flash_bwd_paramsE
        .type           _ZN5flash44flash_bwd_dq_dk_dv_loop_seqk_parallel_kernelI23Flash_bwd_kernel_traitsILi64ELi64ELi128ELi8ELi2ELi4ELi4ELb1ELb0EN7cutlass6half_tE19Flash_kernel_traitsILi64ELi64ELi128ELi8ES3_EELb0ELb0ELb0ELb0ELb0ELb0ELb0EEEvNS_16Flash_bwd_paramsE,@function
        .size           _ZN5flash44flash_bwd_dq_dk_dv_loop_seqk_parallel_kernelI23Flash_bwd_kernel_traitsILi64ELi64ELi128ELi8ELi2ELi4ELi4ELb1ELb0EN7cutlass6half_tE19Flash_kernel_traitsILi64ELi64ELi128ELi8ES3_EELb0ELb0ELb0ELb0ELb0ELb0ELb0EEEvNS_16Flash_bwd_paramsE,(.L_x_2456 - _ZN5flash44flash_bwd_dq_dk_dv_loop_seqk_parallel_kernelI23Flash_bwd_kernel_traitsILi64ELi64ELi128ELi8ELi2ELi4ELi4ELb1ELb0EN7cutlass6half_tE19Flash_kernel_traitsILi64ELi64ELi128ELi8ES3_EELb0ELb0ELb0ELb0ELb0ELb0ELb0EEEvNS_16Flash_bwd_paramsE)
        .other          _ZN5flash44flash_bwd_dq_dk_dv_loop_seqk_parallel_kernelI23Flash_bwd_kernel_traitsILi64ELi64ELi128ELi8ELi2ELi4ELi4ELb1ELb0EN7cutlass6half_tE19Flash_kernel_traitsILi64ELi64ELi128ELi8ES3_EELb0ELb0ELb0ELb0ELb0ELb0ELb0EEEvNS_16Flash_bwd_paramsE,@"STO_CUDA_ENTRY STV_DEFAULT"
_ZN5flash44flash_bwd_dq_dk_dv_loop_seqk_parallel_kernelI23Flash_bwd_kernel_traitsILi64ELi64ELi128ELi8ELi2ELi4ELi4ELb1ELb0EN7cutlass6half_tE19Flash_kernel_traitsILi64ELi64ELi128ELi8ES3_EELb0ELb0ELb0ELb0ELb0ELb0ELb0EEEvNS_16Flash_bwd_paramsE:
.text._ZN5flash44flash_bwd_dq_dk_dv_loop_seqk_parallel_kernelI23Flash_bwd_kernel_traitsILi64ELi64ELi128ELi8ELi2ELi4ELi4ELb1ELb0EN7cutlass6half_tE19Flash_kernel_traitsILi64ELi64ELi128ELi8ES3_EELb0ELb0ELb0ELb0ELb0ELb0ELb0EEEvNS_16Flash_bwd_paramsE:
        /* <DEDUP_REMOVED lines=14> */
[----:B------:R-:W-:Y:S01]  /*00e0*/  IMAD.MOV.U32 R178, RZ, RZ, 0x40 ;  /* 0x00000040ffb27424 */ /* 0x000fe200078e00ff */
[----:B------:R-:W-:Y:S01]  /*00f0*/  ULDC.64 UR16, c[0x0][0x208] ;  /* 0x0000820000107ab9 */ /* 0x000fe20000000a00 */
[----:B------:R-:W-:Y:S01]  /*0100*/  IMAD.MOV.U32 R206, RZ, RZ, -0x10 ;  /* 0xfffffff0ffce7424 */ /* 0x000fe200078e00ff */
[----:B------:R-:W4:Y:S01]  /*0110*/  S2R R196, SR_CTAID.Z ;  /* 0x0000000000c47919 */ /* 0x000f220000002700 */
[----:B------:R-:W-:Y:S01]  /*0120*/  ULDC.64 UR12, c[0x0][0x300] ;  /* 0x0000c000000c7ab9 */ /* 0x000fe20000000a00 */
[----:B--2---:R-:W-:-:S04]  /*0130*/  ULEA UR6, UR6, UR4, 0x18 ;  /* 0x0000000406067291 */ /* 0x004fc8000f8ec03f */
[----:B------:R-:W-:Y:S02]  /*0140*/  UIADD3 UR4, UR6, 0x6000, URZ ;  /* 0x0000600006047890 */ /* 0x000fe4000fffe03f */
[----:B------:R-:W-:Y:S01]  /*0150*/  UIADD3 UR5, UR6, 0xa000, URZ ;  /* 0x0000a00006057890 */ /* 0x000fe2000fffe03f */
[----:B-1----:R-:W-:Y:S01]  /*0160*/  SHF.R.S32.HI R10, RZ, 0x1f, R7 ;  /* 0x0000001fff0a7819 */ /* 0x002fe20000011407 */
[----:B------:R-:W-:Y:S02]  /*0170*/  IMAD.SHL.U32 R185, R7, 0x2, RZ ;  /* 0x0000000207b97824 */ /* 0x000fe400078e00ff */
[----:B------:R-:W-:Y:S01]  /*0180*/  IMAD.U32 R174, RZ, RZ, UR6 ;  /* 0x00000006ffae7e24 */ /* 0x000fe2000f8e00ff */
[CC--:B------:R-:W-:Y:S02]  /*0190*/  LEA.HI R16, R10.reuse, R7.reuse, RZ, 0x4 ;  /* 0x000000070a107211 */ /* 0x0c0fe400078f20ff */
[----:B------:R-:W-:Y:S02]  /*01a0*/  LEA.HI R8, R10, R7, RZ, 0x5 ;  /* 0x000000070a087211 */ /* 0x000fe400078f28ff */
[----:B------:R-:W-:-:S02]  /*01b0*/  SHF.R.S32.HI R0, RZ, 0x4, R16 ;  /* 0x00000004ff007819 */ /* 0x000fc40000011410 */
[-C--:B------:R-:W-:Y:S02]  /*01c0*/  LEA.HI R15, R10, R7.reuse, RZ, 0x3 ;  /* 0x000000070a0f7211 */ /* 0x080fe400078f18ff */
[----:B------:R-:W-:Y:S02]  /*01d0*/  LEA.HI R3, R16, R0, RZ, 0x1 ;  /* 0x0000000010037211 */ /* 0x000fe400078f08ff */
[--C-:B------:R-:W-:Y:S02]  /*01e0*/  SHF.R.S32.HI R183, RZ, 0x5, R8.reuse ;  /* 0x00000005ffb77819 */ /* 0x100fe40000011408 */
[----:B------:R-:W-:Y:S02]  /*01f0*/  LOP3.LUT R3, R3, 0xfffffffe, RZ, 0xc0, !PT ;  /* 0xfffffffe03037812 */ /* 0x000fe400078ec0ff */
[----:B------:R-:W-:Y:S02]  /*0200*/  LOP3.LUT R2, R15, 0xfffffff8, RZ, 0xc0, !PT ;  /* 0xfffffff80f027812 */ /* 0x000fe400078ec0ff */
[----:B------:R-:W-:Y:S01]  /*0210*/  LEA.HI R11, R10, R7, RZ, 0x2 ;  /* 0x000000070a0b7211 */ /* 0x000fe200078f10ff */
[----:B------:R-:W-:Y:S01]  /*0220*/  IMAD.IADD R3, R0, 0x1, -R3 ;  /* 0x0000000100037824 */ /* 0x000fe200078e0a03 */
[----:B------:R-:W-:Y:S01]  /*0230*/  SHF.R.S32.HI R0, RZ, 0x1f, R8 ;  /* 0x0000001fff007819 */ /* 0x000fe20000011408 */
[----:B------:R-:W-:Y:S01]  /*0240*/  IMAD.IADD R2, R7, 0x1, -R2 ;  /* 0x0000000107027824 */ /* 0x000fe200078e0a02 */
[----:B------:R-:W-:Y:S01]  /*0250*/  SHF.R.S32.HI R184, RZ, 0x3, R15 ;  /* 0x00000003ffb87819 */ /* 0x000fe2000001140f */
[----:B------:R-:W-:Y:S01]  /*0260*/  IMAD.SHL.U32 R12, R3, 0x200, RZ ;  /* 0x00000200030c7824 */ /* 0x000fe200078e00ff */
[----:B------:R-:W-:Y:S01]  /*0270*/  LEA.HI R0, R0, R183, RZ, 0x2 ;  /* 0x000000b700007211 */ /* 0x000fe200078f10ff */
[C---:B------:R-:W-:Y:S01]  /*0280*/  IMAD.SHL.U32 R186, R2.reuse, 0x8, RZ ;  /* 0x0000000802ba7824 */ /* 0x040fe200078e00ff */
[C---:B------:R-:W-:Y:S01]  /*0290*/  LOP3.LUT P4, RZ, R2.reuse, 0x2, RZ, 0xc0, !PT ;  /* 0x0000000202ff7812 */ /* 0x040fe2000788c0ff */
[----:B------:R-:W-:Y:S01]  /*02a0*/  IMAD.SHL.U32 R175, R2, 0x40, RZ ;  /* 0x0000004002af7824 */ /* 0x000fe200078e00ff */
[----:B------:R-:W-:Y:S01]  /*02b0*/  LOP3.LUT R0, R0, 0xfffffffc, RZ, 0xc0, !PT ;  /* 0xfffffffc00007812 */ /* 0x000fe200078ec0ff */
[----:B------:R-:W-:Y:S01]  /*02c0*/  IMAD.SHL.U32 R4, R184, 0x40, RZ ;  /* 0x00000040b8047824 */ /* 0x000fe200078e00ff */
[----:B------:R-:W-:-:S02]  /*02d0*/  LOP3.LUT P3, RZ, R2, 0x4, RZ, 0xc0, !PT ;  /* 0x0000000402ff7812 */ /* 0x000fc4000786c0ff */
[----:B------:R-:W-:Y:S01]  /*02e0*/  LOP3.LUT R175, R175, 0x1c0, RZ, 0xc0, !PT ;  /* 0x000001c0afaf7812 */ /* 0x000fe200078ec0ff */
[----:B------:R-:W-:Y:S01]  /*02f0*/  IMAD.IADD R2, R183, 0x1, -R0 ;  /* 0x00000001b7027824 */ /* 0x000fe200078e0a00 */
[----:B------:R-:W-:Y:S02]  /*0300*/  LEA.HI R9, R10, R7, RZ, 0x6 ;  /* 0x000000070a097211 */ /* 0x000fe400078f30ff */
[--C-:B------:R-:W-:Y:S01]  /*0310*/  SHF.R.S32.HI R5, RZ, 0x2, R11.reuse ;  /* 0x00000002ff057819 */ /* 0x100fe2000001140b */
[----:B------:R-:W-:Y:S01]  /*0320*/  IMAD.SHL.U32 R13, R2, 0x10, RZ ;  /* 0x00000010020d7824 */ /* 0x000fe200078e00ff */
[----:B------:R-:W-:Y:S02]  /*0330*/  SHF.R.S32.HI R6, RZ, 0x1f, R11 ;  /* 0x0000001fff067819 */ /* 0x000fe4000001140b */
[C---:B------:R-:W-:Y:S02]  /*0340*/  LOP3.LUT R180, R175.reuse, 0x8, R15, 0xf8, !PT ;  /* 0x00000008afb47812 */ /* 0x040fe400078ef80f */
[----:B------:R-:W-:-:S02]  /*0350*/  LOP3.LUT R13, R175, 0x30, R13, 0xf8, !PT ;  /* 0x00000030af0d7812 */ /* 0x000fc400078ef80d */
[----:B------:R-:W-:Y:S02]  /*0360*/  SHF.R.S32.HI R9, RZ, 0x6, R9 ;  /* 0x00000006ff097819 */ /* 0x000fe40000011409 */
[----:B------:R-:W-:Y:S02]  /*0370*/  SHF.R.U32.HI R175, RZ, 0x3, R175 ;  /* 0x00000003ffaf7819 */ /* 0x000fe400000116af */
[----:B------:R-:W-:Y:S01]  /*0380*/  LEA.HI R6, R6, R5, RZ, 0x3 ;  /* 0x0000000506067211 */ /* 0x000fe200078f18ff */
[----:B------:R-:W-:Y:S01]  /*0390*/  IMAD R0, R9, 0x800, R12 ;  /* 0x0000080009007824 */ /* 0x000fe200078e020c */
[----:B------:R-:W-:Y:S02]  /*03a0*/  LOP3.LUT R180, R180, R175, RZ, 0x3c, !PT ;  /* 0x000000afb4b47212 */ /* 0x000fe400078e3cff */
[----:B------:R-:W-:Y:S02]  /*03b0*/  LOP3.LUT R4, R4, 0x1c0, RZ, 0xc0, !PT ;  /* 0x000001c004047812 */ /* 0x000fe400078ec0ff */
[----:B------:R-:W-:Y:S01]  /*03c0*/  LOP3.LUT R16, R16, 0xfffffff0, RZ, 0xc0, !PT ;  /* 0xfffffff010107812 */ /* 0x000fe200078ec0ff */
[----:B------:R-:W-:Y:S01]  /*03d0*/  IMAD.IADD R180, R0, 0x1, R180 ;  /* 0x0000000100b47824 */ /* 0x000fe200078e02b4 */
[----:B------:R-:W-:-:S02]  /*03e0*/  LOP3.LUT R6, R6, 0xfffffff8, RZ, 0xc0, !PT ;  /* 0xfffffff806067812 */ /* 0x000fc400078ec0ff */
[----:B------:R-:W-:Y:S01]  /*03f0*/  SHF.R.U32.HI R191, RZ, 0x3, R4 ;  /* 0x00000003ffbf7819 */ /* 0x000fe20000011604 */
[----:B------:R-:W-:Y:S01]  /*0400*/  IMAD.IADD R16, R7, 0x1, -R16 ;  /* 0x0000000107107824 */ /* 0x000fe200078e0a10 */
[----:B------:R-:W-:Y:S01]  /*0410*/  LOP3.LUT R4, R4, 0x38, R186, 0xf8, !PT ;  /* 0x0000003804047812 */ /* 0x000fe200078ef8ba */
[----:B------:R-:W-:Y:S01]  /*0420*/  IMAD.IADD R6, R5, 0x1, -R6 ;  /* 0x0000000105067824 */ /* 0x000fe200078e0a06 */
[----:B------:R-:W-:Y:S02]  /*0430*/  LOP3.LUT R190, R8, 0xffffffe0, RZ, 0xc0, !PT ;  /* 0xffffffe008be7812 */ /* 0x000fe400078ec0ff */
[----:B------:R-:W-:Y:S02]  /*0440*/  LOP3.LUT R0, R11, 0x7ffffffc, RZ, 0xc0, !PT ;  /* 0x7ffffffc0b007812 */ /* 0x000fe400078ec0ff */
[----:B------:R-:W-:Y:S01]  /*0450*/  LEA.HI R10, R10, R7, RZ, 0x7 ;  /* 0x000000070a0a7211 */ /* 0x000fe200078f38ff */
[C---:B------:R-:W-:Y:S01]  /*0460*/  IMAD.IADD R190, R7.reuse, 0x1, -R190 ;  /* 0x0000000107be7824 */ /* 0x040fe200078e0abe */
[----:B------:R-:W-:Y:S01]  /*0470*/  LOP3.LUT R191, R4, R191, RZ, 0x3c, !PT ;  /* 0x000000bf04bf7212 */ /* 0x000fe200078e3cff */
[----:B------:R-:W-:Y:S01]  /*0480*/  IMAD.IADD R0, R7, 0x1, -R0 ;  /* 0x0000000107007824 */ /* 0x000fe200078e0a00 */
[----:B------:R-:W-:-:S02]  /*0490*/  SHF.R.S32.HI R4, RZ, 0x1f, R16 ;  /* 0x0000001fff047819 */ /* 0x000fc40000011410 */
[----:B------:R-:W-:Y:S01]  /*04a0*/  SHF.R.S32.HI R7, RZ, 0x7, R10 ;  /* 0x00000007ff077819 */ /* 0x000fe2000001140a */
[C---:B------:R-:W-:Y:S01]  /*04b0*/  IMAD.SHL.U32 R10, R6.reuse, 0x40, RZ ;  /* 0x00000040060a7824 */ /* 0x040fe200078e00ff */
[----:B------:R-:W-:Y:S01]  /*04c0*/  LOP3.LUT R14, R6, 0x1, RZ, 0xc0, !PT ;  /* 0x00000001060e7812 */ /* 0x000fe200078ec0ff */
[C---:B------:R-:W-:Y:S01]  /*04d0*/  IMAD R191, R9.reuse, 0x200, R191 ;  /* 0x0000020009bf7824 */ /* 0x040fe200078e02bf */
[----:B------:R-:W-:Y:S01]  /*04e0*/  LEA.HI R181, R8, R183, RZ, 0x1 ;  /* 0x000000b708b57211 */ /* 0x000fe200078f08ff */
[----:B------:R-:W-:Y:S01]  /*04f0*/  IMAD.SHL.U32 R9, R9, 0x20, RZ ;  /* 0x0000002009097824 */ /* 0x000fe200078e00ff */
[----:B------:R-:W-:Y:S01]  /*0500*/  LEA.HI R4, R4, R16, RZ, 0x3 ;  /* 0x0000001004047211 */ /* 0x000fe200078f18ff */
[----:B------:R-:W-:Y:S01]  /*0510*/  IMAD.SHL.U32 R199, R7, 0x8, RZ ;  /* 0x0000000807c77824 */ /* 0x000fe200078e00ff */
[----:B------:R-:W-:Y:S01]  /*0520*/  ISETP.NE.U32.AND P0, PT, R14, 0x1, PT ;  /* 0x000000010e00780c */ /* 0x000fe20003f05070 */
[----:B------:R-:W-:Y:S01]  /*0530*/  IMAD.SHL.U32 R0, R0, 0x2, RZ ;  /* 0x0000000200007824 */ /* 0x000fe200078e00ff */
[----:B------:R-:W-:Y:S01]  /*0540*/  LOP3.LUT R181, R181, 0xfffffffe, RZ, 0xc0, !PT ;  /* 0xfffffffeb5b57812 */ /* 0x000fe200078ec0ff */
[----:B------:R-:W-:Y:S01]  /*0550*/  IMAD.SHL.U32 R189, R4, 0x40, RZ ;  /* 0x0000004004bd7824 */ /* 0x000fe200078e00ff */
[----:B------:R-:W-:Y:S01]  /*0560*/  LOP3.LUT R10, R10, 0x1c0, RZ, 0xc0, !PT ;  /* 0x000001c00a0a7812 */ /* 0x000fe200078ec0ff */
[----:B------:R-:W-:Y:S01]  /*0570*/  IMAD R7, R7, 0x1000, R0 ;  /* 0x0000100007077824 */ /* 0x000fe200078e0200 */
[----:B------:R-:W-:Y:S01]  /*0580*/  LOP3.LUT R5, R4, 0xfffffff8, RZ, 0xc0, !PT ;  /* 0xfffffff804057812 */ /* 0x000fe200078ec0ff */
[----:B------:R-:W-:Y:S01]  /*0590*/  IMAD.IADD R181, R183, 0x1, -R181 ;  /* 0x00000001b7b57824 */ /* 0x000fe200078e0ab5 */
[----:B------:R-:W-:Y:S01]  /*05a0*/  R2P PR, R6, 0x6 ;  /* 0x0000000606007804 */ /* 0x000fe20000000000 */
[----:B------:R-:W-:Y:S01]  /*05b0*/  IMAD.SHL.U32 R6, R3, 0x10, RZ ;  /* 0x0000001003067824 */ /* 0x000fe200078e00ff */
[----:B------:R-:W-:Y:S01]  /*05c0*/  LOP3.LUT R185, R9, 0x6, R185, 0xf8, !PT ;  /* 0x0000000609b97812 */ /* 0x000fe200078ef8b9 */
[----:B------:R-:W-:Y:S01]  /*05d0*/  IMAD.IADD R5, R16, 0x1, -R5 ;  /* 0x0000000110057824 */ /* 0x000fe200078e0a05 */
[----:B------:R-:W-:Y:S01]  /*05e0*/  SHF.R.U32.HI R8, RZ, 0x3, R10 ;  /* 0x00000003ff087819 */ /* 0x000fe2000001160a */
[----:B------:R-:W-:Y:S01]  /*05f0*/  IMAD R7, R181, 0x400, R7 ;  /* 0x00000400b5077824 */ /* 0x000fe200078e0207 */
[----:B------:R-:W-:Y:S01]  /*0600*/  LOP3.LUT R9, R10, 0x20, R9, 0xf8, !PT ;  /* 0x000000200a097812 */ /* 0x000fe200078ef809 */
[----:B------:R-:W-:Y:S01]  /*0610*/  IMAD.SHL.U32 R5, R5, 0x40, RZ ;  /* 0x0000004005057824 */ /* 0x000fe200078e00ff */
[----:B------:R-:W-:Y:S01]  /*0620*/  LOP3.LUT R199, R199, 0x8, RZ, 0xc0, !PT ;  /* 0x00000008c7c77812 */ /* 0x000fe200078ec0ff */
[----:B------:R-:W-:Y:S01]  /*0630*/  IMAD R0, R2, 0x400, R0 ;  /* 0x0000040002007824 */ /* 0x000fe200078e0200 */
[----:B------:R-:W-:-:S02]  /*0640*/  LOP3.LUT R9, R9, R8, RZ, 0x3c, !PT ;  /* 0x0000000809097212 */ /* 0x000fc400078e3cff */
[----:B------:R-:W-:Y:S02]  /*0650*/  LOP3.LUT R6, R199, 0x10, R6, 0xf8, !PT ;  /* 0x00000010c7067812 */ /* 0x000fe400078ef806 */
[----:B------:R-:W-:Y:S01]  /*0660*/  LOP3.LUT R199, R8, R10, R199, 0x1e, !PT ;  /* 0x0000000a08c77212 */ /* 0x000fe200078e1ec7 */
[----:B------:R-:W-:Y:S01]  /*0670*/  IMAD.IADD R200, R9, 0x1, R7 ;  /* 0x0000000109c87824 */ /* 0x000fe200078e0207 */
[----:B------:R-:W-:Y:S01]  /*0680*/  SHF.R.S32.HI R8, RZ, 0x1f, R190 ;  /* 0x0000001fff087819 */ /* 0x000fe200000114be */
[----:B------:R-:W-:Y:S01]  /*0690*/  IMAD.SHL.U32 R7, R3, 0x8, RZ ;  /* 0x0000000803077824 */ /* 0x000fe200078e00ff */
[----:B------:R-:W-:Y:S01]  /*06a0*/  LOP3.LUT R5, R5, 0x1c0, RZ, 0xc0, !PT ;  /* 0x000001c005057812 */ /* 0x000fe200078ec0ff */
[----:B------:R-:W-:Y:S01]  /*06b0*/  IMAD.IADD R199, R0, 0x1, R199 ;  /* 0x0000000100c77824 */ /* 0x000fe200078e02c7 */
[----:B------:R-:W-:Y:S02]  /*06c0*/  LEA.HI R3, R8, R190, RZ, 0x2 ;  /* 0x000000be08037211 */ /* 0x000fe400078f10ff */
[----:B------:R-:W-:-:S02]  /*06d0*/  SHF.R.U32.HI R176, RZ, 0x3, R5 ;  /* 0x00000003ffb07819 */ /* 0x000fc40000011605 */
[----:B------:R-:W-:Y:S02]  /*06e0*/  SHF.R.S32.HI R3, RZ, 0x2, R3 ;  /* 0x00000002ff037819 */ /* 0x000fe40000011403 */
[----:B------:R-:W-:Y:S02]  /*06f0*/  LOP3.LUT R189, R189, 0xfffffe00, RZ, 0xc0, !PT ;  /* 0xfffffe00bdbd7812 */ /* 0x000fe400078ec0ff */
[----:B------:R-:W-:Y:S01]  /*0700*/  LOP3.LUT R4, R5, 0x8, R7, 0xf8, !PT ;  /* 0x0000000805047812 */ /* 0x000fe200078ef807 */
[C---:B------:R-:W-:Y:S01]  /*0710*/  IMAD R188, R181.reuse, 0x10, R3 ;  /* 0x00000010b5bc7824 */ /* 0x040fe200078e0203 */
[----:B------:R-:W-:Y:S01]  /*0720*/  LOP3.LUT R6, R176, R6, R5, 0x1e, !PT ;  /* 0x00000006b0067212 */ /* 0x000fe200078e1e05 */
[--C-:B------:R-:W-:Y:S01]  /*0730*/  IMAD R181, R181, 0x400, R189.reuse ;  /* 0x00000400b5b57824 */ /* 0x100fe200078e02bd */
[----:B------:R-:W-:Y:S01]  /*0740*/  LOP3.LUT R176, R4, R176, RZ, 0x3c, !PT ;  /* 0x000000b004b07212 */ /* 0x000fe200078e3cff */
[----:B------:R-:W-:Y:S01]  /*0750*/  IMAD R2, R2, 0x400, R189 ;  /* 0x0000040002027824 */ /* 0x000fe200078e02bd */
[----:B------:R-:W-:Y:S01]  /*0760*/  LOP3.LUT R189, R6, R189, RZ, 0xfc, !PT ;  /* 0x000000bd06bd7212 */ /* 0x000fe200078efcff */
[----:B------:R-:W-:Y:S01]  /*0770*/  VIADD R193, R188, 0xffffffc0 ;  /* 0xffffffc0bcc17836 */ /* 0x000fe20000000000 */
[----:B------:R-:W-:Y:S01]  /*0780*/  SEL R177, R211, 0xffffffe0, !P4 ;  /* 0xffffffe0d3b17807 */ /* 0x000fe20006000000 */
[----:B------:R-:W-:Y:S01]  /*0790*/  IMAD.IADD R181, R181, 0x1, R176 ;  /* 0x00000001b5b57824 */ /* 0x000fe200078e02b0 */
[----:B------:R-:W-:Y:S01]  /*07a0*/  LEA R199, R199, UR4, 0x1 ;  /* 0x00000004c7c77c11 */ /* 0x000fe2000f8e08ff */
[----:B------:R-:W-:Y:S01]  /*07b0*/  IMAD.SHL.U32 R173, R189, 0x2, RZ ;  /* 0x00000002bdad7824 */ /* 0x000fe200078e00ff */
[----:B------:R-:W-:Y:S01]  /*07c0*/  SEL R178, R178, 0xffffffc0, !P3 ;  /* 0xffffffc0b2b27807 */ /* 0x000fe20005800000 */
[----:B------:R-:W-:Y:S01]  /*07d0*/  IMAD.IADD R176, R176, 0x1, R2 ;  /* 0x00000001b0b07824 */ /* 0x000fe200078e0202 */
[----:B------:R-:W-:Y:S01]  /*07e0*/  SEL R211, R211, 0xffffffe0, !P1 ;  /* 0xffffffe0d3d37807 */ /* 0x000fe20004800000 */
[C---:B------:R-:W-:Y:S01]  /*07f0*/  VIADD R201, R199.reuse, 0x40 ;  /* 0x00000040c7c97836 */ /* 0x040fe20000000000 */
[----:B------:R-:W-:Y:S01]  /*0800*/  LEA R179, R180, UR5, 0x1 ;  /* 0x00000005b4b37c11 */ /* 0x000fe2000f8e08ff */
[C---:B------:R-:W-:Y:S01]  /*0810*/  @P2 VIADD R201, R199.reuse, 0xffffffc0 ;  /* 0xffffffc0c7c92836 */ /* 0x040fe20000000000 */
[----:B------:R-:W-:Y:S01]  /*0820*/  LEA R200, R200, UR6, 0x1 ;  /* 0x00000006c8c87c11 */ /* 0x000fe2000f8e08ff */
[----:B------:R-:W-:Y:S01]  /*0830*/  VIADD R202, R199, 0x420 ;  /* 0x00000420c7ca7836 */ /* 0x000fe20000000000 */
[----:B------:R-:W-:Y:S01]  /*0840*/  LOP3.LUT R13, R13, 0x8, R15, 0xf8, !PT ;  /* 0x000000080d0d7812 */ /* 0x000fe200078ef80f */
[C---:B------:R-:W-:Y:S01]  /*0850*/  IMAD.IADD R178, R179.reuse, 0x1, R178 ;  /* 0x00000001b3b27824 */ /* 0x040fe200078e02b2 */
[----:B------:R-:W-:Y:S01]  /*0860*/  SEL R206, R206, 0x10, !P0 ;  /* 0x00000010cece7807 */ /* 0x000fe20004000000 */
[----:B------:R-:W-:Y:S01]  /*0870*/  IMAD.IADD R204, R200, 0x1, R211 ;  /* 0x00000001c8cc7824 */ /* 0x000fe200078e02d3 */
[----:B------:R-:W-:Y:S01]  /*0880*/  SHF.R.S32.HI R192, RZ, 0x1f, R193 ;  /* 0x0000001fffc07819 */ /* 0x000fe200000114c1 */
[----:B------:R-:W-:Y:S01]  /*0890*/  IMAD.IADD R179, R179, 0x1, R177 ;  /* 0x00000001b3b37824 */ /* 0x000fe200078e02b1 */
[----:B------:R-:W-:Y:S01]  /*08a0*/  LOP3.LUT R175, R12, R13, R175, 0xf6, !PT ;  /* 0x0000000d0caf7212 */ /* 0x000fe200078ef6af */
[----:B------:R-:W-:Y:S01]  /*08b0*/  IMAD.IADD R205, R200, 0x1, R206 ;  /* 0x00000001c8cd7824 */ /* 0x000fe200078e02ce */
[----:B------:R-:W-:Y:S01]  /*08c0*/  SHF.L.U64.HI R192, R193, 0x2, R192 ;  /* 0x00000002c1c07819 */ /* 0x000fe200000102c0 */
[----:B------:R-:W-:Y:S01]  /*08d0*/  IMAD.IADD R203, R211, 0x1, R199 ;  /* 0x00000001d3cb7824 */ /* 0x000fe200078e02c7 */
[----:B------:R-:W-:Y:S01]  /*08e0*/  IADD3 R174, R173, 0x4000, R174 ;  /* 0x00004000adae7810 */ /* 0x000fe20007ffe0ae */
[----:B------:R-:W-:Y:S01]  /*08f0*/  IMAD.SHL.U32 R193, R193, 0x4, RZ ;  /* 0x00000004c1c17824 */ /* 0x000fe200078e00ff */
[----:B------:R-:W-:Y:S01]  /*0900*/  LEA R195, R191, UR6, 0x1 ;  /* 0x00000006bfc37c11 */ /* 0x000fe2000f8e08ff */
[----:B------:R-:W-:Y:S01]  /*0910*/  IMAD.IADD R177, R177, 0x1, R178 ;  /* 0x00000001b1b17824 */ /* 0x000fe200078e02b2 */
[----:B------:R-:W-:Y:S01]  /*0920*/  SHF.R.S32.HI R194, RZ, 0x1f, R188 ;  /* 0x0000001fffc27819 */ /* 0x000fe200000114bc */
[----:B------:R-:W-:Y:S01]  /*0930*/  @P1 VIADD R202, R199, 0x3e0 ;  /* 0x000003e0c7ca1836 */ /* 0x000fe20000000000 */
[----:B------:R-:W-:Y:S01]  /*0940*/  LEA R175, R175, UR6, 0x1 ;  /* 0x00000006afaf7c11 */ /* 0x000fe2000f8e08ff */
[----:B------:R-:W-:Y:S01]  /*0950*/  IMAD.IADD R206, R206, 0x1, R204 ;  /* 0x00000001cece7824 */ /* 0x000fe200078e02cc */
[----:B------:R-:W-:Y:S01]  /*0960*/  LEA R176, R176, UR5, 0x1 ;  /* 0x00000005b0b07c11 */ /* 0x000fe2000f8e08ff */
[----:B------:R-:W-:-:S02]  /*0970*/  VIADD R173, R173, UR4 ;  /* 0x00000004adad7c36 */ /* 0x000fc40008000000 */
[----:B---34-:R-:W-:-:S07]  /*0980*/  IMAD.IADD R211, R211, 0x1, R201 ;  /* 0x00000001d3d37824 */ /* 0x018fce00078e02c9 */
.L_x_114:
[----:B-1----:R-:W1:Y:S01]  /*0990*/  LDC.64 R4, c[0x0][0x2f0] ;  /* 0x0000bc00ff047b82 */ /* 0x002e620000000a00 */
[----:B--2---:R-:W-:Y:S01]  /*09a0*/  IMAD.SHL.U32 R6, R197, 0x4, RZ ;  /* 0x00000004c5067824 */ /* 0x004fe200078e00ff */
[----:B------:R-:W-:Y:S01]  /*09b0*/  SHF.R.S32.HI R16, RZ, 0x1f, R197 ;  /* 0x0000001fff107819 */ /* 0x000fe200000114c5 */
[----:B------:R-:W-:-:S03]  /*09c0*/  IMAD.MOV.U32 R19, RZ, RZ, -0x1 ;  /* 0xffffffffff137424 */ /* 0x000fc600078e00ff */
[----:B------:R-:W-:Y:S02]  /*09d0*/  SHF.L.U64.HI R0, R197, 0x2, R16 ;  /* 0x00000002c5007819 */ /* 0x000fe40000010210 */
[----:B------:R-:W2:Y:S01]  /*09e0*/  LDC.64 R2, c[0x0][0x308] ;  /* 0x0000c200ff027b82 */ /* 0x000ea20000000a00 */
[----:B-1----:R-:W-:-:S04]  /*09f0*/  ISETP.NE.U32.AND P0, PT, R4, RZ, PT ;  /* 0x000000ff0400720c */ /* 0x002fc80003f05070 */
[----:B------:R-:W-:Y:S02]  /*0a00*/  ISETP.NE.AND.EX P4, PT, R5, RZ, PT, P0 ;  /* 0x000000ff0500720c */ /* 0x000fe40003f85300 */
[----:B------:R-:W-:Y:S02]  /*0a10*/  IADD3 R4, P0, R6, R4, RZ ;  /* 0x0000000406047210 */ /* 0x000fe40007f1e0ff */
[----:B--2---:R-:W-:-:S03]  /*0a20*/  ISETP.NE.U32.AND P2, PT, R2, RZ, PT ;  /* 0x000000ff0200720c */ /* 0x004fc60003f45070 */
[----:B------:R-:W-:Y:S01]  /*0a30*/  IMAD.X R5, R0, 0x1, R5, P0 ;  /* 0x0000000100057824 */ /* 0x000fe200000e0605 */
[----:B------:R-:W-:-:S04]  /*0a40*/  ISETP.NE.U32.AND P0, PT, RZ, UR12, PT ;  /* 0x0000000cff007c0c */ /* 0x000fc8000bf05070 */
[----:B------:R-:W-:Y:S01]  /*0a50*/  ISETP.NE.AND.EX P1, PT, RZ, UR13, PT, P0 ;  /* 0x0000000dff007c0c */ /* 0x000fe2000bf25300 */
[----:B------:R-:W2:Y:S01]  /*0a60*/  @P4 LDG.E R19, desc[UR16][R4.64] ;  /* 0x0000001004134981 */ /* 0x000ea2000c1e1900 */
[----:B------:R-:W-:-:S03]  /*0a70*/  ISETP.NE.AND.EX P0, PT, R3, RZ, PT, P2 ;  /* 0x000000ff0300720c */ /* 0x000fc60003f05320 */
[----:B------:R1:W2:Y:S01]  /*0a80*/  @P4 LDG.E R18, desc[UR16][R4.64+0x4] ;  /* 0x0000041004124981 */ /* 0x0002a2000c1e1900 */
[----:B------:R-:W-:-:S07]  /*0a90*/  IMAD.MOV.U32 R223, RZ, RZ, RZ ;  /* 0x000000ffffdf7224 */ /* 0x000fce00078e00ff */
[C---:B------:R-:W-:Y:S02]  /*0aa0*/  @P1 IADD3 R8, P3, R6.reuse, UR12, RZ ;  /* 0x0000000c06081c10 */ /* 0x040fe4000ff7e0ff */
[----:B------:R-:W-:Y:S02]  /*0ab0*/  @P0 IADD3 R2, P2, R6, R2, RZ ;  /* 0x0000000206020210 */ /* 0x000fe40007f5e0ff */
[----:B------:R-:W-:-:S03]  /*0ac0*/  @P1 IADD3.X R9, R0, UR13, RZ, P3, !PT ;  /* 0x0000000d00091c10 */ /* 0x000fc60009ffe4ff */
[----:B------:R-:W-:Y:S02]  /*0ad0*/  @P0 IMAD.X R3, R0, 0x1, R3, P2 ;  /* 0x0000000100030824 */ /* 0x000fe400010e0603 */
[----:B------:R-:W3:Y:S04]  /*0ae0*/  @P1 LDG.E R223, desc[UR16][R8.64] ;  /* 0x0000001008df1981 */ /* 0x000ee8000c1e1900 */
[----:B----4-:R4:W3:Y:S01]  /*0af0*/  @P0 LDG.E R222, desc[UR16][R2.64] ;  /* 0x0000001002de0981 */ /* 0x0108e2000c1e1900 */
[----:B------:R-:W4:Y:S08]  /*0b00*/  LDC.U8 R7, c[0x0][0x3c2] ;  /* 0x0000f080ff077b82 */ /* 0x000f300000000000 */
[----:B-1----:R-:W1:Y:S08]  /*0b10*/  LDC.64 R4, c[0x0][0x2f8] ;  /* 0x0000be00ff047b82 */ /* 0x002e700000000a00 */
[----:B------:R-:W1:Y:S01]  /*0b20*/  @!P0 LDC.64 R2, c[0x0][0x318] ;  /* 0x0000c600ff028b82 */ /* 0x000e620000000a00 */
[----:B----4-:R-:W-:-:S02]  /*0b30*/  ISETP.NE.AND P3, PT, R7, RZ, PT ;  /* 0x000000ff0700720c */ /* 0x010fc40003f65270 */
[----:B-1----:R-:W-:-:S04]  /*0b40*/  ISETP.EQ.U32.AND P1, PT, R4, RZ, PT ;  /* 0x000000ff0400720c */ /* 0x002fc80003f22070 */
[----:B------:R-:W-:Y:S02]  /*0b50*/  ISETP.EQ.OR.EX P2, PT, R5, RZ, !P3, P1 ;  /* 0x000000ff0500720c */ /* 0x000fe40005f42710 */
[----:B------:R-:W-:Y:S01]  /*0b60*/  IADD3 R6, P1, R6, R4, RZ ;  /* 0x0000000406067210 */ /* 0x000fe20007f3e0ff */
[----:B------:R-:W-:-:S04]  /*0b70*/  IMAD.MOV.U32 R224, RZ, RZ, -0x1 ;  /* 0xffffffffffe07424 */ /* 0x000fc800078e00ff */
[----:B------:R-:W-:Y:S02]  /*0b80*/  IMAD.X R7, R0, 0x1, R5, P1 ;  /* 0x0000000100077824 */ /* 0x000fe400008e0605 */
[----:B------:R-:W1:Y:S01]  /*0b90*/  @!P0 LDC R0, c[0x0][0x2cc] ;  /* 0x0000b300ff008b82 */ /* 0x000e620000000800 */
[----:B------:R-:W-:-:S03]  /*0ba0*/  @!P0 ISETP.NE.U32.AND P1, PT, R2, RZ, PT ;  /* 0x000000ff0200820c */ /* 0x000fc60003f25070 */
[----:B-----5:R4:W5:Y:S01]  /*0bb0*/  @!P2 LDG.E R224, desc[UR16][R6.64] ;  /* 0x0000001006e0a981 */ /* 0x020962000c1e1900 */
[----:B------:R-:W-:Y:S02]  /*0bc0*/  ISETP.NE.U32.AND P2, PT, R4, RZ, PT ;  /* 0x000000ff0400720c */ /* 0x000fe40003f45070 */
[----:B------:R-:W-:Y:S02]  /*0bd0*/  @!P0 ISETP.NE.AND.EX P1, PT, R3, RZ, PT, P1 ;  /* 0x000000ff0300820c */ /* 0x000fe40003f25310 */
[----:B------:R-:W2:Y:S01]  /*0be0*/  LDC R3, c[0x0][0x2c8] ;  /* 0x0000b200ff037b82 */ /* 0x000ea20000000800 */
[----:B------:R-:W-:Y:S02]  /*0bf0*/  ISETP.NE.AND.EX P2, PT, R5, RZ, PT, P2 ;  /* 0x000000ff0500720c */ /* 0x000fe40003f45320 */
[----:B-1----:R-:W-:Y:S01]  /*0c00*/  @!P0 SEL R2, R0, RZ, P1 ;  /* 0x000000ff00028207 */ /* 0x002fe20000800000 */
[----:B--2---:R-:W-:-:S06]  /*0c10*/  @P4 IMAD.IADD R18, R18, 0x1, -R19 ;  /* 0x0000000112124824 */ /* 0x004fcc00078e0a13 */
[----:B------:R-:W1:Y:S01]  /*0c20*/  @!P4 LDC R18, c[0x0][0x2c4] ;  /* 0x0000b100ff12cb82 */ /* 0x000e620000000800 */
[----:B---3--:R-:W-:-:S03]  /*0c30*/  @P0 IMAD.IADD R222, R222, 0x1, -R223 ;  /* 0x00000001dede0824 */ /* 0x008fc600078e0adf */
[----:B----4-:R-:W-:Y:S05]  /*0c40*/  @!P2 BRA `(.L_x_46) ;  /* 0x00000000000ca947 */ /* 0x010fea0003800000 */
[----:B------:R-:W2:Y:S02]  /*0c50*/  @P3 LDG.E R3, desc[UR16][R6.64+0x4] ;  /* 0x0000041006033981 */ /* 0x000ea4000c1e1900 */
[----:B--2--5:R-:W-:-:S06]  /*0c60*/  @P3 IADD3 R3, R3, -R224, RZ ;  /* 0x800000e003033210 */ /* 0x024fcc0007ffe0ff */
[----:B------:R2:W5:Y:S02]  /*0c70*/  @!P3 LDG.E R3, desc[UR16][R6.64] ;  /* 0x000000100603b981 */ /* 0x000564000c1e1900 */
.L_x_46:
[----:B------:R-:W-:Y:S01]  /*0c80*/  IMAD.SHL.U32 R0, R198, 0x80, RZ ;  /* 0x00000080c6007824 */ /* 0x000fe200078e00ff */
[----:B-----5:R-:W-:-:S04]  /*0c90*/  @!P0 IADD3 R222, R2, R3, -R223 ;  /* 0x0000000302de8210 */ /* 0x020fc80007ffe8df */
[----:B------:R-:W-:-:S13]  /*0ca0*/  ISETP.GT.AND P0, PT, R222, R0, PT ;  /* 0x00000000de00720c */ /* 0x000fda0003f04270 */
[----:B------:R-:W-:Y:S05]  /*0cb0*/  @!P0 BRA `(.L_x_47) ;  /* 0x0000006c00ac8947 */ /* 0x000fea0003800000 */
[----:B------:R-:W3:Y:S01]  /*0cc0*/  LDC R25, c[0x0][0x278] ;  /* 0x00009e00ff197b82 */ /* 0x000ee20000000800 */
[----:B-1----:R-:W-:Y:S01]  /*0cd0*/  VIADD R4, R18, 0x3f ;  /* 0x0000003f12047836 */ /* 0x002fe20000000000 */
[----:B------:R-:W-:Y:S01]  /*0ce0*/  IABS R10, R196 ;  /* 0x000000c4000a7213 */ /* 0x000fe20000000000 */
        /* <DEDUP_REMOVED lines=9> */
[----:B------:R-:W4:Y:S01]  /*0d80*/  S2R R31, SR_CTAID.X ;  /* 0x00000000001f7919 */ /* 0x000f220000002500 */
[----:B------:R-:W-:-:S02]  /*0d90*/  ISETP.NE.AND P0, PT, R19, -0x1, PT ;  /* 0xffffffff1300780c */ /* 0x000fc40003f05270 */
[----:B------:R-:W-:Y:S01]  /*0da0*/  LOP3.LUT R22, R20, 0xffffffc0, RZ, 0xc0, !PT ;  /* 0xffffffc014167812 */ /* 0x000fe200078ec0ff */
[----:B------:R-:W5:Y:S01]  /*0db0*/  LDC.U8 R9, c[0x0][0x3d8] ;  /* 0x0000f600ff097b82 */ /* 0x000f620000000000 */
[----:B------:R-:W-:-:S03]  /*0dc0*/  @P1 IMAD.IADD R42, R223, 0x1, R224 ;  /* 0x00000001df2a1824 */ /* 0x000fc600078e02e0 */
[----:B------:R-:W-:Y:S01]  /*0dd0*/  VIADD R22, R22, 0xffffffc0 ;  /* 0xffffffc016167836 */ /* 0x000fe20000000000 */
[----:B---3--:R-:W-:-:S03]  /*0de0*/  IABS R8, R25 ;  /* 0x0000001900087213 */ /* 0x008fc60000000000 */
[----:B------:R-:W3:Y:S01]  /*0df0*/  LDC.64 R4, c[0x0][0x240] ;  /* 0x00009000ff047b82 */ /* 0x000ee20000000a00 */
[----:B------:R-:W-:Y:S01]  /*0e00*/  IADD3 R30, P2, R22, R30, RZ ;  /* 0x0000001e161e7210 */ /* 0x000fe20007f5e0ff */
[----:B--2---:R-:W2:Y:S01]  /*0e10*/  I2F.RP R6, R8 ;  /* 0x0000000800067306 */ /* 0x004ea20000209400 */
[----:B------:R-:W-:-:S03]  /*0e20*/  SHF.R.S32.HI R21, RZ, 0x1f, R22 ;  /* 0x0000001fff157819 */ /* 0x000fc60000011416 */
[----:B------:R-:W-:Y:S01]  /*0e30*/  IMAD R36, R30, UR9, RZ ;  /* 0x000000091e247c24 */ /* 0x000fe2000f8e02ff */
[----:B------:R-:W-:Y:S01]  /*0e40*/  ISETP.NE.AND P6, PT, R25, RZ, PT ;  /* 0x000000ff1900720c */ /* 0x000fe20003fc5270 */
[-C--:B-1----:R-:W-:Y:S01]  /*0e50*/  IMAD R23, R16, R2.reuse, RZ ;  /* 0x0000000210177224 */ /* 0x082fe200078e02ff */
[----:B------:R-:W1:Y:S01]  /*0e60*/  LDC R35, c[0x0][0x2d4] ;  /* 0x0000b500ff237b82 */ /* 0x000e620000000800 */
[----:B------:R-:W-:-:S04]  /*0e70*/  IMAD.WIDE.U32 R14, R197, R2, RZ ;  /* 0x00000002c50e7225 */ /* 0x000fc800078e00ff */
[C---:B------:R-:W-:Y:S01]  /*0e80*/  IMAD R23, R197.reuse, R3, R23 ;  /* 0x00000003c5177224 */ /* 0x040fe200078e0217 */
[----:B------:R-:W-:Y:S02]  /*0e90*/  SHF.L.U64.HI R3, R197, 0x7, R16 ;  /* 0x00000007c5037819 */ /* 0x000fe40000010210 */
[----:B------:R-:W4:Y:S01]  /*0ea0*/  LDC R33, c[0x0][0x2c4] ;  /* 0x0000b100ff217b82 */ /* 0x000f220000000800 */
[----:B--2---:R-:W2:Y:S01]  /*0eb0*/  MUFU.RCP R6, R6 ;  /* 0x0000000600067308 */ /* 0x004ea20000001000 */
[----:B------:R-:W-:Y:S01]  /*0ec0*/  SEL R3, R3, RZ, P4 ;  /* 0x000000ff03037207 */ /* 0x000fe20002000000 */
[----:B------:R-:W-:-:S03]  /*0ed0*/  IMAD.IADD R23, R15, 0x1, R23 ;  /* 0x000000010f177824 */ /* 0x000fc600078e0217 */
[----:B------:R-:W-:Y:S01]  /*0ee0*/  IADD3.X R2, R21, R3, RZ, P2, !PT ;  /* 0x0000000315027210 */ /* 0x000fe200017fe4ff */
[----:B---3--:R-:W-:Y:S01]  /*0ef0*/  IMAD.WIDE.U32 R12, R19, R4, RZ ;  /* 0x00000004130c7225 */ /* 0x008fe200078e00ff */
[----:B-----5:R-:W-:Y:S01]  /*0f00*/  ISETP.NE.AND P2, PT, R9, RZ, PT ;  /* 0x000000ff0900720c */ /* 0x020fe20003f45270 */
[----:B------:R-:W3:Y:S02]  /*0f10*/  LDC.U8 R34, c[0x0][0x480] ;  /* 0x00012000ff227b82 */ /* 0x000ee40000000000 */
[----:B------:R-:W-:Y:S01]  /*0f20*/  IMAD R36, R2, UR8, R36 ;  /* 0x0000000802247c24 */ /* 0x000fe2000f8e0224 */
[----:B------:R-:W-:Y:S01]  /*0f30*/  SEL R24, R14, R12, !P0 ;  /* 0x0000000c0e187207 */ /* 0x000fe20004000000 */
[----:B------:R-:W-:Y:S01]  /*0f40*/  IMAD R11, R19, R5, RZ ;  /* 0x00000005130b7224 */ /* 0x000fe200078e02ff */
[----:B------:R-:W-:Y:S02]  /*0f50*/  LOP3.LUT R12, R196, R25, RZ, 0x3c, !PT ;  /* 0x00000019c40c7212 */ /* 0x000fe400078e3cff */
[----:B-1----:R-:W-:Y:S01]  /*0f60*/  SHF.R.S32.HI R38, RZ, 0x1f, R35 ;  /* 0x0000001fff267819 */ /* 0x002fe20000011423 */
[----:B------:R-:W1:Y:S01]  /*0f70*/  @P1 LDC.64 R2, c[0x0][0x248] ;  /* 0x00009200ff021b82 */ /* 0x000e620000000a00 */
[----:B--2---:R-:W-:Y:S01]  /*0f80*/  VIADD R6, R6, 0xffffffe ;  /* 0x0ffffffe06067836 */ /* 0x004fe20000000000 */
[----:B------:R-:W-:Y:S01]  /*0f90*/  ISETP.GE.AND P4, PT, R12, RZ, PT ;  /* 0x000000ff0c00720c */ /* 0x000fe20003f86270 */
[----:B------:R-:W-:Y:S01]  /*0fa0*/  @P0 IMAD.IADD R23, R13, 0x1, R11 ;  /* 0x000000010d170824 */ /* 0x000fe200078e020b */
[----:B------:R-:W-:Y:S01]  /*0fb0*/  @P1 IADD3 R14, R223, R224, RZ ;  /* 0x000000e0df0e1210 */ /* 0x000fe20007ffe0ff */
[----:B------:R-:W2:Y:S01]  /*0fc0*/  F2I.FTZ.U32.TRUNC.NTZ R7, R6 ;  /* 0x0000000600077305 */ /* 0x000ea2000021f000 */
[----:B------:R-:W-:-:S02]  /*0fd0*/  IMAD R38, R38, R197, RZ ;  /* 0x000000c526267224 */ /* 0x000fc400078e02ff */
[----:B------:R-:W3:Y:S01]  /*0fe0*/  @P0 LDC.64 R12, c[0x0][0x420] ;  /* 0x00010800ff0c0b82 */ /* 0x000ee20000000a00 */
[----:B------:R-:W-:-:S04]  /*0ff0*/  IMAD.WIDE.U32 R40, R197, R35, RZ ;  /* 0x00000023c5287225 */ /* 0x000fc800078e00ff */
[----:B------:R-:W-:Y:S02]  /*1000*/  IMAD R38, R16, R35, R38 ;  /* 0x0000002310267224 */ /* 0x000fe400078e0226 */
[----:B------:R-:W-:Y:S01]  /*1010*/  IMAD R37, R40, UR9, RZ ;  /* 0x0000000928257c24 */ /* 0x000fe2000f8e02ff */
[----:B------:R-:W3:Y:S01]  /*1020*/  @P2 LDC R32, c[0x0][0x2e4] ;  /* 0x0000b900ff202b82 */ /* 0x000ee20000000800 */
[----:B------:R-:W-:Y:S01]  /*1030*/  IMAD.IADD R38, R41, 0x1, R38 ;  /* 0x0000000129267824 */ /* 0x000fe200078e0226 */
[----:B--2---:R-:W-:Y:S02]  /*1040*/  IADD3 R17, RZ, -R7, RZ ;  /* 0x80000007ff117210 */ /* 0x004fe40007ffe0ff */
[----:B------:R-:W-:Y:S01]  /*1050*/  MOV R6, RZ ;  /* 0x000000ff00067202 */ /* 0x000fe20000000f00 */
[----:B-1----:R-:W-:Y:S02]  /*1060*/  @P1 IMAD R26, R14, R3, RZ ;  /* 0x000000030e1a1224 */ /* 0x002fe400078e02ff */
[----:B------:R-:W-:-:S02]  /*1070*/  IMAD R17, R17, R8, RZ ;  /* 0x0000000811117224 */ /* 0x000fc400078e02ff */
[----:B------:R-:W-:-:S04]  /*1080*/  @P1 IMAD.WIDE.U32 R14, R14, R2, RZ ;  /* 0x000000020e0e1225 */ /* 0x000fc800078e00ff */
[----:B------:R-:W-:Y:S01]  /*1090*/  IMAD.HI.U32 R17, R7, R17, R6 ;  /* 0x0000001107117227 */ /* 0x000fe200078e0006 */
[----:B------:R-:W-:-:S03]  /*10a0*/  @P1 IADD3 R26, R15, R26, RZ ;  /* 0x0000001a0f1a1210 */ /* 0x000fc60007ffe0ff */
[----:B------:R-:W-:Y:S02]  /*10b0*/  @P1 IMAD.MOV.U32 R27, RZ, RZ, R14 ;  /* 0x000000ffff1b1224 */ /* 0x000fe400078e000e */
[----:B------:R-:W-:-:S05]  /*10c0*/  IMAD.HI.U32 R17, R17, R10, RZ ;  /* 0x0000000a11117227 */ /* 0x000fca00078e00ff */
[----:B------:R-:W-:-:S05]  /*10d0*/  IADD3 R6, -R17, RZ, RZ ;  /* 0x000000ff11067210 */ /* 0x000fca0007ffe1ff */
[C---:B------:R-:W-:Y:S02]  /*10e0*/  IMAD R10, R8.reuse, R6, R10 ;  /* 0x00000006080a7224 */ /* 0x040fe400078e020a */
[----:B------:R-:W1:Y:S03]  /*10f0*/  @P1 LDC.64 R6, c[0x0][0x250] ;  /* 0x00009400ff061b82 */ /* 0x000e660000000a00 */
[----:B------:R-:W-:-:S13]  /*1100*/  ISETP.GT.U32.AND P3, PT, R8, R10, PT ;  /* 0x0000000a0800720c */ /* 0x000fda0003f64070 */
[-C--:B------:R-:W-:Y:S02]  /*1110*/  @!P3 IADD3 R10, R10, -R8.reuse, RZ ;  /* 0x800000080a0ab210 */ /* 0x080fe40007ffe0ff */
[----:B------:R-:W-:Y:S02]  /*1120*/  @!P3 IADD3 R17, R17, 0x1, RZ ;  /* 0x000000011111b810 */ /* 0x000fe40007ffe0ff */
[----:B------:R-:W-:Y:S02]  /*1130*/  ISETP.GE.U32.AND P5, PT, R10, R8, PT ;  /* 0x000000080a00720c */ /* 0x000fe40003fa6070 */
[----:B------:R-:W2:Y:S01]  /*1140*/  LDC.64 R8, c[0x0][0x488] ;  /* 0x00012200ff087b82 */ /* 0x000ea20000000a00 */
[C---:B-1----:R-:W-:Y:S02]  /*1150*/  @P1 IMAD R28, R42.reuse, R7, RZ ;  /* 0x000000072a1c1224 */ /* 0x042fe400078e02ff */
[----:B------:R-:W-:-:S05]  /*1160*/  @P1 IMAD.WIDE.U32 R42, R42, R6, RZ ;  /* 0x000000062a2a1225 */ /* 0x000fca00078e00ff */
[----:B------:R-:W1:Y:S01]  /*1170*/  @!P0 LDC.64 R10, c[0x0][0x418] ;  /* 0x00010600ff0a8b82 */ /* 0x000e620000000a00 */
[----:B------:R-:W-:Y:S01]  /*1180*/  @P1 IADD3 R28, R43, R28, RZ ;  /* 0x0000001c2b1c1210 */ /* 0x000fe20007ffe0ff */
[----:B------:R-:W-:Y:S02]  /*1190*/  @P1 IMAD.MOV.U32 R29, RZ, RZ, R42 ;  /* 0x000000ffff1d1224 */ /* 0x000fe400078e002a */
[----:B------:R-:W-:-:S05]  /*11a0*/  @P5 VIADD R17, R17, 0x1 ;  /* 0x0000000111115836 */ /* 0x000fca0000000000 */
[----:B------:R-:W-:Y:S01]  /*11b0*/  @!P4 IADD3 R17, -R17, RZ, RZ ;  /* 0x000000ff1111c210 */ /* 0x000fe20007ffe1ff */
[----:B---34-:R-:W-:Y:S06]  /*11c0*/  @P1 BRA `(.L_x_48) ;  /* 0x0000000000301947 */ /* 0x018fec0003800000 */
[----:B------:R-:W3:Y:S01]  /*11d0*/  LDC.64 R2, c[0x0][0x248] ;  /* 0x00009200ff027b82 */ /* 0x000ee20000000a00 */
[----:B------:R-:W-:-:S07]  /*11e0*/  SHF.R.S32.HI R27, RZ, 0x1f, R223 ;  /* 0x0000001fff1b7819 */ /* 0x000fce00000114df */
[----:B------:R-:W4:Y:S01]  /*11f0*/  LDC.64 R14, c[0x0][0x230] ;  /* 0x00008c00ff0e7b82 */ /* 0x000f220000000a00 */
[-C--:B---3--:R-:W-:Y:S02]  /*1200*/  IMAD R27, R27, R2.reuse, RZ ;  /* 0x000000021b1b7224 */ /* 0x088fe400078e02ff */
[----:B------:R-:W-:-:S04]  /*1210*/  IMAD.WIDE.U32 R42, R223, R2, RZ ;  /* 0x00000002df2a7225 */ /* 0x000fc800078e00ff */
[----:B------:R-:W-:Y:S02]  /*1220*/  IMAD R27, R223, R3, R27 ;  /* 0x00000003df1b7224 */ /* 0x000fe400078e021b */
[----:B----4-:R-:W-:-:S03]  /*1230*/  IMAD R26, R16, R14, RZ ;  /* 0x0000000e101a7224 */ /* 0x010fc600078e02ff */
[----:B------:R-:W-:Y:S01]  /*1240*/  IADD3 R43, R43, R27, RZ ;  /* 0x0000001b2b2b7210 */ /* 0x000fe20007ffe0ff */
[C---:B------:R-:W-:Y:S02]  /*1250*/  IMAD R26, R197.reuse, R15, R26 ;  /* 0x0000000fc51a7224 */ /* 0x040fe400078e021a */
[----:B------:R-:W-:-:S05]  /*1260*/  IMAD.WIDE.U32 R14, R197, R14, R42 ;  /* 0x0000000ec50e7225 */ /* 0x000fca00078e002a */
[----:B------:R-:W-:Y:S02]  /*1270*/  IADD3 R26, R15, R26, RZ ;  /* 0x0000001a0f1a7210 */ /* 0x000fe40007ffe0ff */
[----:B------:R-:W-:Y:S02]  /*1280*/  MOV R27, R14 ;  /* 0x0000000e001b7202 */ /* 0x000fe40000000f00 */
.L_x_48:
[----:B------:R-:W-:Y:S05]  /*1290*/  @P1 BRA `(.L_x_49) ;  /* 0x0000000000301947 */ /* 0x000fea0003800000 */
        /* <DEDUP_REMOVED lines=11> */
[----:B------:R-:W-:-:S07]  /*1350*/  MOV R29, R14 ;  /* 0x0000000e001d7202 */ /* 0x000fce0000000f00 */
.L_x_49:
[----:B------:R-:W-:Y:S01]  /*1360*/  @P0 IMAD.WIDE.U32 R14, R19, R12, RZ ;  /* 0x0000000c130e0225 */ /* 0x000fe200078e00ff */
[----:B------:R-:W-:Y:S02]  /*1370*/  ISETP.NE.AND P5, PT, R34, RZ, PT ;  /* 0x000000ff2200720c */ /* 0x000fe40003fa5270 */
[----:B------:R-:W-:Y:S01]  /*1380*/  @!P6 LOP3.LUT R17, RZ, R25, RZ, 0x33, !PT ;  /* 0x00000019ff11e212 */ /* 0x000fe200078e33ff */
[----:B------:R-:W-:Y:S02]  /*1390*/  IMAD R37, R38, UR8, R37 ;  /* 0x0000000826257c24 */ /* 0x000fe4000f8e0225 */
[----:B------:R-:W-:-:S04]  /*13a0*/  IMAD.WIDE.U32 R40, R40, UR8, RZ ;  /* 0x0000000828287c25 */ /* 0x000fc8000f8e00ff */
[----:B------:R-:W-:Y:S01]  /*13b0*/  @P0 IMAD R13, R19, R13, R15 ;  /* 0x0000000d130d0224 */ /* 0x000fe200078e020f */
[----:B------:R-:W-:Y:S01]  /*13c0*/  IADD3 R37, R41, R37, RZ ;  /* 0x0000002529257210 */ /* 0x000fe20007ffe0ff */
[----:B------:R-:W-:-:S04]  /*13d0*/  IMAD.WIDE.U32 R38, R19, UR8, RZ ;  /* 0x0000000813267c25 */ /* 0x000fc8000f8e00ff */
[----:B------:R-:W-:Y:S02]  /*13e0*/  IMAD R12, R19, UR9, RZ ;  /* 0x00000009130c7c24 */ /* 0x000fe4000f8e02ff */
[----:B------:R-:W-:Y:S02]  /*13f0*/  @P2 IMAD R15, R197, R33, RZ ;  /* 0x00000021c50f2224 */ /* 0x000fe400078e02ff */
[----:B-1----:R-:W-:Y:S01]  /*1400*/  @!P0 IMAD R16, R16, R10, RZ ;  /* 0x0000000a10108224 */ /* 0x002fe200078e02ff */
[----:B------:R-:W-:Y:S01]  /*1410*/  @P0 IADD3 R37, R39, R12, RZ ;  /* 0x0000000c27250210 */ /* 0x000fe20007ffe0ff */
[----:B------:R-:W-:Y:S01]  /*1420*/  @!P0 IMAD.WIDE.U32 R42, R197, R10, RZ ;  /* 0x0000000ac52a8225 */ /* 0x000fe200078e00ff */
[----:B------:R-:W-:Y:S02]  /*1430*/  SEL R10, R40, R38, !P0 ;  /* 0x00000026280a7207 */ /* 0x000fe40004000000 */
[----:B------:R-:W-:Y:S01]  /*1440*/  @P2 SEL R15, R15, R19, !P0 ;  /* 0x000000130f0f2207 */ /* 0x000fe20004000000 */
[----:B------:R-:W-:Y:S01]  /*1450*/  @!P0 IMAD R11, R197, R11, R16 ;  /* 0x0000000bc50b8224 */ /* 0x000fe200078e0210 */
[----:B------:R-:W-:Y:S01]  /*1460*/  @!P0 MOV R14, R42 ;  /* 0x0000002a000e8202 */ /* 0x000fe20000000f00 */
[----:B--2---:R-:W-:Y:S01]  /*1470*/  IMAD.WIDE.U32 R38, R31, R8, RZ ;  /* 0x000000081f267225 */ /* 0x004fe200078e00ff */
[----:B------:R-:W-:-:S02]  /*1480*/  SHF.R.S32.HI R12, RZ, 0x1f, R0 ;  /* 0x0000001fff0c7819 */ /* 0x000fc40000011400 */
[----:B------:R-:W-:Y:S01]  /*1490*/  @!P0 IADD3 R13, R43, R11, RZ ;  /* 0x0000000b2b0d8210 */ /* 0x000fe20007ffe0ff */
[----:B------:R-:W-:Y:S01]  /*14a0*/  @P2 IMAD R15, R196, R32, R15 ;  /* 0x00000020c40f2224 */ /* 0x000fe200078e020f */
[----:B------:R-:W-:Y:S01]  /*14b0*/  SEL R25, R38, RZ, P5 ;  /* 0x000000ff26197207 */ /* 0x000fe20002800000 */
[----:B------:R-:W-:Y:S01]  /*14c0*/  IMAD R9, R31, R9, R39 ;  /* 0x000000091f097224 */ /* 0x000fe200078e0227 */
[--C-:B------:R-:W-:Y:S01]  /*14d0*/  SHF.R.S32.HI R31, RZ, 0x1f, R196.reuse ;  /* 0x0000001fff1f7819 */ /* 0x100fe200000114c4 */
[----:B------:R-:W-:Y:S02]  /*14e0*/  @!P2 IMAD R11, R197, UR14, R196 ;  /* 0x0000000ec50bac24 */ /* 0x000fe4000f8e02c4 */
[----:B------:R-:W-:Y:S01]  /*14f0*/  IMAD R32, R196, UR4, RZ ;  /* 0x00000004c4207c24 */ /* 0x000fe2000f8e02ff */
[----:B------:R-:W-:Y:S01]  /*1500*/  SEL R16, R9, RZ, P5 ;  /* 0x000000ff09107207 */ /* 0x000fe20002800000 */
[----:B------:R-:W-:-:S03]  /*1510*/  IMAD.WIDE.U32 R38, R30, UR8, RZ ;  /* 0x000000081e267c25 */ /* 0x000fc6000f8e00ff */
[----:B------:R-:W-:Y:S01]  /*1520*/  SHF.R.S32.HI R30, RZ, 0x1f, R32 ;  /* 0x0000001fff1e7819 */ /* 0x000fe20000011420 */
[----:B------:R-:W-:Y:S01]  /*1530*/  @!P2 IMAD R15, R11, R33, RZ ;  /* 0x000000210b0fa224 */ /* 0x000fe200078e02ff */
[----:B------:R-:W-:Y:S02]  /*1540*/  IADD3 R36, R39, R36, RZ ;  /* 0x0000002427247210 */ /* 0x000fe40007ffe0ff */
[----:B------:R-:W-:Y:S01]  /*1550*/  SHF.R.S32.HI R11, RZ, 0x1f, R17 ;  /* 0x0000001fff0b7819 */ /* 0x000fe20000011411 */
        /* <DEDUP_REMOVED lines=8> */
.L_x_50:
[----:B------:R-:W-:-:S04]  /*15e0*/  IMAD R8, R197, UR14, R196 ;  /* 0x0000000ec5087c24 */ /* 0x000fc8000f8e02c4 */
[----:B------:R-:W-:-:S07]  /*15f0*/  IMAD R35, R8, R35, RZ ;  /* 0x0000002308237224 */ /* 0x000fce00078e02ff */
.L_x_51:
[----:B------:R-:W1:Y:S01]  /*1600*/  LDC.64 R8, c[0x0][0x420] ;  /* 0x00010800ff087b82 */ /* 0x000e620000000a00 */
[----:B------:R-:W-:Y:S01]  /*1610*/  UIMAD UR14, UR4, UR14, URZ ;  /* 0x0000000e040e72a4 */ /* 0x000fe2000f8e023f */
[----:B------:R-:W-:Y:S01]  /*1620*/  IADD3 R40, P0, R186, R14, RZ ;  /* 0x0000000eba287210 */ /* 0x000fe20007f1e0ff */
[----:B------:R-:W-:Y:S01]  /*1630*/  ULDC.64 UR10, c[0x0][0x210] ;  /* 0x00008400000a7ab9 */ /* 0x000fe20000000a00 */
[----:B------:R-:W-:Y:S01]  /*1640*/  SHF.R.S32.HI R187, RZ, 0x1f, R186 ;  /* 0x0000001fffbb7819 */ /* 0x000fe200000114ba */
[----:B------:R-:W-:Y:S01]  /*1650*/  USHF.L.U32 UR15, UR14, 0x6, URZ ;  /* 0x000000060e0f7899 */ /* 0x000fe2000800063f */
[----:B------:R-:W-:Y:S01]  /*1660*/  IADD3 R14, P4, R184, R22, RZ ;  /* 0x00000016b80e7210 */ /* 0x000fe20007f9e0ff */
[----:B------:R-:W-:Y:S01]  /*1670*/  IMAD R19, R183, UR14, R190 ;  /* 0x0000000eb7137c24 */ /* 0x000fe2000f8e02be */
[----:B------:R-:W-:Y:S01]  /*1680*/  IADD3 R35, R22, R35, RZ ;  /* 0x0000002316237210 */ /* 0x000fe20007ffe0ff */
[----:B------:R-:W-:Y:S01]  /*1690*/  IMAD.X R41, R187, 0x1, R13, P0 ;  /* 0x00000001bb297824 */ /* 0x000fe200000e060d */
[----:B------:R-:W-:Y:S01]  /*16a0*/  USHF.R.S32.HI UR4, URZ, 0x1f, UR15 ;  /* 0x0000001f3f047899 */ /* 0x000fe2000801140f */
[----:B------:R-:W-:Y:S01]  /*16b0*/  IADD3 R32, P3, P2, R38, UR15, R32 ;  /* 0x0000000f26207c10 */ /* 0x000fe2000fa7e020 */
[----:B------:R-:W-:Y:S01]  /*16c0*/  IMAD.WIDE.U32 R38, R14, R4, R186 ;  /* 0x000000040e267225 */ /* 0x000fe200078e00ba */
[----:B------:R-:W-:Y:S01]  /*16d0*/  IADD3 R15, R22, R15, RZ ;  /* 0x0000000f160f7210 */ /* 0x000fe20007ffe0ff */
[----:B------:R-:W-:Y:S01]  /*16e0*/  ULDC.64 UR8, c[0x0][0x3e0] ;  /* 0x0000f80000087ab9 */ /* 0x000fe20000000a00 */
[----:B------:R-:W-:Y:S01]  /*16f0*/  IADD3 R25, P1, P0, R25, R32, R10 ;  /* 0x0000002019197210 */ /* 0x000fe2000783e00a */
[----:B------:R-:W-:Y:S01]  /*1700*/  BSSY B1, `(.L_x_47) ;  /* 0x0000646000017945 */ /* 0x000fe20003800000 */
[----:B------:R-:W-:Y:S01]  /*1710*/  SHF.R.S32.HI R10, RZ, 0x1f, R184 ;  /* 0x0000001fff0a7819 */ /* 0x000fe200000114b8 */
[----:B------:R-:W2:Y:S01]  /*1720*/  LDC.64 R32, c[0x0][0x478] ;  /* 0x00011e00ff207b82 */ /* 0x000ea20000000a00 */
[----:B------:R-:W-:Y:S01]  /*1730*/  IADD3.X R30, R36, UR4, R30, P3, P2 ;  /* 0x00000004241e7c10 */ /* 0x000fe20009fe441e */
[----:B------:R-:W-:Y:S01]  /*1740*/  ULDC.64 UR4, c[0x0][0x428] ;  /* 0x00010a0000047ab9 */ /* 0x000fe20000000a00 */
[----:B------:R-:W-:-:S02]  /*1750*/  ISETP.GE.AND P3, PT, R18, 0x1, PT ;  /* 0x000000011200780c */ /* 0x000fc40003f66270 */
[----:B------:R-:W-:Y:S01]  /*1760*/  IADD3.X R16, R16, R30, R37, P1, P0 ;  /* 0x0000001e10107210 */ /* 0x000fe20000fe0425 */
[-C--:B-1----:R-:W-:Y:S01]  /*1770*/  IMAD R13, R21, R8.reuse, RZ ;  /* 0x00000008150d7224 */ /* 0x082fe200078e02ff */
[C---:B------:R-:W-:Y:S01]  /*1780*/  IADD3 R25, P0, R19.reuse, R25, RZ ;  /* 0x0000001913197210 */ /* 0x040fe20007f1e0ff */
[----:B------:R-:W-:Y:S01]  /*1790*/  IMAD.WIDE.U32 R40, R22, R8, R40 ;  /* 0x0000000816287225 */ /* 0x000fe200078e0028 */
[----:B------:R-:W1:Y:S01]  /*17a0*/  LDC.64 R36, c[0x0][0x2b0] ;  /* 0x0000ac00ff247b82 */ /* 0x000e620000000a00 */
[----:B------:R-:W-:Y:S02]  /*17b0*/  LEA.HI.SX32 R20, R20, 0xffffffff, 0x1a ;  /* 0xffffffff14147811 */ /* 0x000fe400078fd2ff */
[----:B------:R-:W-:Y:S01]  /*17c0*/  IMAD R13, R22, R9, R13 ;  /* 0x00000009160d7224 */ /* 0x000fe200078e020d */
[----:B------:R-:W-:Y:S01]  /*17d0*/  IADD3 R22, P1, R24, R38, RZ ;  /* 0x0000002618167210 */ /* 0x000fe20007f3e0ff */
[----:B------:R-:W-:Y:S01]  /*17e0*/  IMAD.X R21, R10, 0x1, R21, P4 ;  /* 0x000000010a157824 */ /* 0x000fe200020e0615 */
[----:B------:R-:W-:Y:S01]  /*17f0*/  LEA.HI.X.SX32 R16, R19, R16, 0x1, P0 ;  /* 0x0000001013107211 */ /* 0x000fe200000f0eff */
[----:B------:R-:W-:-:S02]  /*1800*/  IMAD.IADD R41, R41, 0x1, R13 ;  /* 0x0000000129297824 */ /* 0x000fc400078e020d */
[----:B------:R-:W-:Y:S02]  /*1810*/  IMAD R13, R21, R4, RZ ;  /* 0x00000004150d7224 */ /* 0x000fe400078e02ff */
[----:B------:R-:W-:Y:S02]  /*1820*/  IMAD R21, R31, UR4, RZ ;  /* 0x000000041f157c24 */ /* 0x000fe4000f8e02ff */
[----:B------:R-:W-:Y:S02]  /*1830*/  IMAD R13, R14, R5, R13 ;  /* 0x000000050e0d7224 */ /* 0x000fe400078e020d */
[C---:B------:R-:W-:Y:S02]  /*1840*/  IMAD R14, R196.reuse, UR5, R21 ;  /* 0x00000005c40e7c24 */ /* 0x040fe4000f8e0215 */
[----:B------:R-:W-:Y:S01]  /*1850*/  IMAD.WIDE.U32 R40, R196, UR4, R40 ;  /* 0x00000004c4287c25 */ /* 0x000fe2000f8e0028 */
[----:B------:R-:W-:Y:S01]  /*1860*/  ULDC.64 UR4, c[0x0][0x258] ;  /* 0x0000960000047ab9 */ /* 0x000fe20000000a00 */
[----:B------:R-:W-:-:S02]  /*1870*/  IADD3.X R23, R23, R39, R13, P1, !PT ;  /* 0x0000002717177210 */ /* 0x000fc40000ffe40d */
[----:B------:R-:W-:Y:S02]  /*1880*/  IMAD.IADD R41, R41, 0x1, R14 ;  /* 0x0000000129297824 */ /* 0x000fe400078e020e */
[----:B------:R-:W-:Y:S02]  /*1890*/  IMAD R31, R31, UR4, RZ ;  /* 0x000000041f1f7c24 */ /* 0x000fe4000f8e02ff */
[-C--:B------:R-:W-:Y:S02]  /*18a0*/  IMAD R13, R10, R8.reuse, RZ ;  /* 0x000000080a0d7224 */ /* 0x080fe400078e02ff */
[C---:B------:R-:W-:Y:S02]  /*18b0*/  IMAD R31, R196.reuse, UR5, R31 ;  /* 0x00000005c41f7c24 */ /* 0x040fe4000f8e021f */
[----:B------:R-:W-:Y:S01]  /*18c0*/  IMAD.WIDE.U32 R22, R196, UR4, R22 ;  /* 0x00000004c4167c25 */ /* 0x000fe2000f8e0016 */
[----:B------:R-:W-:Y:S02]  /*18d0*/  ULDC.64 UR4, c[0x0][0x400] ;  /* 0x0001000000047ab9 */ /* 0x000fe40000000a00 */
[----:B------:R-:W-:Y:S01]  /*18e0*/  LEA R232, P0, R25, UR4, 0x2 ;  /* 0x0000000419e87c11 */ /* 0x000fe2000f8010ff */
[C---:B------:R-:W-:Y:S01]  /*18f0*/  IMAD R13, R184.reuse, R9, R13 ;  /* 0x00000009b80d7224 */ /* 0x040fe200078e020d */
[----:B------:R-:W-:Y:S01]  /*1900*/  IADD3 R31, R23, R31, RZ ;  /* 0x0000001f171f7210 */ /* 0x000fe20007ffe0ff */
[----:B------:R-:W-:Y:S01]  /*1910*/  IMAD.WIDE.U32 R40, R184, R8, R40 ;  /* 0x00000008b8287225 */ /* 0x000fe200078e0028 */
[----:B------:R-:W-:-:S02]  /*1920*/  LEA R230, P2, R22, UR10, 0x1 ;  /* 0x0000000a16e67c11 */ /* 0x000fc4000f8408ff */
[----:B------:R-:W-:Y:S01]  /*1930*/  LEA.HI.X R227, R25, UR5, R16, 0x2, P0 ;  /* 0x0000000519e37c11 */ /* 0x000fe200080f1410 */
[----:B------:R-:W-:Y:S01]  /*1940*/  IMAD.IADD R13, R41, 0x1, R13 ;  /* 0x00000001290d7824 */ /* 0x000fe200078e020d */
[----:B------:R-:W-:Y:S01]  /*1950*/  LEA R228, P1, R40, UR8, 0x1 ;  /* 0x0000000828e47c11 */ /* 0x000fe2000f8208ff */
[----:B-1----:R-:W-:Y:S01]  /*1960*/  IMAD.WIDE R36, R15, 0x4, R36 ;  /* 0x000000040f247825 */ /* 0x002fe200078e0224 */
[----:B------:R-:W-:Y:S02]  /*1970*/  LEA.HI.X R231, R22, UR11, R31, 0x1, P2 ;  /* 0x0000000b16e77c11 */ /* 0x000fe400090f0c1f */
[----:B------:R-:W-:Y:S01]  /*1980*/  LEA.HI.X R229, R40, UR9, R13, 0x1, P1 ;  /* 0x0000000928e57c11 */ /* 0x000fe200088f0c0d */
[----:B--2---:R-:W-:Y:S01]  /*1990*/  IMAD.WIDE R32, R35, 0x4, R32 ;  /* 0x0000000423207825 */ /* 0x004fe200078e0220 */
[----:B------:R-:W-:Y:S07]  /*19a0*/  @!P3 BRA `(.L_x_52) ;  /* 0x000000540088b947 */ /* 0x000fee0003800000 */
[----:B------:R-:W-:Y:S01]  /*19b0*/  @P5 BAR.SYNC.DEFER_BLOCKING 0x0 ;  /* 0x0000000000005b1d */ /* 0x000fe20000010000 */
[----:B------:R-:W-:Y:S01]  /*19c0*/  IMAD R13, R198, -0x80, R222 ;  /* 0xffffff80c60d7824 */ /* 0x000fe200078e02de */
[----:B------:R-:W-:Y:S01]  /*19d0*/  MOV R221, R20 ;  /* 0x0000001400dd7202 */ /* 0x000fe20000000f00 */
[C---:B------:R-:W-:Y:S01]  /*19e0*/  VIADD R14, R184.reuse, 0x40 ;  /* 0x00000040b80e7836 */ /* 0x040fe20000000000 */
[----:B------:R-:W-:Y:S01]  /*19f0*/  IADD3 R16, R184, 0x60, RZ ;  /* 0x00000060b8107810 */ /* 0x000fe20007ffe0ff */
[-C--:B------:R-:W-:Y:S01]  /*1a00*/  IMAD.WIDE.U32 R20, R0, R6.reuse, R186 ;  /* 0x0000000600147225 */ /* 0x080fe200078e00ba */
[-C--:B------:R-:W-:Y:S01]  /*1a10*/  ISETP.GE.AND P3, PT, R184, R13.reuse, PT ;  /* 0x0000000db800720c */ /* 0x080fe20003f66270 */
[----:B------:R-:W-:Y:S01]  /*1a20*/  ULDC.64 UR4, c[0x0][0x268] ;  /* 0x00009a0000047ab9 */ /* 0x000fe20000000a00 */
[-C--:B------:R-:W-:Y:S01]  /*1a30*/  ISETP.GE.AND P6, PT, R14, R13.reuse, PT ;  /* 0x0000000d0e00720c */ /* 0x080fe20003fc6270 */
[----:B------:R-:W-:Y:S01]  /*1a40*/  IMAD R15, R12, R6, RZ ;  /* 0x000000060c0f7224 */ /* 0x000fe200078e02ff */
[----:B------:R-:W-:Y:S01]  /*1a50*/  IADD3 R20, P0, R29, R20, RZ ;  /* 0x000000141d147210 */ /* 0x000fe20007f1e0ff */
[----:B------:R-:W-:Y:S01]  /*1a60*/  VIADD R14, R184, 0x20 ;  /* 0x00000020b80e7836 */ /* 0x000fe20000000000 */
[----:B------:R-:W-:Y:S01]  /*1a70*/  ISETP.GE.AND P1, PT, R16, R13, PT ;  /* 0x0000000d1000720c */ /* 0x000fe20003f26270 */
[----:B------:R-:W-:Y:S01]  /*1a80*/  IMAD R15, R0, R7, R15 ;  /* 0x00000007000f7224 */ /* 0x000fe200078e020f */
[----:B------:R-:W-:Y:S01]  /*1a90*/  BSSY B0, `(.L_x_53) ;  /* 0x0000025000007945 */ /* 0x000fe20003800000 */
[----:B------:R-:W-:Y:S01]  /*1aa0*/  IMAD R18, R221, -0x40, R18 ;  /* 0xffffffc0dd127824 */ /* 0x000fe200078e0212 */
[----:B------:R-:W-:Y:S01]  /*1ab0*/  ISETP.GE.AND P4, PT, R14, R13, PT ;  /* 0x0000000d0e00720c */ /* 0x000fe20003f86270 */
[----:B------:R-:W-:Y:S01]  /*1ac0*/  IMAD.WIDE.U32 R22, R0, R2, R186 ;  /* 0x0000000200167225 */ /* 0x000fe200078e00ba */
[----:B------:R-:W-:-:S02]  /*1ad0*/  IADD3.X R21, R28, R21, R15, P0, !PT ;  /* 0x000000151c157210 */ /* 0x000fc400007fe40f */
[----:B------:R-:W-:Y:S01]  /*1ae0*/  ISETP.GE.AND P2, PT, R14, R18, PT ;  /* 0x000000120e00720c */ /* 0x000fe20003f46270 */
[----:B------:R-:W-:Y:S01]  /*1af0*/  IMAD R12, R12, R2, RZ ;  /* 0x000000020c0c7224 */ /* 0x000fe200078e02ff */
[----:B------:R-:W-:Y:S01]  /*1b00*/  IADD3 R22, P0, R27, R22, RZ ;  /* 0x000000161b167210 */ /* 0x000fe20007f1e0ff */
[----:B------:R-:W-:Y:S01]  /*1b10*/  IMAD R14, R11, UR4, RZ ;  /* 0x000000040b0e7c24 */ /* 0x000fe2000f8e02ff */
[----:B------:R1:W-:Y:S01]  /*1b20*/  @P3 STS.128 [R195+0xa000], RZ ;  /* 0x00a000ffc3003388 */ /* 0x0003e20000000c00 */
[----:B------:R-:W-:Y:S01]  /*1b30*/  IMAD R12, R0, R3, R12 ;  /* 0x00000003000c7224 */ /* 0x000fe200078e020c */
[----:B------:R-:W-:Y:S01]  /*1b40*/  LEA.HI R15, R221, R221, RZ, 0x1 ;  /* 0x000000dddd0f7211 */ /* 0x000fe200078f08ff */
[C---:B------:R-:W-:Y:S01]  /*1b50*/  IMAD R14, R17.reuse, UR5, R14 ;  /* 0x00000005110e7c24 */ /* 0x040fe2000f8e020e */
[----:B------:R-:W-:Y:S01]  /*1b60*/  P2R R13, PR, RZ, 0x2 ;  /* 0x00000002ff0d7803 */ /* 0x000fe20000000000 */
[----:B------:R-:W-:Y:S01]  /*1b70*/  IMAD.WIDE.U32 R20, R17, UR4, R20 ;  /* 0x0000000411147c25 */ /* 0x000fe2000f8e0014 */
[----:B------:R-:W-:-:S02]  /*1b80*/  ISETP.GE.AND P1, PT, R184, R18, PT ;  /* 0x00000012b800720c */ /* 0x000fc40003f26270 */
[----:B------:R-:W-:Y:S01]  /*1b90*/  IADD3.X R23, R26, R23, R12, P0, !PT ;  /* 0x000000171a177210 */ /* 0x000fe200007fe40c */
[----:B------:R-:W-:Y:S01]  /*1ba0*/  IMAD.IADD R14, R21, 0x1, R14 ;  /* 0x00000001150e7824 */ /* 0x000fe200078e020e */
[----:B------:R-:W-:Y:S01]  /*1bb0*/  LOP3.LUT R15, R15, 0xfffffffe, RZ, 0xc0, !PT ;  /* 0xfffffffe0f0f7812 */ /* 0x000fe200078ec0ff */
[----:B------:R-:W-:Y:S08]  /*1bc0*/  @P3 BRA `(.L_x_54) ;  /* 0x0000000000443947 */ /* 0x000ff00003800000 */
[----:B------:R-:W-:Y:S02]  /*1bd0*/  ULDC UR4, c[0x0][0x2d0] ;  /* 0x0000b40000047ab9 */ /* 0x000fe40000000800 */
[----:B------:R-:W-:-:S13]  /*1be0*/  ISETP.GE.AND P0, PT, R186, UR4, PT ;  /* 0x00000004ba007c0c */ /* 0x000fda000bf06270 */
[----:B------:R2:W-:Y:S01]  /*1bf0*/  @P0 STS.128 [R195+0xa000], RZ ;  /* 0x00a000ffc3000388 */ /* 0x0005e20000000c00 */
[----:B------:R-:W-:Y:S05]  /*1c00*/  @P0 BRA `(.L_x_54) ;  /* 0x0000000000340947 */ /* 0x000fea0003800000 */
[----:B------:R-:W-:Y:S01]  /*1c10*/  MOV R24, R20 ;  /* 0x0000001400187202 */ /* 0x000fe20000000f00 */
[----:B------:R-:W-:Y:S01]  /*1c20*/  IMAD R12, R10, R6, RZ ;  /* 0x000000060a0c7224 */ /* 0x000fe200078e02ff */
[----:B------:R-:W-:Y:S01]  /*1c30*/  MOV R25, R14 ;  /* 0x0000000e00197202 */ /* 0x000fe20000000f00 */
[----:B------:R-:W-:Y:S02]  /*1c40*/  ULDC.64 UR4, c[0x0][0x220] ;  /* 0x0000880000047ab9 */ /* 0x000fe40000000a00 */
[C---:B------:R-:W-:Y:S02]  /*1c50*/  IMAD R12, R184.reuse, R7, R12 ;  /* 0x00000007b80c7224 */ /* 0x040fe400078e020c */
[----:B------:R-:W-:-:S05]  /*1c60*/  IMAD.WIDE.U32 R24, R184, R6, R24 ;  /* 0x00000006b8187225 */ /* 0x000fca00078e0018 */
[----:B------:R-:W-:Y:S02]  /*1c70*/  IADD3 R12, R25, R12, RZ ;  /* 0x0000000c190c7210 */ /* 0x000fe40007ffe0ff */
[----:B------:R-:W-:-:S04]  /*1c80*/  LEA R26, P0, R24, UR4, 0x1 ;  /* 0x00000004181a7c11 */ /* 0x000fc8000f8008ff */
[----:B------:R-:W-:-:S05]  /*1c90*/  LEA.HI.X R27, R24, UR5, R12, 0x1, P0 ;  /* 0x00000005181b7c11 */ /* 0x000fca00080f0c0c */
[----:B------:R-:W-:Y:S01]  /*1ca0*/  @!PT LDS RZ, [RZ] ;  /* 0x00000000fffff984 */ /* 0x000fe20000000800 */
[----:B------:R-:W-:Y:S01]  /*1cb0*/  @!PT LDS RZ, [RZ] ;  /* 0x00000000fffff984 */ /* 0x000fe20000000800 */
[----:B------:R-:W-:Y:S01]  /*1cc0*/  @!PT LDS RZ, [RZ] ;  /* 0x00000000fffff984 */ /* 0x000fe20000000800 */
[----:B------:R3:W-:Y:S04]  /*1cd0*/  LDGSTS.E.BYPASS.LTC128B.128 [R195+0xa000], desc[UR16][R26.64] ;  /* 0x0a0000001ac37fae */ /* 0x0007e8000b901d50 */
.L_x_54:
[----:B------:R-:W-:Y:S05]  /*1ce0*/  BSYNC B0 ;  /* 0x0000000000007941 */ /* 0x000fea0003800000 */
.L_x_53:
[----:B------:R4:W-:Y:S01]  /*1cf0*/  @P4 STS.128 [R195+0xb000], RZ ;  /* 0x00b000ffc3004388 */ /* 0x0009e20000000c00 */
[----:B------:R-:W-:Y:S04]  /*1d00*/  BSSY B0, `(.L_x_55) ;  /* 0x0000015000007945 */ /* 0x000fe80003800000 */
[----:B------:R-:W-:Y:S05]  /*1d10*/  @P4 BRA `(.L_x_56) ;  /* 0x00000000004c4947 */ /* 0x000fea0003800000 */
[----:B------:R-:W-:Y:S02]  /*1d20*/  ULDC UR4, c[0x0][0x2d0] ;  /* 0x0000b40000047ab9 */ /* 0x000fe40000000800 */
[----:B------:R-:W-:-:S13]  /*1d30*/  ISETP.GE.AND P0, PT, R186, UR4, PT ;  /* 0x00000004ba007c0c */ /* 0x000fda000bf06270 */
[----:B------:R1:W-:Y:S01]  /*1d40*/  @P0 STS.128 [R195+0xb000], RZ ;  /* 0x00b000ffc3000388 */ /* 0x0003e20000000c00 */
[----:B------:R-:W-:Y:S05]  /*1d50*/  @P0 BRA `(.L_x_56) ;  /* 0x00000000003c0947 */ /* 0x000fea0003800000 */
[----:B------:R-:W-:Y:S01]  /*1d60*/  IADD3 R16, P0, R184, 0x20, RZ ;  /* 0x00000020b8107810 */ /* 0x000fe20007f1e0ff */
[----:B------:R-:W-:Y:S01]  /*1d70*/  IMAD.MOV.U32 R24, RZ, RZ, R20 ;  /* 0x000000ffff187224 */ /* 0x000fe200078e0014 */
[----:B------:R-:W-:Y:S01]  /*1d80*/  MOV R25, R14 ;  /* 0x0000000e00197202 */ /* 0x000fe20000000f00 */
[----:B------:R-:W-:Y:S02]  /*1d90*/  ULDC.64 UR4, c[0x0][0x220] ;  /* 0x0000880000047ab9 */ /* 0x000fe40000000a00 */
[----:B------:R-:W-:Y:S02]  /*1da0*/  IMAD.X R12, RZ, RZ, R10, P0 ;  /* 0x000000ffff0c7224 */ /* 0x000fe400000e060a */
[----:B------:R-:W-:-:S04]  /*1db0*/  IMAD.WIDE.U32 R24, R16, R6, R24 ;  /* 0x0000000610187225 */ /* 0x000fc800078e0018 */
[----:B------:R-:W-:Y:S01]  /*1dc0*/  IMAD R12, R12, R6, RZ ;  /* 0x000000060c0c7224 */ /* 0x000fe200078e02ff */
[----:B---3--:R-:W-:-:S03]  /*1dd0*/  LEA R26, P0, R24, UR4, 0x1 ;  /* 0x00000004181a7c11 */ /* 0x008fc6000f8008ff */
[----:B------:R-:W-:-:S05]  /*1de0*/  IMAD R12, R16, R7, R12 ;  /* 0x00000007100c7224 */ /* 0x000fca00078e020c */
[----:B------:R-:W-:-:S04]  /*1df0*/  IADD3 R12, R25, R12, RZ ;  /* 0x0000000c190c7210 */ /* 0x000fc80007ffe0ff */
[----:B------:R-:W-:-:S05]  /*1e00*/  LEA.HI.X R27, R24, UR5, R12, 0x1, P0 ;  /* 0x00000005181b7c11 */ /* 0x000fca00080f0c0c */
[----:B------:R-:W-:Y:S01]  /*1e10*/  @!PT LDS RZ, [RZ] ;  /* 0x00000000fffff984 */ /* 0x000fe20000000800 */
[----:B------:R-:W-:Y:S01]  /*1e20*/  @!PT LDS RZ, [RZ] ;  /* 0x00000000fffff984 */ /* 0x000fe20000000800 */
[----:B------:R-:W-:Y:S01]  /*1e30*/  @!PT LDS RZ, [RZ] ;  /* 0x00000000fffff984 */ /* 0x000fe20000000800 */
[----:B------:R3:W-:Y:S02]  /*1e40*/  LDGSTS.E.BYPASS.LTC128B.128 [R195+0xb000], desc[UR16][R26.64] ;  /* 0x0b0000001ac37fae */ /* 0x0007e4000b901d50 */
.L_x_56:
[----:B------:R-:W-:Y:S05]  /*1e50*/  BSYNC B0 ;  /* 0x0000000000007941 */ /* 0x000fea0003800000 */
.L_x_55:
        /* <DEDUP_REMOVED lines=22> */
.L_x_58:
[----:B------:R-:W-:Y:S05]  /*1fc0*/  BSYNC B0 ;  /* 0x0000000000007941 */ /* 0x000fea0003800000 */
.L_x_57:
[----:B------:R-:W-:Y:S01]  /*1fd0*/  ISETP.NE.AND P0, PT, R13, RZ, PT ;  /* 0x000000ff0d00720c */ /* 0x000fe20003f05270 */
[----:B------:R-:W-:-:S12]  /*1fe0*/  BSSY B0, `(.L_x_59) ;  /* 0x0000015000007945 */ /* 0x000fd80003800000 */
[----:B------:R1:W-:Y:S01]  /*1ff0*/  @P0 STS.128 [R195+0xd000], RZ ;  /* 0x00d000ffc3000388 */ /* 0x0003e20000000c00 */
[----:B------:R-:W-:Y:S05]  /*2000*/  @P0 BRA `(.L_x_60) ;  /* 0x0000000000480947 */ /* 0x000fea0003800000 */
[----:B------:R-:W-:Y:S02]  /*2010*/  ULDC UR4, c[0x0][0x2d0] ;  /* 0x0000b40000047ab9 */ /* 0x000fe40000000800 */
[----:B------:R-:W-:-:S13]  /*2020*/  ISETP.GE.AND P0, PT, R186, UR4, PT ;  /* 0x00000004ba007c0c */ /* 0x000fda000bf06270 */
[----:B------:R1:W-:Y:S01]  /*2030*/  @P0 STS.128 [R195+0xd000], RZ ;  /* 0x00d000ffc3000388 */ /* 0x0003e20000000c00 */
[----:B------:R-:W-:Y:S05]  /*2040*/  @P0 BRA `(.L_x_60) ;  /* 0x0000000000380947 */ /* 0x000fea0003800000 */
[----:B------:R-:W-:Y:S01]  /*2050*/  IADD3 R16, P0, R184, 0x60, RZ ;  /* 0x00000060b8107810 */ /* 0x000fe20007f1e0ff */
[----:B------:R-:W-:Y:S01]  /*2060*/  ULDC.64 UR4, c[0x0][0x220] ;  /* 0x0000880000047ab9 */ /* 0x000fe20000000a00 */
[----:B------:R-:W-:Y:S02]  /*2070*/  MOV R21, R14 ;  /* 0x0000000e00157202 */ /* 0x000fe40000000f00 */
[----:B------:R-:W-:Y:S01]  /*2080*/  IADD3.X R12, RZ, R10, RZ, P0, !PT ;  /* 0x0000000aff0c7210 */ /* 0x000fe200007fe4ff */
[----:B------:R-:W-:-:S04]  /*2090*/  IMAD.WIDE.U32 R20, R16, R6, R20 ;  /* 0x0000000610147225 */ /* 0x000fc800078e0014 */
[----:B------:R-:W-:Y:S01]  /*20a0*/  IMAD R12, R12, R6, RZ ;  /* 0x000000060c0c7224 */ /* 0x000fe200078e02ff */
[----:B------:R-:W-:-:S03]  /*20b0*/  LEA R6, P0, R20, UR4, 0x1 ;  /* 0x0000000414067c11 */ /* 0x000fc6000f8008ff */
[----:B------:R-:W-:-:S05]  /*20c0*/  IMAD R12, R16, R7, R12 ;  /* 0x00000007100c7224 */ /* 0x000fca00078e020c */
[----:B------:R-:W-:-:S04]  /*20d0*/  IADD3 R12, R21, R12, RZ ;  /* 0x0000000c150c7210 */ /* 0x000fc80007ffe0ff */
[----:B------:R-:W-:-:S05]  /*20e0*/  LEA.HI.X R7, R20, UR5, R12, 0x1, P0 ;  /* 0x0000000514077c11 */ /* 0x000fca00080f0c0c */
[----:B------:R-:W-:Y:S01]  /*20f0*/  @!PT LDS RZ, [RZ] ;  /* 0x00000000fffff984 */ /* 0x000fe20000000800 */
[----:B------:R-:W-:Y:S01]  /*2100*/  @!PT LDS RZ, [RZ] ;  /* 0x00000000fffff984 */ /* 0x000fe20000000800 */
[----:B------:R-:W-:Y:S01]  /*2110*/  @!PT LDS RZ, [RZ] ;  /* 0x00000000fffff984 */ /* 0x000fe20000000800 */
[----:B------:R1:W-:Y:S02]  /*2120*/  LDGSTS.E.BYPASS.LTC128B.128 [R195+0xd000], desc[UR16][R6.64] ;  /* 0x0d00000006c37fae */ /* 0x0003e4000b901d50 */
.L_x_60:
[----:B------:R-:W-:Y:S05]  /*2130*/  BSYNC B0 ;  /* 0x0000000000007941 */ /* 0x000fea0003800000 */
.L_x_59:
[----:B------:R-:W0:Y:S01]  /*2140*/  LDGDEPBAR ;  /* 0x00000000000079af */ /* 0x000e220000000000 */
[----:B------:R-:W-:Y:S01]  /*2150*/  BSSY B0, `(.L_x_61) ;  /* 0x000000c000007945 */ /* 0x000fe20003800000 */
[----:B------:R-:W-:Y:S02]  /*2160*/  IADD3 R15, R221, -R15, RZ ;  /* 0x8000000fdd0f7210 */ /* 0x000fe40007ffe0ff */
[----:B------:R1:W-:Y:S01]  /*2170*/  @P1 STS.128 [R195+0x4000], RZ ;  /* 0x004000ffc3001388 */ /* 0x0003e20000000c00 */
[----:B------:R-:W-:Y:S05]  /*2180*/  @P1 BRA `(.L_x_62) ;  /* 0x0000000000201947 */ /* 0x000fea0003800000 */
[----:B------:R-:W-:Y:S02]  /*2190*/  ULDC UR4, c[0x0][0x2d0] ;  /* 0x0000b40000047ab9 */ /* 0x000fe40000000800 */
[----:B------:R-:W-:-:S13]  /*21a0*/  ISETP.GE.AND P0, PT, R186, UR4, PT ;  /* 0x00000004ba007c0c */ /* 0x000fda000bf06270 */
[----:B------:R1:W-:Y:S01]  /*21b0*/  @P0 STS.128 [R195+0x4000], RZ ;  /* 0x004000ffc3000388 */ /* 0x0003e20000000c00 */
[----:B------:R-:W-:Y:S05]  /*21c0*/  @P0 BRA `(.L_x_62) ;  /* 0x0000000000100947 */ /* 0x000fea0003800000 */
[----:B------:R-:W-:Y:S01]  /*21d0*/  @!PT LDS RZ, [RZ] ;  /* 0x00000000fffff984 */ /* 0x000fe20000000800 */
[----:B------:R-:W-:Y:S01]  /*21e0*/  @!PT LDS RZ, [RZ] ;  /* 0x00000000fffff984 */ /* 0x000fe20000000800 */
[----:B------:R-:W-:Y:S01]  /*21f0*/  @!PT LDS RZ, [RZ] ;  /* 0x00000000fffff984 */ /* 0x000fe20000000800 */
[----:B------:R1:W-:Y:S02]  /*2200*/  LDGSTS.E.BYPASS.LTC128B.128 [R195+0x4000], desc[UR16][R228.64] ;  /* 0x04000000e4c37fae */ /* 0x0003e4000b901d50 */
.L_x_62:
[----:B------:R-:W-:Y:S05]  /*2210*/  BSYNC B0 ;  /* 0x0000000000007941 */ /* 0x000fea0003800000 */
.L_x_61:
[----:B------:R2:W-:Y:S01]  /*2220*/  @P2 STS.128 [R195+0x5000], RZ ;  /* 0x005000ffc3002388 */ /* 0x0005e20000000c00 */
[----:B-1----:R-:W-:Y:S01]  /*2230*/  VIADD R7, R191, 0x1000 ;  /* 0x00001000bf077836 */ /* 0x002fe20000000000 */
[----:B------:R-:W-:Y:S01]  /*2240*/  ISETP.NE.AND P0, PT, R15, 0x1, PT ;  /* 0x000000010f00780c */ /* 0x000fe20003f05270 */
[----:B------:R-:W-:Y:S03]  /*2250*/  BSSY B0, `(.L_x_63) ;  /* 0x000000f000007945 */ /* 0x000fe60003800000 */
[----:B------:R-:W-:Y:S02]  /*2260*/  SEL R7, R7, R191, !P0 ;  /* 0x000000bf07077207 */ /* 0x000fe40004000000 */
[----:B------:R-:W-:Y:S02]  /*2270*/  P2R R6, PR, RZ, 0x1 ;  /* 0x00000001ff067803 */ /* 0x000fe40000000000 */
[----:B------:R-:W-:Y:S01]  /*2280*/  LEA R220, R7, UR6, 0x1 ;  /* 0x0000000607dc7c11 */ /* 0x000fe2000f8e08ff */
[----:B------:R-:W-:Y:S06]  /*2290*/  @P2 BRA `(.L_x_64) ;  /* 0x0000000000282947 */ /* 0x000fec0003800000 */
[----:B------:R-:W-:Y:S02]  /*22a0*/  ULDC UR4, c[0x0][0x2d0] ;  /* 0x0000b40000047ab9 */ /* 0x000fe40000000800 */
[----:B------:R-:W-:-:S13]  /*22b0*/  ISETP.GE.AND P0, PT, R186, UR4, PT ;  /* 0x00000004ba007c0c */ /* 0x000fda000bf06270 */
[----:B------:R1:W-:Y:S01]  /*22c0*/  @P0 STS.128 [R195+0x5000], RZ ;  /* 0x005000ffc3000388 */ /* 0x0003e20000000c00 */
[----:B------:R-:W-:Y:S05]  /*22d0*/  @P0 BRA `(.L_x_64) ;  /* 0x0000000000180947 */ /* 0x000fea0003800000 */
[----:B------:R-:W-:-:S04]  /*22e0*/  LEA R14, P0, R8, R228, 0x6 ;  /* 0x000000e4080e7211 */ /* 0x000fc800078030ff */
[----:B------:R-:W-:-:S05]  /*22f0*/  LEA.HI.X R15, R8, R229, R9, 0x6, P0 ;  /* 0x000000e5080f7211 */ /* 0x000fca00000f3409 */
[----:B------:R-:W-:Y:S01]  /*2300*/  @!PT LDS RZ, [RZ] ;  /* 0x00000000fffff984 */ /* 0x000fe20000000800 */
[----:B------:R-:W-:Y:S01]  /*2310*/  @!PT LDS RZ, [RZ] ;  /* 0x00000000fffff984 */ /* 0x000fe20000000800 */
[----:B------:R-:W-:Y:S01]  /*2320*/  @!PT LDS RZ, [RZ] ;  /* 0x00000000fffff984 */ /* 0x000fe20000000800 */
[----:B------:R1:W-:Y:S04]  /*2330*/  LDGSTS.E.BYPASS.LTC128B.128 [R195+0x5000], desc[UR16][R14.64] ;  /* 0x050000000ec37fae */ /* 0x0003e8000b901d50 */
.L_x_64:
[----:B------:R-:W-:Y:S05]  /*2340*/  BSYNC B0 ;  /* 0x0000000000007941 */ /* 0x000fea0003800000 */
.L_x_63:
[----:B------:R1:W-:Y:S01]  /*2350*/  @P1 STS [R220], RZ ;  /* 0x000000ffdc001388 */ /* 0x0003e20000000800 */
[----:B------:R-:W-:Y:S01]  /*2360*/  BSSY B0, `(.L_x_65) ;  /* 0x0000011000007945 */ /* 0x000fe20003800000 */
[----:B------:R-:W-:Y:S02]  /*2370*/  IADD3 R7, R188, 0x28, RZ ;  /* 0x00000028bc077810 */ /* 0x000fe40007ffe0ff */
[----:B------:R1:W-:Y:S04]  /*2380*/  @P1 STS [R220+0x4], RZ ;  /* 0x000004ffdc001388 */ /* 0x0003e80000000800 */
[----:B------:R1:W-:Y:S04]  /*2390*/  @P1 STS [R220+0x8], RZ ;  /* 0x000008ffdc001388 */ /* 0x0003e80000000800 */
[----:B------:R1:W-:Y:S01]  /*23a0*/  @P1 STS [R220+0xc], RZ ;  /* 0x00000cffdc001388 */ /* 0x0003e20000000800 */
[----:B------:R-:W-:Y:S05]  /*23b0*/  @P1 BRA `(.L_x_66) ;  /* 0x00000000002c1947 */ /* 0x000fea0003800000 */
[----:B------:R-:W-:Y:S02]  /*23c0*/  ULDC UR4, c[0x0][0x2d0] ;  /* 0x0000b40000047ab9 */ /* 0x000fe40000000800 */
[----:B------:R-:W-:-:S13]  /*23d0*/  ISETP.GE.AND P0, PT, R186, UR4, PT ;  /* 0x00000004ba007c0c */ /* 0x000fda000bf06270 */
[----:B------:R1:W-:Y:S04]  /*23e0*/  @P0 STS [R220], RZ ;  /* 0x000000ffdc000388 */ /* 0x0003e80000000800 */
[----:B------:R1:W-:Y:S04]  /*23f0*/  @P0 STS [R220+0x4], RZ ;  /* 0x000004ffdc000388 */ /* 0x0003e80000000800 */
[----:B------:R1:W-:Y:S04]  /*2400*/  @P0 STS [R220+0x8], RZ ;  /* 0x000008ffdc000388 */ /* 0x0003e80000000800 */
[----:B------:R1:W-:Y:S01]  /*2410*/  @P0 STS [R220+0xc], RZ ;  /* 0x00000cffdc000388 */ /* 0x0003e20000000800 */
[----:B------:R-:W-:Y:S05]  /*2420*/  @P0 BRA `(.L_x_66) ;  /* 0x0000000000100947 */ /* 0x000fea0003800000 */
[----:B------:R-:W-:Y:S01]  /*2430*/  @!PT LDS RZ, [RZ] ;  /* 0x00000000fffff984 */ /* 0x000fe20000000800 */
[----:B------:R-:W-:Y:S01]  /*2440*/  @!PT LDS RZ, [RZ] ;  /* 0x00000000fffff984 */ /* 0x000fe20000000800 */
[----:B------:R-:W-:Y:S01]  /*2450*/  @!PT LDS RZ, [RZ] ;  /* 0x00000000fffff984 */ /* 0x000fe20000000800 */
[----:B------:R1:W-:Y:S02]  /*2460*/  LDGSTS.E.BYPASS.LTC128B.128 [R220], desc[UR16][R230.64] ;  /* 0x00000000e6dc7fae */ /* 0x0003e4000b901d50 */
.L_x_66:
[----:B------:R-:W-:Y:S05]  /*2470*/  BSYNC B0 ;  /* 0x0000000000007941 */ /* 0x000fea0003800000 */
.L_x_65:
[----:B------:R2:W-:Y:S01]  /*2480*/  @P2 STS [R220+0x1000], RZ ;  /* 0x001000ffdc002388 */ /* 0x0005e20000000800 */
[C---:B------:R-:W-:Y:S01]  /*2490*/  ISETP.GE.AND P5, PT, R7.reuse, R18, PT ;  /* 0x000000120700720c */ /* 0x040fe20003fa6270 */
[----:B------:R-:W-:Y:S01]  /*24a0*/  IMAD.MOV.U32 R213, RZ, RZ, R36 ;  /* 0x000000ffffd57224 */ /* 0x000fe200078e0024 */
[----:B------:R-:W-:Y:S01]  /*24b0*/  SHF.R.S32.HI R8, RZ, 0x1f, R7 ;  /* 0x0000001fff087819 */ /* 0x000fe20000011407 */
[----:B------:R2:W-:Y:S01]  /*24c0*/  @P2 STS [R220+0x1004], RZ ;  /* 0x001004ffdc002388 */ /* 0x0005e20000000800 */
[----:B------:R-:W-:Y:S01]  /*24d0*/  IMAD.MOV.U32 R212, RZ, RZ, R37 ;  /* 0x000000ffffd47224 */ /* 0x000fe200078e0025 */
[----:B------:R-:W-:Y:S02]  /*24e0*/  BSSY B0, `(.L_x_67) ;  /* 0x0000013000007945 */ /* 0x000fe40003800000 */
[----:B------:R2:W-:Y:S04]  /*24f0*/  @P2 STS [R220+0x1008], RZ ;  /* 0x001008ffdc002388 */ /* 0x0005e80000000800 */
[----:B------:R2:W-:Y:S02]  /*2500*/  @P2 STS [R220+0x100c], RZ ;  /* 0x00100cffdc002388 */ /* 0x0005e40000000800 */
[----:B-1----:R-:W-:-:S04]  /*2510*/  @!P5 LEA R14, P0, R7, R213, 0x2 ;  /* 0x000000d5070ed211 */ /* 0x002fc800078010ff */
[----:B------:R-:W-:Y:S01]  /*2520*/  @!P5 LEA.HI.X R15, R7, R212, R8, 0x2, P0 ;  /* 0x000000d4070fd211 */ /* 0x000fe200000f1408 */
[----:B------:R-:W-:Y:S08]  /*2530*/  @P2 BRA `(.L_x_68) ;  /* 0x0000000000342947 */ /* 0x000ff00003800000 */
[----:B------:R-:W-:Y:S02]  /*2540*/  ULDC UR4, c[0x0][0x2d0] ;  /* 0x0000b40000047ab9 */ /* 0x000fe40000000800 */
[----:B------:R-:W-:-:S13]  /*2550*/  ISETP.GE.AND P0, PT, R186, UR4, PT ;  /* 0x00000004ba007c0c */ /* 0x000fda000bf06270 */
[----:B------:R1:W-:Y:S04]  /*2560*/  @P0 STS [R220+0x1000], RZ ;  /* 0x001000ffdc000388 */ /* 0x0003e80000000800 */
[----:B------:R1:W-:Y:S04]  /*2570*/  @P0 STS [R220+0x1004], RZ ;  /* 0x001004ffdc000388 */ /* 0x0003e80000000800 */
[----:B------:R1:W-:Y:S04]  /*2580*/  @P0 STS [R220+0x1008], RZ ;  /* 0x001008ffdc000388 */ /* 0x0003e80000000800 */
[----:B------:R1:W-:Y:S01]  /*2590*/  @P0 STS [R220+0x100c], RZ ;  /* 0x00100cffdc000388 */ /* 0x0003e20000000800 */
[----:B------:R-:W-:Y:S05]  /*25a0*/  @P0 BRA `(.L_x_68) ;  /* 0x0000000000180947 */ /* 0x000fea0003800000 */
[----:B------:R-:W-:-:S04]  /*25b0*/  LEA R8, P0, R4, R230, 0x6 ;  /* 0x000000e604087211 */ /* 0x000fc800078030ff */
[----:B------:R-:W-:-:S05]  /*25c0*/  LEA.HI.X R9, R4, R231, R5, 0x6, P0 ;  /* 0x000000e704097211 */ /* 0x000fca00000f3405 */
[----:B------:R-:W-:Y:S01]  /*25d0*/  @!PT LDS RZ, [RZ] ;  /* 0x00000000fffff984 */ /* 0x000fe20000000800 */
[----:B------:R-:W-:Y:S01]  /*25e0*/  @!PT LDS RZ, [RZ] ;  /* 0x00000000fffff984 */ /* 0x000fe20000000800 */
[----:B------:R-:W-:Y:S01]  /*25f0*/  @!PT LDS RZ, [RZ] ;  /* 0x00000000fffff984 */ /* 0x000fe20000000800 */
[----:B------:R1:W-:Y:S04]  /*2600*/  LDGSTS.E.BYPASS.LTC128B.128 [R220+0x1000], desc[UR16][R8.64] ;  /* 0x0100000008dc7fae */ /* 0x0003e8000b901d50 */
.L_x_68:
[----:B------:R-:W-:Y:S05]  /*2610*/  BSYNC B0 ;  /* 0x0000000000007941 */ /* 0x000fea0003800000 */
.L_x_67:
[----:B------:R2:W-:Y:S01]  /*2620*/  @P3 STS.128 [R195+0x6000], RZ ;  /* 0x006000ffc3003388 */ /* 0x0005e20000000c00 */
[C---:B------:R-:W-:Y:S01]  /*2630*/  VIADD R5, R188.reuse, 0x8 ;  /* 0x00000008bc057836 */ /* 0x040fe20000000000 */
[----:B------:R-:W-:Y:S01]  /*2640*/  ULDC.64 UR4, c[0x0][0x260] ;  /* 0x0000980000047ab9 */ /* 0x000fe20000000a00 */
[C---:B-1----:R-:W-:Y:S01]  /*2650*/  VIADD R8, R188.reuse, 0x20 ;  /* 0x00000020bc087836 */ /* 0x042fe20000000000 */
[----:B------:R-:W-:Y:S01]  /*2660*/  BSSY B0, `(.L_x_69) ;  /* 0x000001d000007945 */ /* 0x000fe20003800000 */
[----:B------:R-:W-:Y:S01]  /*2670*/  IMAD R4, R11, UR4, RZ ;  /* 0x000000040b047c24 */ /* 0x000fe2000f8e02ff */
[-C--:B------:R-:W-:Y:S01]  /*2680*/  ISETP.GE.AND P0, PT, R5, R18.reuse, PT ;  /* 0x000000120500720c */ /* 0x080fe20003f06270 */
[C---:B------:R-:W-:Y:S01]  /*2690*/  IMAD.WIDE.U32 R22, R17.reuse, UR4, R22 ;  /* 0x0000000411167c25 */ /* 0x040fe2000f8e0016 */
[----:B------:R-:W-:Y:S02]  /*26a0*/  SHF.L.U32 R7, R188, 0x2, RZ ;  /* 0x00000002bc077819 */ /* 0x000fe400000006ff */
[----:B------:R-:W-:Y:S01]  /*26b0*/  P2R R9, PR, RZ, 0x1 ;  /* 0x00000001ff097803 */ /* 0x000fe20000000000 */
[----:B------:R-:W-:Y:S01]  /*26c0*/  IMAD R4, R17, UR5, R4 ;  /* 0x0000000511047c24 */ /* 0x000fe2000f8e0204 */
[----:B------:R-:W-:-:S02]  /*26d0*/  ISETP.GE.AND P0, PT, R8, R18, PT ;  /* 0x000000120800720c */ /* 0x000fc40003f06270 */
[----:B------:R-:W-:Y:S01]  /*26e0*/  SHF.L.U64.HI R5, R188, 0x2, R194 ;  /* 0x00000002bc057819 */ /* 0x000fe200000102c2 */
[----:B------:R-:W-:Y:S01]  /*26f0*/  IMAD.IADD R4, R23, 0x1, R4 ;  /* 0x0000000117047824 */ /* 0x000fe200078e0204 */
[----:B------:R-:W-:Y:S01]  /*2700*/  P2R R8, PR, RZ, 0x1 ;  /* 0x00000001ff087803 */ /* 0x000fe20000000000 */
        /* <DEDUP_REMOVED lines=18> */
.L_x_70:
[----:B------:R-:W-:Y:S05]  /*2830*/  BSYNC B0 ;  /* 0x0000000000007941 */ /* 0x000fea0003800000 */
.L_x_69:
[----:B------:R1:W-:Y:S01]  /*2840*/  @P4 STS.128 [R195+0x7000], RZ ;  /* 0x007000ffc3004388 */ /* 0x0003e20000000c00 */
[----:B------:R-:W-:Y:S01]  /*2850*/  BSSY B0, `(.L_x_71) ;  /* 0x0000016000007945 */ /* 0x000fe20003800000 */
[----:B------:R-:W-:-:S03]  /*2860*/  ISETP.GE.AND P2, PT, R188, R18, PT ;  /* 0x00000012bc00720c */ /* 0x000fc60003f46270 */
[----:B------:R-:W-:Y:S10]  /*2870*/  @P4 BRA `(.L_x_72) ;  /* 0x00000000004c4947 */ /* 0x000ff40003800000 */
        /* <DEDUP_REMOVED lines=19> */
.L_x_72:
[----:B------:R-:W-:Y:S05]  /*29b0*/  BSYNC B0 ;  /* 0x0000000000007941 */ /* 0x000fea0003800000 */
.L_x_71:
[----:B------:R1:W-:Y:S01]  /*29c0*/  @P6 STS.128 [R195+0x8000], RZ ;  /* 0x008000ffc3006388 */ /* 0x0003e20000000c00 */
[----:B------:R-:W-:Y:S01]  /*29d0*/  BSSY B0, `(.L_x_73) ;  /* 0x0000016000007945 */ /* 0x000fe20003800000 */
[----:B------:R-:W-:-:S03]  /*29e0*/  IADD3 R12, P1, R7, R213, RZ ;  /* 0x000000d5070c7210 */ /* 0x000fc60007f3e0ff */
        /* <DEDUP_REMOVED lines=12> */
[----:B-1----:R-:W-:-:S03]  /*2ab0*/  LEA R18, P0, R16, UR4, 0x1 ;  /* 0x0000000410127c11 */ /* 0x002fc6000f8008ff */
[----:B------:R-:W-:-:S05]  /*2ac0*/  IMAD R7, R11, R3, R7 ;  /* 0x000000030b077224 */ /* 0x000fca00078e0207 */
[----:B------:R-:W-:-:S04]  /*2ad0*/  IADD3 R7, R17, R7, RZ ;  /* 0x0000000711077210 */ /* 0x000fc80007ffe0ff */
[----:B------:R-:W-:-:S05]  /*2ae0*/  LEA.HI.X R19, R16, UR5, R7, 0x1, P0 ;  /* 0x0000000510137c11 */ /* 0x000fca00080f0c07 */
[----:B------:R-:W-:Y:S01]  /*2af0*/  @!PT LDS RZ, [RZ] ;  /* 0x00000000fffff984 */ /* 0x000fe20000000800 */
[----:B------:R-:W-:Y:S01]  /*2b00*/  @!PT LDS RZ, [RZ] ;  /* 0x00000000fffff984 */ /* 0x000fe20000000800 */
[----:B------:R-:W-:Y:S01]  /*2b10*/  @!PT LDS RZ, [RZ] ;  /* 0x00000000fffff984 */ /* 0x000fe20000000800 */
[----:B------:R1:W-:Y:S02]  /*2b20*/  LDGSTS.E.BYPASS.LTC128B.128 [R195+0x8000], desc[UR16][R18.64] ;  /* 0x0800000012c37fae */ /* 0x0003e4000b901d50 */
.L_x_74:
[----:B------:R-:W-:Y:S05]  /*2b30*/  BSYNC B0 ;  /* 0x0000000000007941 */ /* 0x000fea0003800000 */
.L_x_73:
        /* <DEDUP_REMOVED lines=23> */
.L_x_76:
[----:B------:R-:W-:Y:S05]  /*2cb0*/  BSYNC B0 ;  /* 0x0000000000007941 */ /* 0x000fea0003800000 */
.L_x_75:
[----:B------:R-:W0:Y:S01]  /*2cc0*/  LDGDEPBAR ;  /* 0x00000000000079af */ /* 0x000e220000000000 */
[----:B------:R-:W-:Y:S01]  /*2cd0*/  ISETP.NE.AND P3, PT, R9, RZ, PT ;  /* 0x000000ff0900720c */ /* 0x000fe20003f65270 */
[----:B------:R-:W-:Y:S01]  /*2ce0*/  IMAD.MOV.U32 R217, RZ, RZ, 0x7f800000 ;  /* 0x7f800000ffd97424 */ /* 0x000fe200078e00ff */
[----:B------:R-:W-:Y:S01]  /*2cf0*/  ISETP.NE.AND P0, PT, R8, RZ, PT ;  /* 0x000000ff0800720c */ /* 0x000fe20003f05270 */
[----:B-1----:R-:W1:Y:S01]  /*2d00*/  S2R R3, SR_TID.X ;  /* 0x0000000000037919 */ /* 0x002e620000002100 */
[----:B------:R-:W-:Y:S02]  /*2d10*/  IMAD.MOV.U32 R218, RZ, RZ, 0x7f800000 ;  /* 0x7f800000ffda7424 */ /* 0x000fe400078e00ff */
[----:B------:R-:W-:Y:S01]  /*2d20*/  IMAD.MOV.U32 R219, RZ, RZ, 0x7f800000 ;  /* 0x7f800000ffdb7424 */ /* 0x000fe200078e00ff */
[----:B------:R1:W5:Y:S01]  /*2d30*/  @!P5 LDG.E R217, desc[UR16][R14.64] ;  /* 0x000000100ed9d981 */ /* 0x000362000c1e1900 */
[----:B------:R-:W-:Y:S02]  /*2d40*/  IMAD.MOV.U32 R216, RZ, RZ, 0x7f800000 ;  /* 0x7f800000ffd87424 */ /* 0x000fe400078e00ff */
[----:B------:R-:W-:Y:S01]  /*2d50*/  IMAD.X R13, R5, 0x1, R212, P1 ;  /* 0x00000001050d7824 */ /* 0x000fe200008e06d4 */
[----:B------:R-:W-:Y:S01]  /*2d60*/  LEA R144, R180, UR6, 0x1 ;  /* 0x00000006b4907c11 */ /* 0x000fe2000f8e08ff */
[----:B------:R-:W-:Y:S01]  /*2d70*/  USHF.L.U32 UR21, UR14, 0x4, URZ ;  /* 0x000000040e157899 */ /* 0x000fe2000800063f */
[----:B------:R-:W-:Y:S01]  /*2d80*/  VIADD R0, R0, 0x80 ;  /* 0x0000008000007836 */ /* 0x000fe20000000000 */
[----:B------:R-:W-:Y:S01]  /*2d90*/  USHF.L.U32 UR22, UR14, 0x3, URZ ;  /* 0x000000030e167899 */ /* 0x000fe2000800063f */
[----:B------:R2:W5:Y:S01]  /*2da0*/  @!P2 LDG.E R218, desc[UR16][R12.64] ;  /* 0x000000100cdaa981 */ /* 0x000562000c1e1900 */
[----:B------:R-:W-:Y:S01]  /*2db0*/  VIADD R172, R181, 0x1000 ;  /* 0x00001000b5ac7836 */ /* 0x000fe20000000000 */
[----:B------:R-:W-:Y:S01]  /*2dc0*/  LOP3.LUT R225, R225, 0xfffffffe, RZ, 0xc0, !PT ;  /* 0xfffffffee1e17812 */ /* 0x000fe200078ec0ff */
[----:B------:R-:W-:Y:S01]  /*2dd0*/  IMAD.MOV.U32 R128, RZ, RZ, 0x40 ;  /* 0x00000040ff807424 */ /* 0x000fe200078e00ff */
[----:B------:R2:W5:Y:S01]  /*2de0*/  @!P3 LDG.E R219, desc[UR16][R12.64+0x20] ;  /* 0x000020100cdbb981 */ /* 0x000562000c1e1900 */
[----:B------:R-:W-:Y:S01]  /*2df0*/  IMAD.MOV.U32 R215, RZ, RZ, R32 ;  /* 0x000000ffffd77224 */ /* 0x000fe200078e0020 */
[----:B------:R-:W-:Y:S01]  /*2e00*/  SHF.L.U64.HI R208, R188, 0x2, R194 ;  /* 0x00000002bcd07819 */ /* 0x000fe200000102c2 */
[----:B------:R-:W-:Y:S01]  /*2e10*/  IMAD.MOV.U32 R214, RZ, RZ, R33 ;  /* 0x000000ffffd67224 */ /* 0x000fe200078e0021 */
[----:B------:R2:W5:Y:S01]  /*2e20*/  @!P0 LDG.E R216, desc[UR16][R12.64+0x80] ;  /* 0x000080100cd88981 */ /* 0x000562000c1e1900 */
[----:B------:R-:W-:-:S04]  /*2e30*/  DEPBAR.LE SB0, 0x1 ;  /* 0x000080400000791a */ /* 0x000fc80000000000 */
[----:B------:R-:W-:Y:S01]  /*2e40*/  BAR.SYNC.DEFER_BLOCKING 0x0 ;  /* 0x0000000000007b1d */ /* 0x000fe20000010000 */
[----:B------:R-:W-:Y:S01]  /*2e50*/  IMAD.SHL.U32 R207, R188, 0x4, RZ ;  /* 0x00000004bccf7824 */ /* 0x000fe200078e00ff */
[----:B------:R-:W-:Y:S01]  /*2e60*/  CS2R R94, SRZ ;  /* 0x00000000005e7805 */ /* 0x000fe2000001ff00 */
[----:B------:R-:W-:Y:S01]  /*2e70*/  IMAD.MOV.U32 R210, RZ, RZ, 0x40 ;  /* 0x00000040ffd27424 */ /* 0x000fe200078e00ff */
[----:B------:R-:W-:Y:S02]  /*2e80*/  CS2R R92, SRZ ;  /* 0x00000000005c7805 */ /* 0x000fe4000001ff00 */
[----:B------:R-:W-:Y:S02]  /*2e90*/  CS2R R98, SRZ ;  /* 0x0000000000627805 */ /* 0x000fe4000001ff00 */
[----:B------:R-:W-:Y:S02]  /*2ea0*/  CS2R R96, SRZ ;  /* 0x0000000000607805 */ /* 0x000fe4000001ff00 */
[----:B-1----:R-:W-:Y:S01]  /*2eb0*/  SHF.R.S32.HI R2, RZ, 0x1f, R3 ;  /* 0x0000001fff027819 */ /* 0x002fe20000011403 */
[----:B------:R-:W-:Y:S01]  /*2ec0*/  UIADD3 UR11, UR21, 0x20, URZ ;  /* 0x00000020150b7890 */ /* 0x000fe2000fffe03f */
[----:B------:R-:W-:-:S02]  /*2ed0*/  ISETP.GE.AND P1, PT, R0, R222, PT ;  /* 0x000000de0000720c */ /* 0x000fc40003f26270 */
[----:B------:R-:W-:Y:S02]  /*2ee0*/  CS2R R90, SRZ ;  /* 0x00000000005a7805 */ /* 0x000fe4000001ff00 */
[----:B------:R-:W-:Y:S02]  /*2ef0*/  LEA.HI R2, R2, R3, RZ, 0x4 ;  /* 0x0000000302027211 */ /* 0x000fe400078f20ff */
[----:B------:R-:W-:Y:S02]  /*2f00*/  CS2R R88, SRZ ;  /* 0x0000000000587805 */ /* 0x000fe4000001ff00 */
[----:B------:R-:W-:Y:S02]  /*2f10*/  ISETP.NE.AND P3, PT, R6, RZ, PT ;  /* 0x000000ff0600720c */ /* 0x000fe40003f65270 */
[----:B------:R-:W-:Y:S02]  /*2f20*/  CS2R R86, SRZ ;  /* 0x0000000000567805 */ /* 0x000fe4000001ff00 */
[----:B------:R-:W-:-:S02]  /*2f30*/  LOP3.LUT R2, R2, 0xfffffff0, RZ, 0xc0, !PT ;  /* 0xfffffff002027812 */ /* 0x000fc400078ec0ff */
[----:B------:R-:W-:Y:S02]  /*2f40*/  CS2R R84, SRZ ;  /* 0x0000000000547805 */ /* 0x000fe4000001ff00 */
[----:B------:R-:W-:Y:S02]  /*2f50*/  CS2R R78, SRZ ;  /* 0x00000000004e7805 */ /* 0x000fe4000001ff00 */
[----:B------:R-:W-:Y:S02]  /*2f60*/  CS2R R76, SRZ ;  /* 0x00000000004c7805 */ /* 0x000fe4000001ff00 */
[----:B------:R-:W-:Y:S01]  /*2f70*/  CS2R R82, SRZ ;  /* 0x0000000000527805 */ /* 0x000fe2000001ff00 */
[----:B------:R-:W-:Y:S01]  /*2f80*/  IMAD.IADD R2, R3, 0x1, -R2 ;  /* 0x0000000103027824 */ /* 0x000fe200078e0a02 */
[----:B------:R-:W-:Y:S02]  /*2f90*/  CS2R R80, SRZ ;  /* 0x0000000000507805 */ /* 0x000fe4000001ff00 */
[----:B------:R-:W-:-:S02]  /*2fa0*/  CS2R R74, SRZ ;  /* 0x00000000004a7805 */ /* 0x000fc4000001ff00 */
[----:B------:R-:W-:Y:S01]  /*2fb0*/  CS2R R72, SRZ ;  /* 0x0000000000487805 */ /* 0x000fe2000001ff00 */
[----:B------:R2:W1:Y:S01]  /*2fc0*/  LDSM.16.M88.4 R140, [R144+0xa000] ;  /* 0x00a00000908c783b */ /* 0x0004620000000200 */
[----:B------:R-:W-:Y:S02]  /*2fd0*/  CS2R R70, SRZ ;  /* 0x0000000000467805 */ /* 0x000fe4000001ff00 */
[----:B------:R-:W-:Y:S02]  /*2fe0*/  CS2R R68, SRZ ;  /* 0x0000000000447805 */ /* 0x000fe4000001ff00 */
[----:B------:R-:W-:Y:S01]  /*2ff0*/  CS2R R62, SRZ ;  /* 0x00000000003e7805 */ /* 0x000fe2000001ff00 */
[----:B------:R-:W1:Y:S01]  /*3000*/  LDSM.16.M88.4 R144, [R144+0xa800] ;  /* 0x00a800009090783b */ /* 0x000e620000000200 */
[----:B------:R-:W-:Y:S02]  /*3010*/  CS2R R60, SRZ ;  /* 0x00000000003c7805 */ /* 0x000fe4000001ff00 */
[----:B------:R-:W-:-:S02]  /*3020*/  CS2R R66, SRZ ;  /* 0x0000000000427805 */ /* 0x000fc4000001ff00 */
[----:B------:R-:W-:Y:S01]  /*3030*/  CS2R R64, SRZ ;  /* 0x0000000000407805 */ /* 0x000fe2000001ff00 */
[----:B------:R2:W1:Y:S01]  /*3040*/  LDSM.16.M88.4 R148, [R179] ;  /* 0x00000000b394783b */ /* 0x0004620000000200 */
[----:B------:R-:W-:Y:S02]  /*3050*/  CS2R R58, SRZ ;  /* 0x00000000003a7805 */ /* 0x000fe4000001ff00 */
[----:B------:R-:W-:Y:S02]  /*3060*/  CS2R R56, SRZ ;  /* 0x0000000000387805 */ /* 0x000fe4000001ff00 */
[----:B------:R-:W-:Y:S01]  /*3070*/  CS2R R54, SRZ ;  /* 0x0000000000367805 */ /* 0x000fe2000001ff00 */
[----:B------:R2:W1:Y:S01]  /*3080*/  LDSM.16.M88.4 R152, [R179+0x800] ;  /* 0x00080000b398783b */ /* 0x0004620000000200 */
        /* <DEDUP_REMOVED lines=12> */
[----:B------:R-:W-:Y:S01]  /*3150*/  IMAD.MOV.U32 R226, RZ, RZ, R220 ;  /* 0x000000ffffe27224 */ /* 0x000fe200078e00dc */
[----:B------:R-:W-:Y:S02]  /*3160*/  UIADD3 UR10, -UR15, URZ, URZ ;  /* 0x0000003f0f0a7290 */ /* 0x000fe4000fffe13f */
[----:B------:R2:W1:Y:S01]  /*3170*/  LDSM.16.M88.4 R168, [R177+0x800] ;  /* 0x00080000b1a8783b */ /* 0x0004620000000200 */
[----:B------:R-:W-:Y:S01]  /*3180*/  SHF.R.S32.HI R209, RZ, 0x1f, R2 ;  /* 0x0000001fffd17819 */ /* 0x000fe20000011402 */
[----:B------:R-:W-:Y:S02]  /*3190*/  UIMAD UR20, UR14, 0x18, URZ ;  /* 0x000000180e1478a4 */ /* 0x000fe4000f8e023f */
[----:B------:R-:W-:Y:S01]  /*31a0*/  USHF.L.U32 UR19, UR14, 0x5, URZ ;  /* 0x000000050e137899 */ /* 0x000fe2000800063f */
[----:B------:R-:W-:Y:S01]  /*31b0*/  LEA.HI R209, R209, R2, RZ, 0x3 ;  /* 0x00000002d1d17211 */ /* 0x000fe200078f18ff */
[----:B------:R-:W-:-:S02]  /*31c0*/  UIMAD UR18, UR14, 0x28, URZ ;  /* 0x000000280e1278a4 */ /* 0x000fc4000f8e023f */
[----:B------:R-:W-:Y:S01]  /*31d0*/  UIMAD UR25, UR14, 0x38, URZ ;  /* 0x000000380e1978a4 */ /* 0x000fe2000f8e023f */
[----:B------:R-:W-:Y:S01]  /*31e0*/  LOP3.LUT R209, R209, 0xfffffff8, RZ, 0xc0, !PT ;  /* 0xfffffff8d1d17812 */ /* 0x000fe200078ec0ff */
[----:B------:R-:W-:Y:S01]  /*31f0*/  ULDC UR23, c[0x0][0x2d0] ;  /* 0x0000b40000177ab9 */ /* 0x000fe20000000800 */
[----:B------:R-:W-:-:S03]  /*3200*/  ULDC UR24, c[0x0][0x2ec] ;  /* 0x0000bb0000187ab9 */ /* 0x000fc60000000800 */
[----:B------:R-:W-:Y:S01]  /*3210*/  IMAD.IADD R209, R2, 0x1, -R209 ;  /* 0x0000000102d17824 */ /* 0x000fe200078e0ad1 */
[----:B------:R-:W-:Y:S01]  /*3220*/  UIADD3 UR9, UR22, UR11, URZ ;  /* 0x0000000b16097290 */ /* 0x000fe2000fffe03f */
[----:B------:R-:W-:-:S03]  /*3230*/  VIADD R0, R189, 0x1000 ;  /* 0x00001000bd007836 */ /* 0x000fc60000000000 */
[C---:B------:R-:W-:Y:S01]  /*3240*/  LOP3.LUT P2, RZ, R209.reuse, 0x4, RZ, 0xc0, !PT ;  /* 0x00000004d1ff7812 */ /* 0x040fe2000784c0ff */
[----:B------:R-:W-:Y:S01]  /*3250*/  IMAD.MOV.U32 R2, RZ, RZ, 0x20 ;  /* 0x00000020ff027424 */ /* 0x000fe200078e00ff */
[----:B------:R-:W-:Y:S01]  /*3260*/  LOP3.LUT P0, RZ, R209, 0x2, RZ, 0xc0, !PT ;  /* 0x00000002d1ff7812 */ /* 0x000fe2000780c0ff */
[----:B------:R-:W-:Y:S01]  /*3270*/  UIADD3 UR8, UR22, UR9, URZ ;  /* 0x0000000916087290 */ /* 0x000fe2000fffe03f */
[----:B------:R-:W-:Y:S02]  /*3280*/  SEL R0, R0, R189, !P3 ;  /* 0x000000bd00007207 */ /* 0x000fe40005800000 */
[----:B------:R-:W-:Y:S01]  /*3290*/  SEL R2, R2, 0xffffffe0, !P0 ;  /* 0xffffffe002027807 */ /* 0x000fe20004000000 */
[----:B------:R-:W-:Y:S01]  /*32a0*/  UIADD3 UR5, UR22, UR8, URZ ;  /* 0x0000000816057290 */ /* 0x000fe2000fffe03f */
[----:B------:R-:W-:Y:S02]  /*32b0*/  SEL R172, R172, R181, !P3 ;  /* 0x000000b5acac7207 */ /* 0x000fe40005800000 */
[----:B------:R-:W-:Y:S01]  /*32c0*/  LEA R3, R0, UR6, 0x1 ;  /* 0x0000000600037c11 */ /* 0x000fe2000f8e08ff */
[----:B------:R-:W-:Y:S01]  /*32d0*/  UIADD3 UR4, UR22, UR5, URZ ;  /* 0x0000000516047290 */ /* 0x000fe2000fffe03f */
[----:B------:R-:W-:Y:S01]  /*32e0*/  LEA R172, R172, UR6, 0x1 ;  /* 0x00000006acac7c11 */ /* 0x000fe2000f8e08ff */
[----:B------:R-:W-:Y:S01]  /*32f0*/  IMAD.IADD R0, R176, 0x1, R2 ;  /* 0x00000001b0007824 */ /* 0x000fe200078e0202 */
[----:B------:R-:W-:-:S02]  /*3300*/  @P2 LOP3.LUT R225, R225, 0x1, RZ, 0xfc, !PT ;  /* 0x00000001e1e12812 */ /* 0x000fc400078efcff */
[----:B------:R-:W-:Y:S01]  /*3310*/  SEL R128, R128, 0xffffffc0, !P2 ;  /* 0xffffffc080807807 */ /* 0x000fe20005000000 */
[----:B------:R-:W-:Y:S02]  /*3320*/  UIMAD UR15, UR14, 0x30, URZ ;  /* 0x000000300e0f78a4 */ /* 0x000fe4000f8e023f */
[----:B--2---:R-:W-:-:S12]  /*3330*/  UIADD3 UR14, UR22, UR4, URZ ;  /* 0x00000004160e7290 */ /* 0x004fd8000fffe03f */
.L_x_79:
[----:B------:R-:W0:Y:S01]  /*3340*/  LDGDEPBAR ;  /* 0x00000000000079af */ /* 0x000e220000000000 */
[----:B------:R-:W-:Y:S01]  /*3350*/  LEA R100, R180, UR6, 0x1 ;  /* 0x00000006b4647c11 */ /* 0x000fe2000f8e08ff */
[----:B------:R-:W-:Y:S01]  /*3360*/  IMAD.IADD R182, R172, 0x1, R2 ;  /* 0x00000001acb67824 */ /* 0x000fe200078e0202 */
[----:B-----5:R-:W-:Y:S01]  /*3370*/  FSETP.NEU.FTZ.AND P2, PT, R218, -INF , PT ;  /* 0xff800000da00780b */ /* 0x020fe20003f5d000 */
[--C-:B------:R-:W-:Y:S01]  /*3380*/  IMAD.IADD R129, R172, 0x1, R128.reuse ;  /* 0x00000001ac817824 */ /* 0x100fe200078e0280 */
[----:B------:R-:W-:Y:S02]  /*3390*/  FSETP.NEU.FTZ.AND P3, PT, R219, -INF , PT ;  /* 0xff800000db00780b */ /* 0x000fe40003f7d000 */
[----:B------:R-:W-:Y:S01]  /*33a0*/  LOP3.LUT P4, RZ, R209, 0x4, RZ, 0xc0, !PT ;  /* 0x00000004d1ff7812 */ /* 0x000fe2000788c0ff */
[----:B------:R-:W-:Y:S04]  /*33b0*/  DEPBAR.LE SB0, 0x0 ;  /* 0x000080000000791a */ /* 0x000fe80000000000 */
[----:B------:R-:W-:Y:S06]  /*33c0*/  BAR.SYNC.DEFER_BLOCKING 0x0 ;  /* 0x0000000000007b1d */ /* 0x000fec0000010000 */
[----:B------:R-:W-:Y:S08]  /*33d0*/  LDSM.16.M88.4 R32, [R172] ;  /* 0x00000000ac20783b */ /* 0x000ff00000000200 */
[----:B------:R-:W2:Y:S08]  /*33e0*/  LDSM.16.M88.4 R16, [R100+0x6000] ;  /* 0x006000006410783b */ /* 0x000eb00000000200 */
[----:B------:R-:W1:Y:S08]  /*33f0*/  LDSM.16.M88.4 R28, [R172+0x1000] ;  /* 0x00100000ac1c783b */ /* 0x000e700000000200 */
[----:B------:R-:W3:Y:S08]  /*3400*/  LDSM.16.M88.4 R100, [R100+0x6800] ;  /* 0x006800006464783b */ /* 0x000ef00000000200 */
[----:B------:R-:W-:Y:S08]  /*3410*/  LDSM.16.M88.4 R104, [R182] ;  /* 0x00000000b668783b */ /* 0x000ff00000000200 */
[----:B------:R-:W4:Y:S01]  /*3420*/  LDSM.16.M88.4 R108, [R179+-0x4000] ;  /* 0xffc00000b36c783b */ /* 0x000f220000000200 */
[-C--:B--2---:R-:W-:Y:S07]  /*3430*/  HMMA.16816.F32 R4, R32, R16.reuse, RZ ;  /* 0x000000102004723c */ /* 0x084fee00000018ff */
[----:B------:R2:W4:Y:S01]  /*3440*/  LDSM.16.M88.4 R112, [R182+0x1000] ;  /* 0x00100000b670783b */ /* 0x0005220000000200 */
[C---:B-1----:R-:W-:Y:S07]  /*3450*/  HMMA.16816.F32 R8, R28.reuse, R16, RZ ;  /* 0x000000101c08723c */ /* 0x042fee00000018ff */
[----:B------:R-:W1:Y:S01]  /*3460*/  LDSM.16.M88.4 R116, [R179+-0x3800] ;  /* 0xffc80000b374783b */ /* 0x000e620000000200 */
[-C--:B------:R-:W-:Y:S07]  /*3470*/  HMMA.16816.F32 R12, R28, R18.reuse, RZ ;  /* 0x000000121c0c723c */ /* 0x080fee00000018ff */
[----:B------:R-:W-:Y:S01]  /*3480*/  LDSM.16.M88.4 R120, [R129] ;  /* 0x000000008178783b */ /* 0x000fe20000000200 */
[C---:B------:R-:W-:Y:S07]  /*3490*/  HMMA.16816.F32 R16, R32.reuse, R18, RZ ;  /* 0x000000122010723c */ /* 0x040fee00000018ff */
[----:B------:R-:W1:Y:S01]  /*34a0*/  LDSM.16.M88.4 R124, [R178+-0x4000] ;  /* 0xffc00000b27c783b */ /* 0x000e620000000200 */
[-C--:B---3--:R-:W-:Y:S03]  /*34b0*/  HMMA.16816.F32 R20, R32, R100.reuse, RZ ;  /* 0x000000642014723c */ /* 0x088fe600000018ff */
[----:B--2---:R-:W-:Y:S03]  /*34c0*/  IMAD.IADD R182, R182, 0x1, R128 ;  /* 0x00000001b6b67824 */ /* 0x004fe600078e0280 */
[C---:B------:R-:W-:Y:S02]  /*34d0*/  HMMA.16816.F32 R24, R28.reuse, R100, RZ ;  /* 0x000000641c18723c */ /* 0x040fe400000018ff */
[----:B------:R-:W-:Y:S04]  /*34e0*/  LDSM.16.M88.4 R132, [R182] ;  /* 0x00000000b684783b */ /* 0x000fe80000000200 */
[-C--:B------:R-:W-:Y:S04]  /*34f0*/  HMMA.16816.F32 R28, R28, R102.reuse, RZ ;  /* 0x000000661c1c723c */ /* 0x080fe800000018ff */
[----:B------:R-:W-:Y:S02]  /*3500*/  LDSM.16.M88.4 R136, [R177+-0x4000] ;  /* 0xffc00000b188783b */ /* 0x000fe40000000200 */
[----:B------:R-:W-:Y:S06]  /*3510*/  HMMA.16816.F32 R32, R32, R102, RZ ;  /* 0x000000662020723c */ /* 0x000fec00000018ff */
[----:B------:R-:W2:Y:S01]  /*3520*/  LDSM.16.M88.4 R100, [R129+0x1000] ;  /* 0x001000008164783b */ /* 0x000ea20000000200 */
[-C--:B----4-:R-:W-:Y:S06]  /*3530*/  HMMA.16816.F32 R4, R104, R108.reuse, R4 ;  /* 0x0000006c6804723c */ /* 0x090fec0000001804 */
[C---:B------:R-:W-:Y:S01]  /*3540*/  HMMA.16816.F32 R8, R112.reuse, R108, R8 ;  /* 0x0000006c7008723c */ /* 0x040fe20000001808 */
[----:B------:R-:W3:Y:S05]  /*3550*/  LDSM.16.M88.4 R128, [R178+-0x3800] ;  /* 0xffc80000b280783b */ /* 0x000eea0000000200 */
[-C--:B------:R-:W-:Y:S06]  /*3560*/  HMMA.16816.F32 R12, R112, R110.reuse, R12 ;  /* 0x0000006e700c723c */ /* 0x080fec000000180c */
[C---:B------:R-:W-:Y:S06]  /*3570*/  HMMA.16816.F32 R16, R104.reuse, R110, R16 ;  /* 0x0000006e6810723c */ /* 0x040fec0000001810 */
[-C--:B-1----:R-:W-:Y:S06]  /*3580*/  HMMA.16816.F32 R20, R104, R116.reuse, R20 ;  /* 0x000000746814723c */ /* 0x082fec0000001814 */
[C---:B------:R-:W-:Y:S06]  /*3590*/  HMMA.16816.F32 R24, R112.reuse, R116, R24 ;  /* 0x000000747018723c */ /* 0x040fec0000001818 */
[-C--:B------:R-:W-:Y:S06]  /*35a0*/  HMMA.16816.F32 R28, R112, R118.reuse, R28 ;  /* 0x00000076701c723c */ /* 0x080fec000000181c */
[----:B------:R-:W-:Y:S01]  /*35b0*/  HMMA.16816.F32 R32, R104, R118, R32 ;  /* 0x000000766820723c */ /* 0x000fe20000001820 */
[----:B------:R-:W1:Y:S04]  /*35c0*/  LDSM.16.M88.4 R104, [R182+0x1000] ;  /* 0x00100000b668783b */ /* 0x000e680000000200 */
[----:B------:R-:W-:Y:S01]  /*35d0*/  LEA R112, R181, UR6, 0x1 ;  /* 0x00000006b5707c11 */ /* 0x000fe2000f8e08ff */
[-C--:B------:R-:W-:Y:S05]  /*35e0*/  HMMA.16816.F32 R4, R120, R124.reuse, R4 ;  /* 0x0000007c7804723c */ /* 0x080fea0000001804 */
[----:B------:R-:W-:Y:S01]  /*35f0*/  IADD3 R116, R2, R112, RZ ;  /* 0x0000007002747210 */ /* 0x000fe20007ffe0ff */
[C---:B--2---:R-:W-:Y:S06]  /*3600*/  HMMA.16816.F32 R8, R100.reuse, R124, R8 ;  /* 0x0000007c6408723c */ /* 0x044fec0000001808 */
[-C--:B------:R-:W-:Y:S06]  /*3610*/  HMMA.16816.F32 R12, R100, R126.reuse, R12 ;  /* 0x0000007e640c723c */ /* 0x080fec000000180c */
[C---:B------:R-:W-:Y:S06]  /*3620*/  HMMA.16816.F32 R16, R120.reuse, R126, R16 ;  /* 0x0000007e7810723c */ /* 0x040fec0000001810 */
[-C--:B---3--:R-:W-:Y:S06]  /*3630*/  HMMA.16816.F32 R20, R120, R128.reuse, R20 ;  /* 0x000000807814723c */ /* 0x088fec0000001814 */
[C---:B------:R-:W-:Y:S06]  /*3640*/  HMMA.16816.F32 R24, R100.reuse, R128, R24 ;  /* 0x000000806418723c */ /* 0x040fec0000001818 */
[-C--:B------:R-:W-:Y:S05]  /*3650*/  HMMA.16816.F32 R28, R100, R130.reuse, R28 ;  /* 0x00000082641c723c */ /* 0x080fea000000181c */
[----:B------:R-:W-:Y:S01]  /*3660*/  SEL R128, R210, 0xffffffc0, !P4 ;  /* 0xffffffc0d2807807 */ /* 0x000fe20006000000 */
[----:B------:R-:W-:Y:S05]  /*3670*/  HMMA.16816.F32 R32, R120, R130, R32 ;  /* 0x000000827820723c */ /* 0x000fea0000001820 */
[----:B------:R-:W-:Y:S01]  /*3680*/  @P1 LEA R102, R198, R185, 0x7 ;  /* 0x000000b9c6661211 */ /* 0x000fe200078e38ff */
[-C--:B------:R-:W-:Y:S05]  /*3690*/  HMMA.16816.F32 R4, R132, R136.reuse, R4 ;  /* 0x000000888404723c */ /* 0x080fea0000001804 */
[----:B------:R-:W-:Y:S01]  /*36a0*/  FMUL.FTZ R100, R218, 1.4426950216293334961 ;  /* 0x3fb8aa3bda647820 */ /* 0x000fe20000410000 */
[C---:B-1----:R-:W-:Y:S04]  /*36b0*/  HMMA.16816.F32 R8, R104.reuse, R136, R8 ;  /* 0x000000886808723c */ /* 0x042fe80000001808 */
[CC--:B------:R-:W-:Y:S01]  /*36c0*/  @P1 ISETP.GE.AND P0, PT, R102.reuse, R222.reuse, PT ;  /* 0x000000de6600120c */ /* 0x0c0fe20003f06270 */
[----:B------:R-:W-:Y:S01]  /*36d0*/  @P1 VIADD R101, R102, 0x1 ;  /* 0x0000000166651836 */ /* 0x000fe20000000000 */
[----:B------:R-:W-:Y:S01]  /*36e0*/  FSEL R100, R100, RZ, P2 ;  /* 0x000000ff64647208 */ /* 0x000fe20001000000 */
[----:B------:R-:W-:Y:S01]  /*36f0*/  FMUL.FTZ R103, R216, 1.4426950216293334961 ;  /* 0x3fb8aa3bd8677820 */ /* 0x000fe20000410000 */
[-C--:B------:R-:W-:Y:S03]  /*3700*/  HMMA.16816.F32 R12, R104, R138.reuse, R12 ;  /* 0x0000008a680c723c */ /* 0x080fe6000000180c */
[----:B------:R-:W-:Y:S01]  /*3710*/  @P1 ISETP.GE.AND P2, PT, R101, R222, PT ;  /* 0x000000de6500120c */ /* 0x000fe20003f46270 */
[----:B------:R-:W-:Y:S01]  /*3720*/  FMUL.FTZ R101, R219, 1.4426950216293334961 ;  /* 0x3fb8aa3bdb657820 */ /* 0x000fe20000410000 */
[----:B------:R-:W-:Y:S01]  /*3730*/  IADD3 R120, R128, R116, RZ ;  /* 0x0000007480787210 */ /* 0x000fe20007ffe0ff */
[C---:B------:R-:W-:Y:S05]  /*3740*/  HMMA.16816.F32 R16, R132.reuse, R138, R16 ;  /* 0x0000008a8410723c */ /* 0x040fea0000001810 */
[----:B------:R-:W-:Y:S02]  /*3750*/  @P1 FSEL R4, R4, -INF , !P0 ;  /* 0xff80000004041808 */ /* 0x000fe40004000000 */
[----:B------:R-:W-:Y:S02]  /*3760*/  FSEL R101, R101, RZ, P3 ;  /* 0x000000ff65657208 */ /* 0x000fe40001800000 */
[----:B------:R-:W-:Y:S02]  /*3770*/  FSETP.NEU.FTZ.AND P3, PT, R216, -INF , PT ;  /* 0xff800000d800780b */ /* 0x000fe40003f7d000 */
[----:B------:R-:W-:Y:S01]  /*3780*/  @P1 FSEL R8, R8, -INF , !P0 ;  /* 0xff80000008081808 */ /* 0x000fe20004000000 */
[--C-:B------:R-:W-:Y:S01]  /*3790*/  FFMA.FTZ R124, R4, UR24, -R100.reuse ;  /* 0x00000018047c7c23 */ /* 0x100fe20008010864 */
[----:B------:R-:W-:Y:S01]  /*37a0*/  FSEL R103, R103, RZ, P3 ;  /* 0x000000ff67677208 */ /* 0x000fe20001800000 */
[----:B------:R-:W-:Y:S01]  /*37b0*/  FMUL.FTZ R4, R217, 1.4426950216293334961 ;  /* 0x3fb8aa3bd9047820 */ /* 0x000fe20000410000 */
[----:B------:R-:W-:Y:S02]  /*37c0*/  @P1 FSEL R5, R5, -INF , !P2 ;  /* 0xff80000005051808 */ /* 0x000fe40005000000 */
[----:B------:R-:W-:Y:S01]  /*37d0*/  @P1 FSEL R6, R6, -INF , !P0 ;  /* 0xff80000006061808 */ /* 0x000fe20004000000 */
[----:B------:R-:W-:Y:S01]  /*37e0*/  MUFU.EX2 R124, R124 ;  /* 0x0000007c007c7308 */ /* 0x000fe20000000800 */
[----:B------:R-:W-:Y:S01]  /*37f0*/  @P1 FSEL R7, R7, -INF , !P2 ;  /* 0xff80000007071808 */ /* 0x000fe20005000000 */
[----:B------:R-:W-:Y:S01]  /*3800*/  FFMA.FTZ R129, R8, UR24, -R103 ;  /* 0x0000001808817c23 */ /* 0x000fe20008010867 */
[----:B------:R-:W-:Y:S01]  /*3810*/  FSETP.NEU.FTZ.AND P3, PT, R217, -INF , PT ;  /* 0xff800000d900780b */ /* 0x000fe20003f7d000 */
[----:B------:R-:W-:Y:S01]  /*3820*/  FFMA.FTZ R125, R5, UR24, -R100 ;  /* 0x00000018057d7c23 */ /* 0x000fe20008010864 */
[--C-:B------:R-:W-:Y:S01]  /*3830*/  FFMA.FTZ R126, R6, UR24, -R101.reuse ;  /* 0x00000018067e7c23 */ /* 0x100fe20008010865 */
[----:B------:R-:W-:Y:S01]  /*3840*/  FFMA.FTZ R127, R7, UR24, -R101 ;  /* 0x00000018077f7c23 */ /* 0x000fe20008010865 */
[----:B------:R-:W-:Y:S03]  /*3850*/  FSEL R8, R4, RZ, P3 ;  /* 0x000000ff04087208 */ /* 0x000fe60001800000 */
[----:B------:R-:W-:Y:S01]  /*3860*/  MUFU.EX2 R129, R129 ;  /* 0x0000008100817308 */ /* 0x000fe20000000800 */
[----:B------:R-:W1:Y:S01]  /*3870*/  LDSM.16.M88.4 R4, [R177+-0x3800] ;  /* 0xffc80000b104783b */ /* 0x000e620000000200 */
[----:B------:R-:W-:Y:S02]  /*3880*/  @P1 FSEL R9, R9, -INF , !P2 ;  /* 0xff80000009091808 */ /* 0x000fe40005000000 */
[----:B------:R-:W-:Y:S02]  /*3890*/  @P1 FSEL R11, R11, -INF , !P2 ;  /* 0xff8000000b0b1808 */ /* 0x000fe40005000000 */
[----:B------:R-:W-:Y:S01]  /*38a0*/  @P1 FSEL R10, R10, -INF , !P0 ;  /* 0xff8000000a0a1808 */ /* 0x000fe20004000000 */
[--C-:B------:R-:W-:Y:S03]  /*38b0*/  FFMA.FTZ R130, R9, UR24, -R103.reuse ;  /* 0x0000001809827c23 */ /* 0x100fe60008010867 */
[----:B------:R-:W-:Y:S01]  /*38c0*/  MUFU.EX2 R125, R125 ;  /* 0x0000007d007d7308 */ /* 0x000fe20000000800 */
[----:B------:R-:W-:Y:S02]  /*38d0*/  @P1 VIADD R9, R102, 0x8 ;  /* 0x0000000866091836 */ /* 0x000fe40000000000 */
[--C-:B------:R-:W-:Y:S01]  /*38e0*/  FFMA.FTZ R136, R11, UR24, -R8.reuse ;  /* 0x000000180b887c23 */ /* 0x100fe20008010808 */
[----:B------:R-:W-:Y:S01]  /*38f0*/  FFMA.FTZ R131, R10, UR24, -R8 ;  /* 0x000000180a837c23 */ /* 0x000fe20008010808 */
[C---:B------:R-:W-:Y:S02]  /*3900*/  @P1 IADD3 R10, R102.reuse, 0x9, RZ ;  /* 0x00000009660a1810 */ /* 0x040fe40007ffe0ff */
[-C--:B------:R-:W-:Y:S01]  /*3910*/  @P1 ISETP.GE.AND P0, PT, R9, R222.reuse, PT ;  /* 0x000000de0900120c */ /* 0x080fe20003f06270 */
[----:B------:R-:W-:Y:S02]  /*3920*/  @P1 VIADD R9, R102, 0x10 ;  /* 0x0000001066091836 */ /* 0x000fe40000000000 */
[----:B------:R-:W-:Y:S01]  /*3930*/  MUFU.EX2 R126, R126 ;  /* 0x0000007e007e7308 */ /* 0x000fe20000000800 */
[-C--:B------:R-:W-:Y:S02]  /*3940*/  @P1 ISETP.GE.AND P2, PT, R10, R222.reuse, PT ;  /* 0x000000de0a00120c */ /* 0x080fe40003f46270 */
[----:B------:R-:W-:Y:S02]  /*3950*/  @P1 FSEL R12, R12, -INF , !P0 ;  /* 0xff8000000c0c1808 */ /* 0x000fe40004000000 */
[----:B------:R-:W-:Y:S02]  /*3960*/  @P1 FSEL R14, R14, -INF , !P0 ;  /* 0xff8000000e0e1808 */ /* 0x000fe40004000000 */
[----:B------:R-:W-:Y:S03]  /*3970*/  @P1 FSEL R16, R16, -INF , !P0 ;  /* 0xff80000010101808 */ /* 0x000fe60004000000 */
[----:B------:R-:W2:Y:S01]  /*3980*/  MUFU.EX2 R127, R127 ;  /* 0x0000007f007f7308 */ /* 0x000ea20000000800 */
[----:B------:R-:W-:Y:S01]  /*3990*/  @P1 FSEL R18, R18, -INF , !P0 ;  /* 0xff80000012121808 */ /* 0x000fe20004000000 */
[----:B------:R-:W-:Y:S01]  /*39a0*/  FFMA.FTZ R137, R12, UR24, -R103 ;  /* 0x000000180c897c23 */ /* 0x000fe20008010867 */
[-C--:B------:R-:W-:Y:S01]  /*39b0*/  @P1 ISETP.GE.AND P0, PT, R9, R222.reuse, PT ;  /* 0x000000de0900120c */ /* 0x080fe20003f06270 */
[--C-:B------:R-:W-:Y:S01]  /*39c0*/  FFMA.FTZ R235, R16, UR24, -R100.reuse ;  /* 0x0000001810eb7c23 */ /* 0x100fe20008010864 */
[----:B------:R-:W-:Y:S01]  /*39d0*/  @P1 FSEL R17, R17, -INF , !P2 ;  /* 0xff80000011111808 */ /* 0x000fe20005000000 */
[--C-:B------:R-:W-:Y:S01]  /*39e0*/  FFMA.FTZ R237, R18, UR24, -R101.reuse ;  /* 0x0000001812ed7c23 */ /* 0x100fe20008010865 */
[----:B------:R-:W-:Y:S03]  /*39f0*/  IADD3 R10, P3, R207, R215, RZ ;  /* 0x000000d7cf0a7210 */ /* 0x000fe60007f7e0ff */
[----:B------:R-:W-:Y:S01]  /*3a00*/  MUFU.EX2 R130, R130 ;  /* 0x0000008200827308 */ /* 0x000fe20000000800 */
[----:B------:R-:W-:Y:S01]  /*3a10*/  @P1 IADD3 R9, R102, 0x11, RZ ;  /* 0x0000001166091810 */ /* 0x000fe20007ffe0ff */
[----:B------:R-:W-:Y:S01]  /*3a20*/  FFMA.FTZ R236, R17, UR24, -R100 ;  /* 0x0000001811ec7c23 */ /* 0x000fe20008010864 */
[----:B------:R-:W-:Y:S01]  /*3a30*/  FFMA.FTZ R182, R14, UR24, -R8 ;  /* 0x000000180eb67c23 */ /* 0x000fe20008010808 */
[----:B------:R-:W-:Y:S01]  /*3a40*/  IMAD.X R11, R208, 0x1, R214, P3 ;  /* 0x00000001d00b7824 */ /* 0x000fe200018e06d6 */
[----:B------:R-:W-:Y:S02]  /*3a50*/  @P1 FSEL R19, R19, -INF , !P2 ;  /* 0xff80000013131808 */ /* 0x000fe40005000000 */
[----:B------:R-:W-:Y:S03]  /*3a60*/  @P1 FSEL R13, R13, -INF , !P2 ;  /* 0xff8000000d0d1808 */ /* 0x000fe60005000000 */
[----:B------:R-:W-:Y:S01]  /*3a70*/  MUFU.EX2 R235, R235 ;  /* 0x000000eb00eb7308 */ /* 0x000fe20000000800 */
[-C--:B-1----:R-:W-:Y:S01]  /*3a80*/  HMMA.16816.F32 R20, R132, R4.reuse, R20 ;  /* 0x000000048414723c */ /* 0x082fe20000001814 */
[----:B------:R-:W3:Y:S02]  /*3a90*/  LDG.E R138, desc[UR16][R10.64] ;  /* 0x000000100a8a7981 */ /* 0x000ee4000c1e1900 */
[----:B------:R-:W-:Y:S01]  /*3aa0*/  FFMA.FTZ R238, R19, UR24, -R101 ;  /* 0x0000001813ee7c23 */ /* 0x000fe20008010865 */
[----:B------:R-:W-:Y:S01]  /*3ab0*/  FFMA.FTZ R139, R13, UR24, -R103 ;  /* 0x000000180d8b7c23 */ /* 0x000fe20008010867 */
[----:B------:R-:W4:Y:S01]  /*3ac0*/  LDG.E R234, desc[UR16][R10.64+0x20] ;  /* 0x000020100aea7981 */ /* 0x000f22000c1e1900 */
[C---:B------:R-:W-:Y:S03]  /*3ad0*/  HMMA.16816.F32 R24, R104.reuse, R4, R24 ;  /* 0x000000046818723c */ /* 0x040fe60000001818 */
[----:B------:R-:W-:Y:S01]  /*3ae0*/  MUFU.EX2 R236, R236 ;  /* 0x000000ec00ec7308 */ /* 0x000fe20000000800 */
[----:B------:R-:W5:Y:S01]  /*3af0*/  LDG.E R240, desc[UR16][R10.64+0x80] ;  /* 0x000080100af07981 */ /* 0x000f62000c1e1900 */
[----:B------:R-:W-:Y:S01]  /*3b00*/  @P1 FSEL R15, R15, -INF , !P2 ;  /* 0xff8000000f0f1808 */ /* 0x000fe20005000000 */
[-C--:B------:R-:W-:Y:S02]  /*3b10*/  HMMA.16816.F32 R28, R104, R6.reuse, R28 ;  /* 0x00000006681c723c */ /* 0x080fe4000000181c */
[----:B------:R1:W5:Y:S05]  /*3b20*/  LDG.E R239, desc[UR16][R10.64+0xa0] ;  /* 0x0000a0100aef7981 */ /* 0x00036a000c1e1900 */
[----:B------:R-:W-:Y:S01]  /*3b30*/  MUFU.EX2 R237, R237 ;  /* 0x000000ed00ed7308 */ /* 0x000fe20000000800 */
[----:B------:R-:W-:Y:S03]  /*3b40*/  @P1 ISETP.GE.AND P2, PT, R9, R222, PT ;  /* 0x000000de0900120c */ /* 0x000fe60003f46270 */
[----:B------:R-:W-:Y:S01]  /*3b50*/  @P1 VIADD R4, R102, 0x18 ;  /* 0x0000001866041836 */ /* 0x000fe20000000000 */
[----:B------:R-:W-:Y:S04]  /*3b60*/  HMMA.16816.F32 R32, R132, R6, R32 ;  /* 0x000000068420723c */ /* 0x000fe80000001820 */
[----:B--2---:R-:W-:Y:S01]  /*3b70*/  F2FP.F16.F32.PACK_AB R5, R127, R126 ;  /* 0x0000007e7f05723e */ /* 0x004fe200000000ff */
[----:B------:R-:W2:Y:S01]  /*3b80*/  MUFU.EX2 R238, R238 ;  /* 0x000000ee00ee7308 */ /* 0x000ea20000000800 */
[----:B------:R-:W-:Y:S01]  /*3b90*/  @P1 FSEL R20, R20, -INF , !P0 ;  /* 0xff80000014141808 */ /* 0x000fe20004000000 */
[----:B------:R-:W-:Y:S02]  /*3ba0*/  @P1 VIADD R102, R102, 0x19 ;  /* 0x0000001966661836 */ /* 0x000fe40000000000 */
[----:B------:R1:W-:Y:S02]  /*3bb0*/  STS [R200+0xe400], R5 ;  /* 0x00e40005c8007388 */ /* 0x0003e40000000800 */
[----:B------:R-:W-:Y:S01]  /*3bc0*/  @P1 FSEL R22, R22, -INF , !P0 ;  /* 0xff80000016161808 */ /* 0x000fe20004000000 */
[----:B------:R-:W-:Y:S01]  /*3bd0*/  FFMA.FTZ R233, R15, UR24, -R8 ;  /* 0x000000180fe97c23 */ /* 0x000fe20008010808 */
[----:B------:R-:W-:Y:S02]  /*3be0*/  @P1 FSEL R24, R24, -INF , !P0 ;  /* 0xff80000018181808 */ /* 0x000fe40004000000 */
[----:B------:R-:W-:Y:S01]  /*3bf0*/  MUFU.EX2 R131, R131 ;  /* 0x0000008300837308 */ /* 0x000fe20000000800 */
[----:B------:R-:W-:Y:S01]  /*3c00*/  @P1 FSEL R26, R26, -INF , !P0 ;  /* 0xff8000001a1a1808 */ /* 0x000fe20004000000 */
[----:B------:R-:W-:Y:S01]  /*3c10*/  FFMA.FTZ R241, R20, UR24, -R100 ;  /* 0x0000001814f17c23 */ /* 0x000fe20008010864 */
[----:B------:R-:W-:Y:S01]  /*3c20*/  @P1 ISETP.GE.AND P0, PT, R4, R222, PT ;  /* 0x000000de0400120c */ /* 0x000fe20003f06270 */
[--C-:B------:R-:W-:Y:S01]  /*3c30*/  FFMA.FTZ R243, R22, UR24, -R101.reuse ;  /* 0x0000001816f37c23 */ /* 0x100fe20008010865 */
[----:B------:R-:W-:Y:S01]  /*3c40*/  F2FP.F16.F32.PACK_AB R4, R125, R124 ;  /* 0x0000007c7d04723e */ /* 0x000fe200000000ff */
[----:B------:R-:W-:Y:S01]  /*3c50*/  FFMA.FTZ R133, R26, UR24, -R8 ;  /* 0x000000181a857c23 */ /* 0x000fe20008010808 */
[----:B------:R-:W-:Y:S03]  /*3c60*/  @P1 FSEL R21, R21, -INF , !P2 ;  /* 0xff80000015151808 */ /* 0x000fe60005000000 */
[----:B------:R-:W1:Y:S01]  /*3c70*/  MUFU.EX2 R136, R136 ;  /* 0x0000008800887308 */ /* 0x000e620000000800 */
[----:B------:R-:W-:Y:S01]  /*3c80*/  @P1 FSEL R23, R23, -INF , !P2 ;  /* 0xff80000017171808 */ /* 0x000fe20005000000 */
[----:B------:R1:W-:Y:S01]  /*3c90*/  STS [R200+0xe000], R4 ;  /* 0x00e00004c8007388 */ /* 0x0003e20000000800 */
[----:B------:R-:W-:Y:S01]  /*3ca0*/  @P1 FSEL R25, R25, -INF , !P2 ;  /* 0xff80000019191808 */ /* 0x000fe20005000000 */
[----:B------:R-:W-:Y:S01]  /*3cb0*/  FFMA.FTZ R242, R21, UR24, -R100 ;  /* 0x0000001815f27c23 */ /* 0x000fe20008010864 */
[----:B------:R-:W-:Y:S01]  /*3cc0*/  @P1 FSEL R27, R27, -INF , !P2 ;  /* 0xff8000001b1b1808 */ /* 0x000fe20005000000 */
[----:B------:R-:W-:Y:S01]  /*3cd0*/  FFMA.FTZ R244, R23, UR24, -R101 ;  /* 0x0000001817f47c23 */ /* 0x000fe20008010865 */
[----:B------:R-:W-:Y:S03]  /*3ce0*/  @P1 ISETP.GE.AND P2, PT, R102, R222, PT ;  /* 0x000000de6600120c */ /* 0x000fe60003f46270 */
[----:B------:R-:W-:Y:S01]  /*3cf0*/  MUFU.EX2 R137, R137 ;  /* 0x0000008900897308 */ /* 0x000fe20000000800 */
[----:B--2---:R-:W-:Y:S01]  /*3d00*/  F2FP.F16.F32.PACK_AB R7, R238, R237 ;  /* 0x000000edee07723e */ /* 0x004fe200000000ff */
[--C-:B------:R-:W-:Y:S01]  /*3d10*/  FFMA.FTZ R134, R27, UR24, -R8.reuse ;  /* 0x000000181b867c23 */ /* 0x100fe20008010808 */
[----:B------:R-:W-:Y:S01]  /*3d20*/  @P1 FSEL R30, R30, -INF , !P0 ;  /* 0xff8000001e1e1808 */ /* 0x000fe20004000000 */
[--C-:B------:R-:W-:Y:S01]  /*3d30*/  FFMA.FTZ R245, R24, UR24, -R103.reuse ;  /* 0x0000001818f57c23 */ /* 0x100fe20008010867 */
[----:B------:R-:W-:Y:S01]  /*3d40*/  @P1 FSEL R31, R31, -INF , !P2 ;  /* 0xff8000001f1f1808 */ /* 0x000fe20005000000 */
[----:B------:R-:W-:Y:S01]  /*3d50*/  STS [R205+0xe400], R7 ;  /* 0x00e40007cd007388 */ /* 0x000fe20000000800 */
[----:B------:R-:W-:Y:S03]  /*3d60*/  F2FP.F16.F32.PACK_AB R6, R130, R129 ;  /* 0x000000818206723e */ /* 0x000fe600000000ff */
[----:B------:R-:W2:Y:S01]  /*3d70*/  MUFU.EX2 R139, R139 ;  /* 0x0000008b008b7308 */ /* 0x000ea20000000800 */
[----:B-1----:R-:W-:Y:S01]  /*3d80*/  F2FP.F16.F32.PACK_AB R5, R136, R131 ;  /* 0x000000838805723e */ /* 0x002fe200000000ff */
[--C-:B------:R-:W-:Y:S01]  /*3d90*/  FFMA.FTZ R251, R30, UR24, -R8.reuse ;  /* 0x000000181efb7c23 */ /* 0x100fe20008010808 */
[----:B------:R-:W-:Y:S01]  /*3da0*/  FFMA.FTZ R8, R31, UR24, -R8 ;  /* 0x000000181f087c23 */ /* 0x000fe20008010808 */
[----:B------:R-:W-:Y:S01]  /*3db0*/  @P1 FSEL R32, R32, -INF , !P0 ;  /* 0xff80000020201808 */ /* 0x000fe20004000000 */
[----:B------:R-:W-:Y:S01]  /*3dc0*/  FFMA.FTZ R25, R25, UR24, -R103 ;  /* 0x0000001819197c23 */ /* 0x000fe20008010867 */
[----:B------:R-:W-:Y:S02]  /*3dd0*/  @P1 FSEL R34, R34, -INF , !P0 ;  /* 0xff80000022221808 */ /* 0x000fe40004000000 */
[----:B------:R-:W-:Y:S02]  /*3de0*/  @P1 FSEL R33, R33, -INF , !P2 ;  /* 0xff80000021211808 */ /* 0x000fe40005000000 */
[----:B------:R-:W-:Y:S01]  /*3df0*/  MUFU.EX2 R182, R182 ;  /* 0x000000b600b67308 */ /* 0x000fe20000000800 */
[----:B------:R-:W-:Y:S01]  /*3e00*/  @P1 FSEL R35, R35, -INF , !P2 ;  /* 0xff80000023231808 */ /* 0x000fe20005000000 */
[--C-:B------:R-:W-:Y:S01]  /*3e10*/  FFMA.FTZ R247, R32, UR24, -R100.reuse ;  /* 0x0000001820f77c23 */ /* 0x100fe20008010864 */
[----:B------:R-:W-:Y:S01]  /*3e20*/  F2FP.F16.F32.PACK_AB R4, R236, R235 ;  /* 0x000000ebec04723e */ /* 0x000fe200000000ff */
[--C-:B------:R-:W-:Y:S01]  /*3e30*/  FFMA.FTZ R249, R34, UR24, -R101.reuse ;  /* 0x0000001822f97c23 */ /* 0x100fe20008010865 */
[----:B------:R-:W-:Y:S01]  /*3e40*/  FFMA.FTZ R100, R33, UR24, -R100 ;  /* 0x0000001821647c23 */ /* 0x000fe20008010864 */
[----:B------:R-:W-:Y:S01]  /*3e50*/  FFMA.FTZ R101, R35, UR24, -R101 ;  /* 0x0000001823657c23 */ /* 0x000fe20008010865 */
[----:B------:R-:W-:Y:S01]  /*3e60*/  @P1 FSEL R28, R28, -INF , !P0 ;  /* 0xff8000001c1c1808 */ /* 0x000fe20004000000 */
[----:B------:R2:W-:Y:S02]  /*3e70*/  STS [R205+0xe000], R4 ;  /* 0x00e00004cd007388 */ /* 0x0005e40000000800 */
[----:B------:R-:W1:Y:S01]  /*3e80*/  MUFU.EX2 R233, R233 ;  /* 0x000000e900e97308 */ /* 0x000e620000000800 */
[----:B------:R-:W-:Y:S01]  /*3e90*/  @P1 FSEL R29, R29, -INF , !P2 ;  /* 0xff8000001d1d1808 */ /* 0x000fe20005000000 */
[----:B------:R1:W-:Y:S01]  /*3ea0*/  STS [R200+0xf000], R6 ;  /* 0x00f00006c8007388 */ /* 0x0003e20000000800 */
[--C-:B------:R-:W-:Y:S01]  /*3eb0*/  FFMA.FTZ R135, R28, UR24, -R103.reuse ;  /* 0x000000181c877c23 */ /* 0x100fe20008010867 */
[----:B------:R-:W-:Y:S02]  /*3ec0*/  ISETP.GE.AND P2, PT, R221, 0x1, PT ;  /* 0x00000001dd00780c */ /* 0x000fe40003f46270 */
[----:B------:R-:W-:Y:S01]  /*3ed0*/  FFMA.FTZ R103, R29, UR24, -R103 ;  /* 0x000000181d677c23 */ /* 0x000fe20008010867 */
[----:B------:R1:W-:Y:S03]  /*3ee0*/  STS [R200+0xf400], R5 ;  /* 0x00f40005c8007388 */ /* 0x0003e60000000800 */
[----:B------:R1:W-:Y:S10]  /*3ef0*/  MUFU.EX2 R252, R8 ;  /* 0x0000000800fc7308 */ /* 0x0003f40000000800 */
[----:B------:R-:W-:Y:S01]  /*3f00*/  MUFU.EX2 R241, R241 ;  /* 0x000000f100f17308 */ /* 0x000fe20000000800 */
[----:B--2---:R-:W-:Y:S09]  /*3f10*/  F2FP.F16.F32.PACK_AB R4, R139, R137 ;  /* 0x000000898b04723e */ /* 0x004ff200000000ff */
[----:B------:R-:W2:Y:S01]  /*3f20*/  MUFU.EX2 R242, R242 ;  /* 0x000000f200f27308 */ /* 0x000ea20000000800 */
[----:B-1----:R-:W-:Y:S01]  /*3f30*/  F2FP.F16.F32.PACK_AB R8, R233, R182 ;  /* 0x000000b6e908723e */ /* 0x002fe200000000ff */
[----:B------:R1:W-:Y:S08]  /*3f40*/  STS [R205+0xf000], R4 ;  /* 0x00f00004cd007388 */ /* 0x0003f00000000800 */
[----:B------:R-:W-:Y:S01]  /*3f50*/  MUFU.EX2 R243, R243 ;  /* 0x000000f300f37308 */ /* 0x000fe20000000800 */
[----:B------:R-:W-:Y:S09]  /*3f60*/  STS [R205+0xf400], R8 ;  /* 0x00f40008cd007388 */ /* 0x000ff20000000800 */
[----:B------:R-:W1:Y:S01]  /*3f70*/  MUFU.EX2 R244, R244 ;  /* 0x000000f400f47308 */ /* 0x000e620000000800 */
[----:B--2---:R-:W-:Y:S05]  /*3f80*/  F2FP.F16.F32.PACK_AB R7, R242, R241 ;  /* 0x000000f1f207723e */ /* 0x004fea00000000ff */
[----:B------:R2:W-:Y:S04]  /*3f90*/  STS [R204+0xe000], R7 ;  /* 0x00e00007cc007388 */ /* 0x0005e80000000800 */
[----:B------:R-:W-:Y:S10]  /*3fa0*/  MUFU.EX2 R248, R100 ;  /* 0x0000006400f87308 */ /* 0x000ff40000000800 */
[----:B------:R-:W-:Y:S01]  /*3fb0*/  MUFU.EX2 R250, R101 ;  /* 0x0000006500fa7308 */ /* 0x000fe20000000800 */
[----:B-1----:R-:W-:Y:S05]  /*3fc0*/  F2FP.F16.F32.PACK_AB R6, R244, R243 ;  /* 0x000000f3f406723e */ /* 0x002fea00000000ff */
[----:B------:R1:W-:Y:S04]  /*3fd0*/  STS [R204+0xe400], R6 ;  /* 0x00e40006cc007388 */ /* 0x0003e80000000800 */
[----:B------:R-:W2:Y:S10]  /*3fe0*/  MUFU.EX2 R247, R247 ;  /* 0x000000f700f77308 */ /* 0x000eb40000000800 */
[----:B------:R-:W1:Y:S10]  /*3ff0*/  MUFU.EX2 R249, R249 ;  /* 0x000000f900f97308 */ /* 0x000e740000000800 */
[----:B------:R-:W-:Y:S01]  /*4000*/  MUFU.EX2 R245, R245 ;  /* 0x000000f500f57308 */ /* 0x000fe20000000800 */
[----:B--2---:R-:W-:Y:S05]  /*4010*/  F2FP.F16.F32.PACK_AB R5, R248, R247 ;  /* 0x000000f7f805723e */ /* 0x004fea00000000ff */
[----:B------:R2:W-:Y:S04]  /*4020*/  STS [R206+0xe000], R5 ;  /* 0x00e00005ce007388 */ /* 0x0005e80000000800 */
[----:B------:R-:W2:Y:S01]  /*4030*/  MUFU.EX2 R132, R25 ;  /* 0x0000001900847308 */ /* 0x000ea20000000800 */
[----:B-1----:R-:W-:Y:S05]  /*4040*/  F2FP.F16.F32.PACK_AB R4, R250, R249 ;  /* 0x000000f9fa04723e */ /* 0x002fea00000000ff */
[----:B------:R1:W-:Y:S04]  /*4050*/  STS [R206+0xe400], R4 ;  /* 0x00e40004ce007388 */ /* 0x0003e80000000800 */
[----:B------:R-:W-:Y:S10]  /*4060*/  MUFU.EX2 R133, R133 ;  /* 0x0000008500857308 */ /* 0x000ff40000000800 */
[----:B------:R-:W1:Y:S01]  /*4070*/  MUFU.EX2 R134, R134 ;  /* 0x0000008600867308 */ /* 0x000e620000000800 */
[----:B--2---:R-:W-:Y:S05]  /*4080*/  F2FP.F16.F32.PACK_AB R7, R132, R245 ;  /* 0x000000f58407723e */ /* 0x004fea00000000ff */
[----:B------:R-:W-:Y:S04]  /*4090*/  STS [R204+0xf000], R7 ;  /* 0x00f00007cc007388 */ /* 0x000fe80000000800 */
[----:B------:R-:W-:Y:S10]  /*40a0*/  MUFU.EX2 R246, R103 ;  /* 0x0000006700f67308 */ /* 0x000ff40000000800 */
[----:B------:R-:W2:Y:S01]  /*40b0*/  MUFU.EX2 R135, R135 ;  /* 0x0000008700877308 */ /* 0x000ea20000000800 */
[----:B-1----:R-:W-:Y:S05]  /*40c0*/  F2FP.F16.F32.PACK_AB R6, R134, R133 ;  /* 0x000000858606723e */ /* 0x002fea00000000ff */
[----:B------:R-:W-:Y:S04]  /*40d0*/  STS [R204+0xf400], R6 ;  /* 0x00f40006cc007388 */ /* 0x000fe80000000800 */
[----:B------:R-:W1:Y:S01]  /*40e0*/  MUFU.EX2 R251, R251 ;  /* 0x000000fb00fb7308 */ /* 0x000e620000000800 */
[----:B--2---:R-:W-:Y:S05]  /*40f0*/  F2FP.F16.F32.PACK_AB R5, R246, R135 ;  /* 0x00000087f605723e */ /* 0x004fea00000000ff */
[----:B------:R-:W-:Y:S01]  /*4100*/  STS [R206+0xf000], R5 ;  /* 0x00f00005ce007388 */ /* 0x000fe20000000800 */
[----:B-1----:R-:W-:Y:S05]  /*4110*/  F2FP.F16.F32.PACK_AB R4, R252, R251 ;  /* 0x000000fbfc04723e */ /* 0x002fea00000000ff */
[----:B------:R-:W-:Y:S04]  /*4120*/  STS [R206+0xf400], R4 ;  /* 0x00f40004ce007388 */ /* 0x000fe80000000800 */
[----:B------:R-:W1:Y:S08]  /*4130*/  LDSM.16.M88.4 R32, [R112+0x4000] ;  /* 0x004000007020783b */ /* 0x000e700000000200 */
[----:B------:R2:W3:Y:S08]  /*4140*/  LDSM.16.M88.4 R28, [R112+0x5000] ;  /* 0x00500000701c783b */ /* 0x0004f00000000200 */
[----:B------:R-:W4:Y:S08]  /*4150*/  LDSM.16.M88.4 R100, [R116+0x4000] ;  /* 0x004000007464783b */ /* 0x000f300000000200 */
[----:B------:R-:W4:Y:S01]  /*4160*/  LDSM.16.M88.4 R104, [R116+0x5000] ;  /* 0x005000007468783b */ /* 0x000f220000000200 */
[----:B--2---:R-:W-:Y:S07]  /*4170*/  IMAD.IADD R112, R128, 0x1, R112 ;  /* 0x0000000180707824 */ /* 0x004fee00078e0270 */
[----:B------:R-:W-:Y:S01]  /*4180*/  LDSM.16.M88.4 R116, [R120+0x4000] ;  /* 0x004000007874783b */ /* 0x000fe20000000200 */
[-C--:B-1----:R-:W-:Y:S07]  /*4190*/  HMMA.16816.F32 R4, R32, R140.reuse, RZ ;  /* 0x0000008c2004723c */ /* 0x082fee00000018ff */
[----:B------:R-:W1:Y:S01]  /*41a0*/  LDSM.16.M88.4 R108, [R112+0x4000] ;  /* 0x00400000706c783b */ /* 0x000e620000000200 */
[C---:B---3--:R-:W-:Y:S07]  /*41b0*/  HMMA.16816.F32 R8, R28.reuse, R140, RZ ;  /* 0x0000008c1c08723c */ /* 0x048fee00000018ff */
[----:B------:R-:W2:Y:S01]  /*41c0*/  LDSM.16.M88.4 R112, [R112+0x5000] ;  /* 0x005000007070783b */ /* 0x000ea20000000200 */
[-C--:B------:R-:W-:Y:S07]  /*41d0*/  HMMA.16816.F32 R12, R28, R142.reuse, RZ ;  /* 0x0000008e1c0c723c */ /* 0x080fee00000018ff */
[----:B------:R-:W3:Y:S01]  /*41e0*/  LDSM.16.M88.4 R120, [R120+0x5000] ;  /* 0x005000007878783b */ /* 0x000ee20000000200 */
[C---:B------:R-:W-:Y:S06]  /*41f0*/  HMMA.16816.F32 R16, R32.reuse, R142, RZ ;  /* 0x0000008e2010723c */ /* 0x040fec00000018ff */
[-C--:B------:R-:W-:Y:S06]  /*4200*/  HMMA.16816.F32 R20, R32, R144.reuse, RZ ;  /* 0x000000902014723c */ /* 0x080fec00000018ff */
[C---:B------:R-:W-:Y:S06]  /*4210*/  HMMA.16816.F32 R24, R28.reuse, R144, RZ ;  /* 0x000000901c18723c */ /* 0x040fec00000018ff */
[-C--:B------:R-:W-:Y:S06]  /*4220*/  HMMA.16816.F32 R28, R28, R146.reuse, RZ ;  /* 0x000000921c1c723c */ /* 0x080fec00000018ff */
[----:B------:R-:W-:Y:S06]  /*4230*/  HMMA.16816.F32 R32, R32, R146, RZ ;  /* 0x000000922020723c */ /* 0x000fec00000018ff */
[-C--:B----4-:R-:W-:Y:S06]  /*4240*/  HMMA.16816.F32 R4, R100, R148.reuse, R4 ;  /* 0x000000946404723c */ /* 0x090fec0000001804 */
[C---:B------:R-:W-:Y:S06]  /*4250*/  HMMA.16816.F32 R8, R104.reuse, R148, R8 ;  /* 0x000000946808723c */ /* 0x040fec0000001808 */
[-C--:B------:R-:W-:Y:S06]  /*4260*/  HMMA.16816.F32 R12, R104, R150.reuse, R12 ;  /* 0x00000096680c723c */ /* 0x080fec000000180c */
[C---:B------:R-:W-:Y:S06]  /*4270*/  HMMA.16816.F32 R16, R100.reuse, R150, R16 ;  /* 0x000000966410723c */ /* 0x040fec0000001810 */
[-C--:B------:R-:W-:Y:S06]  /*4280*/  HMMA.16816.F32 R20, R100, R152.reuse, R20 ;  /* 0x000000986414723c */ /* 0x080fec0000001814 */
[C---:B------:R-:W-:Y:S06]  /*4290*/  HMMA.16816.F32 R24, R104.reuse, R152, R24 ;  /* 0x000000986818723c */ /* 0x040fec0000001818 */
[-C--:B------:R-:W-:Y:S06]  /*42a0*/  HMMA.16816.F32 R28, R104, R154.reuse, R28 ;  /* 0x0000009a681c723c */ /* 0x080fec000000181c */
[----:B------:R-:W-:Y:S06]  /*42b0*/  HMMA.16816.F32 R32, R100, R154, R32 ;  /* 0x0000009a6420723c */ /* 0x000fec0000001820 */
[-C--:B-1----:R-:W-:Y:S06]  /*42c0*/  HMMA.16816.F32 R4, R108, R156.reuse, R4 ;  /* 0x0000009c6c04723c */ /* 0x082fec0000001804 */
[C---:B--2---:R-:W-:Y:S06]  /*42d0*/  HMMA.16816.F32 R8, R112.reuse, R156, R8 ;  /* 0x0000009c7008723c */ /* 0x044fec0000001808 */
[-C--:B------:R-:W-:Y:S06]  /*42e0*/  HMMA.16816.F32 R12, R112, R158.reuse, R12 ;  /* 0x0000009e700c723c */ /* 0x080fec000000180c */
[C---:B------:R-:W-:Y:S06]  /*42f0*/  HMMA.16816.F32 R16, R108.reuse, R158, R16 ;  /* 0x0000009e6c10723c */ /* 0x040fec0000001810 */
[-C--:B------:R-:W-:Y:S06]  /*4300*/  HMMA.16816.F32 R20, R108, R160.reuse, R20 ;  /* 0x000000a06c14723c */ /* 0x080fec0000001814 */
[C---:B------:R-:W-:Y:S06]  /*4310*/  HMMA.16816.F32 R24, R112.reuse, R160, R24 ;  /* 0x000000a07018723c */ /* 0x040fec0000001818 */
[-C--:B------:R-:W-:Y:S06]  /*4320*/  HMMA.16816.F32 R28, R112, R162.reuse, R28 ;  /* 0x000000a2701c723c */ /* 0x080fec000000181c */
[----:B------:R-:W-:Y:S06]  /*4330*/  HMMA.16816.F32 R32, R108, R162, R32 ;  /* 0x000000a26c20723c */ /* 0x000fec0000001820 */
[-C--:B------:R-:W-:Y:S06]  /*4340*/  HMMA.16816.F32 R4, R116, R164.reuse, R4 ;  /* 0x000000a47404723c */ /* 0x080fec0000001804 */
[C---:B---3--:R-:W-:Y:S06]  /*4350*/  HMMA.16816.F32 R8, R120.reuse, R164, R8 ;  /* 0x000000a47808723c */ /* 0x048fec0000001808 */
[-C--:B------:R-:W-:Y:S06]  /*4360*/  HMMA.16816.F32 R12, R120, R166.reuse, R12 ;  /* 0x000000a6780c723c */ /* 0x080fec000000180c */
[C---:B------:R-:W-:Y:S06]  /*4370*/  HMMA.16816.F32 R16, R116.reuse, R166, R16 ;  /* 0x000000a67410723c */ /* 0x040fec0000001810 */
[-C--:B------:R-:W-:Y:S05]  /*4380*/  HMMA.16816.F32 R20, R116, R168.reuse, R20 ;  /* 0x000000a87414723c */ /* 0x080fea0000001814 */
[C---:B------:R-:W-:Y:S01]  /*4390*/  FADD.FTZ R4, -R138.reuse, R4 ;  /* 0x000000048a047221 */ /* 0x040fe20000010100 */
[C---:B------:R-:W-:Y:S05]  /*43a0*/  HMMA.16816.F32 R24, R120.reuse, R168, R24 ;  /* 0x000000a87818723c */ /* 0x040fea0000001818 */
[----:B------:R-:W-:Y:S01]  /*43b0*/  FADD.FTZ R5, -R138, R5 ;  /* 0x000000058a057221 */ /* 0x000fe20000010100 */
[-C--:B------:R-:W-:Y:S05]  /*43c0*/  HMMA.16816.F32 R28, R120, R170.reuse, R28 ;  /* 0x000000aa781c723c */ /* 0x080fea000000181c */
[----:B------:R-:W-:Y:S01]  /*43d0*/  FADD.FTZ R6, -R234, R6 ;  /* 0x00000006ea067221 */ /* 0x000fe20000010100 */
[----:B------:R-:W-:Y:S05]  /*43e0*/  HMMA.16816.F32 R32, R116, R170, R32 ;  /* 0x000000aa7420723c */ /* 0x000fea0000001820 */
[C---:B------:R-:W-:Y:S01]  /*43f0*/  FADD.FTZ R16, -R138.reuse, R16 ;  /* 0x000000108a107221 */ /* 0x040fe20000010100 */
[C---:B------:R-:W-:Y:S01]  /*4400*/  FADD.FTZ R17, -R138.reuse, R17 ;  /* 0x000000118a117221 */ /* 0x040fe20000010100 */
[C---:B------:R-:W-:Y:S01]  /*4410*/  FADD.FTZ R20, -R138.reuse, R20 ;  /* 0x000000148a147221 */ /* 0x040fe20000010100 */
[----:B------:R-:W-:Y:S03]  /*4420*/  FADD.FTZ R21, -R138, R21 ;  /* 0x000000158a157221 */ /* 0x000fe60000010100 */
[----:B------:R-:W-:Y:S01]  /*4430*/  FADD.FTZ R7, -R234, R7 ;  /* 0x00000007ea077221 */ /* 0x000fe20000010100 */
[----:B------:R-:W-:Y:S01]  /*4440*/  FMUL.FTZ R4, R124, R4 ;  /* 0x000000047c047220 */ /* 0x000fe20000410000 */
[----:B------:R-:W-:Y:S01]  /*4450*/  FMUL.FTZ R5, R125, R5 ;  /* 0x000000057d057220 */ /* 0x000fe20000410000 */
[----:B------:R-:W-:Y:S01]  /*4460*/  FMUL.FTZ R16, R235, R16 ;  /* 0x00000010eb107220 */ /* 0x000fe20000410000 */
[----:B------:R-:W-:Y:S01]  /*4470*/  FMUL.FTZ R17, R236, R17 ;  /* 0x00000011ec117220 */ /* 0x000fe20000410000 */
[----:B------:R-:W-:Y:S01]  /*4480*/  FMUL.FTZ R20, R241, R20 ;  /* 0x00000014f1147220 */ /* 0x000fe20000410000 */
[----:B------:R-:W-:Y:S01]  /*4490*/  FMUL.FTZ R21, R242, R21 ;  /* 0x00000015f2157220 */ /* 0x000fe20000410000 */
[----:B------:R-:W-:Y:S01]  /*44a0*/  F2FP.F16.F32.PACK_AB R4, R5, R4 ;  /* 0x000000040504723e */ /* 0x000fe200000000ff */
[----:B------:R-:W-:Y:S01]  /*44b0*/  FMUL.FTZ R6, R126, R6 ;  /* 0x000000067e067220 */ /* 0x000fe20000410000 */
[----:B------:R-:W-:Y:S01]  /*44c0*/  FMUL.FTZ R7, R127, R7 ;  /* 0x000000077f077220 */ /* 0x000fe20000410000 */
[C---:B------:R-:W-:Y:S01]  /*44d0*/  FADD.FTZ R18, -R234.reuse, R18 ;  /* 0x00000012ea127221 */ /* 0x040fe20000010100 */
[C---:B------:R-:W-:Y:S01]  /*44e0*/  FADD.FTZ R19, -R234.reuse, R19 ;  /* 0x00000013ea137221 */ /* 0x040fe20000010100 */
[----:B------:R-:W-:Y:S01]  /*44f0*/  FADD.FTZ R22, -R234, R22 ;  /* 0x00000016ea167221 */ /* 0x000fe20000010100 */
[C---:B------:R-:W-:Y:S01]  /*4500*/  FADD.FTZ R32, -R138.reuse, R32 ;  /* 0x000000208a207221 */ /* 0x040fe20000010100 */
[----:B------:R-:W-:Y:S01]  /*4510*/  FADD.FTZ R33, -R138, R33 ;  /* 0x000000218a217221 */ /* 0x000fe20000010100 */
[C---:B------:R-:W-:Y:S01]  /*4520*/  FADD.FTZ R23, -R234.reuse, R23 ;  /* 0x00000017ea177221 */ /* 0x040fe20000010100 */
[----:B------:R-:W-:Y:S01]  /*4530*/  FADD.FTZ R34, -R234, R34 ;  /* 0x00000022ea227221 */ /* 0x000fe20000010100 */
[----:B------:R-:W-:Y:S01]  /*4540*/  FMUL.FTZ R32, R247, R32 ;  /* 0x00000020f7207220 */ /* 0x000fe20000410000 */
[----:B------:R-:W-:Y:S01]  /*4550*/  FMUL.FTZ R33, R248, R33 ;  /* 0x00000021f8217220 */ /* 0x000fe20000410000 */
[----:B------:R-:W-:Y:S01]  /*4560*/  F2FP.F16.F32.PACK_AB R16, R17, R16 ;  /* 0x000000101110723e */ /* 0x000fe200000000ff */
[----:B------:R-:W-:Y:S01]  /*4570*/  FADD.FTZ R35, -R234, R35 ;  /* 0x00000023ea237221 */ /* 0x000fe20000010100 */
[----:B------:R-:W-:Y:S01]  /*4580*/  F2FP.F16.F32.PACK_AB R20, R21, R20 ;  /* 0x000000141514723e */ /* 0x000fe200000000ff */
[----:B------:R-:W-:Y:S01]  /*4590*/  FMUL.FTZ R18, R237, R18 ;  /* 0x00000012ed127220 */ /* 0x000fe20000410000 */
[----:B------:R-:W-:Y:S01]  /*45a0*/  F2FP.F16.F32.PACK_AB R32, R33, R32 ;  /* 0x000000202120723e */ /* 0x000fe200000000ff */
[----:B------:R-:W-:Y:S01]  /*45b0*/  FMUL.FTZ R19, R238, R19 ;  /* 0x00000013ee137220 */ /* 0x000fe20000410000 */
[----:B------:R-:W-:Y:S01]  /*45c0*/  F2FP.F16.F32.PACK_AB R6, R7, R6 ;  /* 0x000000060706723e */ /* 0x000fe200000000ff */
[----:B------:R-:W-:Y:S01]  /*45d0*/  FMUL.FTZ R22, R243, R22 ;  /* 0x00000016f3167220 */ /* 0x000fe20000410000 */
[----:B------:R-:W-:Y:S01]  /*45e0*/  FMUL.FTZ R23, R244, R23 ;  /* 0x00000017f4177220 */ /* 0x000fe20000410000 */
[----:B------:R-:W-:Y:S01]  /*45f0*/  FMUL.FTZ R34, R249, R34 ;  /* 0x00000022f9227220 */ /* 0x000fe20000410000 */
[----:B------:R-:W-:Y:S01]  /*4600*/  FMUL.FTZ R35, R250, R35 ;  /* 0x00000023fa237220 */ /* 0x000fe20000410000 */
[----:B------:R-:W-:Y:S06]  /*4610*/  @!P2 BRA `(.L_x_77) ;  /* 0x000000000080a947 */ /* 0x000fec0003800000 */
[----:B------:R-:W1:Y:S01]  /*4620*/  LDC R7, c[0x0][0x240] ;  /* 0x00009000ff077b82 */ /* 0x000e620000000800 */
[----:B------:R-:W-:Y:S01]  /*4630*/  ISETP.GE.AND P0, PT, R186, UR23, PT ;  /* 0x00000017ba007c0c */ /* 0x000fe2000bf06270 */
[----:B------:R-:W-:Y:S01]  /*4640*/  IMAD.MOV.U32 R21, RZ, RZ, -0x2000 ;  /* 0xffffe000ff157424 */ /* 0x000fe200078e00ff */
[----:B------:R-:W-:Y:S04]  /*4650*/  LOP3.LUT R17, R221, 0x1, RZ, 0xc0, !PT ;  /* 0x00000001dd117812 */ /* 0x000fe800078ec0ff */
[----:B------:R-:W-:Y:S04]  /*4660*/  ISETP.NE.U32.AND P3, PT, R17, 0x1, PT ;  /* 0x000000011100780c */ /* 0x000fe80003f65070 */
[----:B------:R-:W-:Y:S03]  /*4670*/  SEL R21, R21, 0x2000, !P3 ;  /* 0x0000200015157807 */ /* 0x000fe60005800000 */
[----:B------:R-:W2:Y:S02]  /*4680*/  @!P0 LDC R5, c[0x0][0x244] ;  /* 0x00009100ff058b82 */ /* 0x000ea40000000800 */
[--C-:B------:R-:W-:Y:S02]  /*4690*/  IMAD.IADD R220, R220, 0x1, R21.reuse ;  /* 0x00000001dcdc7824 */ /* 0x100fe400078e0215 */
[--C-:B------:R-:W-:Y:S02]  /*46a0*/  IMAD.IADD R226, R226, 0x1, R21.reuse ;  /* 0x00000001e2e27824 */ /* 0x100fe400078e0215 */
[----:B------:R-:W-:Y:S01]  /*46b0*/  IMAD.IADD R172, R172, 0x1, R21 ;  /* 0x00000001acac7824 */ /* 0x000fe200078e0215 */
[----:B------:R3:W-:Y:S04]  /*46c0*/  @P0 STS [R220], RZ ;  /* 0x000000ffdc000388 */ /* 0x0007e80000000800 */
[----:B------:R3:W-:Y:S04]  /*46d0*/  @P0 STS [R220+0x4], RZ ;  /* 0x000004ffdc000388 */ /* 0x0007e80000000800 */
[----:B------:R3:W-:Y:S04]  /*46e0*/  @P0 STS [R220+0x8], RZ ;  /* 0x000008ffdc000388 */ /* 0x0007e80000000800 */
[----:B------:R3:W-:Y:S01]  /*46f0*/  @P0 STS [R220+0xc], RZ ;  /* 0x00000cffdc000388 */ /* 0x0007e20000000800 */
[----:B-1----:R-:W-:Y:S05]  /*4700*/  IMAD.U32 R17, R7, -0x40, RZ ;  /* 0xffffffc007117824 */ /* 0x002fea00078e00ff */
[C---:B------:R-:W-:Y:S04]  /*4710*/  LEA R230, P3, R17.reuse, R230, 0x1 ;  /* 0x000000e611e67211 */ /* 0x040fe800078608ff */
[----:B------:R-:W-:Y:S02]  /*4720*/  LEA.HI.X.SX32 R231, R17, R231, 0x1, P3 ;  /* 0x000000e711e77211 */ /* 0x000fe400018f0eff */
[C---:B------:R-:W-:Y:S03]  /*4730*/  @!P0 LEA R100, P3, R7.reuse, R230, 0x6 ;  /* 0x000000e607648211 */ /* 0x040fe600078630ff */
[----:B------:R-:W-:Y:S01]  /*4740*/  @!PT LDS RZ, [RZ] ;  /* 0x00000000fffff984 */ /* 0x000fe20000000800 */
[----:B------:R-:W-:Y:S01]  /*4750*/  @!PT LDS RZ, [RZ] ;  /* 0x00000000fffff984 */ /* 0x000fe20000000800 */
[----:B------:R-:W-:Y:S01]  /*4760*/  @!PT LDS RZ, [RZ] ;  /* 0x00000000fffff984 */ /* 0x000fe20000000800 */
[----:B------:R3:W-:Y:S01]  /*4770*/  @!P0 LDGSTS.E.BYPASS.LTC128B.128 [R226], desc[UR16][R230.64] ;  /* 0x00000000e6e28fae */ /* 0x0007e2000b901d50 */
[----:B--2---:R-:W-:Y:S03]  /*4780*/  @!P0 LEA.HI.X R101, R7, R231, R5, 0x6, P3 ;  /* 0x000000e707658211 */ /* 0x004fe600018f3405 */
[----:B------:R3:W-:Y:S04]  /*4790*/  @P0 STS [R220+0x1000], RZ ;  /* 0x001000ffdc000388 */ /* 0x0007e80000000800 */
[----:B------:R3:W-:Y:S04]  /*47a0*/  @P0 STS [R220+0x1004], RZ ;  /* 0x001004ffdc000388 */ /* 0x0007e80000000800 */
[----:B------:R3:W-:Y:S04]  /*47b0*/  @P0 STS [R220+0x1008], RZ ;  /* 0x001008ffdc000388 */ /* 0x0007e80000000800 */
[----:B------:R3:W-:Y:S04]  /*47c0*/  @P0 STS [R220+0x100c], RZ ;  /* 0x00100cffdc000388 */ /* 0x0007e80000000800 */
[----:B------:R-:W-:Y:S01]  /*47d0*/  @!PT LDS RZ, [RZ] ;  /* 0x00000000fffff984 */ /* 0x000fe20000000800 */
[----:B------:R-:W-:Y:S01]  /*47e0*/  @!PT LDS RZ, [RZ] ;  /* 0x00000000fffff984 */ /* 0x000fe20000000800 */
[----:B------:R-:W-:Y:S01]  /*47f0*/  @!PT LDS RZ, [RZ] ;  /* 0x00000000fffff984 */ /* 0x000fe20000000800 */
[----:B------:R3:W-:Y:S04]  /*4800*/  @!P0 LDGSTS.E.BYPASS.LTC128B.128 [R226+0x1000], desc[UR16][R100.64] ;  /* 0x0100000064e28fae */ /* 0x0007e8000b901d50 */
[----:B------:R-:W0:Y:S02]  /*4810*/  LDGDEPBAR ;  /* 0x00000000000079af */ /* 0x000e240000000000 */
.L_x_77:
[C---:B-----5:R-:W-:Y:S01]  /*4820*/  FADD.FTZ R9, -R240.reuse, R9 ;  /* 0x00000009f0097221 */ /* 0x060fe20000010100 */
[C---:B------:R-:W-:Y:S01]  /*4830*/  FADD.FTZ R11, -R239.reuse, R11 ;  /* 0x0000000bef0b7221 */ /* 0x040fe20000010100 */
[----:B------:R-:W-:Y:S01]  /*4840*/  FADD.FTZ R8, -R240, R8 ;  /* 0x00000008f0087221 */ /* 0x000fe20000010100 */
[----:B------:R-:W-:Y:S01]  /*4850*/  FADD.FTZ R10, -R239, R10 ;  /* 0x0000000aef0a7221 */ /* 0x000fe20000010100 */
[----:B------:R-:W-:Y:S01]  /*4860*/  FMUL.FTZ R9, R130, R9 ;  /* 0x0000000982097220 */ /* 0x000fe20000410000 */
[----:B------:R-:W-:Y:S01]  /*4870*/  FMUL.FTZ R11, R136, R11 ;  /* 0x0000000b880b7220 */ /* 0x000fe20000410000 */
[C---:B------:R-:W-:Y:S01]  /*4880*/  FADD.FTZ R13, -R240.reuse, R13 ;  /* 0x0000000df00d7221 */ /* 0x040fe20000010100 */
[----:B------:R-:W-:Y:S01]  /*4890*/  FMUL.FTZ R8, R129, R8 ;  /* 0x0000000881087220 */ /* 0x000fe20000410000 */
[----:B------:R-:W-:Y:S01]  /*48a0*/  FADD.FTZ R15, -R239, R15 ;  /* 0x0000000fef0f7221 */ /* 0x000fe20000010100 */
[----:B------:R-:W-:Y:S01]  /*48b0*/  FMUL.FTZ R10, R131, R10 ;  /* 0x0000000a830a7220 */ /* 0x000fe20000410000 */
[----:B------:R-:W-:Y:S01]  /*48c0*/  FADD.FTZ R12, -R240, R12 ;  /* 0x0000000cf00c7221 */ /* 0x000fe20000010100 */
        /* <DEDUP_REMOVED lines=13> */
[----:B------:R-:W-:Y:S01]  /*49a0*/  FADD.FTZ R27, -R239, R27 ;  /* 0x0000001bef1b7221 */ /* 0x000fe20000010100 */
[----:B------:R-:W-:Y:S01]  /*49b0*/  F2FP.F16.F32.PACK_AB R14, R15, R14 ;  /* 0x0000000e0f0e723e */ /* 0x000fe200000000ff */
[----:B------:R-:W-:Y:S01]  /*49c0*/  STS [R205+0xa400], R18 ;  /* 0x00a40012cd007388 */ /* 0x000fe20000000800 */
[----:B------:R-:W-:Y:S01]  /*49d0*/  FADD.FTZ R24, -R240, R24 ;  /* 0x00000018f0187221 */ /* 0x000fe20000010100 */
[----:B------:R-:W-:Y:S01]  /*49e0*/  FADD.FTZ R26, -R239, R26 ;  /* 0x0000001aef1a7221 */ /* 0x000fe20000010100 */
[----:B------:R-:W-:Y:S01]  /*49f0*/  F2FP.F16.F32.PACK_AB R22, R23, R22 ;  /* 0x000000161716723e */ /* 0x000fe200000000ff */
[----:B------:R-:W-:Y:S01]  /*4a00*/  STS [R200+0xb000], R8 ;  /* 0x00b00008c8007388 */ /* 0x000fe20000000800 */
[----:B------:R-:W-:Y:S01]  /*4a10*/  FMUL.FTZ R25, R132, R25 ;  /* 0x0000001984197220 */ /* 0x000fe20000410000 */
[----:B------:R-:W-:Y:S01]  /*4a20*/  FMUL.FTZ R27, R134, R27 ;  /* 0x0000001b861b7220 */ /* 0x000fe20000410000 */
[C---:B------:R-:W-:Y:S01]  /*4a30*/  FADD.FTZ R29, -R240.reuse, R29 ;  /* 0x0000001df01d7221 */ /* 0x040fe20000010100 */
[----:B------:R-:W-:Y:S01]  /*4a40*/  STS [R200+0xb400], R10 ;  /* 0x00b4000ac8007388 */ /* 0x000fe20000000800 */
[----:B------:R-:W-:Y:S01]  /*4a50*/  FMUL.FTZ R24, R245, R24 ;  /* 0x00000018f5187220 */ /* 0x000fe20000410000 */
[----:B------:R-:W-:Y:S01]  /*4a60*/  FADD.FTZ R31, -R239, R31 ;  /* 0x0000001fef1f7221 */ /* 0x000fe20000010100 */
[----:B------:R-:W-:Y:S01]  /*4a70*/  FMUL.FTZ R26, R133, R26 ;  /* 0x0000001a851a7220 */ /* 0x000fe20000410000 */
[----:B------:R-:W-:Y:S01]  /*4a80*/  STS [R205+0xb000], R12 ;  /* 0x00b0000ccd007388 */ /* 0x000fe20000000800 */
        /* <DEDUP_REMOVED lines=9> */
[----:B------:R-:W-:Y:S02]  /*4b20*/  F2FP.F16.F32.PACK_AB R24, R25, R24 ;  /* 0x000000181918723e */ /* 0x000fe400000000ff */
[----:B------:R-:W-:Y:S01]  /*4b30*/  STS [R204+0xa400], R22 ;  /* 0x00a40016cc007388 */ /* 0x000fe20000000800 */
[----:B------:R-:W-:Y:S02]  /*4b40*/  F2FP.F16.F32.PACK_AB R26, R27, R26 ;  /* 0x0000001a1b1a723e */ /* 0x000fe400000000ff */
[----:B------:R-:W-:Y:S01]  /*4b50*/  F2FP.F16.F32.PACK_AB R28, R29, R28 ;  /* 0x0000001c1d1c723e */ /* 0x000fe200000000ff */
[----:B------:R-:W-:Y:S01]  /*4b60*/  STS [R206+0xa000], R32 ;  /* 0x00a00020ce007388 */ /* 0x000fe20000000800 */
[----:B------:R-:W-:Y:S02]  /*4b70*/  F2FP.F16.F32.PACK_AB R30, R31, R30 ;  /* 0x0000001e1f1e723e */ /* 0x000fe400000000ff */
[C---:B---3--:R-:W-:Y:S01]  /*4b80*/  IADD3 R100, R174.reuse, 0x40, RZ ;  /* 0x00000040ae647810 */ /* 0x048fe20007ffe0ff */
[----:B------:R-:W-:Y:S01]  /*4b90*/  STS [R206+0xa400], R34 ;  /* 0x00a40022ce007388 */ /* 0x000fe20000000800 */
[----:B------:R-:W-:Y:S02]  /*4ba0*/  @P4 IADD3 R100, R174, -0x40, RZ ;  /* 0xffffffc0ae644810 */ /* 0x000fe40007ffe0ff */
[----:B------:R-:W-:Y:S01]  /*4bb0*/  MOV R233, R227 ;  /* 0x000000e300e97202 */ /* 0x000fe20000000f00 */
[----:B------:R-:W-:Y:S04]  /*4bc0*/  STS [R204+0xb000], R24 ;  /* 0x00b00018cc007388 */ /* 0x000fe80000000800 */
[----:B------:R-:W-:Y:S04]  /*4bd0*/  STS [R204+0xb400], R26 ;  /* 0x00b4001acc007388 */ /* 0x000fe80000000800 */
[----:B------:R-:W-:Y:S04]  /*4be0*/  STS [R206+0xb000], R28 ;  /* 0x00b0001cce007388 */ /* 0x000fe80000000800 */
[----:B------:R-:W-:Y:S01]  /*4bf0*/  STS [R206+0xb400], R30 ;  /* 0x00b4001ece007388 */ /* 0x000fe20000000800 */
[----:B------:R-:W-:Y:S06]  /*4c00*/  BAR.SYNC.DEFER_BLOCKING 0x0 ;  /* 0x0000000000007b1d */ /* 0x000fec0000010000 */
[----:B------:R-:W-:Y:S04]  /*4c10*/  LDSM.16.MT88.4 R4, [R175+0xe000] ;  /* 0x00e00000af04783b */ /* 0x000fe80000004200 */
        /* <DEDUP_REMOVED lines=51> */
[----:B------:R-:W1:Y:S01]  /*4f50*/  LDC R5, c[0x0][0x420] ;  /* 0x00010800ff057b82 */ /* 0x000e620000000800 */
[----:B------:R-:W-:Y:S11]  /*4f60*/  ISETP.GE.AND P0, PT, R186, UR23, PT ;  /* 0x00000017ba007c0c */ /* 0x000ff6000bf06270 */
[----:B------:R-:W-:Y:S02]  /*4f70*/  @!UPT UIADD3 URZ, URZ, URZ, URZ ;  /* 0x0000003f3f3ff290 */ /* 0x000fe4000fffe03f */
[----:B------:R2:W-:Y:S01]  /*4f80*/  @P0 STS.128 [R195+0x4000], RZ ;  /* 0x004000ffc3000388 */ /* 0x0005e20000000c00 */
[----:B------:R-:W3:Y:S01]  /*4f90*/  @!P0 LDC R4, c[0x0][0x424] ;  /* 0x00010900ff048b82 */ /* 0x000ee20000000800 */
[C---:B-1----:R-:W-:Y:S05]  /*4fa0*/  IMAD.U32 R6, R5.reuse, -0x40, RZ ;  /* 0xffffffc005067824 */ /* 0x042fea00078e00ff */
[C---:B------:R-:W-:Y:S04]  /*4fb0*/  LEA R228, P3, R6.reuse, R228, 0x1 ;  /* 0x000000e406e47211 */ /* 0x040fe800078608ff */
[----:B------:R-:W-:Y:S02]  /*4fc0*/  LEA.HI.X.SX32 R229, R6, R229, 0x1, P3 ;  /* 0x000000e506e57211 */ /* 0x000fe400018f0eff */
[C---:B------:R-:W-:Y:S03]  /*4fd0*/  @!P0 LEA R6, P3, R5.reuse, R228, 0x6 ;  /* 0x000000e405068211 */ /* 0x040fe600078630ff */
[----:B------:R-:W-:Y:S01]  /*4fe0*/  @!PT LDS RZ, [RZ] ;  /* 0x00000000fffff984 */ /* 0x000fe20000000800 */
[----:B------:R-:W-:Y:S01]  /*4ff0*/  @!PT LDS RZ, [RZ] ;  /* 0x00000000fffff984 */ /* 0x000fe20000000800 */
[----:B------:R-:W-:Y:S01]  /*5000*/  @!PT LDS RZ, [RZ] ;  /* 0x00000000fffff984 */ /* 0x000fe20000000800 */
[----:B------:R2:W-:Y:S01]  /*5010*/  @!P0 LDGSTS.E.BYPASS.LTC128B.128 [R195+0x4000], desc[UR16][R228.64] ;  /* 0x04000000e4c38fae */ /* 0x0005e2000b901d50 */
[----:B---3--:R-:W-:Y:S03]  /*5020*/  @!P0 LEA.HI.X R7, R5, R229, R4, 0x6, P3 ;  /* 0x000000e505078211 */ /* 0x008fe600018f3404 */
[----:B------:R2:W-:Y:S04]  /*5030*/  @P0 STS.128 [R195+0x5000], RZ ;  /* 0x005000ffc3000388 */ /* 0x0005e80000000c00 */
[----:B------:R-:W-:Y:S01]  /*5040*/  @!PT LDS RZ, [RZ] ;  /* 0x00000000fffff984 */ /* 0x000fe20000000800 */
[----:B------:R-:W-:Y:S01]  /*5050*/  @!PT LDS RZ, [RZ] ;  /* 0x00000000fffff984 */ /* 0x000fe20000000800 */
[----:B------:R-:W-:Y:S01]  /*5060*/  @!PT LDS RZ, [RZ] ;  /* 0x00000000fffff984 */ /* 0x000fe20000000800 */
[----:B------:R2:W-:Y:S04]  /*5070*/  @!P0 LDGSTS.E.BYPASS.LTC128B.128 [R195+0x5000], desc[UR16][R6.64] ;  /* 0x0500000006c38fae */ /* 0x0005e8000b901d50 */
[----:B------:R-:W0:Y:S02]  /*5080*/  LDGDEPBAR ;  /* 0x00000000000079af */ /* 0x000e240000000000 */
.L_x_78:
[----:B------:R-:W-:Y:S01]  /*5090*/  LDSM.16.M88.4 R16, [R176] ;  /* 0x00000000b010783b */ /* 0x000fe20000000200 */
[--C-:B------:R-:W-:Y:S02]  /*50a0*/  IMAD.IADD R112, R173, 0x1, R128.reuse ;  /* 0x00000001ad707824 */ /* 0x100fe400078e0280 */
[----:B------:R-:W-:Y:S01]  /*50b0*/  IMAD.IADD R114, R176, 0x1, R128 ;  /* 0x00000001b0727824 */ /* 0x000fe200078e0280 */
[----:B------:R-:W2:Y:S01]  /*50c0*/  LDSM.16.MT88.4 R8, [R174+0x2000] ;  /* 0x00200000ae08783b */ /* 0x000ea20000004200 */
[C---:B------:R-:W-:Y:S02]  /*50d0*/  IMAD.IADD R113, R128.reuse, 0x1, R0 ;  /* 0x0000000180717824 */ /* 0x040fe400078e0200 */
[----:B------:R-:W-:Y:S01]  /*50e0*/  IMAD.U32 R227, RZ, RZ, UR10 ;  /* 0x0000000affe37e24 */ /* 0x000fe2000f8e00ff */
[----:B------:R-:W1:Y:S04]  /*50f0*/  LDSM.16.MT88.4 R20, [R112] ;  /* 0x000000007014783b */ /* 0x000e680000004200 */
[----:B------:R-:W-:Y:S04]  /*5100*/  LDSM.16.M88.4 R24, [R0] ;  /* 0x000000000018783b */ /* 0x000fe80000000200 */
[----:B------:R-:W3:Y:S04]  /*5110*/  LDSM.16.MT88.4 R28, [R174+0x2800] ;  /* 0x00280000ae1c783b */ /* 0x000ee80000004200 */
[----:B------:R-:W4:Y:S04]  /*5120*/  LDSM.16.MT88.4 R32, [R112+0x800] ;  /* 0x000800007020783b */ /* 0x000f280000004200 */
[----:B------:R-:W-:Y:S04]  /*5130*/  LDSM.16.MT88.4 R104, [R174+0x3000] ;  /* 0x00300000ae68783b */ /* 0x000fe80000004200 */
[----:B------:R-:W4:Y:S04]  /*5140*/  LDSM.16.M88.4 R100, [R114] ;  /* 0x000000007264783b */ /* 0x000f280000000200 */
[----:B------:R-:W-:Y:S01]  /*5150*/  LDSM.16.MT88.4 R108, [R174+0x3800] ;  /* 0x00380000ae6c783b */ /* 0x000fe20000004200 */
[C---:B--2---:R-:W-:Y:S06]  /*5160*/  HMMA.16816.F32 R4, R16.reuse, R8, RZ ;  /* 0x000000081004723c */ /* 0x044fec00000018ff */
[C---:B------:R-:W-:Y:S06]  /*5170*/  HMMA.16816.F32 R8, R16.reuse, R10, RZ ;  /* 0x0000000a1008723c */ /* 0x040fec00000018ff */
[C---:B-1----:R-:W-:Y:S06]  /*5180*/  HMMA.16816.F32 R12, R16.reuse, R20, RZ ;  /* 0x00000014100c723c */ /* 0x042fec00000018ff */
        /* <DEDUP_REMOVED lines=36> */
[----:B------:R-:W-:Y:S01]  /*53d0*/  LDSM.16.MT88.4 R100, [R175+0xd000] ;  /* 0x00d00000af64783b */ /* 0x000fe20000004200 */
[C---:B----4-:R-:W-:Y:S06]  /*53e0*/  HMMA.16816.F32 R4, R28.reuse, R104, R4 ;  /* 0x000000681c04723c */ /* 0x050fec0000001804 */
[C---:B------:R-:W-:Y:S05]  /*53f0*/  HMMA.16816.F32 R8, R28.reuse, R106, R8 ;  /* 0x0000006a1c08723c */ /* 0x040fea0000001808 */
[----:B------:R-:W-:Y:S01]  /*5400*/  IMAD.IADD R104, R128, 0x1, R3 ;  /* 0x0000000180687824 */ /* 0x000fe200078e0203 */
[C---:B-1----:R-:W-:Y:S06]  /*5410*/  HMMA.16816.F32 R12, R28.reuse, R20, R12 ;  /* 0x000000141c0c723c */ /* 0x042fec000000180c */
[----:B------:R-:W-:Y:S01]  /*5420*/  HMMA.16816.F32 R16, R28, R22, R16 ;  /* 0x000000161c10723c */ /* 0x000fe20000001810 */
[----:B------:R-:W-:Y:S04]  /*5430*/  IMAD.U32 R21, RZ, RZ, UR10 ;  /* 0x0000000aff157e24 */ /* 0x000fe8000f8e00ff */
[----:B------:R-:W-:Y:S01]  /*5440*/  @P2 IADD3 R20, P3, R213, R193, RZ ;  /* 0x000000c1d5142210 */ /* 0x000fe20007f7e0ff */
[C---:B--2---:R-:W-:Y:S01]  /*5450*/  HMMA.16816.F32 R4, R32.reuse, R108, R4 ;  /* 0x0000006c2004723c */ /* 0x044fe20000001804 */
[----:B------:R-:W-:Y:S04]  /*5460*/  IMAD.U32 R28, RZ, RZ, UR22 ;  /* 0x00000016ff1c7e24 */ /* 0x000fe8000f8e00ff */
[----:B------:R-:W-:Y:S01]  /*5470*/  LEA R232, P0, R21, R232, 0x2 ;  /* 0x000000e815e87211 */ /* 0x000fe200078010ff */
[C---:B------:R-:W-:Y:S01]  /*5480*/  HMMA.16816.F32 R8, R32.reuse, R110, R8 ;  /* 0x0000006e2008723c */ /* 0x040fe20000001808 */
[----:B------:R-:W-:Y:S04]  /*5490*/  IMAD.U32 R23, RZ, RZ, UR21 ;  /* 0x00000015ff177e24 */ /* 0x000fe8000f8e00ff */
[----:B------:R-:W-:Y:S01]  /*54a0*/  @P2 IMAD.X R21, R212, 0x1, R192, P3 ;  /* 0x00000001d4152824 */ /* 0x000fe200018e06c0 */
[C---:B---3--:R-:W-:Y:S01]  /*54b0*/  HMMA.16816.F32 R12, R32.reuse, R24, R12 ;  /* 0x00000018200c723c */ /* 0x048fe2000000180c */
[----:B------:R-:W-:Y:S03]  /*54c0*/  IMAD.U32 R22, RZ, RZ, UR20 ;  /* 0x00000014ff167e24 */ /* 0x000fe6000f8e00ff */
[----:B------:R-:W5:Y:S01]  /*54d0*/  @P2 LDG.E R218, desc[UR16][R20.64] ;  /* 0x0000001014da2981 */ /* 0x000f62000c1e1900 */
[----:B------:R-:W-:Y:S01]  /*54e0*/  LEA.HI.X.SX32 R227, R227, R233, 0x2, P0 ;  /* 0x000000e9e3e37211 */ /* 0x000fe200000f16ff */
[----:B------:R-:W-:Y:S01]  /*54f0*/  HMMA.16816.F32 R16, R32, R26, R16 ;  /* 0x0000001a2010723c */ /* 0x000fe20000001810 */
[----:B------:R-:W-:Y:S01]  /*5500*/  IMAD.U32 R24, RZ, RZ, UR22 ;  /* 0x00000016ff187e24 */ /* 0x000fe2000f8e00ff */
[----:B------:R-:W5:Y:S03]  /*5510*/  @P2 LDG.E R219, desc[UR16][R20.64+0x20] ;  /* 0x0000201014db2981 */ /* 0x000f66000c1e1900 */
[----:B------:R-:W-:Y:S01]  /*5520*/  IMAD.MOV.U32 R233, RZ, RZ, R227 ;  /* 0x000000ffffe97224 */ /* 0x000fe200078e00e3 */
[----:B------:R-:W5:Y:S01]  /*5530*/  @P2 LDG.E R216, desc[UR16][R20.64+0x80] ;  /* 0x0000801014d82981 */ /* 0x000f62000c1e1900 */
[-C--:B------:R-:W-:Y:S03]  /*5540*/  LEA R28, P4, R28, R232.reuse, 0x2 ;  /* 0x000000e81c1c7211 */ /* 0x080fe600078810ff */
[----:B------:R1:W5:Y:S01]  /*5550*/  @P2 LDG.E R217, desc[UR16][R20.64+0xa0] ;  /* 0x0000a01014d92981 */ /* 0x000362000c1e1900 */
[-C--:B------:R-:W-:Y:S02]  /*5560*/  LEA R30, P3, R23, R232.reuse, 0x2 ;  /* 0x000000e8171e7211 */ /* 0x080fe400078610ff */
[-C--:B------:R-:W-:Y:S01]  /*5570*/  LEA.HI.X.SX32 R29, R24, R233.reuse, 0x2, P4 ;  /* 0x000000e9181d7211 */ /* 0x080fe200020f16ff */
[----:B------:R2:W-:Y:S01]  /*5580*/  REDG.E.ADD.F32.FTZ.RN.STRONG.GPU desc[UR16][R232.64], R4 ;  /* 0x00000004e80079a6 */ /* 0x0005e2000c10f390 */
[-C--:B------:R-:W-:Y:S03]  /*5590*/  LEA R22, P0, R22, R232.reuse, 0x2 ;  /* 0x000000e816167211 */ /* 0x080fe600078010ff */
[----:B------:R3:W-:Y:S04]  /*55a0*/  REDG.E.ADD.F32.FTZ.RN.STRONG.GPU desc[UR16][R28.64], R5 ;  /* 0x000000051c0079a6 */ /* 0x0007e8000c10f390 */
[----:B------:R-:W-:Y:S01]  /*55b0*/  LDSM.16.MT88.4 R32, [R175+0xc800] ;  /* 0x00c80000af20783b */ /* 0x000fe20000004200 */
[----:B-1----:R-:W-:Y:S02]  /*55c0*/  IMAD.U32 R21, RZ, RZ, UR21 ;  /* 0x00000015ff157e24 */ /* 0x002fe4000f8e00ff */
[----:B------:R-:W-:Y:S03]  /*55d0*/  IMAD.U32 R20, RZ, RZ, UR20 ;  /* 0x00000014ff147e24 */ /* 0x000fe6000f8e00ff */
[-C--:B------:R-:W-:Y:S01]  /*55e0*/  LEA.HI.X.SX32 R31, R21, R233.reuse, 0x2, P3 ;  /* 0x000000e9151f7211 */ /* 0x080fe200018f16ff */
[----:B--2---:R-:W-:Y:S01]  /*55f0*/  IMAD.U32 R4, RZ, RZ, UR19 ;  /* 0x00000013ff047e24 */ /* 0x004fe2000f8e00ff */
[-C--:B------:R-:W-:Y:S01]  /*5600*/  LEA.HI.X.SX32 R23, R20, R233.reuse, 0x2, P0 ;  /* 0x000000e914177211 */ /* 0x080fe200000f16ff */
[----:B------:R-:W-:Y:S02]  /*5610*/  IMAD.U32 R20, RZ, RZ, UR18 ;  /* 0x00000012ff147e24 */ /* 0x000fe4000f8e00ff */
[----:B------:R1:W-:Y:S01]  /*5620*/  REDG.E.ADD.F32.FTZ.RN.STRONG.GPU desc[UR16][R30.64], R6 ;  /* 0x000000061e0079a6 */ /* 0x0003e2000c10f390 */
[----:B------:R-:W-:Y:S02]  /*5630*/  IMAD.U32 R21, RZ, RZ, UR19 ;  /* 0x00000013ff157e24 */ /* 0x000fe4000f8e00ff */
[-C--:B------:R-:W-:Y:S01]  /*5640*/  LEA R20, P4, R20, R232.reuse, 0x2 ;  /* 0x000000e814147211 */ /* 0x080fe200078810ff */
[----:B------:R2:W-:Y:S01]  /*5650*/  REDG.E.ADD.F32.FTZ.RN.STRONG.GPU desc[UR16][R22.64], R7 ;  /* 0x00000007160079a6 */ /* 0x0005e2000c10f390 */
[----:B---3--:R-:W-:Y:S02]  /*5660*/  IMAD.U32 R5, RZ, RZ, UR25 ;  /* 0x00000019ff057e24 */ /* 0x008fe4000f8e00ff */
[----:B-1----:R-:W-:Y:S01]  /*5670*/  IMAD.U32 R6, RZ, RZ, UR15 ;  /* 0x0000000fff067e24 */ /* 0x002fe2000f8e00ff */
[-C--:B--2---:R-:W-:Y:S01]  /*5680*/  LEA R22, P0, R4, R232.reuse, 0x2 ;  /* 0x000000e804167211 */ /* 0x084fe200078010ff */
[----:B------:R-:W-:Y:S03]  /*5690*/  IMAD.U32 R7, RZ, RZ, UR18 ;  /* 0x00000012ff077e24 */ /* 0x000fe6000f8e00ff */
[-C--:B------:R-:W-:Y:S01]  /*56a0*/  LEA R24, P3, R6, R232.reuse, 0x2 ;  /* 0x000000e806187211 */ /* 0x080fe200078610ff */
[----:B------:R-:W-:Y:S01]  /*56b0*/  IMAD.U32 R6, RZ, RZ, UR25 ;  /* 0x00000019ff067e24 */ /* 0x000fe2000f8e00ff */
[-C--:B------:R-:W-:Y:S02]  /*56c0*/  LEA.HI.X.SX32 R23, R21, R233.reuse, 0x2, P0 ;  /* 0x000000e915177211 */ /* 0x080fe400000f16ff */
[-C--:B------:R-:W-:Y:S01]  /*56d0*/  LEA.HI.X.SX32 R21, R7, R233.reuse, 0x2, P4 ;  /* 0x000000e907157211 */ /* 0x080fe200020f16ff */
[----:B------:R-:W-:Y:S01]  /*56e0*/  IMAD.U32 R7, RZ, RZ, UR4 ;  /* 0x00000004ff077e24 */ /* 0x000fe2000f8e00ff */
[----:B------:R-:W-:Y:S01]  /*56f0*/  MOV R4, UR15 ;  /* 0x0000000f00047c02 */ /* 0x000fe20008000f00 */
[----:B------:R1:W-:Y:S01]  /*5700*/  REDG.E.ADD.F32.FTZ.RN.STRONG.GPU desc[UR16][R22.64], R8 ;  /* 0x00000008160079a6 */ /* 0x0003e2000c10f390 */
[-C--:B------:R-:W-:Y:S01]  /*5710*/  LEA R26, P0, R5, R232.reuse, 0x2 ;  /* 0x000000e8051a7211 */ /* 0x080fe200078010ff */
[----:B------:R-:W-:Y:S01]  /*5720*/  IMAD.U32 R5, RZ, RZ, UR14 ;  /* 0x0000000eff057e24 */ /* 0x000fe2000f8e00ff */
[-C--:B------:R-:W-:Y:S01]  /*5730*/  LEA.HI.X.SX32 R25, R4, R233.reuse, 0x2, P3 ;  /* 0x000000e904197211 */ /* 0x080fe200018f16ff */
[----:B------:R2:W-:Y:S01]  /*5740*/  REDG.E.ADD.F32.FTZ.RN.STRONG.GPU desc[UR16][R20.64], R9 ;  /* 0x00000009140079a6 */ /* 0x0005e2000c10f390 */
[-C--:B------:R-:W-:Y:S01]  /*5750*/  LEA.HI.X.SX32 R27, R6, R233.reuse, 0x2, P0 ;  /* 0x000000e9061b7211 */ /* 0x080fe200000f16ff */
[----:B------:R-:W-:Y:S02]  /*5760*/  IMAD.U32 R4, RZ, RZ, UR11 ;  /* 0x0000000bff047e24 */ /* 0x000fe4000f8e00ff */
[----:B------:R3:W-:Y:S01]  /*5770*/  REDG.E.ADD.F32.FTZ.RN.STRONG.GPU desc[UR16][R24.64], R10 ;  /* 0x0000000a180079a6 */ /* 0x0007e2000c10f390 */
[----:B------:R-:W-:Y:S03]  /*5780*/  IMAD.U32 R6, RZ, RZ, UR14 ;  /* 0x0000000eff067e24 */ /* 0x000fe6000f8e00ff */
[----:B------:R4:W-:Y:S04]  /*5790*/  REDG.E.ADD.F32.FTZ.RN.STRONG.GPU desc[UR16][R26.64], R11 ;  /* 0x0000000b1a0079a6 */ /* 0x0009e8000c10f390 */
[----:B------:R-:W-:Y:S04]  /*57a0*/  REDG.E.ADD.F32.FTZ.RN.STRONG.GPU desc[UR16][R232.64+0x80], R12 ;  /* 0x0000800ce80079a6 */ /* 0x000fe8000c10f390 */
[----:B------:R-:W-:Y:S04]  /*57b0*/  REDG.E.ADD.F32.FTZ.RN.STRONG.GPU desc[UR16][R28.64+0x80], R13 ;  /* 0x0000800d1c0079a6 */ /* 0x000fe8000c10f390 */
[----:B------:R-:W-:Y:S01]  /*57c0*/  LDSM.16.MT88.4 R28, [R175+0xa800] ;  /* 0x00a80000af1c783b */ /* 0x000fe20000004200 */
[----:B-1----:R-:W-:Y:S02]  /*57d0*/  IMAD.U32 R22, RZ, RZ, UR9 ;  /* 0x00000009ff167e24 */ /* 0x002fe4000f8e00ff */
[----:B------:R-:W-:Y:S02]  /*57e0*/  IMAD.U32 R23, RZ, RZ, UR11 ;  /* 0x0000000bff177e24 */ /* 0x000fe4000f8e00ff */
[----:B--2---:R-:W-:Y:S01]  /*57f0*/  IMAD.U32 R20, RZ, RZ, UR8 ;  /* 0x00000008ff147e24 */ /* 0x004fe2000f8e00ff */
[-C--:B------:R-:W-:Y:S01]  /*5800*/  LEA R22, P4, R22, R232.reuse, 0x2 ;  /* 0x000000e816167211 */ /* 0x080fe200078810ff */
[----:B------:R-:W-:Y:S01]  /*5810*/  IMAD.U32 R21, RZ, RZ, UR9 ;  /* 0x00000009ff157e24 */ /* 0x000fe2000f8e00ff */
[-C--:B---3--:R-:W-:Y:S01]  /*5820*/  LEA R24, P0, R4, R232.reuse, 0x2 ;  /* 0x000000e804187211 */ /* 0x088fe200078010ff */
[----:B------:R-:W-:Y:S01]  /*5830*/  IMAD.U32 R10, RZ, RZ, UR5 ;  /* 0x00000005ff0a7e24 */ /* 0x000fe2000f8e00ff */
[-C--:B------:R-:W-:Y:S01]  /*5840*/  LEA R20, P6, R20, R232.reuse, 0x2 ;  /* 0x000000e814147211 */ /* 0x080fe200078c10ff */
[----:B------:R-:W-:Y:S01]  /*5850*/  IMAD.U32 R8, RZ, RZ, UR4 ;  /* 0x00000004ff087e24 */ /* 0x000fe2000f8e00ff */
[-C--:B------:R-:W-:Y:S01]  /*5860*/  LEA.HI.X.SX32 R25, R23, R233.reuse, 0x2, P0 ;  /* 0x000000e917197211 */ /* 0x080fe200000f16ff */
[----:B------:R-:W-:Y:S01]  /*5870*/  IMAD.U32 R9, RZ, RZ, UR5 ;  /* 0x00000005ff097e24 */ /* 0x000fe2000f8e00ff */
[-C--:B------:R-:W-:Y:S02]  /*5880*/  LEA.HI.X.SX32 R23, R21, R233.reuse, 0x2, P4 ;  /* 0x000000e915177211 */ /* 0x080fe400020f16ff */
[----:B----4-:R-:W-:Y:S01]  /*5890*/  MOV R11, UR8 ;  /* 0x00000008000b7c02 */ /* 0x010fe20008000f00 */
[----:B------:R-:W-:Y:S01]  /*58a0*/  REDG.E.ADD.F32.FTZ.RN.STRONG.GPU desc[UR16][R24.64], R14 ;  /* 0x0000000e180079a6 */ /* 0x000fe2000c10f390 */
[-C--:B------:R-:W-:Y:S02]  /*58b0*/  LEA R10, P5, R10, R232.reuse, 0x2 ;  /* 0x000000e80a0a7211 */ /* 0x080fe400078a10ff */
[-C--:B------:R-:W-:Y:S01]  /*58c0*/  LEA.HI.X.SX32 R21, R11, R233.reuse, 0x2, P6 ;  /* 0x000000e90b157211 */ /* 0x080fe200030f16ff */
[----:B------:R-:W-:Y:S01]  /*58d0*/  REDG.E.ADD.F32.FTZ.RN.STRONG.GPU desc[UR16][R22.64], R15 ;  /* 0x0000000f160079a6 */ /* 0x000fe2000c10f390 */
[-C--:B------:R-:W-:Y:S02]  /*58e0*/  LEA R8, P3, R8, R232.reuse, 0x2 ;  /* 0x000000e808087211 */ /* 0x080fe400078610ff */
[-C--:B------:R-:W-:Y:S01]  /*58f0*/  LEA.HI.X.SX32 R11, R9, R233.reuse, 0x2, P5 ;  /* 0x000000e9090b7211 */ /* 0x080fe200028f16ff */
[----:B------:R-:W-:Y:S01]  /*5900*/  REDG.E.ADD.F32.FTZ.RN.STRONG.GPU desc[UR16][R20.64], R16 ;  /* 0x00000010140079a6 */ /* 0x000fe2000c10f390 */
[----:B------:R-:W-:Y:S02]  /*5910*/  LEA R6, P0, R6, R232, 0x2 ;  /* 0x000000e806067211 */ /* 0x000fe400078010ff */
[-C--:B------:R-:W-:Y:S01]  /*5920*/  LEA.HI.X.SX32 R9, R7, R233.reuse, 0x2, P3 ;  /* 0x000000e907097211 */ /* 0x080fe200018f16ff */
[----:B------:R-:W-:Y:S01]  /*5930*/  REDG.E.ADD.F32.FTZ.RN.STRONG.GPU desc[UR16][R10.64], R17 ;  /* 0x000000110a0079a6 */ /* 0x000fe2000c10f390 */
[----:B------:R-:W-:Y:S02]  /*5940*/  LEA.HI.X.SX32 R7, R5, R233, 0x2, P0 ;  /* 0x000000e905077211 */ /* 0x000fe400000f16ff */
[----:B------:R-:W-:Y:S01]  /*5950*/  ISETP.GT.AND P5, PT, R221, RZ, PT ;  /* 0x000000ffdd00720c */ /* 0x000fe20003fa4270 */
[----:B------:R-:W-:Y:S01]  /*5960*/  REDG.E.ADD.F32.FTZ.RN.STRONG.GPU desc[UR16][R8.64], R18 ;  /* 0x00000012080079a6 */ /* 0x000fe2000c10f390 */
[----:B------:R-:W-:Y:S02]  /*5970*/  @P2 IADD3 R215, P3, R215, -0x100, RZ ;  /* 0xffffff00d7d72810 */ /* 0x000fe40007f7e0ff */
[----:B------:R-:W-:Y:S01]  /*5980*/  @P2 IADD3 R213, P4, R213, -0x100, RZ ;  /* 0xffffff00d5d52810 */ /* 0x000fe20007f9e0ff */
[----:B------:R-:W-:Y:S01]  /*5990*/  REDG.E.ADD.F32.FTZ.RN.STRONG.GPU desc[UR16][R6.64], R19 ;  /* 0x00000013060079a6 */ /* 0x000fe2000c10f390 */
[----:B------:R-:W-:Y:S02]  /*59a0*/  @P2 IADD3.X R214, R214, -0x1, RZ, P3, !PT ;  /* 0xffffffffd6d62810 */ /* 0x000fe40001ffe4ff */
[----:B------:R-:W-:Y:S01]  /*59b0*/  @P2 IADD3.X R212, R212, -0x1, RZ, P4, !PT ;  /* 0xffffffffd4d42810 */ /* 0x000fe200027fe4ff */
[----:B------:R-:W-:Y:S04]  /*59c0*/  LDSM.16.MT88.4 R4, [R175+0xa000] ;  /* 0x00a00000af04783b */ /* 0x000fe80000004200 */
[----:B------:R-:W1:Y:S04]  /*59d0*/  LDSM.16.MT88.4 R8, [R3] ;  /* 0x000000000308783b */ /* 0x000e680000004200 */
[----:B------:R-:W2:Y:S04]  /*59e0*/  LDSM.16.MT88.4 R20, [R175+0xc000] ;  /* 0x00c00000af14783b */ /* 0x000ea80000004200 */
[----:B------:R-:W3:Y:S04]  /*59f0*/  LDSM.16.MT88.4 R24, [R104] ;  /* 0x000000006818783b */ /* 0x000ee80000004200 */
        /* <DEDUP_REMOVED lines=10> */
[----:B------:R-:W1:Y:S05]  /*5aa0*/  LDSM.16.MT88.4 R20, [R3+0x1000] ;  /* 0x001000000314783b */ /* 0x000e6a0000004200 */
[----:B------:R-:W-:Y:S01]  /*5ab0*/  HMMA.16816.F32 R96, R4, R26, R96 ;  /* 0x0000001a0460723c */ /* 0x000fe20000001860 */
[----:B------:R-:W2:Y:S04]  /*5ac0*/  LDSM.16.MT88.4 R4, [R104+0x1000] ;  /* 0x001000006804783b */ /* 0x000ea80000004200 */
[----:B------:R-:W-:Y:S01]  /*5ad0*/  LDSM.16.MT88.4 R24, [R3+0x1800] ;  /* 0x001800000318783b */ /* 0x000fe20000004200 */
[-C--:B----4-:R-:W-:Y:S06]  /*5ae0*/  HMMA.16816.F32 R68, R28, R12.reuse, R68 ;  /* 0x0000000c1c44723c */ /* 0x090fec0000001844 */
[C---:B------:R-:W-:Y:S06]  /*5af0*/  HMMA.16816.F32 R72, R32.reuse, R12, R72 ;  /* 0x0000000c2048723c */ /* 0x040fec0000001848 */
[-C--:B------:R-:W-:Y:S06]  /*5b00*/  HMMA.16816.F32 R76, R32, R14.reuse, R76 ;  /* 0x0000000e204c723c */ /* 0x080fec000000184c */
[C---:B------:R-:W-:Y:S01]  /*5b10*/  HMMA.16816.F32 R80, R28.reuse, R14, R80 ;  /* 0x0000000e1c50723c */ /* 0x040fe20000001850 */
[----:B------:R-:W3:Y:S05]  /*5b20*/  LDSM.16.MT88.4 R12, [R175+0xb800] ;  /* 0x00b80000af0c783b */ /* 0x000eea0000004200 */
[-C--:B------:R-:W-:Y:S06]  /*5b30*/  HMMA.16816.F32 R84, R28, R16.reuse, R84 ;  /* 0x000000101c54723c */ /* 0x080fec0000001854 */
[C---:B------:R-:W-:Y:S06]  /*5b40*/  HMMA.16816.F32 R88, R32.reuse, R16, R88 ;  /* 0x000000102058723c */ /* 0x040fec0000001858 */
[-C--:B------:R-:W-:Y:S01]  /*5b50*/  HMMA.16816.F32 R92, R32, R18.reuse, R92 ;  /* 0x00000012205c723c */ /* 0x080fe2000000185c */
[----:B------:R-:W4:Y:S05]  /*5b60*/  LDSM.16.MT88.4 R32, [R175+0xd800] ;  /* 0x00d80000af20783b */ /* 0x000f2a0000004200 */
[----:B------:R-:W-:Y:S01]  /*5b70*/  HMMA.16816.F32 R96, R28, R18, R96 ;  /* 0x000000121c60723c */ /* 0x000fe20000001860 */
[----:B------:R-:W4:Y:S05]  /*5b80*/  LDSM.16.MT88.4 R16, [R104+0x1800] ;  /* 0x001800006810783b */ /* 0x000f2a0000004200 */
[-C--:B-1----:R-:W-:Y:S06]  /*5b90*/  HMMA.16816.F32 R68, R8, R20.reuse, R68 ;  /* 0x000000140844723c */ /* 0x082fec0000001844 */
[C---:B------:R-:W-:Y:S06]  /*5ba0*/  HMMA.16816.F32 R72, R100.reuse, R20, R72 ;  /* 0x000000146448723c */ /* 0x040fec0000001848 */
[-C--:B------:R-:W-:Y:S06]  /*5bb0*/  HMMA.16816.F32 R76, R100, R22.reuse, R76 ;  /* 0x00000016644c723c */ /* 0x080fec000000184c */
[C---:B------:R-:W-:Y:S06]  /*5bc0*/  HMMA.16816.F32 R80, R8.reuse, R22, R80 ;  /* 0x000000160850723c */ /* 0x040fec0000001850 */
[-C--:B--2---:R-:W-:Y:S06]  /*5bd0*/  HMMA.16816.F32 R84, R8, R4.reuse, R84 ;  /* 0x000000040854723c */ /* 0x084fec0000001854 */
[C---:B------:R-:W-:Y:S06]  /*5be0*/  HMMA.16816.F32 R88, R100.reuse, R4, R88 ;  /* 0x000000046458723c */ /* 0x040fec0000001858 */
[-C--:B------:R-:W-:Y:S05]  /*5bf0*/  HMMA.16816.F32 R92, R100, R6.reuse, R92 ;  /* 0x00000006645c723c */ /* 0x080fea000000185c */
[----:B------:R-:W-:Y:S01]  /*5c00*/  LOP3.LUT R4, R221, 0x1, RZ, 0xc0, !PT ;  /* 0x00000001dd047812 */ /* 0x000fe200078ec0ff */
[----:B------:R-:W-:Y:S04]  /*5c10*/  HMMA.16816.F32 R96, R8, R6, R96 ;  /* 0x000000060860723c */ /* 0x000fe80000001860 */
[----:B------:R-:W-:Y:S01]  /*5c20*/  ISETP.NE.U32.AND P0, PT, R4, 0x1, PT ;  /* 0x000000010400780c */ /* 0x000fe20003f05070 */
[----:B------:R-:W-:Y:S01]  /*5c30*/  VIADD R4, R3, 0xffffe000 ;  /* 0xffffe00003047836 */ /* 0x000fe20000000000 */
[-C--:B---3--:R-:W-:Y:S05]  /*5c40*/  HMMA.16816.F32 R68, R12, R24.reuse, R68 ;  /* 0x000000180c44723c */ /* 0x088fea0000001844 */
[----:B------:R-:W-:Y:S01]  /*5c50*/  VIADD R221, R221, 0xffffffff ;  /* 0xffffffffdddd7836 */ /* 0x000fe20000000000 */
[C---:B----4-:R-:W-:Y:S05]  /*5c60*/  HMMA.16816.F32 R72, R32.reuse, R24, R72 ;  /* 0x000000182048723c */ /* 0x050fea0000001848 */
[----:B------:R-:W-:Y:S01]  /*5c70*/  @P0 VIADD R4, R3, 0x2000 ;  /* 0x0000200003040836 */ /* 0x000fe20000000000 */
[-C--:B------:R-:W-:Y:S05]  /*5c80*/  HMMA.16816.F32 R76, R32, R26.reuse, R76 ;  /* 0x0000001a204c723c */ /* 0x080fea000000184c */
[----:B------:R-:W-:Y:S01]  /*5c90*/  IMAD.MOV.U32 R3, RZ, RZ, R4 ;  /* 0x000000ffff037224 */ /* 0x000fe200078e0004 */
[C---:B------:R-:W-:Y:S06]  /*5ca0*/  HMMA.16816.F32 R80, R12.reuse, R26, R80 ;  /* 0x0000001a0c50723c */ /* 0x040fec0000001850 */
[-C--:B------:R-:W-:Y:S06]  /*5cb0*/  HMMA.16816.F32 R84, R12, R16.reuse, R84 ;  /* 0x000000100c54723c */ /* 0x080fec0000001854 */
        /* <DEDUP_REMOVED lines=85> */
[----:B------:R-:W-:Y:S02]  /*6210*/  F2FP.F16.F32.PACK_AB R60, R61, R60 ;  /* 0x0000003c3d3c723e */ /* 0x000fe400000000ff */
[----:B------:R-:W-:Y:S01]  /*6220*/  F2FP.F16.F32.PACK_AB R62, R63, R62 ;  /* 0x0000003e3f3e723e */ /* 0x000fe200000000ff */
[----:B------:R1:W-:Y:S01]  /*6230*/  STS [R201+0x2000], R88 ;  /* 0x00200058c9007388 */ /* 0x0003e20000000800 */
[CC--:B------:R-:W-:Y:S02]  /*6240*/  @P0 IADD3 R8, R223.reuse, R224.reuse, RZ ;  /* 0x000000e0df080210 */ /* 0x0c0fe40007ffe0ff */
[----:B------:R-:W-:Y:S01]  /*6250*/  @P0 IADD3 R6, R223, R224, RZ ;  /* 0x000000e0df060210 */ /* 0x000fe20007ffe0ff */
[----:B------:R1:W-:Y:S01]  /*6260*/  STS [R201+0x2400], R90 ;  /* 0x0024005ac9007388 */ /* 0x0003e20000000800 */
[----:B------:R-:W-:Y:S01]  /*6270*/  SHF.L.U32 R28, R198, 0x7, RZ ;  /* 0x00000007c61c7819 */ /* 0x000fe200000006ff */
[----:B--2---:R-:W-:-:S02]  /*6280*/  @P0 IMAD R24, R8, R3, RZ ;  /* 0x0000000308180224 */ /* 0x004fc400078e02ff */
[----:B------:R1:W-:Y:S01]  /*6290*/  STS [R211+0x2000], R92 ;  /* 0x0020005cd3007388 */ /* 0x0003e20000000800 */
[----:B------:R-:W-:-:S03]  /*62a0*/  @P0 IMAD.WIDE.U32 R8, R8, R2, RZ ;  /* 0x0000000208080225 */ /* 0x000fc600078e00ff */
[----:B------:R1:W-:Y:S01]  /*62b0*/  STS [R211+0x2400], R94 ;  /* 0x0024005ed3007388 */ /* 0x0003e20000000800 */
[C---:B---3--:R-:W-:Y:S01]  /*62c0*/  @P0 IMAD R0, R6.reuse, R5, RZ ;  /* 0x0000000506000224 */ /* 0x048fe200078e02ff */
[----:B------:R-:W-:Y:S01]  /*62d0*/  @P0 MOV R25, R8 ;  /* 0x0000000800190202 */ /* 0x000fe20000000f00 */
[----:B------:R-:W-:Y:S01]  /*62e0*/  @P0 IMAD.WIDE.U32 R6, R6, R4, RZ ;  /* 0x0000000406060225 */ /* 0x000fe200078e00ff */
[----:B------:R1:W-:Y:S01]  /*62f0*/  STS [R199+0x4000], R36 ;  /* 0x00400024c7007388 */ /* 0x0003e20000000800 */
[----:B------:R-:W-:Y:S02]  /*6300*/  SHF.R.S32.HI R8, RZ, 0x1f, R197 ;  /* 0x0000001fff087819 */ /* 0x000fe400000114c5 */
[----:B------:R-:W-:Y:S01]  /*6310*/  @P0 IMAD.IADD R24, R9, 0x1, R24 ;  /* 0x0000000109180824 */ /* 0x000fe200078e0218 */
[----:B------:R1:W-:Y:S01]  /*6320*/  STS [R199+0x4400], R38 ;  /* 0x00440026c7007388 */ /* 0x0003e20000000800 */
[----:B------:R-:W-:Y:S01]  /*6330*/  @P0 IMAD.IADD R0, R7, 0x1, R0 ;  /* 0x0000000107000824 */ /* 0x000fe200078e0200 */
[----:B------:R-:W-:-:S02]  /*6340*/  @P0 MOV R29, R6 ;  /* 0x00000006001d0202 */ /* 0x000fc40000000f00 */
        /* <DEDUP_REMOVED lines=23> */
[----:B------:R-:W-:Y:S01]  /*64c0*/  IMAD R7, R197, R7, R9 ;  /* 0x00000007c5077224 */ /* 0x000fe200078e0209 */
[----:B------:R-:W-:-:S05]  /*64d0*/  MOV R10, R12 ;  /* 0x0000000c000a7202 */ /* 0x000fca0000000f00 */
[----:B------:R-:W-:-:S05]  /*64e0*/  IMAD.WIDE.U32 R10, R197, R6, R10 ;  /* 0x00000006c50a7225 */ /* 0x000fca00078e000a */
[----:B------:R-:W-:Y:S02]  /*64f0*/  IADD3 R24, R11, R7, RZ ;  /* 0x000000070b187210 */ /* 0x000fe40007ffe0ff */
[----:B------:R-:W-:Y:S02]  /*6500*/  MOV R25, R10 ;  /* 0x0000000a00197202 */ /* 0x000fe40000000f00 */
.L_x_80:
        /* <DEDUP_REMOVED lines=12> */
[----:B------:R-:W-:-:S07]  /*65d0*/  MOV R29, R10 ;  /* 0x0000000a001d7202 */ /* 0x000fce0000000f00 */
.L_x_81:
[----:B------:R-:W-:Y:S01]  /*65e0*/  BAR.SYNC.DEFER_BLOCKING 0x0 ;  /* 0x0000000000007b1d */ /* 0x000fe20000010000 */
[--C-:B------:R-:W-:Y:S01]  /*65f0*/  SHF.R.S32.HI R35, RZ, 0x1f, R186.reuse ;  /* 0x0000001fff237819 */ /* 0x100fe200000114ba */
[----:B------:R-:W-:Y:S01]  /*6600*/  IMAD.MOV.U32 R34, RZ, RZ, R186 ;  /* 0x000000ffff227224 */ /* 0x000fe200078e00ba */
[----:B------:R-:W-:Y:S01]  /*6610*/  SHF.R.S32.HI R30, RZ, 0x1f, R28 ;  /* 0x0000001fff1e7819 */ /* 0x000fe2000001141c */
[----:B------:R-:W-:Y:S02]  /*6620*/  IMAD R222, R198, -0x80, R222 ;  /* 0xffffff80c6de7824 */ /* 0x000fe400078e02de */
[-C--:B------:R-:W-:Y:S01]  /*6630*/  IMAD.WIDE.U32 R26, R28, R2.reuse, R34 ;  /* 0x000000021c1a7225 */ /* 0x080fe200078e0022 */
[----:B------:R-:W-:Y:S01]  /*6640*/  ULDC UR4, c[0x0][0x2d0] ;  /* 0x0000b40000047ab9 */ /* 0x000fe20000000800 */
[----:B------:R-:W-:Y:S02]  /*6650*/  BSSY B0, `(.L_x_82) ;  /* 0x0000024000007945 */ /* 0x000fe40003800000 */
[----:B------:R-:W-:Y:S01]  /*6660*/  IMAD R6, R30, R2, RZ ;  /* 0x000000021e067224 */ /* 0x000fe200078e02ff */
[----:B-1----:R-:W-:Y:S01]  /*6670*/  IADD3 R36, P0, R25, R26, RZ ;  /* 0x0000001a19247210 */ /* 0x002fe20007f1e0ff */
[----:B------:R-:W-:-:S02]  /*6680*/  VIADD R7, R184, 0x60 ;  /* 0x00000060b8077836 */ /* 0x000fc40000000000 */
[----:B------:R-:W-:Y:S02]  /*6690*/  IMAD R6, R28, R3, R6 ;  /* 0x000000031c067224 */ /* 0x000fe400078e0206 */
[----:B------:R-:W-:-:S03]  /*66a0*/  VIADD R25, R184, 0x20 ;  /* 0x00000020b8197836 */ /* 0x000fc60000000000 */
[----:B------:R-:W-:Y:S02]  /*66b0*/  IADD3.X R37, R24, R27, R6, P0, !PT ;  /* 0x0000001b18257210 */ /* 0x000fe400007fe406 */
[----:B------:R-:W-:Y:S01]  /*66c0*/  ISETP.GE.AND P0, PT, R186, UR4, PT ;  /* 0x00000004ba007c0c */ /* 0x000fe2000bf06270 */
[----:B------:R-:W-:Y:S01]  /*66d0*/  ULDC.64 UR4, c[0x0][0x468] ;  /* 0x00011a0000047ab9 */ /* 0x000fe20000000a00 */
[----:B------:R-:W-:Y:S01]  /*66e0*/  SHF.R.S32.HI R6, RZ, 0x1f, R196 ;  /* 0x0000001fff067819 */ /* 0x000fe200000114c4 */
[----:B------:R1:W2:Y:S01]  /*66f0*/  LDS.128 R20, [R195+0x7000] ;  /* 0x00700000c3147984 */ /* 0x0002a20000000c00 */
[-C--:B------:R-:W-:Y:S01]  /*6700*/  ISETP.GE.OR P1, PT, R184, R222.reuse, P0 ;  /* 0x000000deb800720c */ /* 0x080fe20000726670 */
[----:B------:R-:W-:Y:S01]  /*6710*/  IMAD.WIDE.U32 R36, R196, UR4, R36 ;  /* 0x00000004c4247c25 */ /* 0x000fe2000f8e0024 */
[----:B------:R-:W-:Y:S01]  /*6720*/  IADD3 R24, R184, 0x40, RZ ;  /* 0x00000040b8187810 */ /* 0x000fe20007ffe0ff */
[----:B------:R1:W3:Y:S01]  /*6730*/  LDS.128 R16, [R195+0xb000] ;  /* 0x00b00000c3107984 */ /* 0x0002e20000000c00 */
[-C--:B------:R-:W-:Y:S01]  /*6740*/  ISETP.GE.OR P4, PT, R7, R222.reuse, P0 ;  /* 0x000000de0700720c */ /* 0x080fe20000786670 */
[----:B------:R-:W-:Y:S01]  /*6750*/  IMAD R31, R6, UR4, RZ ;  /* 0x00000004061f7c24 */ /* 0x000fe2000f8e02ff */
[-C--:B------:R-:W-:Y:S01]  /*6760*/  ISETP.GE.OR P2, PT, R25, R222.reuse, P0 ;  /* 0x000000de1900720c */ /* 0x080fe20000746670 */
[----:B------:R1:W4:Y:S01]  /*6770*/  LDS.128 R12, [R195+0xc000] ;  /* 0x00c00000c30c7984 */ /* 0x0003220000000c00 */
[----:B------:R-:W-:Y:S01]  /*6780*/  ISETP.GE.OR P3, PT, R24, R222, P0 ;  /* 0x000000de1800720c */ /* 0x000fe20000766670 */
[----:B------:R-:W-:Y:S01]  /*6790*/  IMAD R31, R196, UR5, R31 ;  /* 0x00000005c41f7c24 */ /* 0x000fe2000f8e021f */
[----:B------:R-:W-:Y:S01]  /*67a0*/  SHF.R.S32.HI R7, RZ, 0x1f, R184 ;  /* 0x0000001fff077819 */ /* 0x000fe200000114b8 */
[----:B------:R1:W1:Y:S03]  /*67b0*/  LDS.128 R8, [R195+0xd000] ;  /* 0x00d00000c3087984 */ /* 0x0002660000000c00 */
[----:B------:R-:W-:Y:S01]  /*67c0*/  IADD3 R31, R37, R31, RZ ;  /* 0x0000001f251f7210 */ /* 0x000fe20007ffe0ff */
[----:B------:R-:W-:Y:S06]  /*67d0*/  @P1 BRA `(.L_x_83) ;  /* 0x00000000002c1947 */ /* 0x000fec0003800000 */
        /* <DEDUP_REMOVED lines=11> */
.L_x_83:
[----:B------:R-:W-:Y:S05]  /*6890*/  BSYNC B0 ;  /* 0x0000000000007941 */ /* 0x000fea0003800000 */
.L_x_82:
        /* <DEDUP_REMOVED lines=13> */
[----:B------:R2:W-:Y:S02]  /*6970*/  STG.E.128 desc[UR16][R32.64], R20 ;  /* 0x0000001420007986 */ /* 0x0005e4000c101d10 */
.L_x_85:
[----:B------:R-:W-:Y:S05]  /*6980*/  BSYNC B0 ;  /* 0x0000000000007941 */ /* 0x000fea0003800000 */
.L_x_84:
[----:B--2---:R2:W1:Y:S01]  /*6990*/  LDS.128 R20, [R195+0x8000] ;  /* 0x00800000c3147984 */ /* 0x0044620000000c00 */
[----:B------:R-:W-:Y:S04]  /*69a0*/  BSSY B0, `(.L_x_86) ;  /* 0x000000e000007945 */ /* 0x000fe80003800000 */
        /* <DEDUP_REMOVED lines=13> */
.L_x_87:
[----:B------:R-:W-:Y:S05]  /*6a80*/  BSYNC B0 ;  /* 0x0000000000007941 */ /* 0x000fea0003800000 */
.L_x_86:
[----:B-1----:R1:W1:Y:S01]  /*6a90*/  LDS.128 R20, [R195+0x9000] ;  /* 0x00900000c3147984 */ /* 0x0022620000000c00 */
        /* <DEDUP_REMOVED lines=14> */
.L_x_89:
[----:B------:R-:W-:Y:S05]  /*6b80*/  BSYNC B0 ;  /* 0x0000000000007941 */ /* 0x000fea0003800000 */
.L_x_88:
[----:B-1----:R1:W1:Y:S01]  /*6b90*/  LDS.128 R20, [R195+0xa000] ;  /* 0x00a00000c3147984 */ /* 0x0022620000000c00 */
[-C--:B------:R-:W-:Y:S01]  /*6ba0*/  IMAD.WIDE.U32 R34, R28, R4.reuse, R34 ;  /* 0x000000041c227225 */ /* 0x080fe200078e0022 */
[----:B------:R-:W-:Y:S01]  /*6bb0*/  ULDC.64 UR4, c[0x0][0x470] ;  /* 0x00011c0000047ab9 */ /* 0x000fe20000000a00 */
[----:B------:R-:W-:Y:S02]  /*6bc0*/  BSSY B0, `(.L_x_90) ;  /* 0x0000014000007945 */ /* 0x000fe40003800000 */
[----:B------:R-:W-:Y:S01]  /*6bd0*/  IMAD R30, R30, R4, RZ ;  /* 0x000000041e1e7224 */ /* 0x000fe200078e02ff */
[----:B------:R-:W-:-:S03]  /*6be0*/  IADD3 R24, P0, R29, R34, RZ ;  /* 0x000000221d187210 */ /* 0x000fc60007f1e0ff */
[----:B------:R-:W-:-:S05]  /*6bf0*/  IMAD R28, R28, R5, R30 ;  /* 0x000000051c1c7224 */ /* 0x000fca00078e021e */
[----:B------:R-:W-:Y:S01]  /*6c00*/  IADD3.X R25, R0, R35, R28, P0, !PT ;  /* 0x0000002300197210 */ /* 0x000fe200007fe41c */
[----:B------:R-:W-:-:S04]  /*6c10*/  IMAD R0, R6, UR4, RZ ;  /* 0x0000000406007c24 */ /* 0x000fc8000f8e02ff */
[C---:B------:R-:W-:Y:S02]  /*6c20*/  IMAD R0, R196.reuse, UR5, R0 ;  /* 0x00000005c4007c24 */ /* 0x040fe4000f8e0200 */
[----:B------:R-:W-:-:S05]  /*6c30*/  IMAD.WIDE.U32 R24, R196, UR4, R24 ;  /* 0x00000004c4187c25 */ /* 0x000fca000f8e0018 */
[----:B------:R-:W-:Y:S01]  /*6c40*/  IADD3 R0, R25, R0, RZ ;  /* 0x0000000019007210 */ /* 0x000fe20007ffe0ff */
[----:B------:R-:W-:Y:S06]  /*6c50*/  @P1 BRA `(.L_x_91) ;  /* 0x0000000000281947 */ /* 0x000fec0003800000 */
        /* <DEDUP_REMOVED lines=9> */
[----:B-1----:R1:W-:Y:S04]  /*6cf0*/  STG.E.128 desc[UR16][R28.64], R20 ;  /* 0x000000141c007986 */ /* 0x0023e8000c101d10 */
.L_x_91:
[----:B------:R-:W-:Y:S05]  /*6d00*/  BSYNC B0 ;  /* 0x0000000000007941 */ /* 0x000fea0003800000 */
.L_x_90:
[----:B------:R-:W-:Y:S04]  /*6d10*/  BSSY B0, `(.L_x_92) ;  /* 0x000000e000007945 */ /* 0x000fe80003800000 */
[----:B------:R-:W-:Y:S05]  /*6d20*/  @P2 BRA `(.L_x_93) ;  /* 0x0000000000302947 */ /* 0x000fea0003800000 */
[----:B------:R-:W-:Y:S01]  /*6d30*/  IADD3 R3, P0, R184, 0x20, RZ ;  /* 0x00000020b8037810 */ /* 0x000fe20007f1e0ff */
[----:B-1----:R-:W-:Y:S01]  /*6d40*/  IMAD.MOV.U32 R20, RZ, RZ, R24 ;  /* 0x000000ffff147224 */ /* 0x002fe200078e0018 */
        /* <DEDUP_REMOVED lines=9> */
[----:B---3--:R1:W-:Y:S02]  /*6de0*/  STG.E.128 desc[UR16][R22.64], R16 ;  /* 0x0000001016007986 */ /* 0x0083e4000c101d10 */
.L_x_93:
[----:B------:R-:W-:Y:S05]  /*6df0*/  BSYNC B0 ;  /* 0x0000000000007941 */ /* 0x000fea0003800000 */
.L_x_92:
[----:B------:R-:W-:Y:S04]  /*6e00*/  BSSY B0, `(.L_x_94) ;  /* 0x000000e000007945 */ /* 0x000fe80003800000 */
[----:B------:R-:W-:Y:S05]  /*6e10*/  @P3 BRA `(.L_x_95) ;  /* 0x0000000000303947 */ /* 0x000fea0003800000 */
[----:B------:R-:W-:Y:S01]  /*6e20*/  IADD3 R3, P0, R184, 0x40, RZ ;  /* 0x00000040b8037810 */ /* 0x000fe20007f1e0ff */
[----:B-1-3--:R-:W-:Y:S01]  /*6e30*/  IMAD.MOV.U32 R16, RZ, RZ, R24 ;  /* 0x000000ffff107224 */ /* 0x00afe200078e0018 */
        /* <DEDUP_REMOVED lines=9> */
[----:B----4-:R1:W-:Y:S02]  /*6ed0*/  STG.E.128 desc[UR16][R18.64], R12 ;  /* 0x0000000c12007986 */ /* 0x0103e4000c101d10 */
.L_x_95:
[----:B------:R-:W-:Y:S05]  /*6ee0*/  BSYNC B0 ;  /* 0x0000000000007941 */ /* 0x000fea0003800000 */
.L_x_94:
[----:B------:R-:W-:Y:S05]  /*6ef0*/  @P4 BRA `(.L_x_96) ;  /* 0x0000000c00184947 */ /* 0x000fea0003800000 */
[----:B------:R-:W-:Y:S01]  /*6f00*/  IADD3 R2, P0, R184, 0x60, RZ ;  /* 0x00000060b8027810 */ /* 0x000fe20007f1e0ff */
[----:B-1--4-:R-:W-:Y:S01]  /*6f10*/  IMAD.MOV.U32 R12, RZ, RZ, R24 ;  /* 0x000000ffff0c7224 */ /* 0x012fe200078e0018 */
        /* <DEDUP_REMOVED lines=9> */
[----:B------:R1:W-:Y:S01]  /*6fb0*/  STG.E.128 desc[UR16][R2.64], R8 ;  /* 0x0000000802007986 */ /* 0x0003e2000c101d10 */
[----:B------:R-:W-:Y:S05]  /*6fc0*/  BRA `(.L_x_96) ;  /* 0x0000000800e47947 */ /* 0x000fea0003800000 */
.L_x_52:
[----:B------:R-:W-:Y:S01]  /*6fd0*/  ISETP.NE.AND P0, PT, R224, -0x1, PT ;  /* 0xffffffffe000780c */ /* 0x000fe20003f05270 */
[----:B------:R-:W-:Y:S01]  /*6fe0*/  IMAD.SHL.U32 R8, R198, 0x80, RZ ;  /* 0x00000080c6087824 */ /* 0x000fe200078e00ff */
[----:B------:R-:W-:-:S04]  /*6ff0*/  SHF.R.S32.HI R9, RZ, 0x1f, R197 ;  /* 0x0000001fff097819 */ /* 0x000fc800000114c5 */
[----:B------:R-:W-:-:S07]  /*7000*/  SHF.R.S32.HI R0, RZ, 0x1f, R8 ;  /* 0x0000001fff007819 */ /* 0x000fce0000011408 */
[----:B------:R-:W1:Y:S01]  /*7010*/  @P0 LDC.64 R4, c[0x0][0x450] ;  /* 0x00011400ff040b82 */ /* 0x000e620000000a00 */
[CC--:B------:R-:W-:Y:S02]  /*7020*/  @P0 IADD3 R14, R223.reuse, R224.reuse, RZ ;  /* 0x000000e0df0e0210 */ /* 0x0c0fe40007ffe0ff */
[----:B------:R-:W-:-:S05]  /*7030*/  @P0 IADD3 R6, R223, R224, RZ ;  /* 0x000000e0df060210 */ /* 0x000fca0007ffe0ff */
[----:B------:R-:W2:Y:S01]  /*7040*/  @P0 LDC.64 R2, c[0x0][0x458] ;  /* 0x00011600ff020b82 */ /* 0x000ea20000000a00 */
[C---:B-1----:R-:W-:Y:S02]  /*7050*/  @P0 IMAD R10, R14.reuse, R5, RZ ;  /* 0x000000050e0a0224 */ /* 0x042fe400078e02ff */
[----:B------:R-:W-:-:S04]  /*7060*/  @P0 IMAD.WIDE.U32 R14, R14, R4, RZ ;  /* 0x000000040e0e0225 */ /* 0x000fc800078e00ff */
[----:B------:R-:W-:Y:S01]  /*7070*/  @P0 IMAD.MOV.U32 R11, RZ, RZ, R14 ;  /* 0x000000ffff0b0224 */ /* 0x000fe200078e000e */
[----:B------:R-:W-:Y:S01]  /*7080*/  @P0 IADD3 R10, R15, R10, RZ ;  /* 0x0000000a0f0a0210 */ /* 0x000fe20007ffe0ff */
[C---:B--2---:R-:W-:Y:S02]  /*7090*/  @P0 IMAD R12, R6.reuse, R3, RZ ;  /* 0x00000003060c0224 */ /* 0x044fe400078e02ff */
        /* <DEDUP_REMOVED lines=16> */
.L_x_97:
        /* <DEDUP_REMOVED lines=9> */
[----:B------:R-:W-:Y:S01]  /*7230*/  IMAD R7, R197, R7, R9 ;  /* 0x00000007c5077224 */ /* 0x000fe200078e0209 */
[----:B------:R-:W-:-:S05]  /*7240*/  MOV R12, R14 ;  /* 0x0000000e000c7202 */ /* 0x000fca0000000f00 */
[----:B------:R-:W-:-:S05]  /*7250*/  IMAD.WIDE.U32 R14, R197, R6, R12 ;  /* 0x00000006c50e7225 */ /* 0x000fca00078e000c */
[----:B------:R-:W-:Y:S02]  /*7260*/  IADD3 R12, R15, R7, RZ ;  /* 0x000000070f0c7210 */ /* 0x000fe40007ffe0ff */
[----:B------:R-:W-:-:S07]  /*7270*/  MOV R13, R14 ;  /* 0x0000000e000d7202 */ /* 0x000fce0000000f00 */
.L_x_98:
[-C--:B------:R-:W-:Y:S01]  /*7280*/  IMAD R6, R0, R4.reuse, RZ ;  /* 0x0000000400067224 */ /* 0x080fe200078e02ff */
[----:B------:R-:W-:Y:S01]  /*7290*/  ULDC UR4, c[0x0][0x2d0] ;  /* 0x0000b40000047ab9 */ /* 0x000fe20000000800 */
[C---:B------:R-:W-:Y:S01]  /*72a0*/  IMAD.WIDE.U32 R14, R8.reuse, R4, R186 ;  /* 0x00000004080e7225 */ /* 0x040fe200078e00ba */
[----:B------:R-:W-:Y:S01]  /*72b0*/  SHF.R.S32.HI R7, RZ, 0x1f, R196 ;  /* 0x0000001fff077819 */ /* 0x000fe200000114c4 */
[----:B------:R-:W-:Y:S02]  /*72c0*/  BSSY B0, `(.L_x_99) ;  /* 0x000001d000007945 */ /* 0x000fe40003800000 */
[----:B------:R-:W-:Y:S01]  /*72d0*/  IMAD R6, R8, R5, R6 ;  /* 0x0000000508067224 */ /* 0x000fe200078e0206 */
[----:B------:R-:W-:Y:S01]  /*72e0*/  IADD3 R14, P0, R11, R14, RZ ;  /* 0x0000000e0b0e7210 */ /* 0x000fe20007f1e0ff */
[----:B------:R-:W-:Y:S02]  /*72f0*/  IMAD R222, R198, -0x80, R222 ;  /* 0xffffff80c6de7824 */ /* 0x000fe400078e02de */
[----:B------:R-:W-:Y:S01]  /*7300*/  VIADD R9, R184, 0x40 ;  /* 0x00000040b8097836 */ /* 0x000fe20000000000 */
[----:B------:R-:W-:Y:S01]  /*7310*/  IADD3.X R15, R10, R15, R6, P0, !PT ;  /* 0x0000000f0a0f7210 */ /* 0x000fe200007fe406 */
[----:B------:R-:W-:Y:S01]  /*7320*/  VIADD R10, R184, 0x20 ;  /* 0x00000020b80a7836 */ /* 0x000fe20000000000 */
[----:B------:R-:W-:Y:S01]  /*7330*/  ISETP.GE.AND P0, PT, R186, UR4, PT ;  /* 0x00000004ba007c0c */ /* 0x000fe2000bf06270 */
[----:B------:R-:W-:Y:S01]  /*7340*/  ULDC.64 UR4, c[0x0][0x468] ;  /* 0x00011a0000047ab9 */ /* 0x000fe20000000a00 */
[C---:B------:R-:W-:Y:S01]  /*7350*/  IADD3 R6, R184.reuse, 0x60, RZ ;  /* 0x00000060b8067810 */ /* 0x040fe20007ffe0ff */
[----:B------:R-:W-:Y:S01]  /*7360*/  IMAD R11, R7, UR4, RZ ;  /* 0x00000004070b7c24 */ /* 0x000fe2000f8e02ff */
[-C--:B------:R-:W-:Y:S01]  /*7370*/  ISETP.GE.OR P1, PT, R184, R222.reuse, P0 ;  /* 0x000000deb800720c */ /* 0x080fe20000726670 */
[----:B------:R-:W-:Y:S01]  /*7380*/  IMAD.WIDE.U32 R14, R196, UR4, R14 ;  /* 0x00000004c40e7c25 */ /* 0x000fe2000f8e000e */
[----:B------:R-:W-:-:S02]  /*7390*/  ISETP.GE.OR P4, PT, R6, R222, P0 ;  /* 0x000000de0600720c */ /* 0x000fc40000786670 */
[-C--:B------:R-:W-:Y:S01]  /*73a0*/  ISETP.GE.OR P2, PT, R10, R222.reuse, P0 ;  /* 0x000000de0a00720c */ /* 0x080fe20000746670 */
[----:B------:R-:W-:Y:S01]  /*73b0*/  IMAD R11, R196, UR5, R11 ;  /* 0x00000005c40b7c24 */ /* 0x000fe2000f8e020b */
[----:B------:R-:W-:Y:S02]  /*73c0*/  ISETP.GE.OR P3, PT, R9, R222, P0 ;  /* 0x000000de0900720c */ /* 0x000fe40000766670 */
[----:B------:R-:W-:Y:S01]  /*73d0*/  SHF.R.S32.HI R6, RZ, 0x1f, R184 ;  /* 0x0000001fff067819 */ /* 0x000fe200000114b8 */
[----:B------:R-:W-:-:S04]  /*73e0*/  IMAD.IADD R11, R11, 0x1, R15 ;  /* 0x000000010b0b7824 */ /* 0x000fc800078e020f */
        /* <DEDUP_REMOVED lines=10> */
.L_x_100:
[----:B------:R-:W-:Y:S05]  /*7490*/  BSYNC B0 ;  /* 0x0000000000007941 */ /* 0x000fea0003800000 */
.L_x_99:
        /* <DEDUP_REMOVED lines=13> */
[----:B------:R2:W-:Y:S02]  /*7570*/  STG.E.128 desc[UR16][R18.64], RZ ;  /* 0x000000ff12007986 */ /* 0x0005e4000c101d10 */
.L_x_102:
[----:B------:R-:W-:Y:S05]  /*7580*/  BSYNC B0 ;  /* 0x0000000000007941 */ /* 0x000fea0003800000 */
.L_x_101:
        /* <DEDUP_REMOVED lines=9> */
[----:B-12---:R-:W-:-:S03]  /*7620*/  LEA R18, P0, R16, UR4, 0x1 ;  /* 0x0000000410127c11 */ /* 0x006fc6000f8008ff */
[----:B------:R-:W-:-:S05]  /*7630*/  IMAD R9, R10, R5, R9 ;  /* 0x000000050a097224 */ /* 0x000fca00078e0209 */
[----:B------:R-:W-:-:S04]  /*7640*/  IADD3 R9, R9, R17, RZ ;  /* 0x0000001109097210 */ /* 0x000fc80007ffe0ff */
[----:B------:R-:W-:-:S05]  /*7650*/  LEA.HI.X R19, R16, UR5, R9, 0x1, P0 ;  /* 0x0000000510137c11 */ /* 0x000fca00080f0c09 */
[----:B------:R3:W-:Y:S02]  /*7660*/  STG.E.128 desc[UR16][R18.64], RZ ;  /* 0x000000ff12007986 */ /* 0x0007e4000c101d10 */
.L_x_104:
[----:B------:R-:W-:Y:S05]  /*7670*/  BSYNC B0 ;  /* 0x0000000000007941 */ /* 0x000fea0003800000 */
.L_x_103:
[----:B------:R-:W-:Y:S04]  /*7680*/  BSSY B0, `(.L_x_105) ;  /* 0x000000d000007945 */ /* 0x000fe80003800000 */
        /* <DEDUP_REMOVED lines=11> */
[----:B------:R4:W-:Y:S02]  /*7740*/  STG.E.128 desc[UR16][R4.64], RZ ;  /* 0x000000ff04007986 */ /* 0x0009e4000c101d10 */
.L_x_106:
[----:B------:R-:W-:Y:S05]  /*7750*/  BSYNC B0 ;  /* 0x0000000000007941 */ /* 0x000fea0003800000 */
.L_x_105:
[-C--:B----4-:R-:W-:Y:S01]  /*7760*/  IMAD.WIDE.U32 R4, R8, R2.reuse, R186 ;  /* 0x0000000208047225 */ /* 0x090fe200078e00ba */
[----:B------:R-:W-:Y:S01]  /*7770*/  ULDC.64 UR4, c[0x0][0x470] ;  /* 0x00011c0000047ab9 */ /* 0x000fe20000000a00 */
[----:B------:R-:W-:Y:S02]  /*7780*/  BSSY B0, `(.L_x_107) ;  /* 0x0000013000007945 */ /* 0x000fe40003800000 */
[----:B------:R-:W-:Y:S02]  /*7790*/  IMAD R0, R0, R2, RZ ;  /* 0x0000000200007224 */ /* 0x000fe400078e02ff */
[----:B------:R-:W-:Y:S02]  /*77a0*/  IMAD R7, R7, UR4, RZ ;  /* 0x0000000407077c24 */ /* 0x000fe4000f8e02ff */
[----:B------:R-:W-:Y:S01]  /*77b0*/  IMAD R0, R8, R3, R0 ;  /* 0x0000000308007224 */ /* 0x000fe200078e0200 */
[----:B------:R-:W-:-:S04]  /*77c0*/  IADD3 R8, P0, R13, R4, RZ ;  /* 0x000000040d087210 */ /* 0x000fc80007f1e0ff */
        /* <DEDUP_REMOVED lines=14> */
.L_x_108:
[----:B------:R-:W-:Y:S05]  /*78b0*/  BSYNC B0 ;  /* 0x0000000000007941 */ /* 0x000fea0003800000 */
.L_x_107:
        /* <DEDUP_REMOVED lines=9> */
[----:B----4-:R-:W-:-:S03]  /*7950*/  LEA R12, P0, R10, UR4, 0x1 ;  /* 0x000000040a0c7c11 */ /* 0x010fc6000f8008ff */
[----:B------:R-:W-:-:S05]  /*7960*/  IMAD R0, R4, R3, R0 ;  /* 0x0000000304007224 */ /* 0x000fca00078e0200 */
[----:B------:R-:W-:-:S04]  /*7970*/  IADD3 R0, R0, R11, RZ ;  /* 0x0000000b00007210 */ /* 0x000fc80007ffe0ff */
[----:B------:R-:W-:-:S05]  /*7980*/  LEA.HI.X R13, R10, UR5, R0, 0x1, P0 ;  /* 0x000000050a0d7c11 */ /* 0x000fca00080f0c00 */
[----:B------:R4:W-:Y:S02]  /*7990*/  STG.E.128 desc[UR16][R12.64], RZ ;  /* 0x000000ff0c007986 */ /* 0x0009e4000c101d10 */
.L_x_110:
[----:B------:R-:W-:Y:S05]  /*79a0*/  BSYNC B0 ;  /* 0x0000000000007941 */ /* 0x000fea0003800000 */
.L_x_109:
        /* <DEDUP_REMOVED lines=14> */
.L_x_112:
[----:B------:R-:W-:Y:S05]  /*7a90*/  BSYNC B0 ;  /* 0x0000000000007941 */ /* 0x000fea0003800000 */
.L_x_111:
        /* <DEDUP_REMOVED lines=12> */
.L_x_96:
[----:B------:R-:W-:Y:S05]  /*7b60*/  BSYNC B1 ;  /* 0x0000000000017941 */ /* 0x000fea0003800000 */
.L_x_47:
[----:B------:R-:W3:Y:S02]  /*7b70*/  LDC R0, c[0x0][0xc] ;  /* 0x00000300ff007b82 */ /* 0x000ee40000000800 */
[----:B---3--:R-:W-:-:S04]  /*7b80*/  IADD3 R198, R0, R198, RZ ;  /* 0x000000c600c67210 */ /* 0x008fc80007ffe0ff */
[----:B------:R-:W-:-:S13]  /*7b90*/  ISETP.GE.AND P0, PT, R198, UR7, PT ;  /* 0x00000007c6007c0c */ /* 0x000fda000bf06270 */
[----:B------:R-:W-:Y:S05]  /*7ba0*/  @P0 BRA `(.L_x_113) ;  /* 0x0000000000040947 */ /* 0x000fea0003800000 */
[----:B------:R-:W-:Y:S05]  /*7bb0*/  BRA `(.L_x_114) ;  /* 0xffffff8c00747947 */ /* 0x000fea000383ffff */
.L_x_113:
[----:B------:R-:W-:Y:S05]  /*7bc0*/  EXIT ;  /* 0x000000000000794d */ /* 0x000fea0003800000 */
.L_x_115:
        /* <DEDUP_REMOVED lines=11> */
.L_x_2456:


//--------------------- .text._ZN5flash44flash_bwd_dq_dk_dv_loop_seqk_parallel_kernelI23Flash_bwd_kernel_traitsILi64ELi64ELi128ELi8ELi2ELi4ELi4ELb1ELb0EN7cutlass6half_tE19Flash_kernel_traitsILi64ELi64ELi128ELi8ES3_EELb0ELb0ELb1ELb0ELb0ELb0ELb0EEEvNS_16Flash_bwd_paramsE --------------------------
	.section	.text._ZN5flash44flash_bwd_dq_dk_dv_loop_seqk_parallel_kernelI23Flash_bwd_kernel_traitsILi64ELi64ELi128ELi8ELi2ELi4ELi4ELb1ELb0EN7cutlass6half_tE19Flash_kernel_traitsILi64ELi64ELi128ELi8ES3_EELb0ELb0ELb1ELb0ELb0ELb0ELb0EEEvNS_16Flash_bwd_paramsE,"ax",@progbits
	.align	128
        .global         _ZN5flash44flash_bwd_dq_dk_dv_loop_seqk_parallel_kernelI23Flash_bwd_kernel_traitsILi64ELi64ELi128ELi8ELi2ELi4ELi4ELb1ELb0EN7cutlass6half_tE19Flash_kernel_traitsILi64ELi64ELi128ELi8ES3_EELb0ELb0ELb1ELb0ELb0ELb0ELb0EEEvNS_16Flash_bwd_paramsE
        .type           _ZN5flash44flash_bwd_dq_dk_dv_loop_seqk_parallel_kernelI23Flash_bwd_kernel_traitsILi64ELi64ELi128ELi8ELi2ELi4ELi4ELb1ELb0EN7cutlass6half_tE19Flash_kernel_traitsILi64ELi64ELi128ELi8ES3_EELb0ELb0ELb1ELb0ELb0ELb0ELb0EEEvNS_16Flash_bwd_paramsE,@function
        .size           _ZN5flash44flash_bwd_dq_dk_dv_loop_seqk_parallel_kernelI23Flash_bwd_kernel_traitsILi64ELi64ELi128ELi8ELi2ELi4ELi4ELb1ELb0EN7cutlass6half_tE19Flash_kernel_traitsILi64ELi64ELi128ELi8ES3_EELb0ELb0ELb1ELb0ELb0ELb0ELb0EEEvNS_16Flash_bwd_paramsE,(.L_x_2457 - _ZN5flash44flash_bwd_dq_dk_dv_loop_seqk_parallel_kernelI23Flash_bwd_kernel_traitsILi64ELi64ELi128ELi8ELi2ELi4ELi4ELb1ELb0EN7cutlass6half_tE19Flash_kernel_traitsILi64ELi64ELi128ELi8ES3_EELb0ELb0ELb1ELb0ELb0ELb0ELb0EEEvNS_16Flash_bwd_paramsE)
        .other          _ZN5flash44flash_bwd_dq_dk_dv_loop_seqk_parallel_kernelI23Flash_bwd_kernel_traitsILi64ELi64ELi128ELi8ELi2ELi4ELi4ELb1ELb0EN7cutlass6half_tE19Flash_kernel_traitsILi64ELi64ELi128ELi8ES3_EELb0ELb0ELb1ELb0ELb0ELb0ELb0EEEvNS_16Flash_bwd_paramsE,@"STO_CUDA_ENTRY STV_DEFAULT"
_ZN5flash44flash_bwd_dq_dk_dv_loop_seqk_parallel_kernelI23Flash_bwd_kernel_traitsILi64ELi64ELi128ELi8ELi2ELi4ELi4ELb1ELb0EN7cutlass6half_tE19Flash_kernel_traitsILi64ELi64ELi128ELi8ES3_EELb0ELb0ELb1ELb0ELb0ELb0ELb0EEEvNS_16Flash_bwd_paramsE:
.text._ZN5flash44flash_bwd_dq_dk_dv_loop_seqk_parallel_kernelI23Flash_bwd_kernel_traitsILi64ELi64ELi128ELi8ELi2ELi4ELi4ELb1ELb0EN7cutlass6half_tE19Flash_kernel_traitsILi64ELi64ELi128ELi8ES3_EELb0ELb0ELb1ELb0ELb0ELb0ELb0EEEvNS_16Flash_bwd_paramsE:
[----:B------:R-:W1:Y:S01]  /*0000*/  LDC R1, c[0x0][0x28] ;  /* 0x00000a00ff017b82 */ /* 0x000e620000000800 */
[----:B------:R-:W2:Y:S01]  /*0010*/  S2R R233, SR_CTAID.X ;  /* 0x0000000000e97919 */ /* 0x000ea20000002500 */
[----:B------:R-:W-:Y:S01]  /*0020*/  ULDC UR5, c[0x0][0x2c8] ;  /* 0x0000b20000057ab9 */ /* 0x000fe20000000800 */
[----:B-1----:R-:W-:Y:S01]  /*0030*/  IADD3 R1, R1, -0x8, RZ ;  /* 0xfffffff801017810 */ /* 0x002fe20007ffe0ff */
[----:B------:R-:W-:-:S04]  /*0040*/  UIADD3 UR5, UR5, 0x7f, URZ ;  /* 0x0000007f05057890 */ /* 0x000fc8000fffe03f */
[----:B------:R-:W-:-:S04]  /*0050*/  USHF.R.S32.HI UR4, URZ, 0x1f, UR5 ;  /* 0x0000001f3f047899 */ /* 0x000fc80008011405 */
[----:B------:R-:W-:-:S04]  /*0060*/  ULEA.HI UR4, UR4, UR5, URZ, 0x7 ;  /* 0x0000000504047291 */ /* 0x000fc8000f8f383f */
[----:B------:R-:W-:-:S06]  /*0070*/  USHF.R.S32.HI UR11, URZ, 0x7, UR4 ;  /* 0x000000073f0b7899 */ /* 0x000fcc0008011404 */
[----:B--2---:R-:W-:-:S13]  /*0080*/  ISETP.GE.AND P0, PT, R233, UR11, PT ;  /* 0x0000000be9007c0c */ /* 0x004fda000bf06270 */
[----:B------:R-:W-:Y:S05]  /*0090*/  @P0 EXIT ;  /* 0x000000000000094d */ /* 0x000fea0003800000 */
[----:B------:R-:W1:Y:S01]  /*00a0*/  S2R R10, SR_TID.X ;  /* 0x00000000000a7919 */ /* 0x000e620000002100 */
[----:B------:R-:W-:Y:S01]  /*00b0*/  MOV R0, 0x400 ;  /* 0x0000040000007802 */ /* 0x000fe20000000f00 */
[----:B------:R-:W-:Y:S01]  /*00c0*/  IMAD.MOV.U32 R247, RZ, RZ, 0x20 ;  /* 0x00000020fff77424 */ /* 0x000fe200078e00ff */
[----:B------:R-:W-:Y:S01]  /*00d0*/  ULDC.64 UR12, c[0x0][0x208] ;  /* 0x00008200000c7ab9 */ /* 0x000fe20000000a00 */
[----:B------:R-:W2:Y:S01]  /*00e0*/  S2R R177, SR_CgaCtaId ;  /* 0x0000000000b17919 */ /* 0x000ea20000008800 */
[----:B------:R-:W-:Y:S01]  /*00f0*/  IMAD.MOV.U32 R170, RZ, RZ, 0x40 ;  /* 0x00000040ffaa7424 */ /* 0x000fe200078e00ff */
[----:B------:R-:W-:Y:S01]  /*0100*/  ULDC.64 UR8, c[0x0][0x300] ;  /* 0x0000c00000087ab9 */ /* 0x000fe20000000a00 */
[----:B------:R-:W-:Y:S01]  /*0110*/  IMAD.MOV.U32 R194, RZ, RZ, -0x10 ;  /* 0xfffffff0ffc27424 */ /* 0x000fe200078e00ff */
[----:B------:R-:W3:Y:S01]  /*0120*/  S2R R251, SR_CTAID.Y ;  /* 0x0000000000fb7919 */ /* 0x000ee20000002600 */
[----:B-1----:R-:W-:Y:S01]  /*0130*/  SHF.R.S32.HI R11, RZ, 0x1f, R10 ;  /* 0x0000001fff0b7819 */ /* 0x002fe2000001140a */
[----:B------:R-:W-:-:S03]  /*0140*/  IMAD.SHL.U32 R243, R10, 0x2, RZ ;  /* 0x000000020af37824 */ /* 0x000fc600078e00ff */
[----:B------:R-:W-:Y:S02]  /*0150*/  LEA.HI R4, R11, R10, RZ, 0x5 ;  /* 0x0000000a0b047211 */ /* 0x000fe400078f28ff */
[----:B--2---:R-:W-:Y:S02]  /*0160*/  LEA R177, R177, R0, 0x18 ;  /* 0x00000000b1b17211 */ /* 0x004fe400078ec0ff */
[--C-:B------:R-:W-:Y:S02]  /*0170*/  SHF.R.S32.HI R6, RZ, 0x5, R4.reuse ;  /* 0x00000005ff067819 */ /* 0x100fe40000011404 */
[----:B------:R-:W-:Y:S01]  /*0180*/  SHF.R.S32.HI R0, RZ, 0x1f, R4 ;  /* 0x0000001fff007819 */ /* 0x000fe20000011404 */
[----:B------:R-:W-:Y:S01]  /*0190*/  VIADD R176, R177, 0x6000 ;  /* 0x00006000b1b07836 */ /* 0x000fe20000000000 */
[----:B------:R-:W-:Y:S02]  /*01a0*/  LEA.HI R9, R11, R10, RZ, 0x4 ;  /* 0x0000000a0b097211 */ /* 0x000fe400078f20ff */
[----:B------:R-:W-:-:S02]  /*01b0*/  LEA.HI R2, R4, R6, RZ, 0x1 ;  /* 0x0000000604027211 */ /* 0x000fc400078f08ff */
[----:B------:R-:W-:Y:S02]  /*01c0*/  LEA.HI R0, R0, R6, RZ, 0x2 ;  /* 0x0000000600007211 */ /* 0x000fe400078f10ff */
[----:B------:R-:W-:Y:S02]  /*01d0*/  LEA.HI R17, R11, R10, RZ, 0x2 ;  /* 0x0000000a0b117211 */ /* 0x000fe400078f10ff */
[----:B------:R-:W-:Y:S02]  /*01e0*/  SHF.R.S32.HI R7, RZ, 0x4, R9 ;  /* 0x00000004ff077819 */ /* 0x000fe40000011409 */
[----:B------:R-:W-:Y:S02]  /*01f0*/  LOP3.LUT R2, R2, 0xfffffffe, RZ, 0xc0, !PT ;  /* 0xfffffffe02027812 */ /* 0x000fe400078ec0ff */
[----:B------:R-:W-:Y:S02]  /*0200*/  LOP3.LUT R0, R0, 0xfffffffc, RZ, 0xc0, !PT ;  /* 0xfffffffc00007812 */ /* 0x000fe400078ec0ff */
[--C-:B------:R-:W-:Y:S01]  /*0210*/  SHF.R.S32.HI R8, RZ, 0x2, R17.reuse ;  /* 0x00000002ff087819 */ /* 0x100fe20000011411 */
[C---:B------:R-:W-:Y:S01]  /*0220*/  IMAD.IADD R15, R6.reuse, 0x1, -R2 ;  /* 0x00000001060f7824 */ /* 0x040fe200078e0a02 */
[----:B------:R-:W-:Y:S01]  /*0230*/  SHF.R.S32.HI R3, RZ, 0x1f, R17 ;  /* 0x0000001fff037819 */ /* 0x000fe20000011411 */
[----:B------:R-:W-:Y:S01]  /*0240*/  IMAD.IADD R14, R6, 0x1, -R0 ;  /* 0x00000001060e7824 */ /* 0x000fe200078e0a00 */
[----:B------:R-:W-:-:S02]  /*0250*/  LEA.HI R5, R9, R7, RZ, 0x1 ;  /* 0x0000000709057211 */ /* 0x000fc400078f08ff */
[----:B------:R-:W-:Y:S02]  /*0260*/  LEA.HI R3, R3, R8, RZ, 0x3 ;  /* 0x0000000803037211 */ /* 0x000fe400078f18ff */
[----:B------:R-:W-:Y:S02]  /*0270*/  LOP3.LUT R2, R4, 0xffffffe0, RZ, 0xc0, !PT ;  /* 0xffffffe004027812 */ /* 0x000fe400078ec0ff */
[----:B------:R-:W-:Y:S02]  /*0280*/  LOP3.LUT R0, R5, 0xfffffffe, RZ, 0xc0, !PT ;  /* 0xfffffffe05007812 */ /* 0x000fe400078ec0ff */
[----:B------:R-:W-:Y:S01]  /*0290*/  LEA.HI R16, R11, R10, RZ, 0x3 ;  /* 0x0000000a0b107211 */ /* 0x000fe200078f18ff */
[----:B------:R-:W-:Y:S01]  /*02a0*/  IMAD.IADD R2, R10, 0x1, -R2 ;  /* 0x000000010a027824 */ /* 0x000fe200078e0a02 */
[----:B------:R-:W-:Y:S01]  /*02b0*/  LOP3.LUT R3, R3, 0xfffffff8, RZ, 0xc0, !PT ;  /* 0xfffffff803037812 */ /* 0x000fe200078ec0ff */
[----:B------:R-:W-:Y:S01]  /*02c0*/  IMAD.IADD R12, R7, 0x1, -R0 ;  /* 0x00000001070c7824 */ /* 0x000fe200078e0a00 */
[----:B------:R-:W-:-:S02]  /*02d0*/  SHF.R.S32.HI R220, RZ, 0x3, R16 ;  /* 0x00000003ffdc7819 */ /* 0x000fc40000011410 */
[----:B------:R-:W-:Y:S01]  /*02e0*/  LOP3.LUT R0, R16, 0xfffffff8, RZ, 0xc0, !PT ;  /* 0xfffffff810007812 */ /* 0x000fe200078ec0ff */
[----:B------:R-:W-:Y:S01]  /*02f0*/  IMAD.IADD R8, R8, 0x1, -R3 ;  /* 0x0000000108087824 */ /* 0x000fe200078e0a03 */
[----:B------:R-:W-:Y:S01]  /*0300*/  SHF.R.S32.HI R5, RZ, 0x1f, R2 ;  /* 0x0000001fff057819 */ /* 0x000fe20000011402 */
[----:B------:R-:W-:Y:S01]  /*0310*/  IMAD.SHL.U32 R4, R220, 0x40, RZ ;  /* 0x00000040dc047824 */ /* 0x000fe200078e00ff */
[----:B------:R-:W-:Y:S01]  /*0320*/  LOP3.LUT R3, R9, 0xfffffff0, RZ, 0xc0, !PT ;  /* 0xfffffff009037812 */ /* 0x000fe200078ec0ff */
[C---:B------:R-:W-:Y:S01]  /*0330*/  IMAD.IADD R0, R10.reuse, 0x1, -R0 ;  /* 0x000000010a007824 */ /* 0x040fe200078e0a00 */
[----:B------:R-:W-:Y:S02]  /*0340*/  LEA.HI R238, R5, R2, RZ, 0x2 ;  /* 0x0000000205ee7211 */ /* 0x000fe400078f10ff */
[----:B------:R-:W-:Y:S01]  /*0350*/  LEA.HI R6, R11, R10, RZ, 0x6 ;  /* 0x0000000a0b067211 */ /* 0x000fe200078f30ff */
[----:B------:R-:W-:Y:S01]  /*0360*/  IMAD.IADD R2, R10, 0x1, -R3 ;  /* 0x000000010a027824 */ /* 0x000fe200078e0a03 */
[----:B------:R-:W-:Y:S01]  /*0370*/  LOP3.LUT R3, R4, 0x1c0, RZ, 0xc0, !PT ;  /* 0x000001c004037812 */ /* 0x000fe200078ec0ff */
[C---:B------:R-:W-:Y:S01]  /*0380*/  IMAD.SHL.U32 R210, R0.reuse, 0x8, RZ ;  /* 0x0000000800d27824 */ /* 0x040fe200078e00ff */
[----:B------:R-:W-:-:S02]  /*0390*/  LOP3.LUT P4, RZ, R0, 0x2, RZ, 0xc0, !PT ;  /* 0x0000000200ff7812 */ /* 0x000fc4000788c0ff */
[----:B------:R-:W-:Y:S02]  /*03a0*/  SHF.R.U32.HI R4, RZ, 0x3, R3 ;  /* 0x00000003ff047819 */ /* 0x000fe40000011603 */
[C---:B------:R-:W-:Y:S01]  /*03b0*/  LOP3.LUT P3, RZ, R0.reuse, 0x4, RZ, 0xc0, !PT ;  /* 0x0000000400ff7812 */ /* 0x040fe2000786c0ff */
[----:B------:R-:W-:Y:S01]  /*03c0*/  IMAD.SHL.U32 R0, R0, 0x40, RZ ;  /* 0x0000004000007824 */ /* 0x000fe200078e00ff */
[----:B------:R-:W-:Y:S02]  /*03d0*/  LOP3.LUT R3, R3, 0x38, R210, 0xf8, !PT ;  /* 0x0000003803037812 */ /* 0x000fe400078ef8d2 */
[----:B------:R-:W-:Y:S02]  /*03e0*/  SHF.R.S32.HI R5, RZ, 0x1f, R2 ;  /* 0x0000001fff057819 */ /* 0x000fe40000011402 */
[----:B------:R-:W-:Y:S01]  /*03f0*/  LOP3.LUT R240, R3, R4, RZ, 0x3c, !PT ;  /* 0x0000000403f07212 */ /* 0x000fe200078e3cff */
[----:B------:R-:W-:Y:S01]  /*0400*/  IMAD.SHL.U32 R3, R14, 0x10, RZ ;  /* 0x000000100e037824 */ /* 0x000fe200078e00ff */
[----:B------:R-:W-:-:S02]  /*0410*/  LOP3.LUT R0, R0, 0x1c0, RZ, 0xc0, !PT ;  /* 0x000001c000007812 */ /* 0x000fc400078ec0ff */
[----:B------:R-:W-:Y:S02]  /*0420*/  LEA.HI R13, R5, R2, RZ, 0x3 ;  /* 0x00000002050d7211 */ /* 0x000fe400078f18ff */
[----:B------:R-:W-:Y:S02]  /*0430*/  SHF.R.S32.HI R4, RZ, 0x6, R6 ;  /* 0x00000006ff047819 */ /* 0x000fe40000011406 */
[----:B------:R-:W-:Y:S02]  /*0440*/  LOP3.LUT R178, R0, 0x8, R16, 0xf8, !PT ;  /* 0x0000000800b27812 */ /* 0x000fe400078ef810 */
[----:B------:R-:W-:Y:S01]  /*0450*/  LOP3.LUT R6, R13, 0xfffffff8, RZ, 0xc0, !PT ;  /* 0xfffffff80d067812 */ /* 0x000fe200078ec0ff */
[----:B------:R-:W-:Y:S01]  /*0460*/  IMAD R240, R4, 0x200, R240 ;  /* 0x0000020004f07824 */ /* 0x000fe200078e02f0 */
[----:B------:R-:W-:Y:S01]  /*0470*/  LOP3.LUT R7, R0, 0x30, R3, 0xf8, !PT ;  /* 0x0000003000077812 */ /* 0x000fe200078ef803 */
[----:B------:R-:W-:Y:S01]  /*0480*/  IMAD.SHL.U32 R3, R12, 0x200, RZ ;  /* 0x000002000c037824 */ /* 0x000fe200078e00ff */
[----:B------:R-:W-:Y:S01]  /*0490*/  LOP3.LUT R5, R8, 0x1, RZ, 0xc0, !PT ;  /* 0x0000000108057812 */ /* 0x000fe200078ec0ff */
[----:B------:R-:W-:Y:S01]  /*04a0*/  IMAD.IADD R9, R2, 0x1, -R6 ;  /* 0x0000000102097824 */ /* 0x000fe200078e0a06 */
[----:B------:R-:W-:Y:S01]  /*04b0*/  SHF.R.U32.HI R0, RZ, 0x3, R0 ;  /* 0x00000003ff007819 */ /* 0x000fe20000011600 */
[C---:B------:R-:W-:Y:S01]  /*04c0*/  IMAD R2, R4.reuse, 0x800, R3 ;  /* 0x0000080004027824 */ /* 0x040fe200078e0203 */
[----:B------:R-:W-:Y:S01]  /*04d0*/  ISETP.NE.U32.AND P0, PT, R5, 0x1, PT ;  /* 0x000000010500780c */ /* 0x000fe20003f05070 */
[----:B------:R-:W-:Y:S01]  /*04e0*/  IMAD.SHL.U32 R4, R4, 0x20, RZ ;  /* 0x0000002004047824 */ /* 0x000fe200078e00ff */
[----:B------:R-:W-:-:S02]  /*04f0*/  LOP3.LUT R178, R178, R0, RZ, 0x3c, !PT ;  /* 0x00000000b2b27212 */ /* 0x000fc400078e3cff */
[----:B------:R-:W-:Y:S02]  /*0500*/  LOP3.LUT R5, R7, 0x8, R16, 0xf8, !PT ;  /* 0x0000000807057812 */ /* 0x000fe400078ef810 */
[----:B------:R-:W-:Y:S01]  /*0510*/  LOP3.LUT R6, R17, 0x7ffffffc, RZ, 0xc0, !PT ;  /* 0x7ffffffc11067812 */ /* 0x000fe200078ec0ff */
[----:B------:R-:W-:Y:S01]  /*0520*/  IMAD.IADD R178, R2, 0x1, R178 ;  /* 0x0000000102b27824 */ /* 0x000fe200078e02b2 */
[----:B------:R-:W-:Y:S02]  /*0530*/  LEA.HI R7, R11, R10, RZ, 0x7 ;  /* 0x0000000a0b077211 */ /* 0x000fe400078f38ff */
[----:B------:R-:W-:Y:S01]  /*0540*/  LOP3.LUT R3, R3, R5, R0, 0xf6, !PT ;  /* 0x0000000503037212 */ /* 0x000fe200078ef600 */
[----:B------:R-:W-:Y:S01]  /*0550*/  IMAD.IADD R0, R10, 0x1, -R6 ;  /* 0x000000010a007824 */ /* 0x000fe200078e0a06 */
[----:B------:R-:W-:Y:S01]  /*0560*/  SHF.R.S32.HI R2, RZ, 0x7, R7 ;  /* 0x00000007ff027819 */ /* 0x000fe20000011407 */
[C---:B------:R-:W-:Y:S01]  /*0570*/  IMAD.SHL.U32 R6, R8.reuse, 0x40, RZ ;  /* 0x0000004008067824 */ /* 0x040fe200078e00ff */
[----:B------:R-:W-:Y:S01]  /*0580*/  R2P PR, R8, 0x6 ;  /* 0x0000000608007804 */ /* 0x000fe20000000000 */
[----:B------:R-:W-:Y:S01]  /*0590*/  IMAD.SHL.U32 R10, R0, 0x2, RZ ;  /* 0x00000002000a7824 */ /* 0x000fe200078e00ff */
[----:B------:R-:W-:Y:S01]  /*05a0*/  LOP3.LUT R243, R4, 0x6, R243, 0xf8, !PT ;  /* 0x0000000604f37812 */ /* 0x000fe200078ef8f3 */
[----:B------:R-:W-:Y:S01]  /*05b0*/  IMAD.SHL.U32 R5, R2, 0x8, RZ ;  /* 0x0000000802057824 */ /* 0x000fe200078e00ff */
[----:B------:R-:W-:Y:S01]  /*05c0*/  LOP3.LUT R0, R6, 0x1c0, RZ, 0xc0, !PT ;  /* 0x000001c006007812 */ /* 0x000fe200078ec0ff */
[----:B------:R-:W-:Y:S01]  /*05d0*/  IMAD R6, R2, 0x1000, R10 ;  /* 0x0000100002067824 */ /* 0x000fe200078e020a */
[----:B------:R-:W-:Y:S01]  /*05e0*/  SHF.R.S32.HI R238, RZ, 0x2, R238 ;  /* 0x00000002ffee7819 */ /* 0x000fe200000114ee */
[----:B------:R-:W-:Y:S01]  /*05f0*/  IMAD.SHL.U32 R2, R12, 0x10, RZ ;  /* 0x000000100c027824 */ /* 0x000fe200078e00ff */
[----:B------:R-:W-:Y:S01]  /*0600*/  LOP3.LUT R5, R5, 0x8, RZ, 0xc0, !PT ;  /* 0x0000000805057812 */ /* 0x000fe200078ec0ff */
[----:B------:R-:W-:Y:S01]  /*0610*/  IMAD.SHL.U32 R8, R9, 0x40, RZ ;  /* 0x0000004009087824 */ /* 0x000fe200078e00ff */
[----:B------:R-:W-:Y:S01]  /*0620*/  LOP3.LUT R7, R0, 0x20, R4, 0xf8, !PT ;  /* 0x0000002000077812 */ /* 0x000fe200078ef804 */
[C---:B------:R-:W-:Y:S01]  /*0630*/  IMAD R9, R15.reuse, 0x400, R6 ;  /* 0x000004000f097824 */ /* 0x040fe200078e0206 */
[----:B------:R-:W-:Y:S01]  /*0640*/  SHF.R.U32.HI R4, RZ, 0x3, R0 ;  /* 0x00000003ff047819 */ /* 0x000fe20000011600 */
[----:B------:R-:W-:Y:S01]  /*0650*/  IMAD R238, R15, 0x10, R238 ;  /* 0x000000100fee7824 */ /* 0x000fe200078e02ee */
[----:B------:R-:W-:Y:S01]  /*0660*/  LOP3.LUT R11, R5, 0x10, R2, 0xf8, !PT ;  /* 0x00000010050b7812 */ /* 0x000fe200078ef802 */
[----:B------:R-:W-:Y:S01]  /*0670*/  IMAD R3, R3, 0x2, R177 ;  /* 0x0000000203037824 */ /* 0x000fe200078e02b1 */
[----:B------:R-:W-:-:S02]  /*0680*/  LOP3.LUT R2, R8, 0x1c0, RZ, 0xc0, !PT ;  /* 0x000001c008027812 */ /* 0x000fc400078ec0ff */
[----:B------:R-:W-:Y:S02]  /*0690*/  LOP3.LUT R6, R7, R4, RZ, 0x3c, !PT ;  /* 0x0000000407067212 */ /* 0x000fe400078e3cff */
[----:B------:R-:W-:Y:S01]  /*06a0*/  LOP3.LUT R8, R4, R0, R5, 0x1e, !PT ;  /* 0x0000000004087212 */ /* 0x000fe200078e1e05 */
[----:B------:R-:W-:Y:S01]  /*06b0*/  IMAD.SHL.U32 R4, R13, 0x40, RZ ;  /* 0x000000400d047824 */ /* 0x000fe200078e00ff */
[--C-:B------:R-:W-:Y:S01]  /*06c0*/  SHF.R.U32.HI R0, RZ, 0x3, R2.reuse ;  /* 0x00000003ff007819 */ /* 0x100fe20000011602 */
[----:B------:R-:W-:Y:S01]  /*06d0*/  IMAD.SHL.U32 R5, R12, 0x8, RZ ;  /* 0x000000080c057824 */ /* 0x000fe200078e00ff */
[----:B------:R-:W-:Y:S01]  /*06e0*/  SEL R171, R247, 0xffffffe0, !P4 ;  /* 0xffffffe0f7ab7807 */ /* 0x000fe20006000000 */
[----:B------:R-:W-:Y:S01]  /*06f0*/  IMAD.IADD R9, R6, 0x1, R9 ;  /* 0x0000000106097824 */ /* 0x000fe200078e0209 */
[----:B------:R-:W-:Y:S02]  /*0700*/  LOP3.LUT R7, R0, R11, R2, 0x1e, !PT ;  /* 0x0000000b00077212 */ /* 0x000fe400078e1e02 */
[----:B------:R-:W-:Y:S01]  /*0710*/  LOP3.LUT R4, R4, 0xfffffe00, RZ, 0xc0, !PT ;  /* 0xfffffe0004047812 */ /* 0x000fe200078ec0ff */
[----:B------:R-:W-:Y:S01]  /*0720*/  IMAD R193, R9, 0x2, R177 ;  /* 0x0000000209c17824 */ /* 0x000fe200078e02b1 */
[----:B------:R-:W-:-:S02]  /*0730*/  LOP3.LUT R5, R2, 0x8, R5, 0xf8, !PT ;  /* 0x0000000802057812 */ /* 0x000fc400078ef805 */
[----:B------:R-:W-:Y:S01]  /*0740*/  LOP3.LUT R18, R7, R4, RZ, 0xfc, !PT ;  /* 0x0000000407127212 */ /* 0x000fe200078efcff */
[----:B------:R-:W-:Y:S01]  /*0750*/  IMAD R2, R15, 0x400, R4 ;  /* 0x000004000f027824 */ /* 0x000fe200078e0204 */
[----:B------:R-:W-:Y:S01]  /*0760*/  LOP3.LUT R0, R5, R0, RZ, 0x3c, !PT ;  /* 0x0000000005007212 */ /* 0x000fe200078e3cff */
[----:B------:R-:W-:Y:S01]  /*0770*/  IMAD R5, R14, 0x400, R10 ;  /* 0x000004000e057824 */ /* 0x000fe200078e020a */
[----:B------:R-:W-:Y:S01]  /*0780*/  SEL R170, R170, 0xffffffc0, !P3 ;  /* 0xffffffc0aaaa7807 */ /* 0x000fe20005800000 */
[----:B------:R1:W-:Y:S01]  /*0790*/  STL [R1], R18 ;  /* 0x0000001201007387 */ /* 0x0003e20000100800 */
[----:B------:R-:W-:Y:S01]  /*07a0*/  IMAD R6, R14, 0x400, R4 ;  /* 0x000004000e067824 */ /* 0x000fe200078e0204 */
[----:B------:R-:W-:Y:S01]  /*07b0*/  SEL R247, R247, 0xffffffe0, !P1 ;  /* 0xffffffe0f7f77807 */ /* 0x000fe20004800000 */
[----:B------:R-:W-:Y:S01]  /*07c0*/  IMAD.IADD R175, R2, 0x1, R0 ;  /* 0x0000000102af7824 */ /* 0x000fe200078e0200 */
[----:B------:R-:W-:Y:S01]  /*07d0*/  SEL R194, R194, 0x10, !P0 ;  /* 0x00000010c2c27807 */ /* 0x000fe20004000000 */
[----:B------:R-:W-:-:S02]  /*07e0*/  IMAD.IADD R5, R5, 0x1, R8 ;  /* 0x0000000105057824 */ /* 0x000fc400078e0208 */
[----:B------:R-:W-:Y:S01]  /*07f0*/  IMAD.IADD R0, R0, 0x1, R6 ;  /* 0x0000000100007824 */ /* 0x000fe200078e0206 */
[----:B------:R-:W-:Y:S01]  /*0800*/  SHF.R.S32.HI R6, RZ, 0x1f, R238 ;  /* 0x0000001fff067819 */ /* 0x000fe200000114ee */
[----:B------:R-:W-:Y:S02]  /*0810*/  VIADD R2, R177, 0xa000 ;  /* 0x0000a000b1027836 */ /* 0x000fe40000000000 */
[----:B------:R-:W-:Y:S02]  /*0820*/  VIADD R4, R238, 0xffffffc0 ;  /* 0xffffffc0ee047836 */ /* 0x000fe40000000000 */
[----:B------:R-:W-:Y:S02]  /*0830*/  IMAD R169, R0, 0x2, R2 ;  /* 0x0000000200a97824 */ /* 0x000fe400078e0202 */
[----:B------:R-:W-:Y:S01]  /*0840*/  IMAD R245, R5, 0x2, R176 ;  /* 0x0000000205f57824 */ /* 0x000fe200078e02b0 */
[----:B------:R-:W-:Y:S01]  /*0850*/  SHF.R.S32.HI R242, RZ, 0x1f, R4 ;  /* 0x0000001ffff27819 */ /* 0x000fe20000011404 */
[----:B------:R-:W-:-:S02]  /*0860*/  IMAD R0, R178, 0x2, R2 ;  /* 0x00000002b2007824 */ /* 0x000fc400078e0202 */
[----:B------:R-:W-:Y:S01]  /*0870*/  VIADD R246, R245, 0x40 ;  /* 0x00000040f5f67836 */ /* 0x000fe20000000000 */
[----:B------:R-:W-:Y:S01]  /*0880*/  SHF.L.U64.HI R242, R4, 0x2, R242 ;  /* 0x0000000204f27819 */ /* 0x000fe200000102f2 */
[----:B------:R-:W-:Y:S02]  /*0890*/  IMAD.SHL.U32 R164, R18, 0x2, RZ ;  /* 0x0000000212a47824 */ /* 0x000fe400078e00ff */
[C---:B------:R-:W-:Y:S02]  /*08a0*/  IMAD.IADD R170, R0.reuse, 0x1, R170 ;  /* 0x0000000100aa7824 */ /* 0x040fe400078e02aa */
[----:B------:R-:W-:Y:S02]  /*08b0*/  IMAD.IADD R192, R193, 0x1, R247 ;  /* 0x00000001c1c07824 */ /* 0x000fe400078e02f7 */
[----:B------:R-:W-:Y:S02]  /*08c0*/  @P2 VIADD R246, R245, 0xffffffc0 ;  /* 0xffffffc0f5f62836 */ /* 0x000fe40000000000 */
[----:B------:R-:W-:-:S02]  /*08d0*/  IMAD.IADD R172, R0, 0x1, R171 ;  /* 0x0000000100ac7824 */ /* 0x000fc400078e02ab */
[----:B------:R-:W-:Y:S02]  /*08e0*/  VIADD R252, R245, 0x420 ;  /* 0x00000420f5fc7836 */ /* 0x000fe40000000000 */
[----:B------:R-:W-:Y:S02]  /*08f0*/  IMAD.IADD R195, R193, 0x1, R194 ;  /* 0x00000001c1c37824 */ /* 0x000fe400078e02c2 */
[----:B------:R-:W-:Y:S02]  /*0900*/  IMAD.IADD R248, R247, 0x1, R245 ;  /* 0x00000001f7f87824 */ /* 0x000fe400078e02f5 */
[----:B------:R-:W-:Y:S01]  /*0910*/  IMAD.IADD R176, R176, 0x1, R164 ;  /* 0x00000001b0b07824 */ /* 0x000fe200078e02a4 */
[----:B------:R-:W-:Y:S01]  /*0920*/  IADD3 R164, R164, 0x4000, R177 ;  /* 0x00004000a4a47810 */ /* 0x000fe20007ffe0b1 */
[----:B------:R-:W-:Y:S02]  /*0930*/  IMAD.SHL.U32 R241, R4, 0x4, RZ ;  /* 0x0000000404f17824 */ /* 0x000fe400078e00ff */
[----:B------:R-:W-:-:S02]  /*0940*/  IMAD.IADD R171, R171, 0x1, R170 ;  /* 0x00000001abab7824 */ /* 0x000fc400078e02aa */
[----:B------:R-:W-:Y:S02]  /*0950*/  @P1 VIADD R252, R245, 0x3e0 ;  /* 0x000003e0f5fc1836 */ /* 0x000fe40000000000 */
[----:B------:R-:W-:Y:S02]  /*0960*/  IMAD.IADD R194, R194, 0x1, R192 ;  /* 0x00000001c2c27824 */ /* 0x000fe400078e02c0 */
[----:B-1-3--:R-:W-:-:S07]  /*0970*/  IMAD.IADD R247, R247, 0x1, R246 ;  /* 0x00000001f7f77824 */ /* 0x00afce00078e02f6 */
.L_x_186:
[----:B-1-3--:R-:W1:Y:S01]  /*0980*/  LDC.64 R4, c[0x0][0x2f0] ;  /* 0x0000bc00ff047b82 */ /* 0x00ae620000000a00 */
[----:B------:R-:W-:Y:S01]  /*0990*/  IMAD.SHL.U32 R14, R251, 0x4, RZ ;  /* 0x00000004fb0e7824 */ /* 0x000fe200078e00ff */
[----:B------:R-:W-:Y:S01]  /*09a0*/  SHF.R.S32.HI R40, RZ, 0x1f, R251 ;  /* 0x0000001fff287819 */ /* 0x000fe200000114fb */
[----:B------:R-:W-:-:S03]  /*09b0*/  IMAD.MOV.U32 R0, RZ, RZ, -0x1 ;  /* 0xffffffffff007424 */ /* 0x000fc600078e00ff */
[----:B------:R-:W-:Y:S02]  /*09c0*/  SHF.L.U64.HI R13, R251, 0x2, R40 ;  /* 0x00000002fb0d7819 */ /* 0x000fe40000010228 */
[----:B------:R-:W2:Y:S08]  /*09d0*/  LDC.64 R10, c[0x0][0x308] ;  /* 0x0000c200ff0a7b82 */ /* 0x000eb00000000a00 */
[----:B------:R-:W3:Y:S01]  /*09e0*/  LDC.U8 R15, c[0x0][0x3c2] ;  /* 0x0000f080ff0f7b82 */ /* 0x000ee20000000000 */
[----:B-1----:R-:W-:-:S07]  /*09f0*/  ISETP.NE.U32.AND P0, PT, R4, RZ, PT ;  /* 0x000000ff0400720c */ /* 0x002fce0003f05070 */
[----:B------:R-:W1:Y:S01]  /*0a00*/  LDC.64 R6, c[0x0][0x2f8] ;  /* 0x0000be00ff067b82 */ /* 0x000e620000000a00 */
        /* <DEDUP_REMOVED lines=8> */
[----:B----4-:R4:W2:Y:S01]  /*0a90*/  @P5 LDG.E R12, desc[UR12][R4.64+0x4] ;  /* 0x0000040c040c5981 */ /* 0x0108a2000c1e1900 */
[----:B------:R-:W-:-:S07]  /*0aa0*/  IMAD.MOV.U32 R232, RZ, RZ, RZ ;  /* 0x000000ffffe87224 */ /* 0x000fce00078e00ff */
[----:B------:R-:W-:-:S04]  /*0ab0*/  @P1 IADD3 R8, P3, R14, UR8, RZ ;  /* 0x000000080e081c10 */ /* 0x000fc8000ff7e0ff */
[----:B------:R-:W-:-:S05]  /*0ac0*/  @P1 IADD3.X R9, R13, UR9, RZ, P3, !PT ;  /* 0x000000090d091c10 */ /* 0x000fca0009ffe4ff */
[----:B------:R1:W2:Y:S01]  /*0ad0*/  @P1 LDG.E R232, desc[UR12][R8.64] ;  /* 0x0000000c08e81981 */ /* 0x0002a2000c1e1900 */
[----:B----4-:R-:W-:Y:S02]  /*0ae0*/  @P0 IADD3 R4, P2, R14, R10, RZ ;  /* 0x0000000a0e040210 */ /* 0x010fe40007f5e0ff */
[----:B---3--:R-:W-:Y:S01]  /*0af0*/  ISETP.NE.AND P3, PT, R15, RZ, PT ;  /* 0x000000ff0f00720c */ /* 0x008fe20003f65270 */
[----:B------:R-:W-:Y:S01]  /*0b00*/  IMAD.MOV.U32 R244, RZ, RZ, -0x1 ;  /* 0xfffffffffff47424 */ /* 0x000fe200078e00ff */
[----:B-1----:R-:W-:Y:S01]  /*0b10*/  ISETP.EQ.U32.AND P1, PT, R6, RZ, PT ;  /* 0x000000ff0600720c */ /* 0x002fe20003f22070 */
[----:B------:R-:W-:Y:S01]  /*0b20*/  @P0 IMAD.X R5, R13, 0x1, R11, P2 ;  /* 0x000000010d050824 */ /* 0x000fe200010e060b */
[----:B------:R-:W1:Y:S04]  /*0b30*/  @!P0 LDC R10, c[0x0][0x2cc] ;  /* 0x0000b300ff0a8b82 */ /* 0x000e680000000800 */
[----:B------:R3:W4:Y:S01]  /*0b40*/  @P0 LDG.E R2, desc[UR12][R4.64] ;  /* 0x0000000c04020981 */ /* 0x000722000c1e1900 */
[----:B------:R-:W-:-:S03]  /*0b50*/  ISETP.EQ.OR.EX P2, PT, R7, RZ, !P3, P1 ;  /* 0x000000ff0700720c */ /* 0x000fc60005f42710 */
[----:B------:R-:W1:Y:S01]  /*0b60*/  @!P0 LDC.64 R8, c[0x0][0x318] ;  /* 0x0000c600ff088b82 */ /* 0x000e620000000a00 */
[----:B---3--:R-:W-:-:S05]  /*0b70*/  IADD3 R4, P1, R14, R6, RZ ;  /* 0x000000060e047210 */ /* 0x008fca0007f3e0ff */
[----:B------:R-:W-:-:S05]  /*0b80*/  IMAD.X R5, R13, 0x1, R7, P1 ;  /* 0x000000010d057824 */ /* 0x000fca00008e0607 */
[----:B-----5:R3:W5:Y:S01]  /*0b90*/  @!P2 LDG.E R244, desc[UR12][R4.64] ;  /* 0x0000000c04f4a981 */ /* 0x020762000c1e1900 */
[----:B------:R-:W-:-:S04]  /*0ba0*/  ISETP.NE.U32.AND P2, PT, R6, RZ, PT ;  /* 0x000000ff0600720c */ /* 0x000fc80003f45070 */
[----:B------:R-:W-:Y:S02]  /*0bb0*/  ISETP.NE.AND.EX P2, PT, R7, RZ, PT, P2 ;  /* 0x000000ff0700720c */ /* 0x000fe40003f45320 */
[----:B-1----:R-:W-:-:S04]  /*0bc0*/  @!P0 ISETP.NE.U32.AND P1, PT, R8, RZ, PT ;  /* 0x000000ff0800820c */ /* 0x002fc80003f25070 */
[----:B------:R-:W-:-:S04]  /*0bd0*/  @!P0 ISETP.NE.AND.EX P1, PT, R9, RZ, PT, P1 ;  /* 0x000000ff0900820c */ /* 0x000fc80003f25310 */
[----:B------:R-:W-:Y:S01]  /*0be0*/  @!P0 SEL R6, R10, RZ, P1 ;  /* 0x000000ff0a068207 */ /* 0x000fe20000800000 */
[----:B--2---:R-:W-:-:S06]  /*0bf0*/  @P5 IMAD.IADD R212, R12, 0x1, -R0 ;  /* 0x000000010cd45824 */ /* 0x004fcc00078e0a00 */
[----:B------:R-:W1:Y:S01]  /*0c00*/  @!P5 LDC R212, c[0x0][0x2c4] ;  /* 0x0000b100ffd4db82 */ /* 0x000e620000000800 */
[----:B----4-:R-:W-:-:S07]  /*0c10*/  @P0 IMAD.IADD R186, R2, 0x1, -R232 ;  /* 0x0000000102ba0824 */ /* 0x010fce00078e0ae8 */
[----:B------:R-:W2:Y:S01]  /*0c20*/  LDC R2, c[0x0][0x2c8] ;  /* 0x0000b200ff027b82 */ /* 0x000ea20000000800 */
[----:B---3--:R-:W-:Y:S05]  /*0c30*/  @!P2 BRA `(.L_x_116) ;  /* 0x00000000000ca947 */ /* 0x008fea0003800000 */
[----:B--2---:R-:W2:Y:S02]  /*0c40*/  @P3 LDG.E R2, desc[UR12][R4.64+0x4] ;  /* 0x0000040c04023981 */ /* 0x004ea4000c1e1900 */
[----:B--2--5:R-:W-:-:S06]  /*0c50*/  @P3 IADD3 R2, R2, -R244, RZ ;  /* 0x800000f402023210 */ /* 0x024fcc0007ffe0ff */
[----:B------:R3:W5:Y:S02]  /*0c60*/  @!P3 LDG.E R2, desc[UR12][R4.64] ;  /* 0x0000000c0402b981 */ /* 0x000764000c1e1900 */
.L_x_116:
[----:B------:R-:W-:Y:S01]  /*0c70*/  IMAD.SHL.U32 R219, R233, 0x80, RZ ;  /* 0x00000080e9db7824 */ /* 0x000fe200078e00ff */
[----:B--2--5:R-:W-:-:S04]  /*0c80*/  @!P0 IADD3 R186, R6, R2, -R232 ;  /* 0x0000000206ba8210 */ /* 0x024fc80007ffe8e8 */
[----:B------:R-:W-:-:S13]  /*0c90*/  ISETP.GT.AND P0, PT, R186, R219, PT ;  /* 0x000000dbba00720c */ /* 0x000fda0003f04270 */
[----:B------:R-:W-:Y:S05]  /*0ca0*/  @!P0 BRA `(.L_x_117) ;  /* 0x00000074003c8947 */ /* 0x000fea0003800000 */
[----:B------:R-:W2:Y:S01]  /*0cb0*/  LDC R18, c[0x0][0x278] ;  /* 0x00009e00ff127b82 */ /* 0x000ea20000000800 */
[----:B------:R-:W4:Y:S01]  /*0cc0*/  S2R R43, SR_CTAID.Z ;  /* 0x00000000002b7919 */ /* 0x000f220000002700 */
[----:B------:R-:W-:Y:S02]  /*0cd0*/  ISETP.NE.AND P0, PT, R244, -0x1, PT ;  /* 0xfffffffff400780c */ /* 0x000fe40003f05270 */
[----:B------:R-:W-:Y:S01]  /*0ce0*/  ISETP.NE.AND P1, PT, R0, -0x1, PT ;  /* 0xffffffff0000780c */ /* 0x000fe20003f25270 */
[----:B------:R-:W5:Y:S03]  /*0cf0*/  S2R R35, SR_CTAID.X ;  /* 0x0000000000237919 */ /* 0x000f660000002500 */
[----:B------:R-:W1:Y:S08]  /*0d00*/  LDC.64 R8, c[0x0][0x228] ;  /* 0x00008a00ff087b82 */ /* 0x000e700000000a00 */
[----:B------:R-:W5:Y:S01]  /*0d10*/  LDC.64 R32, c[0x0][0x240] ;  /* 0x00009000ff207b82 */ /* 0x000f620000000a00 */
[----:B--2---:R-:W-:-:S07]  /*0d20*/  IABS R15, R18 ;  /* 0x00000012000f7213 */ /* 0x004fce0000000000 */
[----:B------:R-:W2:Y:S01]  /*0d30*/  LDC R10, c[0x0][0x394] ;  /* 0x0000e500ff0a7b82 */ /* 0x000ea20000000800 */
[----:B---3--:R-:W3:Y:S01]  /*0d40*/  I2F.RP R4, R15 ;  /* 0x0000000f00047306 */ /* 0x008ee20000209400 */
[----:B-1----:R-:W-:Y:S01]  /*0d50*/  IMAD R11, R40, R8, RZ ;  /* 0x00000008280b7224 */ /* 0x002fe200078e02ff */
[----:B----4-:R-:W-:-:S05]  /*0d60*/  IABS R7, R43 ;  /* 0x0000002b00077213 */ /* 0x010fca0000000000 */
[----:B------:R-:W1:Y:S01]  /*0d70*/  LDC R42, c[0x0][0x2d4] ;  /* 0x0000b500ff2a7b82 */ /* 0x000e620000000800 */
[----:B------:R-:W-:Y:S01]  /*0d80*/  SHF.R.S32.HI R41, RZ, 0x1f, R43 ;  /* 0x0000001fff297819 */ /* 0x000fe2000001142b */
[C---:B------:R-:W-:Y:S02]  /*0d90*/  IMAD R11, R251.reuse, R9, R11 ;  /* 0x00000009fb0b7224 */ /* 0x040fe400078e020b */
[----:B------:R-:W-:-:S04]  /*0da0*/  IMAD.WIDE.U32 R8, R251, R8, RZ ;  /* 0x00000008fb087225 */ /* 0x000fc800078e00ff */
[----:B------:R-:W4:Y:S01]  /*0db0*/  LDC R39, c[0x0][0x2dc] ;  /* 0x0000b700ff277b82 */ /* 0x000f220000000800 */
[----:B---3--:R-:W3:Y:S01]  /*0dc0*/  MUFU.RCP R4, R4 ;  /* 0x0000000400047308 */ /* 0x008ee20000001000 */
[----:B------:R-:W-:Y:S01]  /*0dd0*/  IMAD.IADD R29, R9, 0x1, R11 ;  /* 0x00000001091d7824 */ /* 0x000fe200078e020b */
[----:B------:R-:W-:-:S04]  /*0de0*/  LOP3.LUT R9, R43, R18, RZ, 0x3c, !PT ;  /* 0x000000122b097212 */ /* 0x000fc800078e3cff */
[----:B------:R-:W-:Y:S01]  /*0df0*/  ISETP.GE.AND P4, PT, R9, RZ, PT ;  /* 0x000000ff0900720c */ /* 0x000fe20003f86270 */
[----:B------:R-:W4:Y:S08]  /*0e00*/  LDC R226, c[0x0][0x270] ;  /* 0x00009c00ffe27b82 */ /* 0x000f300000000800 */
[----:B------:R-:W5:Y:S01]  /*0e10*/  LDC.U8 R19, c[0x0][0x3d8] ;  /* 0x0000f600ff137b82 */ /* 0x000f620000000000 */
[----:B-1----:R-:W-:-:S02]  /*0e20*/  SHF.R.S32.HI R16, RZ, 0x1f, R42 ;  /* 0x0000001fff107819 */ /* 0x002fc4000001142a */
[----:B---3--:R-:W-:-:S04]  /*0e30*/  IADD3 R4, R4, 0xffffffe, RZ ;  /* 0x0ffffffe04047810 */ /* 0x008fc80007ffe0ff */
[----:B------:R-:W1:Y:S01]  /*0e40*/  F2I.FTZ.U32.TRUNC.NTZ R5, R4 ;  /* 0x0000000400057305 */ /* 0x000e62000021f000 */
[----:B------:R-:W3:Y:S01]  /*0e50*/  @P0 LDC.64 R12, c[0x0][0x250] ;  /* 0x00009400ff0c0b82 */ /* 0x000ee20000000a00 */
[----:B----4-:R-:W-:-:S07]  /*0e60*/  IMAD.WIDE R26, R39, R226, RZ ;  /* 0x000000e2271a7225 */ /* 0x010fce00078e02ff */
[----:B------:R-:W4:Y:S01]  /*0e70*/  @P1 LDC.64 R20, c[0x0][0x420] ;  /* 0x00010800ff141b82 */ /* 0x000f220000000a00 */
[----:B-1----:R-:W-:Y:S01]  /*0e80*/  IADD3 R2, RZ, -R5, RZ ;  /* 0x80000005ff027210 */ /* 0x002fe20007ffe0ff */
[----:B------:R-:W-:Y:S01]  /*0e90*/  IMAD.MOV.U32 R4, RZ, RZ, RZ ;  /* 0x000000ffff047224 */ /* 0x000fe200078e00ff */
[----:B-----5:R-:W-:-:S05]  /*0ea0*/  ISETP.NE.AND P2, PT, R19, RZ, PT ;  /* 0x000000ff1300720c */ /* 0x020fca0003f45270 */
[----:B------:R-:W1:Y:S01]  /*0eb0*/  LDC R30, c[0x0][0x2c4] ;  /* 0x0000b100ff1e7b82 */ /* 0x000e620000000800 */
[----:B------:R-:W-:-:S04]  /*0ec0*/  IMAD R2, R2, R15, RZ ;  /* 0x0000000f02027224 */ /* 0x000fc800078e02ff */
[----:B------:R-:W-:Y:S01]  /*0ed0*/  IMAD.HI.U32 R2, R5, R2, R4 ;  /* 0x0000000205027227 */ /* 0x000fe200078e0004 */
[----:B------:R-:W-:Y:S02]  /*0ee0*/  IADD3 R4, R212, 0x3f, RZ ;  /* 0x0000003fd4047810 */ /* 0x000fe40007ffe0ff */
[----:B------:R-:W5:Y:S02]  /*0ef0*/  LDC.U8 R36, c[0x0][0x480] ;  /* 0x00012000ff247b82 */ /* 0x000f640000000000 */
[----:B------:R-:W-:Y:S01]  /*0f00*/  SHF.R.S32.HI R6, RZ, 0x1f, R4 ;  /* 0x0000001fff067819 */ /* 0x000fe20000011404 */
[----:B------:R-:W-:-:S03]  /*0f10*/  IMAD.HI.U32 R2, R2, R7, RZ ;  /* 0x0000000702027227 */ /* 0x000fc600078e00ff */
[----:B------:R-:W-:Y:S01]  /*0f20*/  LEA.HI R14, R6, R4, RZ, 0x6 ;  /* 0x00000004060e7211 */ /* 0x000fe200078f30ff */
[----:B------:R-:W-:Y:S01]  /*0f30*/  IMAD.MOV R5, RZ, RZ, -R2 ;  /* 0x000000ffff057224 */ /* 0x000fe200078e0a02 */
[----:B------:R-:W5:Y:S03]  /*0f40*/  @P2 LDC R28, c[0x0][0x2e4] ;  /* 0x0000b900ff1c2b82 */ /* 0x000f660000000800 */
[----:B------:R-:W-:Y:S01]  /*0f50*/  IMAD R4, R15, R5, R7 ;  /* 0x000000050f047224 */ /* 0x000fe200078e0207 */
[----:B------:R-:W-:Y:S01]  /*0f60*/  IADD3 R5, R212, 0x80, R219 ;  /* 0x00000080d4057810 */ /* 0x000fe20007ffe0db */
[----:B------:R-:W-:-:S03]  /*0f70*/  IMAD.WIDE.U32 R6, R0, R32, RZ ;  /* 0x0000002000067225 */ /* 0x000fc600078e00ff */
[----:B------:R-:W-:Y:S02]  /*0f80*/  ISETP.GT.U32.AND P3, PT, R15, R4, PT ;  /* 0x000000040f00720c */ /* 0x000fe40003f64070 */
[----:B--2---:R-:W-:Y:S02]  /*0f90*/  IADD3 R5, R5, R10, -R186 ;  /* 0x0000000a05057210 */ /* 0x004fe40007ffe8ba */
[----:B------:R-:W-:Y:S01]  /*0fa0*/  SEL R37, R8, R6, !P1 ;  /* 0x0000000608257207 */ /* 0x000fe20004800000 */
[----:B------:R-:W-:Y:S01]  /*0fb0*/  IMAD R8, R16, R251, RZ ;  /* 0x000000fb10087224 */ /* 0x000fe200078e02ff */
[----:B------:R-:W-:Y:S01]  /*0fc0*/  IADD3 R5, R5, 0x3f, RZ ;  /* 0x0000003f05057810 */ /* 0x000fe20007ffe0ff */
[----:B------:R-:W-:-:S03]  /*0fd0*/  IMAD.WIDE.U32 R16, R251, R42, RZ ;  /* 0x0000002afb107225 */ /* 0x000fc600078e00ff */
[----:B------:R-:W-:Y:S01]  /*0fe0*/  SHF.R.S32.HI R10, RZ, 0x1f, R5 ;  /* 0x0000001fff0a7819 */ /* 0x000fe20000011405 */
[----:B------:R-:W-:Y:S02]  /*0ff0*/  IMAD R6, R0, R33, RZ ;  /* 0x0000002100067224 */ /* 0x000fe400078e02ff */
[----:B------:R-:W-:Y:S01]  /*1000*/  @!P3 IADD3 R4, R4, -R15, RZ ;  /* 0x8000000f0404b210 */ /* 0x000fe20007ffe0ff */
[----:B------:R-:W-:Y:S01]  /*1010*/  @!P3 VIADD R2, R2, 0x1 ;  /* 0x000000010202b836 */ /* 0x000fe20000000000 */
[----:B------:R-:W-:Y:S02]  /*1020*/  LEA.HI R5, R10, R5, RZ, 0x6 ;  /* 0x000000050a057211 */ /* 0x000fe400078f30ff */
[----:B------:R-:W-:Y:S01]  /*1030*/  ISETP.GE.U32.AND P6, PT, R4, R15, PT ;  /* 0x0000000f0400720c */ /* 0x000fe20003fc6070 */
[----:B------:R-:W-:Y:S01]  /*1040*/  IMAD R4, R40, R42, R8 ;  /* 0x0000002a28047224 */ /* 0x000fe200078e0208 */
[----:B------:R-:W-:Y:S01]  /*1050*/  SHF.R.S32.HI R8, RZ, 0x6, R14 ;  /* 0x00000006ff087819 */ /* 0x000fe2000001140e */
[----:B------:R-:W-:Y:S01]  /*1060*/  IMAD R14, R27, R16, RZ ;  /* 0x000000101b0e7224 */ /* 0x000fe200078e02ff */
[----:B------:R-:W-:Y:S01]  /*1070*/  ISETP.NE.AND P3, PT, R18, RZ, PT ;  /* 0x000000ff1200720c */ /* 0x000fe20003f65270 */
[----:B------:R-:W-:Y:S01]  /*1080*/  IMAD.IADD R4, R17, 0x1, R4 ;  /* 0x0000000111047824 */ /* 0x000fe200078e0204 */
[----:B------:R-:W2:Y:S01]  /*1090*/  @!P1 LDC.64 R10, c[0x0][0x418] ;  /* 0x00010600ff0a9b82 */ /* 0x000ea20000000a00 */
[----:B------:R-:W-:-:S02]  /*10a0*/  SHF.R.S32.HI R5, RZ, 0x6, R5 ;  /* 0x00000006ff057819 */ /* 0x000fc40000011405 */
[----:B------:R-:W-:Y:S01]  /*10b0*/  IMAD R14, R26, R4, R14 ;  /* 0x000000041a0e7224 */ /* 0x000fe200078e020e */
[----:B------:R-:W-:Y:S02]  /*10c0*/  @P0 IADD3 R4, R232, R244, RZ ;  /* 0x000000f4e8040210 */ /* 0x000fe40007ffe0ff */
[----:B------:R-:W-:Y:S01]  /*10d0*/  @P1 IADD3 R29, R7, R6, RZ ;  /* 0x00000006071d1210 */ /* 0x000fe20007ffe0ff */
[----:B------:R-:W-:Y:S01]  /*10e0*/  @P6 VIADD R2, R2, 0x1 ;  /* 0x0000000102026836 */ /* 0x000fe20000000000 */
[----:B------:R-:W-:Y:S01]  /*10f0*/  VIMNMX R187, R8, R5, PT ;  /* 0x0000000508bb7248 */ /* 0x000fe20003fe0100 */
[C---:B---3--:R-:W-:Y:S02]  /*1100*/  @P0 IMAD R15, R4.reuse, R13, RZ ;  /* 0x0000000d040f0224 */ /* 0x048fe400078e02ff */
[----:B------:R-:W-:Y:S01]  /*1110*/  @P0 IMAD.WIDE.U32 R8, R4, R12, RZ ;  /* 0x0000000c04080225 */ /* 0x000fe200078e00ff */
[----:B------:R-:W-:-:S03]  /*1120*/  MOV R22, R2 ;  /* 0x0000000200167202 */ /* 0x000fc60000000f00 */
[C---:B------:R-:W-:Y:S01]  /*1130*/  IMAD.WIDE.U32 R6, R26.reuse, R16, RZ ;  /* 0x000000101a067225 */ /* 0x040fe200078e00ff */
[----:B------:R-:W-:Y:S01]  /*1140*/  @P0 MOV R31, R8 ;  /* 0x00000008001f0202 */ /* 0x000fe20000000f00 */
[----:B------:R-:W3:Y:S01]  /*1150*/  LDC.64 R16, c[0x0][0x488] ;  /* 0x00012200ff107b82 */ /* 0x000ee20000000a00 */
[----:B------:R-:W-:Y:S01]  /*1160*/  LEA R8, R187, 0xffffffc0, 0x6 ;  /* 0xffffffc0bb087811 */ /* 0x000fe200078e30ff */
[-C--:B------:R-:W-:Y:S01]  /*1170*/  IMAD R2, R27, R0.reuse, RZ ;  /* 0x000000001b027224 */ /* 0x080fe200078e02ff */
[----:B------:R-:W-:Y:S01]  /*1180*/  @P0 IADD3 R34, R9, R15, RZ ;  /* 0x0000000f09220210 */ /* 0x000fe20007ffe0ff */
[----:B------:R-:W-:-:S04]  /*1190*/  IMAD.WIDE.U32 R4, R26, R0, RZ ;  /* 0x000000001a047225 */ /* 0x000fc800078e00ff */
[----:B------:R-:W-:Y:S01]  /*11a0*/  @!P4 IMAD.MOV R22, RZ, RZ, -R22 ;  /* 0x000000ffff16c224 */ /* 0x000fe200078e0a16 */
[----:B------:R-:W-:Y:S01]  /*11b0*/  @!P3 LOP3.LUT R22, RZ, R18, RZ, 0x33, !PT ;  /* 0x00000012ff16b212 */ /* 0x000fe200078e33ff */
[----:B------:R-:W-:Y:S01]  /*11c0*/  IMAD.IADD R24, R7, 0x1, R14 ;  /* 0x0000000107187824 */ /* 0x000fe200078e020e */
[----:B------:R-:W3:Y:S01]  /*11d0*/  @P0 LDC.64 R18, c[0x0][0x248] ;  /* 0x00009200ff120b82 */ /* 0x000ee20000000a00 */
[----:B------:R-:W-:Y:S01]  /*11e0*/  @P1 IMAD.IADD R24, R5, 0x1, R2 ;  /* 0x0000000105181824 */ /* 0x000fe200078e0202 */
[C---:B------:R-:W-:Y:S01]  /*11f0*/  SHF.L.U32 R2, R251.reuse, 0x7, RZ ;  /* 0x00000007fb027819 */ /* 0x040fe200000006ff */
[C---:B-1----:R-:W-:Y:S01]  /*1200*/  @P2 IMAD R9, R251.reuse, R30, RZ ;  /* 0x0000001efb092224 */ /* 0x042fe200078e02ff */
[----:B------:R-:W-:Y:S02]  /*1210*/  SHF.L.U64.HI R5, R251, 0x7, R40 ;  /* 0x00000007fb057819 */ /* 0x000fe40000010228 */
[----:B------:R-:W-:Y:S02]  /*1220*/  SEL R2, R2, RZ, P5 ;  /* 0x000000ff02027207 */ /* 0x000fe40002800000 */
[----:B------:R-:W-:Y:S01]  /*1230*/  SEL R25, R6, R4, !P1 ;  /* 0x0000000406197207 */ /* 0x000fe20004800000 */
[----:B----4-:R-:W-:Y:S01]  /*1240*/  @P1 IMAD.WIDE.U32 R6, R0, R20, RZ ;  /* 0x0000001400061225 */ /* 0x010fe200078e00ff */
[----:B------:R-:W-:-:S02]  /*1250*/  SEL R5, R5, RZ, P5 ;  /* 0x000000ff05057207 */ /* 0x000fc40002800000 */
[----:B------:R-:W-:Y:S01]  /*1260*/  IADD3 R2, P3, R8, R2, RZ ;  /* 0x0000000208027210 */ /* 0x000fe20007f7e0ff */
[----:B--2---:R-:W-:Y:S01]  /*1270*/  @!P1 IMAD R4, R40, R10, RZ ;  /* 0x0000000a28049224 */ /* 0x004fe200078e02ff */
[----:B------:R-:W-:Y:S01]  /*1280*/  SHF.R.S32.HI R20, RZ, 0x1f, R8 ;  /* 0x0000001fff147819 */ /* 0x000fe20000011408 */
[----:B------:R-:W-:Y:S01]  /*1290*/  @P1 IMAD R23, R0, R21, R7 ;  /* 0x0000001500171224 */ /* 0x000fe200078e0207 */
[----:B------:R-:W-:Y:S01]  /*12a0*/  @P2 SEL R9, R9, R0, !P1 ;  /* 0x0000000009092207 */ /* 0x000fe20004800000 */
[----:B------:R-:W-:Y:S01]  /*12b0*/  @!P1 IMAD R11, R251, R11, R4 ;  /* 0x0000000bfb0b9224 */ /* 0x000fe200078e0204 */
[----:B-----5:R-:W-:Y:S01]  /*12c0*/  ISETP.NE.AND P5, PT, R36, RZ, PT ;  /* 0x000000ff2400720c */ /* 0x020fe20003fa5270 */
[----:B------:R-:W-:Y:S02]  /*12d0*/  IMAD.X R7, R20, 0x1, R5, P3 ;  /* 0x0000000114077824 */ /* 0x000fe400018e0605 */
[----:B------:R-:W-:Y:S01]  /*12e0*/  IMAD R21, R27, R2, RZ ;  /* 0x000000021b157224 */ /* 0x000fe200078e02ff */
[----:B------:R-:W-:Y:S01]  /*12f0*/  SHF.R.S32.HI R27, RZ, 0x1f, R219 ;  /* 0x0000001fff1b7819 */ /* 0x000fe200000114db */
[----:B------:R-:W-:-:S04]  /*1300*/  @!P1 IMAD.WIDE.U32 R4, R251, R10, RZ ;  /* 0x0000000afb049225 */ /* 0x000fc800078e00ff */
[----:B------:R-:W-:-:S04]  /*1310*/  IMAD.WIDE.U32 R14, R26, R2, RZ ;  /* 0x000000021a0e7225 */ /* 0x000fc800078e00ff */
[----:B------:R-:W-:Y:S01]  /*1320*/  IMAD R10, R26, R7, R21 ;  /* 0x000000071a0a7224 */ /* 0x000fe200078e0215 */
[----:B------:R-:W-:Y:S01]  /*1330*/  @P1 MOV R21, R6 ;  /* 0x0000000600151202 */ /* 0x000fe20000000f00 */
[----:B------:R-:W-:Y:S01]  /*1340*/  @!P2 IMAD R2, R251, R226, R43 ;  /* 0x000000e2fb02a224 */ /* 0x000fe200078e022b */
[----:B------:R-:W-:Y:S01]  /*1350*/  @!P1 MOV R21, R4 ;  /* 0x0000000400159202 */ /* 0x000fe20000000f00 */
[----:B------:R-:W-:Y:S02]  /*1360*/  @!P1 IMAD.IADD R23, R5, 0x1, R11 ;  /* 0x0000000105179824 */ /* 0x000fe400078e020b */
[----:B------:R-:W-:Y:S02]  /*1370*/  @P0 IMAD.IADD R6, R232, 0x1, R244 ;  /* 0x00000001e8060824 */ /* 0x000fe400078e02f4 */
[----:B---3--:R-:W-:-:S04]  /*1380*/  IMAD.WIDE.U32 R4, R35, R16, RZ ;  /* 0x0000001023047225 */ /* 0x008fc800078e00ff */
[----:B------:R-:W-:Y:S01]  /*1390*/  @P2 IMAD R11, R43, R28, R9 ;  /* 0x0000001c2b0b2224 */ /* 0x000fe200078e0209 */
[----:B------:R-:W-:Y:S01]  /*13a0*/  SEL R9, R4, RZ, P5 ;  /* 0x000000ff04097207 */ /* 0x000fe20002800000 */
[----:B------:R-:W-:Y:S02]  /*13b0*/  @!P2 IMAD R11, R2, R30, RZ ;  /* 0x0000001e020ba224 */ /* 0x000fe400078e02ff */
[C---:B------:R-:W-:Y:S02]  /*13c0*/  @P0 IMAD R2, R6.reuse, R19, RZ ;  /* 0x0000001306020224 */ /* 0x040fe400078e02ff */
[----:B------:R-:W-:Y:S02]  /*13d0*/  IMAD R5, R35, R17, R5 ;  /* 0x0000001123057224 */ /* 0x000fe400078e0205 */
[----:B------:R-:W-:Y:S02]  /*13e0*/  IMAD R36, R43, R39, RZ ;  /* 0x000000272b247224 */ /* 0x000fe400078e02ff */
[----:B------:R-:W-:Y:S01]  /*13f0*/  @P0 IMAD.WIDE.U32 R6, R6, R18, RZ ;  /* 0x0000001206060225 */ /* 0x000fe200078e00ff */
[----:B------:R-:W-:-:S02]  /*1400*/  SEL R28, R5, RZ, P5 ;  /* 0x000000ff051c7207 */ /* 0x000fc40002800000 */
[----:B------:R-:W-:Y:S01]  /*1410*/  SHF.R.S32.HI R38, RZ, 0x1f, R36 ;  /* 0x0000001fff267819 */ /* 0x000fe20000011424 */
        /* <DEDUP_REMOVED lines=15> */
.L_x_118:
        /* <DEDUP_REMOVED lines=13> */
.L_x_119:
[----:B------:R-:W-:Y:S02]  /*15e0*/  IADD3 R5, R15, R10, RZ ;  /* 0x0000000a0f057210 */ /* 0x000fe40007ffe0ff */
[----:B------:R-:W-:Y:S01]  /*15f0*/  SHF.R.S32.HI R35, RZ, 0x1f, R22 ;  /* 0x0000001fff237819 */ /* 0x000fe20000011416 */
[----:B------:R-:W-:Y:S05]  /*1600*/  @!P2 BRA `(.L_x_120) ;  /* 0x00000000001ca947 */ /* 0x000fea0003800000 */
[----:B------:R-:W1:Y:S01]  /*1610*/  LDC R4, c[0x0][0x2c0] ;  /* 0x0000b000ff047b82 */ /* 0x000e620000000800 */
[----:B------:R-:W-:-:S05]  /*1620*/  @!P1 IMAD R0, R251, R42, RZ ;  /* 0x0000002afb009224 */ /* 0x000fca00078e02ff */
[----:B------:R-:W-:Y:S02]  /*1630*/  LEA R0, R251, R0, 0x7 ;  /* 0x00000000fb007211 */ /* 0x000fe400078e38ff */
[----:B------:R-:W1:Y:S02]  /*1640*/  LDC R2, c[0x0][0x2e4] ;  /* 0x0000b900ff027b82 */ /* 0x000e640000000800 */
[----:B-1----:R-:W-:-:S05]  /*1650*/  LEA R2, R4, R2, 0x7 ;  /* 0x0000000204027211 */ /* 0x002fca00078e38ff */
[----:B------:R-:W-:Y:S01]  /*1660*/  IMAD R2, R2, R43, R0 ;  /* 0x0000002b02027224 */ /* 0x000fe200078e0200 */
[----:B------:R-:W-:Y:S06]  /*1670*/  BRA `(.L_x_121) ;  /* 0x0000000000087947 */ /* 0x000fec0003800000 */
.L_x_120:
[----:B------:R-:W-:-:S04]  /*1680*/  IMAD R2, R251, R226, R43 ;  /* 0x000000e2fb027224 */ /* 0x000fc800078e022b */
[----:B------:R-:W-:-:S07]  /*1690*/  IMAD R2, R2, R42, RZ ;  /* 0x0000002a02027224 */ /* 0x000fce00078e02ff */
.L_x_121:
[----:B------:R-:W1:Y:S01]  /*16a0*/  S2R R42, SR_TID.X ;  /* 0x00000000002a7919 */ /* 0x000e620000002100 */
[----:B------:R-:W-:Y:S01]  /*16b0*/  IMAD R226, R39, R226, RZ ;  /* 0x000000e227e27224 */ /* 0x000fe200078e02ff */
[----:B------:R-:W2:Y:S01]  /*16c0*/  LDC.64 R16, c[0x0][0x420] ;  /* 0x00010800ff107b82 */ /* 0x000ea20000000a00 */
[----:B------:R-:W-:Y:S01]  /*16d0*/  IADD3 R0, P3, R220, R8, RZ ;  /* 0x00000008dc007210 */ /* 0x000fe20007f7e0ff */
[----:B------:R-:W-:Y:S01]  /*16e0*/  ULDC.64 UR4, c[0x0][0x258] ;  /* 0x0000960000047ab9 */ /* 0x000fe20000000a00 */
[----:B------:R-:W-:Y:S01]  /*16f0*/  IMAD.SHL.U32 R225, R226, 0x40, RZ ;  /* 0x00000040e2e17824 */ /* 0x000fe200078e00ff */
[----:B------:R-:W-:Y:S01]  /*1700*/  SHF.R.S32.HI R211, RZ, 0x1f, R210 ;  /* 0x0000001fffd37819 */ /* 0x000fe200000114d2 */
[----:B------:R-:W-:Y:S01]  /*1710*/  ULDC UR10, c[0x0][0x398] ;  /* 0x0000e600000a7ab9 */ /* 0x000fe20000000800 */
[----:B------:R-:W-:Y:S01]  /*1720*/  ULDC.64 UR6, c[0x0][0x3e0] ;  /* 0x0000f80000067ab9 */ /* 0x000fe20000000a00 */
[----:B------:R-:W-:Y:S01]  /*1730*/  BSSY B1, `(.L_x_117) ;  /* 0x00006a6000017945 */ /* 0x000fe20003800000 */
[----:B------:R-:W-:-:S02]  /*1740*/  IADD3 R6, P2, P1, R14, R225, R36 ;  /* 0x000000e10e067210 */ /* 0x000fc4000795e024 */
[----:B------:R-:W-:Y:S02]  /*1750*/  SHF.R.S32.HI R36, RZ, 0x1f, R220 ;  /* 0x0000001fff247819 */ /* 0x000fe400000114dc */
[----:B------:R-:W-:-:S04]  /*1760*/  SHF.R.S32.HI R4, RZ, 0x1f, R225 ;  /* 0x0000001fff047819 */ /* 0x000fc800000114e1 */
[----:B------:R-:W-:Y:S01]  /*1770*/  IADD3.X R10, R5, R4, R38, P2, P1 ;  /* 0x00000004050a7210 */ /* 0x000fe200017e2426 */
[----:B------:R-:W-:Y:S01]  /*1780*/  IMAD.X R5, R36, 0x1, R20, P3 ;  /* 0x0000000124057824 */ /* 0x000fe200018e0614 */
[----:B------:R-:W-:Y:S01]  /*1790*/  IADD3 R4, P1, R210, R21, RZ ;  /* 0x00000015d2047210 */ /* 0x000fe20007f3e0ff */
[----:B------:R-:W3:Y:S01]  /*17a0*/  LDC.64 R38, c[0x0][0x478] ;  /* 0x00011e00ff267b82 */ /* 0x000ee20000000a00 */
[----:B------:R-:W-:Y:S01]  /*17b0*/  IADD3 R15, P3, P2, R9, R6, R25 ;  /* 0x00000006090f7210 */ /* 0x000fe20007a7e019 */
[C---:B------:R-:W-:Y:S01]  /*17c0*/  IMAD.IADD R25, R8.reuse, 0x1, R2 ;  /* 0x0000000108197824 */ /* 0x040fe200078e0202 */
[----:B------:R-:W-:Y:S01]  /*17d0*/  IADD3 R21, R8, R11, RZ ;  /* 0x0000000b08157210 */ /* 0x000fe20007ffe0ff */
[----:B------:R-:W-:Y:S01]  /*17e0*/  IMAD R2, R5, R32, RZ ;  /* 0x0000002005027224 */ /* 0x000fe200078e02ff */
[----:B------:R-:W-:Y:S01]  /*17f0*/  IADD3.X R14, R28, R10, R24, P3, P2 ;  /* 0x0000000a1c0e7210 */ /* 0x000fe20001fe4418 */
[----:B------:R-:W-:Y:S02]  /*1800*/  IMAD.X R5, R211, 0x1, R23, P1 ;  /* 0x00000001d3057824 */ /* 0x000fe400008e0617 */
[----:B------:R-:W-:-:S02]  /*1810*/  IMAD R9, R0, R33, R2 ;  /* 0x0000002100097224 */ /* 0x000fc400078e0202 */
[----:B------:R-:W-:Y:S01]  /*1820*/  IMAD.WIDE.U32 R6, R0, R32, R210 ;  /* 0x0000002000067225 */ /* 0x000fe200078e00d2 */
[----:B-1----:R-:W-:-:S03]  /*1830*/  SHF.R.S32.HI R23, RZ, 0x1f, R42 ;  /* 0x0000001fff177819 */ /* 0x002fc6000001142a */
[----:B--2---:R-:W-:Y:S01]  /*1840*/  IMAD R0, R20, R16, RZ ;  /* 0x0000001014007224 */ /* 0x004fe200078e02ff */
[----:B------:R-:W-:Y:S01]  /*1850*/  LEA.HI R11, R23, R42, RZ, 0x5 ;  /* 0x0000002a170b7211 */ /* 0x000fe200078f28ff */
[----:B------:R-:W-:Y:S01]  /*1860*/  IMAD.WIDE.U32 R4, R8, R16, R4 ;  /* 0x0000001008047225 */ /* 0x000fe200078e0004 */
[----:B------:R-:W-:-:S03]  /*1870*/  IADD3 R6, P1, R37, R6, RZ ;  /* 0x0000000625067210 */ /* 0x000fc60007f3e0ff */
[----:B------:R-:W-:Y:S01]  /*1880*/  IMAD R2, R8, R17, R0 ;  /* 0x0000001108027224 */ /* 0x000fe200078e0200 */
[----:B------:R-:W-:Y:S02]  /*1890*/  LOP3.LUT R0, R11, 0xffffffe0, RZ, 0xc0, !PT ;  /* 0xffffffe00b007812 */ /* 0x000fe400078ec0ff */
[----:B------:R-:W-:Y:S01]  /*18a0*/  SHF.R.S32.HI R8, RZ, 0x5, R11 ;  /* 0x00000005ff087819 */ /* 0x000fe2000001140b */
[----:B------:R-:W-:Y:S01]  /*18b0*/  IMAD R11, R41, UR4, RZ ;  /* 0x00000004290b7c24 */ /* 0x000fe2000f8e02ff */
[----:B------:R-:W-:Y:S01]  /*18c0*/  IADD3.X R7, R29, R7, R9, P1, !PT ;  /* 0x000000071d077210 */ /* 0x000fe20000ffe409 */
[----:B------:R-:W-:Y:S01]  /*18d0*/  IMAD.IADD R0, R42, 0x1, -R0 ;  /* 0x000000012a007824 */ /* 0x000fe200078e0a00 */
[----:B------:R-:W1:Y:S01]  /*18e0*/  LDC.64 R28, c[0x0][0x2b0] ;  /* 0x0000ac00ff1c7b82 */ /* 0x000e620000000a00 */
[C---:B------:R-:W-:Y:S02]  /*18f0*/  IMAD R11, R43.reuse, UR5, R11 ;  /* 0x000000052b0b7c24 */ /* 0x040fe4000f8e020b */
[----:B------:R-:W-:Y:S01]  /*1900*/  IMAD R8, R8, R226, R0 ;  /* 0x000000e208087224 */ /* 0x000fe200078e0200 */
[----:B------:R-:W-:Y:S01]  /*1910*/  IADD3 R0, -R186, R212, R219 ;  /* 0x000000d4ba007210 */ /* 0x000fe20007ffe1db */
[----:B------:R-:W-:Y:S01]  /*1920*/  IMAD.WIDE.U32 R6, R43, UR4, R6 ;  /* 0x000000042b067c25 */ /* 0x000fe2000f8e0006 */
[----:B------:R-:W-:-:S03]  /*1930*/  ULDC.64 UR4, c[0x0][0x428] ;  /* 0x00010a0000047ab9 */ /* 0x000fc60000000a00 */
[----:B------:R-:W-:Y:S01]  /*1940*/  VIADD R0, R0, -UR10 ;  /* 0x8000000a00007c36 */ /* 0x000fe20008000000 */
[----:B------:R-:W-:Y:S01]  /*1950*/  IADD3 R11, R7, R11, RZ ;  /* 0x0000000b070b7210 */ /* 0x000fe20007ffe0ff */
[----:B------:R-:W-:Y:S01]  /*1960*/  IMAD.IADD R5, R5, 0x1, R2 ;  /* 0x0000000105057824 */ /* 0x000fe200078e0202 */
[C---:B------:R-:W-:Y:S01]  /*1970*/  IADD3 R2, P1, R8.reuse, R15, RZ ;  /* 0x0000000f08027210 */ /* 0x040fe20007f3e0ff */
[----:B------:R-:W-:Y:S01]  /*1980*/  IMAD R9, R41, UR4, RZ ;  /* 0x0000000429097c24 */ /* 0x000fe2000f8e02ff */
[----:B------:R-:W-:Y:S01]  /*1990*/  SHF.R.S32.HI R10, RZ, 0x1f, R0 ;  /* 0x0000001fff0a7819 */ /* 0x000fe20000011400 */
[C---:B------:R-:W-:Y:S01]  /*19a0*/  IMAD.WIDE.U32 R4, R43.reuse, UR4, R4 ;  /* 0x000000042b047c25 */ /* 0x040fe2000f8e0004 */
[----:B------:R-:W-:Y:S02]  /*19b0*/  LEA.HI.X.SX32 R8, R8, R14, 0x1, P1 ;  /* 0x0000000e08087211 */ /* 0x000fe400008f0eff */
[----:B------:R-:W-:Y:S01]  /*19c0*/  LEA.HI R7, R10, R0, RZ, 0x6 ;  /* 0x000000000a077211 */ /* 0x000fe200078f30ff */
[----:B------:R-:W-:Y:S01]  /*19d0*/  IMAD R9, R43, UR5, R9 ;  /* 0x000000052b097c24 */ /* 0x000fe2000f8e0209 */
[----:B------:R-:W-:Y:S01]  /*19e0*/  ULDC.64 UR4, c[0x0][0x210] ;  /* 0x0000840000047ab9 */ /* 0x000fe20000000a00 */
[----:B------:R-:W-:Y:S01]  /*19f0*/  IMAD R0, R36, R16, RZ ;  /* 0x0000001024007224 */ /* 0x000fe200078e02ff */
[----:B------:R-:W-:Y:S01]  /*1a00*/  LEA R190, P2, R6, UR4, 0x1 ;  /* 0x0000000406be7c11 */ /* 0x000fe2000f8408ff */
[----:B------:R-:W-:-:S02]  /*1a10*/  IMAD.IADD R5, R5, 0x1, R9 ;  /* 0x0000000105057824 */ /* 0x000fc400078e0209 */
[----:B------:R-:W-:Y:S01]  /*1a20*/  IMAD R0, R220, R17, R0 ;  /* 0x00000011dc007224 */ /* 0x000fe200078e0200 */
[----:B------:R-:W-:Y:S01]  /*1a30*/  LEA.HI.X R191, R6, UR5, R11, 0x1, P2 ;  /* 0x0000000506bf7c11 */ /* 0x000fe200090f0c0b */
[----:B------:R-:W-:Y:S01]  /*1a40*/  ULDC.64 UR4, c[0x0][0x400] ;  /* 0x0001000000047ab9 */ /* 0x000fe20000000a00 */
[----:B------:R-:W-:Y:S01]  /*1a50*/  SHF.R.S32.HI R6, RZ, 0x6, R7 ;  /* 0x00000006ff067819 */ /* 0x000fe20000011407 */
[----:B------:R-:W-:Y:S01]  /*1a60*/  IMAD.WIDE.U32 R4, R220, R16, R4 ;  /* 0x00000010dc047225 */ /* 0x000fe200078e0004 */
[C---:B------:R-:W-:Y:S02]  /*1a70*/  LEA R185, P1, R2.reuse, UR4, 0x2 ;  /* 0x0000000402b97c11 */ /* 0x040fe4000f8210ff */
[----:B------:R-:W-:Y:S01]  /*1a80*/  VIMNMX R231, RZ, R6, !PT ;  /* 0x00000006ffe77248 */ /* 0x000fe20007fe0100 */
[----:B------:R-:W-:Y:S01]  /*1a90*/  IMAD.IADD R0, R5, 0x1, R0 ;  /* 0x0000000105007824 */ /* 0x000fe200078e0200 */
[----:B------:R-:W-:Y:S01]  /*1aa0*/  LEA.HI.X R184, R2, UR5, R8, 0x2, P1 ;  /* 0x0000000502b87c11 */ /* 0x000fe200088f1408 */
[----:B-1----:R-:W-:Y:S01]  /*1ab0*/  IMAD.WIDE R10, R21, 0x4, R28 ;  /* 0x00000004150a7825 */ /* 0x002fe200078e021c */
[----:B------:R-:W-:-:S02]  /*1ac0*/  ISETP.GT.AND P1, PT, R187, R231, PT ;  /* 0x000000e7bb00720c */ /* 0x000fc40003f24270 */
[C---:B------:R-:W-:Y:S01]  /*1ad0*/  LEA R188, P2, R4.reuse, UR6, 0x1 ;  /* 0x0000000604bc7c11 */ /* 0x040fe2000f8408ff */
[----:B---3--:R-:W-:Y:S01]  /*1ae0*/  IMAD.WIDE R6, R25, 0x4, R38 ;  /* 0x0000000419067825 */ /* 0x008fe200078e0226 */
[----:B------:R-:W-:Y:S02]  /*1af0*/  MOV R214, R10 ;  /* 0x0000000a00d67202 */ /* 0x000fe40000000f00 */
[----:B------:R-:W-:Y:S01]  /*1b00*/  LEA.HI.X R189, R4, UR7, R0, 0x1, P2 ;  /* 0x0000000704bd7c11 */ /* 0x000fe200090f0c00 */
[----:B------:R-:W-:Y:S01]  /*1b10*/  IMAD.MOV.U32 R213, RZ, RZ, R11 ;  /* 0x000000ffffd57224 */ /* 0x000fe200078e000b */
[----:B------:R-:W-:Y:S01]  /*1b20*/  MOV R215, R7 ;  /* 0x0000000700d77202 */ /* 0x000fe20000000f00 */
[----:B------:R-:W-:Y:S02]  /*1b30*/  IMAD.MOV.U32 R216, RZ, RZ, R6 ;  /* 0x000000ffffd87224 */ /* 0x000fe400078e0006 */
[----:B------:R-:W-:Y:S02]  /*1b40*/  VIADD R187, R187, 0xffffffff ;  /* 0xffffffffbbbb7836 */ /* 0x000fe40000000000 */
[----:B------:R-:W-:Y:S05]  /*1b50*/  @P1 BRA `(.L_x_122) ;  /* 0x0000000800d81947 */ /* 0x000fea0003800000 */
        /* <DEDUP_REMOVED lines=8> */
[----:B------:R-:W-:Y:S01]  /*1be0*/  @P0 MOV R14, R6 ;  /* 0x00000006000e0202 */ /* 0x000fe20000000f00 */
[----:B------:R-:W-:-:S05]  /*1bf0*/  @P0 IMAD.WIDE.U32 R8, R8, R4, RZ ;  /* 0x0000000408080225 */ /* 0x000fca00078e00ff */
[----:B------:R-:W-:Y:S02]  /*1c00*/  @P0 IADD3 R10, R9, R0, RZ ;  /* 0x00000000090a0210 */ /* 0x000fe40007ffe0ff */
[----:B------:R-:W-:Y:S01]  /*1c10*/  @P0 MOV R2, R8 ;  /* 0x0000000800020202 */ /* 0x000fe20000000f00 */
        /* <DEDUP_REMOVED lines=13> */
.L_x_123:
        /* <DEDUP_REMOVED lines=13> */
.L_x_124:
[-C--:B------:R-:W-:Y:S01]  /*1dc0*/  IMAD R0, R27, R4.reuse, RZ ;  /* 0x000000041b007224 */ /* 0x080fe200078e02ff */
[----:B------:R-:W-:Y:S01]  /*1dd0*/  ULDC UR4, c[0x0][0x2d0] ;  /* 0x0000b40000047ab9 */ /* 0x000fe20000000800 */
[C---:B------:R-:W-:Y:S01]  /*1de0*/  IMAD.WIDE.U32 R6, R219.reuse, R4, R210 ;  /* 0x00000004db067225 */ /* 0x040fe200078e00d2 */
[----:B------:R-:W-:Y:S03]  /*1df0*/  BSSY B0, `(.L_x_125) ;  /* 0x000001d000007945 */ /* 0x000fe60003800000 */
        /* <DEDUP_REMOVED lines=9> */
[----:B------:R-:W-:Y:S01]  /*1e90*/  IMAD.WIDE.U32 R6, R43, UR4, R6 ;  /* 0x000000042b067c25 */ /* 0x000fe2000f8e0006 */
[----:B------:R-:W-:-:S02]  /*1ea0*/  ISETP.GE.OR P1, PT, R220, R0, P0 ;  /* 0x00000000dc00720c */ /* 0x000fc40000726670 */
[-C--:B------:R-:W-:Y:S01]  /*1eb0*/  ISETP.GE.OR P2, PT, R2, R0.reuse, P0 ;  /* 0x000000000200720c */ /* 0x080fe20000746670 */
[----:B------:R-:W-:Y:S01]  /*1ec0*/  IMAD R2, R41, UR4, RZ ;  /* 0x0000000429027c24 */ /* 0x000fe2000f8e02ff */
[-C--:B------:R-:W-:Y:S02]  /*1ed0*/  ISETP.GE.OR P3, PT, R9, R0.reuse, P0 ;  /* 0x000000000900720c */ /* 0x080fe40000766670 */
[----:B------:R-:W-:Y:S01]  /*1ee0*/  ISETP.GE.OR P4, PT, R8, R0, P0 ;  /* 0x000000000800720c */ /* 0x000fe20000786670 */
[----:B------:R-:W-:-:S05]  /*1ef0*/  IMAD R0, R43, UR5, R2 ;  /* 0x000000052b007c24 */ /* 0x000fca000f8e0202 */
        /* <DEDUP_REMOVED lines=11> */
[----:B------:R1:W-:Y:S04]  /*1fb0*/  STG.E.128 desc[UR12][R10.64], RZ ;  /* 0x000000ff0a007986 */ /* 0x0003e8000c101d0c */
.L_x_126:
[----:B------:R-:W-:Y:S05]  /*1fc0*/  BSYNC B0 ;  /* 0x0000000000007941 */ /* 0x000fea0003800000 */
.L_x_125:
[----:B------:R-:W-:Y:S04]  /*1fd0*/  BSSY B0, `(.L_x_127) ;  /* 0x000000e000007945 */ /* 0x000fe80003800000 */
[----:B------:R-:W-:Y:S05]  /*1fe0*/  @P2 BRA `(.L_x_128) ;  /* 0x0000000000302947 */ /* 0x000fea0003800000 */
[----:B------:R-:W-:Y:S01]  /*1ff0*/  IADD3 R2, P0, R220, 0x20, RZ ;  /* 0x00000020dc027810 */ /* 0x000fe20007f1e0ff */
[----:B------:R-:W-:Y:S01]  /*2000*/  ULDC.64 UR4, c[0x0][0x3f0] ;  /* 0x0000fc0000047ab9 */ /* 0x000fe20000000a00 */
[----:B------:R-:W-:-:S03]  /*2010*/  MOV R9, R0 ;  /* 0x0000000000097202 */ /* 0x000fc60000000f00 */
[----:B------:R-:W-:-:S04]  /*2020*/  IMAD.X R8, RZ, RZ, R36, P0 ;  /* 0x000000ffff087224 */ /* 0x000fc800000e0624 */
[----:B-1----:R-:W-:Y:S02]  /*2030*/  IMAD R10, R8, R4, RZ ;  /* 0x00000004080a7224 */ /* 0x002fe400078e02ff */
[----:B------:R-:W-:-:S04]  /*2040*/  IMAD.MOV.U32 R8, RZ, RZ, R6 ;  /* 0x000000ffff087224 */ /* 0x000fc800078e0006 */
[----:B------:R-:W-:-:S04]  /*2050*/  IMAD.WIDE.U32 R8, R2, R4, R8 ;  /* 0x0000000402087225 */ /* 0x000fc800078e0008 */
[----:B------:R-:W-:Y:S01]  /*2060*/  IMAD R2, R2, R5, R10 ;  /* 0x0000000502027224 */ /* 0x000fe200078e020a */
[----:B------:R-:W-:-:S04]  /*2070*/  LEA R10, P0, R8, UR4, 0x1 ;  /* 0x00000004080a7c11 */ /* 0x000fc8000f8008ff */
[----:B------:R-:W-:-:S04]  /*2080*/  IADD3 R2, R9, R2, RZ ;  /* 0x0000000209027210 */ /* 0x000fc80007ffe0ff */
[----:B------:R-:W-:-:S05]  /*2090*/  LEA.HI.X R11, R8, UR5, R2, 0x1, P0 ;  /* 0x00000005080b7c11 */ /* 0x000fca00080f0c02 */
[----:B------:R2:W-:Y:S02]  /*20a0*/  STG.E.128 desc[UR12][R10.64], RZ ;  /* 0x000000ff0a007986 */ /* 0x0005e4000c101d0c */
.L_x_128:
[----:B------:R-:W-:Y:S05]  /*20b0*/  BSYNC B0 ;  /* 0x0000000000007941 */ /* 0x000fea0003800000 */
.L_x_127:
[----:B------:R-:W-:Y:S04]  /*20c0*/  BSSY B0, `(.L_x_129) ;  /* 0x000000e000007945 */ /* 0x000fe80003800000 */
[----:B------:R-:W-:Y:S05]  /*20d0*/  @P3 BRA `(.L_x_130) ;  /* 0x0000000000303947 */ /* 0x000fea0003800000 */
[----:B------:R-:W-:Y:S01]  /*20e0*/  IADD3 R2, P0, R220, 0x40, RZ ;  /* 0x00000040dc027810 */ /* 0x000fe20007f1e0ff */
[----:B------:R-:W-:Y:S01]  /*20f0*/  ULDC.64 UR4, c[0x0][0x3f0] ;  /* 0x0000fc0000047ab9 */ /* 0x000fe20000000a00 */
[----:B------:R-:W-:-:S03]  /*2100*/  MOV R9, R0 ;  /* 0x0000000000097202 */ /* 0x000fc60000000f00 */
[----:B------:R-:W-:-:S04]  /*2110*/  IMAD.X R8, RZ, RZ, R36, P0 ;  /* 0x000000ffff087224 */ /* 0x000fc800000e0624 */
[----:B-12---:R-:W-:Y:S02]  /*2120*/  IMAD R10, R8, R4, RZ ;  /* 0x00000004080a7224 */ /* 0x006fe400078e02ff */
[----:B------:R-:W-:-:S04]  /*2130*/  IMAD.MOV.U32 R8, RZ, RZ, R6 ;  /* 0x000000ffff087224 */ /* 0x000fc800078e0006 */
[----:B------:R-:W-:-:S04]  /*2140*/  IMAD.WIDE.U32 R8, R2, R4, R8 ;  /* 0x0000000402087225 */ /* 0x000fc800078e0008 */
[----:B------:R-:W-:Y:S01]  /*2150*/  IMAD R2, R2, R5, R10 ;  /* 0x0000000502027224 */ /* 0x000fe200078e020a */
[----:B------:R-:W-:-:S04]  /*2160*/  LEA R10, P0, R8, UR4, 0x1 ;  /* 0x00000004080a7c11 */ /* 0x000fc8000f8008ff */
[----:B------:R-:W-:-:S04]  /*2170*/  IADD3 R2, R9, R2, RZ ;  /* 0x0000000209027210 */ /* 0x000fc80007ffe0ff */
[----:B------:R-:W-:-:S05]  /*2180*/  LEA.HI.X R11, R8, UR5, R2, 0x1, P0 ;  /* 0x00000005080b7c11 */ /* 0x000fca00080f0c02 */
[----:B------:R3:W-:Y:S02]  /*2190*/  STG.E.128 desc[UR12][R10.64], RZ ;  /* 0x000000ff0a007986 */ /* 0x0007e4000c101d0c */
.L_x_130:
[----:B------:R-:W-:Y:S05]  /*21a0*/  BSYNC B0 ;  /* 0x0000000000007941 */ /* 0x000fea0003800000 */
.L_x_129:
[----:B------:R-:W-:Y:S04]  /*21b0*/  BSSY B0, `(.L_x_131) ;  /* 0x000000d000007945 */ /* 0x000fe80003800000 */
[----:B------:R-:W-:Y:S05]  /*21c0*/  @P4 BRA `(.L_x_132) ;  /* 0x00000000002c4947 */ /* 0x000fea0003800000 */
[----:B------:R-:W-:Y:S01]  /*21d0*/  IADD3 R2, P0, R220, 0x60, RZ ;  /* 0x00000060dc027810 */ /* 0x000fe20007f1e0ff */
[----:B------:R-:W-:-:S03]  /*21e0*/  ULDC.64 UR4, c[0x0][0x3f0] ;  /* 0x0000fc0000047ab9 */ /* 0x000fc60000000a00 */
[----:B------:R-:W-:-:S05]  /*21f0*/  IADD3.X R7, RZ, R36, RZ, P0, !PT ;  /* 0x00000024ff077210 */ /* 0x000fca00007fe4ff */
[----:B------:R-:W-:Y:S01]  /*2200*/  IMAD R8, R7, R4, RZ ;  /* 0x0000000407087224 */ /* 0x000fe200078e02ff */
[----:B------:R-:W-:-:S03]  /*2210*/  MOV R7, R0 ;  /* 0x0000000000077202 */ /* 0x000fc60000000f00 */
[----:B------:R-:W-:-:S04]  /*2220*/  IMAD.WIDE.U32 R6, R2, R4, R6 ;  /* 0x0000000402067225 */ /* 0x000fc800078e0006 */
[----:B------:R-:W-:Y:S01]  /*2230*/  IMAD R2, R2, R5, R8 ;  /* 0x0000000502027224 */ /* 0x000fe200078e0208 */
[----:B------:R-:W-:-:S04]  /*2240*/  LEA R4, P0, R6, UR4, 0x1 ;  /* 0x0000000406047c11 */ /* 0x000fc8000f8008ff */
[----:B------:R-:W-:-:S04]  /*2250*/  IADD3 R2, R7, R2, RZ ;  /* 0x0000000207027210 */ /* 0x000fc80007ffe0ff */
[----:B------:R-:W-:-:S05]  /*2260*/  LEA.HI.X R5, R6, UR5, R2, 0x1, P0 ;  /* 0x0000000506057c11 */ /* 0x000fca00080f0c02 */
[----:B------:R4:W-:Y:S02]  /*2270*/  STG.E.128 desc[UR12][R4.64], RZ ;  /* 0x000000ff04007986 */ /* 0x0009e4000c101d0c */
.L_x_132:
[----:B------:R-:W-:Y:S05]  /*2280*/  BSYNC B0 ;  /* 0x0000000000007941 */ /* 0x000fea0003800000 */
.L_x_131:
[-C--:B----4-:R-:W-:Y:S01]  /*2290*/  IMAD.WIDE.U32 R4, R219, R12.reuse, R210 ;  /* 0x0000000cdb047225 */ /* 0x090fe200078e00d2 */
[----:B------:R-:W-:Y:S01]  /*22a0*/  ULDC.64 UR4, c[0x0][0x470] ;  /* 0x00011c0000047ab9 */ /* 0x000fe20000000a00 */
[----:B------:R-:W-:Y:S02]  /*22b0*/  BSSY B0, `(.L_x_133) ;  /* 0x0000014000007945 */ /* 0x000fe40003800000 */
[----:B------:R-:W-:Y:S01]  /*22c0*/  IMAD R0, R27, R12, RZ ;  /* 0x0000000c1b007224 */ /* 0x000fe200078e02ff */
        /* <DEDUP_REMOVED lines=18> */
.L_x_134:
[----:B------:R-:W-:Y:S05]  /*23f0*/  BSYNC B0 ;  /* 0x0000000000007941 */ /* 0x000fea0003800000 */
.L_x_133:
[----:B------:R-:W-:Y:S04]  /*2400*/  BSSY B0, `(.L_x_135) ;  /* 0x000000e000007945 */ /* 0x000fe80003800000 */
[----:B------:R-:W-:Y:S05]  /*2410*/  @P2 BRA `(.L_x_136) ;  /* 0x0000000000302947 */ /* 0x000fea0003800000 */
[----:B------:R-:W-:Y:S01]  /*2420*/  IADD3 R2, P0, R220, 0x20, RZ ;  /* 0x00000020dc027810 */ /* 0x000fe20007f1e0ff */
[----:B------:R-:W-:Y:S01]  /*2430*/  ULDC.64 UR4, c[0x0][0x3f8] ;  /* 0x0000fe0000047ab9 */ /* 0x000fe20000000a00 */
[----:B------:R-:W-:-:S03]  /*2440*/  MOV R7, R0 ;  /* 0x0000000000077202 */ /* 0x000fc60000000f00 */
[----:B------:R-:W-:-:S04]  /*2450*/  IMAD.X R6, RZ, RZ, R36, P0 ;  /* 0x000000ffff067224 */ /* 0x000fc800000e0624 */
[----:B----4-:R-:W-:Y:S02]  /*2460*/  IMAD R8, R6, R12, RZ ;  /* 0x0000000c06087224 */ /* 0x010fe400078e02ff */
[----:B------:R-:W-:-:S04]  /*2470*/  IMAD.MOV.U32 R6, RZ, RZ, R4 ;  /* 0x000000ffff067224 */ /* 0x000fc800078e0004 */
[----:B------:R-:W-:-:S04]  /*2480*/  IMAD.WIDE.U32 R6, R2, R12, R6 ;  /* 0x0000000c02067225 */ /* 0x000fc800078e0006 */
[----:B------:R-:W-:Y:S01]  /*2490*/  IMAD R2, R2, R13, R8 ;  /* 0x0000000d02027224 */ /* 0x000fe200078e0208 */
[----:B------:R-:W-:-:S04]  /*24a0*/  LEA R8, P0, R6, UR4, 0x1 ;  /* 0x0000000406087c11 */ /* 0x000fc8000f8008ff */
[----:B------:R-:W-:-:S04]  /*24b0*/  IADD3 R2, R7, R2, RZ ;  /* 0x0000000207027210 */ /* 0x000fc80007ffe0ff */
[----:B------:R-:W-:-:S05]  /*24c0*/  LEA.HI.X R9, R6, UR5, R2, 0x1, P0 ;  /* 0x0000000506097c11 */ /* 0x000fca00080f0c02 */
[----:B------:R4:W-:Y:S02]  /*24d0*/  STG.E.128 desc[UR12][R8.64], RZ ;  /* 0x000000ff08007986 */ /* 0x0009e4000c101d0c */
.L_x_136:
[----:B------:R-:W-:Y:S05]  /*24e0*/  BSYNC B0 ;  /* 0x0000000000007941 */ /* 0x000fea0003800000 */
.L_x_135:
        /* <DEDUP_REMOVED lines=14> */
.L_x_138:
[----:B------:R-:W-:Y:S05]  /*25d0*/  BSYNC B0 ;  /* 0x0000000000007941 */ /* 0x000fea0003800000 */
.L_x_137:
        /* <DEDUP_REMOVED lines=12> */
[----:B------:R1:W-:Y:S01]  /*26a0*/  STG.E.128 desc[UR12][R4.64], RZ ;  /* 0x000000ff04007986 */ /* 0x0003e2000c101d0c */
[----:B------:R-:W-:Y:S05]  /*26b0*/  BRA `(.L_x_139) ;  /* 0x0000005800b47947 */ /* 0x000fea0003800000 */
.L_x_122:
[----:B------:R-:W-:Y:S01]  /*26c0*/  @P5 BAR.SYNC.DEFER_BLOCKING 0x0 ;  /* 0x0000000000005b1d */ /* 0x000fe20000010000 */
[----:B------:R-:W-:Y:S01]  /*26d0*/  IMAD R0, R233, -0x80, R186 ;  /* 0xffffff80e9007824 */ /* 0x000fe200078e02ba */
[C---:B------:R-:W-:Y:S01]  /*26e0*/  IADD3 R6, R220.reuse, 0x60, RZ ;  /* 0x00000060dc067810 */ /* 0x040fe20007ffe0ff */
[C---:B------:R-:W-:Y:S01]  /*26f0*/  VIADD R4, R220.reuse, 0x40 ;  /* 0x00000040dc047836 */ /* 0x040fe20000000000 */
[----:B------:R-:W-:Y:S01]  /*2700*/  LEA.HI R11, R187, R187, RZ, 0x1 ;  /* 0x000000bbbb0b7211 */ /* 0x000fe200078f08ff */
[----:B------:R-:W-:Y:S01]  /*2710*/  IMAD R2, R27, R12, RZ ;  /* 0x0000000c1b027224 */ /* 0x000fe200078e02ff */
[-C--:B------:R-:W-:Y:S01]  /*2720*/  ISETP.GE.AND P3, PT, R220, R0.reuse, PT ;  /* 0x00000000dc00720c */ /* 0x080fe20003f66270 */
[----:B------:R-:W-:Y:S01]  /*2730*/  IMAD R10, R187, -0x40, R212 ;  /* 0xffffffc0bb0a7824 */ /* 0x000fe200078e02d4 */
[-C--:B------:R-:W-:Y:S01]  /*2740*/  ISETP.GE.AND P0, PT, R6, R0.reuse, PT ;  /* 0x000000000600720c */ /* 0x080fe20003f06270 */
[----:B------:R-:W-:Y:S01]  /*2750*/  VIADD R6, R220, 0x20 ;  /* 0x00000020dc067836 */ /* 0x000fe20000000000 */
[----:B------:R-:W-:Y:S01]  /*2760*/  ISETP.GE.AND P6, PT, R4, R0, PT ;  /* 0x000000000400720c */ /* 0x000fe20003fc6270 */
[C---:B------:R-:W-:Y:S01]  /*2770*/  IMAD.WIDE.U32 R4, R219.reuse, R12, R210 ;  /* 0x0000000cdb047225 */ /* 0x040fe200078e00d2 */
[----:B------:R-:W-:Y:S01]  /*2780*/  P2R R20, PR, RZ, 0x1 ;  /* 0x00000001ff147803 */ /* 0x000fe20000000000 */
[----:B------:R-:W-:Y:S01]  /*2790*/  ULDC.64 UR4, c[0x0][0x268] ;  /* 0x00009a0000047ab9 */ /* 0x000fe20000000a00 */
[----:B------:R-:W-:Y:S01]  /*27a0*/  ISETP.GE.AND P4, PT, R6, R0, PT ;  /* 0x000000000600720c */ /* 0x000fe20003f86270 */
[----:B------:R-:W-:Y:S01]  /*27b0*/  IMAD R2, R219, R13, R2 ;  /* 0x0000000ddb027224 */ /* 0x000fe200078e0202 */
[----:B------:R-:W-:Y:S01]  /*27c0*/  LEA R0, R240, R177, 0x1 ;  /* 0x000000b1f0007211 */ /* 0x000fe200078e08ff */
[----:B------:R-:W-:Y:S01]  /*27d0*/  IMAD R8, R35, UR4, RZ ;  /* 0x0000000423087c24 */ /* 0x000fe2000f8e02ff */
[----:B------:R-:W-:Y:S01]  /*27e0*/  IADD3 R4, P0, R31, R4, RZ ;  /* 0x000000041f047210 */ /* 0x000fe20007f1e0ff */
[----:B------:R-:W-:Y:S01]  /*27f0*/  BSSY B0, `(.L_x_140) ;  /* 0x0000020000007945 */ /* 0x000fe20003800000 */
[----:B------:R-:W-:Y:S01]  /*2800*/  ISETP.GE.AND P2, PT, R6, R10, PT ;  /* 0x0000000a0600720c */ /* 0x000fe20003f46270 */
[-C--:B------:R-:W-:Y:S01]  /*2810*/  IMAD.WIDE.U32 R6, R219, R18.reuse, R210 ;  /* 0x00000012db067225 */ /* 0x080fe200078e00d2 */
[----:B------:R-:W-:Y:S01]  /*2820*/  IADD3.X R5, R34, R5, R2, P0, !PT ;  /* 0x0000000522057210 */ /* 0x000fe200007fe402 */
[----:B------:R1:W-:Y:S02]  /*2830*/  @P3 STS.128 [R0+0xa000], RZ ;  /* 0x00a000ff00003388 */ /* 0x0003e40000000c00 */
[----:B------:R-:W-:Y:S01]  /*2840*/  IMAD R2, R27, R18, RZ ;  /* 0x000000121b027224 */ /* 0x000fe200078e02ff */
[----:B------:R-:W-:Y:S01]  /*2850*/  IADD3 R14, P0, R26, R6, RZ ;  /* 0x000000061a0e7210 */ /* 0x000fe20007f1e0ff */
[----:B------:R-:W-:Y:S01]  /*2860*/  IMAD.WIDE.U32 R4, R22, UR4, R4 ;  /* 0x0000000416047c25 */ /* 0x000fe2000f8e0004 */
[----:B------:R-:W-:-:S02]  /*2870*/  ISETP.GE.AND P1, PT, R220, R10, PT ;  /* 0x0000000adc00720c */ /* 0x000fc40003f26270 */
[----:B------:R-:W-:Y:S01]  /*2880*/  LOP3.LUT R11, R11, 0xfffffffe, RZ, 0xc0, !PT ;  /* 0xfffffffe0b0b7812 */ /* 0x000fe200078ec0ff */
[----:B------:R-:W-:Y:S02]  /*2890*/  IMAD R9, R219, R19, R2 ;  /* 0x00000013db097224 */ /* 0x000fe400078e0202 */
[----:B------:R-:W-:-:S03]  /*28a0*/  IMAD R2, R22, UR5, R8 ;  /* 0x0000000516027c24 */ /* 0x000fc6000f8e0208 */
[----:B------:R-:W-:Y:S01]  /*28b0*/  IADD3.X R15, R30, R7, R9, P0, !PT ;  /* 0x000000071e0f7210 */ /* 0x000fe200007fe409 */
[----:B------:R-:W-:Y:S01]  /*28c0*/  IMAD.IADD R2, R5, 0x1, R2 ;  /* 0x0000000105027824 */ /* 0x000fe200078e0202 */
[----:B------:R-:W-:Y:S06]  /*28d0*/  @P3 BRA `(.L_x_141) ;  /* 0x0000000000443947 */ /* 0x000fec0003800000 */
        /* <DEDUP_REMOVED lines=17> */
.L_x_141:
[----:B------:R-:W-:Y:S05]  /*29f0*/  BSYNC B0 ;  /* 0x0000000000007941 */ /* 0x000fea0003800000 */
.L_x_140:
[----:B------:R4:W-:Y:S01]  /*2a00*/  @P4 STS.128 [R0+0xb000], RZ ;  /* 0x00b000ff00004388 */ /* 0x0009e20000000c00 */
[----:B------:R-:W-:Y:S04]  /*2a10*/  BSSY B0, `(.L_x_142) ;  /* 0x0000015000007945 */ /* 0x000fe80003800000 */
[----:B------:R-:W-:Y:S05]  /*2a20*/  @P4 BRA `(.L_x_143) ;  /* 0x00000000004c4947 */ /* 0x000fea0003800000 */
[----:B------:R-:W-:Y:S02]  /*2a30*/  ULDC UR4, c[0x0][0x2d0] ;  /* 0x0000b40000047ab9 */ /* 0x000fe40000000800 */
[----:B------:R-:W-:-:S13]  /*2a40*/  ISETP.GE.AND P0, PT, R210, UR4, PT ;  /* 0x00000004d2007c0c */ /* 0x000fda000bf06270 */
[----:B------:R1:W-:Y:S01]  /*2a50*/  @P0 STS.128 [R0+0xb000], RZ ;  /* 0x00b000ff00000388 */ /* 0x0003e20000000c00 */
[----:B------:R-:W-:Y:S05]  /*2a60*/  @P0 BRA `(.L_x_143) ;  /* 0x00000000003c0947 */ /* 0x000fea0003800000 */
[----:B---3--:R-:W-:Y:S01]  /*2a70*/  IADD3 R8, P0, R220, 0x20, RZ ;  /* 0x00000020dc087810 */ /* 0x008fe20007f1e0ff */
[----:B------:R-:W-:Y:S01]  /*2a80*/  ULDC.64 UR4, c[0x0][0x220] ;  /* 0x0000880000047ab9 */ /* 0x000fe20000000a00 */
[----:B------:R-:W-:-:S03]  /*2a90*/  MOV R7, R2 ;  /* 0x0000000200077202 */ /* 0x000fc60000000f00 */
[----:B------:R-:W-:-:S04]  /*2aa0*/  IMAD.X R6, RZ, RZ, R36, P0 ;  /* 0x000000ffff067224 */ /* 0x000fc800000e0624 */
[-C--:B------:R-:W-:Y:S02]  /*2ab0*/  IMAD R9, R6, R12.reuse, RZ ;  /* 0x0000000c06097224 */ /* 0x080fe400078e02ff */
[----:B------:R-:W-:Y:S02]  /*2ac0*/  IMAD.MOV.U32 R6, RZ, RZ, R4 ;  /* 0x000000ffff067224 */ /* 0x000fe400078e0004 */
[C---:B------:R-:W-:Y:S02]  /*2ad0*/  IMAD R9, R8.reuse, R13, R9 ;  /* 0x0000000d08097224 */ /* 0x040fe400078e0209 */
[----:B------:R-:W-:-:S03]  /*2ae0*/  IMAD.WIDE.U32 R6, R8, R12, R6 ;  /* 0x0000000c08067225 */ /* 0x000fc600078e0006 */
[----:B------:R-:W-:Y:S02]  /*2af0*/  LEA R8, P0, R6, UR4, 0x1 ;  /* 0x0000000406087c11 */ /* 0x000fe4000f8008ff */
[----:B------:R-:W-:-:S04]  /*2b00*/  IADD3 R9, R7, R9, RZ ;  /* 0x0000000907097210 */ /* 0x000fc80007ffe0ff */
[----:B------:R-:W-:-:S05]  /*2b10*/  LEA.HI.X R9, R6, UR5, R9, 0x1, P0 ;  /* 0x0000000506097c11 */ /* 0x000fca00080f0c09 */
[----:B------:R-:W-:Y:S01]  /*2b20*/  @!PT LDS RZ, [RZ] ;  /* 0x00000000fffff984 */ /* 0x000fe20000000800 */
[----:B------:R-:W-:Y:S01]  /*2b30*/  @!PT LDS RZ, [RZ] ;  /* 0x00000000fffff984 */ /* 0x000fe20000000800 */
[----:B------:R-:W-:Y:S01]  /*2b40*/  @!PT LDS RZ, [RZ] ;  /* 0x00000000fffff984 */ /* 0x000fe20000000800 */
[----:B------:R3:W-:Y:S02]  /*2b50*/  LDGSTS.E.BYPASS.LTC128B.128 [R0+0xb000], desc[UR12][R8.64] ;  /* 0x0b00000008007fae */ /* 0x0007e4000b901d4c */
.L_x_143:
[----:B------:R-:W-:Y:S05]  /*2b60*/  BSYNC B0 ;  /* 0x0000000000007941 */ /* 0x000fea0003800000 */
.L_x_142:
        /* <DEDUP_REMOVED lines=22> */
.L_x_145:
[----:B------:R-:W-:Y:S05]  /*2cd0*/  BSYNC B0 ;  /* 0x0000000000007941 */ /* 0x000fea0003800000 */
.L_x_144:
        /* <DEDUP_REMOVED lines=10> */
[----:B------:R-:W-:-:S03]  /*2d80*/  MOV R7, R2 ;  /* 0x0000000200077202 */ /* 0x000fc60000000f00 */
[----:B------:R-:W-:-:S04]  /*2d90*/  IMAD.X R6, RZ, RZ, R36, P0 ;  /* 0x000000ffff067224 */ /* 0x000fc800000e0624 */
[----:B---3--:R-:W-:Y:S02]  /*2da0*/  IMAD R8, R6, R12, RZ ;  /* 0x0000000c06087224 */ /* 0x008fe400078e02ff */
[----:B------:R-:W-:-:S04]  /*2db0*/  IMAD.MOV.U32 R6, RZ, RZ, R4 ;  /* 0x000000ffff067224 */ /* 0x000fc800078e0004 */
[----:B------:R-:W-:-:S04]  /*2dc0*/  IMAD.WIDE.U32 R6, R5, R12, R6 ;  /* 0x0000000c05067225 */ /* 0x000fc800078e0006 */
[----:B------:R-:W-:Y:S01]  /*2dd0*/  IMAD R5, R5, R13, R8 ;  /* 0x0000000d05057224 */ /* 0x000fe200078e0208 */
[----:B------:R-:W-:-:S04]  /*2de0*/  LEA R4, P0, R6, UR4, 0x1 ;  /* 0x0000000406047c11 */ /* 0x000fc8000f8008ff */
[----:B------:R-:W-:-:S04]  /*2df0*/  IADD3 R5, R7, R5, RZ ;  /* 0x0000000507057210 */ /* 0x000fc80007ffe0ff */
[----:B------:R-:W-:-:S05]  /*2e00*/  LEA.HI.X R5, R6, UR5, R5, 0x1, P0 ;  /* 0x0000000506057c11 */ /* 0x000fca00080f0c05 */
[----:B------:R-:W-:Y:S01]  /*2e10*/  @!PT LDS RZ, [RZ] ;  /* 0x00000000fffff984 */ /* 0x000fe20000000800 */
[----:B------:R-:W-:Y:S01]  /*2e20*/  @!PT LDS RZ, [RZ] ;  /* 0x00000000fffff984 */ /* 0x000fe20000000800 */
[----:B------:R-:W-:Y:S01]  /*2e30*/  @!PT LDS RZ, [RZ] ;  /* 0x00000000fffff984 */ /* 0x000fe20000000800 */
[----:B------:R3:W-:Y:S02]  /*2e40*/  LDGSTS.E.BYPASS.LTC128B.128 [R0+0xd000], desc[UR12][R4.64] ;  /* 0x0d00000004007fae */ /* 0x0007e4000b901d4c */
.L_x_147:
[----:B------:R-:W-:Y:S05]  /*2e50*/  BSYNC B0 ;  /* 0x0000000000007941 */ /* 0x000fea0003800000 */
.L_x_146:
        /* <DEDUP_REMOVED lines=13> */
.L_x_149:
[----:B------:R-:W-:Y:S05]  /*2f30*/  BSYNC B0 ;  /* 0x0000000000007941 */ /* 0x000fea0003800000 */
.L_x_148:
[----:B------:R1:W-:Y:S01]  /*2f40*/  @P2 STS.128 [R0+0x5000], RZ ;  /* 0x005000ff00002388 */ /* 0x0003e20000000c00 */
[----:B------:R-:W-:Y:S01]  /*2f50*/  ISETP.NE.AND P0, PT, R2, 0x1, PT ;  /* 0x000000010200780c */ /* 0x000fe20003f05270 */
[----:B------:R-:W-:Y:S01]  /*2f60*/  VIADD R2, R240, 0x1000 ;  /* 0x00001000f0027836 */ /* 0x000fe20000000000 */
[----:B------:R-:W-:Y:S02]  /*2f70*/  BSSY B0, `(.L_x_150) ;  /* 0x000000f000007945 */ /* 0x000fe40003800000 */
[----:B------:R-:W-:Y:S02]  /*2f80*/  P2R R21, PR, RZ, 0x1 ;  /* 0x00000001ff157803 */ /* 0x000fe40000000000 */
[----:B------:R-:W-:-:S05]  /*2f90*/  SEL R2, R2, R240, !P0 ;  /* 0x000000f002027207 */ /* 0x000fca0004000000 */
[----:B------:R-:W-:Y:S01]  /*2fa0*/  IMAD R183, R2, 0x2, R177 ;  /* 0x0000000202b77824 */ /* 0x000fe200078e02b1 */
[----:B------:R-:W-:Y:S06]  /*2fb0*/  @P2 BRA `(.L_x_151) ;  /* 0x0000000000282947 */ /* 0x000fec0003800000 */
[----:B------:R-:W-:Y:S02]  /*2fc0*/  ULDC UR4, c[0x0][0x2d0] ;  /* 0x0000b40000047ab9 */ /* 0x000fe40000000800 */
[----:B------:R-:W-:-:S13]  /*2fd0*/  ISETP.GE.AND P0, PT, R210, UR4, PT ;  /* 0x00000004d2007c0c */ /* 0x000fda000bf06270 */
[----:B------:R1:W-:Y:S01]  /*2fe0*/  @P0 STS.128 [R0+0x5000], RZ ;  /* 0x005000ff00000388 */ /* 0x0003e20000000c00 */
[----:B------:R-:W-:Y:S05]  /*2ff0*/  @P0 BRA `(.L_x_151) ;  /* 0x0000000000180947 */ /* 0x000fea0003800000 */
[----:B---3--:R-:W-:-:S04]  /*3000*/  LEA R4, P0, R16, R188, 0x6 ;  /* 0x000000bc10047211 */ /* 0x008fc800078030ff */
[----:B------:R-:W-:-:S05]  /*3010*/  LEA.HI.X R5, R16, R189, R17, 0x6, P0 ;  /* 0x000000bd10057211 */ /* 0x000fca00000f3411 */
[----:B------:R-:W-:Y:S01]  /*3020*/  @!PT LDS RZ, [RZ] ;  /* 0x00000000fffff984 */ /* 0x000fe20000000800 */
[----:B------:R-:W-:Y:S01]  /*3030*/  @!PT LDS RZ, [RZ] ;  /* 0x00000000fffff984 */ /* 0x000fe20000000800 */
[----:B------:R-:W-:Y:S01]  /*3040*/  @!PT LDS RZ, [RZ] ;  /* 0x00000000fffff984 */ /* 0x000fe20000000800 */
[----:B------:R3:W-:Y:S04]  /*3050*/  LDGSTS.E.BYPASS.LTC128B.128 [R0+0x5000], desc[UR12][R4.64] ;  /* 0x0500000004007fae */ /* 0x0007e8000b901d4c */
.L_x_151:
[----:B------:R-:W-:Y:S05]  /*3060*/  BSYNC B0 ;  /* 0x0000000000007941 */ /* 0x000fea0003800000 */
.L_x_150:
        /* <DEDUP_REMOVED lines=18> */
.L_x_153:
[----:B------:R-:W-:Y:S05]  /*3190*/  BSYNC B0 ;  /* 0x0000000000007941 */ /* 0x000fea0003800000 */
.L_x_152:
[----:B------:R1:W-:Y:S01]  /*31a0*/  @P2 STS [R183+0x1000], RZ ;  /* 0x001000ffb7002388 */ /* 0x0003e20000000800 */
[C---:B------:R-:W-:Y:S01]  /*31b0*/  ISETP.GE.AND P5, PT, R2.reuse, R10, PT ;  /* 0x0000000a0200720c */ /* 0x040fe20003fa6270 */
[----:B------:R-:W-:Y:S01]  /*31c0*/  BSSY B0, `(.L_x_154) ;  /* 0x0000015000007945 */ /* 0x000fe20003800000 */
[----:B---3--:R-:W-:Y:S01]  /*31d0*/  SHF.R.S32.HI R4, RZ, 0x1f, R2 ;  /* 0x0000001fff047819 */ /* 0x008fe20000011402 */
[----:B------:R1:W-:Y:S04]  /*31e0*/  @P2 STS [R183+0x1004], RZ ;  /* 0x001004ffb7002388 */ /* 0x0003e80000000800 */
[----:B------:R1:W-:Y:S04]  /*31f0*/  @P2 STS [R183+0x1008], RZ ;  /* 0x001008ffb7002388 */ /* 0x0003e80000000800 */
[----:B------:R1:W-:Y:S02]  /*3200*/  @P2 STS [R183+0x100c], RZ ;  /* 0x00100cffb7002388 */ /* 0x0003e40000000800 */
[----:B------:R-:W-:-:S04]  /*3210*/  @!P5 LEA R12, P0, R2, R214, 0x2 ;  /* 0x000000d6020cd211 */ /* 0x000fc800078010ff */
        /* <DEDUP_REMOVED lines=15> */
.L_x_155:
[----:B------:R-:W-:Y:S05]  /*3310*/  BSYNC B0 ;  /* 0x0000000000007941 */ /* 0x000fea0003800000 */
.L_x_154:
[----:B------:R2:W-:Y:S01]  /*3320*/  @P3 STS.128 [R0+0x6000], RZ ;  /* 0x006000ff00003388 */ /* 0x0005e20000000c00 */
[----:B------:R-:W-:Y:S01]  /*3330*/  VIADD R2, R238, 0x8 ;  /* 0x00000008ee027836 */ /* 0x000fe20000000000 */
[----:B------:R-:W-:Y:S01]  /*3340*/  ULDC.64 UR4, c[0x0][0x260] ;  /* 0x0000980000047ab9 */ /* 0x000fe20000000a00 */
[----:B------:R-:W-:Y:S01]  /*3350*/  SHF.R.S32.HI R17, RZ, 0x1f, R238 ;  /* 0x0000001fff117819 */ /* 0x000fe200000114ee */
[----:B------:R-:W-:Y:S01]  /*3360*/  IMAD R6, R35, UR4, RZ ;  /* 0x0000000423067c24 */ /* 0x000fe2000f8e02ff */
[----:B------:R-:W-:Y:S01]  /*3370*/  BSSY B0, `(.L_x_156) ;  /* 0x000001d000007945 */ /* 0x000fe20003800000 */
[----:B------:R-:W-:Y:S01]  /*3380*/  ISETP.GE.AND P0, PT, R2, R10, PT ;  /* 0x0000000a0200720c */ /* 0x000fe20003f06270 */
[----:B-1----:R-:W-:Y:S01]  /*3390*/  IMAD.WIDE.U32 R4, R22, UR4, R14 ;  /* 0x0000000416047c25 */ /* 0x002fe2000f8e000e */
[----:B------:R-:W-:Y:S02]  /*33a0*/  SHF.L.U32 R11, R238, 0x2, RZ ;  /* 0x00000002ee0b7819 */ /* 0x000fe400000006ff */
[----:B------:R-:W-:Y:S01]  /*33b0*/  P2R R16, PR, RZ, 0x1 ;  /* 0x00000001ff107803 */ /* 0x000fe20000000000 */
[----:B------:R-:W-:Y:S01]  /*33c0*/  IMAD R2, R22, UR5, R6 ;  /* 0x0000000516027c24 */ /* 0x000fe2000f8e0206 */
[C---:B------:R-:W-:Y:S01]  /*33d0*/  SHF.L.U64.HI R15, R238.reuse, 0x2, R17 ;  /* 0x00000002ee0f7819 */ /* 0x040fe20000010211 */
[----:B------:R-:W-:-:S02]  /*33e0*/  VIADD R6, R238, 0x20 ;  /* 0x00000020ee067836 */ /* 0x000fc40000000000 */
[----:B------:R-:W-:-:S03]  /*33f0*/  IMAD.IADD R2, R5, 0x1, R2 ;  /* 0x0000000105027824 */ /* 0x000fc600078e0202 */
[----:B------:R-:W-:-:S04]  /*3400*/  ISETP.GE.AND P0, PT, R6, R10, PT ;  /* 0x0000000a0600720c */ /* 0x000fc80003f06270 */
[----:B------:R-:W-:Y:S01]  /*3410*/  P2R R14, PR, RZ, 0x1 ;  /* 0x00000001ff0e7803 */ /* 0x000fe20000000000 */
[----:B--2---:R-:W-:Y:S08]  /*3420*/  @P3 BRA `(.L_x_157) ;  /* 0x0000000000443947 */ /* 0x004ff00003800000 */
        /* <DEDUP_REMOVED lines=17> */
.L_x_157:
[----:B------:R-:W-:Y:S05]  /*3540*/  BSYNC B0 ;  /* 0x0000000000007941 */ /* 0x000fea0003800000 */
.L_x_156:
        /* <DEDUP_REMOVED lines=8> */
[----:B--2---:R-:W-:Y:S01]  /*35d0*/  IADD3 R8, P0, R220, 0x20, RZ ;  /* 0x00000020dc087810 */ /* 0x004fe20007f1e0ff */
[----:B------:R-:W-:Y:S01]  /*35e0*/  ULDC.64 UR4, c[0x0][0x218] ;  /* 0x0000860000047ab9 */ /* 0x000fe20000000a00 */
[----:B------:R-:W-:-:S03]  /*35f0*/  MOV R7, R2 ;  /* 0x0000000200077202 */ /* 0x000fc60000000f00 */
[----:B------:R-:W-:-:S04]  /*3600*/  IMAD.X R6, RZ, RZ, R36, P0 ;  /* 0x000000ffff067224 */ /* 0x000fc800000e0624 */
[----:B------:R-:W-:Y:S02]  /*3610*/  IMAD R9, R6, R18, RZ ;  /* 0x0000001206097224 */ /* 0x000fe400078e02ff */
[----:B------:R-:W-:-:S04]  /*3620*/  IMAD.MOV.U32 R6, RZ, RZ, R4 ;  /* 0x000000ffff067224 */ /* 0x000fc800078e0004 */
[----:B------:R-:W-:-:S04]  /*3630*/  IMAD.WIDE.U32 R6, R8, R18, R6 ;  /* 0x0000001208067225 */ /* 0x000fc800078e0006 */
[----:B------:R-:W-:-:S05]  /*3640*/  IMAD R8, R8, R19, R9 ;  /* 0x0000001308087224 */ /* 0x000fca00078e0209 */
[----:B------:R-:W-:Y:S02]  /*3650*/  IADD3 R7, R7, R8, RZ ;  /* 0x0000000807077210 */ /* 0x000fe40007ffe0ff */
[----:B------:R-:W-:-:S04]  /*3660*/  LEA R8, P0, R6, UR4, 0x1 ;  /* 0x0000000406087c11 */ /* 0x000fc8000f8008ff */
[----:B------:R-:W-:-:S05]  /*3670*/  LEA.HI.X R9, R6, UR5, R7, 0x1, P0 ;  /* 0x0000000506097c11 */ /* 0x000fca00080f0c07 */
[----:B------:R-:W-:Y:S01]  /*3680*/  @!PT LDS RZ, [RZ] ;  /* 0x00000000fffff984 */ /* 0x000fe20000000800 */
[----:B------:R-:W-:Y:S01]  /*3690*/  @!PT LDS RZ, [RZ] ;  /* 0x00000000fffff984 */ /* 0x000fe20000000800 */
[----:B------:R-:W-:Y:S01]  /*36a0*/  @!PT LDS RZ, [RZ] ;  /* 0x00000000fffff984 */ /* 0x000fe20000000800 */
[----:B------:R2:W-:Y:S04]  /*36b0*/  LDGSTS.E.BYPASS.LTC128B.128 [R0+0x7000], desc[UR12][R8.64] ;  /* 0x0700000008007fae */ /* 0x0005e8000b901d4c */
.L_x_159:
[----:B------:R-:W-:Y:S05]  /*36c0*/  BSYNC B0 ;  /* 0x0000000000007941 */ /* 0x000fea0003800000 */
.L_x_158:
        /* <DEDUP_REMOVED lines=9> */
[----:B------:R-:W-:Y:S01]  /*3760*/  ULDC.64 UR4, c[0x0][0x218] ;  /* 0x0000860000047ab9 */ /* 0x000fe20000000a00 */
[----:B--2---:R-:W-:-:S03]  /*3770*/  MOV R9, R2 ;  /* 0x0000000200097202 */ /* 0x004fc60000000f00 */
        /* <DEDUP_REMOVED lines=12> */
.L_x_161:
[----:B------:R-:W-:Y:S05]  /*3840*/  BSYNC B0 ;  /* 0x0000000000007941 */ /* 0x000fea0003800000 */
.L_x_160:
        /* <DEDUP_REMOVED lines=23> */
.L_x_163:
[----:B------:R-:W-:Y:S05]  /*39c0*/  BSYNC B0 ;  /* 0x0000000000007941 */ /* 0x000fea0003800000 */
.L_x_162:
[----:B--2---:R-:W2:Y:S01]  /*39d0*/  LDL R4, [R1] ;  /* 0x0000000001047983 */ /* 0x004ea20000100800 */
[----:B------:R-:W-:Y:S01]  /*39e0*/  ISETP.NE.AND P3, PT, R16, RZ, PT ;  /* 0x000000ff1000720c */ /* 0x000fe20003f65270 */
[----:B------:R-:W-:Y:S01]  /*39f0*/  IMAD.MOV.U32 R206, RZ, RZ, 0x7f800000 ;  /* 0x7f800000ffce7424 */ /* 0x000fe200078e00ff */
[----:B------:R-:W-:Y:S01]  /*3a00*/  ISETP.NE.AND P0, PT, R14, RZ, PT ;  /* 0x000000ff0e00720c */ /* 0x000fe20003f05270 */
[----:B------:R-:W0:Y:S01]  /*3a10*/  LDGDEPBAR ;  /* 0x00000000000079af */ /* 0x000e220000000000 */
[----:B------:R-:W-:Y:S02]  /*3a20*/  IMAD.MOV.U32 R207, RZ, RZ, 0x7f800000 ;  /* 0x7f800000ffcf7424 */ /* 0x000fe400078e00ff */
[----:B------:R-:W-:Y:S01]  /*3a30*/  IMAD.MOV.U32 R208, RZ, RZ, 0x7f800000 ;  /* 0x7f800000ffd07424 */ /* 0x000fe200078e00ff */
[----:B------:R2:W5:Y:S01]  /*3a40*/  @!P5 LDG.E R206, desc[UR12][R12.64] ;  /* 0x0000000c0cced981 */ /* 0x000562000c1e1900 */
[----:B------:R-:W-:Y:S02]  /*3a50*/  IMAD.MOV.U32 R205, RZ, RZ, 0x7f800000 ;  /* 0x7f800000ffcd7424 */ /* 0x000fe400078e00ff */
[----:B------:R-:W-:Y:S01]  /*3a60*/  IMAD.X R7, R15, 0x1, R213, P1 ;  /* 0x000000010f077824 */ /* 0x000fe200008e06d5 */
[----:B-1--4-:R-:W-:Y:S01]  /*3a70*/  LEA.HI R0, R23, R42, RZ, 0x4 ;  /* 0x0000002a17007211 */ /* 0x012fe200078f20ff */
[----:B------:R-:W-:Y:S01]  /*3a80*/  IMAD R136, R178, 0x2, R177 ;  /* 0x00000002b2887824 */ /* 0x000fe200078e02b1 */
[----:B------:R-:W-:Y:S01]  /*3a90*/  ULDC UR4, c[0x0][0x2d0] ;  /* 0x0000b40000047ab9 */ /* 0x000fe20000000800 */
[C---:B------:R-:W-:Y:S01]  /*3aa0*/  IMAD.SHL.U32 R218, R226.reuse, 0x10, RZ ;  /* 0x00000010e2da7824 */ /* 0x040fe200078e00ff */
[----:B------:R1:W5:Y:S01]  /*3ab0*/  @!P2 LDG.E R207, desc[UR12][R6.64] ;  /* 0x0000000c06cfa981 */ /* 0x000362000c1e1900 */
[----:B------:R-:W-:Y:S01]  /*3ac0*/  IMAD.SHL.U32 R217, R226, 0x8, RZ ;  /* 0x00000008e2d97824 */ /* 0x000fe200078e00ff */
[----:B------:R-:W4:Y:S01]  /*3ad0*/  LDC R209, c[0x0][0x394] ;  /* 0x0000e500ffd17b82 */ /* 0x000f220000000800 */
[----:B------:R-:W-:Y:S01]  /*3ae0*/  VIADD R167, R175, 0x1000 ;  /* 0x00001000afa77836 */ /* 0x000fe20000000000 */
[----:B------:R1:W5:Y:S01]  /*3af0*/  @!P3 LDG.E R208, desc[UR12][R6.64+0x20] ;  /* 0x0000200c06d0b981 */ /* 0x000362000c1e1900 */
[----:B------:R-:W-:Y:S01]  /*3b00*/  IMAD.MOV.U32 R173, RZ, RZ, 0x20 ;  /* 0x00000020ffad7424 */ /* 0x000fe200078e00ff */
[----:B------:R-:W-:Y:S01]  /*3b10*/  LOP3.LUT R250, R250, 0xfffffff7, RZ, 0xc0, !PT ;  /* 0xfffffff7fafa7812 */ /* 0x000fe200078ec0ff */
[----:B------:R-:W-:Y:S01]  /*3b20*/  IMAD.MOV.U32 R165, RZ, RZ, 0x40 ;  /* 0x00000040ffa57424 */ /* 0x000fe200078e00ff */
[----:B------:R1:W5:Y:S01]  /*3b30*/  @!P0 LDG.E R205, desc[UR12][R6.64+0x80] ;  /* 0x0000800c06cd8981 */ /* 0x000362000c1e1900 */
[----:B------:R-:W-:Y:S01]  /*3b40*/  IMAD R230, R226, 0x18, RZ ;  /* 0x00000018e2e67824 */ /* 0x000fe200078e02ff */
[----:B------:R-:W-:Y:S01]  /*3b50*/  SHF.L.U64.HI R236, R238, 0x2, R17 ;  /* 0x00000002eeec7819 */ /* 0x000fe20000010211 */
[----:B------:R-:W-:Y:S01]  /*3b60*/  IMAD.SHL.U32 R229, R226, 0x20, RZ ;  /* 0x00000020e2e57824 */ /* 0x000fe200078e00ff */
[----:B------:R-:W-:-:S04]  /*3b70*/  DEPBAR.LE SB0, 0x1 ;  /* 0x000080400000791a */ /* 0x000fc80000000000 */
[----:B------:R-:W-:Y:S01]  /*3b80*/  BAR.SYNC.DEFER_BLOCKING 0x0 ;  /* 0x0000000000007b1d */ /* 0x000fe20000010000 */
[----:B------:R-:W-:Y:S01]  /*3b90*/  LOP3.LUT R0, R0, 0xfffffff0, RZ, 0xc0, !PT ;  /* 0xfffffff000007812 */ /* 0x000fe200078ec0ff */
[----:B------:R-:W-:Y:S01]  /*3ba0*/  VIADD R239, R218, 0x20 ;  /* 0x00000020daef7836 */ /* 0x000fe20000000000 */
[----:B------:R-:W-:-:S03]  /*3bb0*/  ISETP.NE.AND P3, PT, R21, RZ, PT ;  /* 0x000000ff1500720c */ /* 0x000fc60003f65270 */
[----:B------:R-:W-:Y:S01]  /*3bc0*/  IMAD.IADD R0, R42, 0x1, -R0 ;  /* 0x000000012a007824 */ /* 0x000fe200078e0a00 */
[----:B------:R-:W-:Y:S01]  /*3bd0*/  CS2R R94, SRZ ;  /* 0x00000000005e7805 */ /* 0x000fe2000001ff00 */
[C---:B------:R-:W-:Y:S01]  /*3be0*/  IMAD R228, R226.reuse, 0x28, RZ ;  /* 0x00000028e2e47824 */ /* 0x040fe200078e02ff */
[----:B------:R-:W-:Y:S01]  /*3bf0*/  CS2R R92, SRZ ;  /* 0x00000000005c7805 */ /* 0x000fe2000001ff00 */
[----:B------:R-:W-:Y:S01]  /*3c00*/  IMAD R227, R226, 0x30, RZ ;  /* 0x00000030e2e37824 */ /* 0x000fe200078e02ff */
[----:B------:R-:W-:Y:S01]  /*3c10*/  SHF.R.S32.HI R2, RZ, 0x1f, R0 ;  /* 0x0000001fff027819 */ /* 0x000fe20000011400 */
[----:B------:R-:W-:Y:S01]  /*3c20*/  IMAD.MOV R225, RZ, RZ, -R225 ;  /* 0x000000ffffe17224 */ /* 0x000fe200078e0ae1 */
[----:B------:R-:W-:Y:S01]  /*3c30*/  CS2R R98, SRZ ;  /* 0x0000000000627805 */ /* 0x000fe2000001ff00 */
[----:B------:R-:W-:Y:S01]  /*3c40*/  IMAD.SHL.U32 R237, R238, 0x4, RZ ;  /* 0x00000004eeed7824 */ /* 0x000fe200078e00ff */
[----:B------:R-:W-:Y:S01]  /*3c50*/  CS2R R96, SRZ ;  /* 0x0000000000607805 */ /* 0x000fe2000001ff00 */
[----:B------:R-:W-:Y:S01]  /*3c60*/  IMAD R174, R178, 0x2, R177 ;  /* 0x00000002b2ae7824 */ /* 0x000fe200078e02b1 */
[----:B------:R-:W-:-:S02]  /*3c70*/  CS2R R90, SRZ ;  /* 0x00000000005a7805 */ /* 0x000fc4000001ff00 */
[----:B------:R-:W-:Y:S02]  /*3c80*/  CS2R R88, SRZ ;  /* 0x0000000000587805 */ /* 0x000fe4000001ff00 */
[----:B------:R-:W-:Y:S02]  /*3c90*/  CS2R R86, SRZ ;  /* 0x0000000000567805 */ /* 0x000fe4000001ff00 */
[----:B------:R-:W-:Y:S02]  /*3ca0*/  CS2R R84, SRZ ;  /* 0x0000000000547805 */ /* 0x000fe4000001ff00 */
[----:B------:R-:W-:Y:S02]  /*3cb0*/  CS2R R78, SRZ ;  /* 0x00000000004e7805 */ /* 0x000fe4000001ff00 */
[----:B------:R-:W-:Y:S02]  /*3cc0*/  CS2R R76, SRZ ;  /* 0x00000000004c7805 */ /* 0x000fe4000001ff00 */
[----:B------:R-:W-:Y:S01]  /*3cd0*/  CS2R R82, SRZ ;  /* 0x0000000000527805 */ /* 0x000fe2000001ff00 */
[----:B------:R1:W1:Y:S01]  /*3ce0*/  LDSM.16.M88.4 R132, [R136+0xa000] ;  /* 0x00a000008884783b */ /* 0x0002620000000200 */
[----:B------:R-:W-:-:S02]  /*3cf0*/  CS2R R80, SRZ ;  /* 0x0000000000507805 */ /* 0x000fc4000001ff00 */
[----:B------:R-:W-:Y:S02]  /*3d00*/  CS2R R74, SRZ ;  /* 0x00000000004a7805 */ /* 0x000fe4000001ff00 */
[----:B------:R-:W-:Y:S01]  /*3d10*/  CS2R R72, SRZ ;  /* 0x0000000000487805 */ /* 0x000fe2000001ff00 */
[----:B------:R-:W1:Y:S01]  /*3d20*/  LDSM.16.M88.4 R136, [R136+0xa800] ;  /* 0x00a800008888783b */ /* 0x000e620000000200 */
[----:B------:R-:W-:Y:S02]  /*3d30*/  CS2R R70, SRZ ;  /* 0x0000000000467805 */ /* 0x000fe4000001ff00 */
[----:B------:R-:W-:Y:S02]  /*3d40*/  CS2R R68, SRZ ;  /* 0x0000000000447805 */ /* 0x000fe4000001ff00 */
[----:B------:R-:W-:Y:S01]  /*3d50*/  CS2R R62, SRZ ;  /* 0x00000000003e7805 */ /* 0x000fe2000001ff00 */
[----:B------:R1:W1:Y:S01]  /*3d60*/  LDSM.16.M88.4 R140, [R172] ;  /* 0x00000000ac8c783b */ /* 0x0002620000000200 */
[----:B------:R-:W-:-:S02]  /*3d70*/  CS2R R60, SRZ ;  /* 0x00000000003c7805 */ /* 0x000fc4000001ff00 */
[----:B------:R-:W-:Y:S02]  /*3d80*/  CS2R R66, SRZ ;  /* 0x0000000000427805 */ /* 0x000fe4000001ff00 */
[----:B------:R-:W-:Y:S01]  /*3d90*/  CS2R R64, SRZ ;  /* 0x0000000000407805 */ /* 0x000fe2000001ff00 */
[----:B------:R1:W1:Y:S01]  /*3da0*/  LDSM.16.M88.4 R144, [R172+0x800] ;  /* 0x00080000ac90783b */ /* 0x0002620000000200 */
        /* <DEDUP_REMOVED lines=13> */
[----:B------:R-:W-:Y:S01]  /*3e80*/  CS2R R36, SRZ ;  /* 0x0000000000247805 */ /* 0x000fe2000001ff00 */
[----:B------:R-:W-:Y:S01]  /*3e90*/  IMAD.MOV.U32 R196, RZ, RZ, R183 ;  /* 0x000000ffffc47224 */ /* 0x000fe200078e00b7 */
[----:B------:R1:W1:Y:S01]  /*3ea0*/  LDSM.16.M88.4 R160, [R171+0x800] ;  /* 0x00080000aba0783b */ /* 0x0002620000000200 */
[----:B------:R-:W-:Y:S01]  /*3eb0*/  LEA.HI R2, R2, R0, RZ, 0x3 ;  /* 0x0000000002027211 */ /* 0x000fe200078f18ff */
[----:B------:R-:W-:Y:S01]  /*3ec0*/  ULDC UR5, c[0x0][0x398] ;  /* 0x0000e60000057ab9 */ /* 0x000fe20000000800 */
[----:B------:R-:W-:Y:S02]  /*3ed0*/  ULDC UR6, c[0x0][0x2ec] ;  /* 0x0000bb0000067ab9 */ /* 0x000fe40000000800 */
[----:B------:R-:W-:Y:S01]  /*3ee0*/  LOP3.LUT R2, R2, 0xfffffff8, RZ, 0xc0, !PT ;  /* 0xfffffff802027812 */ /* 0x000fe200078ec0ff */
[----:B------:R-:W-:-:S04]  /*3ef0*/  IMAD.IADD R249, R217, 0x1, R239 ;  /* 0x00000001d9f97824 */ /* 0x000fc800078e02ef */
[----:B------:R-:W-:Y:S02]  /*3f00*/  IMAD.IADD R234, R0, 0x1, -R2 ;  /* 0x0000000100ea7824 */ /* 0x000fe400078e0a02 */
[----:B------:R-:W-:-:S03]  /*3f10*/  IMAD.IADD R223, R217, 0x1, R249 ;  /* 0x00000001d9df7824 */ /* 0x000fc600078e02f9 */
[C---:B------:R-:W-:Y:S01]  /*3f20*/  LOP3.LUT P1, RZ, R234.reuse, 0x4, RZ, 0xc0, !PT ;  /* 0x00000004eaff7812 */ /* 0x040fe2000782c0ff */
[----:B------:R-:W-:Y:S01]  /*3f30*/  IMAD.IADD R0, R219, 0x1, R212 ;  /* 0x00000001db007824 */ /* 0x000fe200078e02d4 */
[----:B------:R-:W-:Y:S01]  /*3f40*/  LOP3.LUT P0, RZ, R234, 0x2, RZ, 0xc0, !PT ;  /* 0x00000002eaff7812 */ /* 0x000fe2000780c0ff */
[----:B------:R-:W-:Y:S01]  /*3f50*/  IMAD.IADD R222, R217, 0x1, R223 ;  /* 0x00000001d9de7824 */ /* 0x000fe200078e02df */
[----:B------:R-:W-:Y:S02]  /*3f60*/  SEL R167, R167, R175, !P3 ;  /* 0x000000afa7a77207 */ /* 0x000fe40005800000 */
[----:B------:R-:W-:Y:S01]  /*3f70*/  IADD3 R0, -R186, 0x80, R0 ;  /* 0x00000080ba007810 */ /* 0x000fe20007ffe100 */
[----:B------:R-:W-:Y:S01]  /*3f80*/  IMAD.IADD R221, R217, 0x1, R222 ;  /* 0x00000001d9dd7824 */ /* 0x000fe200078e02de */
[----:B------:R-:W-:Y:S01]  /*3f90*/  SEL R173, R173, 0xffffffe0, !P0 ;  /* 0xffffffe0adad7807 */ /* 0x000fe20004000000 */
[----:B------:R-:W-:Y:S01]  /*3fa0*/  IMAD R226, R226, 0x38, RZ ;  /* 0x00000038e2e27824 */ /* 0x000fe200078e02ff */
[----:B------:R-:W-:Y:S01]  /*3fb0*/  CS2R R42, SRZ ;  /* 0x00000000002a7805 */ /* 0x000fe2000001ff00 */
[----:B------:R-:W-:Y:S01]  /*3fc0*/  VIADD R235, R0, -UR10 ;  /* 0x8000000a00eb7c36 */ /* 0x000fe20008000000 */
[----:B------:R-:W-:Y:S01]  /*3fd0*/  SEL R165, R165, 0xffffffc0, !P1 ;  /* 0xffffffc0a5a57807 */ /* 0x000fe20004800000 */
[----:B------:R-:W-:Y:S01]  /*3fe0*/  IMAD R167, R167, 0x2, R177 ;  /* 0x00000002a7a77824 */ /* 0x000fe200078e02b1 */
[----:B------:R-:W-:Y:S01]  /*3ff0*/  @P1 LOP3.LUT R250, R250, 0x8, RZ, 0xfc, !PT ;  /* 0x00000008fafa1812 */ /* 0x000fe200078efcff */
[----:B------:R-:W-:-:S02]  /*4000*/  IMAD.IADD R224, R217, 0x1, R221 ;  /* 0x00000001d9e07824 */ /* 0x000fc400078e02dd */
[----:B------:R-:W-:Y:S02]  /*4010*/  IMAD.IADD R168, R169, 0x1, R173 ;  /* 0x00000001a9a87824 */ /* 0x000fe400078e02ad */
[----:B--2---:R-:W-:-:S05]  /*4020*/  VIADD R2, R4, 0x1000 ;  /* 0x0000100004027836 */ /* 0x004fca0000000000 */
[----:B------:R-:W-:-:S05]  /*4030*/  SEL R2, R2, R4, !P3 ;  /* 0x0000000402027207 */ /* 0x000fca0005800000 */
[----:B-1--4-:R-:W-:-:S07]  /*4040*/  IMAD R166, R2, 0x2, R177 ;  /* 0x0000000202a67824 */ /* 0x012fce00078e02b1 */
.L_x_168:
[----:B------:R-:W0:Y:S01]  /*4050*/  LDGDEPBAR ;  /* 0x00000000000079af */ /* 0x000e220000000000 */
[----:B------:R-:W-:Y:S01]  /*4060*/  IADD3 R4, P0, R237, R216, RZ ;  /* 0x000000d8ed047210 */ /* 0x000fe20007f1e0ff */
[C---:B------:R-:W-:Y:S01]  /*4070*/  IMAD.IADD R124, R167.reuse, 0x1, R165 ;  /* 0x00000001a77c7824 */ /* 0x040fe200078e02a5 */
[----:B------:R-:W-:Y:S03]  /*4080*/  IADD3 R0, R167, R173, RZ ;  /* 0x000000ada7007210 */ /* 0x000fe60007ffe0ff */
[----:B------:R-:W-:Y:S01]  /*4090*/  IMAD.X R5, R236, 0x1, R215, P0 ;  /* 0x00000001ec057824 */ /* 0x000fe200000e06d7 */
[----:B------:R-:W-:Y:S04]  /*40a0*/  DEPBAR.LE SB0, 0x0 ;  /* 0x000080000000791a */ /* 0x000fe80000000000 */
[----:B------:R-:W-:Y:S06]  /*40b0*/  BAR.SYNC.DEFER_BLOCKING 0x0 ;  /* 0x0000000000007b1d */ /* 0x000fec0000010000 */
[----:B-----5:R-:W5:Y:S04]  /*40c0*/  LDG.E R182, desc[UR12][R4.64] ;  /* 0x0000000c04b67981 */ /* 0x020f68000c1e1900 */
[----:B------:R-:W5:Y:S04]  /*40d0*/  LDG.E R181, desc[UR12][R4.64+0x20] ;  /* 0x0000200c04b57981 */ /* 0x000f68000c1e1900 */
[----:B------:R-:W5:Y:S04]  /*40e0*/  LDG.E R180, desc[UR12][R4.64+0x80] ;  /* 0x0000800c04b47981 */ /* 0x000f68000c1e1900 */
[----:B------:R1:W5:Y:S04]  /*40f0*/  LDG.E R179, desc[UR12][R4.64+0xa0] ;  /* 0x0000a00c04b37981 */ /* 0x000368000c1e1900 */
[----:B------:R-:W-:Y:S04]  /*4100*/  LDSM.16.M88.4 R32, [R167] ;  /* 0x00000000a720783b */ /* 0x000fe80000000200 */
[----:B------:R-:W1:Y:S04]  /*4110*/  LDSM.16.M88.4 R16, [R174+0x6000] ;  /* 0x00600000ae10783b */ /* 0x000e680000000200 */
[----:B------:R-:W2:Y:S04]  /*4120*/  LDSM.16.M88.4 R28, [R167+0x1000] ;  /* 0x00100000a71c783b */ /* 0x000ea80000000200 */
[----:B------:R-:W4:Y:S04]  /*4130*/  LDSM.16.M88.4 R100, [R174+0x6800] ;  /* 0x00680000ae64783b */ /* 0x000f280000000200 */
[----:B------:R-:W-:Y:S04]  /*4140*/  LDSM.16.M88.4 R104, [R0] ;  /* 0x000000000068783b */ /* 0x000fe80000000200 */
[----:B------:R-:W3:Y:S04]  /*4150*/  LDSM.16.M88.4 R108, [R172+-0x4000] ;  /* 0xffc00000ac6c783b */ /* 0x000ee80000000200 */
[----:B------:R2:W3:Y:S04]  /*4160*/  LDSM.16.M88.4 R112, [R0+0x1000] ;  /* 0x001000000070783b */ /* 0x0004e80000000200 */
[----:B------:R-:W3:Y:S04]  /*4170*/  LDSM.16.M88.4 R116, [R172+-0x3800] ;  /* 0xffc80000ac74783b */ /* 0x000ee80000000200 */
[----:B------:R-:W-:Y:S04]  /*4180*/  LDSM.16.M88.4 R120, [R170+-0x4000] ;  /* 0xffc00000aa78783b */ /* 0x000fe80000000200 */
[----:B------:R-:W-:Y:S01]  /*4190*/  LDSM.16.M88.4 R128, [R170+-0x3800] ;  /* 0xffc80000aa80783b */ /* 0x000fe20000000200 */
[-C--:B-1----:R-:W-:Y:S03]  /*41a0*/  HMMA.16816.F32 R4, R32, R16.reuse, RZ ;  /* 0x000000102004723c */ /* 0x082fe600000018ff */
[----:B--2---:R-:W-:Y:S03]  /*41b0*/  IADD3 R0, R0, R165, RZ ;  /* 0x000000a500007210 */ /* 0x004fe60007ffe0ff */
[C---:B------:R-:W-:Y:S06]  /*41c0*/  HMMA.16816.F32 R8, R28.reuse, R16, RZ ;  /* 0x000000101c08723c */ /* 0x040fec00000018ff */
[-C--:B------:R-:W-:Y:S06]  /*41d0*/  HMMA.16816.F32 R12, R28, R18.reuse, RZ ;  /* 0x000000121c0c723c */ /* 0x080fec00000018ff */
[C---:B------:R-:W-:Y:S06]  /*41e0*/  HMMA.16816.F32 R16, R32.reuse, R18, RZ ;  /* 0x000000122010723c */ /* 0x040fec00000018ff */
[-C--:B----4-:R-:W-:Y:S06]  /*41f0*/  HMMA.16816.F32 R20, R32, R100.reuse, RZ ;  /* 0x000000642014723c */ /* 0x090fec00000018ff */
[C---:B------:R-:W-:Y:S06]  /*4200*/  HMMA.16816.F32 R24, R28.reuse, R100, RZ ;  /* 0x000000641c18723c */ /* 0x040fec00000018ff */
[-C--:B------:R-:W-:Y:S06]  /*4210*/  HMMA.16816.F32 R28, R28, R102.reuse, RZ ;  /* 0x000000661c1c723c */ /* 0x080fec00000018ff */
[----:B------:R-:W-:Y:S01]  /*4220*/  HMMA.16816.F32 R32, R32, R102, RZ ;  /* 0x000000662020723c */ /* 0x000fe200000018ff */
[----:B------:R-:W1:Y:S04]  /*4230*/  LDSM.16.M88.4 R100, [R124] ;  /* 0x000000007c64783b */ /* 0x000e680000000200 */
[----:B------:R-:W2:Y:S01]  /*4240*/  LDSM.16.M88.4 R124, [R124+0x1000] ;  /* 0x001000007c7c783b */ /* 0x000ea20000000200 */
[-C--:B---3--:R-:W-:Y:S06]  /*4250*/  HMMA.16816.F32 R4, R104, R108.reuse, R4 ;  /* 0x0000006c6804723c */ /* 0x088fec0000001804 */
[C---:B------:R-:W-:Y:S06]  /*4260*/  HMMA.16816.F32 R8, R112.reuse, R108, R8 ;  /* 0x0000006c7008723c */ /* 0x040fec0000001808 */
[-C--:B------:R-:W-:Y:S06]  /*4270*/  HMMA.16816.F32 R12, R112, R110.reuse, R12 ;  /* 0x0000006e700c723c */ /* 0x080fec000000180c */
[C---:B------:R-:W-:Y:S01]  /*4280*/  HMMA.16816.F32 R16, R104.reuse, R110, R16 ;  /* 0x0000006e6810723c */ /* 0x040fe20000001810 */
[----:B------:R-:W-:Y:S05]  /*4290*/  LDSM.16.M88.4 R108, [R171+-0x4000] ;  /* 0xffc00000ab6c783b */ /* 0x000fea0000000200 */
[-C--:B------:R-:W-:Y:S06]  /*42a0*/  HMMA.16816.F32 R20, R104, R116.reuse, R20 ;  /* 0x000000746814723c */ /* 0x080fec0000001814 */
[C---:B------:R-:W-:Y:S06]  /*42b0*/  HMMA.16816.F32 R24, R112.reuse, R116, R24 ;  /* 0x000000747018723c */ /* 0x040fec0000001818 */
[-C--:B------:R-:W-:Y:S01]  /*42c0*/  HMMA.16816.F32 R28, R112, R118.reuse, R28 ;  /* 0x00000076701c723c */ /* 0x080fe2000000181c */
[----:B------:R-:W-:Y:S05]  /*42d0*/  LDSM.16.M88.4 R112, [R0+0x1000] ;  /* 0x001000000070783b */ /* 0x000fea0000000200 */
[----:B------:R-:W-:Y:S01]  /*42e0*/  HMMA.16816.F32 R32, R104, R118, R32 ;  /* 0x000000766820723c */ /* 0x000fe20000001820 */
[----:B------:R-:W3:Y:S04]  /*42f0*/  LDSM.16.M88.4 R104, [R0] ;  /* 0x000000000068783b */ /* 0x000ee80000000200 */
[----:B------:R-:W4:Y:S01]  /*4300*/  LDSM.16.M88.4 R116, [R171+-0x3800] ;  /* 0xffc80000ab74783b */ /* 0x000f220000000200 */
[-C--:B-1----:R-:W-:Y:S06]  /*4310*/  HMMA.16816.F32 R4, R100, R120.reuse, R4 ;  /* 0x000000786404723c */ /* 0x082fec0000001804 */
[C---:B--2---:R-:W-:Y:S06]  /*4320*/  HMMA.16816.F32 R8, R124.reuse, R120, R8 ;  /* 0x000000787c08723c */ /* 0x044fec0000001808 */
[-C--:B------:R-:W-:Y:S05]  /*4330*/  HMMA.16816.F32 R12, R124, R122.reuse, R12 ;  /* 0x0000007a7c0c723c */ /* 0x080fea000000180c */
[----:B------:R-:W-:Y:S01]  /*4340*/  MOV R120, R185 ;  /* 0x000000b900787202 */ /* 0x000fe20000000f00 */
[C---:B------:R-:W-:Y:S05]  /*4350*/  HMMA.16816.F32 R16, R100.reuse, R122, R16 ;  /* 0x0000007a6410723c */ /* 0x040fea0000001810 */
[----:B------:R-:W-:Y:S01]  /*4360*/  IMAD.MOV.U32 R121, RZ, RZ, R184 ;  /* 0x000000ffff797224 */ /* 0x000fe200078e00b8 */
[-C--:B------:R-:W-:Y:S06]  /*4370*/  HMMA.16816.F32 R20, R100, R128.reuse, R20 ;  /* 0x000000806414723c */ /* 0x080fec0000001814 */
[C---:B------:R-:W-:Y:S06]  /*4380*/  HMMA.16816.F32 R24, R124.reuse, R128, R24 ;  /* 0x000000807c18723c */ /* 0x040fec0000001818 */
[-C--:B------:R-:W-:Y:S06]  /*4390*/  HMMA.16816.F32 R28, R124, R130.reuse, R28 ;  /* 0x000000827c1c723c */ /* 0x080fec000000181c */
[----:B------:R-:W-:Y:S06]  /*43a0*/  HMMA.16816.F32 R32, R100, R130, R32 ;  /* 0x000000826420723c */ /* 0x000fec0000001820 */
[-C--:B---3--:R-:W-:Y:S05]  /*43b0*/  HMMA.16816.F32 R4, R104, R108.reuse, R4 ;  /* 0x0000006c6804723c */ /* 0x088fea0000001804 */
[----:B------:R-:W-:Y:S01]  /*43c0*/  IMAD.SHL.U32 R100, R187, 0x40, RZ ;  /* 0x00000040bb647824 */ /* 0x000fe200078e00ff */
[C---:B------:R-:W-:Y:S04]  /*43d0*/  HMMA.16816.F32 R8, R112.reuse, R108, R8 ;  /* 0x0000006c7008723c */ /* 0x040fe80000001808 */
[----:B------:R-:W-:Y:S02]  /*43e0*/  ISETP.GE.AND P0, PT, R100, R235, PT ;  /* 0x000000eb6400720c */ /* 0x000fe40003f06270 */
[-C--:B------:R-:W-:Y:S06]  /*43f0*/  HMMA.16816.F32 R12, R112, R110.reuse, R12 ;  /* 0x0000006e700c723c */ /* 0x080fec000000180c */
[C---:B------:R-:W-:Y:S06]  /*4400*/  HMMA.16816.F32 R16, R104.reuse, R110, R16 ;  /* 0x0000006e6810723c */ /* 0x040fec0000001810 */
[-C--:B----4-:R-:W-:Y:S06]  /*4410*/  HMMA.16816.F32 R20, R104, R116.reuse, R20 ;  /* 0x000000746814723c */ /* 0x090fec0000001814 */
[C---:B------:R-:W-:Y:S06]  /*4420*/  HMMA.16816.F32 R24, R112.reuse, R116, R24 ;  /* 0x000000747018723c */ /* 0x040fec0000001818 */
[-C--:B------:R-:W-:Y:S01]  /*4430*/  HMMA.16816.F32 R28, R112, R118.reuse, R28 ;  /* 0x00000076701c723c */ /* 0x080fe2000000181c */
[----:B------:R-:W1:Y:S05]  /*4440*/  LDC R112, c[0x0][0x394] ;  /* 0x0000e500ff707b82 */ /* 0x000e6a0000000800 */
[----:B------:R-:W-:Y:S01]  /*4450*/  HMMA.16816.F32 R32, R104, R118, R32 ;  /* 0x000000766820723c */ /* 0x000fe20000001820 */
[----:B------:R-:W-:Y:S11]  /*4460*/  @!UPT UIADD3 URZ, URZ, URZ, URZ ;  /* 0x0000003f3f3ff290 */ /* 0x000ff6000fffe03f */
[----:B------:R-:W-:Y:S01]  /*4470*/  @!UPT UIADD3 URZ, URZ, URZ, URZ ;  /* 0x0000003f3f3ff290 */ /* 0x000fe2000fffe03f */
[----:B------:R-:W-:Y:S11]  /*4480*/  @!P0 BRA `(.L_x_164) ;  /* 0x0000000000248947 */ /* 0x000ff60003800000 */
[----:B------:R-:W-:Y:S01]  /*4490*/  IADD3 R2, R100, 0x40, RZ ;  /* 0x0000004064027810 */ /* 0x000fe20007ffe0ff */
[C---:B------:R-:W-:Y:S02]  /*44a0*/  IMAD.IADD R0, R219.reuse, 0x1, R212 ;  /* 0x00000001db007824 */ /* 0x040fe400078e02d4 */
[----:B------:R-:W-:Y:S02]  /*44b0*/  VIADD R101, R219, 0x80 ;  /* 0x00000080db657836 */ /* 0x000fe40000000000 */
[----:B-1----:R-:W-:Y:S01]  /*44c0*/  IMAD.MOV.U32 R112, RZ, RZ, R209 ;  /* 0x000000ffff707224 */ /* 0x002fe200078e00d1 */
[----:B------:R-:W-:Y:S02]  /*44d0*/  IADD3 R0, R209, R0, -R186 ;  /* 0x00000000d1007210 */ /* 0x000fe40007ffe8ba */
[----:B------:R-:W-:Y:S02]  /*44e0*/  ISETP.LT.AND P0, PT, R101, R186, PT ;  /* 0x000000ba6500720c */ /* 0x000fe40003f01270 */
[----:B------:R-:W-:Y:S11]  /*44f0*/  ISETP.GE.AND P1, PT, R2, R0, PT ;  /* 0x000000000200720c */ /* 0x000ff60003f26270 */
[----:B------:R-:W-:Y:S02]  /*4500*/  @!UPT UIADD3 URZ, URZ, URZ, URZ ;  /* 0x0000003f3f3ff290 */ /* 0x000fe4000fffe03f */
[----:B------:R-:W-:Y:S05]  /*4510*/  @!P1 BRA P0, `(.L_x_165) ;  /* 0x00000008000c9947 */ /* 0x000fea0000000000 */
.L_x_164:
[----:B------:R-:W-:Y:S01]  /*4520*/  IADD3 R102, R186, 0x1, -R212 ;  /* 0x00000001ba667810 */ /* 0x000fe20007ffe8d4 */
[----:B------:R-:W-:Y:S01]  /*4530*/  IMAD.IADD R100, R238, 0x1, R100 ;  /* 0x00000001ee647824 */ /* 0x000fe200078e0264 */
[----:B-1----:R-:W-:Y:S01]  /*4540*/  IADD3 R111, -R112, R186, -R212 ;  /* 0x000000ba706f7210 */ /* 0x002fe20007ffe9d4 */
[----:B------:R-:W-:Y:S02]  /*4550*/  IMAD R0, R233, 0x80, R243 ;  /* 0x00000080e9007824 */ /* 0x000fe400078e02f3 */
[----:B------:R-:W-:Y:S01]  /*4560*/  VIADD R102, R102, UR5 ;  /* 0x0000000566667c36 */ /* 0x000fe20008000000 */
[-C--:B------:R-:W-:Y:S01]  /*4570*/  VIADDMNMX R2, R111, R100.reuse, RZ, !PT ;  /* 0x000000646f027246 */ /* 0x080fe200078001ff */
[C---:B------:R-:W-:Y:S02]  /*4580*/  VIADD R110, R0.reuse, 0x1 ;  /* 0x00000001006e7836 */ /* 0x040fe40000000000 */
[----:B------:R-:W-:Y:S01]  /*4590*/  VIADD R109, R0, 0x8 ;  /* 0x00000008006d7836 */ /* 0x000fe20000000000 */
[----:B------:R-:W-:Y:S01]  /*45a0*/  VIADDMNMX R101, R102, R100, R186, PT ;  /* 0x0000006466657246 */ /* 0x000fe200038001ba */
[----:B------:R-:W-:Y:S01]  /*45b0*/  VIADD R108, R0, 0x9 ;  /* 0x00000009006c7836 */ /* 0x000fe20000000000 */
[-C--:B------:R-:W-:Y:S01]  /*45c0*/  ISETP.GE.AND P0, PT, R110, R2.reuse, PT ;  /* 0x000000026e00720c */ /* 0x080fe20003f06270 */
[C---:B------:R-:W-:Y:S01]  /*45d0*/  VIADD R107, R0.reuse, 0x10 ;  /* 0x00000010006b7836 */ /* 0x040fe20000000000 */
[CC--:B------:R-:W-:Y:S01]  /*45e0*/  ISETP.GE.AND P1, PT, R0.reuse, R2.reuse, PT ;  /* 0x000000020000720c */ /* 0x0c0fe20003f26270 */
[----:B------:R-:W-:Y:S01]  /*45f0*/  VIADD R106, R0, 0x11 ;  /* 0x00000011006a7836 */ /* 0x000fe20000000000 */
[-C--:B------:R-:W-:Y:S01]  /*4600*/  ISETP.GE.OR P0, PT, R110, R101.reuse, !P0 ;  /* 0x000000656e00720c */ /* 0x080fe20004706670 */
[C---:B------:R-:W-:Y:S01]  /*4610*/  VIADD R105, R0.reuse, 0x18 ;  /* 0x0000001800697836 */ /* 0x040fe20000000000 */
[-C--:B------:R-:W-:Y:S01]  /*4620*/  ISETP.GE.AND P5, PT, R109, R2.reuse, PT ;  /* 0x000000026d00720c */ /* 0x080fe20003fa6270 */
[----:B------:R-:W-:Y:S01]  /*4630*/  VIADD R104, R0, 0x19 ;  /* 0x0000001900687836 */ /* 0x000fe20000000000 */
[----:B------:R-:W-:Y:S01]  /*4640*/  FSEL R5, R5, -INF , !P0 ;  /* 0xff80000005057808 */ /* 0x000fe20004000000 */
[----:B------:R-:W-:Y:S01]  /*4650*/  VIADD R103, R100, 0x20 ;  /* 0x0000002064677836 */ /* 0x000fe20000000000 */
[-C--:B------:R-:W-:Y:S01]  /*4660*/  ISETP.GE.AND P6, PT, R108, R2.reuse, PT ;  /* 0x000000026c00720c */ /* 0x080fe20003fc6270 */
[----:B------:R-:W-:Y:S01]  /*4670*/  VIADD R113, R100, 0x28 ;  /* 0x0000002864717836 */ /* 0x000fe20000000000 */
[-C--:B------:R-:W-:Y:S01]  /*4680*/  ISETP.GE.AND P4, PT, R107, R2.reuse, PT ;  /* 0x000000026b00720c */ /* 0x080fe20003f86270 */
[----:B------:R-:W-:Y:S01]  /*4690*/  IMAD.MOV.U32 R209, RZ, RZ, R112 ;  /* 0x000000ffffd17224 */ /* 0x000fe200078e0070 */
[-C--:B------:R-:W-:Y:S02]  /*46a0*/  ISETP.GE.AND P3, PT, R106, R2.reuse, PT ;  /* 0x000000026a00720c */ /* 0x080fe40003f66270 */
[-C--:B------:R-:W-:Y:S02]  /*46b0*/  ISETP.GE.AND P2, PT, R105, R2.reuse, PT ;  /* 0x000000026900720c */ /* 0x080fe40003f46270 */
[----:B------:R-:W-:Y:S01]  /*46c0*/  ISETP.GE.AND P0, PT, R104, R2, PT ;  /* 0x000000026800720c */ /* 0x000fe20003f06270 */
[----:B------:R-:W-:Y:S01]  /*46d0*/  VIADD R2, R100, 0x8 ;  /* 0x0000000864027836 */ /* 0x000fe20000000000 */
[-C--:B------:R-:W-:Y:S02]  /*46e0*/  ISETP.GE.OR P1, PT, R0, R101.reuse, !P1 ;  /* 0x000000650000720c */ /* 0x080fe40004f26670 */
[C-C-:B------:R-:W-:Y:S02]  /*46f0*/  IADD3 R114, R102.reuse, 0x8, R100.reuse ;  /* 0x0000000866727810 */ /* 0x140fe40007ffe064 */
[C-C-:B------:R-:W-:Y:S02]  /*4700*/  IADD3 R115, R102.reuse, 0x20, R100.reuse ;  /* 0x0000002066737810 */ /* 0x140fe40007ffe064 */
[----:B------:R-:W-:Y:S02]  /*4710*/  IADD3 R116, R102, 0x28, R100 ;  /* 0x0000002866747810 */ /* 0x000fe40007ffe064 */
[-C--:B------:R-:W-:Y:S02]  /*4720*/  ISETP.GE.OR P0, PT, R104, R101.reuse, !P0 ;  /* 0x000000656800720c */ /* 0x080fe40004706670 */
[----:B------:R-:W-:Y:S02]  /*4730*/  FSEL R4, R4, -INF , !P1 ;  /* 0xff80000004047808 */ /* 0x000fe40004800000 */
[----:B------:R-:W-:Y:S02]  /*4740*/  VIADDMNMX R100, R111, R2, RZ, !PT ;  /* 0x000000026f647246 */ /* 0x000fe400078001ff */
[-C--:B------:R-:W-:Y:S02]  /*4750*/  ISETP.GE.OR P1, PT, R109, R101.reuse, !P5 ;  /* 0x000000656d00720c */ /* 0x080fe40006f26670 */
[-C--:B------:R-:W-:Y:S02]  /*4760*/  ISETP.GE.OR P5, PT, R108, R101.reuse, !P6 ;  /* 0x000000656c00720c */ /* 0x080fe400077a6670 */
[-C--:B------:R-:W-:Y:S02]  /*4770*/  ISETP.GE.OR P4, PT, R107, R101.reuse, !P4 ;  /* 0x000000656b00720c */ /* 0x080fe40006786670 */
[-C--:B------:R-:W-:Y:S02]  /*4780*/  ISETP.GE.OR P3, PT, R106, R101.reuse, !P3 ;  /* 0x000000656a00720c */ /* 0x080fe40005f66670 */
[----:B------:R-:W-:Y:S02]  /*4790*/  ISETP.GE.OR P2, PT, R105, R101, !P2 ;  /* 0x000000656900720c */ /* 0x000fe40005746670 */
[----:B------:R-:W-:Y:S02]  /*47a0*/  P2R R101, PR, RZ, 0x1 ;  /* 0x00000001ff657803 */ /* 0x000fe40000000000 */
[----:B------:R-:W-:Y:S02]  /*47b0*/  VIMNMX R2, R114, R186, PT ;  /* 0x000000ba72027248 */ /* 0x000fe40003fe0100 */
[-C--:B------:R-:W-:Y:S02]  /*47c0*/  ISETP.GE.AND P0, PT, R110, R100.reuse, PT ;  /* 0x000000646e00720c */ /* 0x080fe40003f06270 */
[----:B------:R-:W-:Y:S02]  /*47d0*/  FSEL R16, R16, -INF , !P1 ;  /* 0xff80000010107808 */ /* 0x000fe40004800000 */
[----:B------:R-:W-:Y:S02]  /*47e0*/  ISETP.GE.AND P1, PT, R0, R100, PT ;  /* 0x000000640000720c */ /* 0x000fe40003f26270 */
[----:B------:R-:W-:Y:S02]  /*47f0*/  FSEL R32, R32, -INF , !P2 ;  /* 0xff80000020207808 */ /* 0x000fe40005000000 */
[----:B------:R-:W-:Y:S02]  /*4800*/  FSEL R21, R21, -INF , !P3 ;  /* 0xff80000015157808 */ /* 0x000fe40005800000 */
[----:B------:R-:W-:Y:S02]  /*4810*/  ISETP.GE.OR P0, PT, R110, R2, !P0 ;  /* 0x000000026e00720c */ /* 0x000fe40004706670 */
[----:B------:R-:W-:Y:S02]  /*4820*/  ISETP.GE.AND P2, PT, R105, R100, PT ;  /* 0x000000646900720c */ /* 0x000fe40003f46270 */
[----:B------:R-:W-:Y:S02]  /*4830*/  ISETP.NE.AND P3, PT, R101, RZ, PT ;  /* 0x000000ff6500720c */ /* 0x000fe40003f65270 */
[----:B------:R-:W-:Y:S02]  /*4840*/  FSEL R17, R17, -INF , !P5 ;  /* 0xff80000011117808 */ /* 0x000fe40006800000 */
[----:B------:R-:W-:Y:S02]  /*4850*/  ISETP.GE.OR P1, PT, R0, R2, !P1 ;  /* 0x000000020000720c */ /* 0x000fe40004f26670 */
[----:B------:R-:W-:Y:S02]  /*4860*/  ISETP.GE.AND P5, PT, R109, R100, PT ;  /* 0x000000646d00720c */ /* 0x000fe40003fa6270 */
[----:B------:R-:W-:Y:S02]  /*4870*/  FSEL R7, R7, -INF , !P0 ;  /* 0xff80000007077808 */ /* 0x000fe40004000000 */
[----:B------:R-:W-:Y:S02]  /*4880*/  ISETP.GE.OR P2, PT, R105, R2, !P2 ;  /* 0x000000026900720c */ /* 0x000fe40005746670 */
[----:B------:R-:W-:Y:S02]  /*4890*/  VIADDMNMX R103, R111, R103, RZ, !PT ;  /* 0x000000676f677246 */ /* 0x000fe400078001ff */
[----:B------:R-:W-:Y:S02]  /*48a0*/  FSEL R20, R20, -INF , !P4 ;  /* 0xff80000014147808 */ /* 0x000fe40006000000 */
[----:B------:R-:W-:Y:S02]  /*48b0*/  FSEL R33, R33, -INF , !P3 ;  /* 0xff80000021217808 */ /* 0x000fe40005800000 */
[-C--:B------:R-:W-:Y:S02]  /*48c0*/  ISETP.GE.AND P0, PT, R104, R100.reuse, PT ;  /* 0x000000646800720c */ /* 0x080fe40003f06270 */
[-C--:B------:R-:W-:Y:S02]  /*48d0*/  ISETP.GE.AND P4, PT, R108, R100.reuse, PT ;  /* 0x000000646c00720c */ /* 0x080fe40003f86270 */
[-C--:B------:R-:W-:Y:S02]  /*48e0*/  ISETP.GE.AND P3, PT, R106, R100.reuse, PT ;  /* 0x000000646a00720c */ /* 0x080fe40003f66270 */
[----:B------:R-:W-:Y:S02]  /*48f0*/  FSEL R6, R6, -INF , !P1 ;  /* 0xff80000006067808 */ /* 0x000fe40004800000 */
[----:B------:R-:W-:Y:S02]  /*4900*/  VIADDMNMX R102, R111, R113, RZ, !PT ;  /* 0x000000716f667246 */ /* 0x000fe400078001ff */
[----:B------:R-:W-:Y:S02]  /*4910*/  ISETP.GE.AND P6, PT, R107, R100, PT ;  /* 0x000000646b00720c */ /* 0x000fe40003fc6270 */
[-C--:B------:R-:W-:Y:S02]  /*4920*/  ISETP.GE.OR P1, PT, R109, R2.reuse, !P5 ;  /* 0x000000026d00720c */ /* 0x080fe40006f26670 */
[----:B------:R-:W-:Y:S02]  /*4930*/  P2R R111, PR, RZ, 0x4 ;  /* 0x00000004ff6f7803 */ /* 0x000fe40000000000 */
[----:B------:R-:W-:Y:S02]  /*4940*/  ISETP.GE.OR P0, PT, R104, R2, !P0 ;  /* 0x000000026800720c */ /* 0x000fe40004706670 */
[----:B------:R-:W-:Y:S02]  /*4950*/  VIMNMX R100, R115, R186, PT ;  /* 0x000000ba73647248 */ /* 0x000fe40003fe0100 */
[-C--:B------:R-:W-:Y:S02]  /*4960*/  ISETP.GE.AND P2, PT, R110, R103.reuse, PT ;  /* 0x000000676e00720c */ /* 0x080fe40003f46270 */
[-C--:B------:R-:W-:Y:S02]  /*4970*/  ISETP.GE.OR P4, PT, R108, R2.reuse, !P4 ;  /* 0x000000026c00720c */ /* 0x080fe40006786670 */
[-C--:B------:R-:W-:Y:S02]  /*4980*/  ISETP.GE.OR P5, PT, R106, R2.reuse, !P3 ;  /* 0x000000026a00720c */ /* 0x080fe40005fa6670 */
[----:B------:R-:W-:Y:S02]  /*4990*/  ISETP.GE.OR P6, PT, R107, R2, !P6 ;  /* 0x000000026b00720c */ /* 0x000fe400077c6670 */
[----:B------:R-:W-:Y:S02]  /*49a0*/  FSEL R18, R18, -INF , !P1 ;  /* 0xff80000012127808 */ /* 0x000fe40004800000 */
[-C--:B------:R-:W-:Y:S02]  /*49b0*/  ISETP.GE.AND P3, PT, R0, R103.reuse, PT ;  /* 0x000000670000720c */ /* 0x080fe40003f66270 */
[----:B------:R-:W-:Y:S02]  /*49c0*/  VIMNMX R2, R116, R186, PT ;  /* 0x000000ba74027248 */ /* 0x000fe40003fe0100 */
[----:B------:R-:W-:Y:S02]  /*49d0*/  ISETP.GE.AND P1, PT, R0, R102, PT ;  /* 0x000000660000720c */ /* 0x000fe40003f26270 */
[----:B------:R-:W-:Y:S02]  /*49e0*/  P2R R101, PR, RZ, 0x1 ;  /* 0x00000001ff657803 */ /* 0x000fe40000000000 */
[C---:B------:R-:W-:Y:S02]  /*49f0*/  ISETP.GE.OR P2, PT, R110.reuse, R100, !P2 ;  /* 0x000000646e00720c */ /* 0x040fe40005746670 */
[----:B------:R-:W-:Y:S02]  /*4a00*/  FSEL R19, R19, -INF , !P4 ;  /* 0xff80000013137808 */ /* 0x000fe40006000000 */
[----:B------:R-:W-:Y:S02]  /*4a10*/  ISETP.GE.AND P0, PT, R110, R102, PT ;  /* 0x000000666e00720c */ /* 0x000fe40003f06270 */
[C---:B------:R-:W-:Y:S02]  /*4a20*/  ISETP.GE.OR P4, PT, R0.reuse, R100, !P3 ;  /* 0x000000640000720c */ /* 0x040fe40005f86670 */
[----:B------:R-:W-:Y:S02]  /*4a30*/  FSEL R23, R23, -INF , !P5 ;  /* 0xff80000017177808 */ /* 0x000fe40006800000 */
[-C--:B------:R-:W-:Y:S02]  /*4a40*/  ISETP.GE.OR P3, PT, R0, R2.reuse, !P1 ;  /* 0x000000020000720c */ /* 0x080fe40004f66670 */
[----:B------:R-:W-:Y:S02]  /*4a50*/  FSEL R22, R22, -INF , !P6 ;  /* 0xff80000016167808 */ /* 0x000fe40007000000 */
[----:B------:R-:W-:Y:S02]  /*4a60*/  ISETP.NE.AND P5, PT, R101, RZ, PT ;  /* 0x000000ff6500720c */ /* 0x000fe40003fa5270 */
[----:B------:R-:W-:Y:S02]  /*4a70*/  P2R R0, PR, RZ, 0x4 ;  /* 0x00000004ff007803 */ /* 0x000fe40000000000 */
[----:B------:R-:W-:Y:S02]  /*4a80*/  ISETP.GE.OR P6, PT, R110, R2, !P0 ;  /* 0x000000026e00720c */ /* 0x000fe400047c6670 */
[-C--:B------:R-:W-:Y:S02]  /*4a90*/  ISETP.GE.AND P2, PT, R109, R103.reuse, PT ;  /* 0x000000676d00720c */ /* 0x080fe40003f46270 */
[----:B------:R-:W-:Y:S02]  /*4aa0*/  ISETP.NE.AND P1, PT, R111, RZ, PT ;  /* 0x000000ff6f00720c */ /* 0x000fe40003f25270 */
[----:B------:R-:W-:Y:S02]  /*4ab0*/  ISETP.GE.AND P0, PT, R109, R102, PT ;  /* 0x000000666d00720c */ /* 0x000fe40003f06270 */
[----:B------:R-:W-:Y:S02]  /*4ac0*/  FSEL R35, R35, -INF , !P5 ;  /* 0xff80000023237808 */ /* 0x000fe40006800000 */
[----:B------:R-:W-:Y:S02]  /*4ad0*/  FSEL R8, R8, -INF , !P4 ;  /* 0xff80000008087808 */ /* 0x000fe40006000000 */
[C---:B------:R-:W-:Y:S02]  /*4ae0*/  ISETP.GE.OR P5, PT, R109.reuse, R100, !P2 ;  /* 0x000000646d00720c */ /* 0x040fe400057a6670 */
[----:B------:R-:W-:Y:S02]  /*4af0*/  FSEL R34, R34, -INF , !P1 ;  /* 0xff80000022227808 */ /* 0x000fe40004800000 */
[----:B------:R-:W-:Y:S02]  /*4b00*/  FSEL R10, R10, -INF , !P3 ;  /* 0xff8000000a0a7808 */ /* 0x000fe40005800000 */
[----:B------:R-:W-:Y:S02]  /*4b10*/  ISETP.NE.AND P2, PT, R0, RZ, PT ;  /* 0x000000ff0000720c */ /* 0x000fe40003f45270 */
[----:B------:R-:W-:Y:S02]  /*4b20*/  ISETP.GE.OR P4, PT, R109, R2, !P0 ;  /* 0x000000026d00720c */ /* 0x000fe40004786670 */
[CC--:B------:R-:W-:Y:S02]  /*4b30*/  ISETP.GE.AND P1, PT, R108.reuse, R103.reuse, PT ;  /* 0x000000676c00720c */ /* 0x0c0fe40003f26270 */
[C---:B------:R-:W-:Y:S02]  /*4b40*/  ISETP.GE.AND P3, PT, R108.reuse, R102, PT ;  /* 0x000000666c00720c */ /* 0x040fe40003f66270 */
[-C--:B------:R-:W-:Y:S02]  /*4b50*/  ISETP.GE.AND P0, PT, R107, R103.reuse, PT ;  /* 0x000000676b00720c */ /* 0x080fe40003f06270 */
[----:B------:R-:W-:Y:S02]  /*4b60*/  FSEL R9, R9, -INF , !P2 ;  /* 0xff80000009097808 */ /* 0x000fe40005000000 */
[C---:B------:R-:W-:Y:S02]  /*4b70*/  ISETP.GE.OR P1, PT, R108.reuse, R100, !P1 ;  /* 0x000000646c00720c */ /* 0x040fe40004f26670 */
[----:B------:R-:W-:Y:S02]  /*4b80*/  ISETP.GE.OR P3, PT, R108, R2, !P3 ;  /* 0x000000026c00720c */ /* 0x000fe40005f66670 */
[C---:B------:R-:W-:Y:S02]  /*4b90*/  ISETP.GE.AND P2, PT, R107.reuse, R102, PT ;  /* 0x000000666b00720c */ /* 0x040fe40003f46270 */
[----:B------:R-:W-:Y:S02]  /*4ba0*/  ISETP.GE.OR P0, PT, R107, R100, !P0 ;  /* 0x000000646b00720c */ /* 0x000fe40004706670 */
[----:B------:R-:W-:Y:S02]  /*4bb0*/  FSEL R11, R11, -INF , !P6 ;  /* 0xff8000000b0b7808 */ /* 0x000fe40007000000 */
[----:B------:R-:W-:Y:S02]  /*4bc0*/  FSEL R12, R12, -INF , !P5 ;  /* 0xff8000000c0c7808 */ /* 0x000fe40006800000 */
[----:B------:R-:W-:Y:S02]  /*4bd0*/  FSEL R14, R14, -INF , !P4 ;  /* 0xff8000000e0e7808 */ /* 0x000fe40006000000 */
[----:B------:R-:W-:Y:S02]  /*4be0*/  FSEL R13, R13, -INF , !P1 ;  /* 0xff8000000d0d7808 */ /* 0x000fe40004800000 */
[----:B------:R-:W-:Y:S02]  /*4bf0*/  ISETP.GE.OR P2, PT, R107, R2, !P2 ;  /* 0x000000026b00720c */ /* 0x000fe40005746670 */
[----:B------:R-:W-:Y:S02]  /*4c00*/  FSEL R15, R15, -INF , !P3 ;  /* 0xff8000000f0f7808 */ /* 0x000fe40005800000 */
[----:B------:R-:W-:Y:S02]  /*4c10*/  FSEL R24, R24, -INF , !P0 ;  /* 0xff80000018187808 */ /* 0x000fe40004000000 */
[-C--:B------:R-:W-:Y:S02]  /*4c20*/  ISETP.GE.AND P5, PT, R106, R103.reuse, PT ;  /* 0x000000676a00720c */ /* 0x080fe40003fa6270 */
[CC--:B------:R-:W-:Y:S02]  /*4c30*/  ISETP.GE.AND P4, PT, R105.reuse, R103.reuse, PT ;  /* 0x000000676900720c */ /* 0x0c0fe40003f86270 */
[----:B------:R-:W-:Y:S02]  /*4c40*/  ISETP.GE.AND P6, PT, R104, R103, PT ;  /* 0x000000676800720c */ /* 0x000fe40003fc6270 */
[-C--:B------:R-:W-:Y:S02]  /*4c50*/  ISETP.GE.AND P3, PT, R106, R102.reuse, PT ;  /* 0x000000666a00720c */ /* 0x080fe40003f66270 */
[CC--:B------:R-:W-:Y:S02]  /*4c60*/  ISETP.GE.AND P1, PT, R105.reuse, R102.reuse, PT ;  /* 0x000000666900720c */ /* 0x0c0fe40003f26270 */
[----:B------:R-:W-:Y:S02]  /*4c70*/  ISETP.GE.AND P0, PT, R104, R102, PT ;  /* 0x000000666800720c */ /* 0x000fe40003f06270 */
[----:B------:R-:W-:Y:S02]  /*4c80*/  FSEL R26, R26, -INF , !P2 ;  /* 0xff8000001a1a7808 */ /* 0x000fe40005000000 */
[C---:B------:R-:W-:Y:S02]  /*4c90*/  ISETP.GE.OR P5, PT, R106.reuse, R100, !P5 ;  /* 0x000000646a00720c */ /* 0x040fe40006fa6670 */
[----:B------:R-:W-:Y:S02]  /*4ca0*/  ISETP.GE.OR P3, PT, R106, R2, !P3 ;  /* 0x000000026a00720c */ /* 0x000fe40005f66670 */
[CC--:B------:R-:W-:Y:S02]  /*4cb0*/  ISETP.GE.OR P4, PT, R105.reuse, R100.reuse, !P4 ;  /* 0x000000646900720c */ /* 0x0c0fe40006786670 */
[C---:B------:R-:W-:Y:S02]  /*4cc0*/  ISETP.GE.OR P2, PT, R104.reuse, R100, !P6 ;  /* 0x000000646800720c */ /* 0x040fe40007746670 */
[-C--:B------:R-:W-:Y:S02]  /*4cd0*/  ISETP.GE.OR P1, PT, R105, R2.reuse, !P1 ;  /* 0x000000026900720c */ /* 0x080fe40004f26670 */
[----:B------:R-:W-:Y:S02]  /*4ce0*/  ISETP.GE.OR P0, PT, R104, R2, !P0 ;  /* 0x000000026800720c */ /* 0x000fe40004706670 */
[----:B------:R-:W-:Y:S02]  /*4cf0*/  FSEL R25, R25, -INF , !P5 ;  /* 0xff80000019197808 */ /* 0x000fe40006800000 */
[----:B------:R-:W-:Y:S02]  /*4d00*/  FSEL R27, R27, -INF , !P3 ;  /* 0xff8000001b1b7808 */ /* 0x000fe40005800000 */
[----:B------:R-:W-:Y:S02]  /*4d10*/  FSEL R28, R28, -INF , !P4 ;  /* 0xff8000001c1c7808 */ /* 0x000fe40006000000 */
[----:B------:R-:W-:Y:S02]  /*4d20*/  FSEL R29, R29, -INF , !P2 ;  /* 0xff8000001d1d7808 */ /* 0x000fe40005000000 */
[----:B------:R-:W-:Y:S02]  /*4d30*/  FSEL R30, R30, -INF , !P1 ;  /* 0xff8000001e1e7808 */ /* 0x000fe40004800000 */
[----:B------:R-:W-:Y:S07]  /*4d40*/  FSEL R31, R31, -INF , !P0 ;  /* 0xff8000001f1f7808 */ /* 0x000fee0004000000 */
.L_x_165:
[C---:B------:R-:W-:Y:S01]  /*4d50*/  FMUL.FTZ R100, R207.reuse, 1.4426950216293334961 ;  /* 0x3fb8aa3bcf647820 */ /* 0x040fe20000410000 */
[----:B------:R-:W-:Y:S01]  /*4d60*/  FSETP.NEU.FTZ.AND P0, PT, R207, -INF , PT ;  /* 0xff800000cf00780b */ /* 0x000fe20003f1d000 */
[----:B------:R-:W-:Y:S01]  /*4d70*/  FMUL.FTZ R0, R208, 1.4426950216293334961 ;  /* 0x3fb8aa3bd0007820 */ /* 0x000fe20000410000 */
[----:B------:R-:W-:Y:S01]  /*4d80*/  FMUL.FTZ R2, R205, 1.4426950216293334961 ;  /* 0x3fb8aa3bcd027820 */ /* 0x000fe20000410000 */
[----:B------:R-:W-:Y:S02]  /*4d90*/  LOP3.LUT P2, RZ, R234, 0x4, RZ, 0xc0, !PT ;  /* 0x00000004eaff7812 */ /* 0x000fe4000784c0ff */
[----:B------:R-:W-:Y:S02]  /*4da0*/  FSEL R100, R100, RZ, P0 ;  /* 0x000000ff64647208 */ /* 0x000fe40000000000 */
[----:B------:R-:W-:Y:S02]  /*4db0*/  FSETP.NEU.FTZ.AND P0, PT, R208, -INF , PT ;  /* 0xff800000d000780b */ /* 0x000fe40003f1d000 */
[----:B------:R-:W-:Y:S01]  /*4dc0*/  MOV R165, 0x40 ;  /* 0x0000004000a57802 */ /* 0x000fe20000000f00 */
[--C-:B------:R-:W-:Y:S01]  /*4dd0*/  FFMA.FTZ R4, R4, UR6, -R100.reuse ;  /* 0x0000000604047c23 */ /* 0x100fe20008010864 */
[--C-:B------:R-:W-:Y:S01]  /*4de0*/  FFMA.FTZ R32, R32, UR6, -R100.reuse ;  /* 0x0000000620207c23 */ /* 0x100fe20008010864 */
[--C-:B------:R-:W-:Y:S01]  /*4df0*/  FFMA.FTZ R5, R5, UR6, -R100.reuse ;  /* 0x0000000605057c23 */ /* 0x100fe20008010864 */
[--C-:B------:R-:W-:Y:S01]  /*4e00*/  FFMA.FTZ R16, R16, UR6, -R100.reuse ;  /* 0x0000000610107c23 */ /* 0x100fe20008010864 */
[----:B------:R1:W-:Y:S01]  /*4e10*/  MUFU.EX2 R108, R4 ;  /* 0x00000004006c7308 */ /* 0x0003e20000000800 */
[--C-:B------:R-:W-:Y:S01]  /*4e20*/  FFMA.FTZ R17, R17, UR6, -R100.reuse ;  /* 0x0000000611117c23 */ /* 0x100fe20008010864 */
[--C-:B------:R-:W-:Y:S01]  /*4e30*/  FFMA.FTZ R20, R20, UR6, -R100.reuse ;  /* 0x0000000614147c23 */ /* 0x100fe20008010864 */
[--C-:B------:R-:W-:Y:S01]  /*4e40*/  FFMA.FTZ R21, R21, UR6, -R100.reuse ;  /* 0x0000000615157c23 */ /* 0x100fe20008010864 */
[----:B------:R-:W-:Y:S01]  /*4e50*/  FFMA.FTZ R100, R33, UR6, -R100 ;  /* 0x0000000621647c23 */ /* 0x000fe20008010864 */
[----:B------:R-:W-:Y:S02]  /*4e60*/  SEL R165, R165, 0xffffffc0, !P2 ;  /* 0xffffffc0a5a57807 */ /* 0x000fe40005000000 */
[----:B------:R-:W-:Y:S03]  /*4e70*/  ISETP.GT.AND P3, PT, R187, R231, PT ;  /* 0x000000e7bb00720c */ /* 0x000fe60003f64270 */
[----:B------:R-:W2:Y:S10]  /*4e80*/  MUFU.EX2 R115, R5 ;  /* 0x0000000500737308 */ /* 0x000eb40000000800 */
[----:B------:R-:W-:Y:S01]  /*4e90*/  MUFU.EX2 R200, R16 ;  /* 0x0000001000c87308 */ /* 0x000fe20000000800 */
[----:B-1----:R-:W-:Y:S01]  /*4ea0*/  FSEL R4, R0, RZ, P0 ;  /* 0x000000ff00047208 */ /* 0x002fe20000000000 */
[----:B------:R-:W-:Y:S01]  /*4eb0*/  FMUL.FTZ R0, R206, 1.4426950216293334961 ;  /* 0x3fb8aa3bce007820 */ /* 0x000fe20000410000 */
[----:B------:R-:W-:Y:S03]  /*4ec0*/  FSETP.NEU.FTZ.AND P0, PT, R205, -INF , PT ;  /* 0xff800000cd00780b */ /* 0x000fe60003f1d000 */
[--C-:B------:R-:W-:Y:S01]  /*4ed0*/  FFMA.FTZ R34, R34, UR6, -R4.reuse ;  /* 0x0000000622227c23 */ /* 0x100fe20008010804 */
[----:B------:R-:W-:Y:S03]  /*4ee0*/  FSEL R2, R2, RZ, P0 ;  /* 0x000000ff02027208 */ /* 0x000fe60000000000 */
[----:B------:R-:W-:Y:S01]  /*4ef0*/  MUFU.EX2 R199, R17 ;  /* 0x0000001100c77308 */ /* 0x000fe20000000800 */
[--C-:B------:R-:W-:Y:S01]  /*4f00*/  FFMA.FTZ R6, R6, UR6, -R4.reuse ;  /* 0x0000000606067c23 */ /* 0x100fe20008010804 */
[--C-:B------:R-:W-:Y:S01]  /*4f10*/  FFMA.FTZ R7, R7, UR6, -R4.reuse ;  /* 0x0000000607077c23 */ /* 0x100fe20008010804 */
[--C-:B------:R-:W-:Y:S01]  /*4f20*/  FFMA.FTZ R18, R18, UR6, -R4.reuse ;  /* 0x0000000612127c23 */ /* 0x100fe20008010804 */
[--C-:B------:R-:W-:Y:S01]  /*4f30*/  FFMA.FTZ R19, R19, UR6, -R4.reuse ;  /* 0x0000000613137c23 */ /* 0x100fe20008010804 */
[--C-:B------:R-:W-:Y:S01]  /*4f40*/  FFMA.FTZ R22, R22, UR6, -R4.reuse ;  /* 0x0000000616167c23 */ /* 0x100fe20008010804 */
[--C-:B------:R-:W-:Y:S01]  /*4f50*/  FFMA.FTZ R23, R23, UR6, -R4.reuse ;  /* 0x0000000617177c23 */ /* 0x100fe20008010804 */
[----:B------:R-:W-:Y:S03]  /*4f60*/  FFMA.FTZ R4, R35, UR6, -R4 ;  /* 0x0000000623047c23 */ /* 0x000fe60008010804 */
[----:B------:R-:W-:Y:S01]  /*4f70*/  MUFU.EX2 R114, R6 ;  /* 0x0000000600727308 */ /* 0x000fe20000000800 */
[--C-:B------:R-:W-:Y:S01]  /*4f80*/  FFMA.FTZ R28, R28, UR6, -R2.reuse ;  /* 0x000000061c1c7c23 */ /* 0x100fe20008010802 */
[--C-:B------:R-:W-:Y:S01]  /*4f90*/  FFMA.FTZ R8, R8, UR6, -R2.reuse ;  /* 0x0000000608087c23 */ /* 0x100fe20008010802 */
[--C-:B------:R-:W-:Y:S01]  /*4fa0*/  FFMA.FTZ R9, R9, UR6, -R2.reuse ;  /* 0x0000000609097c23 */ /* 0x100fe20008010802 */
[--C-:B------:R-:W-:Y:S01]  /*4fb0*/  FFMA.FTZ R12, R12, UR6, -R2.reuse ;  /* 0x000000060c0c7c23 */ /* 0x100fe20008010802 */
[--C-:B------:R-:W-:Y:S01]  /*4fc0*/  FFMA.FTZ R13, R13, UR6, -R2.reuse ;  /* 0x000000060d0d7c23 */ /* 0x100fe20008010802 */
[--C-:B------:R-:W-:Y:S01]  /*4fd0*/  FFMA.FTZ R24, R24, UR6, -R2.reuse ;  /* 0x0000000618187c23 */ /* 0x100fe20008010802 */
[--C-:B------:R-:W-:Y:S03]  /*4fe0*/  FFMA.FTZ R25, R25, UR6, -R2.reuse ;  /* 0x0000000619197c23 */ /* 0x100fe60008010802 */
[----:B------:R-:W1:Y:S01]  /*4ff0*/  MUFU.EX2 R113, R7 ;  /* 0x0000000700717308 */ /* 0x000e620000000800 */
[----:B------:R-:W-:Y:S01]  /*5000*/  FFMA.FTZ R2, R29, UR6, -R2 ;  /* 0x000000061d027c23 */ /* 0x000fe20008010802 */
[----:B------:R-:W-:Y:S04]  /*5010*/  FSETP.NEU.FTZ.AND P0, PT, R206, -INF , PT ;  /* 0xff800000ce00780b */ /* 0x000fe80003f1d000 */
[----:B------:R-:W-:Y:S04]  /*5020*/  FSEL R0, R0, RZ, P0 ;  /* 0x000000ff00007208 */ /* 0x000fe80000000000 */
[----:B------:R1:W-:Y:S01]  /*5030*/  MUFU.EX2 R201, R4 ;  /* 0x0000000400c97308 */ /* 0x0003e20000000800 */
[--C-:B------:R-:W-:Y:S01]  /*5040*/  FFMA.FTZ R30, R30, UR6, -R0.reuse ;  /* 0x000000061e1e7c23 */ /* 0x100fe20008010800 */
[--C-:B------:R-:W-:Y:S01]  /*5050*/  FFMA.FTZ R10, R10, UR6, -R0.reuse ;  /* 0x000000060a0a7c23 */ /* 0x100fe20008010800 */
[--C-:B------:R-:W-:Y:S01]  /*5060*/  FFMA.FTZ R11, R11, UR6, -R0.reuse ;  /* 0x000000060b0b7c23 */ /* 0x100fe20008010800 */
[--C-:B------:R-:W-:Y:S01]  /*5070*/  FFMA.FTZ R14, R14, UR6, -R0.reuse ;  /* 0x000000060e0e7c23 */ /* 0x100fe20008010800 */
[--C-:B------:R-:W-:Y:S05]  /*5080*/  FFMA.FTZ R15, R15, UR6, -R0.reuse ;  /* 0x000000060f0f7c23 */ /* 0x100fea0008010800 */
[----:B------:R3:W-:Y:S01]  /*5090*/  MUFU.EX2 R127, R2 ;  /* 0x00000002007f7308 */ /* 0x0007e20000000800 */
[--C-:B------:R-:W-:Y:S01]  /*50a0*/  FFMA.FTZ R26, R26, UR6, -R0.reuse ;  /* 0x000000061a1a7c23 */ /* 0x100fe20008010800 */
[--C-:B------:R-:W-:Y:S01]  /*50b0*/  FFMA.FTZ R27, R27, UR6, -R0.reuse ;  /* 0x000000061b1b7c23 */ /* 0x100fe20008010800 */
[----:B------:R-:W-:Y:S07]  /*50c0*/  FFMA.FTZ R0, R31, UR6, -R0 ;  /* 0x000000061f007c23 */ /* 0x000fee0008010800 */
[----:B------:R-:W-:Y:S10]  /*50d0*/  MUFU.EX2 R198, R18 ;  /* 0x0000001200c67308 */ /* 0x000ff40000000800 */
[----:B------:R-:W4:Y:S10]  /*50e0*/  MUFU.EX2 R197, R19 ;  /* 0x0000001300c57308 */ /* 0x000f340000000800 */
[----:B------:R-:W-:Y:S10]  /*50f0*/  MUFU.EX2 R112, R8 ;  /* 0x0000000800707308 */ /* 0x000ff40000000800 */
        /* <DEDUP_REMOVED lines=13> */
[----:B------:R-:W4:Y:S10]  /*51d0*/  MUFU.EX2 R202, R34 ;  /* 0x0000002200ca7308 */ /* 0x000f340000000800 */
[----:B------:R4:W-:Y:S10]  /*51e0*/  MUFU.EX2 R122, R0 ;  /* 0x00000000007a7308 */ /* 0x0009f40000000800 */
[----:B------:R-:W-:Y:S10]  /*51f0*/  MUFU.EX2 R128, R24 ;  /* 0x0000001800807308 */ /* 0x000ff40000000800 */
[----:B------:R-:W4:Y:S10]  /*5200*/  MUFU.EX2 R126, R25 ;  /* 0x00000019007e7308 */ /* 0x000f340000000800 */
[----:B------:R-:W-:Y:S10]  /*5210*/  MUFU.EX2 R125, R26 ;  /* 0x0000001a007d7308 */ /* 0x000ff40000000800 */
[----:B------:R-:W4:Y:S10]  /*5220*/  MUFU.EX2 R124, R27 ;  /* 0x0000001b007c7308 */ /* 0x000f340000000800 */
[----:B------:R-:W4:Y:S10]  /*5230*/  MUFU.EX2 R130, R28 ;  /* 0x0000001c00827308 */ /* 0x000f340000000800 */
[----:B------:R-:W4:Y:S01]  /*5240*/  MUFU.EX2 R123, R30 ;  /* 0x0000001e007b7308 */ /* 0x000f220000000800 */
[----:B--2---:R-:W-:Y:S02]  /*5250*/  F2FP.F16.F32.PACK_AB R5, R115, R108 ;  /* 0x0000006c7305723e */ /* 0x004fe400000000ff */
[----:B-1----:R-:W-:Y:S02]  /*5260*/  F2FP.F16.F32.PACK_AB R4, R113, R114 ;  /* 0x000000727104723e */ /* 0x002fe400000000ff */
[----:B---3--:R-:W-:Y:S01]  /*5270*/  F2FP.F16.F32.PACK_AB R2, R199, R200 ;  /* 0x000000c8c702723e */ /* 0x008fe200000000ff */
[----:B------:R1:W-:Y:S01]  /*5280*/  STS [R193+0xe000], R5 ;  /* 0x00e00005c1007388 */ /* 0x0003e20000000800 */
[----:B----4-:R-:W-:Y:S02]  /*5290*/  F2FP.F16.F32.PACK_AB R6, R197, R198 ;  /* 0x000000c6c506723e */ /* 0x010fe400000000ff */
[----:B------:R-:W-:Y:S01]  /*52a0*/  F2FP.F16.F32.PACK_AB R0, R201, R202 ;  /* 0x000000cac900723e */ /* 0x000fe200000000ff */
[----:B------:R2:W-:Y:S04]  /*52b0*/  STS [R193+0xe400], R4 ;  /* 0x00e40004c1007388 */ /* 0x0005e80000000800 */
[----:B------:R3:W-:Y:S04]  /*52c0*/  STS [R195+0xe000], R2 ;  /* 0x00e00002c3007388 */ /* 0x0007e80000000800 */
[----:B------:R4:W-:Y:S01]  /*52d0*/  STS [R195+0xe400], R6 ;  /* 0x00e40006c3007388 */ /* 0x0009e20000000800 */
[----:B-1----:R-:W-:Y:S02]  /*52e0*/  F2FP.F16.F32.PACK_AB R5, R111, R112 ;  /* 0x000000706f05723e */ /* 0x002fe400000000ff */
[----:B--2---:R-:W-:Y:S03]  /*52f0*/  F2FP.F16.F32.PACK_AB R4, R109, R110 ;  /* 0x0000006e6d04723e */ /* 0x004fe600000000ff */
[----:B------:R1:W-:Y:S01]  /*5300*/  STS [R193+0xf000], R5 ;  /* 0x00f00005c1007388 */ /* 0x0003e20000000800 */
[----:B---3--:R-:W-:Y:S03]  /*5310*/  F2FP.F16.F32.PACK_AB R2, R119, R116 ;  /* 0x000000747702723e */ /* 0x008fe600000000ff */
[----:B------:R2:W-:Y:S01]  /*5320*/  STS [R193+0xf400], R4 ;  /* 0x00f40004c1007388 */ /* 0x0005e20000000800 */
[----:B----4-:R-:W-:Y:S03]  /*5330*/  F2FP.F16.F32.PACK_AB R6, R117, R118 ;  /* 0x000000767506723e */ /* 0x010fe600000000ff */
        /* <DEDUP_REMOVED lines=9> */
[----:B------:R4:W-:Y:S04]  /*53d0*/  STS [R194+0xe400], R0 ;  /* 0x00e40000c2007388 */ /* 0x0009e80000000800 */
[----:B------:R-:W-:Y:S01]  /*53e0*/  STS [R192+0xf000], R6 ;  /* 0x00f00006c0007388 */ /* 0x000fe20000000800 */
[----:B-1----:R-:W-:Y:S02]  /*53f0*/  F2FP.F16.F32.PACK_AB R5, R124, R125 ;  /* 0x0000007d7c05723e */ /* 0x002fe400000000ff */
[----:B--2---:R-:W-:Y:S03]  /*5400*/  F2FP.F16.F32.PACK_AB R4, R127, R130 ;  /* 0x000000827f04723e */ /* 0x004fe600000000ff */
[----:B------:R-:W-:Y:S01]  /*5410*/  STS [R192+0xf400], R5 ;  /* 0x00f40005c0007388 */ /* 0x000fe20000000800 */
[----:B---3--:R-:W-:Y:S03]  /*5420*/  F2FP.F16.F32.PACK_AB R2, R122, R123 ;  /* 0x0000007b7a02723e */ /* 0x008fe600000000ff */
[----:B------:R-:W-:Y:S01]  /*5430*/  STS [R194+0xf000], R4 ;  /* 0x00f00004c2007388 */ /* 0x000fe20000000800 */
[----:B----4-:R-:W-:Y:S03]  /*5440*/  LEA R0, R175, R177, 0x1 ;  /* 0x000000b1af007211 */ /* 0x010fe600078e08ff */
[----:B------:R1:W-:Y:S04]  /*5450*/  STS [R194+0xf400], R2 ;  /* 0x00f40002c2007388 */ /* 0x0003e80000000800 */
[----:B------:R-:W2:Y:S08]  /*5460*/  LDSM.16.M88.4 R32, [R0+0x4000] ;  /* 0x004000000020783b */ /* 0x000eb00000000200 */
[----:B------:R3:W4:Y:S01]  /*5470*/  LDSM.16.M88.4 R28, [R0+0x5000] ;  /* 0x00500000001c783b */ /* 0x0007220000000200 */
[-C--:B-1----:R-:W-:Y:S07]  /*5480*/  IADD3 R2, R173, R0.reuse, RZ ;  /* 0x00000000ad027210 */ /* 0x082fee0007ffe0ff */
[----:B------:R-:W1:Y:S01]  /*5490*/  LDSM.16.M88.4 R100, [R2+0x4000] ;  /* 0x004000000264783b */ /* 0x000e620000000200 */
[C---:B---3--:R-:W-:Y:S07]  /*54a0*/  IADD3 R0, R165.reuse, R0, RZ ;  /* 0x00000000a5007210 */ /* 0x048fee0007ffe0ff */
[----:B------:R-:W3:Y:S01]  /*54b0*/  LDSM.16.M88.4 R104, [R2+0x5000] ;  /* 0x005000000268783b */ /* 0x000ee20000000200 */
[-C--:B--2---:R-:W-:Y:S06]  /*54c0*/  HMMA.16816.F32 R4, R32, R132.reuse, RZ ;  /* 0x000000842004723c */ /* 0x084fec00000018ff */
[C---:B----4-:R-:W-:Y:S06]  /*54d0*/  HMMA.16816.F32 R8, R28.reuse, R132, RZ ;  /* 0x000000841c08723c */ /* 0x050fec00000018ff */
[-C--:B------:R-:W-:Y:S06]  /*54e0*/  HMMA.16816.F32 R12, R28, R134.reuse, RZ ;  /* 0x000000861c0c723c */ /* 0x080fec00000018ff */
[C---:B------:R-:W-:Y:S06]  /*54f0*/  HMMA.16816.F32 R16, R32.reuse, R134, RZ ;  /* 0x000000862010723c */ /* 0x040fec00000018ff */
[-C--:B------:R-:W-:Y:S06]  /*5500*/  HMMA.16816.F32 R20, R32, R136.reuse, RZ ;  /* 0x000000882014723c */ /* 0x080fec00000018ff */
[C---:B------:R-:W-:Y:S06]  /*5510*/  HMMA.16816.F32 R24, R28.reuse, R136, RZ ;  /* 0x000000881c18723c */ /* 0x040fec00000018ff */
[-C--:B------:R-:W-:Y:S06]  /*5520*/  HMMA.16816.F32 R28, R28, R138.reuse, RZ ;  /* 0x0000008a1c1c723c */ /* 0x080fec00000018ff */
[----:B------:R-:W-:Y:S06]  /*5530*/  HMMA.16816.F32 R32, R32, R138, RZ ;  /* 0x0000008a2020723c */ /* 0x000fec00000018ff */
[-C--:B-1----:R-:W-:Y:S06]  /*5540*/  HMMA.16816.F32 R4, R100, R140.reuse, R4 ;  /* 0x0000008c6404723c */ /* 0x082fec0000001804 */
[C---:B---3--:R-:W-:Y:S06]  /*5550*/  HMMA.16816.F32 R8, R104.reuse, R140, R8 ;  /* 0x0000008c6808723c */ /* 0x048fec0000001808 */
[-C--:B------:R-:W-:Y:S06]  /*5560*/  HMMA.16816.F32 R12, R104, R142.reuse, R12 ;  /* 0x0000008e680c723c */ /* 0x080fec000000180c */
[C---:B------:R-:W-:Y:S06]  /*5570*/  HMMA.16816.F32 R16, R100.reuse, R142, R16 ;  /* 0x0000008e6410723c */ /* 0x040fec0000001810 */
[-C--:B------:R-:W-:Y:S06]  /*5580*/  HMMA.16816.F32 R20, R100, R144.reuse, R20 ;  /* 0x000000906414723c */ /* 0x080fec0000001814 */
[C---:B------:R-:W-:Y:S06]  /*5590*/  HMMA.16816.F32 R24, R104.reuse, R144, R24 ;  /* 0x000000906818723c */ /* 0x040fec0000001818 */
[-C--:B------:R-:W-:Y:S01]  /*55a0*/  HMMA.16816.F32 R28, R104, R146.reuse, R28 ;  /* 0x00000092681c723c */ /* 0x080fe2000000181c */
[----:B------:R-:W-:Y:S05]  /*55b0*/  LDSM.16.M88.4 R104, [R0+0x5000] ;  /* 0x005000000068783b */ /* 0x000fea0000000200 */
[----:B------:R-:W-:Y:S03]  /*55c0*/  HMMA.16816.F32 R32, R100, R146, R32 ;  /* 0x000000926420723c */ /* 0x000fe60000001820 */
[----:B------:R-:W1:Y:S03]  /*55d0*/  LDSM.16.M88.4 R100, [R0+0x4000] ;  /* 0x004000000064783b */ /* 0x000e660000000200 */
[-C--:B-1----:R-:W-:Y:S06]  /*55e0*/  HMMA.16816.F32 R4, R100, R148.reuse, R4 ;  /* 0x000000946404723c */ /* 0x082fec0000001804 */
[C---:B------:R-:W-:Y:S06]  /*55f0*/  HMMA.16816.F32 R8, R104.reuse, R148, R8 ;  /* 0x000000946808723c */ /* 0x040fec0000001808 */
[-C--:B------:R-:W-:Y:S06]  /*5600*/  HMMA.16816.F32 R12, R104, R150.reuse, R12 ;  /* 0x00000096680c723c */ /* 0x080fec000000180c */
[C---:B------:R-:W-:Y:S06]  /*5610*/  HMMA.16816.F32 R16, R100.reuse, R150, R16 ;  /* 0x000000966410723c */ /* 0x040fec0000001810 */
[-C--:B------:R-:W-:Y:S06]  /*5620*/  HMMA.16816.F32 R20, R100, R152.reuse, R20 ;  /* 0x000000986414723c */ /* 0x080fec0000001814 */
[C---:B------:R-:W-:Y:S06]  /*5630*/  HMMA.16816.F32 R24, R104.reuse, R152, R24 ;  /* 0x000000986818723c */ /* 0x040fec0000001818 */
[-C--:B------:R-:W-:Y:S06]  /*5640*/  HMMA.16816.F32 R28, R104, R154.reuse, R28 ;  /* 0x0000009a681c723c */ /* 0x080fec000000181c */
[----:B------:R-:W-:Y:S05]  /*5650*/  HMMA.16816.F32 R32, R100, R154, R32 ;  /* 0x0000009a6420723c */ /* 0x000fea0000001820 */
[----:B------:R-:W-:Y:S05]  /*5660*/  IADD3 R104, R165, R2, RZ ;  /* 0x00000002a5687210 */ /* 0x000fea0007ffe0ff */
[----:B------:R-:W1:Y:S08]  /*5670*/  LDSM.16.M88.4 R100, [R104+0x4000] ;  /* 0x004000006864783b */ /* 0x000e700000000200 */
[----:B------:R-:W2:Y:S01]  /*5680*/  LDSM.16.M88.4 R104, [R104+0x5000] ;  /* 0x005000006868783b */ /* 0x000ea20000000200 */
[-C--:B-1----:R-:W-:Y:S06]  /*5690*/  HMMA.16816.F32 R4, R100, R156.reuse, R4 ;  /* 0x0000009c6404723c */ /* 0x082fec0000001804 */
[C---:B--2---:R-:W-:Y:S06]  /*56a0*/  HMMA.16816.F32 R8, R104.reuse, R156, R8 ;  /* 0x0000009c6808723c */ /* 0x044fec0000001808 */
[-C--:B------:R-:W-:Y:S06]  /*56b0*/  HMMA.16816.F32 R12, R104, R158.reuse, R12 ;  /* 0x0000009e680c723c */ /* 0x080fec000000180c */
[C---:B------:R-:W-:Y:S06]  /*56c0*/  HMMA.16816.F32 R16, R100.reuse, R158, R16 ;  /* 0x0000009e6410723c */ /* 0x040fec0000001810 */
[C---:B-----5:R-:W-:Y:S01]  /*56d0*/  FADD.FTZ R4, -R182.reuse, R4 ;  /* 0x00000004b6047221 */ /* 0x060fe20000010100 */
[-C--:B------:R-:W-:Y:S04]  /*56e0*/  HMMA.16816.F32 R20, R100, R160.reuse, R20 ;  /* 0x000000a06414723c */ /* 0x080fe80000001814 */
[----:B------:R-:W-:Y:S02]  /*56f0*/  FADD.FTZ R5, -R182, R5 ;  /* 0x00000005b6057221 */ /* 0x000fe40000010100 */
[C---:B------:R-:W-:Y:S05]  /*5700*/  HMMA.16816.F32 R24, R104.reuse, R160, R24 ;  /* 0x000000a06818723c */ /* 0x040fea0000001818 */
[----:B------:R-:W-:Y:S01]  /*5710*/  FMUL.FTZ R4, R108, R4 ;  /* 0x000000046c047220 */ /* 0x000fe20000410000 */
[-C--:B------:R-:W-:Y:S05]  /*5720*/  HMMA.16816.F32 R28, R104, R162.reuse, R28 ;  /* 0x000000a2681c723c */ /* 0x080fea000000181c */
[----:B------:R-:W-:Y:S01]  /*5730*/  FMUL.FTZ R5, R115, R5 ;  /* 0x0000000573057220 */ /* 0x000fe20000410000 */
[----:B------:R-:W-:Y:S05]  /*5740*/  HMMA.16816.F32 R32, R100, R162, R32 ;  /* 0x000000a26420723c */ /* 0x000fea0000001820 */
[C---:B------:R-:W-:Y:S01]  /*5750*/  FADD.FTZ R9, -R180.reuse, R9 ;  /* 0x00000009b4097221 */ /* 0x040fe20000010100 */
[C---:B------:R-:W-:Y:S01]  /*5760*/  FADD.FTZ R6, -R181.reuse, R6 ;  /* 0x00000006b5067221 */ /* 0x040fe20000010100 */
[----:B------:R-:W-:Y:S01]  /*5770*/  FADD.FTZ R7, -R181, R7 ;  /* 0x00000007b5077221 */ /* 0x000fe20000010100 */
[C---:B------:R-:W-:Y:S03]  /*5780*/  FADD.FTZ R8, -R180.reuse, R8 ;  /* 0x00000008b4087221 */ /* 0x040fe60000010100 */
[C---:B------:R-:W-:Y:S01]  /*5790*/  FADD.FTZ R10, -R179.reuse, R10 ;  /* 0x0000000ab30a7221 */ /* 0x040fe20000010100 */
[C---:B------:R-:W-:Y:S01]  /*57a0*/  FADD.FTZ R11, -R179.reuse, R11 ;  /* 0x0000000bb30b7221 */ /* 0x040fe20000010100 */
[C---:B------:R-:W-:Y:S01]  /*57b0*/  FADD.FTZ R12, -R180.reuse, R12 ;  /* 0x0000000cb40c7221 */ /* 0x040fe20000010100 */
[----:B------:R-:W-:Y:S01]  /*57c0*/  FADD.FTZ R13, -R180, R13 ;  /* 0x0000000db40d7221 */ /* 0x000fe20000010100 */
[C---:B------:R-:W-:Y:S01]  /*57d0*/  FADD.FTZ R14, -R179.reuse, R14 ;  /* 0x0000000eb30e7221 */ /* 0x040fe20000010100 */
[----:B------:R-:W-:Y:S01]  /*57e0*/  FADD.FTZ R15, -R179, R15 ;  /* 0x0000000fb30f7221 */ /* 0x000fe20000010100 */
[----:B------:R-:W-:Y:S01]  /*57f0*/  FMUL.FTZ R9, R111, R9 ;  /* 0x000000096f097220 */ /* 0x000fe20000410000 */
[----:B------:R-:W-:Y:S01]  /*5800*/  F2FP.F16.F32.PACK_AB R111, R5, R4 ;  /* 0x00000004056f723e */ /* 0x000fe200000000ff */
[----:B------:R-:W-:Y:S01]  /*5810*/  FMUL.FTZ R6, R114, R6 ;  /* 0x0000000672067220 */ /* 0x000fe20000410000 */
        /* <DEDUP_REMOVED lines=8> */
[C---:B------:R-:W-:Y:S01]  /*58a0*/  FADD.FTZ R16, -R182.reuse, R16 ;  /* 0x00000010b6107221 */ /* 0x040fe20000010100 */
[C---:B------:R-:W-:Y:S01]  /*58b0*/  FADD.FTZ R17, -R182.reuse, R17 ;  /* 0x00000011b6117221 */ /* 0x040fe20000010100 */
[C---:B------:R-:W-:Y:S01]  /*58c0*/  FADD.FTZ R18, -R181.reuse, R18 ;  /* 0x00000012b5127221 */ /* 0x040fe20000010100 */
[C---:B------:R-:W-:Y:S01]  /*58d0*/  FADD.FTZ R19, -R181.reuse, R19 ;  /* 0x00000013b5137221 */ /* 0x040fe20000010100 */
[C---:B------:R-:W-:Y:S01]  /*58e0*/  FADD.FTZ R20, -R182.reuse, R20 ;  /* 0x00000014b6147221 */ /* 0x040fe20000010100 */
[----:B------:R-:W-:Y:S01]  /*58f0*/  FADD.FTZ R21, -R182, R21 ;  /* 0x00000015b6157221 */ /* 0x000fe20000010100 */
[C---:B------:R-:W-:Y:S01]  /*5900*/  FADD.FTZ R22, -R181.reuse, R22 ;  /* 0x00000016b5167221 */ /* 0x040fe20000010100 */
[----:B------:R-:W-:Y:S01]  /*5910*/  FADD.FTZ R23, -R181, R23 ;  /* 0x00000017b5177221 */ /* 0x000fe20000010100 */
[C---:B------:R-:W-:Y:S01]  /*5920*/  FADD.FTZ R24, -R180.reuse, R24 ;  /* 0x00000018b4187221 */ /* 0x040fe20000010100 */
[C---:B------:R-:W-:Y:S01]  /*5930*/  FADD.FTZ R25, -R180.reuse, R25 ;  /* 0x00000019b4197221 */ /* 0x040fe20000010100 */
[----:B------:R-:W-:Y:S01]  /*5940*/  FADD.FTZ R26, -R179, R26 ;  /* 0x0000001ab31a7221 */ /* 0x000fe20000010100 */
[----:B------:R-:W-:Y:S01]  /*5950*/  F2FP.F16.F32.PACK_AB R110, R7, R6 ;  /* 0x00000006076e723e */ /* 0x000fe200000000ff */
[----:B------:R-:W-:Y:S01]  /*5960*/  FADD.FTZ R27, -R179, R27 ;  /* 0x0000001bb31b7221 */ /* 0x000fe20000010100 */
[C---:B------:R-:W-:Y:S01]  /*5970*/  FADD.FTZ R28, -R180.reuse, R28 ;  /* 0x0000001cb41c7221 */ /* 0x040fe20000010100 */
[----:B------:R-:W-:Y:S01]  /*5980*/  F2FP.F16.F32.PACK_AB R109, R9, R8 ;  /* 0x00000008096d723e */ /* 0x000fe200000000ff */
[----:B------:R-:W-:Y:S01]  /*5990*/  FADD.FTZ R29, -R180, R29 ;  /* 0x0000001db41d7221 */ /* 0x000fe20000010100 */
[----:B------:R-:W-:Y:S01]  /*59a0*/  FADD.FTZ R30, -R179, R30 ;  /* 0x0000001eb31e7221 */ /* 0x000fe20000010100 */
[----:B------:R-:W-:Y:S01]  /*59b0*/  F2FP.F16.F32.PACK_AB R108, R11, R10 ;  /* 0x0000000a0b6c723e */ /* 0x000fe200000000ff */
[----:B------:R-:W-:Y:S01]  /*59c0*/  FADD.FTZ R31, -R179, R31 ;  /* 0x0000001fb31f7221 */ /* 0x000fe20000010100 */
[C---:B------:R-:W-:Y:S01]  /*59d0*/  FADD.FTZ R32, -R182.reuse, R32 ;  /* 0x00000020b6207221 */ /* 0x040fe20000010100 */
[----:B------:R-:W-:Y:S01]  /*59e0*/  F2FP.F16.F32.PACK_AB R15, R15, R2 ;  /* 0x000000020f0f723e */ /* 0x000fe200000000ff */
        /* <DEDUP_REMOVED lines=18> */
[----:B------:R-:W-:Y:S01]  /*5b10*/  F2FP.F16.F32.PACK_AB R11, R11, R22 ;  /* 0x000000160b0b723e */ /* 0x000fe200000000ff */
        /* <DEDUP_REMOVED lines=12> */
[----:B------:R-:W-:Y:S02]  /*5be0*/  FMUL.FTZ R8, R201, R35 ;  /* 0x00000023c9087220 */ /* 0x000fe40000410000 */
[----:B------:R-:W-:Y:S03]  /*5bf0*/  F2FP.F16.F32.PACK_AB R2, R2, R32 ;  /* 0x000000200202723e */ /* 0x000fe600000000ff */
[----:B------:R-:W-:Y:S01]  /*5c00*/  F2FP.F16.F32.PACK_AB R8, R8, R34 ;  /* 0x000000220808723e */ /* 0x000fe200000000ff */
[----:B------:R-:W-:Y:S06]  /*5c10*/  @!P3 BRA `(.L_x_166) ;  /* 0x000000000088b947 */ /* 0x000fec0003800000 */
[----:B------:R-:W1:Y:S01]  /*5c20*/  LDC R18, c[0x0][0x240] ;  /* 0x00009000ff127b82 */ /* 0x000e620000000800 */
[----:B------:R-:W-:Y:S02]  /*5c30*/  ISETP.GE.AND P0, PT, R210, UR4, PT ;  /* 0x00000004d2007c0c */ /* 0x000fe4000bf06270 */
[----:B------:R-:W-:Y:S04]  /*5c40*/  LOP3.LUT R0, R187, 0x1, RZ, 0xc0, !PT ;  /* 0x00000001bb007812 */ /* 0x000fe800078ec0ff */
[----:B------:R-:W-:Y:S01]  /*5c50*/  ISETP.NE.U32.AND P1, PT, R0, 0x1, PT ;  /* 0x000000010000780c */ /* 0x000fe20003f25070 */
[----:B------:R-:W-:Y:S05]  /*5c60*/  IMAD.MOV.U32 R0, RZ, RZ, -0x2000 ;  /* 0xffffe000ff007424 */ /* 0x000fea00078e00ff */
[----:B------:R-:W-:Y:S01]  /*5c70*/  SEL R0, R0, 0x2000, !P1 ;  /* 0x0000200000007807 */ /* 0x000fe20004800000 */
[----:B------:R-:W2:Y:S04]  /*5c80*/  @!P0 LDC R17, c[0x0][0x244] ;  /* 0x00009100ff118b82 */ /* 0x000ea80000000800 */
        /* <DEDUP_REMOVED lines=9> */
[----:B------:R-:W-:Y:S01]  /*5d20*/  LEA.HI.X.SX32 R4, R4, R191, 0x1, P1 ;  /* 0x000000bf04047211 */ /* 0x000fe200008f0eff */
[----:B------:R-:W-:Y:S04]  /*5d30*/  IMAD.MOV.U32 R190, RZ, RZ, R5 ;  /* 0x000000ffffbe7224 */ /* 0x000fe800078e0005 */
[----:B------:R-:W-:Y:S01]  /*5d40*/  IMAD.MOV.U32 R191, RZ, RZ, R4 ;  /* 0x000000ffffbf7224 */ /* 0x000fe200078e0004 */
[C---:B------:R-:W-:Y:S04]  /*5d50*/  @!P0 LEA R4, P1, R18.reuse, R190, 0x6 ;  /* 0x000000be12048211 */ /* 0x040fe800078230ff */
        /* <DEDUP_REMOVED lines=14> */
.L_x_166:
[----:B------:R-:W-:Y:S01]  /*5e40*/  STS [R193+0xa000], R111 ;  /* 0x00a0006fc1007388 */ /* 0x000fe20000000800 */
[C---:B------:R-:W-:Y:S02]  /*5e50*/  IADD3 R0, R164.reuse, 0x40, RZ ;  /* 0x00000040a4007810 */ /* 0x040fe40007ffe0ff */
[----:B------:R-:W-:Y:S01]  /*5e60*/  @P2 IADD3 R0, R164, -0x40, RZ ;  /* 0xffffffc0a4002810 */ /* 0x000fe20007ffe0ff */
[----:B------:R-:W-:Y:S01]  /*5e70*/  STS [R193+0xa400], R110 ;  /* 0x00a4006ec1007388 */ /* 0x000fe20000000800 */
[----:B------:R-:W-:Y:S03]  /*5e80*/  LEA R117, R240, R177, 0x1 ;  /* 0x000000b1f0757211 */ /* 0x000fe600078e08ff */
[----:B------:R-:W-:Y:S04]  /*5e90*/  STS [R195+0xa000], R14 ;  /* 0x00a0000ec3007388 */ /* 0x000fe80000000800 */
        /* <DEDUP_REMOVED lines=12> */
[----:B------:R-:W-:Y:S01]  /*5f60*/  STS [R194+0xb400], R6 ;  /* 0x00b40006c2007388 */ /* 0x000fe20000000800 */
[----:B------:R-:W-:Y:S06]  /*5f70*/  BAR.SYNC.DEFER_BLOCKING 0x0 ;  /* 0x0000000000007b1d */ /* 0x000fec0000010000 */
[----:B---3--:R-:W-:Y:S04]  /*5f80*/  LDSM.16.MT88.4 R4, [R3+0xe000] ;  /* 0x00e000000304783b */ /* 0x008fe80000004200 */
[----:B------:R-:W1:Y:S04]  /*5f90*/  LDSM.16.MT88.4 R8, [R164] ;  /* 0x00000000a408783b */ /* 0x000e680000004200 */
[----:B------:R-:W2:Y:S04]  /*5fa0*/  LDSM.16.MT88.4 R12, [R3+0x10000] ;  /* 0x01000000030c783b */ /* 0x000ea80000004200 */
[----:B------:R-:W3:Y:S04]  /*5fb0*/  LDSM.16.MT88.4 R16, [R0] ;  /* 0x000000000010783b */ /* 0x000ee80000004200 */
[----:B------:R-:W-:Y:S04]  /*5fc0*/  LDSM.16.MT88.4 R20, [R3+0xe800] ;  /* 0x00e800000314783b */ /* 0x000fe80000004200 */
[----:B------:R-:W4:Y:S04]  /*5fd0*/  LDSM.16.MT88.4 R24, [R164+0x800] ;  /* 0x00080000a418783b */ /* 0x000f280000004200 */
[----:B------:R-:W5:Y:S04]  /*5fe0*/  LDSM.16.MT88.4 R28, [R3+0x10800] ;  /* 0x01080000031c783b */ /* 0x000f680000004200 */
[----:B------:R-:W5:Y:S01]  /*5ff0*/  LDSM.16.MT88.4 R32, [R0+0x800] ;  /* 0x000800000020783b */ /* 0x000f620000004200 */
        /* <DEDUP_REMOVED lines=13> */
[C---:B-----5:R-:W-:Y:S06]  /*60d0*/  HMMA.16816.F32 R40, R28.reuse, R24, R40 ;  /* 0x000000181c28723c */ /* 0x060fec0000001828 */
        /* <DEDUP_REMOVED lines=52> */
.L_x_167:
[----:B------:R-:W-:Y:S01]  /*6420*/  LDSM.16.M88.4 R16, [R169] ;  /* 0x00000000a910783b */ /* 0x000fe20000000200 */
[--C-:B------:R-:W-:Y:S01]  /*6430*/  IMAD.IADD R0, R176, 0x1, R165.reuse ;  /* 0x00000001b0007824 */ /* 0x100fe200078e02a5 */
[----:B------:R-:W-:Y:S01]  /*6440*/  LEA R185, P0, R225, R120, 0x2 ;  /* 0x00000078e1b97211 */ /* 0x000fe200078010ff */
[----:B------:R-:W-:Y:S01]  /*6450*/  IMAD.IADD R2, R169, 0x1, R165 ;  /* 0x00000001a9027824 */ /* 0x000fe200078e02a5 */
[----:B------:R-:W2:Y:S01]  /*6460*/  LDSM.16.MT88.4 R8, [R164+0x2000] ;  /* 0x00200000a408783b */ /* 0x000ea20000004200 */
[----:B------:R-:W-:Y:S01]  /*6470*/  IMAD.IADD R116, R165, 0x1, R168 ;  /* 0x00000001a5747824 */ /* 0x000fe200078e02a8 */
[----:B------:R-:W-:Y:S02]  /*6480*/  LEA.HI.X.SX32 R184, R225, R121, 0x2, P0 ;  /* 0x00000079e1b87211 */ /* 0x000fe400000f16ff */
[----:B------:R-:W1:Y:S04]  /*6490*/  LDSM.16.MT88.4 R20, [R0] ;  /* 0x000000000014783b */ /* 0x000e680000004200 */
[----:B------:R-:W-:Y:S04]  /*64a0*/  LDSM.16.M88.4 R24, [R168] ;  /* 0x00000000a818783b */ /* 0x000fe80000000200 */
[----:B------:R-:W3:Y:S04]  /*64b0*/  LDSM.16.MT88.4 R28, [R164+0x2800] ;  /* 0x00280000a41c783b */ /* 0x000ee80000004200 */
[----:B------:R-:W4:Y:S04]  /*64c0*/  LDSM.16.MT88.4 R32, [R0+0x800] ;  /* 0x000800000020783b */ /* 0x000f280000004200 */
[----:B------:R-:W-:Y:S04]  /*64d0*/  LDSM.16.MT88.4 R104, [R164+0x3000] ;  /* 0x00300000a468783b */ /* 0x000fe80000004200 */
[----:B------:R-:W4:Y:S04]  /*64e0*/  LDSM.16.M88.4 R100, [R2] ;  /* 0x000000000264783b */ /* 0x000f280000000200 */
[----:B------:R-:W-:Y:S04]  /*64f0*/  LDSM.16.MT88.4 R112, [R164+0x3800] ;  /* 0x00380000a470783b */ /* 0x000fe80000004200 */
[----:B------:R-:W-:Y:S01]  /*6500*/  LDSM.16.M88.4 R108, [R116] ;  /* 0x00000000746c783b */ /* 0x000fe20000000200 */
[C---:B--2---:R-:W-:Y:S06]  /*6510*/  HMMA.16816.F32 R4, R16.reuse, R8, RZ ;  /* 0x000000081004723c */ /* 0x044fec00000018ff */
[C---:B------:R-:W-:Y:S06]  /*6520*/  HMMA.16816.F32 R8, R16.reuse, R10, RZ ;  /* 0x0000000a1008723c */ /* 0x040fec00000018ff */
[C---:B-1----:R-:W-:Y:S06]  /*6530*/  HMMA.16816.F32 R12, R16.reuse, R20, RZ ;  /* 0x00000014100c723c */ /* 0x042fec00000018ff */
[----:B------:R-:W-:Y:S01]  /*6540*/  HMMA.16816.F32 R16, R16, R22, RZ ;  /* 0x000000161010723c */ /* 0x000fe200000018ff */
[----:B------:R-:W1:Y:S05]  /*6550*/  LDSM.16.MT88.4 R20, [R0+0x1000] ;  /* 0x001000000014783b */ /* 0x000e6a0000004200 */
[C---:B---3--:R-:W-:Y:S06]  /*6560*/  HMMA.16816.F32 R4, R24.reuse, R28, R4 ;  /* 0x0000001c1804723c */ /* 0x048fec0000001804 */
[C---:B------:R-:W-:Y:S01]  /*6570*/  HMMA.16816.F32 R8, R24.reuse, R30, R8 ;  /* 0x0000001e1808723c */ /* 0x040fe20000001808 */
[----:B------:R-:W-:Y:S05]  /*6580*/  LDSM.16.M88.4 R28, [R169+0x2000] ;  /* 0x00200000a91c783b */ /* 0x000fea0000000200 */
[C---:B----4-:R-:W-:Y:S06]  /*6590*/  HMMA.16816.F32 R12, R24.reuse, R32, R12 ;  /* 0x00000020180c723c */ /* 0x050fec000000180c */
[----:B------:R-:W-:Y:S01]  /*65a0*/  HMMA.16816.F32 R16, R24, R34, R16 ;  /* 0x000000221810723c */ /* 0x000fe20000001810 */
[----:B------:R-:W2:Y:S04]  /*65b0*/  LDSM.16.MT88.4 R24, [R0+0x1800] ;  /* 0x001800000018783b */ /* 0x000ea80000004200 */
[----:B------:R-:W3:Y:S01]  /*65c0*/  LDSM.16.MT88.4 R32, [R164+0x4000] ;  /* 0x00400000a420783b */ /* 0x000ee20000004200 */
[C---:B------:R-:W-:Y:S06]  /*65d0*/  HMMA.16816.F32 R4, R100.reuse, R104, R4 ;  /* 0x000000686404723c */ /* 0x040fec0000001804 */
[C---:B------:R-:W-:Y:S01]  /*65e0*/  HMMA.16816.F32 R8, R100.reuse, R106, R8 ;  /* 0x0000006a6408723c */ /* 0x040fe20000001808 */
[----:B------:R-:W-:Y:S05]  /*65f0*/  LDSM.16.MT88.4 R104, [R164+0x4800] ;  /* 0x00480000a468783b */ /* 0x000fea0000004200 */
[C---:B-1----:R-:W-:Y:S06]  /*6600*/  HMMA.16816.F32 R12, R100.reuse, R20, R12 ;  /* 0x00000014640c723c */ /* 0x042fec000000180c */
[----:B------:R-:W-:Y:S01]  /*6610*/  HMMA.16816.F32 R16, R100, R22, R16 ;  /* 0x000000166410723c */ /* 0x000fe20000001810 */
[----:B------:R-:W1:Y:S04]  /*6620*/  LDSM.16.MT88.4 R20, [R0+0x2000] ;  /* 0x002000000014783b */ /* 0x000e680000004200 */
[----:B------:R-:W4:Y:S01]  /*6630*/  LDSM.16.M88.4 R100, [R168+0x2000] ;  /* 0x00200000a864783b */ /* 0x000f220000000200 */
[C---:B------:R-:W-:Y:S06]  /*6640*/  HMMA.16816.F32 R4, R108.reuse, R112, R4 ;  /* 0x000000706c04723c */ /* 0x040fec0000001804 */
[C---:B------:R-:W-:Y:S01]  /*6650*/  HMMA.16816.F32 R8, R108.reuse, R114, R8 ;  /* 0x000000726c08723c */ /* 0x040fe20000001808 */
[----:B------:R-:W-:Y:S05]  /*6660*/  LDSM.16.MT88.4 R112, [R164+0x5000] ;  /* 0x00500000a470783b */ /* 0x000fea0000004200 */
[C---:B--2---:R-:W-:Y:S06]  /*6670*/  HMMA.16816.F32 R12, R108.reuse, R24, R12 ;  /* 0x000000186c0c723c */ /* 0x044fec000000180c */
[----:B------:R-:W-:Y:S01]  /*6680*/  HMMA.16816.F32 R16, R108, R26, R16 ;  /* 0x0000001a6c10723c */ /* 0x000fe20000001810 */
[----:B------:R-:W2:Y:S04]  /*6690*/  LDSM.16.MT88.4 R24, [R0+0x2800] ;  /* 0x002800000018783b */ /* 0x000ea80000004200 */
[----:B------:R4:W2:Y:S01]  /*66a0*/  LDSM.16.M88.4 R108, [R2+0x2000] ;  /* 0x00200000026c783b */ /* 0x0008a20000000200 */
[C---:B---3--:R-:W-:Y:S06]  /*66b0*/  HMMA.16816.F32 R4, R28.reuse, R32, R4 ;  /* 0x000000201c04723c */ /* 0x048fec0000001804 */
[C---:B------:R-:W-:Y:S01]  /*66c0*/  HMMA.16816.F32 R8, R28.reuse, R34, R8 ;  /* 0x000000221c08723c */ /* 0x040fe20000001808 */
[----:B------:R-:W-:Y:S05]  /*66d0*/  LDSM.16.MT88.4 R32, [R164+0x5800] ;  /* 0x00580000a420783b */ /* 0x000fea0000004200 */
[C---:B-1----:R-:W-:Y:S06]  /*66e0*/  HMMA.16816.F32 R12, R28.reuse, R20, R12 ;  /* 0x000000141c0c723c */ /* 0x042fec000000180c */
[----:B------:R-:W-:Y:S01]  /*66f0*/  HMMA.16816.F32 R16, R28, R22, R16 ;  /* 0x000000161c10723c */ /* 0x000fe20000001810 */
[----:B------:R-:W1:Y:S04]  /*6700*/  LDSM.16.MT88.4 R20, [R0+0x3000] ;  /* 0x003000000014783b */ /* 0x000e680000004200 */
[----:B------:R-:W3:Y:S01]  /*6710*/  LDSM.16.M88.4 R28, [R116+0x2000] ;  /* 0x00200000741c783b */ /* 0x000ee20000000200 */
[C---:B----4-:R-:W-:Y:S05]  /*6720*/  HMMA.16816.F32 R4, R100.reuse, R104, R4 ;  /* 0x000000686404723c */ /* 0x050fea0000001804 */
[----:B------:R-:W-:Y:S01]  /*6730*/  VIADD R2, R187, 0xffffffff ;  /* 0xffffffffbb027836 */ /* 0x000fe20000000000 */
[C---:B------:R-:W-:Y:S06]  /*6740*/  HMMA.16816.F32 R8, R100.reuse, R106, R8 ;  /* 0x0000006a6408723c */ /* 0x040fec0000001808 */
[C---:B--2---:R-:W-:Y:S06]  /*6750*/  HMMA.16816.F32 R12, R100.reuse, R24, R12 ;  /* 0x00000018640c723c */ /* 0x044fec000000180c */
[----:B------:R-:W-:Y:S01]  /*6760*/  HMMA.16816.F32 R16, R100, R26, R16 ;  /* 0x0000001a6410723c */ /* 0x000fe20000001810 */
[----:B------:R-:W2:Y:S04]  /*6770*/  LDSM.16.MT88.4 R24, [R0+0x3800] ;  /* 0x003800000018783b */ /* 0x000ea80000004200 */
[----:B------:R-:W-:Y:S01]  /*6780*/  LDSM.16.MT88.4 R100, [R3+0xd000] ;  /* 0x00d000000364783b */ /* 0x000fe20000004200 */
[C---:B------:R-:W-:Y:S06]  /*6790*/  HMMA.16816.F32 R4, R108.reuse, R112, R4 ;  /* 0x000000706c04723c */ /* 0x040fec0000001804 */
[C---:B------:R-:W-:Y:S06]  /*67a0*/  HMMA.16816.F32 R8, R108.reuse, R114, R8 ;  /* 0x000000726c08723c */ /* 0x040fec0000001808 */
[C---:B-1----:R-:W-:Y:S06]  /*67b0*/  HMMA.16816.F32 R12, R108.reuse, R20, R12 ;  /* 0x000000146c0c723c */ /* 0x042fec000000180c */
[----:B------:R-:W-:Y:S05]  /*67c0*/  HMMA.16816.F32 R16, R108, R22, R16 ;  /* 0x000000166c10723c */ /* 0x000fea0000001810 */
[----:B------:R-:W-:Y:S01]  /*67d0*/  IMAD.MOV.U32 R20, RZ, RZ, R185 ;  /* 0x000000ffff147224 */ /* 0x000fe200078e00b9 */
[C---:B---3--:R-:W-:Y:S05]  /*67e0*/  HMMA.16816.F32 R4, R28.reuse, R32, R4 ;  /* 0x000000201c04723c */ /* 0x048fea0000001804 */
[----:B------:R-:W-:Y:S01]  /*67f0*/  @P3 IADD3 R22, P1, R214, R241, RZ ;  /* 0x000000f1d6163210 */ /* 0x000fe20007f3e0ff */
[C---:B------:R-:W-:Y:S01]  /*6800*/  HMMA.16816.F32 R8, R28.reuse, R34, R8 ;  /* 0x000000221c08723c */ /* 0x040fe20000001808 */
[----:B------:R-:W-:Y:S04]  /*6810*/  LDSM.16.MT88.4 R32, [R3+0xc800] ;  /* 0x00c800000320783b */ /* 0x000fe80000004200 */
[----:B------:R-:W-:Y:S01]  /*6820*/  @P3 IMAD.X R23, R213, 0x1, R242, P1 ;  /* 0x00000001d5173824 */ /* 0x000fe200008e06f2 */
[C---:B--2---:R-:W-:Y:S04]  /*6830*/  HMMA.16816.F32 R12, R28.reuse, R24, R12 ;  /* 0x000000181c0c723c */ /* 0x044fe8000000180c */
[----:B------:R-:W5:Y:S01]  /*6840*/  @P3 LDG.E R207, desc[UR12][R22.64] ;  /* 0x0000000c16cf3981 */ /* 0x000f62000c1e1900 */
[----:B------:R-:W-:Y:S01]  /*6850*/  IMAD.MOV.U32 R21, RZ, RZ, R184 ;  /* 0x000000ffff157224 */ /* 0x000fe200078e00b8 */
[----:B------:R-:W-:Y:S02]  /*6860*/  HMMA.16816.F32 R16, R28, R26, R16 ;  /* 0x0000001a1c10723c */ /* 0x000fe40000001810 */
[----:B------:R-:W5:Y:S03]  /*6870*/  @P3 LDG.E R208, desc[UR12][R22.64+0x20] ;  /* 0x0000200c16d03981 */ /* 0x000f66000c1e1900 */
[-C--:B------:R-:W-:Y:S01]  /*6880*/  LEA R24, P0, R217, R20.reuse, 0x2 ;  /* 0x00000014d9187211 */ /* 0x080fe200078010ff */
[----:B------:R-:W5:Y:S01]  /*6890*/  @P3 LDG.E R205, desc[UR12][R22.64+0x80] ;  /* 0x0000800c16cd3981 */ /* 0x000f62000c1e1900 */
[-C--:B------:R-:W-:Y:S01]  /*68a0*/  LEA R26, P4, R229, R20.reuse, 0x2 ;  /* 0x00000014e51a7211 */ /* 0x080fe200078810ff */
[----:B------:R-:W-:Y:S02]  /*68b0*/  IMAD.IADD R0, R165, 0x1, R166 ;  /* 0x00000001a5007824 */ /* 0x000fe400078e02a6 */
[----:B------:R1:W5:Y:S01]  /*68c0*/  @P3 LDG.E R206, desc[UR12][R22.64+0xa0] ;  /* 0x0000a00c16ce3981 */ /* 0x000362000c1e1900 */
[-C--:B------:R-:W-:Y:S02]  /*68d0*/  LEA.HI.X.SX32 R25, R217, R21.reuse, 0x2, P0 ;  /* 0x00000015d9197211 */ /* 0x080fe400000f16ff */
[-C--:B------:R-:W-:Y:S01]  /*68e0*/  LEA.HI.X.SX32 R27, R229, R21.reuse, 0x2, P4 ;  /* 0x00000015e51b7211 */ /* 0x080fe200020f16ff */
[----:B------:R2:W-:Y:S04]  /*68f0*/  REDG.E.ADD.F32.FTZ.RN.STRONG.GPU desc[UR12][R20.64], R4 ;  /* 0x00000004140079a6 */ /* 0x0005e8000c10f38c */
[----:B------:R3:W-:Y:S04]  /*6900*/  REDG.E.ADD.F32.FTZ.RN.STRONG.GPU desc[UR12][R24.64], R5 ;  /* 0x00000005180079a6 */ /* 0x0007e8000c10f38c */
[----:B------:R-:W-:Y:S01]  /*6910*/  LDSM.16.MT88.4 R28, [R3+0xa800] ;  /* 0x00a80000031c783b */ /* 0x000fe20000004200 */
[CC--:B-1----:R-:W-:Y:S04]  /*6920*/  LEA R22, P1, R218.reuse, R20.reuse, 0x2 ;  /* 0x00000014da167211 */ /* 0x0c2fe800078210ff */
[-C--:B------:R-:W-:Y:S02]  /*6930*/  LEA.HI.X.SX32 R23, R218, R21.reuse, 0x2, P1 ;  /* 0x00000015da177211 */ /* 0x080fe400008f16ff */
[CC--:B--2---:R-:W-:Y:S03]  /*6940*/  LEA R4, P0, R230.reuse, R20.reuse, 0x2 ;  /* 0x00000014e6047211 */ /* 0x0c4fe600078010ff */
[----:B------:R1:W-:Y:S01]  /*6950*/  REDG.E.ADD.F32.FTZ.RN.STRONG.GPU desc[UR12][R22.64], R6 ;  /* 0x00000006160079a6 */ /* 0x0003e2000c10f38c */
[-C--:B---3--:R-:W-:Y:S05]  /*6960*/  LEA.HI.X.SX32 R5, R230, R21.reuse, 0x2, P0 ;  /* 0x00000015e6057211 */ /* 0x088fea00000f16ff */
[----:B------:R2:W-:Y:S04]  /*6970*/  REDG.E.ADD.F32.FTZ.RN.STRONG.GPU desc[UR12][R4.64], R7 ;  /* 0x00000007040079a6 */ /* 0x0005e8000c10f38c */
[----:B------:R3:W-:Y:S01]  /*6980*/  REDG.E.ADD.F32.FTZ.RN.STRONG.GPU desc[UR12][R26.64], R8 ;  /* 0x000000081a0079a6 */ /* 0x0007e2000c10f38c */
[CC--:B-1----:R-:W-:Y:S02]  /*6990*/  LEA R22, P2, R228.reuse, R20.reuse, 0x2 ;  /* 0x00000014e4167211 */ /* 0x0c2fe400078410ff */
[CC--:B------:R-:W-:Y:S02]  /*69a0*/  LEA R6, P1, R227.reuse, R20.reuse, 0x2 ;  /* 0x00000014e3067211 */ /* 0x0c0fe400078210ff */
[-C--:B------:R-:W-:Y:S02]  /*69b0*/  LEA.HI.X.SX32 R23, R228, R21.reuse, 0x2, P2 ;  /* 0x00000015e4177211 */ /* 0x080fe400010f16ff */
[CC--:B--2---:R-:W-:Y:S02]  /*69c0*/  LEA R4, P0, R226.reuse, R20.reuse, 0x2 ;  /* 0x00000014e2047211 */ /* 0x0c4fe400078010ff */
[-C--:B------:R-:W-:Y:S01]  /*69d0*/  LEA.HI.X.SX32 R7, R227, R21.reuse, 0x2, P1 ;  /* 0x00000015e3077211 */ /* 0x080fe200008f16ff */
[----:B------:R1:W-:Y:S01]  /*69e0*/  REDG.E.ADD.F32.FTZ.RN.STRONG.GPU desc[UR12][R22.64], R9 ;  /* 0x00000009160079a6 */ /* 0x0003e2000c10f38c */
[-C--:B------:R-:W-:Y:S02]  /*69f0*/  LEA.HI.X.SX32 R5, R226, R21.reuse, 0x2, P0 ;  /* 0x00000015e2057211 */ /* 0x080fe400000f16ff */
[CC--:B---3--:R-:W-:Y:S01]  /*6a00*/  LEA R26, P0, R239.reuse, R20.reuse, 0x2 ;  /* 0x00000014ef1a7211 */ /* 0x0c8fe200078010ff */
[----:B------:R2:W-:Y:S01]  /*6a10*/  REDG.E.ADD.F32.FTZ.RN.STRONG.GPU desc[UR12][R6.64], R10 ;  /* 0x0000000a060079a6 */ /* 0x0005e2000c10f38c */
[CC--:B------:R-:W-:Y:S02]  /*6a20*/  LEA R8, P2, R222.reuse, R20.reuse, 0x2 ;  /* 0x00000014de087211 */ /* 0x0c0fe400078410ff */
[-C--:B------:R-:W-:Y:S01]  /*6a30*/  LEA.HI.X.SX32 R27, R239, R21.reuse, 0x2, P0 ;  /* 0x00000015ef1b7211 */ /* 0x080fe200000f16ff */
[----:B------:R3:W-:Y:S04]  /*6a40*/  REDG.E.ADD.F32.FTZ.RN.STRONG.GPU desc[UR12][R4.64], R11 ;  /* 0x0000000b040079a6 */ /* 0x0007e8000c10f38c */
[----:B------:R-:W-:Y:S04]  /*6a50*/  REDG.E.ADD.F32.FTZ.RN.STRONG.GPU desc[UR12][R20.64+0x80], R12 ;  /* 0x0000800c140079a6 */ /* 0x000fe8000c10f38c */
[----:B------:R-:W-:Y:S04]  /*6a60*/  REDG.E.ADD.F32.FTZ.RN.STRONG.GPU desc[UR12][R24.64+0x80], R13 ;  /* 0x0000800d180079a6 */ /* 0x000fe8000c10f38c */
[----:B------:R-:W-:Y:S04]  /*6a70*/  REDG.E.ADD.F32.FTZ.RN.STRONG.GPU desc[UR12][R26.64], R14 ;  /* 0x0000000e1a0079a6 */ /* 0x000fe8000c10f38c */
[----:B------:R-:W-:Y:S01]  /*6a80*/  LDSM.16.MT88.4 R24, [R0] ;  /* 0x000000000018783b */ /* 0x000fe20000004200 */
[-C--:B-1----:R-:W-:Y:S02]  /*6a90*/  LEA R22, P5, R249, R20.reuse, 0x2 ;  /* 0x00000014f9167211 */ /* 0x082fe400078a10ff */
[-C--:B------:R-:W-:Y:S02]  /*6aa0*/  LEA.HI.X.SX32 R9, R222, R21.reuse, 0x2, P2 ;  /* 0x00000015de097211 */ /* 0x080fe400010f16ff */
[-C--:B--2---:R-:W-:Y:S02]  /*6ab0*/  LEA R10, P4, R223, R20.reuse, 0x2 ;  /* 0x00000014df0a7211 */ /* 0x084fe400078810ff */
[-C--:B------:R-:W-:Y:S02]  /*6ac0*/  LEA.HI.X.SX32 R23, R249, R21.reuse, 0x2, P5 ;  /* 0x00000015f9177211 */ /* 0x080fe400028f16ff */
[-C--:B---3--:R-:W-:Y:S02]  /*6ad0*/  LEA.HI.X.SX32 R11, R223, R21.reuse, 0x2, P4 ;  /* 0x00000015df0b7211 */ /* 0x088fe400020f16ff */
[CC--:B------:R-:W-:Y:S01]  /*6ae0*/  LEA R6, P1, R221.reuse, R20.reuse, 0x2 ;  /* 0x00000014dd067211 */ /* 0x0c0fe200078210ff */
[----:B------:R-:W-:Y:S01]  /*6af0*/  REDG.E.ADD.F32.FTZ.RN.STRONG.GPU desc[UR12][R22.64], R15 ;  /* 0x0000000f160079a6 */ /* 0x000fe2000c10f38c */
[C---:B------:R-:W-:Y:S02]  /*6b00*/  LEA R4, P0, R224.reuse, R20, 0x2 ;  /* 0x00000014e0047211 */ /* 0x040fe400078010ff */
[-C--:B------:R-:W-:Y:S01]  /*6b10*/  LEA.HI.X.SX32 R7, R221, R21.reuse, 0x2, P1 ;  /* 0x00000015dd077211 */ /* 0x080fe200008f16ff */
[----:B------:R-:W-:Y:S01]  /*6b20*/  REDG.E.ADD.F32.FTZ.RN.STRONG.GPU desc[UR12][R10.64], R16 ;  /* 0x000000100a0079a6 */ /* 0x000fe2000c10f38c */
[----:B------:R-:W-:Y:S02]  /*6b30*/  LEA.HI.X.SX32 R5, R224, R21, 0x2, P0 ;  /* 0x00000015e0057211 */ /* 0x000fe400000f16ff */
[----:B------:R-:W-:Y:S01]  /*6b40*/  ISETP.GT.AND P4, PT, R187, R231, PT ;  /* 0x000000e7bb00720c */ /* 0x000fe20003f84270 */
[----:B------:R-:W-:Y:S01]  /*6b50*/  REDG.E.ADD.F32.FTZ.RN.STRONG.GPU desc[UR12][R8.64], R17 ;  /* 0x00000011080079a6 */ /* 0x000fe2000c10f38c */
[----:B------:R-:W-:Y:S02]  /*6b60*/  @P3 IADD3 R216, P1, R216, -0x100, RZ ;  /* 0xffffff00d8d83810 */ /* 0x000fe40007f3e0ff */
[----:B------:R-:W-:Y:S01]  /*6b70*/  @P3 IADD3 R214, P2, R214, -0x100, RZ ;  /* 0xffffff00d6d63810 */ /* 0x000fe20007f5e0ff */
[----:B------:R-:W-:Y:S01]  /*6b80*/  REDG.E.ADD.F32.FTZ.RN.STRONG.GPU desc[UR12][R6.64], R18 ;  /* 0x00000012060079a6 */ /* 0x000fe2000c10f38c */
[----:B------:R-:W-:Y:S02]  /*6b90*/  @P3 IADD3.X R215, R215, -0x1, RZ, P1, !PT ;  /* 0xffffffffd7d73810 */ /* 0x000fe40000ffe4ff */
[----:B------:R-:W-:Y:S01]  /*6ba0*/  @P3 IADD3.X R213, R213, -0x1, RZ, P2, !PT ;  /* 0xffffffffd5d53810 */ /* 0x000fe200017fe4ff */
[----:B------:R-:W-:Y:S04]  /*6bb0*/  REDG.E.ADD.F32.FTZ.RN.STRONG.GPU desc[UR12][R4.64], R19 ;  /* 0x00000013040079a6 */ /* 0x000fe8000c10f38c */
[----:B------:R-:W-:Y:S04]  /*6bc0*/  LDSM.16.MT88.4 R4, [R3+0xa000] ;  /* 0x00a000000304783b */ /* 0x000fe80000004200 */
[----:B------:R-:W1:Y:S04]  /*6bd0*/  LDSM.16.MT88.4 R8, [R166] ;  /* 0x00000000a608783b */ /* 0x000e680000004200 */
[----:B------:R-:W2:Y:S04]  /*6be0*/  LDSM.16.MT88.4 R20, [R3+0xc000] ;  /* 0x00c000000314783b */ /* 0x000ea80000004200 */
[----:B------:R-:W3:Y:S04]  /*6bf0*/  LDSM.16.MT88.4 R12, [R166+0x800] ;  /* 0x00080000a60c783b */ /* 0x000ee80000004200 */
[----:B------:R-:W4:Y:S01]  /*6c00*/  LDSM.16.MT88.4 R16, [R0+0x800] ;  /* 0x000800000010783b */ /* 0x000f220000004200 */
[-C--:B-1----:R-:W-:Y:S06]  /*6c10*/  HMMA.16816.F32 R68, R4, R8.reuse, R68 ;  /* 0x000000080444723c */ /* 0x082fec0000001844 */
[C---:B--2---:R-:W-:Y:S06]  /*6c20*/  HMMA.16816.F32 R72, R20.reuse, R8, R72 ;  /* 0x000000081448723c */ /* 0x044fec0000001848 */
[-C--:B------:R-:W-:Y:S06]  /*6c30*/  HMMA.16816.F32 R76, R20, R10.reuse, R76 ;  /* 0x0000000a144c723c */ /* 0x080fec000000184c */
[C---:B------:R-:W-:Y:S01]  /*6c40*/  HMMA.16816.F32 R80, R4.reuse, R10, R80 ;  /* 0x0000000a0450723c */ /* 0x040fe20000001850 */
[----:B------:R-:W-:Y:S05]  /*6c50*/  LDSM.16.MT88.4 R8, [R3+0xb000] ;  /* 0x00b000000308783b */ /* 0x000fea0000004200 */
[-C--:B------:R-:W-:Y:S06]  /*6c60*/  HMMA.16816.F32 R84, R4, R24.reuse, R84 ;  /* 0x000000180454723c */ /* 0x080fec0000001854 */
[C---:B------:R-:W-:Y:S06]  /*6c70*/  HMMA.16816.F32 R88, R20.reuse, R24, R88 ;  /* 0x000000181458723c */ /* 0x040fec0000001858 */
[-C--:B------:R-:W-:Y:S01]  /*6c80*/  HMMA.16816.F32 R92, R20, R26.reuse, R92 ;  /* 0x0000001a145c723c */ /* 0x080fe2000000185c */
[----:B------:R-:W1:Y:S05]  /*6c90*/  LDSM.16.MT88.4 R20, [R166+0x1000] ;  /* 0x00100000a614783b */ /* 0x000e6a0000004200 */
[----:B------:R-:W-:Y:S01]  /*6ca0*/  HMMA.16816.F32 R96, R4, R26, R96 ;  /* 0x0000001a0460723c */ /* 0x000fe20000001860 */
[----:B------:R-:W2:Y:S04]  /*6cb0*/  LDSM.16.MT88.4 R4, [R0+0x1000] ;  /* 0x001000000004783b */ /* 0x000ea80000004200 */
[----:B------:R-:W-:Y:S01]  /*6cc0*/  LDSM.16.MT88.4 R24, [R166+0x1800] ;  /* 0x00180000a618783b */ /* 0x000fe20000004200 */
[-C--:B---3--:R-:W-:Y:S06]  /*6cd0*/  HMMA.16816.F32 R68, R28, R12.reuse, R68 ;  /* 0x0000000c1c44723c */ /* 0x088fec0000001844 */
[C---:B------:R-:W-:Y:S06]  /*6ce0*/  HMMA.16816.F32 R72, R32.reuse, R12, R72 ;  /* 0x0000000c2048723c */ /* 0x040fec0000001848 */
[-C--:B------:R-:W-:Y:S06]  /*6cf0*/  HMMA.16816.F32 R76, R32, R14.reuse, R76 ;  /* 0x0000000e204c723c */ /* 0x080fec000000184c */
[C---:B------:R-:W-:Y:S01]  /*6d00*/  HMMA.16816.F32 R80, R28.reuse, R14, R80 ;  /* 0x0000000e1c50723c */ /* 0x040fe20000001850 */
[----:B------:R-:W3:Y:S05]  /*6d10*/  LDSM.16.MT88.4 R12, [R3+0xb800] ;  /* 0x00b80000030c783b */ /* 0x000eea0000004200 */
[-C--:B----4-:R-:W-:Y:S06]  /*6d20*/  HMMA.16816.F32 R84, R28, R16.reuse, R84 ;  /* 0x000000101c54723c */ /* 0x090fec0000001854 */
[C---:B------:R-:W-:Y:S06]  /*6d30*/  HMMA.16816.F32 R88, R32.reuse, R16, R88 ;  /* 0x000000102058723c */ /* 0x040fec0000001858 */
[-C--:B------:R-:W-:Y:S01]  /*6d40*/  HMMA.16816.F32 R92, R32, R18.reuse, R92 ;  /* 0x00000012205c723c */ /* 0x080fe2000000185c */
[----:B------:R-:W4:Y:S05]  /*6d50*/  LDSM.16.MT88.4 R32, [R3+0xd800] ;  /* 0x00d800000320783b */ /* 0x000f2a0000004200 */
[----:B------:R-:W-:Y:S01]  /*6d60*/  HMMA.16816.F32 R96, R28, R18, R96 ;  /* 0x000000121c60723c */ /* 0x000fe20000001860 */
[----:B------:R2:W4:Y:S05]  /*6d70*/  LDSM.16.MT88.4 R16, [R0+0x1800] ;  /* 0x001800000010783b */ /* 0x00052a0000004200 */
[-C--:B-1----:R-:W-:Y:S06]  /*6d80*/  HMMA.16816.F32 R68, R8, R20.reuse, R68 ;  /* 0x000000140844723c */ /* 0x082fec0000001844 */
[C---:B------:R-:W-:Y:S06]  /*6d90*/  HMMA.16816.F32 R72, R100.reuse, R20, R72 ;  /* 0x000000146448723c */ /* 0x040fec0000001848 */
[-C--:B------:R-:W-:Y:S06]  /*6da0*/  HMMA.16816.F32 R76, R100, R22.reuse, R76 ;  /* 0x00000016644c723c */ /* 0x080fec000000184c */
[C---:B------:R-:W-:Y:S05]  /*6db0*/  HMMA.16816.F32 R80, R8.reuse, R22, R80 ;  /* 0x000000160850723c */ /* 0x040fea0000001850 */
[----:B--2---:R-:W-:Y:S01]  /*6dc0*/  LOP3.LUT R0, R187, 0x1, RZ, 0xc0, !PT ;  /* 0x00000001bb007812 */ /* 0x004fe200078ec0ff */
[-C--:B------:R-:W-:Y:S03]  /*6dd0*/  HMMA.16816.F32 R84, R8, R4.reuse, R84 ;  /* 0x000000040854723c */ /* 0x080fe60000001854 */
[----:B------:R-:W-:Y:S02]  /*6de0*/  ISETP.NE.U32.AND P0, PT, R0, 0x1, PT ;  /* 0x000000010000780c */ /* 0x000fe40003f05070 */
[C---:B------:R-:W-:Y:S01]  /*6df0*/  VIADD R0, R166.reuse, 0xffffe000 ;  /* 0xffffe000a6007836 */ /* 0x040fe20000000000 */
[C---:B------:R-:W-:Y:S05]  /*6e00*/  HMMA.16816.F32 R88, R100.reuse, R4, R88 ;  /* 0x000000046458723c */ /* 0x040fea0000001858 */
[----:B------:R-:W-:Y:S01]  /*6e10*/  IMAD.MOV.U32 R187, RZ, RZ, R2 ;  /* 0x000000ffffbb7224 */ /* 0x000fe200078e0002 */
[-C--:B------:R-:W-:Y:S05]  /*6e20*/  HMMA.16816.F32 R92, R100, R6.reuse, R92 ;  /* 0x00000006645c723c */ /* 0x080fea000000185c */
[----:B------:R-:W-:Y:S01]  /*6e30*/  @P0 VIADD R0, R166, 0x2000 ;  /* 0x00002000a6000836 */ /* 0x000fe20000000000 */
[----:B------:R-:W-:Y:S05]  /*6e40*/  HMMA.16816.F32 R96, R8, R6, R96 ;  /* 0x000000060860723c */ /* 0x000fea0000001860 */
[----:B------:R-:W-:Y:S01]  /*6e50*/  IMAD.MOV.U32 R166, RZ, RZ, R0 ;  /* 0x000000ffffa67224 */ /* 0x000fe200078e0000 */
[-C--:B---3--:R-:W-:Y:S06]  /*6e60*/  HMMA.16816.F32 R68, R12, R24.reuse, R68 ;  /* 0x000000180c44723c */ /* 0x088fec0000001844 */
[C---:B----4-:R-:W-:Y:S06]  /*6e70*/  HMMA.16816.F32 R72, R32.reuse, R24, R72 ;  /* 0x000000182048723c */ /* 0x050fec0000001848 */
[-C--:B------:R-:W-:Y:S06]  /*6e80*/  HMMA.16816.F32 R76, R32, R26.reuse, R76 ;  /* 0x0000001a204c723c */ /* 0x080fec000000184c */
        /* <DEDUP_REMOVED lines=43> */
[----:B------:R-:W-:Y:S01]  /*7140*/  F2FP.F16.F32.PACK_AB R11, R11, R82 ;  /* 0x000000520b0b723e */ /* 0x000fe200000000ff */
[----:B------:R-:W-:Y:S01]  /*7150*/  FMUL.FTZ R88, R88, UR4 ;  /* 0x0000000458587c20 */ /* 0x000fe20008410000 */
[----:B------:R-:W-:Y:S01]  /*7160*/  F2FP.F16.F32.PACK_AB R14, R14, R72 ;  /* 0x000000480e0e723e */ /* 0x000fe200000000ff */
[----:B------:R-:W-:Y:S01]  /*7170*/  FMUL.FTZ R6, R89, UR4 ;  /* 0x0000000459067c20 */ /* 0x000fe20008410000 */
[----:B------:R-:W-:Y:S01]  /*7180*/  F2FP.F16.F32.PACK_AB R13, R13, R74 ;  /* 0x0000004a0d0d723e */ /* 0x000fe200000000ff */
[----:B------:R-:W-:Y:S01]  /*7190*/  STS [R245], R16 ;  /* 0x00000010f5007388 */ /* 0x000fe20000000800 */
[----:B------:R-:W-:Y:S01]  /*71a0*/  F2FP.F16.F32.PACK_AB R10, R10, R76 ;  /* 0x0000004c0a0a723e */ /* 0x000fe200000000ff */
[----:B------:R-:W-:Y:S01]  /*71b0*/  FMUL.FTZ R92, R92, UR4 ;  /* 0x000000045c5c7c20 */ /* 0x000fe20008410000 */
[----:B------:R-:W-:Y:S01]  /*71c0*/  F2FP.F16.F32.PACK_AB R9, R9, R78 ;  /* 0x0000004e0909723e */ /* 0x000fe200000000ff */
[----:B------:R-:W-:Y:S01]  /*71d0*/  STS [R245+0x400], R15 ;  /* 0x0004000ff5007388 */ /* 0x000fe20000000800 */
[----:B------:R-:W-:Y:S01]  /*71e0*/  F2FP.F16.F32.PACK_AB R8, R8, R84 ;  /* 0x000000540808723e */ /* 0x000fe200000000ff */
[----:B------:R-:W-:Y:S01]  /*71f0*/  FMUL.FTZ R0, R93, UR4 ;  /* 0x000000045d007c20 */ /* 0x000fe20008410000 */
[----:B------:R-:W-:Y:S01]  /*7200*/  F2FP.F16.F32.PACK_AB R7, R7, R86 ;  /* 0x000000560707723e */ /* 0x000fe200000000ff */
[----:B------:R-:W-:Y:S01]  /*7210*/  FMUL.FTZ R94, R94, UR4 ;  /* 0x000000045e5e7c20 */ /* 0x000fe20008410000 */
[----:B------:R-:W-:Y:S01]  /*7220*/  FMUL.FTZ R17, R95, UR4 ;  /* 0x000000045f117c20 */ /* 0x000fe20008410000 */
[----:B------:R-:W-:Y:S01]  /*7230*/  F2FP.F16.F32.PACK_AB R4, R4, R96 ;  /* 0x000000600404723e */ /* 0x000fe200000000ff */
[----:B------:R-:W-:Y:S01]  /*7240*/  STS [R248], R12 ;  /* 0x0000000cf8007388 */ /* 0x000fe20000000800 */
[----:B------:R-:W-:-:S02]  /*7250*/  F2FP.F16.F32.PACK_AB R2, R2, R98 ;  /* 0x000000620202723e */ /* 0x000fc400000000ff */
[----:B------:R-:W-:Y:S01]  /*7260*/  F2FP.F16.F32.PACK_AB R5, R5, R90 ;  /* 0x0000005a0505723e */ /* 0x000fe200000000ff */
[----:B------:R-:W-:Y:S01]  /*7270*/  STS [R252], R11 ;  /* 0x0000000bfc007388 */ /* 0x000fe20000000800 */
[----:B------:R-:W-:Y:S02]  /*7280*/  F2FP.F16.F32.PACK_AB R6, R6, R88 ;  /* 0x000000580606723e */ /* 0x000fe400000000ff */
[----:B------:R-:W-:Y:S01]  /*7290*/  F2FP.F16.F32.PACK_AB R0, R0, R92 ;  /* 0x0000005c0000723e */ /* 0x000fe200000000ff */
[----:B------:R1:W-:Y:S01]  /*72a0*/  STS [R245+0x2000], R14 ;  /* 0x0020000ef5007388 */ /* 0x0003e20000000800 */
[----:B------:R-:W-:Y:S02]  /*72b0*/  F2FP.F16.F32.PACK_AB R17, R17, R94 ;  /* 0x0000005e1111723e */ /* 0x000fe400000000ff */
[----:B------:R-:W-:Y:S01]  /*72c0*/  F2FP.F16.F32.PACK_AB R50, R51, R50 ;  /* 0x000000323332723e */ /* 0x000fe200000000ff */
[----:B------:R-:W-:Y:S01]  /*72d0*/  STS [R245+0x2400], R13 ;  /* 0x0024000df5007388 */ /* 0x000fe20000000800 */
[----:B------:R-:W-:-:S02]  /*72e0*/  F2FP.F16.F32.PACK_AB R40, R41, R40 ;  /* 0x000000282928723e */ /* 0x000fc400000000ff */
[----:B------:R-:W-:Y:S01]  /*72f0*/  F2FP.F16.F32.PACK_AB R42, R43, R42 ;  /* 0x0000002a2b2a723e */ /* 0x000fe200000000ff */
[----:B------:R-:W-:Y:S01]  /*7300*/  STS [R248+0x2000], R10 ;  /* 0x0020000af8007388 */ /* 0x000fe20000000800 */
[----:B------:R-:W-:Y:S02]  /*7310*/  F2FP.F16.F32.PACK_AB R44, R45, R44 ;  /* 0x0000002c2d2c723e */ /* 0x000fe400000000ff */
[----:B------:R-:W-:Y:S01]  /*7320*/  F2FP.F16.F32.PACK_AB R46, R47, R46 ;  /* 0x0000002e2f2e723e */ /* 0x000fe200000000ff */
[----:B------:R-:W-:Y:S01]  /*7330*/  STS [R248+0x2400], R9 ;  /* 0x00240009f8007388 */ /* 0x000fe20000000800 */
[----:B------:R-:W-:Y:S02]  /*7340*/  F2FP.F16.F32.PACK_AB R52, R53, R52 ;  /* 0x000000343534723e */ /* 0x000fe400000000ff */
[----:B------:R-:W-:Y:S01]  /*7350*/  F2FP.F16.F32.PACK_AB R54, R55, R54 ;  /* 0x000000363736723e */ /* 0x000fe200000000ff */
[----:B------:R-:W-:Y:S01]  /*7360*/  STS [R246], R8 ;  /* 0x00000008f6007388 */ /* 0x000fe20000000800 */
[----:B------:R-:W-:-:S02]  /*7370*/  F2FP.F16.F32.PACK_AB R64, R65, R64 ;  /* 0x000000404140723e */ /* 0x000fc400000000ff */
[----:B------:R-:W-:Y:S01]  /*7380*/  F2FP.F16.F32.PACK_AB R66, R67, R66 ;  /* 0x000000424342723e */ /* 0x000fe200000000ff */
[----:B------:R-:W-:Y:S01]  /*7390*/  STS [R246+0x400], R7 ;  /* 0x00040007f6007388 */ /* 0x000fe20000000800 */
[----:B------:R-:W-:Y:S02]  /*73a0*/  F2FP.F16.F32.PACK_AB R56, R57, R56 ;  /* 0x000000383938723e */ /* 0x000fe400000000ff */
[----:B------:R-:W-:Y:S01]  /*73b0*/  F2FP.F16.F32.PACK_AB R58, R59, R58 ;  /* 0x0000003a3b3a723e */ /* 0x000fe200000000ff */
[----:B------:R-:W-:Y:S01]  /*73c0*/  STS [R247], R4 ;  /* 0x00000004f7007388 */ /* 0x000fe20000000800 */
[----:B-1----:R-:W1:Y:S01]  /*73d0*/  @P0 LDC.64 R14, c[0x0][0x458] ;  /* 0x00011600ff0e0b82 */ /* 0x002e620000000a00 */
[----:B------:R-:W-:Y:S02]  /*73e0*/  F2FP.F16.F32.PACK_AB R60, R61, R60 ;  /* 0x0000003c3d3c723e */ /* 0x000fe400000000ff */
[----:B------:R-:W-:Y:S01]  /*73f0*/  STS [R247+0x400], R2 ;  /* 0x00040002f7007388 */ /* 0x000fe20000000800 */
[----:B------:R-:W-:-:S02]  /*7400*/  F2FP.F16.F32.PACK_AB R62, R63, R62 ;  /* 0x0000003e3f3e723e */ /* 0x000fc400000000ff */
[----:B------:R-:W-:Y:S01]  /*7410*/  SHF.R.S32.HI R11, RZ, 0x1f, R251 ;  /* 0x0000001fff0b7819 */ /* 0x000fe200000114fb */
[----:B------:R2:W-:Y:S04]  /*7420*/  STS [R246+0x2400], R5 ;  /* 0x00240005f6007388 */ /* 0x0005e80000000800 */
[----:B------:R3:W-:Y:S04]  /*7430*/  STS [R246+0x2000], R6 ;  /* 0x00200006f6007388 */ /* 0x0007e80000000800 */
[----:B------:R4:W-:Y:S04]  /*7440*/  STS [R247+0x2000], R0 ;  /* 0x00200000f7007388 */ /* 0x0009e80000000800 */
[----:B------:R1:W-:Y:S04]  /*7450*/  STS [R247+0x2400], R17 ;  /* 0x00240011f7007388 */ /* 0x0003e80000000800 */
[----:B------:R1:W-:Y:S04]  /*7460*/  STS [R245+0x4000], R36 ;  /* 0x00400024f5007388 */ /* 0x0003e80000000800 */
[----:B------:R1:W-:Y:S04]  /*7470*/  STS [R245+0x4400], R38 ;  /* 0x00440026f5007388 */ /* 0x0003e80000000800 */
[----:B------:R1:W-:Y:S01]  /*7480*/  STS [R248+0x4000], R48 ;  /* 0x00400030f8007388 */ /* 0x0003e20000000800 */
[----:B--2---:R-:W2:Y:S03]  /*7490*/  @P0 LDC.64 R4, c[0x0][0x450] ;  /* 0x00011400ff040b82 */ /* 0x004ea60000000a00 */
[----:B------:R1:W-:Y:S01]  /*74a0*/  STS [R252+0x4000], R50 ;  /* 0x00400032fc007388 */ /* 0x0003e20000000800 */
[----:B---3--:R-:W-:-:S03]  /*74b0*/  @P0 IADD3 R6, R232, R244, RZ ;  /* 0x000000f4e8060210 */ /* 0x008fc60007ffe0ff */
[----:B------:R3:W-:Y:S01]  /*74c0*/  STS [R245+0x6000], R40 ;  /* 0x00600028f5007388 */ /* 0x0007e20000000800 */
[----:B----4-:R-:W-:-:S03]  /*74d0*/  @P0 IADD3 R0, R232, R244, RZ ;  /* 0x000000f4e8000210 */ /* 0x010fc60007ffe0ff */
[----:B------:R3:W-:Y:S04]  /*74e0*/  STS [R245+0x6400], R42 ;  /* 0x0064002af5007388 */ /* 0x0007e80000000800 */
[----:B------:R3:W-:Y:S04]  /*74f0*/  STS [R248+0x6000], R44 ;  /* 0x0060002cf8007388 */ /* 0x0007e80000000800 */
[----:B------:R3:W-:Y:S04]  /*7500*/  STS [R248+0x6400], R46 ;  /* 0x0064002ef8007388 */ /* 0x0007e80000000800 */
[----:B------:R3:W-:Y:S01]  /*7510*/  STS [R246+0x4000], R52 ;  /* 0x00400034f6007388 */ /* 0x0007e20000000800 */
[----:B--2---:R-:W-:-:S02]  /*7520*/  @P0 IMAD R2, R0, R5, RZ ;  /* 0x0000000500020224 */ /* 0x004fc400078e02ff */
[----:B------:R-:W-:Y:S01]  /*7530*/  @P0 IMAD.WIDE.U32 R8, R0, R4, RZ ;  /* 0x0000000400080225 */ /* 0x000fe200078e00ff */
[----:B------:R3:W-:Y:S03]  /*7540*/  STS [R246+0x4400], R54 ;  /* 0x00440036f6007388 */ /* 0x0007e60000000800 */
[C---:B-1----:R-:W-:Y:S01]  /*7550*/  @P0 IMAD R0, R6.reuse, R15, RZ ;  /* 0x0000000f06000224 */ /* 0x042fe200078e02ff */
[----:B------:R3:W-:Y:S01]  /*7560*/  STS [R247+0x4000], R64 ;  /* 0x00400040f7007388 */ /* 0x0007e20000000800 */
[----:B------:R-:W-:Y:S01]  /*7570*/  @P0 IMAD.WIDE.U32 R6, R6, R14, RZ ;  /* 0x0000000e06060225 */ /* 0x000fe200078e00ff */
[----:B------:R-:W-:Y:S02]  /*7580*/  @P0 IADD3 R10, R9, R2, RZ ;  /* 0x00000002090a0210 */ /* 0x000fe40007ffe0ff */
[----:B------:R3:W-:Y:S01]  /*7590*/  STS [R247+0x4400], R66 ;  /* 0x00440042f7007388 */ /* 0x0007e20000000800 */
[----:B------:R-:W-:Y:S01]  /*75a0*/  @P0 IMAD.MOV.U32 R2, RZ, RZ, R8 ;  /* 0x000000ffff020224 */ /* 0x000fe200078e0008 */
[----:B------:R-:W-:Y:S01]  /*75b0*/  @P0 IADD3 R26, R7, R0, RZ ;  /* 0x00000000071a0210 */ /* 0x000fe20007ffe0ff */
[----:B------:R-:W-:Y:S01]  /*75c0*/  @P0 IMAD.MOV.U32 R25, RZ, RZ, R6 ;  /* 0x000000ffff190224 */ /* 0x000fe200078e0006 */
[----:B------:R3:W-:Y:S04]  /*75d0*/  STS [R246+0x6000], R56 ;  /* 0x00600038f6007388 */ /* 0x0007e80000000800 */
[----:B------:R3:W-:Y:S01]  /*75e0*/  STS [R246+0x6400], R58 ;  /* 0x0064003af6007388 */ /* 0x0007e20000000800 */
        /* <DEDUP_REMOVED lines=13> */
.L_x_169:
        /* <DEDUP_REMOVED lines=13> */
.L_x_170:
[----:B------:R1:W-:Y:S01]  /*7790*/  STS [R247+0x6000], R60 ;  /* 0x0060003cf7007388 */ /* 0x0003e20000000800 */
[----:B------:R-:W-:Y:S01]  /*77a0*/  SHF.R.S32.HI R24, RZ, 0x1f, R219 ;  /* 0x0000001fff187819 */ /* 0x000fe200000114db */
[--C-:B------:R-:W-:Y:S01]  /*77b0*/  IMAD.MOV.U32 R8, RZ, RZ, R210.reuse ;  /* 0x000000ffff087224 */ /* 0x100fe200078e00d2 */
[----:B------:R-:W-:Y:S01]  /*77c0*/  SHF.R.S32.HI R9, RZ, 0x1f, R210 ;  /* 0x0000001fff097819 */ /* 0x000fe200000114d2 */
[----:B------:R1:W-:Y:S01]  /*77d0*/  STS [R247+0x6400], R62 ;  /* 0x0064003ef7007388 */ /* 0x0003e20000000800 */
[----:B------:R-:W-:Y:S01]  /*77e0*/  ULDC UR4, c[0x0][0x2d0] ;  /* 0x0000b40000047ab9 */ /* 0x000fe20000000800 */
[-C--:B------:R-:W-:Y:S01]  /*77f0*/  IMAD R0, R24, R4.reuse, RZ ;  /* 0x0000000418007224 */ /* 0x080fe200078e02ff */
[----:B------:R-:W-:Y:S01]  /*7800*/  IADD3 R11, R220, 0x40, RZ ;  /* 0x00000040dc0b7810 */ /* 0x000fe20007ffe0ff */
[----:B------:R-:W-:Y:S01]  /*7810*/  BAR.SYNC.DEFER_BLOCKING 0x0 ;  /* 0x0000000000007b1d */ /* 0x000fe20000010000 */
[----:B------:R-:W-:Y:S01]  /*7820*/  IMAD.WIDE.U32 R6, R219, R4, R8 ;  /* 0x00000004db067225 */ /* 0x000fe200078e0008 */
[----:B------:R-:W-:-:S03]  /*7830*/  SHF.R.S32.HI R27, RZ, 0x1f, R220 ;  /* 0x0000001fff1b7819 */ /* 0x000fc600000114dc */
[----:B------:R-:W-:Y:S01]  /*7840*/  IMAD R0, R219, R5, R0 ;  /* 0x00000005db007224 */ /* 0x000fe200078e0200 */
[----:B------:R-:W-:Y:S01]  /*7850*/  IADD3 R6, P0, R2, R6, RZ ;  /* 0x0000000602067210 */ /* 0x000fe20007f1e0ff */
[----:B------:R-:W-:Y:S01]  /*7860*/  VIADD R2, R220, 0x20 ;  /* 0x00000020dc027836 */ /* 0x000fe20000000000 */
[----:B------:R-:W3:Y:S01]  /*7870*/  S2R R41, SR_CTAID.Z ;  /* 0x0000000000297919 */ /* 0x000ee20000002700 */
[----:B------:R-:W-:Y:S01]  /*7880*/  BSSY B0, `(.L_x_171) ;  /* 0x000001f000007945 */ /* 0x000fe20003800000 */
[----:B------:R-:W-:Y:S01]  /*7890*/  IADD3.X R7, R10, R7, R0, P0, !PT ;  /* 0x000000070a077210 */ /* 0x000fe200007fe400 */
[----:B------:R-:W-:Y:S01]  /*78a0*/  IMAD R0, R233, -0x80, R186 ;  /* 0xffffff80e9007824 */ /* 0x000fe200078e02ba */
[----:B------:R-:W-:Y:S01]  /*78b0*/  ISETP.GE.AND P0, PT, R210, UR4, PT ;  /* 0x00000004d2007c0c */ /* 0x000fe2000bf06270 */
[C---:B------:R-:W-:Y:S01]  /*78c0*/  VIADD R10, R220.reuse, 0x60 ;  /* 0x00000060dc0a7836 */ /* 0x040fe20000000000 */
[----:B------:R-:W-:Y:S02]  /*78d0*/  ULDC.64 UR4, c[0x0][0x468] ;  /* 0x00011a0000047ab9 */ /* 0x000fe40000000a00 */
[----:B------:R-:W-:-:S02]  /*78e0*/  ISETP.GE.OR P1, PT, R220, R0, P0 ;  /* 0x00000000dc00720c */ /* 0x000fc40000726670 */
[-C--:B------:R-:W-:Y:S02]  /*78f0*/  ISETP.GE.OR P2, PT, R2, R0.reuse, P0 ;  /* 0x000000000200720c */ /* 0x080fe40000746670 */
[-C--:B------:R-:W-:Y:S02]  /*7900*/  ISETP.GE.OR P3, PT, R11, R0.reuse, P0 ;  /* 0x000000000b00720c */ /* 0x080fe40000766670 */
[----:B------:R-:W-:Y:S01]  /*7910*/  ISETP.GE.OR P4, PT, R10, R0, P0 ;  /* 0x000000000a00720c */ /* 0x000fe20000786670 */
[----:B------:R1:W2:Y:S04]  /*7920*/  LDS.128 R20, [R117+0x7000] ;  /* 0x0070000075147984 */ /* 0x0002a80000000c00 */
[----:B------:R1:W4:Y:S04]  /*7930*/  LDS.128 R28, [R117+0xb000] ;  /* 0x00b00000751c7984 */ /* 0x0003280000000c00 */
[----:B------:R1:W1:Y:S04]  /*7940*/  LDS.128 R32, [R117+0xc000] ;  /* 0x00c0000075207984 */ /* 0x0002680000000c00 */
[----:B------:R1:W1:Y:S01]  /*7950*/  LDS.128 R36, [R117+0xd000] ;  /* 0x00d0000075247984 */ /* 0x0002620000000c00 */
[----:B---3--:R-:W-:Y:S01]  /*7960*/  SHF.R.S32.HI R40, RZ, 0x1f, R41 ;  /* 0x0000001fff287819 */ /* 0x008fe20000011429 */
[----:B------:R-:W-:-:S04]  /*7970*/  IMAD.WIDE.U32 R6, R41, UR4, R6 ;  /* 0x0000000429067c25 */ /* 0x000fc8000f8e0006 */
[----:B------:R-:W-:-:S04]  /*7980*/  IMAD R2, R40, UR4, RZ ;  /* 0x0000000428027c24 */ /* 0x000fc8000f8e02ff */
[----:B------:R-:W-:-:S05]  /*7990*/  IMAD R0, R41, UR5, R2 ;  /* 0x0000000529007c24 */ /* 0x000fca000f8e0202 */
[----:B------:R-:W-:Y:S01]  /*79a0*/  IADD3 R0, R0, R7, RZ ;  /* 0x0000000700007210 */ /* 0x000fe20007ffe0ff */
[----:B------:R-:W-:Y:S06]  /*79b0*/  @P1 BRA `(.L_x_172) ;  /* 0x00000000002c1947 */ /* 0x000fec0003800000 */
[----:B------:R-:W3:Y:S01]  /*79c0*/  LDS.128 R16, [R117+0x6000] ;  /* 0x0060000075107984 */ /* 0x000ee20000000c00 */
        /* <DEDUP_REMOVED lines=9> */
[----:B---3--:R3:W-:Y:S04]  /*7a60*/  STG.E.128 desc[UR12][R12.64], R16 ;  /* 0x000000100c007986 */ /* 0x0087e8000c101d0c */
.L_x_172:
[----:B------:R-:W-:Y:S05]  /*7a70*/  BSYNC B0 ;  /* 0x0000000000007941 */ /* 0x000fea0003800000 */
.L_x_171:
[----:B------:R-:W-:Y:S04]  /*7a80*/  BSSY B0, `(.L_x_173) ;  /* 0x000000e000007945 */ /* 0x000fe80003800000 */
        /* <DEDUP_REMOVED lines=12> */
[----:B--2---:R2:W-:Y:S02]  /*7b50*/  STG.E.128 desc[UR12][R12.64], R20 ;  /* 0x000000140c007986 */ /* 0x0045e4000c101d0c */
.L_x_174:
[----:B------:R-:W-:Y:S05]  /*7b60*/  BSYNC B0 ;  /* 0x0000000000007941 */ /* 0x000fea0003800000 */
.L_x_173:
[----:B---3--:R3:W1:Y:S01]  /*7b70*/  LDS.128 R16, [R117+0x8000] ;  /* 0x0080000075107984 */ /* 0x0086620000000c00 */
[----:B------:R-:W-:Y:S04]  /*7b80*/  BSSY B0, `(.L_x_175) ;  /* 0x000000e000007945 */ /* 0x000fe80003800000 */
[----:B------:R-:W-:Y:S05]  /*7b90*/  @P3 BRA `(.L_x_176) ;  /* 0x0000000000303947 */ /* 0x000fea0003800000 */
[----:B------:R-:W-:Y:S01]  /*7ba0*/  IADD3 R2, P0, R220, 0x40, RZ ;  /* 0x00000040dc027810 */ /* 0x000fe20007f1e0ff */
[----:B------:R-:W-:Y:S01]  /*7bb0*/  ULDC.64 UR4, c[0x0][0x3f0] ;  /* 0x0000fc0000047ab9 */ /* 0x000fe20000000a00 */
[----:B------:R-:W-:-:S03]  /*7bc0*/  MOV R11, R0 ;  /* 0x00000000000b7202 */ /* 0x000fc60000000f00 */
[----:B------:R-:W-:-:S04]  /*7bd0*/  IMAD.X R10, RZ, RZ, R27, P0 ;  /* 0x000000ffff0a7224 */ /* 0x000fc800000e061b */
[----:B--2---:R-:W-:Y:S02]  /*7be0*/  IMAD R12, R10, R4, RZ ;  /* 0x000000040a0c7224 */ /* 0x004fe400078e02ff */
[----:B------:R-:W-:-:S04]  /*7bf0*/  IMAD.MOV.U32 R10, RZ, RZ, R6 ;  /* 0x000000ffff0a7224 */ /* 0x000fc800078e0006 */
[----:B------:R-:W-:-:S04]  /*7c00*/  IMAD.WIDE.U32 R10, R2, R4, R10 ;  /* 0x00000004020a7225 */ /* 0x000fc800078e000a */
[----:B------:R-:W-:Y:S01]  /*7c10*/  IMAD R2, R2, R5, R12 ;  /* 0x0000000502027224 */ /* 0x000fe200078e020c */
[----:B------:R-:W-:-:S04]  /*7c20*/  LEA R12, P0, R10, UR4, 0x1 ;  /* 0x000000040a0c7c11 */ /* 0x000fc8000f8008ff */
[----:B------:R-:W-:-:S04]  /*7c30*/  IADD3 R2, R2, R11, RZ ;  /* 0x0000000b02027210 */ /* 0x000fc80007ffe0ff */
[----:B------:R-:W-:-:S05]  /*7c40*/  LEA.HI.X R13, R10, UR5, R2, 0x1, P0 ;  /* 0x000000050a0d7c11 */ /* 0x000fca00080f0c02 */
[----:B-1----:R1:W-:Y:S02]  /*7c50*/  STG.E.128 desc[UR12][R12.64], R16 ;  /* 0x000000100c007986 */ /* 0x0023e4000c101d0c */
.L_x_176:
[----:B------:R-:W-:Y:S05]  /*7c60*/  BSYNC B0 ;  /* 0x0000000000007941 */ /* 0x000fea0003800000 */
.L_x_175:
[----:B-1----:R1:W1:Y:S01]  /*7c70*/  LDS.128 R16, [R117+0x9000] ;  /* 0x0090000075107984 */ /* 0x0022620000000c00 */
        /* <DEDUP_REMOVED lines=12> */
[----:B-1----:R1:W-:Y:S02]  /*7d40*/  STG.E.128 desc[UR12][R4.64], R16 ;  /* 0x0000001004007986 */ /* 0x0023e4000c101d0c */
.L_x_178:
[----:B------:R-:W-:Y:S05]  /*7d50*/  BSYNC B0 ;  /* 0x0000000000007941 */ /* 0x000fea0003800000 */
.L_x_177:
        /* <DEDUP_REMOVED lines=23> */
.L_x_180:
[----:B------:R-:W-:Y:S05]  /*7ed0*/  BSYNC B0 ;  /* 0x0000000000007941 */ /* 0x000fea0003800000 */
.L_x_179:
        /* <DEDUP_REMOVED lines=13> */
[----:B----4-:R1:W-:Y:S02]  /*7fb0*/  STG.E.128 desc[UR12][R8.64], R28 ;  /* 0x0000001c08007986 */ /* 0x0103e4000c101d0c */
.L_x_182:
[----:B------:R-:W-:Y:S05]  /*7fc0*/  BSYNC B0 ;  /* 0x0000000000007941 */ /* 0x000fea0003800000 */
.L_x_181:
        /* <DEDUP_REMOVED lines=13> */
[----:B------:R1:W-:Y:S02]  /*80a0*/  STG.E.128 desc[UR12][R8.64], R32 ;  /* 0x0000002008007986 */ /* 0x0003e4000c101d0c */
.L_x_184:
[----:B------:R-:W-:Y:S05]  /*80b0*/  BSYNC B0 ;  /* 0x0000000000007941 */ /* 0x000fea0003800000 */
.L_x_183:
        /* <DEDUP_REMOVED lines=13> */
.L_x_139:
[----:B------:R-:W-:Y:S05]  /*8190*/  BSYNC B1 ;  /* 0x0000000000017941 */ /* 0x000fea0003800000 */
.L_x_117:
[----:B------:R-:W2:Y:S02]  /*81a0*/  LDC R0, c[0x0][0xc] ;  /* 0x00000300ff007b82 */ /* 0x000ea40000000800 */
[----:B--2---:R-:W-:-:S04]  /*81b0*/  IADD3 R233, R0, R233, RZ ;  /* 0x000000e900e97210 */ /* 0x004fc80007ffe0ff */
[----:B------:R-:W-:-:S13]  /*81c0*/  ISETP.GE.AND P0, PT, R233, UR11, PT ;  /* 0x0000000be9007c0c */ /* 0x000fda000bf06270 */
[----:B------:R-:W-:Y:S05]  /*81d0*/  @P0 BRA `(.L_x_185) ;  /* 0x0000000000040947 */ /* 0x000fea0003800000 */
[----:B------:R-:W-:Y:S05]  /*81e0*/  BRA `(.L_x_186) ;  /* 0xffffff8400e47947 */ /* 0x000fea000383ffff */
.L_x_185:
[----:B------:R-:W-:Y:S05]  /*81f0*/  EXIT ;  /* 0x000000000000794d */ /* 0x000fea0003800000 */
.L_x_187:
        /* <DEDUP_REMOVED lines=16> */
.L_x_2457:


//--------------------- .text._ZN5flash44flash_bwd_dq_dk_dv_loop_seqk_parallel_kernelI23Flash_bwd_kernel_traitsILi64ELi64ELi128ELi8ELi2ELi4ELi4ELb1ELb0EN7cutlass6half_tE19Flash_kernel_traitsILi64ELi64ELi128ELi8ES3_EELb0ELb0ELb0ELb0ELb1ELb1ELb0EEEvNS_16Flash_bwd_paramsE --------------------------
	.section	.text._ZN5flash44flash_bwd_dq_dk_dv_loop_seqk_parallel_kernelI23Flash_bwd_kernel_traitsILi64ELi64ELi128ELi8ELi2ELi4ELi4ELb1ELb0EN7cutlass6half_tE19Flash_kernel_traitsILi64ELi64ELi128ELi8ES3_EELb0ELb0ELb0ELb0ELb1ELb1ELb0EEEvNS_16Flash_bwd_paramsE,"ax",@progbits
	.align	128
        .global         _ZN5flash44flash_bwd_dq_dk_dv_loop_seqk_parallel_kernelI23Flash_bwd_kernel_traitsILi64ELi64ELi128ELi8ELi2ELi4ELi4ELb1ELb0EN7cutlass6half_tE19Flash_kernel_traitsILi64ELi64ELi128ELi8ES3_EELb0ELb0ELb0ELb0ELb1ELb1ELb0EEEvNS_16Flash_bwd_paramsE
        .type           _ZN5flash44flash_bwd_dq_dk_dv_loop_seqk_parallel_kernelI23Flash_bwd_kernel_traitsILi64ELi64ELi128ELi8ELi2ELi4ELi4ELb1ELb0EN7cutlass6half_tE19Flash_kernel_traitsILi64ELi64ELi128ELi8ES3_EELb0ELb0ELb0ELb0ELb1ELb1ELb0EEEvNS_16Flash_bwd_paramsE,@function
        .size           _ZN5flash44flash_bwd_dq_dk_dv_loop_seqk_parallel_kernelI23Flash_bwd_kernel_traitsILi64ELi64ELi128ELi8ELi2ELi4ELi4ELb1ELb0EN7cutlass6half_tE19Flash_kernel_traitsILi64ELi64ELi128ELi8ES3_EELb0ELb0ELb0ELb0ELb1ELb1ELb0EEEvNS_16Flash_bwd_paramsE,(.L_x_2458 - _ZN5flash44flash_bwd_dq_dk_dv_loop_seqk_parallel_kernelI23Flash_bwd_kernel_traitsILi64ELi64ELi128ELi8ELi2ELi4ELi4ELb1ELb0EN7cutlass6half_tE19Flash_kernel_traitsILi64ELi64ELi128ELi8ES3_EELb0ELb0ELb0ELb0ELb1ELb1ELb0EEEvNS_16Flash_bwd_paramsE)
        .other          _ZN5flash44flash_bwd_dq_dk_dv_loop_seqk_parallel_kernelI23Flash_bwd_kernel_traitsILi64ELi64ELi128ELi8ELi2ELi4ELi4ELb1ELb0EN7cutlass6half_tE19Flash_kernel_traitsILi64ELi64ELi128ELi8ES3_EELb0ELb0ELb0ELb0ELb1ELb1ELb0EEEvNS_16Flash_bwd_paramsE,@"STO_CUDA_ENTRY STV_DEFAULT"
_ZN5flash44flash_bwd_dq_dk_dv_loop_seqk_parallel_kernelI23Flash_bwd_kernel_traitsILi64ELi64ELi128ELi8ELi2ELi4ELi4ELb1ELb0EN7cutlass6half_tE19Flash_kernel_traitsILi64ELi64ELi128ELi8ES3_EELb0ELb0ELb0ELb0ELb1ELb1ELb0EEEvNS_16Flash_bwd_paramsE:
.text._ZN5flash44flash_bwd_dq_dk_dv_loop_seqk_parallel_kernelI23Flash_bwd_kernel_traitsILi64ELi64ELi128ELi8ELi2ELi4ELi4ELb1ELb0EN7cutlass6half_tE19Flash_kernel_traitsILi64ELi64ELi128ELi8ES3_EELb0ELb0ELb0ELb0ELb1ELb1ELb0EEEvNS_16Flash_bwd_paramsE:
[----:B------:R-:W-:Y:S08]  /*0000*/  LDC R1, c[0x0][0x28] ;  /* 0x00000a00ff017b82 */ /* 0x000ff00000000800 */
[----:B------:R-:W1:Y:S01]  /*0010*/  S2UR UR23, SR_CTAID.X ;  /* 0x00000000001779c3 */ /* 0x000e620000002500 */
[----:B------:R-:W-:Y:S02]  /*0020*/  ULDC UR5, c[0x0][0x2c8] ;  /* 0x0000b20000057ab9 */ /* 0x000fe40000000800 */
[----:B------:R-:W-:-:S04]  /*0030*/  UIADD3 UR5, UR5, 0x7f, URZ ;  /* 0x0000007f05057890 */ /* 0x000fc8000fffe03f */
[----:B------:R-:W-:-:S04]  /*0040*/  USHF.R.S32.HI UR4, URZ, 0x1f, UR5 ;  /* 0x0000001f3f047899 */ /* 0x000fc80008011405 */
[----:B------:R-:W-:-:S04]  /*0050*/  ULEA.HI UR4, UR4, UR5, URZ, 0x7 ;  /* 0x0000000504047291 */ /* 0x000fc8000f8f383f */
[----:B------:R-:W-:-:S04]  /*0060*/  USHF.R.S32.HI UR4, URZ, 0x7, UR4 ;  /* 0x000000073f047899 */ /* 0x000fc80008011404 */
[----:B-1----:R-:W-:-:S06]  /*0070*/  UISETP.GE.AND UP0, UPT, UR23, UR4, UPT ;  /* 0x000000041700728c */ /* 0x002fcc000bf06270 */
[----:B------:R-:W-:-:S13]  /*0080*/  PLOP3.LUT P0, PT, PT, PT, UP0, 0x80, 0x0 ;  /* 0x000000000000781c */ /* 0x000fda0003f0f008 */
[----:B------:R-:W-:Y:S05]  /*0090*/  @P0 EXIT ;  /* 0x000000000000094d */ /* 0x000fea0003800000 */
[----:B------:R-:W1:Y:S01]  /*00a0*/  S2R R9, SR_TID.X ;  /* 0x0000000000097919 */ /* 0x000e620000002100 */
[----:B------:R-:W2:Y:S01]  /*00b0*/  S2UR UR5, SR_CgaCtaId ;  /* 0x00000000000579c3 */ /* 0x000ea20000008800 */
[----:B------:R-:W-:Y:S01]  /*00c0*/  UMOV UR4, 0x400 ;  /* 0x0000040000047882 */ /* 0x000fe20000000000 */
[----:B------:R-:W-:Y:S01]  /*00d0*/  IMAD.MOV.U32 R216, RZ, RZ, -0x10 ;  /* 0xfffffff0ffd87424 */ /* 0x000fe200078e00ff */
[----:B------:R-:W-:Y:S01]  /*00e0*/  ULDC.64 UR24, c[0x0][0x208] ;  /* 0x0000820000187ab9 */ /* 0x000fe20000000a00 */
[----:B------:R-:W-:-:S04]  /*00f0*/  UMOV UR21, 0xffffe000 ;  /* 0xffffe00000157882 */ /* 0x000fc80000000000 */
[----:B------:R-:W3:Y:S08]  /*0100*/  S2UR UR20, SR_CTAID.Y ;  /* 0x00000000001479c3 */ /* 0x000ef00000002600 */
[----:B------:R-:W4:Y:S08]  /*0110*/  S2UR UR22, SR_CTAID.Z ;  /* 0x00000000001679c3 */ /* 0x000f300000002700 */
[----:B------:R-:W5:Y:S01]  /*0120*/  S2UR UR19, SR_CTAID.Z ;  /* 0x00000000001379c3 */ /* 0x000f620000002700 */
[----:B--2---:R-:W-:-:S04]  /*0130*/  ULEA UR5, UR5, UR4, 0x18 ;  /* 0x0000000405057291 */ /* 0x004fc8000f8ec03f */
[----:B------:R-:W-:Y:S01]  /*0140*/  UIADD3 UR6, UR5, 0x6000, URZ ;  /* 0x0000600005067890 */ /* 0x000fe2000fffe03f */
[----:B-1----:R-:W-:Y:S02]  /*0150*/  SHF.R.S32.HI R12, RZ, 0x1f, R9 ;  /* 0x0000001fff0c7819 */ /* 0x002fe40000011409 */
[----:B------:R-:W1:Y:S01]  /*0160*/  S2UR UR18, SR_CTAID.Y ;  /* 0x00000000001279c3 */ /* 0x000e620000002600 */
[----:B------:R-:W-:Y:S01]  /*0170*/  UIADD3 UR4, UR5, 0xa000, URZ ;  /* 0x0000a00005047890 */ /* 0x000fe2000fffe03f */
[CC--:B------:R-:W-:Y:S01]  /*0180*/  LEA.HI R3, R12.reuse, R9.reuse, RZ, 0x5 ;  /* 0x000000090c037211 */ /* 0x0c0fe200078f28ff */
[----:B---3--:R-:W-:Y:S01]  /*0190*/  USHF.R.S32.HI UR29, URZ, 0x1f, UR20 ;  /* 0x0000001f3f1d7899 */ /* 0x008fe20008011414 */
[----:B------:R-:W-:Y:S01]  /*01a0*/  LEA.HI R15, R12, R9, RZ, 0x3 ;  /* 0x000000090c0f7211 */ /* 0x000fe200078f18ff */
[----:B------:R-:W-:Y:S01]  /*01b0*/  UIMAD.WIDE UR40, UR20, 0x80, URZ ;  /* 0x00000080142878a5 */ /* 0x000fe2000f8e023f */
[--C-:B------:R-:W-:Y:S01]  /*01c0*/  SHF.R.S32.HI R192, RZ, 0x5, R3.reuse ;  /* 0x00000005ffc07819 */ /* 0x100fe20000011403 */
[----:B----4-:R-:W-:Y:S01]  /*01d0*/  USHF.R.S32.HI UR28, URZ, 0x1f, UR22 ;  /* 0x0000001f3f1c7899 */ /* 0x010fe20008011416 */
[----:B------:R-:W-:-:S02]  /*01e0*/  SHF.R.S32.HI R7, RZ, 0x1f, R3 ;  /* 0x0000001fff077819 */ /* 0x000fc40000011403 */
[----:B------:R-:W-:Y:S02]  /*01f0*/  SHF.R.S32.HI R194, RZ, 0x3, R15 ;  /* 0x00000003ffc27819 */ /* 0x000fe4000001140f */
[CC--:B------:R-:W-:Y:S02]  /*0200*/  LEA.HI R2, R12.reuse, R9.reuse, RZ, 0x2 ;  /* 0x000000090c027211 */ /* 0x0c0fe400078f10ff */
[----:B------:R-:W-:Y:S01]  /*0210*/  LEA.HI R4, R12, R9, RZ, 0x4 ;  /* 0x000000090c047211 */ /* 0x000fe200078f20ff */
[----:B------:R-:W-:Y:S01]  /*0220*/  IMAD.SHL.U32 R5, R194, 0x40, RZ ;  /* 0x00000040c2057824 */ /* 0x000fe200078e00ff */
[----:B------:R-:W-:Y:S01]  /*0230*/  LOP3.LUT R8, R15, 0xfffffff8, RZ, 0xc0, !PT ;  /* 0xfffffff80f087812 */ /* 0x000fe200078ec0ff */
[----:B-----5:R-:W-:Y:S01]  /*0240*/  USHF.R.S32.HI UR27, URZ, 0x1f, UR19 ;  /* 0x0000001f3f1b7899 */ /* 0x020fe20008011413 */
[----:B------:R-:W-:Y:S02]  /*0250*/  LEA.HI R7, R7, R192, RZ, 0x2 ;  /* 0x000000c007077211 */ /* 0x000fe400078f10ff */
[----:B------:R-:W-:Y:S01]  /*0260*/  SHF.R.S32.HI R13, RZ, 0x2, R2 ;  /* 0x00000002ff0d7819 */ /* 0x000fe20000011402 */
[----:B------:R-:W-:Y:S01]  /*0270*/  IMAD.IADD R8, R9, 0x1, -R8 ;  /* 0x0000000109087824 */ /* 0x000fe200078e0a08 */
[----:B------:R-:W-:Y:S01]  /*0280*/  SHF.R.S32.HI R0, RZ, 0x1f, R2 ;  /* 0x0000001fff007819 */ /* 0x000fe20000011402 */
[----:B-1----:R-:W-:Y:S01]  /*0290*/  USHF.R.S32.HI UR26, URZ, 0x1f, UR18 ;  /* 0x0000001f3f1a7899 */ /* 0x002fe20008011412 */
[----:B------:R-:W-:Y:S01]  /*02a0*/  LOP3.LUT R10, R3, 0xffffffe0, RZ, 0xc0, !PT ;  /* 0xffffffe0030a7812 */ /* 0x000fe200078ec0ff */
[----:B------:R-:W-:Y:S01]  /*02b0*/  IMAD.SHL.U32 R196, R8, 0x8, RZ ;  /* 0x0000000808c47824 */ /* 0x000fe200078e00ff */
[----:B------:R-:W-:-:S02]  /*02c0*/  LOP3.LUT R6, R4, 0xfffffff0, RZ, 0xc0, !PT ;  /* 0xfffffff004067812 */ /* 0x000fc400078ec0ff */
[----:B------:R-:W-:Y:S01]  /*02d0*/  SHF.R.S32.HI R19, RZ, 0x4, R4 ;  /* 0x00000004ff137819 */ /* 0x000fe20000011404 */
[C---:B------:R-:W-:Y:S01]  /*02e0*/  IMAD.IADD R191, R9.reuse, 0x1, -R10 ;  /* 0x0000000109bf7824 */ /* 0x040fe200078e0a0a */
[----:B------:R-:W-:Y:S01]  /*02f0*/  LOP3.LUT R2, R2, 0x7ffffffc, RZ, 0xc0, !PT ;  /* 0x7ffffffc02027812 */ /* 0x000fe200078ec0ff */
[----:B------:R-:W-:Y:S01]  /*0300*/  IMAD.IADD R17, R9, 0x1, -R6 ;  /* 0x0000000109117824 */ /* 0x000fe200078e0a06 */
[----:B------:R-:W-:Y:S02]  /*0310*/  LOP3.LUT R7, R7, 0xfffffffc, RZ, 0xc0, !PT ;  /* 0xfffffffc07077812 */ /* 0x000fe400078ec0ff */
[----:B------:R-:W-:Y:S02]  /*0320*/  LEA.HI R11, R12, R9, RZ, 0x6 ;  /* 0x000000090c0b7211 */ /* 0x000fe400078f30ff */
[----:B------:R-:W-:Y:S02]  /*0330*/  LEA.HI R4, R4, R19, RZ, 0x1 ;  /* 0x0000001304047211 */ /* 0x000fe400078f08ff */
[----:B------:R-:W-:Y:S01]  /*0340*/  LEA.HI R12, R12, R9, RZ, 0x7 ;  /* 0x000000090c0c7211 */ /* 0x000fe200078f38ff */
[----:B------:R-:W-:Y:S01]  /*0350*/  IMAD.IADD R9, R9, 0x1, -R2 ;  /* 0x0000000109097824 */ /* 0x000fe200078e0a02 */
[----:B------:R-:W-:Y:S01]  /*0360*/  LEA.HI R0, R0, R13, RZ, 0x3 ;  /* 0x0000000d00007211 */ /* 0x000fe200078f18ff */
[----:B------:R-:W-:Y:S01]  /*0370*/  IMAD.IADD R2, R192, 0x1, -R7 ;  /* 0x00000001c0027824 */ /* 0x000fe200078e0a07 */
[----:B------:R-:W-:Y:S01]  /*0380*/  LOP3.LUT R5, R5, 0x1c0, RZ, 0xc0, !PT ;  /* 0x000001c005057812 */ /* 0x000fe200078ec0ff */
[----:B------:R-:W-:Y:S01]  /*0390*/  IMAD.SHL.U32 R9, R9, 0x2, RZ ;  /* 0x0000000209097824 */ /* 0x000fe200078e00ff */
[----:B------:R-:W-:Y:S01]  /*03a0*/  LOP3.LUT P4, RZ, R8, 0x2, RZ, 0xc0, !PT ;  /* 0x0000000208ff7812 */ /* 0x000fe2000788c0ff */
[----:B------:R-:W-:Y:S01]  /*03b0*/  IMAD.SHL.U32 R7, R2, 0x10, RZ ;  /* 0x0000001002077824 */ /* 0x000fe200078e00ff */
[C---:B------:R-:W-:Y:S01]  /*03c0*/  LOP3.LUT P3, RZ, R8.reuse, 0x4, RZ, 0xc0, !PT ;  /* 0x0000000408ff7812 */ /* 0x040fe2000786c0ff */
[----:B------:R-:W-:Y:S01]  /*03d0*/  IMAD.SHL.U32 R8, R8, 0x40, RZ ;  /* 0x0000004008087824 */ /* 0x000fe200078e00ff */
[----:B------:R-:W-:-:S02]  /*03e0*/  LOP3.LUT R4, R4, 0xfffffffe, RZ, 0xc0, !PT ;  /* 0xfffffffe04047812 */ /* 0x000fc400078ec0ff */
[----:B------:R-:W-:Y:S02]  /*03f0*/  LOP3.LUT R0, R0, 0xfffffff8, RZ, 0xc0, !PT ;  /* 0xfffffff800007812 */ /* 0x000fe400078ec0ff */
[----:B------:R-:W-:Y:S01]  /*0400*/  SHF.R.U32.HI R6, RZ, 0x3, R5 ;  /* 0x00000003ff067819 */ /* 0x000fe20000011605 */
[----:B------:R-:W-:Y:S01]  /*0410*/  IMAD.IADD R4, R19, 0x1, -R4 ;  /* 0x0000000113047824 */ /* 0x000fe200078e0a04 */
[----:B------:R-:W-:Y:S01]  /*0420*/  LOP3.LUT R5, R5, 0x38, R196, 0xf8, !PT ;  /* 0x0000003805057812 */ /* 0x000fe200078ef8c4 */
[----:B------:R-:W-:Y:S01]  /*0430*/  IMAD.IADD R0, R13, 0x1, -R0 ;  /* 0x000000010d007824 */ /* 0x000fe200078e0a00 */
[----:B------:R-:W-:Y:S02]  /*0440*/  SHF.R.S32.HI R10, RZ, 0x1f, R17 ;  /* 0x0000001fff0a7819 */ /* 0x000fe40000011411 */
[----:B------:R-:W-:Y:S01]  /*0450*/  LOP3.LUT R8, R8, 0x1c0, RZ, 0xc0, !PT ;  /* 0x000001c008087812 */ /* 0x000fe200078ec0ff */
[----:B------:R-:W-:Y:S01]  /*0460*/  IMAD.SHL.U32 R200, R0, 0x40, RZ ;  /* 0x0000004000c87824 */ /* 0x000fe200078e00ff */
[----:B------:R-:W-:-:S02]  /*0470*/  LOP3.LUT R6, R5, R6, RZ, 0x3c, !PT ;  /* 0x0000000605067212 */ /* 0x000fc400078e3cff */
[----:B------:R-:W-:Y:S02]  /*0480*/  LEA.HI R5, R10, R17, RZ, 0x3 ;  /* 0x000000110a057211 */ /* 0x000fe400078f18ff */
[----:B------:R-:W-:Y:S02]  /*0490*/  SHF.R.S32.HI R11, RZ, 0x6, R11 ;  /* 0x00000006ff0b7819 */ /* 0x000fe4000001140b */
[C---:B------:R-:W-:Y:S02]  /*04a0*/  LOP3.LUT R10, R8.reuse, 0x8, R15, 0xf8, !PT ;  /* 0x00000008080a7812 */ /* 0x040fe400078ef80f */
[----:B------:R-:W-:Y:S01]  /*04b0*/  LOP3.LUT R182, R8, 0x30, R7, 0xf8, !PT ;  /* 0x0000003008b67812 */ /* 0x000fe200078ef807 */
[----:B------:R-:W-:Y:S01]  /*04c0*/  IMAD R193, R11, 0x200, R6 ;  /* 0x000002000bc17824 */ /* 0x000fe200078e0206 */
[----:B------:R-:W-:Y:S01]  /*04d0*/  SHF.R.U32.HI R13, RZ, 0x3, R8 ;  /* 0x00000003ff0d7819 */ /* 0x000fe20000011608 */
[----:B------:R-:W-:Y:S01]  /*04e0*/  IMAD.SHL.U32 R8, R4, 0x200, RZ ;  /* 0x0000020004087824 */ /* 0x000fe200078e00ff */
[----:B------:R-:W-:-:S02]  /*04f0*/  SHF.R.S32.HI R12, RZ, 0x7, R12 ;  /* 0x00000007ff0c7819 */ /* 0x000fc4000001140c */
[----:B------:R-:W-:Y:S02]  /*0500*/  LOP3.LUT R7, R0, 0x1, RZ, 0xc0, !PT ;  /* 0x0000000100077812 */ /* 0x000fe400078ec0ff */
[----:B------:R-:W-:Y:S02]  /*0510*/  LEA.HI R3, R3, R192, RZ, 0x1 ;  /* 0x000000c003037211 */ /* 0x000fe400078f08ff */
[----:B------:R-:W-:Y:S01]  /*0520*/  LOP3.LUT R175, R10, R13, RZ, 0x3c, !PT ;  /* 0x0000000d0aaf7212 */ /* 0x000fe200078e3cff */
[C---:B------:R-:W-:Y:S01]  /*0530*/  IMAD R10, R11.reuse, 0x800, R8 ;  /* 0x000008000b0a7824 */ /* 0x040fe200078e0208 */
[----:B------:R-:W-:Y:S01]  /*0540*/  LOP3.LUT R182, R182, 0x8, R15, 0xf8, !PT ;  /* 0x00000008b6b67812 */ /* 0x000fe200078ef80f */
[----:B------:R-:W-:Y:S01]  /*0550*/  IMAD.SHL.U32 R11, R11, 0x20, RZ ;  /* 0x000000200b0b7824 */ /* 0x000fe200078e00ff */
[----:B------:R-:W-:Y:S01]  /*0560*/  ISETP.NE.U32.AND P0, PT, R7, 0x1, PT ;  /* 0x000000010700780c */ /* 0x000fe20003f05070 */
[C---:B------:R-:W-:Y:S01]  /*0570*/  IMAD.SHL.U32 R15, R12.reuse, 0x8, RZ ;  /* 0x000000080c0f7824 */ /* 0x040fe200078e00ff */
[----:B------:R-:W-:Y:S01]  /*0580*/  LOP3.LUT R3, R3, 0xfffffffe, RZ, 0xc0, !PT ;  /* 0xfffffffe03037812 */ /* 0x000fe200078ec0ff */
[----:B------:R-:W-:Y:S01]  /*0590*/  IMAD R7, R12, 0x1000, R9 ;  /* 0x000010000c077824 */ /* 0x000fe200078e0209 */
[----:B------:R-:W-:Y:S01]  /*05a0*/  LOP3.LUT R200, R200, 0x1c0, RZ, 0xc0, !PT ;  /* 0x000001c0c8c87812 */ /* 0x000fe200078ec0ff */
[----:B------:R-:W-:Y:S01]  /*05b0*/  IMAD.IADD R175, R10, 0x1, R175 ;  /* 0x000000010aaf7824 */ /* 0x000fe200078e02af */
[----:B------:R-:W-:Y:S01]  /*05c0*/  R2P PR, R0, 0x6 ;  /* 0x0000000600007804 */ /* 0x000fe20000000000 */
[----:B------:R-:W-:Y:S01]  /*05d0*/  IMAD.IADD R0, R192, 0x1, -R3 ;  /* 0x00000001c0007824 */ /* 0x000fe200078e0a03 */
[----:B------:R-:W-:Y:S01]  /*05e0*/  LOP3.LUT R15, R15, 0x8, RZ, 0xc0, !PT ;  /* 0x000000080f0f7812 */ /* 0x000fe200078ec0ff */
[----:B------:R-:W-:Y:S01]  /*05f0*/  IMAD.SHL.U32 R10, R4, 0x10, RZ ;  /* 0x00000010040a7824 */ /* 0x000fe200078e00ff */
[----:B------:R-:W-:Y:S01]  /*0600*/  SHF.R.U32.HI R6, RZ, 0x3, R200 ;  /* 0x00000003ff067819 */ /* 0x000fe200000116c8 */
[----:B------:R-:W-:Y:S01]  /*0610*/  IMAD R9, R2, 0x400, R9 ;  /* 0x0000040002097824 */ /* 0x000fe200078e0209 */
[----:B------:R-:W-:-:S02]  /*0620*/  LOP3.LUT R11, R200, 0x20, R11, 0xf8, !PT ;  /* 0x00000020c80b7812 */ /* 0x000fc400078ef80b */
[C---:B------:R-:W-:Y:S01]  /*0630*/  LOP3.LUT R190, R5.reuse, 0xfffffff8, RZ, 0xc0, !PT ;  /* 0xfffffff805be7812 */ /* 0x040fe200078ec0ff */
[----:B------:R-:W-:Y:S01]  /*0640*/  IMAD.SHL.U32 R5, R5, 0x40, RZ ;  /* 0x0000004005057824 */ /* 0x000fe200078e00ff */
[----:B------:R-:W-:Y:S02]  /*0650*/  LOP3.LUT R200, R6, R200, R15, 0x1e, !PT ;  /* 0x000000c806c87212 */ /* 0x000fe400078e1e0f */
[----:B------:R-:W-:Y:S01]  /*0660*/  LOP3.LUT R11, R11, R6, RZ, 0x3c, !PT ;  /* 0x000000060b0b7212 */ /* 0x000fe200078e3cff */
[----:B------:R-:W-:Y:S01]  /*0670*/  IMAD R6, R0, 0x400, R7 ;  /* 0x0000040000067824 */ /* 0x000fe200078e0207 */
[----:B------:R-:W-:Y:S01]  /*0680*/  LOP3.LUT R182, R8, R182, R13, 0xf6, !PT ;  /* 0x000000b608b67212 */ /* 0x000fe200078ef60d */
[----:B------:R-:W-:Y:S01]  /*0690*/  IMAD.IADD R190, R17, 0x1, -R190 ;  /* 0x0000000111be7824 */ /* 0x000fe200078e0abe */
[----:B------:R-:W-:Y:S01]  /*06a0*/  LOP3.LUT R3, R15, 0x10, R10, 0xf8, !PT ;  /* 0x000000100f037812 */ /* 0x000fe200078ef80a */
[----:B------:R-:W-:Y:S01]  /*06b0*/  IMAD.IADD R201, R11, 0x1, R6 ;  /* 0x000000010bc97824 */ /* 0x000fe200078e0206 */
[----:B------:R-:W-:Y:S01]  /*06c0*/  SHF.R.S32.HI R6, RZ, 0x1f, R191 ;  /* 0x0000001fff067819 */ /* 0x000fe200000114bf */
[----:B------:R-:W-:Y:S01]  /*06d0*/  IMAD.SHL.U32 R7, R190, 0x40, RZ ;  /* 0x00000040be077824 */ /* 0x000fe200078e00ff */
[----:B------:R-:W-:Y:S01]  /*06e0*/  LOP3.LUT R5, R5, 0xfffffe00, RZ, 0xc0, !PT ;  /* 0xfffffe0005057812 */ /* 0x000fe200078ec0ff */
[----:B------:R-:W-:Y:S01]  /*06f0*/  IMAD.SHL.U32 R8, R4, 0x8, RZ ;  /* 0x0000000804087824 */ /* 0x000fe200078e00ff */
[----:B------:R-:W-:Y:S01]  /*0700*/  LEA.HI R6, R6, R191, RZ, 0x2 ;  /* 0x000000bf06067211 */ /* 0x000fe200078f10ff */
[----:B------:R-:W-:Y:S01]  /*0710*/  IMAD.IADD R200, R9, 0x1, R200 ;  /* 0x0000000109c87824 */ /* 0x000fe200078e02c8 */
[----:B------:R-:W-:Y:S01]  /*0720*/  LOP3.LUT R7, R7, 0x1c0, RZ, 0xc0, !PT ;  /* 0x000001c007077812 */ /* 0x000fe200078ec0ff */
[----:B------:R-:W-:Y:S01]  /*0730*/  IMAD R2, R2, 0x400, R5 ;  /* 0x0000040002027824 */ /* 0x000fe200078e0205 */
[----:B------:R-:W-:-:S02]  /*0740*/  SHF.R.S32.HI R189, RZ, 0x2, R6 ;  /* 0x00000002ffbd7819 */ /* 0x000fc40000011406 */
[----:B------:R-:W-:Y:S02]  /*0750*/  SHF.R.U32.HI R4, RZ, 0x3, R7 ;  /* 0x00000003ff047819 */ /* 0x000fe40000011607 */
[----:B------:R-:W-:Y:S01]  /*0760*/  LOP3.LUT R183, R7, 0x8, R8, 0xf8, !PT ;  /* 0x0000000807b77812 */ /* 0x000fe200078ef808 */
[----:B------:R-:W-:Y:S01]  /*0770*/  IMAD R189, R0, 0x10, R189 ;  /* 0x0000001000bd7824 */ /* 0x000fe200078e02bd */
[----:B------:R-:W-:Y:S01]  /*0780*/  LOP3.LUT R3, R4, R3, R7, 0x1e, !PT ;  /* 0x0000000304037212 */ /* 0x000fe200078e1e07 */
[----:B------:R-:W-:Y:S01]  /*0790*/  IMAD R0, R0, 0x400, R5 ;  /* 0x0000040000007824 */ /* 0x000fe200078e0205 */
[----:B------:R-:W-:Y:S01]  /*07a0*/  LOP3.LUT R183, R183, R4, RZ, 0x3c, !PT ;  /* 0x00000004b7b77212 */ /* 0x000fe200078e3cff */
[----:B------:R-:W-:Y:S01]  /*07b0*/  VIADD R198, R189, 0xffffffc0 ;  /* 0xffffffc0bdc67836 */ /* 0x000fe20000000000 */
[----:B------:R-:W-:Y:S01]  /*07c0*/  LOP3.LUT R184, R3, R5, RZ, 0xfc, !PT ;  /* 0x0000000503b87212 */ /* 0x000fe200078efcff */
[----:B------:R-:W-:Y:S01]  /*07d0*/  IMAD.MOV.U32 R3, RZ, RZ, 0x20 ;  /* 0x00000020ff037424 */ /* 0x000fe200078e00ff */
[----:B------:R-:W-:Y:S01]  /*07e0*/  LEA R175, R175, UR5, 0x1 ;  /* 0x00000005afaf7c11 */ /* 0x000fe2000f8e08ff */
[----:B------:R-:W-:Y:S01]  /*07f0*/  IMAD.IADD R185, R0, 0x1, R183 ;  /* 0x0000000100b97824 */ /* 0x000fe200078e02b7 */
[----:B------:R-:W-:Y:S01]  /*0800*/  LEA R201, R201, UR5, 0x1 ;  /* 0x00000005c9c97c11 */ /* 0x000fe2000f8e08ff */
[----:B------:R-:W-:Y:S01]  /*0810*/  IMAD.MOV.U32 R0, RZ, RZ, 0x40 ;  /* 0x00000040ff007424 */ /* 0x000fe200078e00ff */
[----:B------:R-:W-:Y:S01]  /*0820*/  SEL R172, R3, 0xffffffe0, !P4 ;  /* 0xffffffe003ac7807 */ /* 0x000fe20006000000 */
[----:B------:R-:W-:Y:S01]  /*0830*/  IMAD.IADD R183, R183, 0x1, R2 ;  /* 0x00000001b7b77824 */ /* 0x000fe200078e0202 */
[----:B------:R-:W-:-:S02]  /*0840*/  SEL R3, R3, 0xffffffe0, !P1 ;  /* 0xffffffe003037807 */ /* 0x000fc40004800000 */
[----:B------:R-:W-:Y:S01]  /*0850*/  SEL R0, R0, 0xffffffc0, !P3 ;  /* 0xffffffc000007807 */ /* 0x000fe20005800000 */
[----:B------:R-:W-:Y:S01]  /*0860*/  IMAD.IADD R174, R172, 0x1, R175 ;  /* 0x00000001acae7824 */ /* 0x000fe200078e02af */
[----:B------:R-:W-:Y:S01]  /*0870*/  SEL R216, R216, 0x10, !P0 ;  /* 0x00000010d8d87807 */ /* 0x000fe20004000000 */
[C---:B------:R-:W-:Y:S01]  /*0880*/  IMAD.IADD R205, R201.reuse, 0x1, R3 ;  /* 0x00000001c9cd7824 */ /* 0x040fe200078e0203 */
[----:B------:R-:W-:Y:S01]  /*0890*/  LEA R200, R200, UR6, 0x1 ;  /* 0x00000006c8c87c11 */ /* 0x000fe2000f8e08ff */
[----:B------:R-:W-:Y:S01]  /*08a0*/  IMAD.IADD R173, R0, 0x1, R175 ;  /* 0x0000000100ad7824 */ /* 0x000fe200078e02af */
[----:B------:R-:W-:Y:S01]  /*08b0*/  SHF.R.S32.HI R195, RZ, 0x1f, R198 ;  /* 0x0000001fffc37819 */ /* 0x000fe200000114c6 */
[----:B------:R-:W-:Y:S01]  /*08c0*/  IMAD.IADD R206, R201, 0x1, R216 ;  /* 0x00000001c9ce7824 */ /* 0x000fe200078e02d8 */
[----:B------:R-:W-:Y:S01]  /*08d0*/  SHF.R.S32.HI R2, RZ, 0x1f, R189 ;  /* 0x0000001fff027819 */ /* 0x000fe200000114bd */
[----:B------:R-:W-:Y:S01]  /*08e0*/  VIADD R203, R200, 0x420 ;  /* 0x00000420c8cb7836 */ /* 0x000fe20000000000 */
[----:B------:R-:W-:Y:S01]  /*08f0*/  SHF.L.U64.HI R195, R198, 0x2, R195 ;  /* 0x00000002c6c37819 */ /* 0x000fe200000102c3 */
[----:B------:R-:W-:Y:S01]  /*0900*/  VIADD R202, R200, 0x40 ;  /* 0x00000040c8ca7836 */ /* 0x000fe20000000000 */
[----:B------:R-:W-:Y:S01]  /*0910*/  SHF.L.U64.HI R199, R189, 0x2, R2 ;  /* 0x00000002bdc77819 */ /* 0x000fe20000010202 */
[----:B------:R-:W-:Y:S01]  /*0920*/  IMAD.SHL.U32 R198, R198, 0x4, RZ ;  /* 0x00000004c6c67824 */ /* 0x000fe200078e00ff */
[----:B------:R-:W-:Y:S01]  /*0930*/  LEA R182, R182, UR5, 0x1 ;  /* 0x00000005b6b67c11 */ /* 0x000fe2000f8e08ff */
[----:B------:R-:W-:Y:S01]  /*0940*/  IMAD.IADD R172, R172, 0x1, R173 ;  /* 0x00000001acac7824 */ /* 0x000fe200078e02ad */
[----:B------:R-:W-:Y:S01]  /*0950*/  LEA R183, R183, UR4, 0x1 ;  /* 0x00000004b7b77c11 */ /* 0x000fe2000f8e08ff */
[----:B------:R-:W-:-:S02]  /*0960*/  IMAD.IADD R204, R3, 0x1, R200 ;  /* 0x0000000103cc7824 */ /* 0x000fc400078e02c8 */
[C---:B------:R-:W-:Y:S02]  /*0970*/  @P1 VIADD R203, R200.reuse, 0x3e0 ;  /* 0x000003e0c8cb1836 */ /* 0x040fe40000000000 */
[----:B------:R-:W-:Y:S02]  /*0980*/  @P2 VIADD R202, R200, 0xffffffc0 ;  /* 0xffffffc0c8ca2836 */ /* 0x000fe40000000000 */
[----:B------:R-:W-:Y:S01]  /*0990*/  IMAD.IADD R216, R216, 0x1, R205 ;  /* 0x00000001d8d87824 */ /* 0x000fe200078e02cd */
[----:B------:R-:W-:Y:S01]  /*09a0*/  LEA R181, R184, UR5, 0x1 ;  /* 0x00000005b8b57c11 */ /* 0x000fe2000f8e08ff */
[----:B------:R-:W-:Y:S01]  /*09b0*/  ULDC.64 UR16, c[0x0][0x300] ;  /* 0x0000c00000107ab9 */ /* 0x000fe20000000a00 */
[----:B------:R-:W-:Y:S01]  /*09c0*/  IADD3 R208, R3, R202, RZ ;  /* 0x000000ca03d07210 */ /* 0x000fe20007ffe0ff */
[----:B------:R-:W-:-:S06]  /*09d0*/  ULDC.64 UR14, c[0x0][0x308] ;  /* 0x0000c200000e7ab9 */ /* 0x000fcc0000000a00 */
.L_x_196:
[----:B------:R-:W-:Y:S02]  /*09e0*/  ISETP.NE.U32.AND P0, PT, RZ, UR16, PT ;  /* 0x00000010ff007c0c */ /* 0x000fe4000bf05070 */
[----:B------:R-:W-:Y:S02]  /*09f0*/  ISETP.NE.U32.AND P1, PT, RZ, UR14, PT ;  /* 0x0000000eff007c0c */ /* 0x000fe4000bf25070 */
[----:B------:R-:W-:Y:S02]  /*0a00*/  ISETP.NE.AND.EX P0, PT, RZ, UR17, PT, P0 ;  /* 0x00000011ff007c0c */ /* 0x000fe4000bf05300 */
[----:B------:R-:W-:-:S11]  /*0a10*/  ISETP.NE.AND.EX P1, PT, RZ, UR15, PT, P1 ;  /* 0x0000000fff007c0c */ /* 0x000fd6000bf25310 */
[----:B--2---:R-:W1:Y:S01]  /*0a20*/  @P0 S2R R2, SR_CTAID.Y ;  /* 0x0000000000020919 */ /* 0x004e620000002600 */
[----:B------:R-:W1:Y:S01]  /*0a30*/  @P0 LDC.64 R6, c[0x0][0x300] ;  /* 0x0000c000ff060b82 */ /* 0x000e620000000a00 */
[----:B------:R-:W2:Y:S07]  /*0a40*/  @P1 S2R R0, SR_CTAID.Y ;  /* 0x0000000000001919 */ /* 0x000eae0000002600 */
[----:B------:R-:W2:Y:S01]  /*0a50*/  @P1 LDC.64 R4, c[0x0][0x308] ;  /* 0x0000c200ff041b82 */ /* 0x000ea20000000a00 */
[----:B-1----:R-:W-:-:S07]  /*0a60*/  @P0 IMAD.WIDE R6, R2, 0x4, R6 ;  /* 0x0000000402060825 */ /* 0x002fce00078e0206 */
[----:B------:R-:W1:Y:S01]  /*0a70*/  @!P1 LDC.64 R2, c[0x0][0x2c8] ;  /* 0x0000b200ff029b82 */ /* 0x000e620000000a00 */
[----:B------:R-:W3:Y:S01]  /*0a80*/  @P0 LDG.E R6, desc[UR24][R6.64] ;  /* 0x0000001806060981 */ /* 0x000ee2000c1e1900 */
[----:B--2---:R-:W-:-:S06]  /*0a90*/  @P1 IMAD.WIDE R8, R0, 0x4, R4 ;  /* 0x0000000400081825 */ /* 0x004fcc00078e0204 */
[----:B------:R-:W2:Y:S01]  /*0aa0*/  @!P1 LDC.64 R4, c[0x0][0x318] ;  /* 0x0000c600ff049b82 */ /* 0x000ea20000000a00 */
[----:B------:R-:W4:Y:S01]  /*0ab0*/  @P1 LDG.E R0, desc[UR24][R8.64] ;  /* 0x0000001808001981 */ /* 0x000f22000c1e1900 */
[----:B------:R-:W-:Y:S01]  /*0ac0*/  UMOV UR10, URZ ;  /* 0x0000003f000a7c82 */ /* 0x000fe20008000000 */
[----:B------:R-:W-:Y:S01]  /*0ad0*/  USHF.L.U32 UR4, UR23, 0x7, URZ ;  /* 0x0000000717047899 */ /* 0x000fe2000800063f */
[----:B---3--:R-:W-:Y:S02]  /*0ae0*/  @P0 R2UR UR10, R6 ;  /* 0x00000000060a02ca */ /* 0x008fe400000e0000 */
[----:B--2---:R-:W-:-:S04]  /*0af0*/  @!P1 ISETP.NE.U32.AND P0, PT, R4, RZ, PT ;  /* 0x000000ff0400920c */ /* 0x004fc80003f05070 */
[----:B------:R-:W-:-:S04]  /*0b00*/  @!P1 ISETP.NE.AND.EX P0, PT, R5, RZ, PT, P0 ;  /* 0x000000ff0500920c */ /* 0x000fc80003f05300 */
[----:B-1----:R-:W-:-:S03]  /*0b10*/  @!P1 SEL R3, R3, RZ, P0 ;  /* 0x000000ff03039207 */ /* 0x002fc60000000000 */
[----:B----4-:R-:W-:Y:S01]  /*0b20*/  @P1 VIADD R0, R0, -UR10 ;  /* 0x8000000a00001c36 */ /* 0x010fe20008000000 */
[----:B------:R-:W-:-:S04]  /*0b30*/  @!P1 IADD3 R0, R3, -UR10, R2 ;  /* 0x8000000a03009c10 */ /* 0x000fc8000fffe002 */
[----:B------:R-:W-:-:S13]  /*0b40*/  ISETP.LE.AND P0, PT, R0, UR4, PT ;  /* 0x0000000400007c0c */ /* 0x000fda000bf03270 */
[----:B-----5:R-:W-:Y:S05]  /*0b50*/  @P0 BRA `(.L_x_188) ;  /* 0x0000004400680947 */ /* 0x020fea0003800000 */
[----:B------:R-:W1:Y:S01]  /*0b60*/  LDC R0, c[0x0][0x278] ;  /* 0x00009e00ff007b82 */ /* 0x000e620000000800 */
[----:B------:R-:W2:Y:S01]  /*0b70*/  S2R R2, SR_CTAID.Z ;  /* 0x0000000000027919 */ /* 0x000ea20000002700 */
[----:B------:R-:W-:Y:S01]  /*0b80*/  IMAD.MOV.U32 R6, RZ, RZ, RZ ;  /* 0x000000ffff067224 */ /* 0x000fe200078e00ff */
[----:B------:R-:W-:Y:S01]  /*0b90*/  ULDC.64 UR6, c[0x0][0x2f0] ;  /* 0x0000bc0000067ab9 */ /* 0x000fe20000000a00 */
[----:B------:R-:W-:Y:S01]  /*0ba0*/  ULDC UR33, c[0x0][0x2c4] ;  /* 0x0000b10000217ab9 */ /* 0x000fe20000000800 */
[----:B------:R-:W-:Y:S02]  /*0bb0*/  UISETP.NE.U32.AND UP1, UPT, UR6, URZ, UPT ;  /* 0x0000003f0600728c */ /* 0x000fe4000bf25070 */
[----:B------:R-:W-:Y:S01]  /*0bc0*/  UIADD3 UR9, UR33, 0x3f, URZ ;  /* 0x0000003f21097890 */ /* 0x000fe2000fffe03f */
[----:B------:R-:W-:Y:S01]  /*0bd0*/  ULDC.U8 UR6, c[0x0][0x3d8] ;  /* 0x0000f60000067ab9 */ /* 0x000fe20000000000 */
[----:B------:R-:W-:Y:S01]  /*0be0*/  ULDC UR32, c[0x0][0x270] ;  /* 0x00009c0000207ab9 */ /* 0x000fe20000000800 */
[----:B------:R-:W-:-:S02]  /*0bf0*/  UISETP.NE.AND UP0, UPT, UR6, URZ, UPT ;  /* 0x0000003f0600728c */ /* 0x000fc4000bf05270 */
[----:B------:R-:W-:Y:S01]  /*0c00*/  USHF.R.S32.HI UR46, URZ, 0x1f, UR9 ;  /* 0x0000001f3f2e7899 */ /* 0x000fe20008011409 */
[----:B------:R-:W-:Y:S01]  /*0c10*/  ULDC UR31, c[0x0][0x2dc] ;  /* 0x0000b700001f7ab9 */ /* 0x000fe20000000800 */
[----:B------:R-:W-:Y:S02]  /*0c20*/  UISETP.NE.AND.EX UP1, UPT, UR7, URZ, UPT, UP1 ;  /* 0x0000003f0700728c */ /* 0x000fe4000bf25310 */
[----:B------:R-:W-:Y:S02]  /*0c30*/  ULEA.HI UR46, UR46, UR9, URZ, 0x6 ;  /* 0x000000092e2e7291 */ /* 0x000fe4000f8f303f */
[----:B------:R-:W-:Y:S02]  /*0c40*/  UIMAD UR39, UR22, UR31, URZ ;  /* 0x0000001f162772a4 */ /* 0x000fe4000f8e023f */
[----:B------:R-:W-:Y:S01]  /*0c50*/  ULOP3.LUT UR42, UR46, 0xffffffc0, URZ, 0xc0, !UPT ;  /* 0xffffffc02e2a7892 */ /* 0x000fe2000f8ec03f */
[----:B-1----:R-:W-:Y:S01]  /*0c60*/  IABS R5, R0 ;  /* 0x0000000000057213 */ /* 0x002fe20000000000 */
[----:B------:R-:W-:Y:S01]  /*0c70*/  @UP0 UIMAD UR8, UR20, UR33, URZ ;  /* 0x00000021140802a4 */ /* 0x000fe2000f8e023f */
[----:B------:R-:W-:Y:S01]  /*0c80*/  ISETP.NE.AND P1, PT, R0, RZ, PT ;  /* 0x000000ff0000720c */ /* 0x000fe20003f25270 */
[----:B------:R-:W-:Y:S01]  /*0c90*/  @!UP0 UIMAD UR6, UR20, UR32, UR22 ;  /* 0x00000020140682a4 */ /* 0x000fe2000f8e0216 */
[----:B------:R-:W1:Y:S01]  /*0ca0*/  I2F.RP R4, R5 ;  /* 0x0000000500047306 */ /* 0x000e620000209400 */
[----:B------:R-:W-:Y:S01]  /*0cb0*/  UIADD3 UR42, UR42, -0x40, URZ ;  /* 0xffffffc02a2a7890 */ /* 0x000fe2000fffe03f */
[----:B------:R-:W-:Y:S01]  /*0cc0*/  ULDC.U8 UR7, c[0x0][0x480] ;  /* 0x0001200000077ab9 */ /* 0x000fe20000000000 */
[----:B------:R-:W-:Y:S01]  /*0cd0*/  @UP0 ULDC UR45, c[0x0][0x2e4] ;  /* 0x0000b900002d0ab9 */ /* 0x000fe20000000800 */
[----:B--2---:R-:W-:Y:S01]  /*0ce0*/  IABS R2, R2 ;  /* 0x0000000200027213 */ /* 0x004fe20000000000 */
[----:B------:R-:W-:-:S02]  /*0cf0*/  @UP0 UIMAD UR45, UR22, UR45, UR8 ;  /* 0x0000002d162d02a4 */ /* 0x000fc4000f8e0208 */
[----:B------:R-:W-:Y:S02]  /*0d00*/  USHF.R.S32.HI UR49, URZ, 0x1f, UR10 ;  /* 0x0000001f3f317899 */ /* 0x000fe4000801140a */
[----:B------:R-:W-:Y:S02]  /*0d10*/  USHF.R.S32.HI UR44, URZ, 0x1f, UR4 ;  /* 0x0000001f3f2c7899 */ /* 0x000fe40008011404 */
[----:B------:R-:W-:Y:S02]  /*0d20*/  USHF.R.S32.HI UR37, URZ, 0x1f, UR32 ;  /* 0x0000001f3f257899 */ /* 0x000fe40008011420 */
[----:B------:R-:W-:Y:S01]  /*0d30*/  USHF.R.S32.HI UR36, URZ, 0x1f, UR39 ;  /* 0x0000001f3f247899 */ /* 0x000fe20008011427 */
[----:B-1----:R-:W1:Y:S01]  /*0d40*/  MUFU.RCP R7, R4 ;  /* 0x0000000400077308 */ /* 0x002e620000001000 */
[----:B------:R-:W-:Y:S02]  /*0d50*/  USEL UR35, UR40, URZ, UP1 ;  /* 0x0000003f28237287 */ /* 0x000fe40008800000 */
[----:B------:R-:W-:-:S02]  /*0d60*/  USEL UR34, UR41, URZ, UP1 ;  /* 0x0000003f29227287 */ /* 0x000fc40008800000 */
[----:B------:R-:W-:Y:S02]  /*0d70*/  @!UP0 UIMAD UR45, UR6, UR33, URZ ;  /* 0x00000021062d82a4 */ /* 0x000fe4000f8e023f */
[----:B------:R-:W-:Y:S01]  /*0d80*/  USHF.R.S32.HI UR43, URZ, 0x1f, UR42 ;  /* 0x0000001f3f2b7899 */ /* 0x000fe2000801142a */
[----:B-1----:R-:W-:Y:S01]  /*0d90*/  VIADD R7, R7, 0xffffffe ;  /* 0x0ffffffe07077836 */ /* 0x002fe20000000000 */
[----:B------:R-:W1:Y:S05]  /*0da0*/  S2R R4, SR_CTAID.X ;  /* 0x0000000000047919 */ /* 0x000e6a0000002500 */
[----:B------:R-:W2:Y:S02]  /*0db0*/  F2I.FTZ.U32.TRUNC.NTZ R7, R7 ;  /* 0x0000000700077305 */ /* 0x000ea4000021f000 */
[----:B--2---:R-:W-:-:S04]  /*0dc0*/  IMAD.MOV R3, RZ, RZ, -R7 ;  /* 0x000000ffff037224 */ /* 0x004fc800078e0a07 */
[----:B------:R-:W-:-:S04]  /*0dd0*/  IMAD R3, R3, R5, RZ ;  /* 0x0000000503037224 */ /* 0x000fc800078e02ff */
[----:B------:R-:W-:-:S06]  /*0de0*/  IMAD.HI.U32 R3, R7, R3, R6 ;  /* 0x0000000307037227 */ /* 0x000fcc00078e0006 */
[----:B------:R-:W-:-:S04]  /*0df0*/  IMAD.HI.U32 R14, R3, R2, RZ ;  /* 0x00000002030e7227 */ /* 0x000fc800078e00ff */
[----:B------:R-:W-:-:S04]  /*0e00*/  IMAD.MOV R6, RZ, RZ, -R14 ;  /* 0x000000ffff067224 */ /* 0x000fc800078e0a0e */
[C---:B------:R-:W-:Y:S02]  /*0e10*/  IMAD R6, R5.reuse, R6, R2 ;  /* 0x0000000605067224 */ /* 0x040fe400078e0202 */
[----:B------:R-:W1:Y:S03]  /*0e20*/  LDC.64 R2, c[0x0][0x488] ;  /* 0x00012200ff027b82 */ /* 0x000e660000000a00 */
[----:B------:R-:W-:-:S13]  /*0e30*/  ISETP.GT.U32.AND P2, PT, R5, R6, PT ;  /* 0x000000060500720c */ /* 0x000fda0003f44070 */
[----:B------:R-:W-:Y:S01]  /*0e40*/  @!P2 IADD3 R6, R6, -R5, RZ ;  /* 0x800000050606a210 */ /* 0x000fe20007ffe0ff */
[----:B------:R-:W-:-:S03]  /*0e50*/  @!P2 VIADD R14, R14, 0x1 ;  /* 0x000000010e0ea836 */ /* 0x000fc60000000000 */
[----:B------:R-:W-:Y:S02]  /*0e60*/  ISETP.GE.U32.AND P3, PT, R6, R5, PT ;  /* 0x000000050600720c */ /* 0x000fe40003f66070 */
[----:B------:R-:W-:Y:S01]  /*0e70*/  LOP3.LUT R5, R0, UR22, RZ, 0x3c, !PT ;  /* 0x0000001600057c12 */ /* 0x000fe2000f8e3cff */
[----:B-1----:R-:W-:-:S03]  /*0e80*/  IMAD.WIDE.U32 R12, R4, R2, RZ ;  /* 0x00000002040c7225 */ /* 0x002fc600078e00ff */
[----:B------:R-:W-:Y:S01]  /*0e90*/  ISETP.GE.AND P0, PT, R5, RZ, PT ;  /* 0x000000ff0500720c */ /* 0x000fe20003f06270 */
[----:B------:R-:W-:-:S06]  /*0ea0*/  IMAD R3, R4, R3, R13 ;  /* 0x0000000304037224 */ /* 0x000fcc00078e020d */
[----:B------:R-:W-:Y:S01]  /*0eb0*/  @P3 VIADD R14, R14, 0x1 ;  /* 0x000000010e0e3836 */ /* 0x000fe20000000000 */
[----:B------:R-:W-:-:S04]  /*0ec0*/  ISETP.NE.AND P3, PT, RZ, UR7, PT ;  /* 0x00000007ff007c0c */ /* 0x000fc8000bf65270 */
[----:B------:R-:W-:Y:S02]  /*0ed0*/  SEL R12, R12, RZ, P3 ;  /* 0x000000ff0c0c7207 */ /* 0x000fe40001800000 */
[----:B------:R-:W-:Y:S02]  /*0ee0*/  @!P0 IADD3 R14, -R14, RZ, RZ ;  /* 0x000000ff0e0e8210 */ /* 0x000fe40007ffe1ff */
[----:B------:R-:W-:Y:S02]  /*0ef0*/  PLOP3.LUT P0, PT, PT, PT, UP0, 0x80, 0x0 ;  /* 0x000000000000781c */ /* 0x000fe40003f0f008 */
[----:B------:R-:W-:Y:S02]  /*0f00*/  @!P1 LOP3.LUT R14, RZ, R0, RZ, 0x33, !PT ;  /* 0x00000000ff0e9212 */ /* 0x000fe400078e33ff */
[----:B------:R-:W-:Y:S02]  /*0f10*/  SEL R0, R3, RZ, P3 ;  /* 0x000000ff03007207 */ /* 0x000fe40001800000 */
[----:B------:R-:W-:-:S07]  /*0f20*/  SHF.R.S32.HI R13, RZ, 0x1f, R14 ;  /* 0x0000001fff0d7819 */ /* 0x000fce000001140e */
[----:B------:R-:W-:Y:S05]  /*0f30*/  @!P0 BRA `(.L_x_189) ;  /* 0x0000000000208947 */ /* 0x000fea0003800000 */
[----:B------:R-:W-:Y:S01]  /*0f40*/  ULDC UR30, c[0x0][0x2d4] ;  /* 0x0000b500001e7ab9 */ /* 0x000fe20000000800 */
[----:B------:R-:W-:Y:S01]  /*0f50*/  ULDC UR7, c[0x0][0x2c0] ;  /* 0x0000b00000077ab9 */ /* 0x000fe20000000800 */
[----:B------:R-:W-:Y:S01]  /*0f60*/  UIADD3 UR8, UR30, 0x80, URZ ;  /* 0x000000801e087890 */ /* 0x000fe2000fffe03f */
[----:B------:R-:W-:Y:S02]  /*0f70*/  ULDC UR6, c[0x0][0x2e4] ;  /* 0x0000b90000067ab9 */ /* 0x000fe40000000800 */
[----:B------:R-:W-:Y:S02]  /*0f80*/  ULEA UR6, UR7, UR6, 0x7 ;  /* 0x0000000607067291 */ /* 0x000fe4000f8e383f */
[----:B------:R-:W-:-:S04]  /*0f90*/  UIMAD UR8, UR8, UR20, URZ ;  /* 0x00000014080872a4 */ /* 0x000fc8000f8e023f */
[----:B------:R-:W-:Y:S01]  /*0fa0*/  UIMAD UR38, UR6, UR22, UR8 ;  /* 0x00000016062672a4 */ /* 0x000fe2000f8e0208 */
[----:B------:R-:W-:Y:S11]  /*0fb0*/  BRA `(.L_x_190) ;  /* 0x00000000000c7947 */ /* 0x000ff60003800000 */
.L_x_189:
[----:B------:R-:W-:Y:S01]  /*0fc0*/  UIMAD UR38, UR20, UR32, UR22 ;  /* 0x00000020142672a4 */ /* 0x000fe2000f8e0216 */
[----:B------:R-:W-:-:S03]  /*0fd0*/  ULDC UR30, c[0x0][0x2d4] ;  /* 0x0000b500001e7ab9 */ /* 0x000fc60000000800 */
[----:B------:R-:W-:-:S12]  /*0fe0*/  UIMAD UR38, UR38, UR30, URZ ;  /* 0x0000001e262672a4 */ /* 0x000fd8000f8e023f */
.L_x_190:
[----:B------:R-:W1:Y:S01]  /*0ff0*/  LDC.64 R6, c[0x0][0x240] ;  /* 0x00009000ff067b82 */ /* 0x000e620000000a00 */
[----:B------:R-:W-:Y:S01]  /*1000*/  SHF.R.S32.HI R17, RZ, 0x1f, R194 ;  /* 0x0000001fff117819 */ /* 0x000fe200000114c2 */
[----:B------:R-:W-:Y:S01]  /*1010*/  ULDC.64 UR8, c[0x0][0x250] ;  /* 0x0000940000087ab9 */ /* 0x000fe20000000a00 */
[C---:B------:R-:W-:Y:S01]  /*1020*/  IADD3 R21, P0, R194.reuse, UR42, RZ ;  /* 0x0000002ac2157c10 */ /* 0x040fe2000ff1e0ff */
[----:B------:R-:W-:Y:S01]  /*1030*/  ULDC.64 UR6, c[0x0][0x248] ;  /* 0x0000920000067ab9 */ /* 0x000fe20000000a00 */
[--C-:B------:R-:W-:Y:S01]  /*1040*/  SHF.R.S32.HI R197, RZ, 0x1f, R196.reuse ;  /* 0x0000001fffc57819 */ /* 0x100fe200000114c4 */
[C---:B------:R-:W-:Y:S01]  /*1050*/  IMAD R3, R17.reuse, UR8, RZ ;  /* 0x0000000811037c24 */ /* 0x040fe2000f8e02ff */
[C---:B------:R-:W-:Y:S01]  /*1060*/  IADD3.X R19, R17.reuse, UR43, RZ, P0, !PT ;  /* 0x0000002b11137c10 */ /* 0x040fe200087fe4ff */
[----:B------:R-:W2:Y:S01]  /*1070*/  LDC.64 R8, c[0x0][0x418] ;  /* 0x00010600ff087b82 */ /* 0x000ea20000000a00 */
[----:B------:R-:W-:Y:S01]  /*1080*/  IMAD R17, R17, UR6, RZ ;  /* 0x0000000611117c24 */ /* 0x000fe2000f8e02ff */
[----:B------:R-:W-:Y:S01]  /*1090*/  UIADD3 UR4, UP0, UR4, UR10, URZ ;  /* 0x0000000a04047290 */ /* 0x000fe2000ff1e03f */
[C---:B------:R-:W-:Y:S01]  /*10a0*/  IMAD R22, R194.reuse, UR9, R3 ;  /* 0x00000009c2167c24 */ /* 0x040fe2000f8e0203 */
[----:B------:R-:W-:Y:S01]  /*10b0*/  ULDC.64 UR12, c[0x0][0x428] ;  /* 0x00010a00000c7ab9 */ /* 0x000fe20000000a00 */
[C---:B------:R-:W-:Y:S01]  /*10c0*/  IMAD.WIDE.U32 R24, R194.reuse, UR6, RZ ;  /* 0x00000006c2187c25 */ /* 0x040fe2000f8e00ff */
[----:B------:R-:W-:Y:S01]  /*10d0*/  ULDC.64 UR10, c[0x0][0x258] ;  /* 0x00009600000a7ab9 */ /* 0x000fe20000000a00 */
[----:B------:R-:W-:Y:S01]  /*10e0*/  UIMAD UR48, UR28, UR12, URZ ;  /* 0x0000000c1c3072a4 */ /* 0x000fe2000f8e023f */
[----:B------:R-:W3:Y:S01]  /*10f0*/  LDC.64 R10, c[0x0][0x228] ;  /* 0x00008a00ff0a7b82 */ /* 0x000ee20000000a00 */
[C---:B------:R-:W-:Y:S01]  /*1100*/  IMAD R17, R194.reuse, UR7, R17 ;  /* 0x00000007c2117c24 */ /* 0x040fe2000f8e0211 */
[----:B------:R-:W-:Y:S01]  /*1110*/  UIMAD UR47, UR28, UR10, URZ ;  /* 0x0000000a1c2f72a4 */ /* 0x000fe2000f8e023f */
[----:B------:R-:W-:Y:S01]  /*1120*/  IMAD.WIDE.U32 R26, R194, UR8, RZ ;  /* 0x00000008c21a7c25 */ /* 0x000fe2000f8e00ff */
[----:B------:R-:W-:Y:S01]  /*1130*/  UIMAD UR48, UR22, UR13, UR48 ;  /* 0x0000000d163072a4 */ /* 0x000fe2000f8e0230 */
[----:B------:R-:W-:Y:S01]  /*1140*/  LEA R215, R193, UR5, 0x1 ;  /* 0x00000005c1d77c11 */ /* 0x000fe2000f8e08ff */
[----:B------:R-:W-:Y:S01]  /*1150*/  UIMAD UR47, UR22, UR11, UR47 ;  /* 0x0000000b162f72a4 */ /* 0x000fe2000f8e022f */
[----:B------:R-:W-:Y:S01]  /*1160*/  IMAD.IADD R17, R25, 0x1, R17 ;  /* 0x0000000119117824 */ /* 0x000fe200078e0211 */
[----:B------:R-:W4:Y:S01]  /*1170*/  LDC.64 R4, c[0x0][0x420] ;  /* 0x00010800ff047b82 */ /* 0x000f220000000a00 */
[-C--:B-1----:R-:W-:Y:S01]  /*1180*/  IMAD R16, R19, R6.reuse, RZ ;  /* 0x0000000613107224 */ /* 0x082fe200078e02ff */
[----:B------:R-:W-:Y:S01]  /*1190*/  UIADD3.X UR44, UR49, UR44, URZ, UP0, !UPT ;  /* 0x0000002c312c7290 */ /* 0x000fe200087fe43f */
[----:B------:R-:W-:Y:S01]  /*11a0*/  IMAD.WIDE.U32 R28, R21, R6, R196 ;  /* 0x00000006151c7225 */ /* 0x000fe200078e00c4 */
[----:B------:R-:W-:-:S02]  /*11b0*/  ULEA.HI.SX32 UR46, UR46, 0xffffffff, 0x1a ;  /* 0xffffffff2e2e7891 */ /* 0x000fc4000f8fd23f */
[----:B------:R-:W-:Y:S01]  /*11c0*/  UIMAD UR49, UR44, UR8, URZ ;  /* 0x000000082c3172a4 */ /* 0x000fe2000f8e023f */
[----:B------:R-:W-:Y:S01]  /*11d0*/  IMAD R15, R21, R7, R16 ;  /* 0x00000007150f7224 */ /* 0x000fe200078e0210 */
[----:B------:R-:W1:Y:S01]  /*11e0*/  LDC.64 R2, c[0x0][0x238] ;  /* 0x00008e00ff027b82 */ /* 0x000e620000000a00 */
[C---:B--2---:R-:W-:Y:S01]  /*11f0*/  IMAD R18, R8.reuse, UR29, RZ ;  /* 0x0000001d08127c24 */ /* 0x044fe2000f8e02ff */
[----:B------:R-:W-:Y:S01]  /*1200*/  UIMAD UR49, UR4, UR9, UR49 ;  /* 0x00000009043172a4 */ /* 0x000fe2000f8e0231 */
[----:B------:R-:W-:Y:S01]  /*1210*/  IMAD.MOV.U32 R16, RZ, RZ, R24 ;  /* 0x000000ffff107224 */ /* 0x000fe200078e0018 */
[----:B------:R-:W-:Y:S01]  /*1220*/  UIADD3 UR45, UR42, UR45, URZ ;  /* 0x0000002d2a2d7290 */ /* 0x000fe2000fffe03f */
[----:B------:R-:W-:-:S04]  /*1230*/  IMAD.WIDE.U32 R24, R8, UR20, R196 ;  /* 0x0000001408187c25 */ /* 0x000fc8000f8e00c4 */
[----:B------:R-:W-:Y:S02]  /*1240*/  IMAD.IADD R29, R29, 0x1, R15 ;  /* 0x000000011d1d7824 */ /* 0x000fe400078e020f */
[----:B---3--:R-:W-:Y:S02]  /*1250*/  IMAD R8, R10, UR29, RZ ;  /* 0x0000001d0a087c24 */ /* 0x008fe4000f8e02ff */
[----:B------:R-:W-:Y:S02]  /*1260*/  IMAD R9, R9, UR20, R18 ;  /* 0x0000001409097c24 */ /* 0x000fe4000f8e0212 */
[----:B------:R-:W-:Y:S02]  /*1270*/  IMAD.IADD R23, R27, 0x1, R22 ;  /* 0x000000011b177824 */ /* 0x000fe400078e0216 */
[----:B------:R-:W-:Y:S02]  /*1280*/  IMAD.MOV.U32 R22, RZ, RZ, R26 ;  /* 0x000000ffff167224 */ /* 0x000fe400078e001a */
[----:B------:R-:W-:-:S02]  /*1290*/  IMAD R8, R11, UR20, R8 ;  /* 0x000000140b087c24 */ /* 0x000fc4000f8e0208 */
[----:B------:R-:W-:-:S04]  /*12a0*/  IMAD.WIDE.U32 R26, R10, UR20, R28 ;  /* 0x000000140a1a7c25 */ /* 0x000fc8000f8e001c */
[----:B------:R-:W-:Y:S02]  /*12b0*/  IMAD.IADD R25, R25, 0x1, R9 ;  /* 0x0000000119197824 */ /* 0x000fe400078e0209 */
[-C--:B----4-:R-:W-:Y:S02]  /*12c0*/  IMAD R10, R19, R4.reuse, RZ ;  /* 0x00000004130a7224 */ /* 0x090fe400078e02ff */
[----:B------:R-:W-:Y:S02]  /*12d0*/  IMAD.IADD R27, R27, 0x1, R8 ;  /* 0x000000011b1b7824 */ /* 0x000fe400078e0208 */
[----:B-1----:R-:W-:Y:S02]  /*12e0*/  IMAD R8, R2, UR29, RZ ;  /* 0x0000001d02087c24 */ /* 0x002fe4000f8e02ff */
[C---:B------:R-:W-:Y:S02]  /*12f0*/  IMAD R9, R21.reuse, R5, R10 ;  /* 0x0000000515097224 */ /* 0x040fe400078e020a */
[----:B------:R-:W-:-:S04]  /*1300*/  IMAD.WIDE.U32 R24, R21, R4, R24 ;  /* 0x0000000415187225 */ /* 0x000fc800078e0018 */
[----:B------:R-:W-:Y:S02]  /*1310*/  IMAD R3, R3, UR20, R8 ;  /* 0x0000001403037c24 */ /* 0x000fe4000f8e0208 */
[----:B------:R-:W-:Y:S02]  /*1320*/  IMAD.IADD R25, R25, 0x1, R9 ;  /* 0x0000000119197824 */ /* 0x000fe400078e0209 */
[----:B------:R-:W-:-:S04]  /*1330*/  IMAD.WIDE.U32 R8, R2, UR20, R196 ;  /* 0x0000001402087c25 */ /* 0x000fc8000f8e00c4 */
[----:B------:R-:W-:Y:S02]  /*1340*/  IMAD.IADD R9, R9, 0x1, R3 ;  /* 0x0000000109097824 */ /* 0x000fe400078e0203 */
[----:B------:R-:W1:Y:S01]  /*1350*/  LDC.64 R2, c[0x0][0x230] ;  /* 0x00008c00ff027b82 */ /* 0x000e620000000a00 */
[----:B------:R-:W-:Y:S01]  /*1360*/  IMAD.U32 R18, RZ, RZ, UR10 ;  /* 0x0000000aff127e24 */ /* 0x000fe2000f8e00ff */
[----:B------:R-:W-:Y:S01]  /*1370*/  ULDC.64 UR10, c[0x0][0x268] ;  /* 0x00009a00000a7ab9 */ /* 0x000fe20000000a00 */
[----:B------:R-:W-:Y:S01]  /*1380*/  IMAD.U32 R20, RZ, RZ, UR12 ;  /* 0x0000000cff147e24 */ /* 0x000fe2000f8e00ff */
[----:B------:R-:W-:Y:S01]  /*1390*/  ULDC.64 UR12, c[0x0][0x210] ;  /* 0x00008400000c7ab9 */ /* 0x000fe20000000a00 */
[----:B------:R-:W-:Y:S02]  /*13a0*/  IMAD R11, R13, UR10, RZ ;  /* 0x0000000a0d0b7c24 */ /* 0x000fe4000f8e02ff */
[----:B------:R-:W-:Y:S02]  /*13b0*/  IMAD.U32 R15, RZ, RZ, UR8 ;  /* 0x00000008ff0f7e24 */ /* 0x000fe4000f8e00ff */
[----:B------:R-:W-:-:S04]  /*13c0*/  IMAD.WIDE.U32 R20, R20, UR22, R24 ;  /* 0x0000001614147c25 */ /* 0x000fc8000f8e0018 */
[C---:B------:R-:W-:Y:S02]  /*13d0*/  IMAD R11, R14.reuse, UR11, R11 ;  /* 0x0000000b0e0b7c24 */ /* 0x040fe4000f8e020b */
[----:B------:R-:W-:Y:S01]  /*13e0*/  IMAD.WIDE.U32 R24, R14, UR10, R8 ;  /* 0x0000000a0e187c25 */ /* 0x000fe2000f8e0008 */
[----:B------:R-:W-:Y:S02]  /*13f0*/  ULDC.64 UR10, c[0x0][0x3e0] ;  /* 0x0000f800000a7ab9 */ /* 0x000fe40000000a00 */
[----:B------:R-:W-:Y:S01]  /*1400*/  LEA R220, P1, R20, UR10, 0x1 ;  /* 0x0000000a14dc7c11 */ /* 0x000fe2000f8208ff */
[----:B------:R-:W-:-:S04]  /*1410*/  IMAD.WIDE.U32 R22, R15, UR4, R22 ;  /* 0x000000040f167c25 */ /* 0x000fc8000f8e0016 */
[----:B------:R-:W-:Y:S01]  /*1420*/  VIADD R10, R21, UR48 ;  /* 0x00000030150a7c36 */ /* 0x000fe20008000000 */
[----:B------:R-:W-:Y:S01]  /*1430*/  IADD3 R15, P0, R24, R22, RZ ;  /* 0x00000016180f7210 */ /* 0x000fe20007f1e0ff */
[----:B------:R-:W-:-:S03]  /*1440*/  IMAD.WIDE.U32 R18, R18, UR22, R26 ;  /* 0x0000001612127c25 */ /* 0x000fc6000f8e001a */
[----:B------:R-:W-:Y:S01]  /*1450*/  LEA.HI.X R221, R20, UR11, R10, 0x1, P1 ;  /* 0x0000000b14dd7c11 */ /* 0x000fe200088f0c0a */
[----:B------:R-:W-:Y:S01]  /*1460*/  IMAD.IADD R11, R25, 0x1, R11 ;  /* 0x00000001190b7824 */ /* 0x000fe200078e020b */
[----:B------:R-:W-:Y:S01]  /*1470*/  LEA R10, P1, R4, R220, 0x6 ;  /* 0x000000dc040a7211 */ /* 0x000fe200078230ff */
[----:B------:R-:W-:Y:S01]  /*1480*/  VIADD R8, R19, UR47 ;  /* 0x0000002f13087c36 */ /* 0x000fe20008000000 */
[----:B------:R-:W-:Y:S01]  /*1490*/  LEA R222, P2, R18, UR12, 0x1 ;  /* 0x0000000c12de7c11 */ /* 0x000fe2000f8408ff */
[----:B------:R-:W-:Y:S01]  /*14a0*/  ULDC.64 UR10, c[0x0][0x220] ;  /* 0x00008800000a7ab9 */ /* 0x000fe20000000a00 */
[----:B------:R-:W-:Y:S01]  /*14b0*/  IADD3.X R22, R11, UR49, R23, P0, !PT ;  /* 0x000000310b167c10 */ /* 0x000fe200087fe417 */
[----:B------:R-:W-:Y:S01]  /*14c0*/  IMAD.U32 R9, RZ, RZ, UR6 ;  /* 0x00000006ff097e24 */ /* 0x000fe2000f8e00ff */
[----:B------:R-:W-:Y:S01]  /*14d0*/  LEA.HI.X R11, R4, R221, R5, 0x6, P1 ;  /* 0x000000dd040b7211 */ /* 0x000fe200008f3405 */
[----:B-1----:R-:W-:Y:S01]  /*14e0*/  IMAD R4, R2, UR29, RZ ;  /* 0x0000001d02047c24 */ /* 0x002fe2000f8e02ff */
[----:B------:R-:W-:Y:S01]  /*14f0*/  LEA.HI.X R223, R18, UR13, R8, 0x1, P2 ;  /* 0x0000000d12df7c11 */ /* 0x000fe200090f0c08 */
[----:B------:R-:W-:Y:S01]  /*1500*/  USHF.L.U32 UR12, UR8, 0x6, URZ ;  /* 0x00000006080c7899 */ /* 0x000fe2000800063f */
[C---:B------:R-:W-:Y:S01]  /*1510*/  LEA R18, P2, R15.reuse, UR10, 0x1 ;  /* 0x0000000a0f127c11 */ /* 0x040fe2000f8408ff */
[----:B------:R-:W-:Y:S01]  /*1520*/  IMAD.WIDE.U32 R20, R2, UR20, R196 ;  /* 0x0000001402147c25 */ /* 0x000fe2000f8e00c4 */
[C---:B------:R-:W-:Y:S01]  /*1530*/  LEA R8, P0, R6.reuse, R222, 0x6 ;  /* 0x000000de06087211 */ /* 0x040fe200078030ff */
[----:B------:R-:W-:Y:S01]  /*1540*/  USHF.L.U64.HI UR13, UR8, 0x6, UR9 ;  /* 0x00000006080d7899 */ /* 0x000fe20008010209 */
[----:B------:R-:W-:Y:S01]  /*1550*/  LEA.HI.X R19, R15, UR11, R22, 0x1, P2 ;  /* 0x0000000b0f137c11 */ /* 0x000fe200090f0c16 */
[----:B------:R-:W-:Y:S01]  /*1560*/  @P3 BAR.SYNC.DEFER_BLOCKING 0x0 ;  /* 0x0000000000003b1d */ /* 0x000fe20000010000 */
[----:B------:R-:W-:Y:S01]  /*1570*/  IMAD R3, R3, UR20, R4 ;  /* 0x0000001403037c24 */ /* 0x000fe2000f8e0204 */
[----:B------:R-:W-:Y:S01]  /*1580*/  USHF.L.U32 UR47, UR6, 0x6, URZ ;  /* 0x00000006062f7899 */ /* 0x000fe2000800063f */
[----:B------:R-:W-:Y:S01]  /*1590*/  IMAD.WIDE.U32 R16, R9, UR4, R16 ;  /* 0x0000000409107c25 */ /* 0x000fe2000f8e0010 */
[----:B------:R-:W-:-:S02]  /*15a0*/  LEA.HI.X R9, R6, R223, R7, 0x6, P0 ;  /* 0x000000df06097211 */ /* 0x000fc400000f3407 */
[----:B------:R-:W-:Y:S01]  /*15b0*/  ULDC.64 UR10, c[0x0][0x260] ;  /* 0x00009800000a7ab9 */ /* 0x000fe20000000a00 */
[----:B------:R-:W-:Y:S01]  /*15c0*/  IMAD.IADD R21, R21, 0x1, R3 ;  /* 0x0000000115157824 */ /* 0x000fe200078e0203 */
[----:B------:R-:W-:Y:S01]  /*15d0*/  IADD3 R6, P0, R18, UR12, RZ ;  /* 0x0000000c12067c10 */ /* 0x000fe2000ff1e0ff */
[----:B------:R-:W-:Y:S01]  /*15e0*/  IMAD R13, R13, UR10, RZ ;  /* 0x0000000a0d0d7c24 */ /* 0x000fe2000f8e02ff */
[----:B------:R-:W-:Y:S01]  /*15f0*/  ULDC.64 UR8, c[0x0][0x218] ;  /* 0x0000860000087ab9 */ /* 0x000fe20000000a00 */
[C---:B------:R-:W-:Y:S01]  /*1600*/  IMAD.WIDE.U32 R2, R14.reuse, UR10, R20 ;  /* 0x0000000a0e027c25 */ /* 0x040fe2000f8e0014 */
[----:B------:R-:W-:Y:S01]  /*1610*/  ULEA.HI UR10, UR46, UR46, URZ, 0x1 ;  /* 0x0000002e2e0a7291 */ /* 0x000fe2000f8f083f */
[----:B------:R-:W-:Y:S01]  /*1620*/  IADD3.X R7, R19, UR13, RZ, P0, !PT ;  /* 0x0000000d13077c10 */ /* 0x000fe200087fe4ff */
[----:B------:R-:W-:Y:S01]  /*1630*/  ULDC.64 UR48, c[0x0][0x2b0] ;  /* 0x0000ac0000307ab9 */ /* 0x000fe20000000a00 */
[----:B------:R-:W-:Y:S01]  /*1640*/  IMAD R13, R14, UR11, R13 ;  /* 0x0000000b0e0d7c24 */ /* 0x000fe2000f8e020d */
[----:B------:R-:W-:Y:S01]  /*1650*/  UIMAD UR11, UR44, UR6, URZ ;  /* 0x000000062c0b72a4 */ /* 0x000fe2000f8e023f */
[----:B------:R-:W-:Y:S01]  /*1660*/  IADD3 R4, P0, R6, UR12, RZ ;  /* 0x0000000c06047c10 */ /* 0x000fe2000ff1e0ff */
[----:B------:R-:W-:Y:S01]  /*1670*/  ULOP3.LUT UR10, UR10, 0xfffffffe, URZ, 0xc0, !UPT ;  /* 0xfffffffe0a0a7892 */ /* 0x000fe2000f8ec03f */
[----:B------:R-:W-:Y:S01]  /*1680*/  IMAD.IADD R13, R3, 0x1, R13 ;  /* 0x00000001030d7824 */ /* 0x000fe200078e020d */
[----:B------:R-:W-:Y:S01]  /*1690*/  UIMAD UR11, UR4, UR7, UR11 ;  /* 0x00000007040b72a4 */ /* 0x000fe2000f8e020b */
[----:B------:R-:W-:Y:S01]  /*16a0*/  IADD3.X R5, R7, UR13, RZ, P0, !PT ;  /* 0x0000000d07057c10 */ /* 0x000fe200087fe4ff */
[----:B------:R-:W-:Y:S01]  /*16b0*/  UIADD3 UR10, UR46, -UR10, URZ ;  /* 0x8000000a2e0a7290 */ /* 0x000fe2000fffe03f */
[----:B------:R-:W-:Y:S01]  /*16c0*/  IADD3 R2, P0, R2, R16, RZ ;  /* 0x0000001002027210 */ /* 0x000fe20007f1e0ff */
[----:B------:R-:W-:Y:S01]  /*16d0*/  @!PT LDS RZ, [RZ] ;  /* 0x00000000fffff984 */ /* 0x000fe20000000800 */
[----:B------:R-:W-:Y:S01]  /*16e0*/  @!PT LDS RZ, [RZ] ;  /* 0x00000000fffff984 */ /* 0x000fe20000000800 */
[----:B------:R-:W-:Y:S01]  /*16f0*/  @!PT LDS RZ, [RZ] ;  /* 0x00000000fffff984 */ /* 0x000fe20000000800 */
[----:B------:R-:W-:Y:S01]  /*1700*/  LDGSTS.E.BYPASS.LTC128B.128 [R215+0xa000], desc[UR24][R18.64] ;  /* 0x0a00000012d77fae */ /* 0x000fe2000b901d58 */
[----:B------:R-:W-:Y:S01]  /*1710*/  USHF.L.U64.HI UR6, UR6, 0x6, UR7 ;  /* 0x0000000606067899 */ /* 0x000fe20008010207 */
[----:B------:R-:W-:Y:S01]  /*1720*/  IADD3 R14, P1, R4, UR12, RZ ;  /* 0x0000000c040e7c10 */ /* 0x000fe2000ff3e0ff */
[----:B------:R-:W-:Y:S01]  /*1730*/  UISETP.NE.AND UP0, UPT, UR10, 0x1, UPT ;  /* 0x000000010a00788c */ /* 0x000fe2000bf05270 */
[----:B------:R1:W-:Y:S01]  /*1740*/  LDGSTS.E.BYPASS.LTC128B.128 [R215+0xb000], desc[UR24][R6.64] ;  /* 0x0b00000006d77fae */ /* 0x0003e2000b901d58 */
[----:B------:R-:W-:Y:S01]  /*1750*/  IADD3.X R13, R13, UR11, R17, P0, !PT ;  /* 0x0000000b0d0d7c10 */ /* 0x000fe200087fe411 */
[----:B------:R-:W-:Y:S01]  /*1760*/  UIMAD.WIDE UR48, UR45, 0x4, UR48 ;  /* 0x000000042d3078a5 */ /* 0x000fe2000f8e0230 */
[----:B------:R-:W-:Y:S01]  /*1770*/  IADD3.X R15, R5, UR13, RZ, P1, !PT ;  /* 0x0000000d050f7c10 */ /* 0x000fe20008ffe4ff */
[----:B------:R2:W-:Y:S01]  /*1780*/  LDGSTS.E.BYPASS.LTC128B.128 [R215+0xc000], desc[UR24][R4.64] ;  /* 0x0c00000004d77fae */ /* 0x0005e2000b901d58 */
[----:B------:R-:W-:Y:S01]  /*1790*/  PLOP3.LUT P2, PT, PT, PT, UP0, 0x80, 0x0 ;  /* 0x000000000000781c */ /* 0x000fe20003f4f008 */
[----:B------:R-:W-:-:S02]  /*17a0*/  IMAD.SHL.U32 R209, R189, 0x4, RZ ;  /* 0x00000004bdd17824 */ /* 0x000fc400078e00ff */
[----:B------:R3:W-:Y:S04]  /*17b0*/  LDGSTS.E.BYPASS.LTC128B.128 [R215+0xd000], desc[UR24][R14.64] ;  /* 0x0d0000000ed77fae */ /* 0x0007e8000b901d58 */
[----:B------:R-:W0:Y:S04]  /*17c0*/  LDGDEPBAR ;  /* 0x00000000000079af */ /* 0x000e280000000000 */
[----:B------:R-:W-:Y:S04]  /*17d0*/  LDGSTS.E.BYPASS.LTC128B.128 [R215+0x4000], desc[UR24][R220.64] ;  /* 0x04000000dcd77fae */ /* 0x000fe8000b901d58 */
[----:B------:R-:W-:Y:S01]  /*17e0*/  LDGSTS.E.BYPASS.LTC128B.128 [R215+0x5000], desc[UR24][R10.64] ;  /* 0x050000000ad77fae */ /* 0x000fe2000b901d58 */
[----:B-1----:R-:W-:Y:S01]  /*17f0*/  LEA R6, P0, R2, UR8, 0x1 ;  /* 0x0000000802067c11 */ /* 0x002fe2000f8008ff */
[----:B------:R-:W-:-:S02]  /*1800*/  UIMAD UR10, UR32, UR31, URZ ;  /* 0x0000001f200a72a4 */ /* 0x000fc4000f8e023f */
[----:B------:R-:W-:Y:S01]  /*1810*/  USHF.R.S32.HI UR7, URZ, 0x1f, UR31 ;  /* 0x0000001f3f077899 */ /* 0x000fe2000801141f */
[----:B------:R-:W-:Y:S01]  /*1820*/  LEA.HI.X R7, R2, UR9, R13, 0x1, P0 ;  /* 0x0000000902077c11 */ /* 0x000fe200080f0c0d */
[----:B------:R-:W-:Y:S01]  /*1830*/  VIADD R2, R193, 0x1000 ;  /* 0x00001000c1027836 */ /* 0x000fe20000000000 */
[----:B--2---:R-:W-:Y:S01]  /*1840*/  IADD3 R4, P0, R6, UR47, RZ ;  /* 0x0000002f06047c10 */ /* 0x004fe2000ff1e0ff */
[----:B------:R-:W-:Y:S01]  /*1850*/  UMOV UR8, UR48 ;  /* 0x0000003000087c82 */ /* 0x000fe20008000000 */
[----:B------:R-:W-:Y:S01]  /*1860*/  IMAD.U32 R3, RZ, RZ, UR39 ;  /* 0x00000027ff037e24 */ /* 0x000fe2000f8e00ff */
[----:B---3--:R-:W-:Y:S01]  /*1870*/  IADD3 R14, P1, R209, UR8, RZ ;  /* 0x00000008d10e7c10 */ /* 0x008fe2000ff3e0ff */
[----:B------:R-:W-:Y:S01]  /*1880*/  UIMAD UR7, UR7, UR32, URZ ;  /* 0x00000020070772a4 */ /* 0x000fe2000f8e023f */
[----:B------:R-:W-:Y:S01]  /*1890*/  IADD3.X R5, R7, UR6, RZ, P0, !PT ;  /* 0x0000000607057c10 */ /* 0x000fe200087fe4ff */
[----:B------:R-:W-:Y:S01]  /*18a0*/  UMOV UR9, UR49 ;  /* 0x0000003100097c82 */ /* 0x000fe20008000000 */
[----:B------:R-:W-:-:S02]  /*18b0*/  SEL R2, R2, R193, !P2 ;  /* 0x000000c102027207 */ /* 0x000fc40005000000 */
[----:B------:R-:W-:Y:S02]  /*18c0*/  IADD3 R16, P0, R4, UR47, RZ ;  /* 0x0000002f04107c10 */ /* 0x000fe4000ff1e0ff */
[----:B------:R-:W-:Y:S02]  /*18d0*/  LEA R214, R2, UR5, 0x1 ;  /* 0x0000000502d67c11 */ /* 0x000fe4000f8e08ff */
[----:B------:R-:W-:Y:S02]  /*18e0*/  IADD3.X R17, R5, UR6, RZ, P0, !PT ;  /* 0x0000000605117c10 */ /* 0x000fe400087fe4ff */
[----:B------:R-:W-:Y:S01]  /*18f0*/  IADD3 R18, P0, R16, UR47, RZ ;  /* 0x0000002f10127c10 */ /* 0x000fe2000ff1e0ff */
[----:B------:R-:W-:Y:S01]  /*1900*/  LDGSTS.E.BYPASS.LTC128B.128 [R214], desc[UR24][R222.64] ;  /* 0x00000000ded67fae */ /* 0x000fe2000b901d58 */
[----:B------:R-:W-:Y:S02]  /*1910*/  IADD3.X R15, R199, UR9, RZ, P1, !PT ;  /* 0x00000009c70f7c10 */ /* 0x000fe40008ffe4ff */
[----:B------:R-:W-:Y:S01]  /*1920*/  IADD3.X R19, R17, UR6, RZ, P0, !PT ;  /* 0x0000000611137c10 */ /* 0x000fe200087fe4ff */
[----:B------:R-:W-:Y:S01]  /*1930*/  USHF.L.U32 UR6, UR10, 0x6, URZ ;  /* 0x000000060a067899 */ /* 0x000fe2000800063f */
[----:B------:R-:W-:Y:S04]  /*1940*/  LDGSTS.E.BYPASS.LTC128B.128 [R214+0x1000], desc[UR24][R8.64] ;  /* 0x0100000008d67fae */ /* 0x000fe8000b901d58 */
[----:B------:R-:W-:Y:S04]  /*1950*/  LDGSTS.E.BYPASS.LTC128B.128 [R215+0x6000], desc[UR24][R6.64] ;  /* 0x0600000006d77fae */ /* 0x000fe8000b901d58 */
[----:B------:R1:W-:Y:S04]  /*1960*/  LDGSTS.E.BYPASS.LTC128B.128 [R215+0x7000], desc[UR24][R4.64] ;  /* 0x0700000004d77fae */ /* 0x0003e8000b901d58 */
[----:B------:R2:W-:Y:S04]  /*1970*/  LDGSTS.E.BYPASS.LTC128B.128 [R215+0x8000], desc[UR24][R16.64] ;  /* 0x0800000010d77fae */ /* 0x0005e8000b901d58 */
[----:B------:R2:W-:Y:S04]  /*1980*/  LDGSTS.E.BYPASS.LTC128B.128 [R215+0x9000], desc[UR24][R18.64] ;  /* 0x0900000012d77fae */ /* 0x0005e8000b901d58 */
[----:B------:R-:W0:Y:S01]  /*1990*/  LDGDEPBAR ;  /* 0x00000000000079af */ /* 0x000e220000000000 */
[----:B------:R-:W-:Y:S01]  /*19a0*/  USHF.R.S32.HI UR11, URZ, 0x1f, UR6 ;  /* 0x0000001f3f0b7899 */ /* 0x000fe20008011406 */
[----:B------:R-:W-:Y:S01]  /*19b0*/  IMAD.U32 R2, RZ, RZ, UR36 ;  /* 0x00000024ff027e24 */ /* 0x000fe2000f8e00ff */
[----:B------:R-:W-:Y:S01]  /*19c0*/  UIMAD.WIDE UR12, UR20, UR30, UR42 ;  /* 0x0000001e140c72a5 */ /* 0x000fe2000f8e022a */
[----:B------:R2:W5:Y:S01]  /*19d0*/  LDG.E R213, desc[UR24][R14.64] ;  /* 0x000000180ed57981 */ /* 0x000562000c1e1900 */
[----:B------:R-:W-:-:S02]  /*19e0*/  UIMAD.WIDE.U32 UR48, UR31, UR32, URZ ;  /* 0x000000201f3072a5 */ /* 0x000fc4000f8e003f */
[----:B------:R-:W-:Y:S01]  /*19f0*/  UIMAD UR7, UR37, UR31, UR7 ;  /* 0x0000001f250772a4 */ /* 0x000fe2000f8e0207 */
[----:B------:R2:W5:Y:S04]  /*1a00*/  LDG.E R212, desc[UR24][R14.64+0x20] ;  /* 0x000020180ed47981 */ /* 0x000568000c1e1900 */
[----:B------:R2:W5:Y:S01]  /*1a10*/  LDG.E R211, desc[UR24][R14.64+0x80] ;  /* 0x000080180ed37981 */ /* 0x000562000c1e1900 */
[----:B-1----:R-:W-:Y:S01]  /*1a20*/  IMAD R4, R192, UR10, R191 ;  /* 0x0000000ac0047c24 */ /* 0x002fe2000f8e02bf */
[----:B------:R-:W-:Y:S02]  /*1a30*/  UIADD3 UR35, UP0, UR12, UR35, URZ ;  /* 0x000000230c237290 */ /* 0x000fe4000ff1e03f */
[----:B------:R2:W5:Y:S01]  /*1a40*/  LDG.E R210, desc[UR24][R14.64+0xa0] ;  /* 0x0000a0180ed27981 */ /* 0x000562000c1e1900 */
[----:B------:R-:W-:Y:S01]  /*1a50*/  UIADD3 UR7, UR49, UR7, URZ ;  /* 0x0000000731077290 */ /* 0x000fe2000fffe03f */
[----:B------:R-:W-:-:S02]  /*1a60*/  CS2R R94, SRZ ;  /* 0x00000000005e7805 */ /* 0x000fc4000001ff00 */
[----:B------:R-:W-:Y:S01]  /*1a70*/  IADD3 R3, P1, P0, R4, UR6, R3 ;  /* 0x0000000604037c10 */ /* 0x000fe2000f83e003 */
[----:B------:R-:W-:Y:S01]  /*1a80*/  UIADD3.X UR34, UR13, UR34, URZ, UP0, !UPT ;  /* 0x000000220d227290 */ /* 0x000fe200087fe43f */
[----:B------:R-:W-:Y:S01]  /*1a90*/  SHF.R.S32.HI R5, RZ, 0x1f, R4 ;  /* 0x0000001fff057819 */ /* 0x000fe20000011404 */
[----:B------:R-:W-:Y:S01]  /*1aa0*/  UIMAD UR7, UR7, UR35, URZ ;  /* 0x00000023070772a4 */ /* 0x000fe2000f8e023f */
[----:B------:R-:W-:-:S04]  /*1ab0*/  DEPBAR.LE SB0, 0x1 ;  /* 0x000080400000791a */ /* 0x000fc80000000000 */
[----:B------:R-:W-:Y:S01]  /*1ac0*/  IADD3.X R5, R5, UR11, R2, P1, P0 ;  /* 0x0000000b05057c10 */ /* 0x000fe20008fe0402 */
[----:B------:R-:W-:Y:S01]  /*1ad0*/  IMAD.U32 R2, RZ, RZ, UR48 ;  /* 0x00000030ff027e24 */ /* 0x000fe2000f8e00ff */
[----:B------:R-:W-:Y:S01]  /*1ae0*/  IADD3 R12, P0, R3, R12, RZ ;  /* 0x0000000c030c7210 */ /* 0x000fe20007f1e0ff */
[----:B------:R-:W-:Y:S01]  /*1af0*/  UIMAD UR34, UR34, UR48, UR7 ;  /* 0x00000030222272a4 */ /* 0x000fe2000f8e0207 */
[----:B------:R-:W-:Y:S01]  /*1b00*/  BAR.SYNC.DEFER_BLOCKING 0x0 ;  /* 0x0000000000007b1d */ /* 0x000fe20000010000 */
[----:B------:R-:W-:Y:S01]  /*1b10*/  UISETP.GE.AND UP0, UPT, UR33, 0x1, UPT ;  /* 0x000000012100788c */ /* 0x000fe2000bf06270 */
[----:B------:R-:W-:Y:S01]  /*1b20*/  IMAD.U32 R3, RZ, RZ, UR49 ;  /* 0x00000031ff037e24 */ /* 0x000fe2000f8e00ff */
[----:B------:R-:W-:Y:S01]  /*1b30*/  UIADD3 UR38, UR42, UR38, URZ ;  /* 0x000000262a267290 */ /* 0x000fe2000fffe03f */
[----:B------:R-:W-:Y:S01]  /*1b40*/  IMAD.X R13, R5, 0x1, R0, P0 ;  /* 0x00000001050d7824 */ /* 0x000fe200000e0600 */
[----:B------:R-:W-:Y:S01]  /*1b50*/  CS2R R92, SRZ ;  /* 0x00000000005c7805 */ /* 0x000fe2000001ff00 */
[----:B------:R-:W-:Y:S01]  /*1b60*/  ULDC.64 UR6, c[0x0][0x400] ;  /* 0x0001000000067ab9 */ /* 0x000fe20000000a00 */
[----:B------:R-:W-:Y:S01]  /*1b70*/  CS2R R98, SRZ ;  /* 0x0000000000627805 */ /* 0x000fe2000001ff00 */
[----:B------:R-:W-:Y:S01]  /*1b80*/  IMAD.WIDE.U32 R12, R2, UR35, R12 ;  /* 0x00000023020c7c25 */ /* 0x000fe2000f8e000c */
[----:B------:R-:W-:-:S02]  /*1b90*/  CS2R R96, SRZ ;  /* 0x0000000000607805 */ /* 0x000fc4000001ff00 */
[----:B------:R-:W-:Y:S02]  /*1ba0*/  CS2R R90, SRZ ;  /* 0x00000000005a7805 */ /* 0x000fe4000001ff00 */
[----:B------:R-:W-:Y:S01]  /*1bb0*/  CS2R R88, SRZ ;  /* 0x0000000000587805 */ /* 0x000fe2000001ff00 */
[----:B------:R-:W-:Y:S01]  /*1bc0*/  VIADD R0, R13, UR34 ;  /* 0x000000220d007c36 */ /* 0x000fe20008000000 */
[----:B------:R-:W-:Y:S02]  /*1bd0*/  LEA R218, P0, R12, UR6, 0x2 ;  /* 0x000000060cda7c11 */ /* 0x000fe4000f8010ff */
[----:B------:R-:W-:Y:S02]  /*1be0*/  CS2R R86, SRZ ;  /* 0x0000000000567805 */ /* 0x000fe4000001ff00 */
[----:B------:R-:W-:Y:S02]  /*1bf0*/  CS2R R84, SRZ ;  /* 0x0000000000547805 */ /* 0x000fe4000001ff00 */
[----:B------:R-:W-:-:S02]  /*1c00*/  CS2R R78, SRZ ;  /* 0x00000000004e7805 */ /* 0x000fc4000001ff00 */
[----:B------:R-:W-:Y:S01]  /*1c10*/  LEA.HI.X R219, R12, UR7, R0, 0x2, P0 ;  /* 0x000000070cdb7c11 */ /* 0x000fe200080f1400 */
[----:B------:R-:W-:Y:S01]  /*1c20*/  ULDC.64 UR6, c[0x0][0x478] ;  /* 0x00011e0000067ab9 */ /* 0x000fe20000000a00 */
[----:B------:R-:W-:Y:S01]  /*1c30*/  PLOP3.LUT P0, PT, PT, PT, UP0, 0x80, 0x0 ;  /* 0x000000000000781c */ /* 0x000fe20003f0f008 */
[----:B------:R-:W-:Y:S01]  /*1c40*/  UIMAD.WIDE UR6, UR38, 0x4, UR6 ;  /* 0x00000004260678a5 */ /* 0x000fe2000f8e0206 */
[----:B------:R-:W-:Y:S02]  /*1c50*/  CS2R R76, SRZ ;  /* 0x00000000004c7805 */ /* 0x000fe4000001ff00 */
[----:B------:R-:W-:Y:S02]  /*1c60*/  CS2R R82, SRZ ;  /* 0x0000000000527805 */ /* 0x000fe4000001ff00 */
[----:B------:R-:W-:Y:S01]  /*1c70*/  CS2R R80, SRZ ;  /* 0x0000000000507805 */ /* 0x000fe2000001ff00 */
[----:B------:R2:W1:Y:S01]  /*1c80*/  LDSM.16.M88.4 R140, [R175+0xa000] ;  /* 0x00a00000af8c783b */ /* 0x0004620000000200 */
[----:B------:R-:W-:-:S02]  /*1c90*/  CS2R R74, SRZ ;  /* 0x00000000004a7805 */ /* 0x000fc4000001ff00 */
[----:B------:R-:W-:Y:S02]  /*1ca0*/  CS2R R72, SRZ ;  /* 0x0000000000487805 */ /* 0x000fe4000001ff00 */
[----:B------:R-:W-:Y:S01]  /*1cb0*/  CS2R R70, SRZ ;  /* 0x0000000000467805 */ /* 0x000fe2000001ff00 */
[----:B------:R2:W3:Y:S01]  /*1cc0*/  LDSM.16.M88.4 R144, [R175+0xa800] ;  /* 0x00a80000af90783b */ /* 0x0004e20000000200 */
[----:B------:R-:W-:Y:S02]  /*1cd0*/  CS2R R68, SRZ ;  /* 0x0000000000447805 */ /* 0x000fe4000001ff00 */
[----:B------:R-:W-:Y:S02]  /*1ce0*/  CS2R R62, SRZ ;  /* 0x00000000003e7805 */ /* 0x000fe4000001ff00 */
[----:B------:R-:W-:Y:S01]  /*1cf0*/  CS2R R60, SRZ ;  /* 0x00000000003c7805 */ /* 0x000fe2000001ff00 */
[----:B------:R2:W4:Y:S01]  /*1d00*/  LDSM.16.M88.4 R148, [R174+0xa000] ;  /* 0x00a00000ae94783b */ /* 0x0005220000000200 */
[----:B------:R-:W-:-:S02]  /*1d10*/  CS2R R66, SRZ ;  /* 0x0000000000427805 */ /* 0x000fc4000001ff00 */
[----:B------:R-:W-:Y:S02]  /*1d20*/  CS2R R64, SRZ ;  /* 0x0000000000407805 */ /* 0x000fe4000001ff00 */
[----:B------:R-:W-:Y:S01]  /*1d30*/  CS2R R58, SRZ ;  /* 0x00000000003a7805 */ /* 0x000fe2000001ff00 */
[----:B------:R2:W1:Y:S01]  /*1d40*/  LDSM.16.M88.4 R152, [R174+0xa800] ;  /* 0x00a80000ae98783b */ /* 0x0004620000000200 */
[----:B------:R-:W-:Y:S02]  /*1d50*/  CS2R R56, SRZ ;  /* 0x0000000000387805 */ /* 0x000fe4000001ff00 */
[----:B------:R-:W-:Y:S02]  /*1d60*/  CS2R R54, SRZ ;  /* 0x0000000000367805 */ /* 0x000fe4000001ff00 */
[----:B------:R-:W-:Y:S01]  /*1d70*/  CS2R R52, SRZ ;  /* 0x0000000000347805 */ /* 0x000fe2000001ff00 */
[----:B------:R2:W1:Y:S01]  /*1d80*/  LDSM.16.M88.4 R156, [R173+0xa000] ;  /* 0x00a00000ad9c783b */ /* 0x0004620000000200 */
        /* <DEDUP_REMOVED lines=9> */
[----:B------:R-:W-:Y:S01]  /*1e20*/  CS2R R36, SRZ ;  /* 0x0000000000247805 */ /* 0x000fe2000001ff00 */
[----:B------:R2:W1:Y:S01]  /*1e30*/  LDSM.16.M88.4 R168, [R172+0xa800] ;  /* 0x00a80000aca8783b */ /* 0x0004620000000200 */
[----:B------:R-:W-:Y:S05]  /*1e40*/  @!P0 BRA `(.L_x_191) ;  /* 0x0000002400d08947 */ /* 0x000fea0003800000 */
[----:B------:R-:W1:Y:S01]  /*1e50*/  LDC R207, c[0x0][0x2dc] ;  /* 0x0000b700ffcf7b82 */ /* 0x000e620000000800 */
[----:B------:R-:W-:Y:S01]  /*1e60*/  USHF.L.U32 UR31, UR10, 0x4, URZ ;  /* 0x000000040a1f7899 */ /* 0x000fe2000800063f */
[----:B------:R-:W-:Y:S01]  /*1e70*/  VIADD R3, R184, 0x1000 ;  /* 0x00001000b8037836 */ /* 0x000fe20000000000 */
[----:B------:R-:W-:Y:S01]  /*1e80*/  USHF.L.U32 UR32, UR10, 0x3, URZ ;  /* 0x000000030a207899 */ /* 0x000fe2000800063f */
[----:B------:R-:W-:Y:S01]  /*1e90*/  VIADD R0, R185, 0x1000 ;  /* 0x00001000b9007836 */ /* 0x000fe20000000000 */
[----:B------:R-:W-:Y:S01]  /*1ea0*/  UIADD3 UR42, UR31, 0x20, URZ ;  /* 0x000000201f2a7890 */ /* 0x000fe2000fffe03f */
[C---:B------:R-:W-:Y:S01]  /*1eb0*/  LOP3.LUT P1, RZ, R190.reuse, 0x4, RZ, 0xc0, !PT ;  /* 0x00000004beff7812 */ /* 0x040fe2000782c0ff */
[----:B------:R-:W-:Y:S01]  /*1ec0*/  IMAD.MOV.U32 R177, RZ, RZ, 0x20 ;  /* 0x00000020ffb17424 */ /* 0x000fe200078e00ff */
[----:B------:R-:W-:Y:S01]  /*1ed0*/  LOP3.LUT P0, RZ, R190, 0x2, RZ, 0xc0, !PT ;  /* 0x00000002beff7812 */ /* 0x000fe2000780c0ff */
[----:B------:R-:W-:Y:S01]  /*1ee0*/  UIADD3 UR39, UR32, UR42, URZ ;  /* 0x0000002a20277290 */ /* 0x000fe2000fffe03f */
[----:B------:R-:W-:Y:S01]  /*1ef0*/  MOV R178, 0x40 ;  /* 0x0000004000b27802 */ /* 0x000fe20000000f00 */
[----:B------:R-:W-:Y:S01]  /*1f00*/  VIADD R5, R181, 0x6000 ;  /* 0x00006000b5057836 */ /* 0x000fe20000000000 */
[----:B------:R-:W-:Y:S01]  /*1f10*/  MOV R95, RZ ;  /* 0x000000ff005f7202 */ /* 0x000fe20000000f00 */
[----:B------:R-:W-:Y:S01]  /*1f20*/  UIADD3 UR38, UR32, UR39, URZ ;  /* 0x0000002720267290 */ /* 0x000fe2000fffe03f */
[----:B------:R-:W-:Y:S01]  /*1f30*/  SEL R180, R3, R184, !P2 ;  /* 0x000000b803b47207 */ /* 0x000fe20005000000 */
[----:B------:R-:W-:Y:S01]  /*1f40*/  UIMAD UR30, UR10, 0x18, URZ ;  /* 0x000000180a1e78a4 */ /* 0x000fe2000f8e023f */
[----:B------:R-:W-:Y:S01]  /*1f50*/  SEL R179, R0, R185, !P2 ;  /* 0x000000b900b37207 */ /* 0x000fe20005000000 */
[----:B------:R-:W-:-:S02]  /*1f60*/  USHF.L.U32 UR13, UR10, 0x5, URZ ;  /* 0x000000050a0d7899 */ /* 0x000fc4000800063f */
[----:B------:R-:W-:Y:S02]  /*1f70*/  UIMAD UR12, UR10, 0x28, URZ ;  /* 0x000000280a0c78a4 */ /* 0x000fe4000f8e023f */
[----:B------:R-:W-:Y:S02]  /*1f80*/  UIMAD UR11, UR10, 0x30, URZ ;  /* 0x000000300a0b78a4 */ /* 0x000fe4000f8e023f */
[----:B------:R-:W-:Y:S02]  /*1f90*/  UIMAD UR43, UR10, 0x38, URZ ;  /* 0x000000380a2b78a4 */ /* 0x000fe4000f8e023f */
[----:B------:R-:W-:Y:S01]  /*1fa0*/  UIADD3 UR37, UR32, UR38, URZ ;  /* 0x0000002620257290 */ /* 0x000fe2000fffe03f */
[----:B------:R-:W-:-:S03]  /*1fb0*/  SEL R177, R177, 0xffffffe0, !P0 ;  /* 0xffffffe0b1b17807 */ /* 0x000fc60004000000 */
[----:B------:R-:W-:Y:S01]  /*1fc0*/  UIADD3 UR36, UR32, UR37, URZ ;  /* 0x0000002520247290 */ /* 0x000fe2000fffe03f */
[----:B------:R-:W-:Y:S01]  /*1fd0*/  SEL R178, R178, 0xffffffc0, !P1 ;  /* 0xffffffc0b2b27807 */ /* 0x000fe20004800000 */
[----:B------:R-:W-:Y:S01]  /*1fe0*/  ULDC UR33, c[0x0][0x270] ;  /* 0x00009c0000217ab9 */ /* 0x000fe20000000800 */
[----:B------:R-:W-:Y:S01]  /*1ff0*/  LEA R180, R180, UR5, 0x1 ;  /* 0x00000005b4b47c11 */ /* 0x000fe2000f8e08ff */
[----:B------:R-:W-:Y:S01]  /*2000*/  IMAD.IADD R3, R183, 0x1, R177 ;  /* 0x00000001b7037824 */ /* 0x000fe200078e02b1 */
[----:B------:R-:W-:Y:S01]  /*2010*/  LEA R179, R179, UR5, 0x1 ;  /* 0x00000005b3b37c11 */ /* 0x000fe2000f8e08ff */
[--C-:B------:R-:W-:Y:S01]  /*2020*/  IMAD.IADD R176, R5, 0x1, R178.reuse ;  /* 0x0000000105b07824 */ /* 0x100fe200078e02b2 */
[----:B------:R-:W-:Y:S01]  /*2030*/  UIADD3 UR35, UR32, UR36, URZ ;  /* 0x0000002420237290 */ /* 0x000fe2000fffe03f */
[----:B------:R-:W-:Y:S01]  /*2040*/  IMAD.IADD R2, R183, 0x1, R178 ;  /* 0x00000001b7027824 */ /* 0x000fe200078e02b2 */
[----:B------:R-:W-:Y:S01]  /*2050*/  ULDC UR34, c[0x0][0x2ec] ;  /* 0x0000bb0000227ab9 */ /* 0x000fe20000000800 */
[----:B------:R-:W-:-:S09]  /*2060*/  IMAD.IADD R0, R178, 0x1, R3 ;  /* 0x00000001b2007824 */ /* 0x000fd200078e0203 */
.L_x_194:
[----:B------:R-:W0:Y:S01]  /*2070*/  LDGDEPBAR ;  /* 0x00000000000079af */ /* 0x000e220000000000 */
[----:B------:R-:W-:Y:S01]  /*2080*/  IADD3 R187, R179, R177, RZ ;  /* 0x000000b1b3bb7210 */ /* 0x000fe20007ffe0ff */
[----:B-----5:R-:W-:Y:S01]  /*2090*/  FMUL.FTZ R217, R213, 1.4426950216293334961 ;  /* 0x3fb8aa3bd5d97820 */ /* 0x020fe20000410000 */
[-C--:B------:R-:W-:Y:S01]  /*20a0*/  IADD3 R188, R179, R178.reuse, RZ ;  /* 0x000000b2b3bc7210 */ /* 0x080fe20007ffe0ff */
[----:B------:R-:W-:Y:S01]  /*20b0*/  FMUL.FTZ R224, R212, 1.4426950216293334961 ;  /* 0x3fb8aa3bd4e07820 */ /* 0x000fe20000410000 */
[----:B------:R-:W-:Y:S01]  /*20c0*/  IADD3 R186, R178, R187, RZ ;  /* 0x000000bbb2ba7210 */ /* 0x000fe20007ffe0ff */
[----:B------:R-:W-:Y:S01]  /*20d0*/  FMUL.FTZ R252, R211, 1.4426950216293334961 ;  /* 0x3fb8aa3bd3fc7820 */ /* 0x000fe20000410000 */
[----:B------:R-:W-:Y:S01]  /*20e0*/  FSETP.NEU.FTZ.AND P0, PT, R213, -INF , PT ;  /* 0xff800000d500780b */ /* 0x000fe20003f1d000 */
[----:B------:R-:W-:Y:S01]  /*20f0*/  UISETP.GE.AND UP2, UPT, UR46, 0x1, UPT ;  /* 0x000000012e00788c */ /* 0x000fe2000bf46270 */
[----:B------:R-:W-:Y:S01]  /*2100*/  FSETP.NEU.FTZ.AND P2, PT, R210, -INF , PT ;  /* 0xff800000d200780b */ /* 0x000fe20003f5d000 */
[----:B------:R-:W-:Y:S04]  /*2110*/  DEPBAR.LE SB0, 0x0 ;  /* 0x000080000000791a */ /* 0x000fe80000000000 */
[----:B------:R-:W-:Y:S06]  /*2120*/  BAR.SYNC.DEFER_BLOCKING 0x0 ;  /* 0x0000000000007b1d */ /* 0x000fec0000010000 */
[----:B------:R-:W-:Y:S08]  /*2130*/  LDSM.16.M88.4 R100, [R179] ;  /* 0x00000000b364783b */ /* 0x000ff00000000200 */
[----:B------:R-:W1:Y:S08]  /*2140*/  LDSM.16.M88.4 R104, [R175+0x6000] ;  /* 0x00600000af68783b */ /* 0x000e700000000200 */
[----:B------:R-:W2:Y:S08]  /*2150*/  LDSM.16.M88.4 R108, [R179+0x1000] ;  /* 0x00100000b36c783b */ /* 0x000eb00000000200 */
[----:B------:R-:W3:Y:S08]  /*2160*/  LDSM.16.M88.4 R112, [R175+0x6800] ;  /* 0x00680000af70783b */ /* 0x000ef00000000200 */
[----:B------:R-:W-:Y:S08]  /*2170*/  LDSM.16.M88.4 R116, [R187] ;  /* 0x00000000bb74783b */ /* 0x000ff00000000200 */
[----:B------:R-:W4:Y:S01]  /*2180*/  LDSM.16.M88.4 R120, [R174+0x6000] ;  /* 0x00600000ae78783b */ /* 0x000f220000000200 */
[-C--:B-1----:R-:W-:Y:S07]  /*2190*/  HMMA.16816.F32 R4, R100, R104.reuse, RZ ;  /* 0x000000686404723c */ /* 0x082fee00000018ff */
[----:B------:R-:W1:Y:S01]  /*21a0*/  LDSM.16.M88.4 R124, [R187+0x1000] ;  /* 0x00100000bb7c783b */ /* 0x000e620000000200 */
[C---:B--2---:R-:W-:Y:S07]  /*21b0*/  HMMA.16816.F32 R8, R108.reuse, R104, RZ ;  /* 0x000000686c08723c */ /* 0x044fee00000018ff */
[----:B------:R-:W2:Y:S01]  /*21c0*/  LDSM.16.M88.4 R128, [R174+0x6800] ;  /* 0x00680000ae80783b */ /* 0x000ea20000000200 */
[-C--:B------:R-:W-:Y:S07]  /*21d0*/  HMMA.16816.F32 R12, R108, R106.reuse, RZ ;  /* 0x0000006a6c0c723c */ /* 0x080fee00000018ff */
[----:B------:R-:W-:Y:S01]  /*21e0*/  LDSM.16.M88.4 R132, [R188] ;  /* 0x00000000bc84783b */ /* 0x000fe20000000200 */
[C---:B------:R-:W-:Y:S07]  /*21f0*/  HMMA.16816.F32 R16, R100.reuse, R106, RZ ;  /* 0x0000006a6410723c */ /* 0x040fee00000018ff */
[----:B------:R-:W2:Y:S01]  /*2200*/  LDSM.16.M88.4 R136, [R173+0x6000] ;  /* 0x00600000ad88783b */ /* 0x000ea20000000200 */
[-C--:B---3--:R-:W-:Y:S06]  /*2210*/  HMMA.16816.F32 R20, R100, R112.reuse, RZ ;  /* 0x000000706414723c */ /* 0x088fec00000018ff */
[C---:B------:R-:W-:Y:S01]  /*2220*/  HMMA.16816.F32 R24, R108.reuse, R112, RZ ;  /* 0x000000706c18723c */ /* 0x040fe200000018ff */
[----:B------:R-:W-:Y:S05]  /*2230*/  LDSM.16.M88.4 R104, [R173+0x6800] ;  /* 0x00680000ad68783b */ /* 0x000fea0000000200 */
[-C--:B------:R-:W-:Y:S03]  /*2240*/  HMMA.16816.F32 R28, R108, R114.reuse, RZ ;  /* 0x000000726c1c723c */ /* 0x080fe600000018ff */
[----:B------:R-:W-:Y:S03]  /*2250*/  LDSM.16.M88.4 R108, [R186] ;  /* 0x00000000ba6c783b */ /* 0x000fe60000000200 */
[----:B------:R-:W-:Y:S05]  /*2260*/  HMMA.16816.F32 R32, R100, R114, RZ ;  /* 0x000000726420723c */ /* 0x000fea00000018ff */
[----:B------:R-:W3:Y:S01]  /*2270*/  LDSM.16.M88.4 R100, [R188+0x1000] ;  /* 0x00100000bc64783b */ /* 0x000ee20000000200 */
[-C--:B----4-:R-:W-:Y:S06]  /*2280*/  HMMA.16816.F32 R4, R116, R120.reuse, R4 ;  /* 0x000000787404723c */ /* 0x090fec0000001804 */
[C---:B-1----:R-:W-:Y:S01]  /*2290*/  HMMA.16816.F32 R8, R124.reuse, R120, R8 ;  /* 0x000000787c08723c */ /* 0x042fe20000001808 */
[----:B------:R-:W1:Y:S05]  /*22a0*/  LDSM.16.M88.4 R112, [R172+0x6000] ;  /* 0x00600000ac70783b */ /* 0x000e6a0000000200 */
[-C--:B------:R-:W-:Y:S05]  /*22b0*/  HMMA.16816.F32 R12, R124, R122.reuse, R12 ;  /* 0x0000007a7c0c723c */ /* 0x080fea000000180c */
[----:B------:R-:W-:Y:S01]  /*22c0*/  LEA R120, R185, UR5, 0x1 ;  /* 0x00000005b9787c11 */ /* 0x000fe2000f8e08ff */
[C---:B------:R-:W-:Y:S05]  /*22d0*/  HMMA.16816.F32 R16, R116.reuse, R122, R16 ;  /* 0x0000007a7410723c */ /* 0x040fea0000001810 */
[----:B------:R-:W-:Y:S01]  /*22e0*/  FSEL R121, R217, RZ, P0 ;  /* 0x000000ffd9797208 */ /* 0x000fe20000000000 */
[-C--:B--2---:R-:W-:Y:S03]  /*22f0*/  HMMA.16816.F32 R20, R116, R128.reuse, R20 ;  /* 0x000000807414723c */ /* 0x084fe60000001814 */
[----:B------:R-:W-:Y:S03]  /*2300*/  FSETP.NEU.FTZ.AND P0, PT, R212, -INF , PT ;  /* 0xff800000d400780b */ /* 0x000fe60003f1d000 */
[C---:B------:R-:W-:Y:S05]  /*2310*/  HMMA.16816.F32 R24, R124.reuse, R128, R24 ;  /* 0x000000807c18723c */ /* 0x040fea0000001818 */
[----:B------:R-:W-:Y:S01]  /*2320*/  FSEL R122, R224, RZ, P0 ;  /* 0x000000ffe07a7208 */ /* 0x000fe20000000000 */
[-C--:B------:R-:W-:Y:S03]  /*2330*/  HMMA.16816.F32 R28, R124, R130.reuse, R28 ;  /* 0x000000827c1c723c */ /* 0x080fe6000000181c */
[----:B------:R-:W-:Y:S03]  /*2340*/  FSETP.NEU.FTZ.AND P0, PT, R211, -INF , PT ;  /* 0xff800000d300780b */ /* 0x000fe60003f1d000 */
[----:B------:R-:W-:Y:S01]  /*2350*/  HMMA.16816.F32 R32, R116, R130, R32 ;  /* 0x000000827420723c */ /* 0x000fe20000001820 */
[----:B------:R-:W2:Y:S04]  /*2360*/  LDSM.16.M88.4 R116, [R186+0x1000] ;  /* 0x00100000ba74783b */ /* 0x000ea80000000200 */
[C---:B------:R-:W-:Y:S01]  /*2370*/  IADD3 R125, R120.reuse, R177, RZ ;  /* 0x000000b1787d7210 */ /* 0x040fe20007ffe0ff */
[-C--:B------:R-:W-:Y:S05]  /*2380*/  HMMA.16816.F32 R4, R132, R136.reuse, R4 ;  /* 0x000000888404723c */ /* 0x080fea0000001804 */
[----:B------:R-:W-:Y:S01]  /*2390*/  IADD3 R124, R120, R178, RZ ;  /* 0x000000b2787c7210 */ /* 0x000fe20007ffe0ff */
[C---:B---3--:R-:W-:Y:S05]  /*23a0*/  HMMA.16816.F32 R8, R100.reuse, R136, R8 ;  /* 0x000000886408723c */ /* 0x048fea0000001808 */
[----:B------:R-:W-:Y:S01]  /*23b0*/  FSEL R252, R252, RZ, P0 ;  /* 0x000000fffcfc7208 */ /* 0x000fe20000000000 */
[-C--:B------:R-:W-:Y:S05]  /*23c0*/  HMMA.16816.F32 R12, R100, R138.reuse, R12 ;  /* 0x0000008a640c723c */ /* 0x080fea000000180c */
[----:B------:R-:W-:Y:S01]  /*23d0*/  IADD3 R246, P0, R209, UR6, RZ ;  /* 0x00000006d1f67c10 */ /* 0x000fe2000ff1e0ff */
[C---:B------:R-:W-:Y:S05]  /*23e0*/  HMMA.16816.F32 R16, R132.reuse, R138, R16 ;  /* 0x0000008a8410723c */ /* 0x040fea0000001810 */
[----:B------:R-:W-:Y:S01]  /*23f0*/  IADD3.X R247, R199, UR7, RZ, P0, !PT ;  /* 0x00000007c7f77c10 */ /* 0x000fe200087fe4ff */
[-C--:B------:R-:W-:Y:S04]  /*2400*/  HMMA.16816.F32 R20, R132, R104.reuse, R20 ;  /* 0x000000688414723c */ /* 0x080fe80000001814 */
[----:B------:R-:W3:Y:S02]  /*2410*/  LDG.E R230, desc[UR24][R246.64] ;  /* 0x00000018f6e67981 */ /* 0x000ee4000c1e1900 */
[C---:B------:R-:W-:Y:S02]  /*2420*/  HMMA.16816.F32 R24, R100.reuse, R104, R24 ;  /* 0x000000686418723c */ /* 0x040fe40000001818 */
[----:B------:R-:W5:Y:S04]  /*2430*/  LDG.E R241, desc[UR24][R246.64+0x80] ;  /* 0x00008018f6f17981 */ /* 0x000f68000c1e1900 */
[-C--:B------:R-:W-:Y:S01]  /*2440*/  HMMA.16816.F32 R28, R100, R106.reuse, R28 ;  /* 0x0000006a641c723c */ /* 0x080fe2000000181c */
[----:B------:R-:W4:Y:S05]  /*2450*/  LDSM.16.M88.4 R100, [R172+0x6800] ;  /* 0x00680000ac64783b */ /* 0x000f2a0000000200 */
[----:B------:R-:W-:Y:S03]  /*2460*/  HMMA.16816.F32 R32, R132, R106, R32 ;  /* 0x0000006a8420723c */ /* 0x000fe60000001820 */
[----:B------:R-:W5:Y:S03]  /*2470*/  LDG.E R240, desc[UR24][R246.64+0xa0] ;  /* 0x0000a018f6f07981 */ /* 0x000f66000c1e1900 */
[-C--:B-1----:R-:W-:Y:S06]  /*2480*/  HMMA.16816.F32 R4, R108, R112.reuse, R4 ;  /* 0x000000706c04723c */ /* 0x082fec0000001804 */
[C---:B--2---:R-:W-:Y:S06]  /*2490*/  HMMA.16816.F32 R8, R116.reuse, R112, R8 ;  /* 0x000000707408723c */ /* 0x044fec0000001808 */
[-C--:B------:R-:W-:Y:S06]  /*24a0*/  HMMA.16816.F32 R12, R116, R114.reuse, R12 ;  /* 0x00000072740c723c */ /* 0x080fec000000180c */
[C---:B------:R-:W-:Y:S06]  /*24b0*/  HMMA.16816.F32 R16, R108.reuse, R114, R16 ;  /* 0x000000726c10723c */ /* 0x040fec0000001810 */
[--C-:B------:R-:W-:Y:S01]  /*24c0*/  FFMA.FTZ R228, R5, UR34, -R121.reuse ;  /* 0x0000002205e47c23 */ /* 0x100fe20008010879 */
[--C-:B------:R-:W-:Y:S01]  /*24d0*/  FFMA.FTZ R227, R4, UR34, -R121.reuse ;  /* 0x0000002204e37c23 */ /* 0x100fe20008010879 */
[----:B------:R-:W-:Y:S02]  /*24e0*/  FFMA.FTZ R225, R6, UR34, -R122 ;  /* 0x0000002206e17c23 */ /* 0x000fe4000801087a */
[----:B------:R1:W-:Y:S01]  /*24f0*/  MUFU.EX2 R224, R228 ;  /* 0x000000e400e07308 */ /* 0x0003e20000000800 */
[-C--:B----4-:R-:W-:Y:S03]  /*2500*/  HMMA.16816.F32 R20, R108, R100.reuse, R20 ;  /* 0x000000646c14723c */ /* 0x090fe60000001814 */
[----:B------:R-:W-:Y:S01]  /*2510*/  FFMA.FTZ R233, R9, UR34, -R252 ;  /* 0x0000002209e97c23 */ /* 0x000fe200080108fc */
[----:B------:R-:W-:Y:S02]  /*2520*/  FFMA.FTZ R226, R7, UR34, -R122 ;  /* 0x0000002207e27c23 */ /* 0x000fe4000801087a */
[C---:B------:R-:W-:Y:S03]  /*2530*/  HMMA.16816.F32 R24, R116.reuse, R100, R24 ;  /* 0x000000647418723c */ /* 0x040fe60000001818 */
[----:B------:R-:W2:Y:S02]  /*2540*/  MUFU.EX2 R217, R227 ;  /* 0x000000e300d97308 */ /* 0x000ea40000000800 */
[----:B------:R-:W-:Y:S01]  /*2550*/  FFMA.FTZ R231, R12, UR34, -R252 ;  /* 0x000000220ce77c23 */ /* 0x000fe200080108fc */
[-C--:B------:R-:W-:Y:S07]  /*2560*/  HMMA.16816.F32 R28, R116, R102.reuse, R28 ;  /* 0x00000066741c723c */ /* 0x080fee000000181c */
[----:B------:R-:W-:Y:S01]  /*2570*/  MUFU.EX2 R225, R225 ;  /* 0x000000e100e17308 */ /* 0x000fe20000000800 */
[----:B-1----:R-:W-:Y:S01]  /*2580*/  FMUL.FTZ R228, R210, 1.4426950216293334961 ;  /* 0x3fb8aa3bd2e47820 */ /* 0x002fe20000410000 */
[----:B------:R-:W-:Y:S08]  /*2590*/  HMMA.16816.F32 R32, R108, R102, R32 ;  /* 0x000000666c20723c */ /* 0x000ff00000001820 */
[----:B------:R-:W1:Y:S03]  /*25a0*/  MUFU.EX2 R226, R226 ;  /* 0x000000e200e27308 */ /* 0x000e660000000800 */
[----:B------:R-:W-:Y:S01]  /*25b0*/  FSEL R123, R228, RZ, P2 ;  /* 0x000000ffe47b7208 */ /* 0x000fe20001000000 */
[--C-:B------:R-:W-:Y:S01]  /*25c0*/  FFMA.FTZ R237, R16, UR34, -R121.reuse ;  /* 0x0000002210ed7c23 */ /* 0x100fe20008010879 */
[----:B--2---:R-:W-:Y:S02]  /*25d0*/  F2FP.F16.F32.PACK_AB R186, R224, R217 ;  /* 0x000000d9e0ba723e */ /* 0x004fe400000000ff */
[----:B------:R-:W-:Y:S01]  /*25e0*/  PLOP3.LUT P2, PT, PT, PT, UP2, 0x80, 0x0 ;  /* 0x000000000000781c */ /* 0x000fe20003f4f028 */
[----:B------:R-:W-:Y:S01]  /*25f0*/  FFMA.FTZ R238, R17, UR34, -R121 ;  /* 0x0000002211ee7c23 */ /* 0x000fe20008010879 */
[--C-:B------:R-:W-:Y:S01]  /*2600*/  FFMA.FTZ R239, R18, UR34, -R122.reuse ;  /* 0x0000002212ef7c23 */ /* 0x100fe2000801087a */
[----:B------:R2:W-:Y:S01]  /*2610*/  MUFU.EX2 R228, R233 ;  /* 0x000000e900e47308 */ /* 0x0005e20000000800 */
[--C-:B------:R-:W-:Y:S01]  /*2620*/  FFMA.FTZ R242, R19, UR34, -R122.reuse ;  /* 0x0000002213f27c23 */ /* 0x100fe2000801087a */
[----:B------:R-:W-:Y:S01]  /*2630*/  FFMA.FTZ R251, R23, UR34, -R122 ;  /* 0x0000002217fb7c23 */ /* 0x000fe2000801087a */
[--C-:B------:R-:W-:Y:S01]  /*2640*/  FFMA.FTZ R227, R8, UR34, -R252.reuse ;  /* 0x0000002208e37c23 */ /* 0x100fe200080108fc */
[--C-:B------:R-:W-:Y:S01]  /*2650*/  FFMA.FTZ R229, R10, UR34, -R123.reuse ;  /* 0x000000220ae57c23 */ /* 0x100fe2000801087b */
[--C-:B------:R-:W-:Y:S01]  /*2660*/  FFMA.FTZ R232, R11, UR34, -R123.reuse ;  /* 0x000000220be87c23 */ /* 0x100fe2000801087b */
[----:B------:R-:W-:Y:S01]  /*2670*/  STS [R201+0xe000], R186 ;  /* 0x00e000bac9007388 */ /* 0x000fe20000000800 */
[--C-:B------:R-:W-:Y:S03]  /*2680*/  FFMA.FTZ R234, R13, UR34, -R252.reuse ;  /* 0x000000220dea7c23 */ /* 0x100fe600080108fc */
[----:B------:R-:W-:Y:S01]  /*2690*/  MUFU.EX2 R237, R237 ;  /* 0x000000ed00ed7308 */ /* 0x000fe20000000800 */
[----:B------:R-:W-:Y:S01]  /*26a0*/  FFMA.FTZ R248, R25, UR34, -R252 ;  /* 0x0000002219f87c23 */ /* 0x000fe200080108fc */
[--C-:B------:R-:W-:Y:S01]  /*26b0*/  FFMA.FTZ R235, R14, UR34, -R123.reuse ;  /* 0x000000220eeb7c23 */ /* 0x100fe2000801087b */
[--C-:B------:R-:W-:Y:S01]  /*26c0*/  FFMA.FTZ R131, R34, UR34, -R122.reuse ;  /* 0x0000002222837c23 */ /* 0x100fe2000801087a */
[----:B-1----:R-:W-:Y:S01]  /*26d0*/  F2FP.F16.F32.PACK_AB R34, R226, R225 ;  /* 0x000000e1e222723e */ /* 0x002fe200000000ff */
[--C-:B------:R-:W-:Y:S01]  /*26e0*/  FFMA.FTZ R236, R15, UR34, -R123.reuse ;  /* 0x000000220fec7c23 */ /* 0x100fe2000801087b */
[----:B------:R-:W-:Y:S01]  /*26f0*/  FFMA.FTZ R250, R27, UR34, -R123 ;  /* 0x000000221bfa7c23 */ /* 0x000fe2000801087b */
[--C-:B------:R-:W-:Y:S03]  /*2700*/  FFMA.FTZ R243, R20, UR34, -R121.reuse ;  /* 0x0000002214f37c23 */ /* 0x100fe60008010879 */
[----:B------:R-:W-:Y:S01]  /*2710*/  MUFU.EX2 R238, R238 ;  /* 0x000000ee00ee7308 */ /* 0x000fe20000000800 */
[----:B--2---:R1:W2:Y:S01]  /*2720*/  LDG.E R233, desc[UR24][R246.64+0x20] ;  /* 0x00002018f6e97981 */ /* 0x0042a2000c1e1900 */
[----:B------:R-:W-:Y:S01]  /*2730*/  FFMA.FTZ R244, R21, UR34, -R121 ;  /* 0x0000002215f47c23 */ /* 0x000fe20008010879 */
[--C-:B------:R-:W-:Y:S01]  /*2740*/  FFMA.FTZ R245, R22, UR34, -R122.reuse ;  /* 0x0000002216f57c23 */ /* 0x100fe2000801087a */
[--C-:B------:R-:W-:Y:S01]  /*2750*/  FFMA.FTZ R249, R26, UR34, -R123.reuse ;  /* 0x000000221af97c23 */ /* 0x100fe2000801087b */
[----:B------:R4:W-:Y:S01]  /*2760*/  STS [R201+0xe400], R34 ;  /* 0x00e40022c9007388 */ /* 0x0009e20000000800 */
[--C-:B------:R-:W-:Y:S01]  /*2770*/  FFMA.FTZ R137, R30, UR34, -R123.reuse ;  /* 0x000000221e897c23 */ /* 0x100fe2000801087b */
[----:B------:R-:W-:Y:S03]  /*2780*/  FFMA.FTZ R123, R31, UR34, -R123 ;  /* 0x000000221f7b7c23 */ /* 0x000fe6000801087b */
[----:B------:R-:W-:Y:S01]  /*2790*/  MUFU.EX2 R239, R239 ;  /* 0x000000ef00ef7308 */ /* 0x000fe20000000800 */
[----:B------:R-:W-:Y:S01]  /*27a0*/  FFMA.FTZ R122, R35, UR34, -R122 ;  /* 0x00000022237a7c23 */ /* 0x000fe2000801087a */
[--C-:B------:R-:W-:Y:S01]  /*27b0*/  FFMA.FTZ R129, R32, UR34, -R121.reuse ;  /* 0x0000002220817c23 */ /* 0x100fe20008010879 */
[----:B------:R-:W-:Y:S07]  /*27c0*/  FFMA.FTZ R121, R33, UR34, -R121 ;  /* 0x0000002221797c23 */ /* 0x000fee0008010879 */
[----:B------:R-:W4:Y:S10]  /*27d0*/  MUFU.EX2 R242, R242 ;  /* 0x000000f200f27308 */ /* 0x000f340000000800 */
[----:B------:R-:W4:Y:S01]  /*27e0*/  MUFU.EX2 R227, R227 ;  /* 0x000000e300e37308 */ /* 0x000f220000000800 */
[--C-:B-1----:R-:W-:Y:S09]  /*27f0*/  FFMA.FTZ R247, R24, UR34, -R252.reuse ;  /* 0x0000002218f77c23 */ /* 0x102ff200080108fc */
[----:B------:R1:W-:Y:S01]  /*2800*/  MUFU.EX2 R246, R251 ;  /* 0x000000fb00f67308 */ /* 0x0003e20000000800 */
[----:B----4-:R-:W-:Y:S05]  /*2810*/  F2FP.F16.F32.PACK_AB R27, R242, R239 ;  /* 0x000000eff21b723e */ /* 0x010fea00000000ff */
[----:B------:R-:W-:Y:S04]  /*2820*/  STS [R206+0xe400], R27 ;  /* 0x00e4001bce007388 */ /* 0x000fe80000000800 */
[----:B------:R-:W-:Y:S01]  /*2830*/  MUFU.EX2 R229, R229 ;  /* 0x000000e500e57308 */ /* 0x000fe20000000800 */
[----:B------:R-:W-:Y:S09]  /*2840*/  F2FP.F16.F32.PACK_AB R30, R228, R227 ;  /* 0x000000e3e41e723e */ /* 0x000ff200000000ff */
[----:B------:R-:W4:Y:S01]  /*2850*/  MUFU.EX2 R232, R232 ;  /* 0x000000e800e87308 */ /* 0x000f220000000800 */
[--C-:B-1----:R-:W-:Y:S01]  /*2860*/  FFMA.FTZ R251, R28, UR34, -R252.reuse ;  /* 0x000000221cfb7c23 */ /* 0x102fe200080108fc */
[----:B------:R-:W-:Y:S01]  /*2870*/  FFMA.FTZ R252, R29, UR34, -R252 ;  /* 0x000000221dfc7c23 */ /* 0x000fe200080108fc */
[----:B------:R-:W-:Y:S07]  /*2880*/  F2FP.F16.F32.PACK_AB R29, R238, R237 ;  /* 0x000000edee1d723e */ /* 0x000fee00000000ff */
[----:B------:R-:W-:Y:S01]  /*2890*/  MUFU.EX2 R231, R231 ;  /* 0x000000e700e77308 */ /* 0x000fe20000000800 */
[----:B------:R1:W-:Y:S04]  /*28a0*/  STS [R206+0xe000], R29 ;  /* 0x00e0001dce007388 */ /* 0x0003e80000000800 */
[----:B------:R1:W-:Y:S05]  /*28b0*/  STS [R201+0xf000], R30 ;  /* 0x00f0001ec9007388 */ /* 0x0003ea0000000800 */
[----:B------:R-:W1:Y:S01]  /*28c0*/  MUFU.EX2 R234, R234 ;  /* 0x000000ea00ea7308 */ /* 0x000e620000000800 */
[----:B----4-:R-:W-:Y:S05]  /*28d0*/  F2FP.F16.F32.PACK_AB R26, R232, R229 ;  /* 0x000000e5e81a723e */ /* 0x010fea00000000ff */
[----:B------:R4:W-:Y:S04]  /*28e0*/  STS [R201+0xf400], R26 ;  /* 0x00f4001ac9007388 */ /* 0x0009e80000000800 */
[----:B------:R-:W-:Y:S10]  /*28f0*/  MUFU.EX2 R235, R235 ;  /* 0x000000eb00eb7308 */ /* 0x000ff40000000800 */
[----:B------:R-:W4:Y:S01]  /*2900*/  MUFU.EX2 R236, R236 ;  /* 0x000000ec00ec7308 */ /* 0x000f220000000800 */
[----:B-1----:R-:W-:Y:S05]  /*2910*/  F2FP.F16.F32.PACK_AB R25, R234, R231 ;  /* 0x000000e7ea19723e */ /* 0x002fea00000000ff */
[----:B------:R1:W-:Y:S04]  /*2920*/  STS [R206+0xf000], R25 ;  /* 0x00f00019ce007388 */ /* 0x0003e80000000800 */
[----:B------:R-:W-:Y:S10]  /*2930*/  MUFU.EX2 R243, R243 ;  /* 0x000000f300f37308 */ /* 0x000ff40000000800 */
[----:B------:R-:W-:Y:S01]  /*2940*/  MUFU.EX2 R244, R244 ;  /* 0x000000f400f47308 */ /* 0x000fe20000000800 */
[----:B----4-:R-:W-:Y:S05]  /*2950*/  F2FP.F16.F32.PACK_AB R33, R236, R235 ;  /* 0x000000ebec21723e */ /* 0x010fea00000000ff */
[----:B------:R-:W-:Y:S04]  /*2960*/  STS [R206+0xf400], R33 ;  /* 0x00f40021ce007388 */ /* 0x000fe80000000800 */
[----:B------:R-:W4:Y:S10]  /*2970*/  MUFU.EX2 R245, R245 ;  /* 0x000000f500f57308 */ /* 0x000f340000000800 */
[----:B------:R1:W-:Y:S10]  /*2980*/  MUFU.EX2 R138, R122 ;  /* 0x0000007a008a7308 */ /* 0x0003f40000000800 */
[----:B------:R-:W-:Y:S01]  /*2990*/  MUFU.EX2 R130, R121 ;  /* 0x0000007900827308 */ /* 0x000fe20000000800 */
[----:B----4-:R-:W-:Y:S05]  /*29a0*/  F2FP.F16.F32.PACK_AB R34, R246, R245 ;  /* 0x000000f5f622723e */ /* 0x010fea00000000ff */
[----:B------:R-:W-:Y:S04]  /*29b0*/  STS [R205+0xe400], R34 ;  /* 0x00e40022cd007388 */ /* 0x000fe80000000800 */
[----:B------:R-:W4:Y:S01]  /*29c0*/  MUFU.EX2 R129, R129 ;  /* 0x0000008100817308 */ /* 0x000f220000000800 */
[----:B-1----:R-:W-:Y:S05]  /*29d0*/  F2FP.F16.F32.PACK_AB R122, R244, R243 ;  /* 0x000000f3f47a723e */ /* 0x002fea00000000ff */
[----:B------:R-:W-:Y:S04]  /*29e0*/  STS [R205+0xe000], R122 ;  /* 0x00e0007acd007388 */ /* 0x000fe80000000800 */
[----:B------:R-:W1:Y:S10]  /*29f0*/  MUFU.EX2 R131, R131 ;  /* 0x0000008300837308 */ /* 0x000e740000000800 */
[----:B------:R-:W-:Y:S01]  /*2a00*/  MUFU.EX2 R247, R247 ;  /* 0x000000f700f77308 */ /* 0x000fe20000000800 */
[----:B----4-:R-:W-:Y:S05]  /*2a10*/  F2FP.F16.F32.PACK_AB R31, R130, R129 ;  /* 0x00000081821f723e */ /* 0x010fea00000000ff */
[----:B------:R-:W-:Y:S04]  /*2a20*/  STS [R216+0xe000], R31 ;  /* 0x00e0001fd8007388 */ /* 0x000fe80000000800 */
[----:B------:R-:W4:Y:S01]  /*2a30*/  MUFU.EX2 R248, R248 ;  /* 0x000000f800f87308 */ /* 0x000f220000000800 */
[----:B-1----:R-:W-:Y:S05]  /*2a40*/  F2FP.F16.F32.PACK_AB R29, R138, R131 ;  /* 0x000000838a1d723e */ /* 0x002fea00000000ff */
[----:B------:R-:W-:Y:S04]  /*2a50*/  STS [R216+0xe400], R29 ;  /* 0x00e4001dd8007388 */ /* 0x000fe80000000800 */
        /* <DEDUP_REMOVED lines=9> */
[----:B------:R-:W4:Y:S01]  /*2af0*/  MUFU.EX2 R137, R137 ;  /* 0x0000008900897308 */ /* 0x000f220000000800 */
[----:B-1----:R-:W-:Y:S05]  /*2b00*/  F2FP.F16.F32.PACK_AB R27, R252, R251 ;  /* 0x000000fbfc1b723e */ /* 0x002fea00000000ff */
[----:B------:R-:W-:Y:S01]  /*2b10*/  STS [R216+0xf000], R27 ;  /* 0x00f0001bd8007388 */ /* 0x000fe20000000800 */
[----:B----4-:R-:W-:Y:S05]  /*2b20*/  F2FP.F16.F32.PACK_AB R25, R186, R137 ;  /* 0x00000089ba19723e */ /* 0x010fea00000000ff */
        /* <DEDUP_REMOVED lines=41> */
[----:B------:R-:W-:Y:S01]  /*2dc0*/  FADD.FTZ R121, -R230, R5 ;  /* 0x00000005e6797221 */ /* 0x000fe20000010100 */
[-C--:B------:R-:W-:Y:S05]  /*2dd0*/  HMMA.16816.F32 R28, R104, R170.reuse, R28 ;  /* 0x000000aa681c723c */ /* 0x080fea000000181c */
[----:B------:R-:W-:Y:S01]  /*2de0*/  FMUL.FTZ R217, R217, R122 ;  /* 0x0000007ad9d97220 */ /* 0x000fe20000410000 */
[----:B------:R-:W-:Y:S05]  /*2df0*/  HMMA.16816.F32 R32, R100, R170, R32 ;  /* 0x000000aa6420723c */ /* 0x000fea0000001820 */
[----:B------:R-:W-:Y:S01]  /*2e00*/  FMUL.FTZ R224, R224, R121 ;  /* 0x00000079e0e07220 */ /* 0x000fe20000410000 */
[C---:B------:R-:W-:Y:S01]  /*2e10*/  FADD.FTZ R122, -R230.reuse, R16 ;  /* 0x00000010e67a7221 */ /* 0x040fe20000010100 */
[C---:B------:R-:W-:Y:S01]  /*2e20*/  FADD.FTZ R121, -R230.reuse, R17 ;  /* 0x00000011e6797221 */ /* 0x040fe20000010100 */
[----:B------:R-:W-:Y:S03]  /*2e30*/  FADD.FTZ R188, -R230, R20 ;  /* 0x00000014e6bc7221 */ /* 0x000fe60000010100 */
[----:B------:R-:W-:Y:S01]  /*2e40*/  F2FP.F16.F32.PACK_AB R224, R224, R217 ;  /* 0x000000d9e0e0723e */ /* 0x000fe200000000ff */
[----:B------:R-:W-:Y:S01]  /*2e50*/  FADD.FTZ R123, -R230, R21 ;  /* 0x00000015e67b7221 */ /* 0x000fe20000010100 */
[----:B------:R-:W-:Y:S01]  /*2e60*/  FMUL.FTZ R237, R237, R122 ;  /* 0x0000007aeded7220 */ /* 0x000fe20000410000 */
[----:B------:R-:W-:Y:S01]  /*2e70*/  FMUL.FTZ R238, R238, R121 ;  /* 0x00000079eeee7220 */ /* 0x000fe20000410000 */
[----:B------:R-:W-:Y:S01]  /*2e80*/  FMUL.FTZ R243, R243, R188 ;  /* 0x000000bcf3f37220 */ /* 0x000fe20000410000 */
[----:B------:R-:W-:Y:S03]  /*2e90*/  FMUL.FTZ R244, R244, R123 ;  /* 0x0000007bf4f47220 */ /* 0x000fe60000410000 */
[----:B------:R-:W-:Y:S02]  /*2ea0*/  F2FP.F16.F32.PACK_AB R237, R238, R237 ;  /* 0x000000edeeed723e */ /* 0x000fe400000000ff */
[----:B------:R-:W-:Y:S01]  /*2eb0*/  F2FP.F16.F32.PACK_AB R244, R244, R243 ;  /* 0x000000f3f4f4723e */ /* 0x000fe200000000ff */
[C---:B------:R-:W-:Y:S02]  /*2ec0*/  FADD.FTZ R243, -R233.reuse, R7 ;  /* 0x00000007e9f37221 */ /* 0x040fe40000010100 */
[C---:B------:R-:W-:Y:S01]  /*2ed0*/  FADD.FTZ R238, -R230.reuse, R32 ;  /* 0x00000020e6ee7221 */ /* 0x040fe20000010100 */
[----:B------:R-:W-:Y:S01]  /*2ee0*/  FADD.FTZ R217, -R230, R33 ;  /* 0x00000021e6d97221 */ /* 0x000fe20000010100 */
[----:B------:R-:W-:Y:S01]  /*2ef0*/  FADD.FTZ R230, -R233, R6 ;  /* 0x00000006e9e67221 */ /* 0x000fe20000010100 */
[----:B------:R-:W-:Y:S01]  /*2f00*/  FMUL.FTZ R243, R226, R243 ;  /* 0x000000f3e2f37220 */ /* 0x000fe20000410000 */
[----:B------:R-:W-:Y:S01]  /*2f10*/  FMUL.FTZ R238, R129, R238 ;  /* 0x000000ee81ee7220 */ /* 0x000fe20000410000 */
[----:B------:R-:W-:Y:S01]  /*2f20*/  FMUL.FTZ R217, R130, R217 ;  /* 0x000000d982d97220 */ /* 0x000fe20000410000 */
[----:B------:R-:W-:Y:S01]  /*2f30*/  FMUL.FTZ R230, R225, R230 ;  /* 0x000000e6e1e67220 */ /* 0x000fe20000410000 */
[C---:B------:R-:W-:Y:S01]  /*2f40*/  FADD.FTZ R226, -R233.reuse, R18 ;  /* 0x00000012e9e27221 */ /* 0x040fe20000010100 */
[----:B------:R-:W-:Y:S02]  /*2f50*/  FADD.FTZ R225, -R233, R19 ;  /* 0x00000013e9e17221 */ /* 0x000fe40000010100 */
[----:B------:R-:W-:Y:S01]  /*2f60*/  F2FP.F16.F32.PACK_AB R217, R217, R238 ;  /* 0x000000eed9d9723e */ /* 0x000fe200000000ff */
[----:B------:R-:W-:Y:S01]  /*2f70*/  FMUL.FTZ R226, R239, R226 ;  /* 0x000000e2efe27220 */ /* 0x000fe20000410000 */
[----:B------:R-:W-:Y:S01]  /*2f80*/  FMUL.FTZ R225, R242, R225 ;  /* 0x000000e1f2e17220 */ /* 0x000fe20000410000 */
[C---:B------:R-:W-:Y:S01]  /*2f90*/  FADD.FTZ R238, -R233.reuse, R22 ;  /* 0x00000016e9ee7221 */ /* 0x040fe20000010100 */
[C---:B------:R-:W-:Y:S01]  /*2fa0*/  FADD.FTZ R239, -R233.reuse, R23 ;  /* 0x00000017e9ef7221 */ /* 0x040fe20000010100 */
[C---:B------:R-:W-:Y:S01]  /*2fb0*/  FADD.FTZ R242, -R233.reuse, R34 ;  /* 0x00000022e9f27221 */ /* 0x040fe20000010100 */
[----:B------:R-:W-:Y:S01]  /*2fc0*/  FADD.FTZ R233, -R233, R35 ;  /* 0x00000023e9e97221 */ /* 0x000fe20000010100 */
[----:B------:R-:W-:Y:S01]  /*2fd0*/  F2FP.F16.F32.PACK_AB R230, R243, R230 ;  /* 0x000000e6f3e6723e */ /* 0x000fe200000000ff */
[----:B------:R-:W-:Y:S01]  /*2fe0*/  FMUL.FTZ R238, R245, R238 ;  /* 0x000000eef5ee7220 */ /* 0x000fe20000410000 */
[----:B------:R-:W-:Y:S01]  /*2ff0*/  FMUL.FTZ R239, R246, R239 ;  /* 0x000000eff6ef7220 */ /* 0x000fe20000410000 */
[----:B------:R-:W-:Y:S01]  /*3000*/  FMUL.FTZ R242, R131, R242 ;  /* 0x000000f283f27220 */ /* 0x000fe20000410000 */
[----:B------:R-:W-:Y:S01]  /*3010*/  FMUL.FTZ R233, R138, R233 ;  /* 0x000000e98ae97220 */ /* 0x000fe20000410000 */
[----:B------:R-:W-:Y:S06]  /*3020*/  @!P2 BRA `(.L_x_192) ;  /* 0x000000000048a947 */ /* 0x000fec0003800000 */
[----:B------:R-:W1:Y:S01]  /*3030*/  LDC R7, c[0x0][0x240] ;  /* 0x00009000ff077b82 */ /* 0x000e620000000800 */
[----:B------:R-:W-:Y:S04]  /*3040*/  ULOP3.LUT UR10, UR46, 0x1, URZ, 0xc0, !UPT ;  /* 0x000000012e0a7892 */ /* 0x000fe8000f8ec03f */
[----:B------:R-:W-:Y:S03]  /*3050*/  UISETP.NE.U32.AND UP0, UPT, UR10, 0x1, UPT ;  /* 0x000000010a00788c */ /* 0x000fe6000bf05070 */
[----:B------:R-:W2:Y:S01]  /*3060*/  LDC R5, c[0x0][0x244] ;  /* 0x00009100ff057b82 */ /* 0x000ea20000000800 */
[----:B------:R-:W-:Y:S06]  /*3070*/  USEL UR10, UR21, 0x2000, !UP0 ;  /* 0x00002000150a7887 */ /* 0x000fec000c000000 */
[----:B------:R-:W-:Y:S02]  /*3080*/  VIADD R214, R214, UR10 ;  /* 0x0000000ad6d67c36 */ /* 0x000fe40008000000 */
[----:B------:R-:W-:Y:S02]  /*3090*/  VIADD R179, R179, UR10 ;  /* 0x0000000ab3b37c36 */ /* 0x000fe40008000000 */
        /* <DEDUP_REMOVED lines=11> */
.L_x_192:
[C---:B-----5:R-:W-:Y:S01]  /*3150*/  FADD.FTZ R9, -R241.reuse, R9 ;  /* 0x00000009f1097221 */ /* 0x060fe20000010100 */
[C---:B------:R-:W-:Y:S01]  /*3160*/  FADD.FTZ R11, -R240.reuse, R11 ;  /* 0x0000000bf00b7221 */ /* 0x040fe20000010100 */
[C---:B------:R-:W-:Y:S01]  /*3170*/  FADD.FTZ R8, -R241.reuse, R8 ;  /* 0x00000008f1087221 */ /* 0x040fe20000010100 */
[----:B------:R-:W-:Y:S01]  /*3180*/  FADD.FTZ R10, -R240, R10 ;  /* 0x0000000af00a7221 */ /* 0x000fe20000010100 */
[----:B------:R-:W-:Y:S01]  /*3190*/  FMUL.FTZ R9, R228, R9 ;  /* 0x00000009e4097220 */ /* 0x000fe20000410000 */
[----:B------:R-:W-:Y:S01]  /*31a0*/  FMUL.FTZ R11, R232, R11 ;  /* 0x0000000be80b7220 */ /* 0x000fe20000410000 */
[----:B------:R-:W-:Y:S01]  /*31b0*/  FADD.FTZ R12, -R241, R12 ;  /* 0x0000000cf10c7221 */ /* 0x000fe20000010100 */
[----:B------:R-:W-:Y:S01]  /*31c0*/  FMUL.FTZ R8, R227, R8 ;  /* 0x00000008e3087220 */ /* 0x000fe20000410000 */
[C---:B------:R-:W-:Y:S01]  /*31d0*/  FADD.FTZ R14, -R240.reuse, R14 ;  /* 0x0000000ef00e7221 */ /* 0x040fe20000010100 */
        /* <DEDUP_REMOVED lines=11> */
[----:B------:R-:W-:Y:S01]  /*3290*/  FADD.FTZ R29, -R241, R29 ;  /* 0x0000001df11d7221 */ /* 0x000fe20000010100 */
[----:B------:R-:W-:Y:S01]  /*32a0*/  F2FP.F16.F32.PACK_AB R10, R11, R10 ;  /* 0x0000000a0b0a723e */ /* 0x000fe200000000ff */
[----:B------:R-:W-:Y:S01]  /*32b0*/  STS [R206+0xa000], R237 ;  /* 0x00a000edce007388 */ /* 0x000fe20000000800 */
[----:B------:R-:W-:Y:S01]  /*32c0*/  F2FP.F16.F32.PACK_AB R13, R13, R12 ;  /* 0x0000000c0d0d723e */ /* 0x000fe200000000ff */
[----:B------:R-:W-:Y:S01]  /*32d0*/  FADD.FTZ R28, -R241, R28 ;  /* 0x0000001cf11c7221 */ /* 0x000fe20000010100 */
[----:B------:R-:W-:Y:S01]  /*32e0*/  F2FP.F16.F32.PACK_AB R15, R15, R14 ;  /* 0x0000000e0f0f723e */ /* 0x000fe200000000ff */
[----:B------:R-:W-:Y:S01]  /*32f0*/  STS [R206+0xa400], R225 ;  /* 0x00a400e1ce007388 */ /* 0x000fe20000000800 */
[C---:B------:R-:W-:Y:S01]  /*3300*/  FADD.FTZ R25, -R241.reuse, R25 ;  /* 0x00000019f1197221 */ /* 0x040fe20000010100 */
[C---:B------:R-:W-:Y:S01]  /*3310*/  FADD.FTZ R26, -R240.reuse, R26 ;  /* 0x0000001af01a7221 */ /* 0x040fe20000010100 */
[----:B------:R-:W-:Y:S01]  /*3320*/  FADD.FTZ R27, -R240, R27 ;  /* 0x0000001bf01b7221 */ /* 0x000fe20000010100 */
[----:B------:R-:W-:Y:S01]  /*3330*/  STS [R201+0xb000], R8 ;  /* 0x00b00008c9007388 */ /* 0x000fe20000000800 */
[----:B------:R-:W-:Y:S01]  /*3340*/  FADD.FTZ R24, -R241, R24 ;  /* 0x00000018f1187221 */ /* 0x000fe20000010100 */
[----:B------:R-:W-:Y:S01]  /*3350*/  F2FP.F16.F32.PACK_AB R238, R239, R238 ;  /* 0x000000eeefee723e */ /* 0x000fe200000000ff */
[----:B------:R-:W-:Y:S01]  /*3360*/  FMUL.FTZ R29, R252, R29 ;  /* 0x0000001dfc1d7220 */ /* 0x000fe20000410000 */
[----:B------:R-:W-:Y:S01]  /*3370*/  STS [R201+0xb400], R10 ;  /* 0x00b4000ac9007388 */ /* 0x000fe20000000800 */
[----:B------:R-:W-:Y:S01]  /*3380*/  FMUL.FTZ R28, R251, R28 ;  /* 0x0000001cfb1c7220 */ /* 0x000fe20000410000 */
[----:B------:R-:W-:Y:S01]  /*3390*/  FMUL.FTZ R25, R248, R25 ;  /* 0x00000019f8197220 */ /* 0x000fe20000410000 */
[----:B------:R-:W-:Y:S01]  /*33a0*/  FMUL.FTZ R26, R249, R26 ;  /* 0x0000001af91a7220 */ /* 0x000fe20000410000 */
[----:B------:R-:W-:Y:S01]  /*33b0*/  STS [R206+0xb000], R13 ;  /* 0x00b0000dce007388 */ /* 0x000fe20000000800 */
[----:B------:R-:W-:Y:S01]  /*33c0*/  FMUL.FTZ R27, R250, R27 ;  /* 0x0000001bfa1b7220 */ /* 0x000fe20000410000 */
[----:B------:R-:W-:Y:S01]  /*33d0*/  FMUL.FTZ R24, R247, R24 ;  /* 0x00000018f7187220 */ /* 0x000fe20000410000 */
[C---:B------:R-:W-:Y:S01]  /*33e0*/  FADD.FTZ R30, -R240.reuse, R30 ;  /* 0x0000001ef01e7221 */ /* 0x040fe20000010100 */
[----:B------:R-:W-:Y:S01]  /*33f0*/  STS [R206+0xb400], R15 ;  /* 0x00b4000fce007388 */ /* 0x000fe20000000800 */
[----:B------:R-:W-:Y:S01]  /*3400*/  FADD.FTZ R31, -R240, R31 ;  /* 0x0000001ff01f7221 */ /* 0x000fe20000010100 */
[----:B------:R-:W-:Y:S01]  /*3410*/  F2FP.F16.F32.PACK_AB R233, R233, R242 ;  /* 0x000000f2e9e9723e */ /* 0x000fe200000000ff */
[----:B------:R-:W-:Y:S01]  /*3420*/  FMUL.FTZ R30, R137, R30 ;  /* 0x0000001e891e7220 */ /* 0x000fe20000410000 */
[----:B------:R-:W-:Y:S01]  /*3430*/  STS [R205+0xa000], R244 ;  /* 0x00a000f4cd007388 */ /* 0x000fe20000000800 */
[----:B------:R-:W-:Y:S01]  /*3440*/  F2FP.F16.F32.PACK_AB R101, R29, R28 ;  /* 0x0000001c1d65723e */ /* 0x000fe200000000ff */
[----:B------:R-:W-:Y:S01]  /*3450*/  FMUL.FTZ R31, R186, R31 ;  /* 0x0000001fba1f7220 */ /* 0x000fe20000410000 */
[----:B------:R-:W-:Y:S01]  /*3460*/  F2FP.F16.F32.PACK_AB R24, R25, R24 ;  /* 0x000000181918723e */ /* 0x000fe200000000ff */
[----:B------:R-:W-:Y:S01]  /*3470*/  STS [R205+0xa400], R238 ;  /* 0x00a400eecd007388 */ /* 0x000fe20000000800 */
[----:B------:R-:W-:Y:S02]  /*3480*/  F2FP.F16.F32.PACK_AB R28, R27, R26 ;  /* 0x0000001a1b1c723e */ /* 0x000fe400000000ff */
[----:B------:R-:W-:Y:S01]  /*3490*/  F2FP.F16.F32.PACK_AB R103, R31, R30 ;  /* 0x0000001e1f67723e */ /* 0x000fe200000000ff */
[----:B------:R-:W-:Y:S01]  /*34a0*/  STS [R216+0xa000], R217 ;  /* 0x00a000d9d8007388 */ /* 0x000fe20000000800 */
[----:B------:R-:W-:Y:S03]  /*34b0*/  IADD3 R100, R181, R178, RZ ;  /* 0x000000b2b5647210 */ /* 0x000fe60007ffe0ff */
[----:B------:R-:W-:Y:S04]  /*34c0*/  STS [R216+0xa400], R233 ;  /* 0x00a400e9d8007388 */ /* 0x000fe80000000800 */
[----:B------:R-:W-:Y:S04]  /*34d0*/  STS [R205+0xb000], R24 ;  /* 0x00b00018cd007388 */ /* 0x000fe80000000800 */
[----:B------:R-:W-:Y:S04]  /*34e0*/  STS [R205+0xb400], R28 ;  /* 0x00b4001ccd007388 */ /* 0x000fe80000000800 */
[----:B------:R-:W-:Y:S04]  /*34f0*/  STS [R216+0xb000], R101 ;  /* 0x00b00065d8007388 */ /* 0x000fe80000000800 */
[----:B------:R-:W-:Y:S01]  /*3500*/  STS [R216+0xb400], R103 ;  /* 0x00b40067d8007388 */ /* 0x000fe20000000800 */
[----:B------:R-:W-:Y:S06]  /*3510*/  BAR.SYNC.DEFER_BLOCKING 0x0 ;  /* 0x0000000000007b1d */ /* 0x000fec0000010000 */
[----:B-1----:R-:W-:Y:S04]  /*3520*/  LDSM.16.MT88.4 R4, [R182+0xe000] ;  /* 0x00e00000b604783b */ /* 0x002fe80000004200 */
[----:B------:R-:W1:Y:S04]  /*3530*/  LDSM.16.MT88.4 R8, [R181+0x4000] ;  /* 0x00400000b508783b */ /* 0x000e680000004200 */
[----:B------:R-:W2:Y:S04]  /*3540*/  LDSM.16.MT88.4 R12, [R182+0x10000] ;  /* 0x01000000b60c783b */ /* 0x000ea80000004200 */
[----:B------:R-:W3:Y:S04]  /*3550*/  LDSM.16.MT88.4 R16, [R100+0x4000] ;  /* 0x004000006410783b */ /* 0x000ee80000004200 */
        /* <DEDUP_REMOVED lines=37> */
[-C--:B---3--:R-:W-:Y:S05]  /*37b0*/  HMMA.16816.F32 R36, R20, R24.reuse, R36 ;  /* 0x000000181424723c */ /* 0x088fea0000001824 */
[----:B------:R-:W-:Y:S01]  /*37c0*/  IMAD R5, R207, UR33, RZ ;  /* 0x00000021cf057c24 */ /* 0x000fe2000f8e02ff */
[C---:B------:R-:W-:Y:S05]  /*37d0*/  HMMA.16816.F32 R40, R28.reuse, R24, R40 ;  /* 0x000000181c28723c */ /* 0x040fea0000001828 */
[----:B------:R-:W-:Y:S01]  /*37e0*/  LEA R5, -R5, RZ, 0x6 ;  /* 0x000000ff05057211 */ /* 0x000fe200078e31ff */
[-C--:B------:R-:W-:Y:S05]  /*37f0*/  HMMA.16816.F32 R44, R28, R26.reuse, R44 ;  /* 0x0000001a1c2c723c */ /* 0x080fea000000182c */
[C---:B------:R-:W-:Y:S01]  /*3800*/  LEA R218, P0, R5.reuse, R218, 0x2 ;  /* 0x000000da05da7211 */ /* 0x040fe200078010ff */
[C---:B------:R-:W-:Y:S05]  /*3810*/  HMMA.16816.F32 R48, R20.reuse, R26, R48 ;  /* 0x0000001a1430723c */ /* 0x040fea0000001830 */
[----:B------:R-:W-:Y:S01]  /*3820*/  LEA.HI.X.SX32 R219, R5, R219, 0x2, P0 ;  /* 0x000000db05db7211 */ /* 0x000fe200000f16ff */
        /* <DEDUP_REMOVED lines=20> */
.L_x_193:
[----:B------:R-:W-:Y:S01]  /*3970*/  LDSM.16.M88.4 R20, [R183] ;  /* 0x00000000b714783b */ /* 0x000fe20000000200 */
[----:B------:R-:W-:Y:S03]  /*3980*/  ULOP3.LUT UR10, UR46, 0x1, URZ, 0xc0, !UPT ;  /* 0x000000012e0a7892 */ /* 0x000fe6000f8ec03f */
[----:B-1----:R-:W1:Y:S01]  /*3990*/  LDSM.16.MT88.4 R8, [R181+0x6000] ;  /* 0x00600000b508783b */ /* 0x002e620000004200 */
[----:B------:R-:W-:Y:S02]  /*39a0*/  UISETP.NE.U32.AND UP0, UPT, UR10, 0x1, UPT ;  /* 0x000000010a00788c */ /* 0x000fe4000bf05070 */
[----:B------:R-:W-:Y:S01]  /*39b0*/  UIADD3 UR10, UR46, -0x1, URZ ;  /* 0xffffffff2e0a7890 */ /* 0x000fe2000fffe03f */
[----:B------:R-:W2:Y:S04]  /*39c0*/  LDSM.16.MT88.4 R16, [R176] ;  /* 0x00000000b010783b */ /* 0x000ea80000004200 */
[----:B------:R-:W-:Y:S04]  /*39d0*/  LDSM.16.M88.4 R24, [R3] ;  /* 0x000000000318783b */ /* 0x000fe80000000200 */
[----:B------:R-:W3:Y:S04]  /*39e0*/  LDSM.16.MT88.4 R28, [R181+0x6800] ;  /* 0x00680000b51c783b */ /* 0x000ee80000004200 */
[----:B------:R-:W4:Y:S04]  /*39f0*/  LDSM.16.MT88.4 R32, [R176+0x800] ;  /* 0x00080000b020783b */ /* 0x000f280000004200 */
[----:B------:R-:W-:Y:S04]  /*3a00*/  LDSM.16.M88.4 R100, [R2] ;  /* 0x000000000264783b */ /* 0x000fe80000000200 */
[----:B------:R-:W4:Y:S04]  /*3a10*/  LDSM.16.MT88.4 R104, [R181+0x7000] ;  /* 0x00700000b568783b */ /* 0x000f280000004200 */
[----:B------:R-:W-:Y:S04]  /*3a20*/  LDSM.16.M88.4 R108, [R0] ;  /* 0x00000000006c783b */ /* 0x000fe80000000200 */
        /* <DEDUP_REMOVED lines=26> */
[----:B------:R-:W2:Y:S01]  /*3bd0*/  LDSM.16.M88.4 R108, [R2+0x2000] ;  /* 0x00200000026c783b */ /* 0x000ea20000000200 */
[C---:B---3--:R-:W-:Y:S06]  /*3be0*/  HMMA.16816.F32 R4, R28.reuse, R32, R4 ;  /* 0x000000201c04723c */ /* 0x048fec0000001804 */
[C---:B------:R-:W-:Y:S01]  /*3bf0*/  HMMA.16816.F32 R8, R28.reuse, R34, R8 ;  /* 0x000000221c08723c */ /* 0x040fe20000001808 */
[----:B------:R-:W-:Y:S05]  /*3c00*/  LDSM.16.MT88.4 R32, [R181+0x9800] ;  /* 0x00980000b520783b */ /* 0x000fea0000004200 */
[C---:B-1----:R-:W-:Y:S06]  /*3c10*/  HMMA.16816.F32 R12, R28.reuse, R20, R12 ;  /* 0x000000141c0c723c */ /* 0x042fec000000180c */
[----:B------:R-:W-:Y:S01]  /*3c20*/  HMMA.16816.F32 R16, R28, R22, R16 ;  /* 0x000000161c10723c */ /* 0x000fe20000001810 */
[----:B------:R-:W1:Y:S04]  /*3c30*/  LDSM.16.MT88.4 R20, [R176+0x3000] ;  /* 0x00300000b014783b */ /* 0x000e680000004200 */
[----:B------:R-:W3:Y:S01]  /*3c40*/  LDSM.16.M88.4 R28, [R0+0x2000] ;  /* 0x00200000001c783b */ /* 0x000ee20000000200 */
[C---:B----4-:R-:W-:Y:S06]  /*3c50*/  HMMA.16816.F32 R4, R100.reuse, R104, R4 ;  /* 0x000000686404723c */ /* 0x050fec0000001804 */
[C---:B------:R-:W-:Y:S06]  /*3c60*/  HMMA.16816.F32 R8, R100.reuse, R106, R8 ;  /* 0x0000006a6408723c */ /* 0x040fec0000001808 */
[C---:B--2---:R-:W-:Y:S06]  /*3c70*/  HMMA.16816.F32 R12, R100.reuse, R24, R12 ;  /* 0x00000018640c723c */ /* 0x044fec000000180c */
[----:B------:R-:W-:Y:S01]  /*3c80*/  HMMA.16816.F32 R16, R100, R26, R16 ;  /* 0x0000001a6410723c */ /* 0x000fe20000001810 */
[----:B------:R-:W2:Y:S05]  /*3c90*/  LDSM.16.MT88.4 R24, [R176+0x3800] ;  /* 0x00380000b018783b */ /* 0x000eaa0000004200 */
[C---:B------:R-:W-:Y:S01]  /*3ca0*/  HMMA.16816.F32 R4, R108.reuse, R112, R4 ;  /* 0x000000706c04723c */ /* 0x040fe20000001804 */
[----:B------:R-:W-:Y:S05]  /*3cb0*/  IMAD.U32 R101, RZ, RZ, UR32 ;  /* 0x00000020ff657e24 */ /* 0x000fea000f8e00ff */
[C---:B------:R-:W-:Y:S06]  /*3cc0*/  HMMA.16816.F32 R8, R108.reuse, R114, R8 ;  /* 0x000000726c08723c */ /* 0x040fec0000001808 */
[C---:B-1----:R-:W-:Y:S06]  /*3cd0*/  HMMA.16816.F32 R12, R108.reuse, R20, R12 ;  /* 0x000000146c0c723c */ /* 0x042fec000000180c */
[----:B------:R-:W-:Y:S06]  /*3ce0*/  HMMA.16816.F32 R16, R108, R22, R16 ;  /* 0x000000166c10723c */ /* 0x000fec0000001810 */
[C---:B---3--:R-:W-:Y:S05]  /*3cf0*/  HMMA.16816.F32 R4, R28.reuse, R32, R4 ;  /* 0x000000201c04723c */ /* 0x048fea0000001804 */
[----:B------:R-:W-:Y:S01]  /*3d00*/  VIADD R108, R180, 0x40 ;  /* 0x00000040b46c7836 */ /* 0x000fe20000000000 */
[C---:B------:R-:W-:Y:S05]  /*3d10*/  HMMA.16816.F32 R8, R28.reuse, R34, R8 ;  /* 0x000000221c08723c */ /* 0x040fea0000001808 */
[----:B------:R-:W-:Y:S01]  /*3d20*/  @P2 IADD3 R32, P0, R198, UR8, RZ ;  /* 0x00000008c6202c10 */ /* 0x000fe2000ff1e0ff */
[C---:B--2---:R-:W-:Y:S01]  /*3d30*/  HMMA.16816.F32 R12, R28.reuse, R24, R12 ;  /* 0x000000181c0c723c */ /* 0x044fe2000000180c */
[----:B------:R-:W-:Y:S01]  /*3d40*/  IMAD.U32 R35, RZ, RZ, UR31 ;  /* 0x0000001fff237e24 */ /* 0x000fe2000f8e00ff */
[----:B------:R-:W-:Y:S03]  /*3d50*/  @UP2 UIADD3 UR8, UP1, UR8, -0x100, URZ ;  /* 0xffffff0008082890 */ /* 0x000fe6000ff3e03f */
[----:B------:R-:W-:Y:S01]  /*3d60*/  @P2 IADD3.X R33, R195, UR9, RZ, P0, !PT ;  /* 0x00000009c3212c10 */ /* 0x000fe200087fe4ff */
[----:B------:R-:W-:Y:S01]  /*3d70*/  HMMA.16816.F32 R16, R28, R26, R16 ;  /* 0x0000001a1c10723c */ /* 0x000fe20000001810 */
[----:B------:R-:W-:Y:S01]  /*3d80*/  IMAD.U32 R25, RZ, RZ, UR32 ;  /* 0x00000020ff197e24 */ /* 0x000fe2000f8e00ff */
[----:B------:R-:W-:Y:S02]  /*3d90*/  @UP2 UIADD3.X UR9, UR9, -0x1, URZ, UP1, !UPT ;  /* 0xffffffff09092890 */ /* 0x000fe40008ffe43f */
[----:B------:R-:W5:Y:S01]  /*3da0*/  @P2 LDG.E R213, desc[UR24][R32.64] ;  /* 0x0000001820d52981 */ /* 0x000f62000c1e1900 */
[-C--:B------:R-:W-:Y:S01]  /*3db0*/  LEA R102, P3, R35, R218.reuse, 0x2 ;  /* 0x000000da23667211 */ /* 0x080fe200078610ff */
[C---:B------:R-:W-:Y:S01]  /*3dc0*/  @P1 VIADD R108, R180.reuse, 0xffffffc0 ;  /* 0xffffffc0b46c1836 */ /* 0x040fe20000000000 */
[-C--:B------:R-:W-:Y:S01]  /*3dd0*/  LEA R34, P0, R25, R218.reuse, 0x2 ;  /* 0x000000da19227211 */ /* 0x080fe200078010ff */
[----:B------:R-:W5:Y:S03]  /*3de0*/  @P2 LDG.E R212, desc[UR24][R32.64+0x20] ;  /* 0x0000201820d42981 */ /* 0x000f66000c1e1900 */
        /* <DEDUP_REMOVED lines=8> */
[----:B------:R2:W-:Y:S01]  /*3e70*/  REDG.E.ADD.F32.FTZ.RN.STRONG.GPU desc[UR24][R218.64], R4 ;  /* 0x00000004da0079a6 */ /* 0x0005e2000c10f398 */
[-C--:B------:R-:W-:Y:S01]  /*3e80*/  LEA.HI.X.SX32 R103, R31, R219.reuse, 0x2, P3 ;  /* 0x000000db1f677211 */ /* 0x080fe200018f16ff */
[----:B------:R-:W-:Y:S01]  /*3e90*/  IMAD.U32 R29, RZ, RZ, UR13 ;  /* 0x0000000dff1d7e24 */ /* 0x000fe2000f8e00ff */
[-C--:B------:R-:W-:Y:S01]  /*3ea0*/  LEA.HI.X.SX32 R105, R25, R219.reuse, 0x2, P2 ;  /* 0x000000db19697211 */ /* 0x080fe200010f16ff */
[----:B------:R3:W-:Y:S01]  /*3eb0*/  REDG.E.ADD.F32.FTZ.RN.STRONG.GPU desc[UR24][R34.64], R5 ;  /* 0x00000005220079a6 */ /* 0x0007e2000c10f398 */
[----:B------:R-:W-:Y:S01]  /*3ec0*/  IMAD.U32 R25, RZ, RZ, UR12 ;  /* 0x0000000cff197e24 */ /* 0x000fe2000f8e00ff */
[-C--:B------:R-:W-:Y:S01]  /*3ed0*/  LEA R106, P0, R27, R218.reuse, 0x2 ;  /* 0x000000da1b6a7211 */ /* 0x080fe200078010ff */
[----:B------:R-:W-:Y:S01]  /*3ee0*/  IMAD.U32 R101, RZ, RZ, UR12 ;  /* 0x0000000cff657e24 */ /* 0x000fe2000f8e00ff */
[----:B------:R4:W-:Y:S01]  /*3ef0*/  REDG.E.ADD.F32.FTZ.RN.STRONG.GPU desc[UR24][R102.64], R6 ;  /* 0x00000006660079a6 */ /* 0x0009e2000c10f398 */
[----:B------:R-:W-:Y:S01]  /*3f00*/  IMAD.U32 R31, RZ, RZ, UR11 ;  /* 0x0000000bff1f7e24 */ /* 0x000fe2000f8e00ff */
[-C--:B------:R-:W-:Y:S01]  /*3f10*/  LEA.HI.X.SX32 R107, R29, R219.reuse, 0x2, P0 ;  /* 0x000000db1d6b7211 */ /* 0x080fe200000f16ff */
[----:B------:R-:W-:Y:S01]  /*3f20*/  IMAD.U32 R29, RZ, RZ, UR43 ;  /* 0x0000002bff1d7e24 */ /* 0x000fe2000f8e00ff */
[-C--:B------:R-:W-:Y:S01]  /*3f30*/  LEA R24, P3, R25, R218.reuse, 0x2 ;  /* 0x000000da19187211 */ /* 0x080fe200078610ff */
[----:B------:R4:W-:Y:S01]  /*3f40*/  REDG.E.ADD.F32.FTZ.RN.STRONG.GPU desc[UR24][R104.64], R7 ;  /* 0x00000007680079a6 */ /* 0x0009e2000c10f398 */
[----:B------:R-:W-:Y:S02]  /*3f50*/  IMAD.U32 R27, RZ, RZ, UR42 ;  /* 0x0000002aff1b7e24 */ /* 0x000fe4000f8e00ff */
[-C--:B------:R-:W-:Y:S01]  /*3f60*/  LEA.HI.X.SX32 R25, R101, R219.reuse, 0x2, P3 ;  /* 0x000000db65197211 */ /* 0x080fe200018f16ff */
[----:B------:R-:W-:Y:S01]  /*3f70*/  REDG.E.ADD.F32.FTZ.RN.STRONG.GPU desc[UR24][R106.64], R8 ;  /* 0x000000086a0079a6 */ /* 0x000fe2000c10f398 */
[----:B------:R-:W-:Y:S02]  /*3f80*/  IMAD.U32 R101, RZ, RZ, UR39 ;  /* 0x00000027ff657e24 */ /* 0x000fe4000f8e00ff */
[----:B-1----:R-:W-:Y:S01]  /*3f90*/  IMAD.U32 R33, RZ, RZ, UR11 ;  /* 0x0000000bff217e24 */ /* 0x002fe2000f8e00ff */
[----:B------:R1:W-:Y:S04]  /*3fa0*/  REDG.E.ADD.F32.FTZ.RN.STRONG.GPU desc[UR24][R24.64], R9 ;  /* 0x00000009180079a6 */ /* 0x0003e8000c10f398 */
[-C--:B------:R-:W-:Y:S01]  /*3fb0*/  LEA R28, P2, R33, R218.reuse, 0x2 ;  /* 0x000000da211c7211 */ /* 0x080fe200078410ff */
[----:B------:R-:W-:Y:S01]  /*3fc0*/  IMAD.U32 R33, RZ, RZ, UR38 ;  /* 0x00000026ff217e24 */ /* 0x000fe2000f8e00ff */
[-C--:B--2---:R-:W-:Y:S01]  /*3fd0*/  LEA R4, P0, R29, R218.reuse, 0x2 ;  /* 0x000000da1d047211 */ /* 0x084fe200078010ff */
[----:B------:R-:W-:Y:S01]  /*3fe0*/  LDSM.16.MT88.4 R20, [R108] ;  /* 0x000000006c14783b */ /* 0x000fe20000004200 */
[-C--:B------:R-:W-:Y:S01]  /*3ff0*/  LEA.HI.X.SX32 R29, R31, R219.reuse, 0x2, P2 ;  /* 0x000000db1f1d7211 */ /* 0x080fe200010f16ff */
[----:B---3--:R-:W-:Y:S02]  /*4000*/  IMAD.U32 R5, RZ, RZ, UR43 ;  /* 0x0000002bff057e24 */ /* 0x008fe4000f8e00ff */
[----:B------:R-:W-:Y:S02]  /*4010*/  IMAD.U32 R31, RZ, RZ, UR37 ;  /* 0x00000025ff1f7e24 */ /* 0x000fe4000f8e00ff */
[----:B------:R2:W-:Y:S01]  /*4020*/  REDG.E.ADD.F32.FTZ.RN.STRONG.GPU desc[UR24][R28.64], R10 ;  /* 0x0000000a1c0079a6 */ /* 0x0005e2000c10f398 */
[-C--:B------:R-:W-:Y:S02]  /*4030*/  LEA.HI.X.SX32 R5, R5, R219.reuse, 0x2, P0 ;  /* 0x000000db05057211 */ /* 0x080fe400000f16ff */
[-C--:B----4-:R-:W-:Y:S01]  /*4040*/  LEA R6, P2, R27, R218.reuse, 0x2 ;  /* 0x000000da1b067211 */ /* 0x090fe200078410ff */
[----:B------:R-:W-:Y:S01]  /*4050*/  IMAD.U32 R27, RZ, RZ, UR39 ;  /* 0x00000027ff1b7e24 */ /* 0x000fe2000f8e00ff */
[----:B------:R-:W-:Y:S01]  /*4060*/  MOV R7, UR42 ;  /* 0x0000002a00077c02 */ /* 0x000fe20008000f00 */
[----:B------:R3:W-:Y:S01]  /*4070*/  REDG.E.ADD.F32.FTZ.RN.STRONG.GPU desc[UR24][R4.64], R11 ;  /* 0x0000000b040079a6 */ /* 0x0007e2000c10f398 */
[-C--:B------:R-:W-:Y:S02]  /*4080*/  LEA R32, P3, R31, R218.reuse, 0x2 ;  /* 0x000000da1f207211 */ /* 0x080fe400078610ff */
[-C--:B------:R-:W-:Y:S01]  /*4090*/  LEA.HI.X.SX32 R7, R7, R219.reuse, 0x2, P2 ;  /* 0x000000db07077211 */ /* 0x080fe200010f16ff */
[----:B------:R-:W-:Y:S01]  /*40a0*/  REDG.E.ADD.F32.FTZ.RN.STRONG.GPU desc[UR24][R218.64+0x80], R12 ;  /* 0x0000800cda0079a6 */ /* 0x000fe2000c10f398 */
[-C--:B------:R-:W-:Y:S03]  /*40b0*/  LEA R26, P0, R27, R218.reuse, 0x2 ;  /* 0x000000da1b1a7211 */ /* 0x080fe600078010ff */
[----:B------:R4:W-:Y:S01]  /*40c0*/  REDG.E.ADD.F32.FTZ.RN.STRONG.GPU desc[UR24][R34.64+0x80], R13 ;  /* 0x0000800d220079a6 */ /* 0x0009e2000c10f398 */
[-C--:B------:R-:W-:Y:S01]  /*40d0*/  LEA.HI.X.SX32 R27, R101, R219.reuse, 0x2, P0 ;  /* 0x000000db651b7211 */ /* 0x080fe200000f16ff */
[----:B-1----:R-:W-:Y:S02]  /*40e0*/  IMAD.U32 R25, RZ, RZ, UR36 ;  /* 0x00000024ff197e24 */ /* 0x002fe4000f8e00ff */
[----:B------:R-:W-:Y:S01]  /*40f0*/  REDG.E.ADD.F32.FTZ.RN.STRONG.GPU desc[UR24][R6.64], R14 ;  /* 0x0000000e060079a6 */ /* 0x000fe2000c10f398 */
[----:B------:R-:W-:Y:S02]  /*4100*/  IMAD.U32 R9, RZ, RZ, UR35 ;  /* 0x00000023ff097e24 */ /* 0x000fe4000f8e00ff */
[-C--:B------:R-:W-:Y:S01]  /*4110*/  LEA R100, P2, R25, R218.reuse, 0x2 ;  /* 0x000000da19647211 */ /* 0x080fe200078410ff */
[----:B------:R-:W-:Y:S02]  /*4120*/  REDG.E.ADD.F32.FTZ.RN.STRONG.GPU desc[UR24][R26.64], R15 ;  /* 0x0000000f1a0079a6 */ /* 0x000fe4000c10f398 */
[-C--:B------:R-:W-:Y:S02]  /*4130*/  LEA R104, P0, R9, R218.reuse, 0x2 ;  /* 0x000000da09687211 */ /* 0x080fe400078010ff */
[----:B------:R-:W-:Y:S01]  /*4140*/  LDSM.16.MT88.4 R24, [R182+0xa800] ;  /* 0x00a80000b618783b */ /* 0x000fe20000004200 */
[----:B--2---:R-:W-:Y:S01]  /*4150*/  IMAD.U32 R29, RZ, RZ, UR38 ;  /* 0x00000026ff1d7e24 */ /* 0x004fe2000f8e00ff */
[----:B------:R-:W-:Y:S04]  /*4160*/  LEA R28, P4, R33, R218, 0x2 ;  /* 0x000000da211c7211 */ /* 0x000fe800078810ff */
[-C--:B------:R-:W-:Y:S01]  /*4170*/  LEA.HI.X.SX32 R29, R29, R219.reuse, 0x2, P4 ;  /* 0x000000db1d1d7211 */ /* 0x080fe200020f16ff */
[----:B---3--:R-:W-:Y:S02]  /*4180*/  IMAD.U32 R5, RZ, RZ, UR37 ;  /* 0x00000025ff057e24 */ /* 0x008fe4000f8e00ff */
[----:B------:R-:W-:Y:S02]  /*4190*/  IMAD.U32 R11, RZ, RZ, UR35 ;  /* 0x00000023ff0b7e24 */ /* 0x000fe4000f8e00ff */
[----:B------:R-:W-:Y:S01]  /*41a0*/  REDG.E.ADD.F32.FTZ.RN.STRONG.GPU desc[UR24][R28.64], R16 ;  /* 0x000000101c0079a6 */ /* 0x000fe2000c10f398 */
[-C--:B------:R-:W-:Y:S02]  /*41b0*/  LEA.HI.X.SX32 R33, R5, R219.reuse, 0x2, P3 ;  /* 0x000000db05217211 */ /* 0x080fe400018f16ff */
[-C--:B------:R-:W-:Y:S01]  /*41c0*/  LEA.HI.X.SX32 R105, R11, R219.reuse, 0x2, P0 ;  /* 0x000000db0b697211 */ /* 0x080fe200000f16ff */
[----:B------:R-:W-:Y:S01]  /*41d0*/  LDSM.16.MT88.4 R4, [R182+0xa000] ;  /* 0x00a00000b604783b */ /* 0x000fe20000004200 */
[----:B----4-:R-:W-:Y:S02]  /*41e0*/  MOV R13, UR36 ;  /* 0x00000024000d7c02 */ /* 0x010fe40008000f00 */
[----:B------:R-:W-:Y:S01]  /*41f0*/  PLOP3.LUT P0, PT, PT, PT, UP0, 0x80, 0x0 ;  /* 0x000000000000781c */ /* 0x000fe20003f0f008 */
[----:B------:R-:W-:Y:S01]  /*4200*/  REDG.E.ADD.F32.FTZ.RN.STRONG.GPU desc[UR24][R32.64], R17 ;  /* 0x00000011200079a6 */ /* 0x000fe2000c10f398 */
[----:B------:R-:W-:Y:S01]  /*4210*/  LEA.HI.X.SX32 R101, R13, R219, 0x2, P2 ;  /* 0x000000db0d657211 */ /* 0x000fe200010f16ff */
[----:B------:R-:W-:Y:S01]  /*4220*/  @UP2 UIADD3 UR6, UP0, UR6, -0x100, URZ ;  /* 0xffffff0006062890 */ /* 0x000fe2000ff1e03f */
[----:B------:R-:W-:Y:S01]  /*4230*/  ISETP.LT.AND P2, PT, RZ, UR46, PT ;  /* 0x0000002eff007c0c */ /* 0x000fe2000bf41270 */
[----:B------:R-:W1:Y:S01]  /*4240*/  LDSM.16.MT88.4 R8, [R180] ;  /* 0x00000000b408783b */ /* 0x000e620000004200 */
[----:B------:R-:W-:Y:S01]  /*4250*/  UMOV UR46, UR10 ;  /* 0x0000000a002e7c82 */ /* 0x000fe20008000000 */
[----:B------:R-:W-:Y:S02]  /*4260*/  @UP2 UIADD3.X UR7, UR7, -0x1, URZ, UP0, !UPT ;  /* 0xffffffff07072890 */ /* 0x000fe400087fe43f */
[----:B------:R-:W-:Y:S04]  /*4270*/  REDG.E.ADD.F32.FTZ.RN.STRONG.GPU desc[UR24][R100.64], R18 ;  /* 0x00000012640079a6 */ /* 0x000fe8000c10f398 */
[----:B------:R-:W-:Y:S04]  /*4280*/  REDG.E.ADD.F32.FTZ.RN.STRONG.GPU desc[UR24][R104.64], R19 ;  /* 0x00000013680079a6 */ /* 0x000fe8000c10f398 */
[----:B------:R-:W2:Y:S04]  /*4290*/  LDSM.16.MT88.4 R12, [R182+0xc000] ;  /* 0x00c00000b60c783b */ /* 0x000ea80000004200 */
[----:B------:R-:W3:Y:S04]  /*42a0*/  LDSM.16.MT88.4 R28, [R180+0x800] ;  /* 0x00080000b41c783b */ /* 0x000ee80000004200 */
[----:B------:R-:W4:Y:S04]  /*42b0*/  LDSM.16.MT88.4 R32, [R182+0xc800] ;  /* 0x00c80000b620783b */ /* 0x000f280000004200 */
[----:B------:R-:W4:Y:S04]  /*42c0*/  LDSM.16.MT88.4 R100, [R108+0x800] ;  /* 0x000800006c64783b */ /* 0x000f280000004200 */
[----:B------:R-:W-:Y:S04]  /*42d0*/  LDSM.16.MT88.4 R16, [R180+0x1000] ;  /* 0x00100000b410783b */ /* 0x000fe80000004200 */
[----:B------:R-:W-:Y:S01]  /*42e0*/  LDSM.16.MT88.4 R104, [R182+0xd000] ;  /* 0x00d00000b668783b */ /* 0x000fe20000004200 */
[-C--:B-1----:R-:W-:Y:S06]  /*42f0*/  HMMA.16816.F32 R68, R4, R8.reuse, R68 ;  /* 0x000000080444723c */ /* 0x082fec0000001844 */
[C---:B--2---:R-:W-:Y:S06]  /*4300*/  HMMA.16816.F32 R72, R12.reuse, R8, R72 ;  /* 0x000000080c48723c */ /* 0x044fec0000001848 */
[-C--:B------:R-:W-:Y:S06]  /*4310*/  HMMA.16816.F32 R76, R12, R10.reuse, R76 ;  /* 0x0000000a0c4c723c */ /* 0x080fec000000184c */
[C---:B------:R-:W-:Y:S01]  /*4320*/  HMMA.16816.F32 R80, R4.reuse, R10, R80 ;  /* 0x0000000a0450723c */ /* 0x040fe20000001850 */
[----:B------:R-:W1:Y:S05]  /*4330*/  LDSM.16.MT88.4 R8, [R182+0xb000] ;  /* 0x00b00000b608783b */ /* 0x000e6a0000004200 */
[-C--:B------:R-:W-:Y:S06]  /*4340*/  HMMA.16816.F32 R84, R4, R20.reuse, R84 ;  /* 0x000000140454723c */ /* 0x080fec0000001854 */
[C---:B------:R-:W-:Y:S06]  /*4350*/  HMMA.16816.F32 R88, R12.reuse, R20, R88 ;  /* 0x000000140c58723c */ /* 0x040fec0000001858 */
[-C--:B------:R-:W-:Y:S01]  /*4360*/  HMMA.16816.F32 R92, R12, R22.reuse, R92 ;  /* 0x000000160c5c723c */ /* 0x080fe2000000185c */
[----:B------:R-:W2:Y:S05]  /*4370*/  LDSM.16.MT88.4 R12, [R108+0x1000] ;  /* 0x001000006c0c783b */ /* 0x000eaa0000004200 */
[----:B------:R-:W-:Y:S01]  /*4380*/  HMMA.16816.F32 R96, R4, R22, R96 ;  /* 0x000000160460723c */ /* 0x000fe20000001860 */
[----:B------:R-:W-:Y:S04]  /*4390*/  LDSM.16.MT88.4 R4, [R182+0xb800] ;  /* 0x00b80000b604783b */ /* 0x000fe80000004200 */
[----:B------:R-:W2:Y:S01]  /*43a0*/  LDSM.16.MT88.4 R20, [R180+0x1800] ;  /* 0x00180000b414783b */ /* 0x000ea20000004200 */
[-C--:B---3--:R-:W-:Y:S06]  /*43b0*/  HMMA.16816.F32 R68, R24, R28.reuse, R68 ;  /* 0x0000001c1844723c */ /* 0x088fec0000001844 */
[C---:B----4-:R-:W-:Y:S06]  /*43c0*/  HMMA.16816.F32 R72, R32.reuse, R28, R72 ;  /* 0x0000001c2048723c */ /* 0x050fec0000001848 */
[-C--:B------:R-:W-:Y:S06]  /*43d0*/  HMMA.16816.F32 R76, R32, R30.reuse, R76 ;  /* 0x0000001e204c723c */ /* 0x080fec000000184c */
[C---:B------:R-:W-:Y:S01]  /*43e0*/  HMMA.16816.F32 R80, R24.reuse, R30, R80 ;  /* 0x0000001e1850723c */ /* 0x040fe20000001850 */
[----:B------:R-:W3:Y:S05]  /*43f0*/  LDSM.16.MT88.4 R28, [R182+0xd800] ;  /* 0x00d80000b61c783b */ /* 0x000eea0000004200 */
[-C--:B------:R-:W-:Y:S06]  /*4400*/  HMMA.16816.F32 R84, R24, R100.reuse, R84 ;  /* 0x000000641854723c */ /* 0x080fec0000001854 */
[C---:B------:R-:W-:Y:S06]  /*4410*/  HMMA.16816.F32 R88, R32.reuse, R100, R88 ;  /* 0x000000642058723c */ /* 0x040fec0000001858 */
[-C--:B------:R-:W-:Y:S01]  /*4420*/  HMMA.16816.F32 R92, R32, R102.reuse, R92 ;  /* 0x00000066205c723c */ /* 0x080fe2000000185c */
[----:B------:R-:W4:Y:S05]  /*4430*/  LDSM.16.MT88.4 R32, [R108+0x1800] ;  /* 0x001800006c20783b */ /* 0x000f2a0000004200 */
[----:B------:R-:W-:Y:S06]  /*4440*/  HMMA.16816.F32 R96, R24, R102, R96 ;  /* 0x000000661860723c */ /* 0x000fec0000001860 */
[-C--:B-1----:R-:W-:Y:S06]  /*4450*/  HMMA.16816.F32 R68, R8, R16.reuse, R68 ;  /* 0x000000100844723c */ /* 0x082fec0000001844 */
[C---:B------:R-:W-:Y:S06]  /*4460*/  HMMA.16816.F32 R72, R104.reuse, R16, R72 ;  /* 0x000000106848723c */ /* 0x040fec0000001848 */
[-C--:B------:R-:W-:Y:S06]  /*4470*/  HMMA.16816.F32 R76, R104, R18.reuse, R76 ;  /* 0x00000012684c723c */ /* 0x080fec000000184c */
[C---:B------:R-:W-:Y:S06]  /*4480*/  HMMA.16816.F32 R80, R8.reuse, R18, R80 ;  /* 0x000000120850723c */ /* 0x040fec0000001850 */
[-C--:B--2---:R-:W-:Y:S06]  /*4490*/  HMMA.16816.F32 R84, R8, R12.reuse, R84 ;  /* 0x0000000c0854723c */ /* 0x084fec0000001854 */
[C---:B------:R-:W-:Y:S06]  /*44a0*/  HMMA.16816.F32 R88, R104.reuse, R12, R88 ;  /* 0x0000000c6858723c */ /* 0x040fec0000001858 */
[-C--:B------:R-:W-:Y:S06]  /*44b0*/  HMMA.16816.F32 R92, R104, R14.reuse, R92 ;  /* 0x0000000e685c723c */ /* 0x080fec000000185c */
[----:B------:R-:W-:Y:S06]  /*44c0*/  HMMA.16816.F32 R96, R8, R14, R96 ;  /* 0x0000000e0860723c */ /* 0x000fec0000001860 */
[-C--:B------:R-:W-:Y:S06]  /*44d0*/  HMMA.16816.F32 R68, R4, R20.reuse, R68 ;  /* 0x000000140444723c */ /* 0x080fec0000001844 */
[C---:B---3--:R-:W-:Y:S06]  /*44e0*/  HMMA.16816.F32 R72, R28.reuse, R20, R72 ;  /* 0x000000141c48723c */ /* 0x048fec0000001848 */
[-C--:B------:R-:W-:Y:S06]  /*44f0*/  HMMA.16816.F32 R76, R28, R22.reuse, R76 ;  /* 0x000000161c4c723c */ /* 0x080fec000000184c */
[C---:B------:R-:W-:Y:S06]  /*4500*/  HMMA.16816.F32 R80, R4.reuse, R22, R80 ;  /* 0x000000160450723c */ /* 0x040fec0000001850 */
[-C--:B----4-:R-:W-:Y:S06]  /*4510*/  HMMA.16816.F32 R84, R4, R32.reuse, R84 ;  /* 0x000000200454723c */ /* 0x090fec0000001854 */
[C---:B------:R-:W-:Y:S06]  /*4520*/  HMMA.16816.F32 R88, R28.reuse, R32, R88 ;  /* 0x000000201c58723c */ /* 0x040fec0000001858 */
[-C--:B------:R-:W-:Y:S06]  /*4530*/  HMMA.16816.F32 R92, R28, R34.reuse, R92 ;  /* 0x000000221c5c723c */ /* 0x080fec000000185c */
[----:B------:R-:W-:Y:S07]  /*4540*/  HMMA.16816.F32 R96, R4, R34, R96 ;  /* 0x000000220460723c */ /* 0x000fee0000001860 */
[C---:B------:R-:W-:Y:S04]  /*4550*/  VIADD R4, R180.reuse, 0xffffe000 ;  /* 0xffffe000b4047836 */ /* 0x040fe80000000000 */
[----:B------:R-:W-:Y:S04]  /*4560*/  @P0 VIADD R4, R180, 0x2000 ;  /* 0x00002000b4040836 */ /* 0x000fe80000000000 */
[----:B------:R-:W-:Y:S01]  /*4570*/  IMAD.MOV.U32 R180, RZ, RZ, R4 ;  /* 0x000000ffffb47224 */ /* 0x000fe200078e0004 */
[----:B------:R-:W-:Y:S08]  /*4580*/  @P2 BRA `(.L_x_194) ;  /* 0xffffffd800b82947 */ /* 0x000ff0000383ffff */
.L_x_191:
[----:B------:R-:W-:Y:S01]  /*4590*/  BAR.SYNC.DEFER_BLOCKING 0x0 ;  /* 0x0000000000007b1d */ /* 0x000fe20000010000 */
[----:B------:R-:W-:Y:S02]  /*45a0*/  SHF.R.S32.HI R0, RZ, 0x1f, R194 ;  /* 0x0000001fff007819 */ /* 0x000fe400000114c2 */
[----:B------:R-:W-:Y:S02]  /*45b0*/  F2FP.F16.F32.PACK_AB R37, R37, R36 ;  /* 0x000000242525723e */ /* 0x000fe400000000ff */
[----:B------:R-:W-:Y:S01]  /*45c0*/  F2FP.F16.F32.PACK_AB R39, R39, R38 ;  /* 0x000000262727723e */ /* 0x000fe200000000ff */
[----:B------:R-:W-:Y:S01]  /*45d0*/  ULDC UR6, c[0x0][0x390] ;  /* 0x0000e40000067ab9 */ /* 0x000fe20000000800 */
[----:B------:R-:W-:Y:S01]  /*45e0*/  ULDC.64 UR8, c[0x0][0x450] ;  /* 0x0001140000087ab9 */ /* 0x000fe20000000a00 */
        /* <DEDUP_REMOVED lines=32> */
[----:B------:R-:W-:Y:S01]  /*47f0*/  ULDC.64 UR6, c[0x0][0x458] ;  /* 0x0001160000067ab9 */ /* 0x000fe20000000a00 */
[----:B------:R-:W-:Y:S01]  /*4800*/  F2FP.F16.F32.PACK_AB R69, R69, R68 ;  /* 0x000000444545723e */ /* 0x000fe200000000ff */
[----:B------:R-:W-:Y:S01]  /*4810*/  IMAD R3, R0, UR6, RZ ;  /* 0x0000000600037c24 */ /* 0x000fe2000f8e02ff */
[----:B------:R-:W-:Y:S01]  /*4820*/  F2FP.F16.F32.PACK_AB R71, R71, R70 ;  /* 0x000000464747723e */ /* 0x000fe200000000ff */
[C---:B------:R-:W-:Y:S01]  /*4830*/  IMAD.WIDE.U32 R4, R194.reuse, UR6, RZ ;  /* 0x00000006c2047c25 */ /* 0x040fe2000f8e00ff */
[----:B------:R-:W-:Y:S01]  /*4840*/  F2FP.F16.F32.PACK_AB R81, R81, R80 ;  /* 0x000000505151723e */ /* 0x000fe200000000ff */
[----:B------:R-:W-:Y:S01]  /*4850*/  STS [R200], R69 ;  /* 0x00000045c8007388 */ /* 0x000fe20000000800 */
[----:B------:R-:W-:Y:S01]  /*4860*/  F2FP.F16.F32.PACK_AB R82, R83, R82 ;  /* 0x000000525352723e */ /* 0x000fe200000000ff */
[----:B------:R-:W-:Y:S01]  /*4870*/  IMAD R12, R194, UR7, R3 ;  /* 0x00000007c20c7c24 */ /* 0x000fe2000f8e0203 */
[----:B------:R-:W-:Y:S01]  /*4880*/  F2FP.F16.F32.PACK_AB R73, R73, R72 ;  /* 0x000000484949723e */ /* 0x000fe200000000ff */
[----:B------:R-:W3:Y:S01]  /*4890*/  LDC.64 R2, c[0x0][0x438] ;  /* 0x00010e00ff027b82 */ /* 0x000ee20000000a00 */
[----:B------:R-:W-:Y:S01]  /*48a0*/  F2FP.F16.F32.PACK_AB R75, R75, R74 ;  /* 0x0000004a4b4b723e */ /* 0x000fe200000000ff */
[----:B------:R-:W-:Y:S01]  /*48b0*/  STS [R200+0x400], R71 ;  /* 0x00040047c8007388 */ /* 0x000fe20000000800 */
[----:B------:R-:W-:Y:S01]  /*48c0*/  F2FP.F16.F32.PACK_AB R77, R77, R76 ;  /* 0x0000004c4d4d723e */ /* 0x000fe200000000ff */
[----:B------:R-:W-:Y:S01]  /*48d0*/  IMAD.IADD R13, R5, 0x1, R12 ;  /* 0x00000001050d7824 */ /* 0x000fe200078e020c */
[----:B------:R-:W-:Y:S01]  /*48e0*/  F2FP.F16.F32.PACK_AB R79, R79, R78 ;  /* 0x0000004e4f4f723e */ /* 0x000fe200000000ff */
[----:B------:R-:W-:Y:S01]  /*48f0*/  STS [R204], R81 ;  /* 0x00000051cc007388 */ /* 0x000fe20000000800 */
[----:B------:R-:W-:Y:S01]  /*4900*/  F2FP.F16.F32.PACK_AB R85, R85, R84 ;  /* 0x000000545555723e */ /* 0x000fe200000000ff */
[----:B------:R-:W-:Y:S01]  /*4910*/  IMAD R7, R0, UR8, RZ ;  /* 0x0000000800077c24 */ /* 0x000fe2000f8e02ff */
[----:B------:R-:W-:Y:S01]  /*4920*/  F2FP.F16.F32.PACK_AB R87, R87, R86 ;  /* 0x000000565757723e */ /* 0x000fe200000000ff */
[----:B------:R-:W-:Y:S01]  /*4930*/  STS [R203], R82 ;  /* 0x00000052cb007388 */ /* 0x000fe20000000800 */
[----:B------:R-:W-:Y:S01]  /*4940*/  F2FP.F16.F32.PACK_AB R97, R97, R96 ;  /* 0x000000606161723e */ /* 0x000fe200000000ff */
[----:B------:R-:W-:Y:S01]  /*4950*/  IMAD.MOV.U32 R12, RZ, RZ, R4 ;  /* 0x000000ffff0c7224 */ /* 0x000fe200078e0004 */
[----:B------:R-:W-:Y:S01]  /*4960*/  F2FP.F16.F32.PACK_AB R99, R99, R98 ;  /* 0x000000626363723e */ /* 0x000fe200000000ff */
[----:B------:R-:W-:Y:S01]  /*4970*/  STS [R200+0x2000], R73 ;  /* 0x00200049c8007388 */ /* 0x000fe20000000800 */
[----:B------:R-:W-:Y:S01]  /*4980*/  F2FP.F16.F32.PACK_AB R89, R89, R88 ;  /* 0x000000585959723e */ /* 0x000fe200000000ff */
[----:B------:R-:W4:Y:S01]  /*4990*/  LDC.64 R4, c[0x0][0x468] ;  /* 0x00011a00ff047b82 */ /* 0x000f220000000a00 */
[----:B------:R-:W-:Y:S01]  /*49a0*/  F2FP.F16.F32.PACK_AB R91, R91, R90 ;  /* 0x0000005a5b5b723e */ /* 0x000fe200000000ff */
[----:B------:R-:W-:Y:S01]  /*49b0*/  STS [R200+0x2400], R75 ;  /* 0x0024004bc8007388 */ /* 0x000fe20000000800 */
[----:B------:R-:W-:Y:S01]  /*49c0*/  F2FP.F16.F32.PACK_AB R93, R93, R92 ;  /* 0x0000005c5d5d723e */ /* 0x000fe200000000ff */
[C---:B------:R-:W-:Y:S01]  /*49d0*/  IMAD.WIDE.U32 R8, R194.reuse, UR8, RZ ;  /* 0x00000008c2087c25 */ /* 0x040fe2000f8e00ff */
[----:B------:R-:W-:Y:S01]  /*49e0*/  F2FP.F16.F32.PACK_AB R95, R95, R94 ;  /* 0x0000005e5f5f723e */ /* 0x000fe200000000ff */
[----:B------:R-:W-:Y:S01]  /*49f0*/  STS [R204+0x2000], R77 ;  /* 0x0020004dcc007388 */ /* 0x000fe20000000800 */
[----:B------:R-:W-:Y:S01]  /*4a00*/  F2FP.F16.F32.PACK_AB R49, R49, R48 ;  /* 0x000000303131723e */ /* 0x000fe200000000ff */
[----:B------:R-:W-:Y:S01]  /*4a10*/  IMAD R0, R194, UR9, R7 ;  /* 0x00000009c2007c24 */ /* 0x000fe2000f8e0207 */
[----:B------:R-:W-:Y:S01]  /*4a20*/  F2FP.F16.F32.PACK_AB R50, R51, R50 ;  /* 0x000000323332723e */ /* 0x000fe200000000ff */
[----:B------:R-:W-:Y:S01]  /*4a30*/  STS [R204+0x2400], R79 ;  /* 0x0024004fcc007388 */ /* 0x000fe20000000800 */
[----:B------:R-:W-:Y:S01]  /*4a40*/  F2FP.F16.F32.PACK_AB R41, R41, R40 ;  /* 0x000000282929723e */ /* 0x000fe200000000ff */
[----:B------:R-:W1:Y:S01]  /*4a50*/  LDC.64 R6, c[0x0][0x440] ;  /* 0x00011000ff067b82 */ /* 0x000e620000000a00 */
[----:B------:R-:W-:Y:S01]  /*4a60*/  F2FP.F16.F32.PACK_AB R43, R43, R42 ;  /* 0x0000002a2b2b723e */ /* 0x000fe200000000ff */
[----:B------:R-:W-:Y:S01]  /*4a70*/  STS [R202], R85 ;  /* 0x00000055ca007388 */ /* 0x000fe20000000800 */
[----:B------:R-:W-:Y:S01]  /*4a80*/  F2FP.F16.F32.PACK_AB R45, R45, R44 ;  /* 0x0000002c2d2d723e */ /* 0x000fe200000000ff */
[----:B------:R-:W-:Y:S01]  /*4a90*/  IMAD.IADD R9, R9, 0x1, R0 ;  /* 0x0000000109097824 */ /* 0x000fe200078e0200 */
[----:B------:R-:W-:Y:S01]  /*4aa0*/  F2FP.F16.F32.PACK_AB R47, R47, R46 ;  /* 0x0000002e2f2f723e */ /* 0x000fe200000000ff */
[----:B------:R-:W-:Y:S01]  /*4ab0*/  STS [R202+0x400], R87 ;  /* 0x00040057ca007388 */ /* 0x000fe20000000800 */
[----:B------:R-:W-:Y:S01]  /*4ac0*/  F2FP.F16.F32.PACK_AB R53, R53, R52 ;  /* 0x000000343535723e */ /* 0x000fe200000000ff */
[----:B---3--:R-:W-:Y:S01]  /*4ad0*/  IMAD R0, R2, UR26, RZ ;  /* 0x0000001a02007c24 */ /* 0x008fe2000f8e02ff */
[----:B------:R-:W-:Y:S01]  /*4ae0*/  F2FP.F16.F32.PACK_AB R55, R55, R54 ;  /* 0x000000363737723e */ /* 0x000fe200000000ff */
[----:B------:R-:W-:Y:S01]  /*4af0*/  STS [R208], R97 ;  /* 0x00000061d0007388 */ /* 0x000fe20000000800 */
[----:B------:R-:W-:Y:S01]  /*4b00*/  F2FP.F16.F32.PACK_AB R65, R65, R64 ;  /* 0x000000404141723e */ /* 0x000fe200000000ff */
[----:B------:R-:W-:Y:S01]  /*4b10*/  IMAD R0, R3, UR18, R0 ;  /* 0x0000001203007c24 */ /* 0x000fe2000f8e0200 */
[----:B------:R-:W-:Y:S01]  /*4b20*/  F2FP.F16.F32.PACK_AB R67, R67, R66 ;  /* 0x000000424343723e */ /* 0x000fe200000000ff */
[----:B------:R-:W-:Y:S01]  /*4b30*/  STS [R208+0x400], R99 ;  /* 0x00040063d0007388 */ /* 0x000fe20000000800 */
[----:B------:R-:W-:Y:S01]  /*4b40*/  F2FP.F16.F32.PACK_AB R57, R57, R56 ;  /* 0x000000383939723e */ /* 0x000fe200000000ff */
[----:B------:R-:W-:Y:S01]  /*4b50*/  UIMAD UR10, UR44, UR8, URZ ;  /* 0x000000082c0a72a4 */ /* 0x000fe2000f8e023f */
[----:B------:R-:W-:Y:S01]  /*4b60*/  F2FP.F16.F32.PACK_AB R59, R59, R58 ;  /* 0x0000003a3b3b723e */ /* 0x000fe200000000ff */
[----:B------:R-:W-:Y:S01]  /*4b70*/  STS [R202+0x2000], R89 ;  /* 0x00200059ca007388 */ /* 0x000fe20000000800 */
[----:B------:R-:W-:Y:S01]  /*4b80*/  F2FP.F16.F32.PACK_AB R61, R61, R60 ;  /* 0x0000003c3d3d723e */ /* 0x000fe200000000ff */
[----:B------:R-:W-:Y:S01]  /*4b90*/  UIMAD UR10, UR4, UR9, UR10 ;  /* 0x00000009040a72a4 */ /* 0x000fe2000f8e020a */
[----:B------:R-:W-:Y:S01]  /*4ba0*/  F2FP.F16.F32.PACK_AB R63, R63, R62 ;  /* 0x0000003e3f3f723e */ /* 0x000fe200000000ff */
[----:B------:R-:W-:Y:S01]  /*4bb0*/  STS [R202+0x2400], R91 ;  /* 0x0024005bca007388 */ /* 0x000fe20000000800 */
[----:B--2---:R-:W-:Y:S01]  /*4bc0*/  SHF.R.S32.HI R15, RZ, 0x1f, R196 ;  /* 0x0000001fff0f7819 */ /* 0x004fe200000114c4 */
[----:B------:R-:W-:Y:S01]  /*4bd0*/  UIMAD UR44, UR44, UR6, URZ ;  /* 0x000000062c2c72a4 */ /* 0x000fe2000f8e023f */
[----:B------:R-:W-:Y:S01]  /*4be0*/  MOV R14, R196 ;  /* 0x000000c4000e7202 */ /* 0x000fe20000000f00 */
[----:B------:R-:W-:Y:S01]  /*4bf0*/  STS [R208+0x2000], R93 ;  /* 0x0020005dd0007388 */ /* 0x000fe20000000800 */
[----:B------:R-:W-:-:S03]  /*4c00*/  MOV R20, UR8 ;  /* 0x0000000800147c02 */ /* 0x000fc60008000f00 */
[----:B------:R-:W-:Y:S01]  /*4c10*/  STS [R208+0x2400], R95 ;  /* 0x0024005fd0007388 */ /* 0x000fe20000000800 */
[----:B------:R-:W-:Y:S02]  /*4c20*/  IMAD.WIDE.U32 R16, R2, UR18, R14 ;  /* 0x0000001202107c25 */ /* 0x000fe4000f8e000e */
[----:B------:R-:W2:Y:S01]  /*4c30*/  LDC.64 R2, c[0x0][0x470] ;  /* 0x00011c00ff027b82 */ /* 0x000ea20000000a00 */
[----:B------:R3:W-:Y:S01]  /*4c40*/  STS [R200+0x4000], R37 ;  /* 0x00400025c8007388 */ /* 0x0007e20000000800 */
[----:B------:R-:W-:Y:S02]  /*4c50*/  IMAD.IADD R17, R17, 0x1, R0 ;  /* 0x0000000111117824 */ /* 0x000fe400078e0200 */
[----:B----4-:R-:W-:Y:S01]  /*4c60*/  IMAD R0, R4, UR27, RZ ;  /* 0x0000001b04007c24 */ /* 0x010fe2000f8e02ff */
[----:B------:R4:W-:Y:S01]  /*4c70*/  STS [R200+0x4400], R39 ;  /* 0x00440027c8007388 */ /* 0x0009e20000000800 */
[----:B------:R-:W-:-:S03]  /*4c80*/  IMAD.WIDE.U32 R20, R20, UR4, R8 ;  /* 0x0000000414147c25 */ /* 0x000fc6000f8e0008 */
[----:B------:R-:W-:Y:S01]  /*4c90*/  STS [R204+0x4000], R49 ;  /* 0x00400031cc007388 */ /* 0x000fe20000000800 */
[----:B------:R-:W-:Y:S02]  /*4ca0*/  IMAD R5, R5, UR19, R0 ;  /* 0x0000001305057c24 */ /* 0x000fe4000f8e0200 */
[----:B-1----:R-:W-:Y:S01]  /*4cb0*/  IMAD R0, R6, UR26, RZ ;  /* 0x0000001a06007c24 */ /* 0x002fe2000f8e02ff */
[----:B------:R-:W-:Y:S01]  /*4cc0*/  STS [R203+0x4000], R50 ;  /* 0x00400032cb007388 */ /* 0x000fe20000000800 */
[----:B------:R-:W-:-:S03]  /*4cd0*/  IMAD.WIDE.U32 R22, R4, UR19, R16 ;  /* 0x0000001304167c25 */ /* 0x000fc6000f8e0010 */
[----:B------:R1:W-:Y:S01]  /*4ce0*/  STS [R200+0x6000], R41 ;  /* 0x00600029c8007388 */ /* 0x0003e20000000800 */
[----:B------:R-:W-:-:S03]  /*4cf0*/  IMAD.WIDE.U32 R28, R6, UR18, R14 ;  /* 0x00000012061c7c25 */ /* 0x000fc6000f8e000e */
[----:B------:R-:W-:Y:S01]  /*4d00*/  STS [R200+0x6400], R43 ;  /* 0x0064002bc8007388 */ /* 0x000fe20000000800 */
[----:B------:R-:W-:Y:S01]  /*4d10*/  IMAD R7, R7, UR18, R0 ;  /* 0x0000001207077c24 */ /* 0x000fe2000f8e0200 */
[----:B------:R-:W-:Y:S01]  /*4d20*/  IADD3 R0, P0, R22, R20, RZ ;  /* 0x0000001416007210 */ /* 0x000fe20007f1e0ff */
[----:B--2---:R-:W-:Y:S01]  /*4d30*/  IMAD R20, R2, UR27, RZ ;  /* 0x0000001b02147c24 */ /* 0x004fe2000f8e02ff */
[----:B------:R2:W-:Y:S01]  /*4d40*/  STS [R204+0x6000], R45 ;  /* 0x0060002dcc007388 */ /* 0x0005e20000000800 */
[----:B---3--:R-:W-:Y:S01]  /*4d50*/  IMAD.IADD R37, R23, 0x1, R5 ;  /* 0x0000000117257824 */ /* 0x008fe200078e0205 */
[----:B------:R-:W-:Y:S01]  /*4d60*/  IADD3 R29, R29, R7, RZ ;  /* 0x000000071d1d7210 */ /* 0x000fe20007ffe0ff */
[----:B------:R-:W-:Y:S01]  /*4d70*/  IMAD R3, R3, UR19, R20 ;  /* 0x0000001303037c24 */ /* 0x000fe2000f8e0214 */
[----:B------:R3:W-:Y:S01]  /*4d80*/  STS [R204+0x6400], R47 ;  /* 0x0064002fcc007388 */ /* 0x0007e20000000800 */
[----:B----4-:R-:W-:Y:S02]  /*4d90*/  MOV R39, UR6 ;  /* 0x0000000600277c02 */ /* 0x010fe40008000f00 */
[----:B------:R-:W-:Y:S01]  /*4da0*/  IADD3.X R37, R37, UR10, R21, P0, !PT ;  /* 0x0000000a25257c10 */ /* 0x000fe200087fe415 */
[----:B------:R-:W-:Y:S01]  /*4db0*/  STS [R202+0x4000], R53 ;  /* 0x00400035ca007388 */ /* 0x000fe20000000800 */
[----:B------:R-:W-:Y:S01]  /*4dc0*/  ULDC.64 UR10, c[0x0][0x3f0] ;  /* 0x0000fc00000a7ab9 */ /* 0x000fe20000000a00 */
[----:B------:R-:W-:Y:S01]  /*4dd0*/  IMAD.WIDE.U32 R38, R39, UR4, R12 ;  /* 0x0000000427267c25 */ /* 0x000fe2000f8e000c */
[----:B------:R-:W-:Y:S01]  /*4de0*/  UIMAD UR4, UR4, UR7, UR44 ;  /* 0x00000007040472a4 */ /* 0x000fe2000f8e022c */
[----:B------:R-:W-:Y:S01]  /*4df0*/  STS [R202+0x4400], R55 ;  /* 0x00440037ca007388 */ /* 0x000fe20000000800 */
[----:B------:R-:W-:Y:S01]  /*4e00*/  LEA R36, P1, R0, UR10, 0x1 ;  /* 0x0000000a00247c11 */ /* 0x000fe2000f8208ff */
[----:B------:R-:W-:-:S02]  /*4e10*/  USHF.L.U32 UR10, UR8, 0x6, URZ ;  /* 0x00000006080a7899 */ /* 0x000fc4000800063f */
[----:B------:R-:W-:Y:S01]  /*4e20*/  STS [R208+0x4000], R65 ;  /* 0x00400041d0007388 */ /* 0x000fe20000000800 */
[----:B-1----:R-:W-:Y:S01]  /*4e30*/  IMAD.WIDE.U32 R40, R2, UR19, R28 ;  /* 0x0000001302287c25 */ /* 0x002fe2000f8e001c */
[----:B------:R-:W-:Y:S01]  /*4e40*/  LEA.HI.X R37, R0, UR11, R37, 0x1, P1 ;  /* 0x0000000b00257c11 */ /* 0x000fe200088f0c25 */
[----:B------:R-:W-:Y:S01]  /*4e50*/  USHF.L.U64.HI UR11, UR8, 0x6, UR9 ;  /* 0x00000006080b7899 */ /* 0x000fe20008010209 */
[----:B------:R-:W-:Y:S01]  /*4e60*/  STS [R208+0x4400], R67 ;  /* 0x00440043d0007388 */ /* 0x000fe20000000800 */
[----:B------:R-:W-:Y:S01]  /*4e70*/  IMAD.IADD R3, R41, 0x1, R3 ;  /* 0x0000000129037824 */ /* 0x000fe200078e0203 */
[----:B------:R-:W-:Y:S01]  /*4e80*/  IADD3 R2, P0, R40, R38, RZ ;  /* 0x0000002628027210 */ /* 0x000fe20007f1e0ff */
[----:B------:R-:W-:Y:S01]  /*4e90*/  ULDC.64 UR8, c[0x0][0x3f8] ;  /* 0x0000fe0000087ab9 */ /* 0x000fe20000000a00 */
[----:B------:R-:W-:Y:S01]  /*4ea0*/  STS [R202+0x6000], R57 ;  /* 0x00600039ca007388 */ /* 0x000fe20000000800 */
[----:B------:R-:W-:Y:S02]  /*4eb0*/  IADD3 R40, P1, R36, UR10, RZ ;  /* 0x0000000a24287c10 */ /* 0x000fe4000ff3e0ff */
[----:B------:R-:W-:Y:S01]  /*4ec0*/  IADD3.X R3, R3, UR4, R39, P0, !PT ;  /* 0x0000000403037c10 */ /* 0x000fe200087fe427 */
[----:B------:R-:W-:Y:S01]  /*4ed0*/  STS [R202+0x6400], R59 ;  /* 0x0064003bca007388 */ /* 0x000fe20000000800 */
[----:B------:R-:W-:Y:S01]  /*4ee0*/  USHF.L.U32 UR4, UR6, 0x6, URZ ;  /* 0x0000000606047899 */ /* 0x000fe2000800063f */
[----:B------:R-:W-:Y:S01]  /*4ef0*/  LEA R38, P0, R2, UR8, 0x1 ;  /* 0x0000000802267c11 */ /* 0x000fe2000f8008ff */
[----:B------:R-:W-:Y:S01]  /*4f00*/  USHF.L.U64.HI UR6, UR6, 0x6, UR7 ;  /* 0x0000000606067899 */ /* 0x000fe20008010207 */
[----:B------:R-:W-:Y:S01]  /*4f10*/  STS [R208+0x6000], R61 ;  /* 0x0060003dd0007388 */ /* 0x000fe20000000800 */
[----:B------:R-:W-:-:S02]  /*4f20*/  IADD3.X R41, R37, UR11, RZ, P1, !PT ;  /* 0x0000000b25297c10 */ /* 0x000fc40008ffe4ff */
[----:B------:R-:W-:Y:S01]  /*4f30*/  LEA.HI.X R39, R2, UR9, R3, 0x1, P0 ;  /* 0x0000000902277c11 */ /* 0x000fe200080f0c03 */
[----:B------:R-:W-:Y:S01]  /*4f40*/  STS [R208+0x6400], R63 ;  /* 0x0064003fd0007388 */ /* 0x000fe20000000800 */
[----:B------:R-:W-:Y:S01]  /*4f50*/  BAR.SYNC.DEFER_BLOCKING 0x0 ;  /* 0x0000000000007b1d */ /* 0x000fe20000010000 */
[----:B------:R-:W-:Y:S02]  /*4f60*/  IADD3 R2, P0, R38, UR4, RZ ;  /* 0x0000000426027c10 */ /* 0x000fe4000ff1e0ff */
[----:B------:R-:W-:Y:S02]  /*4f70*/  IADD3 R44, P1, R40, UR10, RZ ;  /* 0x0000000a282c7c10 */ /* 0x000fe4000ff3e0ff */
[----:B------:R-:W-:Y:S02]  /*4f80*/  IADD3.X R3, R39, UR6, RZ, P0, !PT ;  /* 0x0000000627037c10 */ /* 0x000fe400087fe4ff */
[----:B--2---:R-:W-:Y:S02]  /*4f90*/  IADD3.X R45, R41, UR11, RZ, P1, !PT ;  /* 0x0000000b292d7c10 */ /* 0x004fe40008ffe4ff */
[----:B------:R-:W-:-:S02]  /*4fa0*/  IADD3 R46, P0, R2, UR4, RZ ;  /* 0x00000004022e7c10 */ /* 0x000fc4000ff1e0ff */
[----:B------:R-:W-:Y:S02]  /*4fb0*/  IADD3 R42, P1, R44, UR10, RZ ;  /* 0x0000000a2c2a7c10 */ /* 0x000fe4000ff3e0ff */
[----:B---3--:R-:W-:Y:S02]  /*4fc0*/  IADD3.X R47, R3, UR6, RZ, P0, !PT ;  /* 0x00000006032f7c10 */ /* 0x008fe400087fe4ff */
[----:B------:R-:W-:Y:S01]  /*4fd0*/  IADD3.X R43, R45, UR11, RZ, P1, !PT ;  /* 0x0000000b2d2b7c10 */ /* 0x000fe20008ffe4ff */
[----:B------:R-:W1:Y:S04]  /*4fe0*/  LDS.128 R8, [R215+0x6000] ;  /* 0x00600000d7087984 */ /* 0x000e680000000c00 */
[----:B------:R-:W2:Y:S04]  /*4ff0*/  LDS.128 R16, [R215+0x7000] ;  /* 0x00700000d7107984 */ /* 0x000ea80000000c00 */
[----:B------:R-:W3:Y:S04]  /*5000*/  LDS.128 R12, [R215+0x8000] ;  /* 0x00800000d70c7984 */ /* 0x000ee80000000c00 */
[----:B------:R-:W4:Y:S04]  /*5010*/  LDS.128 R4, [R215+0x9000] ;  /* 0x00900000d7047984 */ /* 0x000f280000000c00 */
[----:B------:R-:W4:Y:S04]  /*5020*/  LDS.128 R24, [R215+0xa000] ;  /* 0x00a00000d7187984 */ /* 0x000f280000000c00 */
[----:B------:R-:W4:Y:S04]  /*5030*/  LDS.128 R20, [R215+0xb000] ;  /* 0x00b00000d7147984 */ /* 0x000f280000000c00 */
[----:B------:R-:W4:Y:S04]  /*5040*/  LDS.128 R28, [R215+0xc000] ;  /* 0x00c00000d71c7984 */ /* 0x000f280000000c00 */
[----:B------:R-:W4:Y:S04]  /*5050*/  LDS.128 R32, [R215+0xd000] ;  /* 0x00d00000d7207984 */ /* 0x000f280000000c00 */
[----:B-1----:R1:W-:Y:S04]  /*5060*/  STG.E.128 desc[UR24][R36.64], R8 ;  /* 0x0000000824007986 */ /* 0x0023e8000c101d18 */
[----:B--2---:R2:W-:Y:S04]  /*5070*/  STG.E.128 desc[UR24][R40.64], R16 ;  /* 0x0000001028007986 */ /* 0x0045e8000c101d18 */
[----:B---3--:R2:W-:Y:S04]  /*5080*/  STG.E.128 desc[UR24][R44.64], R12 ;  /* 0x0000000c2c007986 */ /* 0x0085e8000c101d18 */
[----:B----4-:R2:W-:Y:S04]  /*5090*/  STG.E.128 desc[UR24][R42.64], R4 ;  /* 0x000000042a007986 */ /* 0x0105e8000c101d18 */
[----:B------:R2:W-:Y:S04]  /*50a0*/  STG.E.128 desc[UR24][R38.64], R24 ;  /* 0x0000001826007986 */ /* 0x0005e8000c101d18 */
[----:B------:R2:W-:Y:S04]  /*50b0*/  STG.E.128 desc[UR24][R2.64], R20 ;  /* 0x0000001402007986 */ /* 0x0005e8000c101d18 */
[----:B------:R2:W-:Y:S01]  /*50c0*/  STG.E.128 desc[UR24][R46.64], R28 ;  /* 0x0000001c2e007986 */ /* 0x0005e2000c101d18 */
[----:B-1----:R-:W-:-:S04]  /*50d0*/  IADD3 R8, P0, R46, UR4, RZ ;  /* 0x000000042e087c10 */ /* 0x002fc8000ff1e0ff */
[----:B------:R-:W-:-:S05]  /*50e0*/  IADD3.X R9, R47, UR6, RZ, P0, !PT ;  /* 0x000000062f097c10 */ /* 0x000fca00087fe4ff */
[----:B------:R2:W-:Y:S04]  /*50f0*/  STG.E.128 desc[UR24][R8.64], R32 ;  /* 0x0000002008007986 */ /* 0x0005e8000c101d18 */
.L_x_188:
[----:B------:R-:W-:Y:S02]  /*5100*/  ULDC UR6, c[0x0][0x2c8] ;  /* 0x0000b20000067ab9 */ /* 0x000fe40000000800 */
[----:B------:R-:W-:-:S04]  /*5110*/  UIADD3 UR6, UR6, 0x7f, URZ ;  /* 0x0000007f06067890 */ /* 0x000fc8000fffe03f */
[----:B------:R-:W-:-:S04]  /*5120*/  USHF.R.S32.HI UR4, URZ, 0x1f, UR6 ;  /* 0x0000001f3f047899 */ /* 0x000fc80008011406 */
[----:B------:R-:W-:-:S03]  /*5130*/  ULEA.HI UR4, UR4, UR6, URZ, 0x7 ;  /* 0x0000000604047291 */ /* 0x000fc6000f8f383f */
[----:B------:R-:W-:Y:S01]  /*5140*/  ULDC UR6, c[0x0][0xc] ;  /* 0x0000030000067ab9 */ /* 0x000fe20000000800 */
[----:B------:R-:W-:Y:S02]  /*5150*/  USHF.R.S32.HI UR4, URZ, 0x7, UR4 ;  /* 0x000000073f047899 */ /* 0x000fe40008011404 */
[----:B------:R-:W-:-:S04]  /*5160*/  UIADD3 UR23, UR6, UR23, URZ ;  /* 0x0000001706177290 */ /* 0x000fc8000fffe03f */
[----:B------:R-:W-:-:S06]  /*5170*/  UISETP.GE.AND UP0, UPT, UR23, UR4, UPT ;  /* 0x000000041700728c */ /* 0x000fcc000bf06270 */
[----:B------:R-:W-:-:S13]  /*5180*/  PLOP3.LUT P0, PT, PT, PT, UP0, 0x80, 0x0 ;  /* 0x000000000000781c */ /* 0x000fda0003f0f008 */
[----:B------:R-:W-:Y:S05]  /*5190*/  @P0 BRA `(.L_x_195) ;  /* 0x0000000000040947 */ /* 0x000fea0003800000 */
[----:B------:R-:W-:Y:S05]  /*51a0*/  BRA `(.L_x_196) ;  /* 0xffffffb8000c7947 */ /* 0x000fea000383ffff */
.L_x_195:
[----:B------:R-:W-:Y:S05]  /*51b0*/  EXIT ;  /* 0x000000000000794d */ /* 0x000fea0003800000 */
.L_x_197:
        /* <DEDUP_REMOVED lines=12> */
.L_x_2458:


//--------------------- .text._ZN5flash44flash_bwd_dq_dk_dv_loop_seqk_parallel_kernelI23Flash_bwd_kernel_traitsILi64ELi64ELi128ELi8ELi2ELi4ELi4ELb1ELb0EN7cutlass6half_tE19Flash_kernel_traitsILi64ELi64ELi128ELi8ES3_EELb0ELb0ELb0ELb1ELb0ELb0ELb0EEEvNS_16Flash_bwd_paramsE --------------------------
	.section	.text._ZN5flash44flash_bwd_dq_dk_dv_loop_seqk_parallel_kernelI23Flash_bwd_kernel_traitsILi64ELi64ELi128ELi8ELi2ELi4ELi4ELb1ELb0EN7cutlass6half_tE19Flash_kernel_traitsILi64ELi64ELi128ELi8ES3_EELb0ELb0ELb0ELb1ELb0ELb0ELb0EEEvNS_16Flash_bwd_paramsE,"ax",@progbits
	.align	128
        .global         _ZN5flash44flash_bwd_dq_dk_dv_loop_seqk_parallel_kernelI23Flash_bwd_kernel_traitsILi64ELi64ELi128ELi8ELi2ELi4ELi4ELb1ELb0EN7cutlass6half_tE19Flash_kernel_traitsILi64ELi64ELi128ELi8ES3_EELb0ELb0ELb0ELb1ELb0ELb0ELb0EEEvNS_16Flash_bwd_paramsE
        .type           _ZN5flash44flash_bwd_dq_dk_dv_loop_seqk_parallel_kernelI23Flash_bwd_kernel_traitsILi64ELi64ELi128ELi8ELi2ELi4ELi4ELb1ELb0EN7cutlass6half_tE19Flash_kernel_traitsILi64ELi64ELi128ELi8ES3_EELb0ELb0ELb0ELb1ELb0ELb0ELb0EEEvNS_16Flash_bwd_paramsE,@function
        .size           _ZN5flash44flash_bwd_dq_dk_dv_loop_seqk_parallel_kernelI23Flash_bwd_kernel_traitsILi64ELi64ELi128ELi8ELi2ELi4ELi4ELb1ELb0EN7cutlass6half_tE19Flash_kernel_traitsILi64ELi64ELi128ELi8ES3_EELb0ELb0ELb0ELb1ELb0ELb0ELb0EEEvNS_16Flash_bwd_paramsE,(.L_x_2459 - _ZN5flash44flash_bwd_dq_dk_dv_loop_seqk_parallel_kernelI23Flash_bwd_kernel_traitsILi64ELi64ELi128ELi8ELi2ELi4ELi4ELb1ELb0EN7cutlass6half_tE19Flash_kernel_traitsILi64ELi64ELi128ELi8ES3_EELb0ELb0ELb0ELb1ELb0ELb0ELb0EEEvNS_16Flash_bwd_paramsE)
        .other          _ZN5flash44flash_bwd_dq_dk_dv_loop_seqk_parallel_kernelI23Flash_bwd_kernel_traitsILi64ELi64ELi128ELi8ELi2ELi4ELi4ELb1ELb0EN7cutlass6half_tE19Flash_kernel_traitsILi64ELi64ELi128ELi8ES3_EELb0ELb0ELb0ELb1ELb0ELb0ELb0EEEvNS_16Flash_bwd_paramsE,@"STO_CUDA_ENTRY STV_DEFAULT"
_ZN5flash44flash_bwd_dq_dk_dv_loop_seqk_parallel_kernelI23Flash_bwd_kernel_traitsILi64ELi64ELi128ELi8ELi2ELi4ELi4ELb1ELb0EN7cutlass6half_tE19Flash_kernel_traitsILi64ELi64ELi128ELi8ES3_EELb0ELb0ELb0ELb1ELb0ELb0ELb0EEEvNS_16Flash_bwd_paramsE:
.text._ZN5flash44flash_bwd_dq_dk_dv_loop_seqk_parallel_kernelI23Flash_bwd_kernel_traitsILi64ELi64ELi128ELi8ELi2ELi4ELi4ELb1ELb0EN7cutlass6half_tE19Flash_kernel_traitsILi64ELi64ELi128ELi8ES3_EELb0ELb0ELb0ELb1ELb0ELb0ELb0EEEvNS_16Flash_bwd_paramsE:
        /* <DEDUP_REMOVED lines=20> */
[----:B-1----:R-:W-:Y:S01]  /*0140*/  SHF.R.S32.HI R11, RZ, 0x1f, R8 ;  /* 0x0000001fff0b7819 */ /* 0x002fe20000011408 */
[----:B------:R-:W-:-:S03]  /*0150*/  IMAD.U32 R174, RZ, RZ, UR6 ;  /* 0x00000006ffae7e24 */ /* 0x000fc6000f8e00ff */
        /* <DEDUP_REMOVED lines=80> */
[----:B------:R-:W-:Y:S02]  /*0660*/  LEA.HI R6, R6, R193, RZ, 0x2 ;  /* 0x000000c106067211 */ /* 0x000fe400078f10ff */
[----:B------:R-:W-:Y:S02]  /*0670*/  SHF.R.U32.HI R0, RZ, 0x3, R8 ;  /* 0x00000003ff007819 */ /* 0x000fe40000011608 */
[----:B------:R-:W-:Y:S02]  /*0680*/  LOP3.LUT R177, R8, 0x8, R177, 0xf8, !PT ;  /* 0x0000000808b17812 */ /* 0x000fe400078ef8b1 */
[----:B------:R-:W-:Y:S02]  /*0690*/  LOP3.LUT R192, R192, 0xfffffe00, RZ, 0xc0, !PT ;  /* 0xfffffe00c0c07812 */ /* 0x000fe400078ec0ff */
[----:B------:R-:W-:-:S02]  /*06a0*/  LOP3.LUT R202, R9, R11, R202, 0x1e, !PT ;  /* 0x0000000b09ca7212 */ /* 0x000fc400078e1eca */
[----:B------:R-:W-:Y:S01]  /*06b0*/  LOP3.LUT R10, R10, R9, RZ, 0x3c, !PT ;  /* 0x000000090a0a7212 */ /* 0x000fe200078e3cff */
[----:B------:R-:W-:Y:S01]  /*06c0*/  IMAD R2, R2, 0x400, R192 ;  /* 0x0000040002027824 */ /* 0x000fe200078e02c0 */
[----:B------:R-:W-:Y:S01]  /*06d0*/  SHF.R.S32.HI R6, RZ, 0x2, R6 ;  /* 0x00000002ff067819 */ /* 0x000fe20000011406 */
[----:B------:R-:W-:Y:S01]  /*06e0*/  IMAD.IADD R202, R5, 0x1, R202 ;  /* 0x0000000105ca7824 */ /* 0x000fe200078e02ca */
[----:B------:R-:W-:Y:S01]  /*06f0*/  LOP3.LUT R7, R0, R7, R8, 0x1e, !PT ;  /* 0x0000000700077212 */ /* 0x000fe200078e1e08 */
        /* <DEDUP_REMOVED lines=16> */
[----:B------:R-:W-:Y:S01]  /*0800*/  IMAD.SHL.U32 R173, R192, 0x2, RZ ;  /* 0x00000002c0ad7824 */ /* 0x000fe200078e00ff */
[----:B------:R-:W-:Y:S01]  /*0810*/  LOP3.LUT R14, R14, 0x8, R17, 0xf8, !PT ;  /* 0x000000080e0e7812 */ /* 0x000fe200078ef811 */
[----:B------:R-:W-:Y:S01]  /*0820*/  VIADD R204, R202, 0x40 ;  /* 0x00000040cacc7836 */ /* 0x000fe20000000000 */
[----:B------:R-:W-:Y:S01]  /*0830*/  SHF.R.S32.HI R195, RZ, 0x1f, R196 ;  /* 0x0000001fffc37819 */ /* 0x000fe200000114c4 */
[----:B------:R-:W-:Y:S01]  /*0840*/  IMAD.IADD R178, R0, 0x1, R5 ;  /* 0x0000000100b27824 */ /* 0x000fe200078e0205 */
[----:B------:R-:W-:Y:S01]  /*0850*/  SEL R2, R2, 0x10, !P0 ;  /* 0x0000001002027807 */ /* 0x000fe20004000000 */
[----:B------:R-:W-:Y:S01]  /*0860*/  IMAD.IADD R207, R203, 0x1, R213 ;  /* 0x00000001cbcf7824 */ /* 0x000fe200078e02d5 */
[----:B------:R-:W-:Y:S01]  /*0870*/  LOP3.LUT R175, R13, R14, R175, 0xf6, !PT ;  /* 0x0000000e0daf7212 */ /* 0x000fe200078ef6af */
[----:B------:R-:W-:Y:S01]  /*0880*/  @P2 VIADD R204, R202, 0xffffffc0 ;  /* 0xffffffc0cacc2836 */ /* 0x000fe20000000000 */
[----:B------:R-:W-:Y:S01]  /*0890*/  SHF.L.U64.HI R195, R196, 0x2, R195 ;  /* 0x00000002c4c37819 */ /* 0x000fe200000102c3 */
[----:B------:R-:W-:Y:S01]  /*08a0*/  VIADD R205, R202, 0x420 ;  /* 0x00000420cacd7836 */ /* 0x000fe20000000000 */
[----:B------:R-:W-:Y:S01]  /*08b0*/  IADD3 R174, R173, 0x4000, R174 ;  /* 0x00004000adae7810 */ /* 0x000fe20007ffe0ae */
        /* <DEDUP_REMOVED lines=12> */
.L_x_266:
        /* <DEDUP_REMOVED lines=47> */
.L_x_198:
[----:B------:R-:W-:Y:S01]  /*0c70*/  IMAD.SHL.U32 R17, R199, 0x80, RZ ;  /* 0x00000080c7117824 */ /* 0x000fe200078e00ff */
[----:B-----5:R-:W-:-:S04]  /*0c80*/  @!P3 IADD3 R226, R0, R2, -R225 ;  /* 0x0000000200e2b210 */ /* 0x020fc80007ffe8e1 */
[----:B------:R-:W-:-:S13]  /*0c90*/  ISETP.GT.AND P1, PT, R226, R17, PT ;  /* 0x00000011e200720c */ /* 0x000fda0003f24270 */
[----:B------:R-:W-:Y:S05]  /*0ca0*/  @!P1 BRA `(.L_x_199) ;  /* 0x0000007400089947 */ /* 0x000fea0003800000 */
[----:B--2---:R-:W2:Y:S01]  /*0cb0*/  LDC R7, c[0x0][0x278] ;  /* 0x00009e00ff077b82 */ /* 0x004ea20000000800 */
[----:B------:R-:W-:Y:S01]  /*0cc0*/  IABS R4, R200 ;  /* 0x000000c800047213 */ /* 0x000fe20000000000 */
[C---:B------:R-:W-:Y:S01]  /*0cd0*/  IMAD.SHL.U32 R13, R197.reuse, 0x80, RZ ;  /* 0x00000080c50d7824 */ /* 0x040fe200078e00ff */
[----:B------:R-:W-:Y:S01]  /*0ce0*/  ISETP.NE.AND P1, PT, R228, -0x1, PT ;  /* 0xffffffffe400780c */ /* 0x000fe20003f25270 */
[----:B------:R-:W-:Y:S01]  /*0cf0*/  ULDC UR4, c[0x0][0x2dc] ;  /* 0x0000b70000047ab9 */ /* 0x000fe20000000800 */
[----:B------:R-:W-:Y:S01]  /*0d00*/  SHF.L.U64.HI R10, R197, 0x7, R15 ;  /* 0x00000007c50a7819 */ /* 0x000fe2000001020f */
[----:B------:R-:W-:Y:S01]  /*0d10*/  ULDC UR14, c[0x0][0x270] ;  /* 0x00009c00000e7ab9 */ /* 0x000fe20000000800 */
[----:B------:R-:W-:Y:S01]  /*0d20*/  SEL R13, R13, RZ, P0 ;  /* 0x000000ff0d0d7207 */ /* 0x000fe20000000000 */
[----:B------:R-:W3:Y:S01]  /*0d30*/  LDC.64 R2, c[0x0][0x228] ;  /* 0x00008a00ff027b82 */ /* 0x000ee20000000a00 */
[----:B------:R-:W-:Y:S01]  /*0d40*/  ISETP.NE.AND P2, PT, R14, -0x1, PT ;  /* 0xffffffff0e00780c */ /* 0x000fe20003f45270 */
[----:B------:R-:W-:Y:S01]  /*0d50*/  UIMAD.WIDE UR8, UR4, UR14, URZ ;  /* 0x0000000e040872a5 */ /* 0x000fe2000f8e023f */
[----:B------:R-:W-:-:S02]  /*0d60*/  SEL R10, R10, RZ, P0 ;  /* 0x000000ff0a0a7207 */ /* 0x000fc40000000000 */
[----:B------:R-:W-:-:S03]  /*0d70*/  SHF.R.S32.HI R201, RZ, 0x1f, R200 ;  /* 0x0000001fffc97819 */ /* 0x000fc600000114c8 */
[----:B------:R-:W4:Y:S01]  /*0d80*/  LDC R22, c[0x0][0x2d4] ;  /* 0x0000b500ff167b82 */ /* 0x000f220000000800 */
[----:B--2---:R-:W-:-:S07]  /*0d90*/  IABS R6, R7 ;  /* 0x0000000700067213 */ /* 0x004fce0000000000 */
[----:B------:R-:W2:Y:S01]  /*0da0*/  LDC R30, c[0x0][0x2c4] ;  /* 0x0000b100ff1e7b82 */ /* 0x000ea20000000800 */
[----:B------:R-:W5:Y:S01]  /*0db0*/  I2F.RP R5, R6 ;  /* 0x0000000600057306 */ /* 0x000f620000209400 */
[-C--:B---3--:R-:W-:Y:S02]  /*0dc0*/  IMAD R20, R15, R2.reuse, RZ ;  /* 0x000000020f147224 */ /* 0x088fe400078e02ff */
[----:B------:R-:W-:-:S04]  /*0dd0*/  IMAD.WIDE.U32 R28, R197, R2, RZ ;  /* 0x00000002c51c7225 */ /* 0x000fc800078e00ff */
[C---:B------:R-:W-:Y:S02]  /*0de0*/  IMAD R20, R197.reuse, R3, R20 ;  /* 0x00000003c5147224 */ /* 0x040fe400078e0214 */
[----:B------:R-:W3:Y:S01]  /*0df0*/  LDC.U8 R3, c[0x0][0x3d8] ;  /* 0x0000f600ff037b82 */ /* 0x000ee20000000000 */
[----:B----4-:R-:W-:Y:S01]  /*0e00*/  IMAD.WIDE.U32 R38, R197, R22, RZ ;  /* 0x00000016c5267225 */ /* 0x010fe200078e00ff */
[----:B-----5:R-:W4:Y:S01]  /*0e10*/  MUFU.RCP R8, R5 ;  /* 0x0000000500087308 */ /* 0x020f220000001000 */
[----:B------:R-:W-:Y:S02]  /*0e20*/  IADD3 R20, R29, R20, RZ ;  /* 0x000000141d147210 */ /* 0x000fe40007ffe0ff */
[----:B------:R-:W-:-:S03]  /*0e30*/  IMAD R32, R38, UR9, RZ ;  /* 0x0000000926207c24 */ /* 0x000fc6000f8e02ff */
[----:B------:R-:W5:Y:S01]  /*0e40*/  LDC.U8 R29, c[0x0][0x480] ;  /* 0x00012000ff1d7b82 */ /* 0x000f620000000000 */
[----:B----4-:R-:W-:-:S04]  /*0e50*/  IADD3 R8, R8, 0xffffffe, RZ ;  /* 0x0ffffffe08087810 */ /* 0x010fc80007ffe0ff */
[----:B------:R-:W4:Y:S01]  /*0e60*/  F2I.FTZ.U32.TRUNC.NTZ R9, R8 ;  /* 0x0000000800097305 */ /* 0x000f22000021f000 */
[----:B---3--:R-:W-:-:S13]  /*0e70*/  ISETP.NE.AND P3, PT, R3, RZ, PT ;  /* 0x000000ff0300720c */ /* 0x008fda0003f65270 */
[----:B------:R-:W3:Y:S01]  /*0e80*/  @P3 LDC R27, c[0x0][0x2e4] ;  /* 0x0000b900ff1b3b82 */ /* 0x000ee20000000800 */
[----:B----4-:R-:W-:Y:S01]  /*0e90*/  IMAD.MOV R0, RZ, RZ, -R9 ;  /* 0x000000ffff007224 */ /* 0x010fe200078e0a09 */
[----:B------:R-:W-:Y:S01]  /*0ea0*/  MOV R8, RZ ;  /* 0x000000ff00087202 */ /* 0x000fe20000000f00 */
[----:B--2---:R-:W-:Y:S02]  /*0eb0*/  @P3 IMAD R33, R197, R30, RZ ;  /* 0x0000001ec5213224 */ /* 0x004fe400078e02ff */
[----:B------:R-:W-:-:S04]  /*0ec0*/  IMAD R0, R0, R6, RZ ;  /* 0x0000000600007224 */ /* 0x000fc800078e02ff */
[----:B------:R-:W-:-:S06]  /*0ed0*/  IMAD.HI.U32 R9, R9, R0, R8 ;  /* 0x0000000009097227 */ /* 0x000fcc00078e0008 */
[----:B------:R-:W-:-:S04]  /*0ee0*/  IMAD.HI.U32 R0, R9, R4, RZ ;  /* 0x0000000409007227 */ /* 0x000fc800078e00ff */
[----:B-1----:R-:W-:Y:S01]  /*0ef0*/  VIADD R9, R227, 0x3f ;  /* 0x0000003fe3097836 */ /* 0x002fe20000000000 */
[----:B------:R-:W-:-:S04]  /*0f00*/  IADD3 R11, -R0, RZ, RZ ;  /* 0x000000ff000b7210 */ /* 0x000fc80007ffe1ff */
[----:B------:R-:W-:Y:S01]  /*0f10*/  SHF.R.S32.HI R16, RZ, 0x1f, R9 ;  /* 0x0000001fff107819 */ /* 0x000fe20000011409 */
[----:B------:R-:W-:Y:S02]  /*0f20*/  IMAD R11, R6, R11, R4 ;  /* 0x0000000b060b7224 */ /* 0x000fe400078e0204 */
[----:B------:R-:W1:Y:S01]  /*0f30*/  LDC.64 R4, c[0x0][0x240] ;  /* 0x00009000ff047b82 */ /* 0x000e620000000a00 */
[----:B------:R-:W-:Y:S02]  /*0f40*/  LEA.HI R16, R16, R9, RZ, 0x6 ;  /* 0x0000000910107211 */ /* 0x000fe400078f30ff */
[----:B------:R-:W-:Y:S02]  /*0f50*/  ISETP.GT.U32.AND P4, PT, R6, R11, PT ;  /* 0x0000000b0600720c */ /* 0x000fe40003f84070 */
[----:B------:R-:W-:-:S03]  /*0f60*/  LOP3.LUT R18, R16, 0xffffffc0, RZ, 0xc0, !PT ;  /* 0xffffffc010127812 */ /* 0x000fc600078ec0ff */
[----:B------:R-:W2:Y:S01]  /*0f70*/  @P1 LDC.64 R8, c[0x0][0x250] ;  /* 0x00009400ff081b82 */ /* 0x000ea20000000a00 */
[----:B------:R-:W-:-:S04]  /*0f80*/  IADD3 R18, R18, -0x40, RZ ;  /* 0xffffffc012127810 */ /* 0x000fc80007ffe0ff */
[----:B------:R-:W-:Y:S02]  /*0f90*/  IADD3 R26, P0, R18, R13, RZ ;  /* 0x0000000d121a7210 */ /* 0x000fe40007f1e0ff */
[----:B------:R-:W-:Y:S01]  /*0fa0*/  SHF.R.S32.HI R19, RZ, 0x1f, R18 ;  /* 0x0000001fff137819 */ /* 0x000fe20000011412 */
[----:B------:R-:W-:Y:S01]  /*0fb0*/  @!P4 VIADD R0, R0, 0x1 ;  /* 0x000000010000c836 */ /* 0x000fe20000000000 */
[-C--:B------:R-:W-:Y:S01]  /*0fc0*/  @!P4 IADD3 R11, R11, -R6.reuse, RZ ;  /* 0x800000060b0bc210 */ /* 0x080fe20007ffe0ff */
[----:B------:R-:W-:Y:S01]  /*0fd0*/  IMAD R25, R26, UR9, RZ ;  /* 0x000000091a197c24 */ /* 0x000fe2000f8e02ff */
[----:B------:R-:W-:Y:S01]  /*0fe0*/  ISETP.NE.AND P4, PT, R7, RZ, PT ;  /* 0x000000ff0700720c */ /* 0x000fe20003f85270 */
[----:B------:R-:W-:Y:S01]  /*0ff0*/  IMAD.X R10, R19, 0x1, R10, P0 ;  /* 0x00000001130a7824 */ /* 0x000fe200000e060a */
[----:B------:R-:W-:Y:S02]  /*1000*/  ISETP.GE.U32.AND P5, PT, R11, R6, PT ;  /* 0x000000060b00720c */ /* 0x000fe40003fa6070 */
[----:B------:R-:W-:Y:S01]  /*1010*/  LOP3.LUT R6, R200, R7, RZ, 0x3c, !PT ;  /* 0x00000007c8067212 */ /* 0x000fe200078e3cff */
[----:B-1----:R-:W-:-:S03]  /*1020*/  IMAD.WIDE.U32 R12, R14, R4, RZ ;  /* 0x000000040e0c7225 */ /* 0x002fc600078e00ff */
[----:B------:R-:W-:Y:S01]  /*1030*/  ISETP.GE.AND P0, PT, R6, RZ, PT ;  /* 0x000000ff0600720c */ /* 0x000fe20003f06270 */
[----:B------:R-:W-:Y:S01]  /*1040*/  IMAD R2, R14, R5, RZ ;  /* 0x000000050e027224 */ /* 0x000fe200078e02ff */
[----:B------:R-:W-:Y:S01]  /*1050*/  SEL R21, R28, R12, !P2 ;  /* 0x0000000c1c157207 */ /* 0x000fe20005000000 */
[----:B------:R-:W-:Y:S01]  /*1060*/  IMAD R25, R10, UR8, R25 ;  /* 0x000000080a197c24 */ /* 0x000fe2000f8e0219 */
[----:B------:R-:W1:Y:S01]  /*1070*/  S2R R28, SR_CTAID.X ;  /* 0x00000000001c7919 */ /* 0x000e620000002500 */
[----:B------:R-:W4:Y:S01]  /*1080*/  @!P2 LDC.64 R10, c[0x0][0x418] ;  /* 0x00010600ff0aab82 */ /* 0x000f220000000a00 */
[----:B------:R-:W-:Y:S02]  /*1090*/  @P2 IADD3 R20, R13, R2, RZ ;  /* 0x000000020d142210 */ /* 0x000fe40007ffe0ff */
[----:B------:R-:W-:Y:S02]  /*10a0*/  @P1 IADD3 R2, R225, R228, RZ ;  /* 0x000000e4e1021210 */ /* 0x000fe40007ffe0ff */
[----:B------:R-:W-:-:S02]  /*10b0*/  @P5 IADD3 R0, R0, 0x1, RZ ;  /* 0x0000000100005810 */ /* 0x000fc40007ffe0ff */
[----:B------:R-:W-:Y:S01]  /*10c0*/  SHF.R.S32.HI R6, RZ, 0x1f, R22 ;  /* 0x0000001fff067819 */ /* 0x000fe20000011416 */
[----:B------:R-:W3:Y:S01]  /*10d0*/  @P2 LDC.64 R12, c[0x0][0x420] ;  /* 0x00010800ff0c2b82 */ /* 0x000ee20000000a00 */
[C---:B--2---:R-:W-:Y:S02]  /*10e0*/  @P1 IMAD R23, R2.reuse, R9, RZ ;  /* 0x0000000902171224 */ /* 0x044fe400078e02ff */
[----:B------:R-:W-:Y:S01]  /*10f0*/  @!P0 IMAD.MOV R0, RZ, RZ, -R0 ;  /* 0x000000ffff008224 */ /* 0x000fe200078e0a00 */
[----:B------:R-:W-:Y:S01]  /*1100*/  @!P4 LOP3.LUT R0, RZ, R7, RZ, 0x33, !PT ;  /* 0x00000007ff00c212 */ /* 0x000fe200078e33ff */
[----:B------:R-:W-:Y:S01]  /*1110*/  @P1 IMAD.WIDE.U32 R2, R2, R8, RZ ;  /* 0x0000000802021225 */ /* 0x000fe200078e00ff */
[----:B-----5:R-:W-:Y:S02]  /*1120*/  ISETP.NE.AND P0, PT, R29, RZ, PT ;  /* 0x000000ff1d00720c */ /* 0x020fe40003f05270 */
[----:B------:R-:W-:Y:S01]  /*1130*/  SHF.R.S32.HI R29, RZ, 0x1f, R17 ;  /* 0x0000001fff1d7819 */ /* 0x000fe20000011411 */
[----:B------:R-:W-:Y:S01]  /*1140*/  IMAD R31, R6, R197, RZ ;  /* 0x000000c5061f7224 */ /* 0x000fe200078e02ff */
[----:B------:R-:W-:Y:S01]  /*1150*/  @P1 IADD3 R23, R3, R23, RZ ;  /* 0x0000001703171210 */ /* 0x000fe20007ffe0ff */
[----:B------:R-:W1:Y:S01]  /*1160*/  LDC.64 R6, c[0x0][0x488] ;  /* 0x00012200ff067b82 */ /* 0x000e620000000a00 */
[----:B------:R-:W-:Y:S01]  /*1170*/  @P1 MOV R24, R2 ;  /* 0x0000000200181202 */ /* 0x000fe20000000f00 */
[----:B------:R-:W-:-:S02]  /*1180*/  IMAD R31, R15, R22, R31 ;  /* 0x000000160f1f7224 */ /* 0x000fc400078e021f */
[----:B----4-:R-:W-:Y:S02]  /*1190*/  @!P2 IMAD R36, R15, R10, RZ ;  /* 0x0000000a0f24a224 */ /* 0x010fe400078e02ff */
[----:B------:R-:W-:Y:S02]  /*11a0*/  IMAD.IADD R31, R39, 0x1, R31 ;  /* 0x00000001271f7824 */ /* 0x000fe400078e021f */
[----:B------:R-:W2:Y:S01]  /*11b0*/  @P1 LDC.64 R2, c[0x0][0x248] ;  /* 0x00009200ff021b82 */ /* 0x000ea20000000a00 */
[----:B------:R-:W-:-:S04]  /*11c0*/  IMAD.WIDE.U32 R38, R38, UR8, RZ ;  /* 0x0000000826267c25 */ /* 0x000fc8000f8e00ff */
[----:B------:R-:W-:Y:S02]  /*11d0*/  IMAD R32, R31, UR8, R32 ;  /* 0x000000081f207c24 */ /* 0x000fe4000f8e0220 */
[----:B---3--:R-:W-:-:S04]  /*11e0*/  @P2 IMAD.WIDE.U32 R34, R14, R12, RZ ;  /* 0x0000000c0e222225 */ /* 0x008fc800078e00ff */
[----:B------:R-:W-:Y:S01]  /*11f0*/  @!P2 IMAD R31, R197, R11, R36 ;  /* 0x0000000bc51fa224 */ /* 0x000fe200078e0224 */
[----:B------:R-:W-:Y:S01]  /*1200*/  IADD3 R11, R39, R32, RZ ;  /* 0x00000020270b7210 */ /* 0x000fe20007ffe0ff */
[----:B------:R-:W-:Y:S01]  /*1210*/  IMAD.WIDE.U32 R36, R14, UR8, RZ ;  /* 0x000000080e247c25 */ /* 0x000fe2000f8e00ff */
[----:B------:R-:W-:-:S03]  /*1220*/  @P3 SEL R32, R33, R14, !P2 ;  /* 0x0000000e21203207 */ /* 0x000fc60005000000 */
[----:B------:R-:W-:Y:S02]  /*1230*/  IMAD R12, R14, UR9, RZ ;  /* 0x000000090e0c7c24 */ /* 0x000fe4000f8e02ff */
[----:B------:R-:W-:Y:S01]  /*1240*/  @!P2 IMAD.WIDE.U32 R40, R197, R10, RZ ;  /* 0x0000000ac528a225 */ /* 0x000fe200078e00ff */
[----:B------:R-:W-:Y:S02]  /*1250*/  SEL R10, R38, R36, !P2 ;  /* 0x00000024260a7207 */ /* 0x000fe40005000000 */
[----:B------:R-:W-:Y:S01]  /*1260*/  @P2 IADD3 R11, R37, R12, RZ ;  /* 0x0000000c250b2210 */ /* 0x000fe20007ffe0ff */
[----:B------:R-:W-:Y:S01]  /*1270*/  @P2 IMAD R13, R14, R13, R35 ;  /* 0x0000000d0e0d2224 */ /* 0x000fe200078e0223 */
[----:B------:R-:W-:Y:S01]  /*1280*/  @!P2 IADD3 R13, R41, R31, RZ ;  /* 0x0000001f290da210 */ /* 0x000fe20007ffe0ff */
[----:B------:R-:W-:Y:S01]  /*1290*/  @P2 IMAD.MOV.U32 R12, RZ, RZ, R34 ;  /* 0x000000ffff0c2224 */ /* 0x000fe200078e0022 */
[----:B------:R-:W-:Y:S01]  /*12a0*/  @!P2 MOV R12, R40 ;  /* 0x00000028000ca202 */ /* 0x000fe20000000f00 */
[----:B-1----:R-:W-:-:S04]  /*12b0*/  IMAD.WIDE.U32 R34, R28, R6, RZ ;  /* 0x000000061c227225 */ /* 0x002fc800078e00ff */
[----:B------:R-:W-:Y:S02]  /*12c0*/  @P1 IMAD.IADD R6, R225, 0x1, R228 ;  /* 0x00000001e1061824 */ /* 0x000fe400078e02e4 */
[----:B------:R-:W-:Y:S02]  /*12d0*/  @!P3 IMAD R31, R197, UR14, R200 ;  /* 0x0000000ec51fbc24 */ /* 0x000fe4000f8e02c8 */
[----:B------:R-:W-:Y:S02]  /*12e0*/  @P3 IMAD R27, R200, R27, R32 ;  /* 0x0000001bc81b3224 */ /* 0x000fe400078e0220 */
[----:B------:R-:W-:Y:S02]  /*12f0*/  IMAD R28, R28, R7, R35 ;  /* 0x000000071c1c7224 */ /* 0x000fe400078e0223 */
[----:B--2---:R-:W-:Y:S02]  /*1300*/  @P1 IMAD R33, R6, R3, RZ ;  /* 0x0000000306211224 */ /* 0x004fe400078e02ff */
[----:B------:R-:W-:Y:S01]  /*1310*/  @!P3 IMAD R27, R31, R30, RZ ;  /* 0x0000001e1f1bb224 */ /* 0x000fe200078e02ff */
[----:B------:R-:W-:Y:S01]  /*1320*/  SEL R31, R34, RZ, P0 ;  /* 0x000000ff221f7207 */ /* 0x000fe20000000000 */
[----:B------:R-:W-:Y:S01]  /*1330*/  IMAD R32, R200, UR4, RZ ;  /* 0x00000004c8207c24 */ /* 0x000fe2000f8e02ff */
[----:B------:R-:W-:Y:S01]  /*1340*/  SEL R28, R28, RZ, P0 ;  /* 0x000000ff1c1c7207 */ /* 0x000fe20000000000 */
[----:B------:R-:W-:-:S03]  /*1350*/  @P1 IMAD.WIDE.U32 R6, R6, R2, RZ ;  /* 0x0000000206061225 */ /* 0x000fc600078e00ff */
[----:B------:R-:W-:Y:S01]  /*1360*/  SHF.R.S32.HI R30, RZ, 0x1f, R32 ;  /* 0x0000001fff1e7819 */ /* 0x000fe20000011420 */
[----:B------:R-:W-:Y:S01]  /*1370*/  IMAD.WIDE.U32 R34, R26, UR8, RZ ;  /* 0x000000081a227c25 */ /* 0x000fe2000f8e00ff */
        /* <DEDUP_REMOVED lines=15> */
.L_x_200:
        /* <DEDUP_REMOVED lines=13> */
.L_x_201:
        /* <DEDUP_REMOVED lines=10> */
.L_x_202:
[----:B------:R-:W-:-:S04]  /*15e0*/  IMAD R39, R197, UR14, R200 ;  /* 0x0000000ec5277c24 */ /* 0x000fc8000f8e02c8 */
[----:B------:R-:W-:-:S07]  /*15f0*/  IMAD R39, R39, R22, RZ ;  /* 0x0000001627277224 */ /* 0x000fce00078e02ff */
.L_x_203:
[----:B------:R-:W1:Y:S01]  /*1600*/  LDC.64 R6, c[0x0][0x420] ;  /* 0x00010800ff067b82 */ /* 0x000e620000000a00 */
[----:B------:R-:W-:Y:S01]  /*1610*/  UIMAD UR14, UR4, UR14, URZ ;  /* 0x0000000e040e72a4 */ /* 0x000fe2000f8e023f */
[----:B------:R-:W-:Y:S01]  /*1620*/  IADD3 R40, P1, R188, R12, RZ ;  /* 0x0000000cbc287210 */ /* 0x000fe20007f3e0ff */
[----:B------:R-:W-:Y:S01]  /*1630*/  ULDC.64 UR10, c[0x0][0x210] ;  /* 0x00008400000a7ab9 */ /* 0x000fe20000000a00 */
[----:B------:R-:W-:Y:S01]  /*1640*/  SHF.R.S32.HI R189, RZ, 0x1f, R188 ;  /* 0x0000001fffbd7819 */ /* 0x000fe200000114bc */
[----:B------:R-:W-:Y:S01]  /*1650*/  USHF.L.U32 UR15, UR14, 0x6, URZ ;  /* 0x000000060e0f7899 */ /* 0x000fe2000800063f */
[----:B------:R-:W-:Y:S01]  /*1660*/  IADD3 R39, R18, R39, RZ ;  /* 0x0000002712277210 */ /* 0x000fe20007ffe0ff */
[----:B------:R-:W-:Y:S01]  /*1670*/  ULDC.64 UR8, c[0x0][0x3e0] ;  /* 0x0000f80000087ab9 */ /* 0x000fe20000000a00 */
[----:B------:R-:W2:Y:S01]  /*1680*/  LDC.64 R216, c[0x0][0x478] ;  /* 0x00011e00ffd87b82 */ /* 0x000ea20000000a00 */
[----:B------:R-:W-:Y:S01]  /*1690*/  IMAD.X R41, R189, 0x1, R13, P1 ;  /* 0x00000001bd297824 */ /* 0x000fe200008e060d */
[----:B------:R-:W-:Y:S01]  /*16a0*/  SHF.R.S32.HI R13, RZ, 0x1f, R187 ;  /* 0x0000001fff0d7819 */ /* 0x000fe200000114bb */
[----:B------:R-:W-:Y:S01]  /*16b0*/  USHF.R.S32.HI UR4, URZ, 0x1f, UR15 ;  /* 0x0000001f3f047899 */ /* 0x000fe2000801140f */
[----:B------:R-:W-:Y:S01]  /*16c0*/  IADD3 R32, P4, P3, R34, UR15, R32 ;  /* 0x0000000f22207c10 */ /* 0x000fe2000fb9e020 */
[----:B------:R-:W-:Y:S01]  /*16d0*/  BSSY B1, `(.L_x_199) ;  /* 0x000069f000017945 */ /* 0x000fe20003800000 */
[----:B------:R-:W-:-:S02]  /*16e0*/  IADD3 R27, R18, R27, RZ ;  /* 0x0000001b121b7210 */ /* 0x000fc40007ffe0ff */
[----:B------:R-:W-:Y:S02]  /*16f0*/  IADD3 R10, P2, P1, R31, R32, R10 ;  /* 0x000000201f0a7210 */ /* 0x000fe4000795e00a */
[----:B------:R-:W-:Y:S02]  /*1700*/  IADD3 R31, P5, R187, R18, RZ ;  /* 0x00000012bb1f7210 */ /* 0x000fe40007fbe0ff */
[----:B------:R-:W-:Y:S01]  /*1710*/  IADD3.X R30, R37, UR4, R30, P4, P3 ;  /* 0x00000004251e7c10 */ /* 0x000fe2000a7e641e */
[----:B------:R-:W-:Y:S01]  /*1720*/  ULDC.64 UR4, c[0x0][0x428] ;  /* 0x00010a0000047ab9 */ /* 0x000fe20000000a00 */
[----:B------:R-:W-:Y:S01]  /*1730*/  ISETP.GE.AND P4, PT, R227, 0x1, PT ;  /* 0x00000001e300780c */ /* 0x000fe20003f86270 */
[----:B------:R-:W-:Y:S01]  /*1740*/  IMAD.WIDE.U32 R36, R31, R4, R188 ;  /* 0x000000041f247225 */ /* 0x000fe200078e00bc */
[----:B------:R-:W-:Y:S02]  /*1750*/  IADD3.X R11, R28, R30, R11, P2, P1 ;  /* 0x0000001e1c0b7210 */ /* 0x000fe400017e240b */
[----:B------:R-:W-:Y:S01]  /*1760*/  LEA.HI.SX32 R224, R16, 0xffffffff, 0x1a ;  /* 0xffffffff10e07811 */ /* 0x000fe200078fd2ff */
[----:B-1----:R-:W-:-:S02]  /*1770*/  IMAD R12, R19, R6, RZ ;  /* 0x00000006130c7224 */ /* 0x002fc400078e02ff */
[----:B------:R-:W-:Y:S02]  /*1780*/  IMAD.X R19, R13, 0x1, R19, P5 ;  /* 0x000000010d137824 */ /* 0x000fe400028e0613 */
[C---:B------:R-:W-:Y:S02]  /*1790*/  IMAD R12, R18.reuse, R7, R12 ;  /* 0x00000007120c7224 */ /* 0x040fe400078e020c */
[----:B------:R-:W-:Y:S01]  /*17a0*/  IMAD.WIDE.U32 R40, R18, R6, R40 ;  /* 0x0000000612287225 */ /* 0x000fe200078e0028 */
[----:B------:R-:W-:-:S03]  /*17b0*/  IADD3 R18, P2, R21, R36, RZ ;  /* 0x0000002415127210 */ /* 0x000fc60007f5e0ff */
[----:B------:R-:W-:Y:S02]  /*17c0*/  IMAD R14, R19, R4, RZ ;  /* 0x00000004130e7224 */ /* 0x000fe400078e02ff */
[----:B------:R-:W-:Y:S02]  /*17d0*/  IMAD.IADD R41, R41, 0x1, R12 ;  /* 0x0000000129297824 */ /* 0x000fe400078e020c */
[----:B------:R-:W-:Y:S02]  /*17e0*/  IMAD R12, R186, UR14, R193 ;  /* 0x0000000eba0c7c24 */ /* 0x000fe4000f8e02c1 */
[----:B------:R-:W-:Y:S02]  /*17f0*/  IMAD R35, R201, UR4, RZ ;  /* 0x00000004c9237c24 */ /* 0x000fe4000f8e02ff */
[----:B------:R-:W-:Y:S01]  /*1800*/  IMAD R19, R31, R5, R14 ;  /* 0x000000051f137224 */ /* 0x000fe200078e020e */
[----:B------:R-:W-:Y:S01]  /*1810*/  IADD3 R10, P1, R12, R10, RZ ;  /* 0x0000000a0c0a7210 */ /* 0x000fe20007f3e0ff */
[----:B------:R-:W1:Y:S01]  /*1820*/  LDC.64 R30, c[0x0][0x2b0] ;  /* 0x0000ac00ff1e7b82 */ /* 0x000e620000000a00 */
[----:B------:R-:W-:-:S02]  /*1830*/  IMAD R14, R200, UR5, R35 ;  /* 0x00000005c80e7c24 */ /* 0x000fc4000f8e0223 */
[----:B------:R-:W-:Y:S01]  /*1840*/  IMAD.WIDE.U32 R34, R200, UR4, R40 ;  /* 0x00000004c8227c25 */ /* 0x000fe2000f8e0028 */
[----:B------:R-:W-:Y:S01]  /*1850*/  ULDC.64 UR4, c[0x0][0x258] ;  /* 0x0000960000047ab9 */ /* 0x000fe20000000a00 */
[----:B------:R-:W-:Y:S02]  /*1860*/  IADD3.X R19, R20, R37, R19, P2, !PT ;  /* 0x0000002514137210 */ /* 0x000fe400017fe413 */
[----:B------:R-:W-:Y:S01]  /*1870*/  LEA.HI.X.SX32 R235, R12, R11, 0x1, P1 ;  /* 0x0000000b0ceb7211 */ /* 0x000fe200008f0eff */
[----:B------:R-:W-:Y:S02]  /*1880*/  IMAD.IADD R35, R35, 0x1, R14 ;  /* 0x0000000123237824 */ /* 0x000fe400078e020e */
[----:B------:R-:W-:Y:S02]  /*1890*/  IMAD R21, R201, UR4, RZ ;  /* 0x00000004c9157c24 */ /* 0x000fe4000f8e02ff */
[----:B------:R-:W-:Y:S02]  /*18a0*/  IMAD R12, R13, R6, RZ ;  /* 0x000000060d0c7224 */ /* 0x000fe400078e02ff */
[----:B------:R-:W-:-:S02]  /*18b0*/  IMAD R11, R200, UR5, R21 ;  /* 0x00000005c80b7c24 */ /* 0x000fc4000f8e0215 */
[----:B------:R-:W-:Y:S01]  /*18c0*/  IMAD.WIDE.U32 R18, R200, UR4, R18 ;  /* 0x00000004c8127c25 */ /* 0x000fe2000f8e0012 */
[----:B------:R-:W-:Y:S02]  /*18d0*/  ULDC.64 UR4, c[0x0][0x400] ;  /* 0x0001000000047ab9 */ /* 0x000fe40000000a00 */
[----:B------:R-:W-:Y:S01]  /*18e0*/  LEA R234, P1, R10, UR4, 0x2 ;  /* 0x000000040aea7c11 */ /* 0x000fe2000f8210ff */
[----:B------:R-:W-:Y:S01]  /*18f0*/  IMAD R12, R187, R7, R12 ;  /* 0x00000007bb0c7224 */ /* 0x000fe200078e020c */
[----:B------:R-:W-:Y:S01]  /*1900*/  IADD3 R11, R19, R11, RZ ;  /* 0x0000000b130b7210 */ /* 0x000fe20007ffe0ff */
[----:B------:R-:W-:Y:S01]  /*1910*/  IMAD.WIDE.U32 R34, R187, R6, R34 ;  /* 0x00000006bb227225 */ /* 0x000fe200078e0022 */
[----:B------:R-:W-:Y:S02]  /*1920*/  LEA R232, P3, R18, UR10, 0x1 ;  /* 0x0000000a12e87c11 */ /* 0x000fe4000f8608ff */
[----:B------:R-:W-:Y:S01]  /*1930*/  LEA.HI.X R235, R10, UR5, R235, 0x2, P1 ;  /* 0x000000050aeb7c11 */ /* 0x000fe200088f14eb */
[----:B------:R-:W-:Y:S01]  /*1940*/  IMAD.IADD R12, R35, 0x1, R12 ;  /* 0x00000001230c7824 */ /* 0x000fe200078e020c */
[----:B------:R-:W-:Y:S01]  /*1950*/  LEA R230, P2, R34, UR8, 0x1 ;  /* 0x0000000822e67c11 */ /* 0x000fe2000f8408ff */
[----:B--2---:R-:W-:Y:S01]  /*1960*/  IMAD.WIDE R216, R39, 0x4, R216 ;  /* 0x0000000427d87825 */ /* 0x004fe200078e02d8 */
[----:B------:R-:W-:-:S02]  /*1970*/  LEA.HI.X R233, R18, UR11, R11, 0x1, P3 ;  /* 0x0000000b12e97c11 */ /* 0x000fc400098f0c0b */
[----:B------:R-:W-:Y:S01]  /*1980*/  LEA.HI.X R231, R34, UR9, R12, 0x1, P2 ;  /* 0x0000000922e77c11 */ /* 0x000fe200090f0c0c */
[----:B-1----:R-:W-:Y:S01]  /*1990*/  IMAD.WIDE R18, R27, 0x4, R30 ;  /* 0x000000041b127825 */ /* 0x002fe200078e021e */
[----:B------:R-:W-:Y:S07]  /*19a0*/  @!P4 BRA `(.L_x_204) ;  /* 0x0000005800fcc947 */ /* 0x000fee0003800000 */
[----:B------:R-:W-:Y:S01]  /*19b0*/  IMAD R12, R199, -0x80, R226 ;  /* 0xffffff80c70c7824 */ /* 0x000fe200078e02e2 */
[----:B------:R-:W-:Y:S01]  /*19c0*/  @P0 BAR.SYNC.DEFER_BLOCKING 0x0 ;  /* 0x0000000000000b1d */ /* 0x000fe20000010000 */
[----:B------:R-:W-:Y:S02]  /*19d0*/  VIADD R11, R187, 0x40 ;  /* 0x00000040bb0b7836 */ /* 0x000fe40000000000 */
[----:B------:R-:W-:Y:S01]  /*19e0*/  IMAD.WIDE.U32 R30, R17, R8, R188 ;  /* 0x00000008111e7225 */ /* 0x000fe200078e00bc */
[-C--:B------:R-:W-:Y:S02]  /*19f0*/  ISETP.GE.AND P2, PT, R187, R12.reuse, PT ;  /* 0x0000000cbb00720c */ /* 0x080fe40003f46270 */
[----:B------:R-:W-:Y:S01]  /*1a00*/  ISETP.GE.AND P5, PT, R11, R12, PT ;  /* 0x0000000c0b00720c */ /* 0x000fe20003fa6270 */
[----:B------:R-:W-:Y:S01]  /*1a10*/  IMAD R14, R29, R8, RZ ;  /* 0x000000081d0e7224 */ /* 0x000fe200078e02ff */
[----:B------:R-:W-:Y:S01]  /*1a20*/  IADD3 R22, P1, R24, R30, RZ ;  /* 0x0000001e18167210 */ /* 0x000fe20007f3e0ff */
[----:B------:R-:W-:Y:S01]  /*1a30*/  VIADD R11, R187, 0x60 ;  /* 0x00000060bb0b7836 */ /* 0x000fe20000000000 */
[----:B------:R-:W-:Y:S01]  /*1a40*/  ULDC.64 UR4, c[0x0][0x268] ;  /* 0x00009a0000047ab9 */ /* 0x000fe20000000a00 */
[----:B------:R-:W-:Y:S01]  /*1a50*/  IMAD R14, R17, R9, R14 ;  /* 0x00000009110e7224 */ /* 0x000fe200078e020e */
[----:B------:R-:W-:Y:S01]  /*1a60*/  BSSY B0, `(.L_x_205) ;  /* 0x0000028000007945 */ /* 0x000fe20003800000 */
[----:B------:R-:W-:Y:S01]  /*1a70*/  VIADD R21, R187, 0x20 ;  /* 0x00000020bb157836 */ /* 0x000fe20000000000 */
[----:B------:R-:W-:Y:S01]  /*1a80*/  ISETP.GE.AND P4, PT, R11, R12, PT ;  /* 0x0000000c0b00720c */ /* 0x000fe20003f86270 */
[----:B------:R-:W-:Y:S01]  /*1a90*/  IMAD R10, R224, -0x40, R227 ;  /* 0xffffffc0e00a7824 */ /* 0x000fe200078e02e3 */
[----:B------:R-:W-:Y:S01]  /*1aa0*/  P2R R11, PR, RZ, 0x4 ;  /* 0x00000004ff0b7803 */ /* 0x000fe20000000000 */
[----:B------:R-:W-:Y:S01]  /*1ab0*/  IMAD R27, R25, UR4, RZ ;  /* 0x00000004191b7c24 */ /* 0x000fe2000f8e02ff */
[----:B------:R-:W-:Y:S01]  /*1ac0*/  IADD3.X R23, R23, R31, R14, P1, !PT ;  /* 0x0000001f17177210 */ /* 0x000fe20000ffe40e */
[----:B------:R-:W-:Y:S01]  /*1ad0*/  IMAD.WIDE.U32 R30, R17, R2, R188 ;  /* 0x00000002111e7225 */ /* 0x000fe200078e00bc */
[----:B------:R-:W-:-:S02]  /*1ae0*/  ISETP.NE.AND P1, PT, R11, RZ, PT ;  /* 0x000000ff0b00720c */ /* 0x000fc40003f25270 */
[----:B------:R-:W-:Y:S01]  /*1af0*/  ISETP.GE.AND P6, PT, R21, R12, PT ;  /* 0x0000000c1500720c */ /* 0x000fe20003fc6270 */
[----:B------:R-:W-:Y:S01]  /*1b00*/  IMAD R12, R29, R2, RZ ;  /* 0x000000021d0c7224 */ /* 0x000fe200078e02ff */
[----:B------:R-:W-:Y:S01]  /*1b10*/  ISETP.GE.AND P2, PT, R21, R10, PT ;  /* 0x0000000a1500720c */ /* 0x000fe20003f46270 */
[----:B------:R-:W-:Y:S01]  /*1b20*/  IMAD R27, R0, UR5, R27 ;  /* 0x00000005001b7c24 */ /* 0x000fe2000f8e021b */
[----:B------:R-:W-:Y:S01]  /*1b30*/  LEA R21, R194, UR6, 0x1 ;  /* 0x00000006c2157c11 */ /* 0x000fe2000f8e08ff */
[----:B------:R-:W-:Y:S01]  /*1b40*/  IMAD R12, R17, R3, R12 ;  /* 0x00000003110c7224 */ /* 0x000fe200078e020c */
[----:B------:R-:W-:Y:S01]  /*1b50*/  IADD3 R28, P0, R26, R30, RZ ;  /* 0x0000001e1a1c7210 */ /* 0x000fe20007f1e0ff */
[----:B------:R-:W-:Y:S01]  /*1b60*/  IMAD.WIDE.U32 R34, R0, UR4, R22 ;  /* 0x0000000400227c25 */ /* 0x000fe2000f8e0016 */
[----:B------:R-:W-:Y:S02]  /*1b70*/  LEA.HI R14, R224, R224, RZ, 0x1 ;  /* 0x000000e0e00e7211 */ /* 0x000fe400078f08ff */
[----:B------:R-:W-:Y:S01]  /*1b80*/  ISETP.GE.AND P3, PT, R187, R10, PT ;  /* 0x0000000abb00720c */ /* 0x000fe20003f66270 */
[----:B------:R1:W-:Y:S01]  /*1b90*/  @P1 STS.128 [R21+0xa000], RZ ;  /* 0x00a000ff15001388 */ /* 0x0003e20000000c00 */
        /* <DEDUP_REMOVED lines=20> */
.L_x_206:
[----:B------:R-:W-:Y:S05]  /*1ce0*/  BSYNC B0 ;  /* 0x0000000000007941 */ /* 0x000fea0003800000 */
.L_x_205:
        /* <DEDUP_REMOVED lines=10> */
[----:B---3--:R-:W-:-:S05]  /*1d90*/  IADD3.X R33, RZ, R13, RZ, P0, !PT ;  /* 0x0000000dff217210 */ /* 0x008fca00007fe4ff */
[-C--:B------:R-:W-:Y:S02]  /*1da0*/  IMAD R12, R33, R8.reuse, RZ ;  /* 0x00000008210c7224 */ /* 0x080fe400078e02ff */
        /* <DEDUP_REMOVED lines=9> */
.L_x_208:
[----:B------:R-:W-:Y:S05]  /*1e40*/  BSYNC B0 ;  /* 0x0000000000007941 */ /* 0x000fea0003800000 */
.L_x_207:
        /* <DEDUP_REMOVED lines=9> */
[----:B------:R-:W-:Y:S02]  /*1ee0*/  MOV R26, R34 ;  /* 0x00000022001a7202 */ /* 0x000fe40000000f00 */
[----:B------:R-:W-:-:S05]  /*1ef0*/  IADD3.X R33, RZ, R13, RZ, P0, !PT ;  /* 0x0000000dff217210 */ /* 0x000fca00007fe4ff */
        /* <DEDUP_REMOVED lines=10> */
.L_x_210:
[----:B------:R-:W-:Y:S05]  /*1fa0*/  BSYNC B0 ;  /* 0x0000000000007941 */ /* 0x000fea0003800000 */
.L_x_209:
        /* <DEDUP_REMOVED lines=21> */
.L_x_212:
[----:B------:R-:W-:Y:S05]  /*2100*/  BSYNC B0 ;  /* 0x0000000000007941 */ /* 0x000fea0003800000 */
.L_x_211:
        /* <DEDUP_REMOVED lines=13> */
.L_x_214:
[----:B------:R-:W-:Y:S05]  /*21e0*/  BSYNC B0 ;  /* 0x0000000000007941 */ /* 0x000fea0003800000 */
.L_x_213:
[----:B------:R1:W-:Y:S01]  /*21f0*/  @P2 STS.128 [R21+0x5000], RZ ;  /* 0x005000ff15002388 */ /* 0x0003e20000000c00 */
[----:B---3--:R-:W-:Y:S01]  /*2200*/  VIADD R9, R194, 0x1000 ;  /* 0x00001000c2097836 */ /* 0x008fe20000000000 */
[----:B------:R-:W-:Y:S01]  /*2210*/  ISETP.NE.AND P1, PT, R23, 0x1, PT ;  /* 0x000000011700780c */ /* 0x000fe20003f25270 */
[----:B------:R-:W-:Y:S03]  /*2220*/  BSSY B0, `(.L_x_215) ;  /* 0x000000e000007945 */ /* 0x000fe60003800000 */
[----:B------:R-:W-:-:S04]  /*2230*/  SEL R9, R9, R194, !P1 ;  /* 0x000000c209097207 */ /* 0x000fc80004800000 */
[----:B------:R-:W-:Y:S01]  /*2240*/  LEA R223, R9, UR6, 0x1 ;  /* 0x0000000609df7c11 */ /* 0x000fe2000f8e08ff */
[----:B------:R-:W-:Y:S05]  /*2250*/  @P2 BRA `(.L_x_216) ;  /* 0x0000000000282947 */ /* 0x000fea0003800000 */
        /* <DEDUP_REMOVED lines=10> */
.L_x_216:
[----:B------:R-:W-:Y:S05]  /*2300*/  BSYNC B0 ;  /* 0x0000000000007941 */ /* 0x000fea0003800000 */
.L_x_215:
[----:B------:R1:W-:Y:S01]  /*2310*/  @P3 STS [R223], RZ ;  /* 0x000000ffdf003388 */ /* 0x0003e20000000800 */
[----:B------:R-:W-:Y:S03]  /*2320*/  BSSY B0, `(.L_x_217) ;  /* 0x0000010000007945 */ /* 0x000fe60003800000 */
        /* <DEDUP_REMOVED lines=15> */
.L_x_218:
[----:B------:R-:W-:Y:S05]  /*2420*/  BSYNC B0 ;  /* 0x0000000000007941 */ /* 0x000fea0003800000 */
.L_x_217:
[----:B------:R1:W-:Y:S01]  /*2430*/  @P2 STS [R223+0x1000], RZ ;  /* 0x001000ffdf002388 */ /* 0x0003e20000000800 */
[----:B------:R-:W-:Y:S03]  /*2440*/  BSSY B0, `(.L_x_219) ;  /* 0x0000012000007945 */ /* 0x000fe60003800000 */
[----:B------:R1:W-:Y:S04]  /*2450*/  @P2 STS [R223+0x1004], RZ ;  /* 0x001004ffdf002388 */ /* 0x0003e80000000800 */
[----:B------:R1:W-:Y:S04]  /*2460*/  @P2 STS [R223+0x1008], RZ ;  /* 0x001008ffdf002388 */ /* 0x0003e80000000800 */
[----:B------:R1:W-:Y:S01]  /*2470*/  @P2 STS [R223+0x100c], RZ ;  /* 0x00100cffdf002388 */ /* 0x0003e20000000800 */
[----:B------:R-:W-:Y:S05]  /*2480*/  @P2 BRA `(.L_x_220) ;  /* 0x0000000000342947 */ /* 0x000fea0003800000 */
        /* <DEDUP_REMOVED lines=13> */
.L_x_220:
[----:B------:R-:W-:Y:S05]  /*2560*/  BSYNC B0 ;  /* 0x0000000000007941 */ /* 0x000fea0003800000 */
.L_x_219:
[----:B------:R-:W-:Y:S01]  /*2570*/  ISETP.NE.AND P0, PT, R11, RZ, PT ;  /* 0x000000ff0b00720c */ /* 0x000fe20003f05270 */
[----:B------:R-:W-:Y:S01]  /*2580*/  ULDC.64 UR4, c[0x0][0x260] ;  /* 0x0000980000047ab9 */ /* 0x000fe20000000a00 */
[----:B------:R-:W-:Y:S01]  /*2590*/  BSSY B0, `(.L_x_221) ;  /* 0x0000017000007945 */ /* 0x000fe20003800000 */
[----:B------:R-:W-:Y:S02]  /*25a0*/  IMAD R25, R25, UR4, RZ ;  /* 0x0000000419197c24 */ /* 0x000fe4000f8e02ff */
[----:B------:R-:W-:-:S04]  /*25b0*/  IMAD.WIDE.U32 R28, R0, UR4, R28 ;  /* 0x00000004001c7c25 */ /* 0x000fc8000f8e001c */
[----:B-1----:R-:W-:-:S04]  /*25c0*/  IMAD R7, R0, UR5, R25 ;  /* 0x0000000500077c24 */ /* 0x002fc8000f8e0219 */
[----:B------:R1:W-:Y:S01]  /*25d0*/  @P0 STS.128 [R21+0x6000], RZ ;  /* 0x006000ff15000388 */ /* 0x0003e20000000c00 */
[----:B------:R-:W-:Y:S01]  /*25e0*/  IADD3 R7, R29, R7, RZ ;  /* 0x000000071d077210 */ /* 0x000fe20007ffe0ff */
[----:B------:R-:W-:Y:S06]  /*25f0*/  @P0 BRA `(.L_x_222) ;  /* 0x0000000000400947 */ /* 0x000fec0003800000 */
        /* <DEDUP_REMOVED lines=16> */
.L_x_222:
[----:B------:R-:W-:Y:S05]  /*2700*/  BSYNC B0 ;  /* 0x0000000000007941 */ /* 0x000fea0003800000 */
.L_x_221:
        /* <DEDUP_REMOVED lines=21> */
.L_x_224:
[----:B------:R-:W-:Y:S05]  /*2860*/  BSYNC B0 ;  /* 0x0000000000007941 */ /* 0x000fea0003800000 */
.L_x_223:
        /* <DEDUP_REMOVED lines=21> */
.L_x_226:
[----:B------:R-:W-:Y:S05]  /*29c0*/  BSYNC B0 ;  /* 0x0000000000007941 */ /* 0x000fea0003800000 */
.L_x_225:
        /* <DEDUP_REMOVED lines=21> */
.L_x_228:
[----:B------:R-:W-:Y:S05]  /*2b20*/  BSYNC B0 ;  /* 0x0000000000007941 */ /* 0x000fea0003800000 */
.L_x_227:
[----:B-1----:R-:W-:Y:S01]  /*2b30*/  VIADD R5, R191, 0x28 ;  /* 0x00000028bf057836 */ /* 0x002fe20000000000 */
[----:B------:R-:W-:Y:S01]  /*2b40*/  ULDC.64 UR4, c[0x0][0x3c8] ;  /* 0x0000f20000047ab9 */ /* 0x000fe20000000a00 */
[----:B------:R-:W-:Y:S01]  /*2b50*/  IMAD.MOV.U32 R215, RZ, RZ, R18 ;  /* 0x000000ffffd77224 */ /* 0x000fe200078e0012 */
[----:B------:R-:W-:Y:S01]  /*2b60*/  ISETP.NE.U32.AND P4, PT, RZ, UR4, PT ;  /* 0x00000004ff007c0c */ /* 0x000fe2000bf85070 */
[----:B------:R-:W0:Y:S01]  /*2b70*/  LDGDEPBAR ;  /* 0x00000000000079af */ /* 0x000e220000000000 */
[-C--:B------:R-:W-:Y:S01]  /*2b80*/  ISETP.GE.AND P2, PT, R5, R10.reuse, PT ;  /* 0x0000000a0500720c */ /* 0x080fe20003f46270 */
[C---:B------:R-:W-:Y:S01]  /*2b90*/  VIADD R7, R191.reuse, 0x20 ;  /* 0x00000020bf077836 */ /* 0x040fe20000000000 */
[----:B------:R-:W-:Y:S01]  /*2ba0*/  ISETP.NE.AND.EX P4, PT, RZ, UR5, PT, P4 ;  /* 0x00000005ff007c0c */ /* 0x000fe2000bf85340 */
[----:B------:R-:W-:Y:S01]  /*2bb0*/  IMAD.MOV.U32 R214, RZ, RZ, R19 ;  /* 0x000000ffffd67224 */ /* 0x000fe200078e0013 */
[----:B------:R-:W-:Y:S01]  /*2bc0*/  SHF.R.S32.HI R0, RZ, 0x1f, R5 ;  /* 0x0000001fff007819 */ /* 0x000fe20000011405 */
[----:B------:R-:W-:Y:S01]  /*2bd0*/  VIADD R9, R191, 0x8 ;  /* 0x00000008bf097836 */ /* 0x000fe20000000000 */
[-C--:B------:R-:W-:Y:S01]  /*2be0*/  ISETP.GE.AND P3, PT, R7, R10.reuse, PT ;  /* 0x0000000a0700720c */ /* 0x080fe20003f66270 */
[----:B------:R-:W-:Y:S01]  /*2bf0*/  IMAD.MOV.U32 R221, RZ, RZ, 0x7f800000 ;  /* 0x7f800000ffdd7424 */ /* 0x000fe200078e00ff */
[-C--:B------:R-:W-:Y:S01]  /*2c00*/  ISETP.GE.AND P6, PT, R191, R10.reuse, PT ;  /* 0x0000000abf00720c */ /* 0x080fe20003fc6270 */
[----:B------:R-:W-:Y:S01]  /*2c10*/  IMAD.MOV.U32 R222, RZ, RZ, 0x7f800000 ;  /* 0x7f800000ffde7424 */ /* 0x000fe200078e00ff */
[----:B------:R-:W-:Y:S01]  /*2c20*/  ISETP.GE.AND P5, PT, R9, R10, PT ;  /* 0x0000000a0900720c */ /* 0x000fe20003fa6270 */
[----:B------:R-:W-:-:S02]  /*2c30*/  IMAD.MOV.U32 R220, RZ, RZ, 0x7f800000 ;  /* 0x7f800000ffdc7424 */ /* 0x000fc400078e00ff */
[----:B------:R-:W-:Y:S01]  /*2c40*/  IMAD.MOV.U32 R219, RZ, RZ, 0x7f800000 ;  /* 0x7f800000ffdb7424 */ /* 0x000fe200078e00ff */
[CC--:B------:R-:W-:Y:S01]  /*2c50*/  @!P2 LEA R6, P0, R5.reuse, R215.reuse, 0x2 ;  /* 0x000000d70506a211 */ /* 0x0c0fe200078010ff */
[----:B------:R-:W1:Y:S01]  /*2c60*/  @P4 LDC.64 R2, c[0x0][0x3d0] ;  /* 0x0000f400ff024b82 */ /* 0x000e620000000a00 */
[----:B------:R-:W-:Y:S02]  /*2c70*/  USHF.L.U32 UR21, UR14, 0x4, URZ ;  /* 0x000000040e157899 */ /* 0x000fe4000800063f */
[----:B------:R-:W-:Y:S01]  /*2c80*/  @!P2 LEA.HI.X R7, R5, R214, R0, 0x2, P0 ;  /* 0x000000d60507a211 */ /* 0x000fe200000f1400 */
[C---:B------:R-:W-:Y:S01]  /*2c90*/  IMAD.SHL.U32 R0, R191.reuse, 0x4, RZ ;  /* 0x00000004bf007824 */ /* 0x040fe200078e00ff */
[----:B------:R-:W-:Y:S01]  /*2ca0*/  SHF.L.U64.HI R5, R191, 0x2, R198 ;  /* 0x00000002bf057819 */ /* 0x000fe200000102c6 */
[----:B------:R-:W-:Y:S02]  /*2cb0*/  USHF.L.U32 UR22, UR14, 0x3, URZ ;  /* 0x000000030e167899 */ /* 0x000fe4000800063f */
[----:B------:R1:W5:Y:S01]  /*2cc0*/  @!P2 LDG.E R220, desc[UR16][R6.64] ;  /* 0x0000001006dca981 */ /* 0x000362000c1e1900 */
[----:B------:R-:W-:Y:S01]  /*2cd0*/  IADD3 R8, P0, R0, R215, RZ ;  /* 0x000000d700087210 */ /* 0x000fe20007f1e0ff */
[----:B------:R-:W-:-:S04]  /*2ce0*/  DEPBAR.LE SB0, 0x1 ;  /* 0x000080400000791a */ /* 0x000fc80000000000 */
[----:B------:R-:W-:Y:S01]  /*2cf0*/  IMAD.X R9, R5, 0x1, R214, P0 ;  /* 0x0000000105097824 */ /* 0x000fe200000e06d6 */
[----:B------:R-:W2:Y:S01]  /*2d00*/  @P4 LDC R0, c[0x0][0x2e8] ;  /* 0x0000ba00ff004b82 */ /* 0x000ea20000000800 */
[----:B------:R-:W-:Y:S02]  /*2d10*/  IMAD.MOV.U32 R218, RZ, RZ, RZ ;  /* 0x000000ffffda7224 */ /* 0x000fe400078e00ff */
[----:B------:R-:W-:Y:S01]  /*2d20*/  VIADD R17, R17, 0x80 ;  /* 0x0000008011117836 */ /* 0x000fe20000000000 */
[----:B------:R1:W5:Y:S01]  /*2d30*/  @!P6 LDG.E R221, desc[UR16][R8.64] ;  /* 0x0000001008dde981 */ /* 0x000362000c1e1900 */
[----:B------:R-:W-:Y:S01]  /*2d40*/  IMAD.MOV.U32 R182, RZ, RZ, 0x40 ;  /* 0x00000040ffb67424 */ /* 0x000fe200078e00ff */
[C---:B------:R-:W-:Y:S01]  /*2d50*/  SHF.L.U64.HI R210, R191.reuse, 0x2, R198 ;  /* 0x00000002bfd27819 */ /* 0x040fe200000102c6 */
[----:B------:R-:W-:Y:S01]  /*2d60*/  IMAD.SHL.U32 R211, R191, 0x4, RZ ;  /* 0x00000004bfd37824 */ /* 0x000fe200078e00ff */
[----:B------:R1:W5:Y:S02]  /*2d70*/  @!P5 LDG.E R222, desc[UR16][R8.64+0x20] ;  /* 0x0000201008ded981 */ /* 0x000364000c1e1900 */
[-C--:B-1----:R-:W-:Y:S01]  /*2d80*/  @P4 IMAD R4, R15, R2.reuse, RZ ;  /* 0x000000020f044224 */ /* 0x082fe200078e02ff */
[----:B------:R-:W-:Y:S01]  /*2d90*/  CS2R R94, SRZ ;  /* 0x00000000005e7805 */ /* 0x000fe2000001ff00 */
[----:B------:R-:W-:Y:S01]  /*2da0*/  @P4 IMAD.WIDE.U32 R10, R197, R2, R200 ;  /* 0x00000002c50a4225 */ /* 0x000fe200078e00c8 */
[----:B------:R1:W5:Y:S01]  /*2db0*/  @!P3 LDG.E R219, desc[UR16][R8.64+0x80] ;  /* 0x0000801008dbb981 */ /* 0x000362000c1e1900 */
[----:B------:R-:W-:-:S02]  /*2dc0*/  CS2R R92, SRZ ;  /* 0x00000000005c7805 */ /* 0x000fc4000001ff00 */
[----:B------:R-:W-:Y:S01]  /*2dd0*/  CS2R R98, SRZ ;  /* 0x0000000000627805 */ /* 0x000fe2000001ff00 */
[----:B------:R-:W-:Y:S01]  /*2de0*/  @P4 IMAD R3, R197, R3, R4 ;  /* 0x00000003c5034224 */ /* 0x000fe200078e0204 */
[----:B------:R-:W-:Y:S01]  /*2df0*/  BAR.SYNC.DEFER_BLOCKING 0x0 ;  /* 0x0000000000007b1d */ /* 0x000fe20000010000 */
[----:B------:R-:W-:Y:S02]  /*2e00*/  @P4 LEA R12, P0, R10, UR4, 0x2 ;  /* 0x000000040a0c4c11 */ /* 0x000fe4000f8010ff */
[----:B------:R-:W-:Y:S01]  /*2e10*/  @P4 IMAD.IADD R3, R11, 0x1, R3 ;  /* 0x000000010b034824 */ /* 0x000fe200078e0203 */
[----:B------:R-:W-:Y:S01]  /*2e20*/  CS2R R96, SRZ ;  /* 0x0000000000607805 */ /* 0x000fe2000001ff00 */
[----:B------:R-:W-:Y:S01]  /*2e30*/  IMAD.MOV.U32 R212, RZ, RZ, 0x40 ;  /* 0x00000040ffd47424 */ /* 0x000fe200078e00ff */
[----:B------:R-:W-:Y:S02]  /*2e40*/  CS2R R90, SRZ ;  /* 0x00000000005a7805 */ /* 0x000fe4000001ff00 */
[----:B------:R-:W-:-:S02]  /*2e50*/  CS2R R88, SRZ ;  /* 0x0000000000587805 */ /* 0x000fc4000001ff00 */
[----:B------:R-:W-:Y:S02]  /*2e60*/  @P4 LEA.HI.X R13, R10, UR5, R3, 0x2, P0 ;  /* 0x000000050a0d4c11 */ /* 0x000fe400080f1403 */
[----:B------:R-:W-:Y:S02]  /*2e70*/  CS2R R86, SRZ ;  /* 0x0000000000567805 */ /* 0x000fe4000001ff00 */
[----:B------:R-:W-:Y:S02]  /*2e80*/  CS2R R84, SRZ ;  /* 0x0000000000547805 */ /* 0x000fe4000001ff00 */
[----:B------:R-:W-:Y:S02]  /*2e90*/  CS2R R78, SRZ ;  /* 0x00000000004e7805 */ /* 0x000fe4000001ff00 */
[----:B------:R-:W-:Y:S02]  /*2ea0*/  CS2R R76, SRZ ;  /* 0x00000000004c7805 */ /* 0x000fe4000001ff00 */
[----:B------:R-:W-:-:S02]  /*2eb0*/  CS2R R82, SRZ ;  /* 0x0000000000527805 */ /* 0x000fc4000001ff00 */
[----:B------:R-:W-:Y:S02]  /*2ec0*/  CS2R R80, SRZ ;  /* 0x0000000000507805 */ /* 0x000fe4000001ff00 */
        /* <DEDUP_REMOVED lines=8> */
[----:B------:R-:W-:Y:S01]  /*2f50*/  CS2R R58, SRZ ;  /* 0x00000000003a7805 */ /* 0x000fe2000001ff00 */
[----:B------:R-:W3:Y:S01]  /*2f60*/  @P4 LDG.E R3, desc[UR16][R12.64] ;  /* 0x000000100c034981 */ /* 0x000ee2000c1e1900 */
[----:B------:R-:W-:Y:S02]  /*2f70*/  CS2R R56, SRZ ;  /* 0x0000000000387805 */ /* 0x000fe4000001ff00 */
[----:B------:R-:W-:-:S02]  /*2f80*/  CS2R R54, SRZ ;  /* 0x0000000000367805 */ /* 0x000fc4000001ff00 */
[----:B------:R-:W-:Y:S01]  /*2f90*/  CS2R R52, SRZ ;  /* 0x0000000000347805 */ /* 0x000fe2000001ff00 */
[----:B------:R-:W4:Y:S01]  /*2fa0*/  S2R R2, SR_TID.X ;  /* 0x0000000000027919 */ /* 0x000f220000002100 */
[----:B------:R-:W-:Y:S02]  /*2fb0*/  CS2R R46, SRZ ;  /* 0x00000000002e7805 */ /* 0x000fe4000001ff00 */
[----:B------:R-:W-:Y:S02]  /*2fc0*/  CS2R R44, SRZ ;  /* 0x00000000002c7805 */ /* 0x000fe4000001ff00 */
[----:B------:R-:W-:Y:S01]  /*2fd0*/  CS2R R50, SRZ ;  /* 0x0000000000327805 */ /* 0x000fe2000001ff00 */
[----:B------:R-:W1:Y:S01]  /*2fe0*/  LDSM.16.M88.4 R148, [R179] ;  /* 0x00000000b394783b */ /* 0x000e620000000200 */
[----:B------:R-:W-:Y:S02]  /*2ff0*/  CS2R R48, SRZ ;  /* 0x0000000000307805 */ /* 0x000fe4000001ff00 */
[----:B------:R-:W-:-:S02]  /*3000*/  CS2R R42, SRZ ;  /* 0x00000000002a7805 */ /* 0x000fc4000001ff00 */
[----:B------:R-:W-:Y:S01]  /*3010*/  CS2R R40, SRZ ;  /* 0x0000000000287805 */ /* 0x000fe2000001ff00 */
[----:B------:R-:W1:Y:S01]  /*3020*/  LDSM.16.M88.4 R152, [R179+0x800] ;  /* 0x00080000b398783b */ /* 0x000e620000000200 */
[----:B------:R-:W-:Y:S02]  /*3030*/  CS2R R38, SRZ ;  /* 0x0000000000267805 */ /* 0x000fe4000001ff00 */
[----:B------:R-:W-:Y:S01]  /*3040*/  CS2R R36, SRZ ;  /* 0x0000000000247805 */ /* 0x000fe2000001ff00 */
[----:B------:R-:W-:Y:S01]  /*3050*/  IMAD.MOV.U32 R229, RZ, RZ, R223 ;  /* 0x000000ffffe57224 */ /* 0x000fe200078e00df */
[----:B------:R-:W1:Y:S01]  /*3060*/  LDSM.16.M88.4 R156, [R178] ;  /* 0x00000000b29c783b */ /* 0x000e620000000200 */
[----:B------:R-:W-:Y:S02]  /*3070*/  UIADD3 UR11, -UR15, URZ, URZ ;  /* 0x0000003f0f0b7290 */ /* 0x000fe4000fffe13f */
[----:B------:R-:W-:Y:S01]  /*3080*/  UIMAD UR20, UR14, 0x18, URZ ;  /* 0x000000180e1478a4 */ /* 0x000fe2000f8e023f */
[----:B------:R-:W1:Y:S01]  /*3090*/  LDSM.16.M88.4 R160, [R178+0x800] ;  /* 0x00080000b2a0783b */ /* 0x000e620000000200 */
[----:B------:R-:W-:-:S02]  /*30a0*/  USHF.L.U32 UR19, UR14, 0x5, URZ ;  /* 0x000000050e137899 */ /* 0x000fc4000800063f */
[----:B------:R-:W-:Y:S01]  /*30b0*/  UIMAD UR18, UR14, 0x28, URZ ;  /* 0x000000280e1278a4 */ /* 0x000fe2000f8e023f */
[----:B------:R-:W1:Y:S01]  /*30c0*/  LDSM.16.M88.4 R164, [R176] ;  /* 0x00000000b0a4783b */ /* 0x000e620000000200 */
[----:B------:R-:W-:Y:S01]  /*30d0*/  UIMAD UR25, UR14, 0x38, URZ ;  /* 0x000000380e1978a4 */ /* 0x000fe2000f8e023f */
[----:B------:R-:W-:Y:S02]  /*30e0*/  ULDC UR23, c[0x0][0x2d0] ;  /* 0x0000b40000177ab9 */ /* 0x000fe40000000800 */
[----:B------:R-:W1:Y:S01]  /*30f0*/  LDSM.16.M88.4 R168, [R176+0x800] ;  /* 0x00080000b0a8783b */ /* 0x000e620000000200 */
[----:B------:R-:W-:Y:S01]  /*3100*/  ULDC UR24, c[0x0][0x2ec] ;  /* 0x0000bb0000187ab9 */ /* 0x000fe20000000800 */
[----:B----4-:R-:W-:-:S04]  /*3110*/  SHF.R.S32.HI R5, RZ, 0x1f, R2 ;  /* 0x0000001fff057819 */ /* 0x010fc80000011402 */
[----:B------:R-:W-:-:S04]  /*3120*/  LEA.HI R5, R5, R2, RZ, 0x4 ;  /* 0x0000000205057211 */ /* 0x000fc800078f20ff */
[----:B------:R-:W-:-:S05]  /*3130*/  LOP3.LUT R5, R5, 0xfffffff0, RZ, 0xc0, !PT ;  /* 0xfffffff005057812 */ /* 0x000fca00078ec0ff */
[----:B------:R-:W-:Y:S01]  /*3140*/  IMAD.IADD R5, R2, 0x1, -R5 ;  /* 0x0000000102057824 */ /* 0x000fe200078e0a05 */
[----:B--2---:R-:W3:Y:S04]  /*3150*/  @P4 MUFU.RCP R0, R0 ;  /* 0x0000000000004308 */ /* 0x004ee80000001000 */
[----:B------:R-:W-:-:S04]  /*3160*/  SHF.R.S32.HI R2, RZ, 0x1f, R5 ;  /* 0x0000001fff027819 */ /* 0x000fc80000011405 */
[----:B------:R-:W-:-:S04]  /*3170*/  LEA.HI R2, R2, R5, RZ, 0x3 ;  /* 0x0000000502027211 */ /* 0x000fc800078f18ff */
[----:B------:R-:W-:Y:S01]  /*3180*/  LOP3.LUT R2, R2, 0xfffffff8, RZ, 0xc0, !PT ;  /* 0xfffffff802027812 */ /* 0x000fe200078ec0ff */
[----:B------:R-:W-:Y:S01]  /*3190*/  UIADD3 UR10, UR21, 0x20, URZ ;  /* 0x00000020150a7890 */ /* 0x000fe2000fffe03f */
[----:B------:R-:W-:-:S03]  /*31a0*/  IMAD R4, R199, 0x80, R190 ;  /* 0x00000080c7047824 */ /* 0x000fc600078e02be */
[----:B------:R-:W-:Y:S01]  /*31b0*/  IMAD.IADD R2, R5, 0x1, -R2 ;  /* 0x0000000105027824 */ /* 0x000fe200078e0a02 */
[----:B------:R-:W-:Y:S01]  /*31c0*/  UIADD3 UR9, UR22, UR10, URZ ;  /* 0x0000000a16097290 */ /* 0x000fe2000fffe03f */
[----:B------:R-:W-:Y:S01]  /*31d0*/  IADD3 R227, -R227, R191, -R4 ;  /* 0x000000bfe3e37210 */ /* 0x000fe20007ffe904 */
[----:B------:R-:W-:Y:S02]  /*31e0*/  VIADD R4, R181, 0x1000 ;  /* 0x00001000b5047836 */ /* 0x000fe40000000000 */
[C---:B------:R-:W-:Y:S02]  /*31f0*/  LOP3.LUT P0, RZ, R2.reuse, 0x2, RZ, 0xc0, !PT ;  /* 0x0000000202ff7812 */ /* 0x040fe4000780c0ff */
[----:B------:R-:W-:Y:S01]  /*3200*/  LOP3.LUT P3, RZ, R2, 0x4, RZ, 0xc0, !PT ;  /* 0x0000000402ff7812 */ /* 0x000fe2000786c0ff */
[----:B------:R-:W-:Y:S01]  /*3210*/  IMAD.MOV.U32 R2, RZ, RZ, 0x20 ;  /* 0x00000020ff027424 */ /* 0x000fe200078e00ff */
[----:B------:R-:W-:Y:S01]  /*3220*/  UIADD3 UR8, UR22, UR9, URZ ;  /* 0x0000000916087290 */ /* 0x000fe2000fffe03f */
[----:B------:R-:W-:-:S03]  /*3230*/  SEL R4, R4, R181, !P1 ;  /* 0x000000b504047207 */ /* 0x000fc60004800000 */
[----:B------:R-:W-:Y:S01]  /*3240*/  UIADD3 UR5, UR22, UR8, URZ ;  /* 0x0000000816057290 */ /* 0x000fe2000fffe03f */
[----:B------:R-:W-:Y:S01]  /*3250*/  SEL R2, R2, 0xffffffe0, !P0 ;  /* 0xffffffe002027807 */ /* 0x000fe20004000000 */
[----:B------:R-:W-:Y:S01]  /*3260*/  IMAD.IADD R227, R227, 0x1, R226 ;  /* 0x00000001e3e37824 */ /* 0x000fe200078e02e2 */
[----:B------:R-:W-:Y:S01]  /*3270*/  ISETP.GE.AND P2, PT, R17, R226, PT ;  /* 0x000000e21100720c */ /* 0x000fe20003f46270 */
[----:B------:R-:W-:Y:S01]  /*3280*/  UIADD3 UR4, UR22, UR5, URZ ;  /* 0x0000000516047290 */ /* 0x000fe2000fffe03f */
[----:B------:R-:W-:Y:S01]  /*3290*/  SEL R182, R182, 0xffffffc0, !P3 ;  /* 0xffffffc0b6b67807 */ /* 0x000fe20005800000 */
[----:B------:R-:W-:Y:S02]  /*32a0*/  UIMAD UR15, UR14, 0x30, URZ ;  /* 0x000000300e0f78a4 */ /* 0x000fe4000f8e023f */
[----:B------:R-:W-:Y:S01]  /*32b0*/  UIADD3 UR14, UR22, UR4, URZ ;  /* 0x00000004160e7290 */ /* 0x000fe2000fffe03f */
[----:B---3--:R-:W-:Y:S01]  /*32c0*/  @P4 FMUL.FTZ R218, R3, R0 ;  /* 0x0000000003da4220 */ /* 0x008fe20000410000 */
[----:B------:R-:W-:Y:S01]  /*32d0*/  VIADD R3, R192, 0x1000 ;  /* 0x00001000c0037836 */ /* 0x000fe20000000000 */
[----:B------:R-:W-:-:S04]  /*32e0*/  LEA R0, R180, UR6, 0x1 ;  /* 0x00000006b4007c11 */ /* 0x000fc8000f8e08ff */
[----:B------:R-:W-:Y:S01]  /*32f0*/  SEL R3, R3, R192, !P1 ;  /* 0x000000c003037207 */ /* 0x000fe20004800000 */
[----:B------:R-:W2:Y:S03]  /*3300*/  LDSM.16.M88.4 R140, [R0+0xa000] ;  /* 0x00a00000008c783b */ /* 0x000ea60000000200 */
[----:B------:R-:W-:Y:S01]  /*3310*/  LEA R172, R3, UR6, 0x1 ;  /* 0x0000000603ac7c11 */ /* 0x000fe2000f8e08ff */
[----:B------:R3:W4:Y:S01]  /*3320*/  LDSM.16.M88.4 R144, [R0+0xa800] ;  /* 0x00a800000090783b */ /* 0x0007220000000200 */
[----:B------:R-:W-:Y:S01]  /*3330*/  LEA R3, R4, UR6, 0x1 ;  /* 0x0000000604037c11 */ /* 0x000fe2000f8e08ff */
[----:B-1-3--:R-:W-:-:S07]  /*3340*/  IMAD.IADD R0, R177, 0x1, R2 ;  /* 0x00000001b1007824 */ /* 0x00afce00078e0202 */
.L_x_231:
[----:B------:R-:W0:Y:S01]  /*3350*/  LDGDEPBAR ;  /* 0x00000000000079af */ /* 0x000e220000000000 */
[----:B------:R-:W-:Y:S01]  /*3360*/  LEA R185, R180, UR6, 0x1 ;  /* 0x00000006b4b97c11 */ /* 0x000fe2000f8e08ff */
[----:B------:R-:W-:Y:S02]  /*3370*/  IMAD.IADD R183, R3, 0x1, R2 ;  /* 0x0000000103b77824 */ /* 0x000fe400078e0202 */
[----:B-----5:R-:W-:Y:S01]  /*3380*/  FMUL.FTZ R240, R221, 1.4426950216293334961 ;  /* 0x3fb8aa3bddf07820 */ /* 0x020fe20000410000 */
[--C-:B------:R-:W-:Y:S01]  /*3390*/  IMAD.IADD R184, R3, 0x1, R182.reuse ;  /* 0x0000000103b87824 */ /* 0x100fe200078e02b6 */
[----:B------:R-:W-:Y:S01]  /*33a0*/  FSETP.NEU.FTZ.AND P5, PT, R221, -INF , PT ;  /* 0xff800000dd00780b */ /* 0x000fe20003fbd000 */
[----:B------:R-:W-:Y:S02]  /*33b0*/  IMAD.IADD R182, R183, 0x1, R182 ;  /* 0x00000001b7b67824 */ /* 0x000fe400078e02b6 */
[----:B------:R-:W-:Y:S01]  /*33c0*/  FMUL.FTZ R244, R220, 1.4426950216293334961 ;  /* 0x3fb8aa3bdcf47820 */ /* 0x000fe20000410000 */
[----:B------:R-:W-:Y:S04]  /*33d0*/  DEPBAR.LE SB0, 0x0 ;  /* 0x000080000000791a */ /* 0x000fe80000000000 */
[----:B------:R-:W-:Y:S06]  /*33e0*/  BAR.SYNC.DEFER_BLOCKING 0x0 ;  /* 0x0000000000007b1d */ /* 0x000fec0000010000 */
[----:B------:R-:W-:Y:S08]  /*33f0*/  LDSM.16.M88.4 R100, [R3] ;  /* 0x000000000364783b */ /* 0x000ff00000000200 */
[----:B------:R-:W1:Y:S08]  /*3400*/  LDSM.16.M88.4 R104, [R185+0x6000] ;  /* 0x00600000b968783b */ /* 0x000e700000000200 */
[----:B------:R-:W3:Y:S08]  /*3410*/  LDSM.16.M88.4 R108, [R3+0x1000] ;  /* 0x00100000036c783b */ /* 0x000ef00000000200 */
[----:B------:R-:W2:Y:S08]  /*3420*/  LDSM.16.M88.4 R112, [R185+0x6800] ;  /* 0x00680000b970783b */ /* 0x000eb00000000200 */
[----:B------:R-:W-:Y:S08]  /*3430*/  LDSM.16.M88.4 R116, [R183] ;  /* 0x00000000b774783b */ /* 0x000ff00000000200 */
[----:B------:R-:W4:Y:S01]  /*3440*/  LDSM.16.M88.4 R120, [R179+-0x4000] ;  /* 0xffc00000b378783b */ /* 0x000f220000000200 */
[-C--:B-1----:R-:W-:Y:S07]  /*3450*/  HMMA.16816.F32 R4, R100, R104.reuse, RZ ;  /* 0x000000686404723c */ /* 0x082fee00000018ff */
[----:B------:R-:W1:Y:S01]  /*3460*/  LDSM.16.M88.4 R124, [R183+0x1000] ;  /* 0x00100000b77c783b */ /* 0x000e620000000200 */
[C---:B---3--:R-:W-:Y:S07]  /*3470*/  HMMA.16816.F32 R8, R108.reuse, R104, RZ ;  /* 0x000000686c08723c */ /* 0x048fee00000018ff */
[----:B------:R-:W3:Y:S01]  /*3480*/  LDSM.16.M88.4 R128, [R179+-0x3800] ;  /* 0xffc80000b380783b */ /* 0x000ee20000000200 */
[-C--:B------:R-:W-:Y:S07]  /*3490*/  HMMA.16816.F32 R12, R108, R106.reuse, RZ ;  /* 0x0000006a6c0c723c */ /* 0x080fee00000018ff */
[----:B------:R-:W-:Y:S01]  /*34a0*/  LDSM.16.M88.4 R132, [R184] ;  /* 0x00000000b884783b */ /* 0x000fe20000000200 */
[C---:B------:R-:W-:Y:S07]  /*34b0*/  HMMA.16816.F32 R16, R100.reuse, R106, RZ ;  /* 0x0000006a6410723c */ /* 0x040fee00000018ff */
[----:B------:R-:W3:Y:S01]  /*34c0*/  LDSM.16.M88.4 R136, [R178+-0x4000] ;  /* 0xffc00000b288783b */ /* 0x000ee20000000200 */
[-C--:B--2---:R-:W-:Y:S06]  /*34d0*/  HMMA.16816.F32 R20, R100, R112.reuse, RZ ;  /* 0x000000706414723c */ /* 0x084fec00000018ff */
[C---:B------:R-:W-:Y:S01]  /*34e0*/  HMMA.16816.F32 R24, R108.reuse, R112, RZ ;  /* 0x000000706c18723c */ /* 0x040fe200000018ff */
[----:B------:R-:W2:Y:S05]  /*34f0*/  LDSM.16.M88.4 R104, [R184+0x1000] ;  /* 0x00100000b868783b */ /* 0x000eaa0000000200 */
[-C--:B------:R-:W-:Y:S03]  /*3500*/  HMMA.16816.F32 R28, R108, R114.reuse, RZ ;  /* 0x000000726c1c723c */ /* 0x080fe600000018ff */
[----:B------:R-:W-:Y:S03]  /*3510*/  LDSM.16.M88.4 R108, [R182] ;  /* 0x00000000b66c783b */ /* 0x000fe60000000200 */
[----:B------:R-:W-:Y:S05]  /*3520*/  HMMA.16816.F32 R32, R100, R114, RZ ;  /* 0x000000726420723c */ /* 0x000fea00000018ff */
[----:B------:R-:W2:Y:S01]  /*3530*/  LDSM.16.M88.4 R100, [R178+-0x3800] ;  /* 0xffc80000b264783b */ /* 0x000ea20000000200 */
[-C--:B----4-:R-:W-:Y:S06]  /*3540*/  HMMA.16816.F32 R4, R116, R120.reuse, R4 ;  /* 0x000000787404723c */ /* 0x090fec0000001804 */
[C---:B-1----:R-:W-:Y:S01]  /*3550*/  HMMA.16816.F32 R8, R124.reuse, R120, R8 ;  /* 0x000000787c08723c */ /* 0x042fe20000001808 */
[----:B------:R-:W1:Y:S05]  /*3560*/  LDSM.16.M88.4 R112, [R176+-0x4000] ;  /* 0xffc00000b070783b */ /* 0x000e6a0000000200 */
[-C--:B------:R-:W-:Y:S06]  /*3570*/  HMMA.16816.F32 R12, R124, R122.reuse, R12 ;  /* 0x0000007a7c0c723c */ /* 0x080fec000000180c */
[C---:B------:R-:W-:Y:S01]  /*3580*/  HMMA.16816.F32 R16, R116.reuse, R122, R16 ;  /* 0x0000007a7410723c */ /* 0x040fe20000001810 */
[----:B------:R-:W4:Y:S05]  /*3590*/  LDSM.16.M88.4 R120, [R182+0x1000] ;  /* 0x00100000b678783b */ /* 0x000f2a0000000200 */
[-C--:B---3--:R-:W-:Y:S06]  /*35a0*/  HMMA.16816.F32 R20, R116, R128.reuse, R20 ;  /* 0x000000807414723c */ /* 0x088fec0000001814 */
[C---:B------:R-:W-:Y:S06]  /*35b0*/  HMMA.16816.F32 R24, R124.reuse, R128, R24 ;  /* 0x000000807c18723c */ /* 0x040fec0000001818 */
[-C--:B------:R-:W-:Y:S06]  /*35c0*/  HMMA.16816.F32 R28, R124, R130.reuse, R28 ;  /* 0x000000827c1c723c */ /* 0x080fec000000181c */
[----:B------:R-:W-:Y:S05]  /*35d0*/  HMMA.16816.F32 R32, R116, R130, R32 ;  /* 0x000000827420723c */ /* 0x000fea0000001820 */
[----:B------:R-:W-:Y:S01]  /*35e0*/  IMAD R125, R199, 0x80, R190 ;  /* 0x00000080c77d7824 */ /* 0x000fe200078e02be */
[-C--:B------:R-:W-:Y:S05]  /*35f0*/  HMMA.16816.F32 R4, R132, R136.reuse, R4 ;  /* 0x000000888404723c */ /* 0x080fea0000001804 */
[----:B------:R-:W-:Y:S01]  /*3600*/  IMAD R117, R224, 0x40, R227 ;  /* 0x00000040e0757824 */ /* 0x000fe200078e02e3 */
[C---:B--2---:R-:W-:Y:S05]  /*3610*/  HMMA.16816.F32 R8, R104.reuse, R136, R8 ;  /* 0x000000886808723c */ /* 0x044fea0000001808 */
[C---:B------:R-:W-:Y:S01]  /*3620*/  VIADD R236, R117.reuse, 0x7 ;  /* 0x0000000775ec7836 */ /* 0x040fe20000000000 */
[-C--:B------:R-:W-:Y:S04]  /*3630*/  HMMA.16816.F32 R12, R104, R138.reuse, R12 ;  /* 0x0000008a680c723c */ /* 0x080fe8000000180c */
[----:B------:R-:W-:Y:S01]  /*3640*/  ISETP.GE.AND P6, PT, R236, RZ, PT ;  /* 0x000000ffec00720c */ /* 0x000fe20003fc6270 */
[C---:B------:R-:W-:Y:S01]  /*3650*/  VIADD R238, R117.reuse, 0x8 ;  /* 0x0000000875ee7836 */ /* 0x040fe20000000000 */
[C---:B------:R-:W-:Y:S04]  /*3660*/  HMMA.16816.F32 R16, R132.reuse, R138, R16 ;  /* 0x0000008a8410723c */ /* 0x040fe80000001810 */
[----:B------:R-:W-:Y:S01]  /*3670*/  ISETP.GE.AND P0, PT, R238, RZ, PT ;  /* 0x000000ffee00720c */ /* 0x000fe20003f06270 */
[C---:B------:R-:W-:Y:S01]  /*3680*/  VIADD R250, R117.reuse, 0xffffffff ;  /* 0xffffffff75fa7836 */ /* 0x040fe20000000000 */
[-C--:B------:R-:W-:Y:S04]  /*3690*/  HMMA.16816.F32 R20, R132, R100.reuse, R20 ;  /* 0x000000648414723c */ /* 0x080fe80000001814 */
[----:B------:R-:W-:Y:S01]  /*36a0*/  ISETP.GE.AND P4, PT, R250, RZ, PT ;  /* 0x000000fffa00720c */ /* 0x000fe20003f86270 */
[C---:B------:R-:W-:Y:S01]  /*36b0*/  VIADD R246, R117.reuse, 0x1f ;  /* 0x0000001f75f67836 */ /* 0x040fe20000000000 */
[C---:B------:R-:W-:Y:S05]  /*36c0*/  HMMA.16816.F32 R24, R104.reuse, R100, R24 ;  /* 0x000000646818723c */ /* 0x040fea0000001818 */
[----:B------:R-:W-:Y:S01]  /*36d0*/  IADD3 R237, R117, 0x28, RZ ;  /* 0x0000002875ed7810 */ /* 0x000fe20007ffe0ff */
[-C--:B------:R-:W-:Y:S03]  /*36e0*/  HMMA.16816.F32 R28, R104, R102.reuse, R28 ;  /* 0x00000066681c723c */ /* 0x080fe6000000181c */
[----:B------:R-:W-:Y:S02]  /*36f0*/  ISETP.GE.AND P1, PT, R237, RZ, PT ;  /* 0x000000ffed00720c */ /* 0x000fe40003f26270 */
[----:B------:R-:W-:Y:S01]  /*3700*/  @!P6 IADD3 R236, -R117, -0x7, RZ ;  /* 0xfffffff975ece810 */ /* 0x000fe20007ffe1ff */
[----:B------:R-:W-:Y:S01]  /*3710*/  HMMA.16816.F32 R32, R132, R102, R32 ;  /* 0x000000668420723c */ /* 0x000fe20000001820 */
[----:B------:R-:W2:Y:S03]  /*3720*/  LDSM.16.M88.4 R100, [R176+-0x3800] ;  /* 0xffc80000b064783b */ /* 0x000ea60000000200 */
[----:B------:R-:W-:Y:S01]  /*3730*/  ISETP.GE.AND P6, PT, R246, RZ, PT ;  /* 0x000000fff600720c */ /* 0x000fe20003fc6270 */
[----:B------:R-:W-:Y:S01]  /*3740*/  @P2 VIADD R239, R125, 0x1 ;  /* 0x000000017def2836 */ /* 0x000fe20000000000 */
[-C--:B-1----:R-:W-:Y:S05]  /*3750*/  HMMA.16816.F32 R4, R108, R112.reuse, R4 ;  /* 0x000000706c04723c */ /* 0x082fea0000001804 */
[C---:B------:R-:W-:Y:S01]  /*3760*/  @!P0 IADD3 R238, -R117.reuse, -0x8, RZ ;  /* 0xfffffff875ee8810 */ /* 0x040fe20007ffe1ff */
[C---:B----4-:R-:W-:Y:S05]  /*3770*/  HMMA.16816.F32 R8, R120.reuse, R112, R8 ;  /* 0x000000707808723c */ /* 0x050fea0000001808 */
[----:B------:R-:W-:Y:S01]  /*3780*/  I2FP.F32.S32 R126, R236 ;  /* 0x000000ec007e7245 */ /* 0x000fe20000201400 */
[----:B------:R-:W-:Y:S01]  /*3790*/  FMUL.FTZ R236, R222, 1.4426950216293334961 ;  /* 0x3fb8aa3bdeec7820 */ /* 0x000fe20000410000 */
[----:B------:R-:W-:Y:S01]  /*37a0*/  I2FP.F32.S32 R127, R238 ;  /* 0x000000ee007f7245 */ /* 0x000fe20000201400 */
[C---:B------:R-:W-:Y:S01]  /*37b0*/  VIADD R245, R117.reuse, 0x20 ;  /* 0x0000002075f57836 */ /* 0x040fe20000000000 */
[-C--:B------:R-:W-:Y:S03]  /*37c0*/  HMMA.16816.F32 R12, R120, R114.reuse, R12 ;  /* 0x00000072780c723c */ /* 0x080fe6000000180c */
[----:B------:R-:W-:Y:S01]  /*37d0*/  FSEL R118, R240, RZ, P5 ;  /* 0x000000fff0767208 */ /* 0x000fe20002800000 */
[C---:B------:R-:W-:Y:S01]  /*37e0*/  VIADD R240, R117.reuse, 0x27 ;  /* 0x0000002775f07836 */ /* 0x040fe20000000000 */
[C---:B------:R-:W-:Y:S01]  /*37f0*/  @!P1 IADD3 R237, -R117.reuse, -0x28, RZ ;  /* 0xffffffd875ed9810 */ /* 0x040fe20007ffe1ff */
[C---:B------:R-:W-:Y:S01]  /*3800*/  VIADD R242, R117.reuse, 0x18 ;  /* 0x0000001875f27836 */ /* 0x040fe20000000000 */
[----:B------:R-:W-:Y:S01]  /*3810*/  @!P4 IADD3 R250, -R117, 0x1, RZ ;  /* 0x0000000175fac810 */ /* 0x000fe20007ffe1ff */
[C---:B------:R-:W-:Y:S04]  /*3820*/  HMMA.16816.F32 R16, R108.reuse, R114, R16 ;  /* 0x000000726c10723c */ /* 0x040fe80000001810 */
[----:B------:R-:W-:Y:S01]  /*3830*/  FFMA.FTZ R7, R126, -R218, R7 ;  /* 0x800000da7e077223 */ /* 0x000fe20000010007 */
[----:B------:R-:W-:Y:S01]  /*3840*/  @P2 ISETP.GE.AND P5, PT, R239, R226, PT ;  /* 0x000000e2ef00220c */ /* 0x000fe20003fa6270 */
[----:B------:R-:W-:Y:S01]  /*3850*/  FFMA.FTZ R6, R127, -R218, R6 ;  /* 0x800000da7f067223 */ /* 0x000fe20000010006 */
[----:B------:R-:W-:Y:S01]  /*3860*/  FSETP.NEU.FTZ.AND P1, PT, R222, -INF , PT ;  /* 0xff800000de00780b */ /* 0x000fe20003f3d000 */
[----:B------:R-:W-:Y:S01]  /*3870*/  FMUL.FTZ R239, R219, 1.4426950216293334961 ;  /* 0x3fb8aa3bdbef7820 */ /* 0x000fe20000410000 */
[----:B------:R-:W-:Y:S02]  /*3880*/  @P2 ISETP.GE.AND P4, PT, R125, R226, PT ;  /* 0x000000e27d00220c */ /* 0x000fe40003f86270 */
[----:B------:R-:W-:Y:S01]  /*3890*/  FSEL R119, R236, RZ, P1 ;  /* 0x000000ffec777208 */ /* 0x000fe20000800000 */
[----:B------:R-:W-:Y:S01]  /*38a0*/  VIADD R129, R117, 0xffffffef ;  /* 0xffffffef75817836 */ /* 0x000fe20000000000 */
[----:B------:R-:W-:Y:S01]  /*38b0*/  @P2 FSEL R7, R7, -INF , !P5 ;  /* 0xff80000007072808 */ /* 0x000fe20006800000 */
[----:B------:R-:W-:Y:S01]  /*38c0*/  VIADD R243, R117, 0x17 ;  /* 0x0000001775f37836 */ /* 0x000fe20000000000 */
[----:B------:R-:W-:Y:S01]  /*38d0*/  @P2 FSEL R6, R6, -INF , !P4 ;  /* 0xff80000006062808 */ /* 0x000fe20006000000 */
[-C--:B--2---:R-:W-:Y:S03]  /*38e0*/  HMMA.16816.F32 R20, R108, R100.reuse, R20 ;  /* 0x000000646c14723c */ /* 0x084fe60000001814 */
[----:B------:R-:W-:Y:S01]  /*38f0*/  FSETP.NEU.FTZ.AND P1, PT, R219, -INF , PT ;  /* 0xff800000db00780b */ /* 0x000fe20003f3d000 */
[--C-:B------:R-:W-:Y:S01]  /*3900*/  FFMA.FTZ R248, R7, UR24, -R119.reuse ;  /* 0x0000001807f87c23 */ /* 0x100fe20008010877 */
[----:B------:R-:W-:Y:S01]  /*3910*/  FFMA.FTZ R236, R6, UR24, -R119 ;  /* 0x0000001806ec7c23 */ /* 0x000fe20008010877 */
[C---:B------:R-:W-:Y:S01]  /*3920*/  @!P6 IADD3 R246, -R117.reuse, -0x1f, RZ ;  /* 0xffffffe175f6e810 */ /* 0x040fe20007ffe1ff */
[----:B------:R-:W-:Y:S01]  /*3930*/  VIADD R133, R117, 0x10 ;  /* 0x0000001075857836 */ /* 0x000fe20000000000 */
[----:B------:R-:W-:Y:S01]  /*3940*/  FSEL R6, R239, RZ, P1 ;  /* 0x000000ffef067208 */ /* 0x000fe20000800000 */
[C---:B------:R-:W-:Y:S01]  /*3950*/  HMMA.16816.F32 R24, R120.reuse, R100, R24 ;  /* 0x000000647818723c */ /* 0x040fe20000001818 */
[----:B------:R1:W-:Y:S03]  /*3960*/  MUFU.EX2 R239, R248 ;  /* 0x000000f800ef7308 */ /* 0x0003e60000000800 */
[----:B------:R-:W-:Y:S01]  /*3970*/  ISETP.GE.AND P6, PT, R240, RZ, PT ;  /* 0x000000fff000720c */ /* 0x000fe20003fc6270 */
[----:B------:R-:W-:Y:S01]  /*3980*/  VIADD R135, R117, 0xf ;  /* 0x0000000f75877836 */ /* 0x000fe20000000000 */
[----:B------:R-:W-:Y:S01]  /*3990*/  ISETP.GE.AND P0, PT, R245, RZ, PT ;  /* 0x000000fff500720c */ /* 0x000fe20003f06270 */
[-C--:B------:R-:W-:Y:S04]  /*39a0*/  HMMA.16816.F32 R28, R120, R102.reuse, R28 ;  /* 0x00000066781c723c */ /* 0x080fe8000000181c */
[----:B------:R-:W-:Y:S01]  /*39b0*/  MUFU.EX2 R236, R236 ;  /* 0x000000ec00ec7308 */ /* 0x000fe20000000800 */
[----:B------:R-:W-:Y:S02]  /*39c0*/  ISETP.GE.AND P1, PT, R242, RZ, PT ;  /* 0x000000fff200720c */ /* 0x000fe40003f26270 */
[----:B------:R-:W-:Y:S01]  /*39d0*/  I2FP.F32.S32 R250, R250 ;  /* 0x000000fa00fa7245 */ /* 0x000fe20000201400 */
[----:B------:R-:W-:Y:S04]  /*39e0*/  HMMA.16816.F32 R32, R108, R102, R32 ;  /* 0x000000666c20723c */ /* 0x000fe80000001820 */
[----:B------:R-:W-:Y:S01]  /*39f0*/  @!P6 IADD3 R240, -R117, -0x27, RZ ;  /* 0xffffffd975f0e810 */ /* 0x000fe20007ffe1ff */
[CC--:B------:R-:W-:Y:S01]  /*3a00*/  FFMA.FTZ R5, R250.reuse, -R218.reuse, R5 ;  /* 0x800000dafa057223 */ /* 0x0c0fe20000010005 */
[----:B------:R-:W-:Y:S01]  /*3a10*/  I2FP.F32.S32 R237, R237 ;  /* 0x000000ed00ed7245 */ /* 0x000fe20000201400 */
[----:B------:R-:W-:Y:S01]  /*3a20*/  FFMA.FTZ R19, R250, -R218, R19 ;  /* 0x800000dafa137223 */ /* 0x000fe20000010013 */
[----:B------:R-:W-:Y:S03]  /*3a30*/  ISETP.GE.AND P6, PT, R243, RZ, PT ;  /* 0x000000fff300720c */ /* 0x000fe60003fc6270 */
[----:B-1----:R-:W-:Y:S01]  /*3a40*/  I2FP.F32.S32 R248, R240 ;  /* 0x000000f000f87245 */ /* 0x002fe20000201400 */
[----:B------:R-:W-:Y:S01]  /*3a50*/  FFMA.FTZ R10, R237, -R218, R10 ;  /* 0x800000daed0a7223 */ /* 0x000fe2000001000a */
[----:B------:R-:W-:Y:S02]  /*3a60*/  I2FP.F32.S32 R246, R246 ;  /* 0x000000f600f67245 */ /* 0x000fe40000201400 */
[----:B------:R-:W-:Y:S01]  /*3a70*/  @P2 FSEL R5, R5, -INF , !P5 ;  /* 0xff80000005052808 */ /* 0x000fe20006800000 */
[-C--:B------:R-:W-:Y:S01]  /*3a80*/  FFMA.FTZ R11, R248, -R218.reuse, R11 ;  /* 0x800000daf80b7223 */ /* 0x080fe2000001000b */
[C---:B------:R-:W-:Y:S01]  /*3a90*/  @!P0 IADD3 R245, -R117.reuse, -0x20, RZ ;  /* 0xffffffe075f58810 */ /* 0x040fe20007ffe1ff */
[-C--:B------:R-:W-:Y:S01]  /*3aa0*/  FFMA.FTZ R9, R246, -R218.reuse, R9 ;  /* 0x800000daf6097223 */ /* 0x080fe20000010009 */
[----:B------:R-:W-:Y:S01]  /*3ab0*/  VIADD R248, R117, 0xfffffff8 ;  /* 0xfffffff875f87836 */ /* 0x000fe20000000000 */
[----:B------:R-:W-:Y:S01]  /*3ac0*/  IABS R247, R117 ;  /* 0x0000007500f77213 */ /* 0x000fe20000000000 */
[----:B------:R-:W-:Y:S01]  /*3ad0*/  FFMA.FTZ R237, R5, UR24, -R118 ;  /* 0x0000001805ed7c23 */ /* 0x000fe20008010876 */
[----:B------:R-:W-:Y:S01]  /*3ae0*/  FSETP.NEU.FTZ.AND P0, PT, R220, -INF , PT ;  /* 0xff800000dc00780b */ /* 0x000fe20003f1d000 */
[-C--:B------:R-:W-:Y:S01]  /*3af0*/  FFMA.FTZ R15, R246, -R218.reuse, R15 ;  /* 0x800000daf60f7223 */ /* 0x080fe2000001000f */
[----:B------:R-:W-:Y:S01]  /*3b00*/  @P2 FSEL R9, R9, -INF , !P5 ;  /* 0xff80000009092808 */ /* 0x000fe20006800000 */
[-C--:B------:R-:W-:Y:S01]  /*3b10*/  FFMA.FTZ R28, R127, -R218.reuse, R28 ;  /* 0x800000da7f1c7223 */ /* 0x080fe2000001001c */
[----:B------:R-:W-:Y:S01]  /*3b20*/  @P2 FSEL R11, R11, -INF , !P5 ;  /* 0xff8000000b0b2808 */ /* 0x000fe20006800000 */
[----:B------:R-:W-:Y:S01]  /*3b30*/  MUFU.EX2 R237, R237 ;  /* 0x000000ed00ed7308 */ /* 0x000fe20000000800 */
[----:B------:R-:W-:Y:S01]  /*3b40*/  FSEL R5, R244, RZ, P0 ;  /* 0x000000fff4057208 */ /* 0x000fe20000000000 */
[----:B------:R-:W-:Y:S01]  /*3b50*/  FFMA.FTZ R244, R9, UR24, -R6 ;  /* 0x0000001809f47c23 */ /* 0x000fe20008010806 */
[----:B------:R-:W-:Y:S01]  /*3b60*/  I2FP.F32.S32 R247, R247 ;  /* 0x000000f700f77245 */ /* 0x000fe20000201400 */
[-C--:B------:R-:W-:Y:S01]  /*3b70*/  FFMA.FTZ R29, R126, -R218.reuse, R29 ;  /* 0x800000da7e1d7223 */ /* 0x080fe2000001001d */
[----:B------:R-:W-:Y:S01]  /*3b80*/  I2FP.F32.S32 R245, R245 ;  /* 0x000000f500f57245 */ /* 0x000fe20000201400 */
[--C-:B------:R-:W-:Y:S01]  /*3b90*/  FFMA.FTZ R251, R11, UR24, -R5.reuse ;  /* 0x000000180bfb7c23 */ /* 0x100fe20008010805 */
[----:B------:R-:W-:Y:S03]  /*3ba0*/  @P2 FSEL R10, R10, -INF , !P4 ;  /* 0xff8000000a0a2808 */ /* 0x000fe60006000000 */
[----:B------:R-:W-:Y:S01]  /*3bb0*/  MUFU.EX2 R240, R244 ;  /* 0x000000f400f07308 */ /* 0x000fe20000000800 */
[----:B------:R-:W-:Y:S01]  /*3bc0*/  @P2 IADD3 R249, R125, 0x8, RZ ;  /* 0x000000087df92810 */ /* 0x000fe20007ffe0ff */
[-C--:B------:R-:W-:Y:S01]  /*3bd0*/  FFMA.FTZ R4, R247, -R218.reuse, R4 ;  /* 0x800000daf7047223 */ /* 0x080fe20000010004 */
[----:B------:R-:W-:Y:S01]  /*3be0*/  ISETP.GE.AND P5, PT, R248, RZ, PT ;  /* 0x000000fff800720c */ /* 0x000fe20003fa6270 */
[----:B------:R-:W-:Y:S01]  /*3bf0*/  FFMA.FTZ R8, R245, -R218, R8 ;  /* 0x800000daf5087223 */ /* 0x000fe20000010008 */
[----:B------:R-:W-:Y:S01]  /*3c00*/  @!P1 IADD3 R242, -R117, -0x18, RZ ;  /* 0xffffffe875f29810 */ /* 0x000fe20007ffe1ff */
[--C-:B------:R-:W-:Y:S01]  /*3c10*/  FFMA.FTZ R252, R10, UR24, -R5.reuse ;  /* 0x000000180afc7c23 */ /* 0x100fe20008010805 */
[----:B------:R-:W-:Y:S01]  /*3c20*/  @P2 ISETP.GE.AND P0, PT, R249, R226, PT ;  /* 0x000000e2f900220c */ /* 0x000fe20003f06270 */
[----:B------:R-:W-:Y:S01]  /*3c30*/  @P2 VIADD R249, R125, 0x9 ;  /* 0x000000097df92836 */ /* 0x000fe20000000000 */
[----:B------:R-:W-:Y:S01]  /*3c40*/  I2FP.F32.S32 R139, R242 ;  /* 0x000000f2008b7245 */ /* 0x000fe20000201400 */
[-C--:B------:R-:W-:Y:S01]  /*3c50*/  FFMA.FTZ R14, R245, -R218.reuse, R14 ;  /* 0x800000daf50e7223 */ /* 0x080fe2000001000e */
[----:B------:R1:W-:Y:S01]  /*3c60*/  MUFU.EX2 R242, R252 ;  /* 0x000000fc00f27308 */ /* 0x0003e20000000800 */
[----:B------:R-:W-:Y:S01]  /*3c70*/  @P2 FSEL R4, R4, -INF , !P4 ;  /* 0xff80000004042808 */ /* 0x000fe20006000000 */
[-C--:B------:R-:W-:Y:S01]  /*3c80*/  FFMA.FTZ R18, R247, -R218.reuse, R18 ;  /* 0x800000daf7127223 */ /* 0x080fe20000010012 */
[----:B------:R-:W-:Y:S01]  /*3c90*/  @P2 FSEL R8, R8, -INF , !P4 ;  /* 0xff80000008082808 */ /* 0x000fe20006000000 */
[----:B------:R-:W-:Y:S01]  /*3ca0*/  FFMA.FTZ R12, R139, -R218, R12 ;  /* 0x800000da8b0c7223 */ /* 0x000fe2000001000c */
[----:B------:R-:W-:Y:S01]  /*3cb0*/  @P2 ISETP.GE.AND P4, PT, R249, R226, PT ;  /* 0x000000e2f900220c */ /* 0x000fe20003f86270 */
[C---:B------:R-:W-:Y:S01]  /*3cc0*/  VIADD R249, R117.reuse, 0xfffffff7 ;  /* 0xfffffff775f97836 */ /* 0x040fe20000000000 */
[----:B------:R-:W-:Y:S01]  /*3cd0*/  @!P5 IADD3 R248, -R117, 0x8, RZ ;  /* 0x0000000875f8d810 */ /* 0x000fe20007ffe1ff */
[----:B------:R-:W-:Y:S01]  /*3ce0*/  FFMA.FTZ R26, R139, -R218, R26 ;  /* 0x800000da8b1a7223 */ /* 0x000fe2000001001a */
[----:B------:R-:W-:Y:S01]  /*3cf0*/  ISETP.GE.AND P5, PT, R129, RZ, PT ;  /* 0x000000ff8100720c */ /* 0x000fe20003fa6270 */
[----:B------:R-:W-:Y:S01]  /*3d00*/  FFMA.FTZ R238, R4, UR24, -R118 ;  /* 0x0000001804ee7c23 */ /* 0x000fe20008010876 */
[----:B------:R-:W-:Y:S01]  /*3d10*/  ISETP.GE.AND P1, PT, R249, RZ, PT ;  /* 0x000000fff900720c */ /* 0x000fe20003f26270 */
[----:B------:R-:W-:Y:S01]  /*3d20*/  FFMA.FTZ R241, R8, UR24, -R6 ;  /* 0x0000001808f17c23 */ /* 0x000fe20008010806 */
[----:B------:R-:W-:Y:S02]  /*3d30*/  @P2 FSEL R14, R14, -INF , !P0 ;  /* 0xff8000000e0e2808 */ /* 0x000fe40004000000 */
[----:B------:R-:W-:Y:S01]  /*3d40*/  I2FP.F32.S32 R131, R248 ;  /* 0x000000f800837245 */ /* 0x000fe20000201400 */
[----:B------:R-:W-:Y:S01]  /*3d50*/  MUFU.EX2 R238, R238 ;  /* 0x000000ee00ee7308 */ /* 0x000fe20000000800 */
[C---:B-1----:R-:W-:Y:S01]  /*3d60*/  VIADD R252, R117.reuse, 0xfffffff0 ;  /* 0xfffffff075fc7836 */ /* 0x042fe20000000000 */
[----:B------:R-:W-:Y:S01]  /*3d70*/  @!P6 IADD3 R243, -R117, -0x17, RZ ;  /* 0xffffffe975f3e810 */ /* 0x000fe20007ffe1ff */
[----:B------:R-:W-:Y:S01]  /*3d80*/  FFMA.FTZ R246, R14, UR24, -R5 ;  /* 0x000000180ef67c23 */ /* 0x000fe20008010805 */
[CC--:B------:R-:W-:Y:S01]  /*3d90*/  FFMA.FTZ R16, R131.reuse, -R218.reuse, R16 ;  /* 0x800000da83107223 */ /* 0x0c0fe20000010010 */
[----:B------:R-:W-:Y:S01]  /*3da0*/  @P2 FSEL R12, R12, -INF , !P0 ;  /* 0xff8000000c0c2808 */ /* 0x000fe20004000000 */
[-C--:B------:R-:W-:Y:S01]  /*3db0*/  FFMA.FTZ R22, R131, -R218.reuse, R22 ;  /* 0x800000da83167223 */ /* 0x080fe20000010016 */
[C---:B------:R-:W-:Y:S03]  /*3dc0*/  @!P5 IADD3 R129, -R117.reuse, 0x11, RZ ;  /* 0x000000117581d810 */ /* 0x040fe60007ffe1ff */
[----:B------:R-:W-:Y:S01]  /*3dd0*/  MUFU.EX2 R241, R241 ;  /* 0x000000f100f17308 */ /* 0x000fe20000000800 */
[----:B------:R-:W-:Y:S01]  /*3de0*/  @!P1 IADD3 R249, -R117, 0x9, RZ ;  /* 0x0000000975f99810 */ /* 0x000fe20007ffe1ff */
[----:B------:R-:W-:Y:S01]  /*3df0*/  FFMA.FTZ R244, R12, UR24, -R6 ;  /* 0x000000180cf47c23 */ /* 0x000fe20008010806 */
[----:B------:R-:W-:Y:S02]  /*3e00*/  ISETP.GE.AND P6, PT, R252, RZ, PT ;  /* 0x000000fffc00720c */ /* 0x000fe40003fc6270 */
[----:B------:R-:W-:Y:S02]  /*3e10*/  ISETP.GE.AND P5, PT, R133, RZ, PT ;  /* 0x000000ff8500720c */ /* 0x000fe40003fa6270 */
[----:B------:R-:W-:Y:S03]  /*3e20*/  I2FP.F32.S32 R14, R129 ;  /* 0x00000081000e7245 */ /* 0x000fe60000201400 */
[----:B------:R-:W-:Y:S01]  /*3e30*/  MUFU.EX2 R244, R244 ;  /* 0x000000f400f47308 */ /* 0x000fe20000000800 */
[----:B------:R-:W-:Y:S01]  /*3e40*/  @P2 VIADD R129, R125, 0x11 ;  /* 0x000000117d812836 */ /* 0x000fe20000000000 */
[----:B------:R-:W-:Y:S02]  /*3e50*/  I2FP.F32.S32 R10, R243 ;  /* 0x000000f3000a7245 */ /* 0x000fe40000201400 */
[----:B------:R-:W-:Y:S01]  /*3e60*/  I2FP.F32.S32 R134, R249 ;  /* 0x000000f900867245 */ /* 0x000fe20000201400 */
[-C--:B------:R-:W-:Y:S01]  /*3e70*/  FFMA.FTZ R21, R14, -R218.reuse, R21 ;  /* 0x800000da0e157223 */ /* 0x080fe20000010015 */
[----:B------:R-:W-:Y:S01]  /*3e80*/  @P2 FSEL R16, R16, -INF , !P0 ;  /* 0xff80000010102808 */ /* 0x000fe20004000000 */
[-C--:B------:R-:W-:Y:S03]  /*3e90*/  FFMA.FTZ R13, R10, -R218.reuse, R13 ;  /* 0x800000da0a0d7223 */ /* 0x080fe6000001000d */
[----:B------:R1:W-:Y:S01]  /*3ea0*/  MUFU.EX2 R243, R251 ;  /* 0x000000fb00f37308 */ /* 0x0003e20000000800 */
[----:B------:R-:W-:Y:S01]  /*3eb0*/  @P2 FSEL R18, R18, -INF , !P0 ;  /* 0xff80000012122808 */ /* 0x000fe20004000000 */
[C---:B------:R-:W-:Y:S01]  /*3ec0*/  FFMA.FTZ R17, R134.reuse, -R218, R17 ;  /* 0x800000da86117223 */ /* 0x040fe20000010011 */
[----:B------:R-:W-:Y:S01]  /*3ed0*/  @P2 ISETP.GE.AND P0, PT, R129, R226, PT ;  /* 0x000000e28100220c */ /* 0x000fe20003f06270 */
[-C--:B------:R-:W-:Y:S01]  /*3ee0*/  FFMA.FTZ R23, R134, -R218.reuse, R23 ;  /* 0x800000da86177223 */ /* 0x080fe20000010017 */
[----:B------:R-:W-:Y:S01]  /*3ef0*/  @P2 FSEL R13, R13, -INF , !P4 ;  /* 0xff8000000d0d2808 */ /* 0x000fe20006000000 */
[----:B------:R-:W-:Y:S01]  /*3f00*/  @P2 VIADD R249, R125, 0x10 ;  /* 0x000000107df92836 */ /* 0x000fe20000000000 */
[----:B------:R-:W-:Y:S01]  /*3f10*/  @P2 FSEL R21, R21, -INF , !P0 ;  /* 0xff80000015152808 */ /* 0x000fe20004000000 */
[----:B------:R-:W-:Y:S01]  /*3f20*/  FFMA.FTZ R27, R10, -R218, R27 ;  /* 0x800000da0a1b7223 */ /* 0x000fe2000001001b */
[----:B------:R-:W-:Y:S01]  /*3f30*/  @P2 FSEL R15, R15, -INF , !P4 ;  /* 0xff8000000f0f2808 */ /* 0x000fe20006000000 */
[--C-:B------:R-:W-:Y:S01]  /*3f40*/  FFMA.FTZ R248, R16, UR24, -R118.reuse ;  /* 0x0000001810f87c23 */ /* 0x100fe20008010876 */
[----:B------:R-:W-:Y:S01]  /*3f50*/  @P2 FSEL R17, R17, -INF , !P4 ;  /* 0xff80000011112808 */ /* 0x000fe20006000000 */
[--C-:B------:R-:W-:Y:S01]  /*3f60*/  FFMA.FTZ R131, R21, UR24, -R118.reuse ;  /* 0x0000001815837c23 */ /* 0x100fe20008010876 */
[----:B------:R-:W-:Y:S01]  /*3f70*/  @!P6 IADD3 R252, -R117, 0x10, RZ ;  /* 0x0000001075fce810 */ /* 0x000fe20007ffe1ff */
[----:B------:R-:W-:Y:S01]  /*3f80*/  FFMA.FTZ R250, R18, UR24, -R119 ;  /* 0x0000001812fa7c23 */ /* 0x000fe20008010877 */
[----:B------:R-:W-:Y:S01]  /*3f90*/  @P2 FSEL R19, R19, -INF , !P4 ;  /* 0xff80000013132808 */ /* 0x000fe20006000000 */
[----:B------:R-:W-:Y:S01]  /*3fa0*/  MUFU.EX2 R248, R248 ;  /* 0x000000f800f87308 */ /* 0x000fe20000000800 */
[----:B------:R-:W-:Y:S01]  /*3fb0*/  @!P5 IADD3 R133, -R117, -0x10, RZ ;  /* 0xfffffff07585d810 */ /* 0x000fe20007ffe1ff */
[----:B-1----:R-:W-:Y:S01]  /*3fc0*/  FFMA.FTZ R251, R17, UR24, -R118 ;  /* 0x0000001811fb7c23 */ /* 0x002fe20008010876 */
[----:B------:R-:W-:Y:S01]  /*3fd0*/  ISETP.GE.AND P4, PT, R135, RZ, PT ;  /* 0x000000ff8700720c */ /* 0x000fe20003f86270 */
[----:B------:R-:W-:Y:S01]  /*3fe0*/  FFMA.FTZ R245, R13, UR24, -R6 ;  /* 0x000000180df57c23 */ /* 0x000fe20008010806 */
[----:B------:R-:W-:Y:S01]  /*3ff0*/  IADD3 R184, P1, R211, R216, RZ ;  /* 0x000000d8d3b87210 */ /* 0x000fe20007f3e0ff */
[----:B------:R-:W-:Y:S01]  /*4000*/  FFMA.FTZ R247, R15, UR24, -R5 ;  /* 0x000000180ff77c23 */ /* 0x000fe20008010805 */
[----:B------:R-:W-:Y:S01]  /*4010*/  I2FP.F32.S32 R7, R252 ;  /* 0x000000fc00077245 */ /* 0x000fe20000201400 */
[--C-:B------:R-:W-:Y:S01]  /*4020*/  FFMA.FTZ R252, R19, UR24, -R119.reuse ;  /* 0x0000001813fc7c23 */ /* 0x100fe20008010877 */
[----:B------:R-:W-:Y:S01]  /*4030*/  I2FP.F32.S32 R21, R133 ;  /* 0x0000008500157245 */ /* 0x000fe20000201400 */
[----:B------:R-:W1:Y:S01]  /*4040*/  MUFU.EX2 R251, R251 ;  /* 0x000000fb00fb7308 */ /* 0x000e620000000800 */
[----:B------:R-:W-:Y:S01]  /*4050*/  @P2 FSEL R23, R23, -INF , !P0 ;  /* 0xff80000017172808 */ /* 0x000fe20004000000 */
[-C--:B------:R-:W-:Y:S01]  /*4060*/  FFMA.FTZ R20, R7, -R218.reuse, R20 ;  /* 0x800000da07147223 */ /* 0x080fe20000010014 */
[----:B------:R-:W-:Y:S01]  /*4070*/  IADD3.X R185, R210, R217, RZ, P1, !PT ;  /* 0x000000d9d2b97210 */ /* 0x000fe20000ffe4ff */
[----:B------:R-:W-:Y:S01]  /*4080*/  FFMA.FTZ R24, R21, -R218, R24 ;  /* 0x800000da15187223 */ /* 0x000fe20000010018 */
[----:B------:R-:W-:Y:S01]  /*4090*/  @P2 ISETP.GE.AND P1, PT, R249, R226, PT ;  /* 0x000000e2f900220c */ /* 0x000fe20003f26270 */
[--C-:B------:R-:W-:Y:S01]  /*40a0*/  FFMA.FTZ R134, R23, UR24, -R119.reuse ;  /* 0x0000001817867c23 */ /* 0x100fe20008010877 */
[C---:B------:R-:W-:Y:S01]  /*40b0*/  VIADD R23, R117.reuse, 0xffffffe8 ;  /* 0xffffffe875177836 */ /* 0x040fe20000000000 */
[----:B------:R-:W-:Y:S01]  /*40c0*/  @!P4 IADD3 R135, -R117, -0xf, RZ ;  /* 0xfffffff17587c810 */ /* 0x000fe20007ffe1ff */
[----:B------:R-:W2:Y:S01]  /*40d0*/  LDG.E R249, desc[UR16][R184.64] ;  /* 0x00000010b8f97981 */ /* 0x000ea2000c1e1900 */
[----:B------:R-:W-:Y:S01]  /*40e0*/  @P2 FSEL R22, R22, -INF , !P1 ;  /* 0xff80000016162808 */ /* 0x000fe20004800000 */
[-C--:B------:R-:W-:Y:S01]  /*40f0*/  FFMA.FTZ R34, R7, -R218.reuse, R34 ;  /* 0x800000da07227223 */ /* 0x080fe20000010022 */
[----:B------:R-:W-:Y:S01]  /*4100*/  @P2 FSEL R20, R20, -INF , !P1 ;  /* 0xff80000014142808 */ /* 0x000fe20004800000 */
[----:B------:R-:W3:Y:S01]  /*4110*/  LDG.E R129, desc[UR16][R184.64+0x20] ;  /* 0x00002010b8817981 */ /* 0x000ee2000c1e1900 */
[----:B------:R-:W-:Y:S01]  /*4120*/  @P2 FSEL R24, R24, -INF , !P1 ;  /* 0xff80000018182808 */ /* 0x000fe20004800000 */
[----:B------:R-:W-:Y:S01]  /*4130*/  FFMA.FTZ R138, R22, UR24, -R119 ;  /* 0x00000018168a7c23 */ /* 0x000fe20008010877 */
[----:B------:R-:W-:Y:S01]  /*4140*/  @P2 FSEL R26, R26, -INF , !P1 ;  /* 0xff8000001a1a2808 */ /* 0x000fe20004800000 */
[----:B------:R-:W5:Y:S01]  /*4150*/  LDG.E R137, desc[UR16][R184.64+0x80] ;  /* 0x00008010b8897981 */ /* 0x000f62000c1e1900 */
[----:B------:R-:W-:Y:S01]  /*4160*/  ISETP.GE.AND P1, PT, R23, RZ, PT ;  /* 0x000000ff1700720c */ /* 0x000fe20003f26270 */
[----:B------:R-:W-:Y:S01]  /*4170*/  MUFU.EX2 R250, R250 ;  /* 0x000000fa00fa7308 */ /* 0x000fe20000000800 */
[----:B------:R-:W-:Y:S01]  /*4180*/  I2FP.F32.S32 R22, R135 ;  /* 0x0000008700167245 */ /* 0x000fe20000201400 */
[----:B------:R-:W-:Y:S01]  /*4190*/  FFMA.FTZ R122, R26, UR24, -R5 ;  /* 0x000000181a7a7c23 */ /* 0x000fe20008010805 */
[----:B------:R-:W-:Y:S01]  /*41a0*/  @P2 IADD3 R26, R125, 0x18, RZ ;  /* 0x000000187d1a2810 */ /* 0x000fe20007ffe0ff */
[----:B------:R4:W5:Y:S01]  /*41b0*/  LDG.E R135, desc[UR16][R184.64+0xa0] ;  /* 0x0000a010b8877981 */ /* 0x000962000c1e1900 */
[----:B------:R-:W-:Y:S01]  /*41c0*/  @P2 FSEL R27, R27, -INF , !P0 ;  /* 0xff8000001b1b2808 */ /* 0x000fe20004000000 */
[-C--:B------:R-:W-:Y:S01]  /*41d0*/  FFMA.FTZ R25, R22, -R218.reuse, R25 ;  /* 0x800000da16197223 */ /* 0x080fe20000010019 */
[-C--:B------:R-:W-:Y:S03]  /*41e0*/  FFMA.FTZ R30, R21, -R218.reuse, R30 ;  /* 0x800000da151e7223 */ /* 0x080fe6000001001e */
[----:B------:R-:W4:Y:S01]  /*41f0*/  MUFU.EX2 R252, R252 ;  /* 0x000000fc00fc7308 */ /* 0x000f220000000800 */
[----:B------:R-:W-:Y:S01]  /*4200*/  FFMA.FTZ R35, R14, -R218, R35 ;  /* 0x800000da0e237223 */ /* 0x000fe20000010023 */
[----:B-1----:R-:W-:Y:S01]  /*4210*/  F2FP.F16.F32.PACK_AB R21, R251, R248 ;  /* 0x000000f8fb15723e */ /* 0x002fe200000000ff */
[----:B------:R-:W-:Y:S01]  /*4220*/  FFMA.FTZ R130, R20, UR24, -R118 ;  /* 0x0000001814827c23 */ /* 0x000fe20008010876 */
[----:B------:R-:W-:Y:S01]  /*4230*/  @!P1 IADD3 R23, -R117, 0x18, RZ ;  /* 0x0000001875179810 */ /* 0x000fe20007ffe1ff */
[----:B------:R-:W-:Y:S01]  /*4240*/  FFMA.FTZ R27, R27, UR24, -R5 ;  /* 0x000000181b1b7c23 */ /* 0x000fe20008010805 */
[----:B------:R-:W-:Y:S01]  /*4250*/  @P2 FSEL R25, R25, -INF , !P0 ;  /* 0xff80000019192808 */ /* 0x000fe20004000000 */
[----:B------:R-:W-:Y:S01]  /*4260*/  FFMA.FTZ R31, R22, -R218, R31 ;  /* 0x800000da161f7223 */ /* 0x000fe2000001001f */
[-C--:B------:R-:W-:Y:S01]  /*4270*/  @P2 ISETP.GE.AND P0, PT, R26, R226.reuse, PT ;  /* 0x000000e21a00220c */ /* 0x080fe20003f06270 */
[----:B------:R-:W-:Y:S01]  /*4280*/  @P2 VIADD R26, R125, 0x19 ;  /* 0x000000197d1a2836 */ /* 0x000fe20000000000 */
[----:B------:R-:W-:Y:S01]  /*4290*/  I2FP.F32.S32 R23, R23 ;  /* 0x0000001700177245 */ /* 0x000fe20000201400 */
[----:B------:R-:W-:Y:S01]  /*42a0*/  FFMA.FTZ R139, R25, UR24, -R6 ;  /* 0x00000018198b7c23 */ /* 0x000fe20008010806 */
[----:B------:R-:W-:Y:S01]  /*42b0*/  @P2 FSEL R28, R28, -INF , !P0 ;  /* 0xff8000001c1c2808 */ /* 0x000fe20004000000 */
[----:B------:R-:W-:Y:S01]  /*42c0*/  VIADD R25, R117, 0xffffffe7 ;  /* 0xffffffe775197836 */ /* 0x000fe20000000000 */
[----:B------:R-:W-:Y:S01]  /*42d0*/  @P2 ISETP.GE.AND P1, PT, R26, R226, PT ;  /* 0x000000e21a00220c */ /* 0x000fe20003f26270 */
[----:B------:R-:W-:Y:S01]  /*42e0*/  FFMA.FTZ R32, R23, -R218, R32 ;  /* 0x800000da17207223 */ /* 0x000fe20000010020 */
[----:B------:R-:W-:Y:S01]  /*42f0*/  @P2 FSEL R34, R34, -INF , !P0 ;  /* 0xff80000022222808 */ /* 0x000fe20004000000 */
[----:B------:R-:W-:Y:S01]  /*4300*/  FFMA.FTZ R26, R28, UR24, -R6 ;  /* 0x000000181c1a7c23 */ /* 0x000fe20008010806 */
[----:B------:R-:W-:Y:S01]  /*4310*/  ISETP.GE.AND P4, PT, R25, RZ, PT ;  /* 0x000000ff1900720c */ /* 0x000fe20003f86270 */
[----:B------:R1:W-:Y:S01]  /*4320*/  MUFU.EX2 R133, R138 ;  /* 0x0000008a00857308 */ /* 0x0003e20000000800 */
[----:B------:R-:W-:Y:S02]  /*4330*/  @P2 FSEL R32, R32, -INF , !P0 ;  /* 0xff80000020202808 */ /* 0x000fe40004000000 */
[----:B------:R-:W-:Y:S02]  /*4340*/  @P2 FSEL R30, R30, -INF , !P0 ;  /* 0xff8000001e1e2808 */ /* 0x000fe40004000000 */
[----:B------:R-:W-:Y:S01]  /*4350*/  @P2 FSEL R35, R35, -INF , !P1 ;  /* 0xff80000023232808 */ /* 0x000fe20004800000 */
[----:B------:R-:W-:Y:S01]  /*4360*/  FFMA.FTZ R23, R32, UR24, -R118 ;  /* 0x0000001820177c23 */ /* 0x000fe20008010876 */
[----:B------:R-:W-:Y:S03]  /*4370*/  F2FP.F16.F32.PACK_AB R22, R243, R242 ;  /* 0x000000f2f316723e */ /* 0x000fe600000000ff */
[----:B------:R4:W-:Y:S01]  /*4380*/  MUFU.EX2 R125, R26 ;  /* 0x0000001a007d7308 */ /* 0x0009e20000000800 */
[----:B------:R-:W-:Y:S02]  /*4390*/  @P2 FSEL R29, R29, -INF , !P1 ;  /* 0xff8000001d1d2808 */ /* 0x000fe40004800000 */
[----:B------:R-:W-:Y:S02]  /*43a0*/  @P2 FSEL R31, R31, -INF , !P1 ;  /* 0xff8000001f1f2808 */ /* 0x000fe40004800000 */
[----:B------:R-:W-:Y:S02]  /*43b0*/  @!P4 IADD3 R25, -R117, 0x19, RZ ;  /* 0x000000197519c810 */ /* 0x000fe40007ffe1ff */
[----:B------:R-:W-:Y:S03]  /*43c0*/  LEA R117, R181, UR6, 0x1 ;  /* 0x00000006b5757c11 */ /* 0x000fe6000f8e08ff */
[----:B------:R4:W-:Y:S01]  /*43d0*/  MUFU.EX2 R127, R23 ;  /* 0x00000017007f7308 */ /* 0x0009e20000000800 */
[----:B------:R-:W-:Y:S01]  /*43e0*/  I2FP.F32.S32 R25, R25 ;  /* 0x0000001900197245 */ /* 0x000fe20000201400 */
[--C-:B-1----:R-:W-:Y:S01]  /*43f0*/  FFMA.FTZ R138, R24, UR24, -R6.reuse ;  /* 0x00000018188a7c23 */ /* 0x102fe20008010806 */
[----:B------:R-:W-:Y:S01]  /*4400*/  FFMA.FTZ R6, R29, UR24, -R6 ;  /* 0x000000181d067c23 */ /* 0x000fe20008010806 */
[----:B------:R-:W-:Y:S01]  /*4410*/  IMAD.IADD R121, R2, 0x1, R117 ;  /* 0x0000000102797824 */ /* 0x000fe200078e0275 */
[----:B------:R-:W-:Y:S01]  /*4420*/  SEL R182, R212, 0xffffffc0, !P3 ;  /* 0xffffffc0d4b67807 */ /* 0x000fe20005800000 */
[----:B------:R-:W-:Y:S01]  /*4430*/  FFMA.FTZ R33, R25, -R218, R33 ;  /* 0x800000da19217223 */ /* 0x000fe20000010021 */
[----:B------:R-:W-:Y:S03]  /*4440*/  FFMA.FTZ R25, R30, UR24, -R5 ;  /* 0x000000181e197c23 */ /* 0x000fe60008010805 */
[----:B------:R-:W1:Y:S01]  /*4450*/  MUFU.EX2 R245, R245 ;  /* 0x000000f500f57308 */ /* 0x000e620000000800 */
[--C-:B----4-:R-:W-:Y:S01]  /*4460*/  FFMA.FTZ R26, R34, UR24, -R119.reuse ;  /* 0x00000018221a7c23 */ /* 0x110fe20008010877 */
[----:B------:R-:W-:Y:S01]  /*4470*/  F2FP.F16.F32.PACK_AB R34, R239, R236 ;  /* 0x000000ecef22723e */ /* 0x000fe200000000ff */
[----:B------:R-:W-:Y:S01]  /*4480*/  FFMA.FTZ R119, R35, UR24, -R119 ;  /* 0x0000001823777c23 */ /* 0x000fe20008010877 */
[----:B------:R-:W-:Y:S01]  /*4490*/  @P2 FSEL R33, R33, -INF , !P1 ;  /* 0xff80000021212808 */ /* 0x000fe20004800000 */
[----:B------:R-:W-:Y:S01]  /*44a0*/  FFMA.FTZ R5, R31, UR24, -R5 ;  /* 0x000000181f057c23 */ /* 0x000fe20008010805 */
[----:B------:R-:W-:Y:S01]  /*44b0*/  IMAD.IADD R120, R182, 0x1, R117 ;  /* 0x00000001b6787824 */ /* 0x000fe200078e0275 */
[----:B------:R-:W-:Y:S03]  /*44c0*/  STS [R203+0xe400], R34 ;  /* 0x00e40022cb007388 */ /* 0x000fe60000000800 */
[----:B------:R4:W-:Y:S01]  /*44d0*/  MUFU.EX2 R185, R26 ;  /* 0x0000001a00b97308 */ /* 0x0009e20000000800 */
[----:B------:R-:W-:Y:S01]  /*44e0*/  F2FP.F16.F32.PACK_AB R23, R237, R238 ;  /* 0x000000eeed17723e */ /* 0x000fe200000000ff */
[----:B------:R-:W-:Y:S01]  /*44f0*/  FFMA.FTZ R118, R33, UR24, -R118 ;  /* 0x0000001821767c23 */ /* 0x000fe20008010876 */
[----:B------:R-:W-:Y:S02]  /*4500*/  F2FP.F16.F32.PACK_AB R33, R252, R250 ;  /* 0x000000fafc21723e */ /* 0x000fe400000000ff */
[----:B------:R-:W-:Y:S01]  /*4510*/  ISETP.GE.AND P6, PT, R224, 0x1, PT ;  /* 0x00000001e000780c */ /* 0x000fe20003fc6270 */
[----:B------:R4:W-:Y:S04]  /*4520*/  STS [R203+0xe000], R23 ;  /* 0x00e00017cb007388 */ /* 0x0009e80000000800 */
[----:B------:R-:W-:Y:S01]  /*4530*/  MUFU.EX2 R246, R246 ;  /* 0x000000f600f67308 */ /* 0x000fe20000000800 */
[----:B-1----:R-:W-:Y:S01]  /*4540*/  F2FP.F16.F32.PACK_AB R31, R245, R244 ;  /* 0x000000f4f51f723e */ /* 0x002fe200000000ff */
[----:B------:R1:W-:Y:S04]  /*4550*/  STS [R208+0xe000], R21 ;  /* 0x00e00015d0007388 */ /* 0x0003e80000000800 */
[----:B------:R-:W-:Y:S04]  /*4560*/  STS [R208+0xe400], R33 ;  /* 0x00e40021d0007388 */ /* 0x000fe80000000800 */
[----:B------:R-:W1:Y:S01]  /*4570*/  MUFU.EX2 R247, R247 ;  /* 0x000000f700f77308 */ /* 0x000e620000000800 */
[----:B----4-:R-:W-:Y:S01]  /*4580*/  F2FP.F16.F32.PACK_AB R26, R240, R241 ;  /* 0x000000f1f01a723e */ /* 0x010fe200000000ff */
[----:B------:R4:W-:Y:S04]  /*4590*/  STS [R203+0xf400], R22 ;  /* 0x00f40016cb007388 */ /* 0x0009e80000000800 */
[----:B------:R4:W-:Y:S04]  /*45a0*/  STS [R203+0xf000], R26 ;  /* 0x00f0001acb007388 */ /* 0x0009e80000000800 */
[----:B------:R-:W-:Y:S01]  /*45b0*/  MUFU.EX2 R130, R130 ;  /* 0x0000008200827308 */ /* 0x000fe20000000800 */
[----:B------:R-:W-:Y:S09]  /*45c0*/  STS [R208+0xf000], R31 ;  /* 0x00f0001fd0007388 */ /* 0x000ff20000000800 */
[----:B------:R-:W4:Y:S01]  /*45d0*/  MUFU.EX2 R131, R131 ;  /* 0x0000008300837308 */ /* 0x000f220000000800 */
[----:B-1----:R-:W-:Y:S05]  /*45e0*/  F2FP.F16.F32.PACK_AB R29, R247, R246 ;  /* 0x000000f6f71d723e */ /* 0x002fea00000000ff */
[----:B------:R-:W-:Y:S04]  /*45f0*/  STS [R208+0xf400], R29 ;  /* 0x00f4001dd0007388 */ /* 0x000fe80000000800 */
[----:B------:R-:W1:Y:S10]  /*4600*/  MUFU.EX2 R134, R134 ;  /* 0x0000008600867308 */ /* 0x000e740000000800 */
[----:B------:R4:W-:Y:S10]  /*4610*/  MUFU.EX2 R123, R27 ;  /* 0x0000001b007b7308 */ /* 0x0009f40000000800 */
[----:B------:R1:W-:Y:S10]  /*4620*/  MUFU.EX2 R183, R25 ;  /* 0x0000001900b77308 */ /* 0x0003f40000000800 */
[----:B------:R-:W1:Y:S01]  /*4630*/  MUFU.EX2 R184, R118 ;  /* 0x0000007600b87308 */ /* 0x000e620000000800 */
[----:B----4-:R-:W-:Y:S05]  /*4640*/  F2FP.F16.F32.PACK_AB R27, R131, R130 ;  /* 0x00000082831b723e */ /* 0x010fea00000000ff */
[----:B------:R-:W-:Y:S04]  /*4650*/  STS [R207+0xe000], R27 ;  /* 0x00e0001bcf007388 */ /* 0x000fe80000000800 */
[----:B------:R-:W4:Y:S01]  /*4660*/  MUFU.EX2 R132, R119 ;  /* 0x0000007700847308 */ /* 0x000f220000000800 */
[----:B-1----:R-:W-:Y:S05]  /*4670*/  F2FP.F16.F32.PACK_AB R25, R134, R133 ;  /* 0x000000858619723e */ /* 0x002fea00000000ff */
[----:B------:R-:W-:Y:S04]  /*4680*/  STS [R207+0xe400], R25 ;  /* 0x00e40019cf007388 */ /* 0x000fe80000000800 */
[----:B------:R-:W-:Y:S01]  /*4690*/  MUFU.EX2 R138, R138 ;  /* 0x0000008a008a7308 */ /* 0x000fe20000000800 */
[----:B------:R-:W-:Y:S05]  /*46a0*/  F2FP.F16.F32.PACK_AB R23, R184, R127 ;  /* 0x0000007fb817723e */ /* 0x000fea00000000ff */
[----:B------:R-:W-:Y:S04]  /*46b0*/  STS [R209+0xe000], R23 ;  /* 0x00e00017d1007388 */ /* 0x000fe80000000800 */
[----:B------:R-:W1:Y:S01]  /*46c0*/  MUFU.EX2 R139, R139 ;  /* 0x0000008b008b7308 */ /* 0x000e620000000800 */
[----:B----4-:R-:W-:Y:S05]  /*46d0*/  F2FP.F16.F32.PACK_AB R21, R132, R185 ;  /* 0x000000b98415723e */ /* 0x010fea00000000ff */
[----:B------:R-:W-:Y:S04]  /*46e0*/  STS [R209+0xe400], R21 ;  /* 0x00e40015d1007388 */ /* 0x000fe80000000800 */
[----:B------:R-:W4:Y:S10]  /*46f0*/  MUFU.EX2 R122, R122 ;  /* 0x0000007a007a7308 */ /* 0x000f340000000800 */
[----:B------:R-:W4:Y:S01]  /*4700*/  MUFU.EX2 R126, R6 ;  /* 0x00000006007e7308 */ /* 0x000f220000000800 */
[----:B-1----:R-:W-:Y:S05]  /*4710*/  F2FP.F16.F32.PACK_AB R34, R139, R138 ;  /* 0x0000008a8b22723e */ /* 0x002fea00000000ff */
[----:B------:R-:W-:Y:S04]  /*4720*/  STS [R207+0xf000], R34 ;  /* 0x00f00022cf007388 */ /* 0x000fe80000000800 */
[----:B------:R-:W1:Y:S01]  /*4730*/  MUFU.EX2 R128, R5 ;  /* 0x0000000500807308 */ /* 0x000e620000000800 */
[----:B----4-:R-:W-:Y:S05]  /*4740*/  F2FP.F16.F32.PACK_AB R30, R123, R122 ;  /* 0x0000007a7b1e723e */ /* 0x010fea00000000ff */
[----:B------:R-:W-:Y:S01]  /*4750*/  STS [R207+0xf400], R30 ;  /* 0x00f4001ecf007388 */ /* 0x000fe20000000800 */
[----:B------:R-:W-:Y:S05]  /*4760*/  F2FP.F16.F32.PACK_AB R22, R126, R125 ;  /* 0x0000007d7e16723e */ /* 0x000fea00000000ff */
[----:B------:R-:W-:Y:S01]  /*4770*/  STS [R209+0xf000], R22 ;  /* 0x00f00016d1007388 */ /* 0x000fe20000000800 */
[----:B-1----:R-:W-:Y:S05]  /*4780*/  F2FP.F16.F32.PACK_AB R26, R128, R183 ;  /* 0x000000b7801a723e */ /* 0x002fea00000000ff */
[----:B------:R-:W-:Y:S04]  /*4790*/  STS [R209+0xf400], R26 ;  /* 0x00f4001ad1007388 */ /* 0x000fe80000000800 */
[----:B------:R-:W1:Y:S08]  /*47a0*/  LDSM.16.M88.4 R100, [R117+0x4000] ;  /* 0x004000007564783b */ /* 0x000e700000000200 */
[----:B------:R-:W4:Y:S08]  /*47b0*/  LDSM.16.M88.4 R104, [R117+0x5000] ;  /* 0x005000007568783b */ /* 0x000f300000000200 */
[----:B------:R-:W2:Y:S08]  /*47c0*/  LDSM.16.M88.4 R108, [R121+0x4000] ;  /* 0x00400000796c783b */ /* 0x000eb00000000200 */
[----:B------:R4:W3:Y:S08]  /*47d0*/  LDSM.16.M88.4 R112, [R121+0x5000] ;  /* 0x005000007970783b */ /* 0x0008f00000000200 */
[----:B------:R-:W-:Y:S01]  /*47e0*/  LDSM.16.M88.4 R116, [R120+0x5000] ;  /* 0x005000007874783b */ /* 0x000fe20000000200 */
[-C--:B-1----:R-:W-:Y:S03]  /*47f0*/  HMMA.16816.F32 R4, R100, R140.reuse, RZ ;  /* 0x0000008c6404723c */ /* 0x082fe600000018ff */
[----:B----4-:R-:W-:Y:S03]  /*4800*/  IMAD.IADD R121, R182, 0x1, R121 ;  /* 0x00000001b6797824 */ /* 0x010fe600078e0279 */
[C---:B------:R-:W-:Y:S06]  /*4810*/  HMMA.16816.F32 R8, R104.reuse, R140, RZ ;  /* 0x0000008c6808723c */ /* 0x040fec00000018ff */
[-C--:B------:R-:W-:Y:S06]  /*4820*/  HMMA.16816.F32 R12, R104, R142.reuse, RZ ;  /* 0x0000008e680c723c */ /* 0x080fec00000018ff */
[C---:B------:R-:W-:Y:S06]  /*4830*/  HMMA.16816.F32 R16, R100.reuse, R142, RZ ;  /* 0x0000008e6410723c */ /* 0x040fec00000018ff */
[-C--:B------:R-:W-:Y:S06]  /*4840*/  HMMA.16816.F32 R20, R100, R144.reuse, RZ ;  /* 0x000000906414723c */ /* 0x080fec00000018ff */
[C---:B------:R-:W-:Y:S06]  /*4850*/  HMMA.16816.F32 R24, R104.reuse, R144, RZ ;  /* 0x000000906818723c */ /* 0x040fec00000018ff */
[-C--:B------:R-:W-:Y:S01]  /*4860*/  HMMA.16816.F32 R28, R104, R146.reuse, RZ ;  /* 0x00000092681c723c */ /* 0x080fe200000018ff */
[----:B------:R-:W1:Y:S05]  /*4870*/  LDSM.16.M88.4 R104, [R120+0x4000] ;  /* 0x004000007868783b */ /* 0x000e6a0000000200 */
[----:B------:R-:W-:Y:S03]  /*4880*/  HMMA.16816.F32 R32, R100, R146, RZ ;  /* 0x000000926420723c */ /* 0x000fe600000018ff */
[----:B------:R-:W4:Y:S03]  /*4890*/  LDSM.16.M88.4 R100, [R121+0x4000] ;  /* 0x004000007964783b */ /* 0x000f260000000200 */
[-C--:B--2---:R-:W-:Y:S06]  /*48a0*/  HMMA.16816.F32 R4, R108, R148.reuse, R4 ;  /* 0x000000946c04723c */ /* 0x084fec0000001804 */
[C---:B---3--:R-:W-:Y:S06]  /*48b0*/  HMMA.16816.F32 R8, R112.reuse, R148, R8 ;  /* 0x000000947008723c */ /* 0x048fec0000001808 */
[-C--:B------:R-:W-:Y:S06]  /*48c0*/  HMMA.16816.F32 R12, R112, R150.reuse, R12 ;  /* 0x00000096700c723c */ /* 0x080fec000000180c */
[C---:B------:R-:W-:Y:S06]  /*48d0*/  HMMA.16816.F32 R16, R108.reuse, R150, R16 ;  /* 0x000000966c10723c */ /* 0x040fec0000001810 */
[-C--:B------:R-:W-:Y:S06]  /*48e0*/  HMMA.16816.F32 R20, R108, R152.reuse, R20 ;  /* 0x000000986c14723c */ /* 0x080fec0000001814 */
[C---:B------:R-:W-:Y:S06]  /*48f0*/  HMMA.16816.F32 R24, R112.reuse, R152, R24 ;  /* 0x000000987018723c */ /* 0x040fec0000001818 */
[-C--:B------:R-:W-:Y:S01]  /*4900*/  HMMA.16816.F32 R28, R112, R154.reuse, R28 ;  /* 0x0000009a701c723c */ /* 0x080fe2000000181c */
[----:B------:R-:W2:Y:S05]  /*4910*/  LDSM.16.M88.4 R112, [R121+0x5000] ;  /* 0x005000007970783b */ /* 0x000eaa0000000200 */
[----:B------:R-:W-:Y:S06]  /*4920*/  HMMA.16816.F32 R32, R108, R154, R32 ;  /* 0x0000009a6c20723c */ /* 0x000fec0000001820 */
[-C--:B-1----:R-:W-:Y:S06]  /*4930*/  HMMA.16816.F32 R4, R104, R156.reuse, R4 ;  /* 0x0000009c6804723c */ /* 0x082fec0000001804 */
[C---:B------:R-:W-:Y:S06]  /*4940*/  HMMA.16816.F32 R8, R116.reuse, R156, R8 ;  /* 0x0000009c7408723c */ /* 0x040fec0000001808 */
[-C--:B------:R-:W-:Y:S06]  /*4950*/  HMMA.16816.F32 R12, R116, R158.reuse, R12 ;  /* 0x0000009e740c723c */ /* 0x080fec000000180c */
[C---:B------:R-:W-:Y:S06]  /*4960*/  HMMA.16816.F32 R16, R104.reuse, R158, R16 ;  /* 0x0000009e6810723c */ /* 0x040fec0000001810 */
[-C--:B------:R-:W-:Y:S06]  /*4970*/  HMMA.16816.F32 R20, R104, R160.reuse, R20 ;  /* 0x000000a06814723c */ /* 0x080fec0000001814 */
[C---:B------:R-:W-:Y:S06]  /*4980*/  HMMA.16816.F32 R24, R116.reuse, R160, R24 ;  /* 0x000000a07418723c */ /* 0x040fec0000001818 */
[-C--:B------:R-:W-:Y:S06]  /*4990*/  HMMA.16816.F32 R28, R116, R162.reuse, R28 ;  /* 0x000000a2741c723c */ /* 0x080fec000000181c */
[----:B------:R-:W-:Y:S06]  /*49a0*/  HMMA.16816.F32 R32, R104, R162, R32 ;  /* 0x000000a26820723c */ /* 0x000fec0000001820 */
[-C--:B----4-:R-:W-:Y:S06]  /*49b0*/  HMMA.16816.F32 R4, R100, R164.reuse, R4 ;  /* 0x000000a46404723c */ /* 0x090fec0000001804 */
[C---:B--2---:R-:W-:Y:S06]  /*49c0*/  HMMA.16816.F32 R8, R112.reuse, R164, R8 ;  /* 0x000000a47008723c */ /* 0x044fec0000001808 */
        /* <DEDUP_REMOVED lines=17> */
[----:B------:R-:W-:Y:S01]  /*4ae0*/  F2FP.F16.F32.PACK_AB R251, R251, R248 ;  /* 0x000000f8fbfb723e */ /* 0x000fe200000000ff */
[----:B------:R-:W-:Y:S01]  /*4af0*/  FMUL.FTZ R237, R130, R5 ;  /* 0x0000000582ed7220 */ /* 0x000fe20000410000 */
[----:B------:R-:W-:Y:S01]  /*4b00*/  FMUL.FTZ R130, R131, R21 ;  /* 0x0000001583827220 */ /* 0x000fe20000410000 */
[----:B------:R-:W-:Y:S03]  /*4b10*/  FADD.FTZ R21, -R129, R6 ;  /* 0x0000000681157221 */ /* 0x000fe60000010100 */
        /* <DEDUP_REMOVED lines=8> */
[C---:B------:R-:W-:Y:S01]  /*4ba0*/  FADD.FTZ R21, -R129.reuse, R18 ;  /* 0x0000001281157221 */ /* 0x040fe20000010100 */
[----:B------:R-:W-:Y:S01]  /*4bb0*/  FADD.FTZ R34, -R129, R34 ;  /* 0x0000002281227221 */ /* 0x000fe20000010100 */
[----:B------:R-:W-:Y:S01]  /*4bc0*/  F2FP.F16.F32.PACK_AB R248, R249, R248 ;  /* 0x000000f8f9f8723e */ /* 0x000fe200000000ff */
[----:B------:R-:W-:Y:S01]  /*4bd0*/  FADD.FTZ R249, -R129, R23 ;  /* 0x0000001781f97221 */ /* 0x000fe20000010100 */
[----:B------:R-:W-:Y:S01]  /*4be0*/  F2FP.F16.F32.PACK_AB R236, R239, R236 ;  /* 0x000000ecefec723e */ /* 0x000fe200000000ff */
[----:B------:R-:W-:Y:S01]  /*4bf0*/  FMUL.FTZ R239, R252, R33 ;  /* 0x00000021fcef7220 */ /* 0x000fe20000410000 */
[C---:B------:R-:W-:Y:S01]  /*4c00*/  FADD.FTZ R252, -R129.reuse, R22 ;  /* 0x0000001681fc7221 */ /* 0x040fe20000010100 */
[----:B------:R-:W-:Y:S01]  /*4c10*/  FADD.FTZ R35, -R129, R35 ;  /* 0x0000002381237221 */ /* 0x000fe20000010100 */
[----:B------:R-:W-:Y:S01]  /*4c20*/  F2FP.F16.F32.PACK_AB R237, R130, R237 ;  /* 0x000000ed82ed723e */ /* 0x000fe200000000ff */
[----:B------:R-:W-:Y:S01]  /*4c30*/  FMUL.FTZ R250, R250, R21 ;  /* 0x00000015fafa7220 */ /* 0x000fe20000410000 */
[----:B------:R-:W-:Y:S01]  /*4c40*/  FMUL.FTZ R252, R133, R252 ;  /* 0x000000fc85fc7220 */ /* 0x000fe20000410000 */
[----:B------:R-:W-:Y:S01]  /*4c50*/  FMUL.FTZ R249, R134, R249 ;  /* 0x000000f986f97220 */ /* 0x000fe20000410000 */
[----:B------:R-:W-:Y:S01]  /*4c60*/  FMUL.FTZ R34, R185, R34 ;  /* 0x00000022b9227220 */ /* 0x000fe20000410000 */
[----:B------:R-:W-:Y:S01]  /*4c70*/  FMUL.FTZ R35, R132, R35 ;  /* 0x0000002384237220 */ /* 0x000fe20000410000 */
        /* <DEDUP_REMOVED lines=33> */
.L_x_229:
[C---:B-----5:R-:W-:Y:S01]  /*4e90*/  FADD.FTZ R5, -R137.reuse, R12 ;  /* 0x0000000c89057221 */ /* 0x060fe20000010100 */
[C---:B------:R-:W-:Y:S01]  /*4ea0*/  FADD.FTZ R4, -R137.reuse, R13 ;  /* 0x0000000d89047221 */ /* 0x040fe20000010100 */
[C---:B---3--:R-:W-:Y:S01]  /*4eb0*/  FADD.FTZ R6, -R137.reuse, R25 ;  /* 0x0000001989067221 */ /* 0x048fe20000010100 */
[----:B------:R-:W-:Y:S01]  /*4ec0*/  FADD.FTZ R7, -R137, R24 ;  /* 0x0000001889077221 */ /* 0x000fe20000010100 */
[----:B------:R-:W-:Y:S01]  /*4ed0*/  FMUL.FTZ R5, R244, R5 ;  /* 0x00000005f4057220 */ /* 0x000fe20000410000 */
[----:B------:R-:W-:Y:S01]  /*4ee0*/  FMUL.FTZ R4, R245, R4 ;  /* 0x00000004f5047220 */ /* 0x000fe20000410000 */
[----:B------:R-:W-:Y:S01]  /*4ef0*/  FMUL.FTZ R6, R139, R6 ;  /* 0x000000068b067220 */ /* 0x000fe20000410000 */
[----:B------:R-:W-:Y:S01]  /*4f00*/  FMUL.FTZ R7, R138, R7 ;  /* 0x000000078a077220 */ /* 0x000fe20000410000 */
[C---:B------:R-:W-:Y:S01]  /*4f10*/  FADD.FTZ R8, -R137.reuse, R8 ;  /* 0x0000000889087221 */ /* 0x040fe20000010100 */
[----:B------:R-:W-:Y:S01]  /*4f20*/  FADD.FTZ R9, -R137, R9 ;  /* 0x0000000989097221 */ /* 0x000fe20000010100 */
[----:B------:R-:W-:Y:S01]  /*4f30*/  F2FP.F16.F32.PACK_AB R5, R4, R5 ;  /* 0x000000050405723e */ /* 0x000fe200000000ff */
[----:B------:R-:W-:Y:S01]  /*4f40*/  FADD.FTZ R4, -R135, R11 ;  /* 0x0000000b87047221 */ /* 0x000fe20000010100 */
[----:B------:R-:W-:Y:S01]  /*4f50*/  FMUL.FTZ R8, R241, R8 ;  /* 0x00000008f1087220 */ /* 0x000fe20000410000 */
[----:B------:R-:W-:Y:S01]  /*4f60*/  FMUL.FTZ R9, R240, R9 ;  /* 0x00000009f0097220 */ /* 0x000fe20000410000 */
[----:B------:R-:W-:Y:S01]  /*4f70*/  F2FP.F16.F32.PACK_AB R24, R6, R7 ;  /* 0x000000070618723e */ /* 0x000fe200000000ff */
[C---:B------:R-:W-:Y:S01]  /*4f80*/  FADD.FTZ R7, -R135.reuse, R10 ;  /* 0x0000000a87077221 */ /* 0x040fe20000010100 */
[----:B------:R-:W-:Y:S01]  /*4f90*/  FADD.FTZ R6, -R135, R15 ;  /* 0x0000000f87067221 */ /* 0x000fe20000010100 */
[----:B------:R-:W-:Y:S01]  /*4fa0*/  FMUL.FTZ R4, R243, R4 ;  /* 0x00000004f3047220 */ /* 0x000fe20000410000 */
[----:B------:R-:W-:Y:S01]  /*4fb0*/  F2FP.F16.F32.PACK_AB R8, R9, R8 ;  /* 0x000000080908723e */ /* 0x000fe200000000ff */
[----:B------:R-:W-:Y:S01]  /*4fc0*/  FADD.FTZ R9, -R135, R14 ;  /* 0x0000000e87097221 */ /* 0x000fe20000010100 */
[----:B------:R-:W-:Y:S01]  /*4fd0*/  FMUL.FTZ R7, R242, R7 ;  /* 0x00000007f2077220 */ /* 0x000fe20000410000 */
[----:B------:R-:W-:Y:S01]  /*4fe0*/  F2FP.F16.F32.PACK_AB R239, R239, R250 ;  /* 0x000000faefef723e */ /* 0x000fe200000000ff */
[----:B------:R-:W-:Y:S01]  /*4ff0*/  STS [R203+0xa000], R238 ;  /* 0x00a000eecb007388 */ /* 0x000fe20000000800 */
[----:B------:R-:W-:Y:S01]  /*5000*/  FMUL.FTZ R6, R247, R6 ;  /* 0x00000006f7067220 */ /* 0x000fe20000410000 */
[----:B------:R-:W-:Y:S01]  /*5010*/  FMUL.FTZ R9, R246, R9 ;  /* 0x00000009f6097220 */ /* 0x000fe20000410000 */
[----:B------:R-:W-:Y:S01]  /*5020*/  F2FP.F16.F32.PACK_AB R4, R4, R7 ;  /* 0x000000070404723e */ /* 0x000fe200000000ff */
[----:B------:R-:W-:Y:S01]  /*5030*/  STS [R203+0xa400], R236 ;  /* 0x00a400eccb007388 */ /* 0x000fe20000000800 */
[C---:B------:R-:W-:Y:S01]  /*5040*/  FADD.FTZ R29, -R137.reuse, R29 ;  /* 0x0000001d891d7221 */ /* 0x040fe20000010100 */
[----:B------:R-:W-:Y:S01]  /*5050*/  FADD.FTZ R28, -R137, R28 ;  /* 0x0000001c891c7221 */ /* 0x000fe20000010100 */
[----:B------:R-:W-:Y:S01]  /*5060*/  F2FP.F16.F32.PACK_AB R9, R6, R9 ;  /* 0x000000090609723e */ /* 0x000fe200000000ff */
[----:B------:R-:W-:Y:S01]  /*5070*/  STS [R208+0xa000], R251 ;  /* 0x00a000fbd0007388 */ /* 0x000fe20000000800 */
[C---:B------:R-:W-:Y:S01]  /*5080*/  FADD.FTZ R11, -R135.reuse, R26 ;  /* 0x0000001a870b7221 */ /* 0x040fe20000010100 */
        /* <DEDUP_REMOVED lines=8> */
[C---:B------:R-:W-:Y:S01]  /*5110*/  FADD.FTZ R30, -R135.reuse, R30 ;  /* 0x0000001e871e7221 */ /* 0x040fe20000010100 */
[----:B------:R-:W-:Y:S01]  /*5120*/  FADD.FTZ R31, -R135, R31 ;  /* 0x0000001f871f7221 */ /* 0x000fe20000010100 */
[----:B------:R-:W-:Y:S01]  /*5130*/  STS [R203+0xb400], R4 ;  /* 0x00b40004cb007388 */ /* 0x000fe20000000800 */
[----:B------:R-:W-:Y:S01]  /*5140*/  F2FP.F16.F32.PACK_AB R34, R35, R34 ;  /* 0x000000222322723e */ /* 0x000fe200000000ff */
[----:B------:R-:W-:Y:S01]  /*5150*/  FMUL.FTZ R30, R183, R30 ;  /* 0x0000001eb71e7220 */ /* 0x000fe20000410000 */
[----:B------:R-:W-:Y:S01]  /*5160*/  F2FP.F16.F32.PACK_AB R102, R29, R28 ;  /* 0x0000001c1d66723e */ /* 0x000fe200000000ff */
[----:B------:R-:W-:Y:S01]  /*5170*/  STS [R208+0xb000], R5 ;  /* 0x00b00005d0007388 */ /* 0x000fe20000000800 */
[----:B------:R-:W-:Y:S01]  /*5180*/  FMUL.FTZ R31, R128, R31 ;  /* 0x0000001f801f7220 */ /* 0x000fe20000410000 */
[----:B------:R-:W-:Y:S02]  /*5190*/  F2FP.F16.F32.PACK_AB R28, R10, R11 ;  /* 0x0000000b0a1c723e */ /* 0x000fe400000000ff */
[----:B------:R-:W-:Y:S01]  /*51a0*/  STS [R208+0xb400], R9 ;  /* 0x00b40009d0007388 */ /* 0x000fe20000000800 */
[C---:B------:R-:W-:Y:S02]  /*51b0*/  IADD3 R100, R174.reuse, 0x40, RZ ;  /* 0x00000040ae647810 */ /* 0x040fe40007ffe0ff */
[----:B------:R-:W-:Y:S01]  /*51c0*/  F2FP.F16.F32.PACK_AB R104, R31, R30 ;  /* 0x0000001e1f68723e */ /* 0x000fe200000000ff */
[----:B------:R-:W-:Y:S01]  /*51d0*/  STS [R207+0xa000], R237 ;  /* 0x00a000edcf007388 */ /* 0x000fe20000000800 */
[----:B------:R-:W-:Y:S02]  /*51e0*/  @P3 IADD3 R100, R174, -0x40, RZ ;  /* 0xffffffc0ae643810 */ /* 0x000fe40007ffe0ff */
[----:B------:R-:W-:Y:S01]  /*51f0*/  LEA R115, R194, UR6, 0x1 ;  /* 0x00000006c2737c11 */ /* 0x000fe2000f8e08ff */
        /* <DEDUP_REMOVED lines=80> */
.L_x_230:
[----:B------:R-:W-:Y:S01]  /*5700*/  LDSM.16.M88.4 R20, [R177] ;  /* 0x00000000b114783b */ /* 0x000fe20000000200 */
[--C-:B------:R-:W-:Y:S02]  /*5710*/  IMAD.IADD R112, R173, 0x1, R182.reuse ;  /* 0x00000001ad707824 */ /* 0x100fe400078e02b6 */
[----:B------:R-:W-:Y:S01]  /*5720*/  IMAD.IADD R114, R177, 0x1, R182 ;  /* 0x00000001b1727824 */ /* 0x000fe200078e02b6 */
[----:B------:R-:W2:Y:S01]  /*5730*/  LDSM.16.MT88.4 R8, [R174+0x2000] ;  /* 0x00200000ae08783b */ /* 0x000ea20000004200 */
[C---:B------:R-:W-:Y:S03]  /*5740*/  IMAD.IADD R113, R182.reuse, 0x1, R0 ;  /* 0x00000001b6717824 */ /* 0x040fe600078e0200 */
        /* <DEDUP_REMOVED lines=63> */
[----:B------:R-:W-:Y:S01]  /*5b40*/  @P6 IMAD.X R31, R214, 0x1, R195, P1 ;  /* 0x00000001d61f6824 */ /* 0x000fe200008e06c3 */
[----:B------:R-:W-:Y:S01]  /*5b50*/  HMMA.16816.F32 R16, R32, R26, R16 ;  /* 0x0000001a2010723c */ /* 0x000fe20000001810 */
[----:B------:R-:W-:Y:S03]  /*5b60*/  IMAD.U32 R25, RZ, RZ, UR22 ;  /* 0x00000016ff197e24 */ /* 0x000fe6000f8e00ff */
[----:B------:R-:W5:Y:S01]  /*5b70*/  @P6 LDG.E R221, desc[UR16][R30.64] ;  /* 0x000000101edd6981 */ /* 0x000f62000c1e1900 */
[----:B------:R-:W-:Y:S01]  /*5b80*/  LEA.HI.X.SX32 R235, R101, R235, 0x2, P0 ;  /* 0x000000eb65eb7211 */ /* 0x000fe200000f16ff */
[----:B------:R-:W-:Y:S01]  /*5b90*/  IMAD.U32 R101, RZ, RZ, UR20 ;  /* 0x00000014ff657e24 */ /* 0x000fe2000f8e00ff */
[-C--:B------:R-:W-:Y:S01]  /*5ba0*/  LEA R100, P4, R25, R234.reuse, 0x2 ;  /* 0x000000ea19647211 */ /* 0x080fe200078810ff */
[----:B------:R-:W5:Y:S03]  /*5bb0*/  @P6 LDG.E R222, desc[UR16][R30.64+0x20] ;  /* 0x000020101ede6981 */ /* 0x000f66000c1e1900 */
[-C--:B------:R-:W-:Y:S01]  /*5bc0*/  LEA R24, P0, R101, R234.reuse, 0x2 ;  /* 0x000000ea65187211 */ /* 0x080fe200078010ff */
[----:B------:R-:W5:Y:S01]  /*5bd0*/  @P6 LDG.E R219, desc[UR16][R30.64+0x80] ;  /* 0x000080101edb6981 */ /* 0x000f62000c1e1900 */
[-C--:B------:R-:W-:Y:S01]  /*5be0*/  LEA R28, P1, R103, R234.reuse, 0x2 ;  /* 0x000000ea671c7211 */ /* 0x080fe200078210ff */
[----:B------:R-:W-:Y:S01]  /*5bf0*/  IMAD.U32 R25, RZ, RZ, UR20 ;  /* 0x00000014ff197e24 */ /* 0x000fe2000f8e00ff */
[-C--:B------:R-:W-:Y:S01]  /*5c00*/  LEA.HI.X.SX32 R101, R105, R235.reuse, 0x2, P4 ;  /* 0x000000eb69657211 */ /* 0x080fe200020f16ff */
[----:B------:R1:W5:Y:S01]  /*5c10*/  @P6 LDG.E R220, desc[UR16][R30.64+0xa0] ;  /* 0x0000a0101edc6981 */ /* 0x000362000c1e1900 */
[-C--:B------:R-:W-:Y:S01]  /*5c20*/  LEA.HI.X.SX32 R29, R29, R235.reuse, 0x2, P1 ;  /* 0x000000eb1d1d7211 */ /* 0x080fe200008f16ff */
[----:B------:R-:W-:Y:S01]  /*5c30*/  IMAD.U32 R27, RZ, RZ, UR19 ;  /* 0x00000013ff1b7e24 */ /* 0x000fe2000f8e00ff */
[-C--:B------:R-:W-:Y:S01]  /*5c40*/  LEA.HI.X.SX32 R25, R25, R235.reuse, 0x2, P0 ;  /* 0x000000eb19197211 */ /* 0x080fe200000f16ff */
[----:B------:R-:W-:Y:S01]  /*5c50*/  REDG.E.ADD.F32.FTZ.RN.STRONG.GPU desc[UR16][R234.64], R4 ;  /* 0x00000004ea0079a6 */ /* 0x000fe2000c10f390 */
[----:B------:R-:W-:Y:S02]  /*5c60*/  IMAD.U32 R33, RZ, RZ, UR15 ;  /* 0x0000000fff217e24 */ /* 0x000fe4000f8e00ff */
[----:B------:R-:W-:Y:S01]  /*5c70*/  IMAD.U32 R103, RZ, RZ, UR18 ;  /* 0x00000012ff677e24 */ /* 0x000fe2000f8e00ff */
[----:B------:R2:W-:Y:S01]  /*5c80*/  REDG.E.ADD.F32.FTZ.RN.STRONG.GPU desc[UR16][R100.64], R5 ;  /* 0x00000005640079a6 */ /* 0x0005e2000c10f390 */
[----:B------:R-:W-:Y:S01]  /*5c90*/  IMAD.U32 R105, RZ, RZ, UR19 ;  /* 0x00000013ff697e24 */ /* 0x000fe2000f8e00ff */
[-C--:B------:R-:W-:Y:S01]  /*5ca0*/  LEA R32, P0, R27, R234.reuse, 0x2 ;  /* 0x000000ea1b207211 */ /* 0x080fe200078010ff */
[----:B------:R-:W-:Y:S01]  /*5cb0*/  IMAD.U32 R35, RZ, RZ, UR18 ;  /* 0x00000012ff237e24 */ /* 0x000fe2000f8e00ff */
[----:B------:R3:W-:Y:S01]  /*5cc0*/  REDG.E.ADD.F32.FTZ.RN.STRONG.GPU desc[UR16][R28.64], R6 ;  /* 0x000000061c0079a6 */ /* 0x0007e2000c10f390 */
[-C--:B------:R-:W-:Y:S01]  /*5cd0*/  LEA R108, P4, R103, R234.reuse, 0x2 ;  /* 0x000000ea676c7211 */ /* 0x080fe200078810ff */
[----:B------:R-:W-:Y:S01]  /*5ce0*/  IMAD.U32 R103, RZ, RZ, UR9 ;  /* 0x00000009ff677e24 */ /* 0x000fe2000f8e00ff */
[----:B------:R-:W-:Y:S01]  /*5cf0*/  MOV R27, UR15 ;  /* 0x0000000f001b7c02 */ /* 0x000fe20008000f00 */
[----:B------:R4:W-:Y:S01]  /*5d00*/  REDG.E.ADD.F32.FTZ.RN.STRONG.GPU desc[UR16][R24.64], R7 ;  /* 0x00000007180079a6 */ /* 0x0009e2000c10f390 */
[-C--:B------:R-:W-:Y:S01]  /*5d10*/  LEA.HI.X.SX32 R109, R35, R235.reuse, 0x2, P4 ;  /* 0x000000eb236d7211 */ /* 0x080fe200020f16ff */
[----:B------:R-:W-:Y:S02]  /*5d20*/  IMAD.U32 R35, RZ, RZ, UR8 ;  /* 0x00000008ff237e24 */ /* 0x000fe4000f8e00ff */
[----:B-1----:R-:W-:Y:S02]  /*5d30*/  IMAD.U32 R31, RZ, RZ, UR25 ;  /* 0x00000019ff1f7e24 */ /* 0x002fe4000f8e00ff */
[----:B--2---:R-:W-:Y:S01]  /*5d40*/  IMAD.U32 R5, RZ, RZ, UR25 ;  /* 0x00000019ff057e24 */ /* 0x004fe2000f8e00ff */
[-C--:B---3--:R-:W-:Y:S02]  /*5d50*/  LEA R28, P1, R33, R234.reuse, 0x2 ;  /* 0x000000ea211c7211 */ /* 0x088fe400078210ff */
[-C--:B------:R-:W-:Y:S01]  /*5d60*/  LEA.HI.X.SX32 R33, R105, R235.reuse, 0x2, P0 ;  /* 0x000000eb69217211 */ /* 0x080fe200000f16ff */
[----:B------:R-:W-:Y:S01]  /*5d70*/  IMAD.U32 R105, RZ, RZ, UR9 ;  /* 0x00000009ff697e24 */ /* 0x000fe2000f8e00ff */
[-C--:B------:R-:W-:Y:S01]  /*5d80*/  LEA.HI.X.SX32 R29, R27, R235.reuse, 0x2, P1 ;  /* 0x000000eb1b1d7211 */ /* 0x080fe200008f16ff */
[----:B------:R-:W-:Y:S01]  /*5d90*/  IMAD.U32 R27, RZ, RZ, UR4 ;  /* 0x00000004ff1b7e24 */ /* 0x000fe2000f8e00ff */
[-C--:B------:R-:W-:Y:S01]  /*5da0*/  LEA R6, P0, R31, R234.reuse, 0x2 ;  /* 0x000000ea1f067211 */ /* 0x080fe200078010ff */
[----:B------:R1:W-:Y:S01]  /*5db0*/  REDG.E.ADD.F32.FTZ.RN.STRONG.GPU desc[UR16][R32.64], R8 ;  /* 0x00000008200079a6 */ /* 0x0003e2000c10f390 */
[----:B------:R-:W-:Y:S02]  /*5dc0*/  IMAD.U32 R31, RZ, RZ, UR5 ;  /* 0x00000005ff1f7e24 */ /* 0x000fe4000f8e00ff */
[-C--:B----4-:R-:W-:Y:S01]  /*5dd0*/  LEA.HI.X.SX32 R7, R5, R235.reuse, 0x2, P0 ;  /* 0x000000eb05077211 */ /* 0x090fe200000f16ff */
[----:B------:R2:W-:Y:S01]  /*5de0*/  REDG.E.ADD.F32.FTZ.RN.STRONG.GPU desc[UR16][R108.64], R9 ;  /* 0x000000096c0079a6 */ /* 0x0005e2000c10f390 */
[----:B------:R-:W-:Y:S01]  /*5df0*/  IMAD.U32 R5, RZ, RZ, UR10 ;  /* 0x0000000aff057e24 */ /* 0x000fe2000f8e00ff */
[-C--:B------:R-:W-:Y:S01]  /*5e00*/  LEA R102, P4, R31, R234.reuse, 0x2 ;  /* 0x000000ea1f667211 */ /* 0x080fe200078810ff */
[----:B------:R-:W-:Y:S01]  /*5e10*/  IMAD.U32 R25, RZ, RZ, UR14 ;  /* 0x0000000eff197e24 */ /* 0x000fe2000f8e00ff */
[----:B------:R3:W-:Y:S01]  /*5e20*/  REDG.E.ADD.F32.FTZ.RN.STRONG.GPU desc[UR16][R28.64], R10 ;  /* 0x0000000a1c0079a6 */ /* 0x0007e2000c10f390 */
[-C--:B------:R-:W-:Y:S02]  /*5e30*/  LEA R34, P0, R105, R234.reuse, 0x2 ;  /* 0x000000ea69227211 */ /* 0x080fe400078010ff */
[-C--:B------:R-:W-:Y:S01]  /*5e40*/  LEA R30, P1, R5, R234.reuse, 0x2 ;  /* 0x000000ea051e7211 */ /* 0x080fe200078210ff */
[----:B------:R4:W-:Y:S03]  /*5e50*/  REDG.E.ADD.F32.FTZ.RN.STRONG.GPU desc[UR16][R6.64], R11 ;  /* 0x0000000b060079a6 */ /* 0x0009e6000c10f390 */
[-C--:B------:R-:W-:Y:S01]  /*5e60*/  LEA.HI.X.SX32 R31, R107, R235.reuse, 0x2, P1 ;  /* 0x000000eb6b1f7211 */ /* 0x080fe200008f16ff */
[----:B------:R-:W-:Y:S01]  /*5e70*/  REDG.E.ADD.F32.FTZ.RN.STRONG.GPU desc[UR16][R234.64+0x80], R12 ;  /* 0x0000800cea0079a6 */ /* 0x000fe2000c10f390 */
[-C--:B------:R-:W-:Y:S03]  /*5e80*/  LEA R106, P1, R27, R234.reuse, 0x2 ;  /* 0x000000ea1b6a7211 */ /* 0x080fe600078210ff */
[----:B------:R-:W-:Y:S04]  /*5e90*/  REDG.E.ADD.F32.FTZ.RN.STRONG.GPU desc[UR16][R100.64+0x80], R13 ;  /* 0x0000800d640079a6 */ /* 0x000fe8000c10f390 */
[----:B------:R-:W-:Y:S01]  /*5ea0*/  REDG.E.ADD.F32.FTZ.RN.STRONG.GPU desc[UR16][R30.64], R14 ;  /* 0x0000000e1e0079a6 */ /* 0x000fe2000c10f390 */
[-C--:B-1----:R-:W-:Y:S02]  /*5eb0*/  LEA R32, P5, R35, R234.reuse, 0x2 ;  /* 0x000000ea23207211 */ /* 0x082fe400078a10ff */
[-C--:B------:R-:W-:Y:S02]  /*5ec0*/  LEA.HI.X.SX32 R35, R103, R235.reuse, 0x2, P0 ;  /* 0x000000eb67237211 */ /* 0x080fe400000f16ff */
[----:B------:R-:W-:Y:S01]  /*5ed0*/  MOV R33, UR8 ;  /* 0x0000000800217c02 */ /* 0x000fe20008000f00 */
[----:B--2---:R-:W-:Y:S01]  /*5ee0*/  IMAD.U32 R9, RZ, RZ, UR4 ;  /* 0x00000004ff097e24 */ /* 0x004fe2000f8e00ff */
[----:B------:R-:W-:Y:S01]  /*5ef0*/  LEA R108, P0, R25, R234, 0x2 ;  /* 0x000000ea196c7211 */ /* 0x000fe200078010ff */
[----:B------:R-:W-:Y:S01]  /*5f00*/  REDG.E.ADD.F32.FTZ.RN.STRONG.GPU desc[UR16][R34.64], R15 ;  /* 0x0000000f220079a6 */ /* 0x000fe2000c10f390 */
[----:B---3--:R-:W-:Y:S01]  /*5f10*/  IMAD.U32 R29, RZ, RZ, UR5 ;  /* 0x00000005ff1d7e24 */ /* 0x008fe2000f8e00ff */
[-C--:B------:R-:W-:Y:S02]  /*5f20*/  LEA.HI.X.SX32 R33, R33, R235.reuse, 0x2, P5 ;  /* 0x000000eb21217211 */ /* 0x080fe400028f16ff */
[-C--:B------:R-:W-:Y:S01]  /*5f30*/  LEA.HI.X.SX32 R107, R9, R235.reuse, 0x2, P1 ;  /* 0x000000eb096b7211 */ /* 0x080fe200008f16ff */
[----:B----4-:R-:W-:Y:S01]  /*5f40*/  IMAD.U32 R7, RZ, RZ, UR14 ;  /* 0x0000000eff077e24 */ /* 0x010fe2000f8e00ff */
[-C--:B------:R-:W-:Y:S01]  /*5f50*/  LEA.HI.X.SX32 R103, R29, R235.reuse, 0x2, P4 ;  /* 0x000000eb1d677211 */ /* 0x080fe200020f16ff */
[----:B------:R-:W-:Y:S01]  /*5f60*/  REDG.E.ADD.F32.FTZ.RN.STRONG.GPU desc[UR16][R32.64], R16 ;  /* 0x00000010200079a6 */ /* 0x000fe2000c10f390 */
[----:B------:R-:W-:Y:S02]  /*5f70*/  ISETP.GT.AND P5, PT, R224, RZ, PT ;  /* 0x000000ffe000720c */ /* 0x000fe40003fa4270 */
[----:B------:R-:W-:Y:S01]  /*5f80*/  LEA.HI.X.SX32 R109, R7, R235, 0x2, P0 ;  /* 0x000000eb076d7211 */ /* 0x000fe200000f16ff */
        /* <DEDUP_REMOVED lines=9> */
[----:B------:R-:W2:Y:S04]  /*6020*/  LDSM.16.MT88.4 R24, [R104] ;  /* 0x000000006818783b */ /* 0x000ea80000004200 */
[----:B------:R-:W-:Y:S04]  /*6030*/  LDSM.16.MT88.4 R28, [R175+0xa800] ;  /* 0x00a80000af1c783b */ /* 0x000fe80000004200 */
[----:B------:R-:W3:Y:S04]  /*6040*/  LDSM.16.MT88.4 R12, [R172+0x800] ;  /* 0x00080000ac0c783b */ /* 0x000ee80000004200 */
[----:B------:R-:W4:Y:S04]  /*6050*/  LDSM.16.MT88.4 R32, [R175+0xc800] ;  /* 0x00c80000af20783b */ /* 0x000f280000004200 */
[----:B------:R-:W4:Y:S04]  /*6060*/  LDSM.16.MT88.4 R100, [R104+0x800] ;  /* 0x000800006864783b */ /* 0x000f280000004200 */
[----:B------:R-:W-:Y:S01]  /*6070*/  LDSM.16.MT88.4 R16, [R172+0x1000] ;  /* 0x00100000ac10783b */ /* 0x000fe20000004200 */
[-C--:B-1----:R-:W-:Y:S06]  /*6080*/  HMMA.16816.F32 R68, R4, R8.reuse, R68 ;  /* 0x000000080444723c */ /* 0x082fec0000001844 */
[C---:B------:R-:W-:Y:S06]  /*6090*/  HMMA.16816.F32 R72, R20.reuse, R8, R72 ;  /* 0x000000081448723c */ /* 0x040fec0000001848 */
[-C--:B------:R-:W-:Y:S06]  /*60a0*/  HMMA.16816.F32 R76, R20, R10.reuse, R76 ;  /* 0x0000000a144c723c */ /* 0x080fec000000184c */
[C---:B------:R-:W-:Y:S01]  /*60b0*/  HMMA.16816.F32 R80, R4.reuse, R10, R80 ;  /* 0x0000000a0450723c */ /* 0x040fe20000001850 */
[----:B------:R-:W1:Y:S05]  /*60c0*/  LDSM.16.MT88.4 R8, [R175+0xb000] ;  /* 0x00b00000af08783b */ /* 0x000e6a0000004200 */
[-C--:B--2---:R-:W-:Y:S06]  /*60d0*/  HMMA.16816.F32 R84, R4, R24.reuse, R84 ;  /* 0x000000180454723c */ /* 0x084fec0000001854 */
[C---:B------:R-:W-:Y:S06]  /*60e0*/  HMMA.16816.F32 R88, R20.reuse, R24, R88 ;  /* 0x000000181458723c */ /* 0x040fec0000001858 */
[-C--:B------:R-:W-:Y:S01]  /*60f0*/  HMMA.16816.F32 R92, R20, R26.reuse, R92 ;  /* 0x0000001a145c723c */ /* 0x080fe2000000185c */
[----:B------:R-:W2:Y:S05]  /*6100*/  LDSM.16.MT88.4 R20, [R175+0xd000] ;  /* 0x00d00000af14783b */ /* 0x000eaa0000004200 */
[----:B------:R-:W-:Y:S01]  /*6110*/  HMMA.16816.F32 R96, R4, R26, R96 ;  /* 0x0000001a0460723c */ /* 0x000fe20000001860 */
[----:B------:R-:W2:Y:S04]  /*6120*/  LDSM.16.MT88.4 R4, [R104+0x1000] ;  /* 0x001000006804783b */ /* 0x000ea80000004200 */
[----:B------:R-:W-:Y:S01]  /*6130*/  LDSM.16.MT88.4 R24, [R172+0x1800] ;  /* 0x00180000ac18783b */ /* 0x000fe20000004200 */
        /* <DEDUP_REMOVED lines=12> */
[C---:B--2---:R-:W-:Y:S06]  /*6200*/  HMMA.16816.F32 R72, R20.reuse, R16, R72 ;  /* 0x000000101448723c */ /* 0x044fec0000001848 */
        /* <DEDUP_REMOVED lines=109> */
[C---:B--2---:R-:W-:Y:S01]  /*68e0*/  @P0 IMAD R24, R0.reuse, R3, RZ ;  /* 0x0000000300180224 */ /* 0x044fe200078e02ff */
[----:B------:R-:W-:Y:S01]  /*68f0*/  SHF.R.S32.HI R9, RZ, 0x1f, R197 ;  /* 0x0000001fff097819 */ /* 0x000fe200000114c5 */
[----:B------:R1:W-:Y:S01]  /*6900*/  STS [R213+0x2000], R92 ;  /* 0x0020005cd5007388 */ /* 0x0003e20000000800 */
[----:B------:R-:W-:-:S03]  /*6910*/  @P0 IMAD.WIDE.U32 R26, R0, R2, RZ ;  /* 0x00000002001a0225 */ /* 0x000fc600078e00ff */
[----:B------:R1:W-:Y:S01]  /*6920*/  STS [R213+0x2400], R94 ;  /* 0x0024005ed5007388 */ /* 0x0003e20000000800 */
[C---:B---3--:R-:W-:Y:S01]  /*6930*/  @P0 IMAD R0, R228.reuse, R5, RZ ;  /* 0x00000005e4000224 */ /* 0x048fe200078e02ff */
[----:B------:R-:W-:Y:S01]  /*6940*/  @P0 IADD3 R24, R27, R24, RZ ;  /* 0x000000181b180210 */ /* 0x000fe20007ffe0ff */
[----:B------:R-:W-:Y:S01]  /*6950*/  @P0 IMAD.WIDE.U32 R30, R228, R4, RZ ;  /* 0x00000004e41e0225 */ /* 0x000fe200078e00ff */
[----:B------:R1:W-:Y:S04]  /*6960*/  STS [R202+0x4000], R37 ;  /* 0x00400025ca007388 */ /* 0x0003e80000000800 */
        /* <DEDUP_REMOVED lines=28> */
.L_x_232:
        /* <DEDUP_REMOVED lines=12> */
.L_x_233:
[----:B------:R-:W-:Y:S01]  /*6bf0*/  BAR.SYNC.DEFER_BLOCKING 0x0 ;  /* 0x0000000000007b1d */ /* 0x000fe20000010000 */
[--C-:B------:R-:W-:Y:S01]  /*6c00*/  SHF.R.S32.HI R35, RZ, 0x1f, R188.reuse ;  /* 0x0000001fff237819 */ /* 0x100fe200000114bc */
[----:B------:R-:W-:Y:S01]  /*6c10*/  IMAD.MOV.U32 R34, RZ, RZ, R188 ;  /* 0x000000ffff227224 */ /* 0x000fe200078e00bc */
[----:B------:R-:W-:Y:S01]  /*6c20*/  SHF.R.S32.HI R29, RZ, 0x1f, R28 ;  /* 0x0000001fff1d7819 */ /* 0x000fe2000001141c */
[----:B------:R-:W-:Y:S01]  /*6c30*/  IMAD R226, R199, -0x80, R226 ;  /* 0xffffff80c7e27824 */ /* 0x000fe200078e02e2 */
[----:B------:R-:W-:Y:S01]  /*6c40*/  IADD3 R25, R187, 0x40, RZ ;  /* 0x00000040bb197810 */ /* 0x000fe20007ffe0ff */
[-C--:B------:R-:W-:Y:S01]  /*6c50*/  IMAD.WIDE.U32 R32, R28, R2.reuse, R34 ;  /* 0x000000021c207225 */ /* 0x080fe200078e0022 */
[----:B------:R-:W-:Y:S01]  /*6c60*/  ULDC UR4, c[0x0][0x2d0] ;  /* 0x0000b40000047ab9 */ /* 0x000fe20000000800 */
[----:B------:R-:W-:Y:S01]  /*6c70*/  SHF.R.S32.HI R6, RZ, 0x1f, R200 ;  /* 0x0000001fff067819 */ /* 0x000fe200000114c8 */
[----:B------:R-:W-:Y:S01]  /*6c80*/  BSSY B0, `(.L_x_234) ;  /* 0x0000022000007945 */ /* 0x000fe20003800000 */
[----:B------:R-:W-:Y:S01]  /*6c90*/  IMAD R7, R29, R2, RZ ;  /* 0x000000021d077224 */ /* 0x000fe200078e02ff */
[----:B------:R-:W-:Y:S01]  /*6ca0*/  IADD3 R36, P0, R26, R32, RZ ;  /* 0x000000201a247210 */ /* 0x000fe20007f1e0ff */
[----:B------:R-:W-:Y:S01]  /*6cb0*/  VIADD R27, R187, 0x20 ;  /* 0x00000020bb1b7836 */ /* 0x000fe20000000000 */
[----:B------:R-:W-:Y:S01]  /*6cc0*/  ISETP.GE.AND P4, PT, R188, UR4, PT ;  /* 0x00000004bc007c0c */ /* 0x000fe2000bf86270 */
[----:B------:R-:W-:Y:S01]  /*6cd0*/  IMAD R7, R28, R3, R7 ;  /* 0x000000031c077224 */ /* 0x000fe200078e0207 */
[----:B------:R-:W-:-:S02]  /*6ce0*/  ULDC.64 UR4, c[0x0][0x468] ;  /* 0x00011a0000047ab9 */ /* 0x000fc40000000a00 */
[-C--:B------:R-:W-:Y:S01]  /*6cf0*/  ISETP.GE.OR P3, PT, R27, R226.reuse, P4 ;  /* 0x000000e21b00720c */ /* 0x080fe20002766670 */
[----:B------:R-:W-:Y:S01]  /*6d00*/  IMAD R31, R6, UR4, RZ ;  /* 0x00000004061f7c24 */ /* 0x000fe2000f8e02ff */
[----:B-1----:R-:W-:Y:S01]  /*6d10*/  IADD3.X R37, R24, R33, R7, P0, !PT ;  /* 0x0000002118257210 */ /* 0x002fe200007fe407 */
[----:B------:R-:W-:Y:S01]  /*6d20*/  VIADD R7, R187, 0x60 ;  /* 0x00000060bb077836 */ /* 0x000fe20000000000 */
[-C--:B------:R-:W-:Y:S01]  /*6d30*/  ISETP.GE.OR P2, PT, R25, R226.reuse, P4 ;  /* 0x000000e21900720c */ /* 0x080fe20002746670 */
[C---:B------:R-:W-:Y:S01]  /*6d40*/  IMAD R31, R200.reuse, UR5, R31 ;  /* 0x00000005c81f7c24 */ /* 0x040fe2000f8e021f */
[----:B------:R1:W2:Y:S02]  /*6d50*/  LDS.128 R20, [R115+0x7000] ;  /* 0x0070000073147984 */ /* 0x0002a40000000c00 */
[-C--:B------:R-:W-:Y:S01]  /*6d60*/  ISETP.GE.OR P1, PT, R7, R226.reuse, P4 ;  /* 0x000000e20700720c */ /* 0x080fe20002726670 */
[----:B------:R-:W-:Y:S01]  /*6d70*/  IMAD.WIDE.U32 R36, R200, UR4, R36 ;  /* 0x00000004c8247c25 */ /* 0x000fe2000f8e0024 */
[----:B------:R-:W-:Y:S01]  /*6d80*/  ISETP.GE.OR P4, PT, R187, R226, P4 ;  /* 0x000000e2bb00720c */ /* 0x000fe20002786670 */
[----:B------:R1:W3:Y:S01]  /*6d90*/  LDS.128 R16, [R115+0xb000] ;  /* 0x00b0000073107984 */ /* 0x0002e20000000c00 */
[----:B------:R-:W-:-:S02]  /*6da0*/  SHF.R.S32.HI R7, RZ, 0x1f, R187 ;  /* 0x0000001fff077819 */ /* 0x000fc400000114bb */
[----:B------:R-:W-:Y:S01]  /*6db0*/  IADD3 R31, R37, R31, RZ ;  /* 0x0000001f251f7210 */ /* 0x000fe20007ffe0ff */
[----:B------:R1:W4:Y:S04]  /*6dc0*/  LDS.128 R12, [R115+0xc000] ;  /* 0x00c00000730c7984 */ /* 0x0003280000000c00 */
[----:B------:R1:W1:Y:S04]  /*6dd0*/  LDS.128 R8, [R115+0xd000] ;  /* 0x00d0000073087984 */ /* 0x0002680000000c00 */
        /* <DEDUP_REMOVED lines=12> */
.L_x_235:
[----:B------:R-:W-:Y:S05]  /*6ea0*/  BSYNC B0 ;  /* 0x0000000000007941 */ /* 0x000fea0003800000 */
.L_x_234:
        /* <DEDUP_REMOVED lines=13> */
[----:B------:R2:W-:Y:S02]  /*6f80*/  STG.E.128 desc[UR16][R24.64], R20 ;  /* 0x0000001418007986 */ /* 0x0005e4000c101d10 */
.L_x_237:
[----:B------:R-:W-:Y:S05]  /*6f90*/  BSYNC B0 ;  /* 0x0000000000007941 */ /* 0x000fea0003800000 */
.L_x_236:
        /* <DEDUP_REMOVED lines=15> */
.L_x_239:
[----:B------:R-:W-:Y:S05]  /*7090*/  BSYNC B0 ;  /* 0x0000000000007941 */ /* 0x000fea0003800000 */
.L_x_238:
        /* <DEDUP_REMOVED lines=15> */
.L_x_241:
[----:B------:R-:W-:Y:S05]  /*7190*/  BSYNC B0 ;  /* 0x0000000000007941 */ /* 0x000fea0003800000 */
.L_x_240:
        /* <DEDUP_REMOVED lines=21> */
[----:B-1----:R1:W-:Y:S02]  /*72f0*/  STG.E.128 desc[UR16][R28.64], R20 ;  /* 0x000000141c007986 */ /* 0x0023e4000c101d10 */
.L_x_243:
[----:B------:R-:W-:Y:S05]  /*7300*/  BSYNC B0 ;  /* 0x0000000000007941 */ /* 0x000fea0003800000 */
.L_x_242:
        /* <DEDUP_REMOVED lines=13> */
.L_x_245:
[----:B------:R-:W-:Y:S05]  /*73e0*/  BSYNC B0 ;  /* 0x0000000000007941 */ /* 0x000fea0003800000 */
.L_x_244:
[----:B------:R-:W-:Y:S04]  /*73f0*/  BSSY B0, `(.L_x_246) ;  /* 0x000000d000007945 */ /* 0x000fe80003800000 */
[----:B------:R-:W-:Y:S05]  /*7400*/  @P2 BRA `(.L_x_247) ;  /* 0x00000000002c2947 */ /* 0x000fea0003800000 */
[----:B------:R-:W-:Y:S01]  /*7410*/  IADD3 R0, P0, R187, 0x40, RZ ;  /* 0x00000040bb007810 */ /* 0x000fe20007f1e0ff */
[----:B------:R-:W-:Y:S01]  /*7420*/  ULDC.64 UR4, c[0x0][0x3f8] ;  /* 0x0000fe0000047ab9 */ /* 0x000fe20000000a00 */
[----:B------:R-:W-:Y:S02]  /*7430*/  MOV R2, R24 ;  /* 0x0000001800027202 */ /* 0x000fe40000000f00 */
[----:B-1-3--:R-:W-:-:S03]  /*7440*/  IADD3.X R17, RZ, R7, RZ, P0, !PT ;  /* 0x00000007ff117210 */ /* 0x00afc600007fe4ff */
[----:B------:R-:W-:-:S04]  /*7450*/  IMAD.WIDE.U32 R18, R0, R4, R2 ;  /* 0x0000000400127225 */ /* 0x000fc800078e0002 */
[----:B------:R-:W-:Y:S01]  /*7460*/  IMAD R17, R17, R4, RZ ;  /* 0x0000000411117224 */ /* 0x000fe200078e02ff */
[----:B------:R-:W-:-:S03]  /*7470*/  LEA R16, P0, R18, UR4, 0x1 ;  /* 0x0000000412107c11 */ /* 0x000fc6000f8008ff */
[----:B------:R-:W-:-:S05]  /*7480*/  IMAD R17, R0, R5, R17 ;  /* 0x0000000500117224 */ /* 0x000fca00078e0211 */
[----:B------:R-:W-:-:S04]  /*7490*/  IADD3 R17, R19, R17, RZ ;  /* 0x0000001113117210 */ /* 0x000fc80007ffe0ff */
[----:B------:R-:W-:-:S05]  /*74a0*/  LEA.HI.X R17, R18, UR5, R17, 0x1, P0 ;  /* 0x0000000512117c11 */ /* 0x000fca00080f0c11 */
[----:B----4-:R1:W-:Y:S02]  /*74b0*/  STG.E.128 desc[UR16][R16.64], R12 ;  /* 0x0000000c10007986 */ /* 0x0103e4000c101d10 */
.L_x_247:
[----:B------:R-:W-:Y:S05]  /*74c0*/  BSYNC B0 ;  /* 0x0000000000007941 */ /* 0x000fea0003800000 */
.L_x_246:
[----:B------:R-:W-:Y:S05]  /*74d0*/  @P1 BRA `(.L_x_248) ;  /* 0x0000000800f81947 */ /* 0x000fea0003800000 */
[----:B------:R-:W-:Y:S01]  /*74e0*/  IADD3 R0, P0, R187, 0x60, RZ ;  /* 0x00000060bb007810 */ /* 0x000fe20007f1e0ff */
        /* <DEDUP_REMOVED lines=9> */
[----:B------:R1:W-:Y:S01]  /*7580*/  STG.E.128 desc[UR16][R4.64], R8 ;  /* 0x0000000804007986 */ /* 0x0003e2000c101d10 */
[----:B------:R-:W-:Y:S05]  /*7590*/  BRA `(.L_x_248) ;  /* 0x0000000800c87947 */ /* 0x000fea0003800000 */
.L_x_204:
[----:B------:R-:W-:Y:S01]  /*75a0*/  ISETP.NE.AND P0, PT, R228, -0x1, PT ;  /* 0xffffffffe400780c */ /* 0x000fe20003f05270 */
[----:B------:R-:W-:-:S12]  /*75b0*/  IMAD.SHL.U32 R11, R199, 0x80, RZ ;  /* 0x00000080c70b7824 */ /* 0x000fd800078e00ff */
        /* <DEDUP_REMOVED lines=10> */
[----:B------:R-:W-:Y:S01]  /*7660*/  @P0 IMAD.IADD R0, R9, 0x1, R0 ;  /* 0x0000000109000824 */ /* 0x000fe200078e0200 */
[----:B------:R-:W-:Y:S01]  /*7670*/  SHF.R.S32.HI R9, RZ, 0x1f, R11 ;  /* 0x0000001fff097819 */ /* 0x000fe2000001140b */
        /* <DEDUP_REMOVED lines=13> */
.L_x_249:
        /* <DEDUP_REMOVED lines=13> */
.L_x_250:
[-C--:B------:R-:W-:Y:S01]  /*7820*/  IMAD R6, R9, R4.reuse, RZ ;  /* 0x0000000409067224 */ /* 0x080fe200078e02ff */
[----:B------:R-:W-:Y:S01]  /*7830*/  ULDC UR4, c[0x0][0x2d0] ;  /* 0x0000b40000047ab9 */ /* 0x000fe20000000800 */
[C---:B------:R-:W-:Y:S01]  /*7840*/  IMAD.WIDE.U32 R14, R11.reuse, R4, R188 ;  /* 0x000000040b0e7225 */ /* 0x040fe200078e00bc */
[----:B------:R-:W-:Y:S01]  /*7850*/  ISETP.GE.AND P4, PT, R188, UR4, PT ;  /* 0x00000004bc007c0c */ /* 0x000fe2000bf86270 */
[----:B------:R-:W-:Y:S01]  /*7860*/  ULDC.64 UR4, c[0x0][0x468] ;  /* 0x00011a0000047ab9 */ /* 0x000fe20000000a00 */
[----:B------:R-:W-:Y:S01]  /*7870*/  BSSY B0, `(.L_x_251) ;  /* 0x000001c000007945 */ /* 0x000fe20003800000 */
[----:B------:R-:W-:Y:S01]  /*7880*/  IMAD R7, R11, R5, R6 ;  /* 0x000000050b077224 */ /* 0x000fe200078e0206 */
[----:B------:R-:W-:Y:S01]  /*7890*/  IADD3 R16, P0, R12, R14, RZ ;  /* 0x0000000e0c107210 */ /* 0x000fe20007f1e0ff */
[----:B------:R-:W-:Y:S01]  /*78a0*/  IMAD R226, R199, -0x80, R226 ;  /* 0xffffff80c7e27824 */ /* 0x000fe200078e02e2 */
[----:B------:R-:W-:Y:S01]  /*78b0*/  SHF.R.S32.HI R6, RZ, 0x1f, R200 ;  /* 0x0000001fff067819 */ /* 0x000fe200000114c8 */
[C---:B------:R-:W-:Y:S01]  /*78c0*/  VIADD R13, R187.reuse, 0x40 ;  /* 0x00000040bb0d7836 */ /* 0x040fe20000000000 */
[----:B------:R-:W-:Y:S01]  /*78d0*/  IADD3.X R17, R10, R15, R7, P0, !PT ;  /* 0x0000000f0a117210 */ /* 0x000fe200007fe407 */
[C---:B------:R-:W-:Y:S01]  /*78e0*/  VIADD R15, R187.reuse, 0x20 ;  /* 0x00000020bb0f7836 */ /* 0x040fe20000000000 */
[----:B------:R-:W-:-:S02]  /*78f0*/  IADD3 R7, R187, 0x60, RZ ;  /* 0x00000060bb077810 */ /* 0x000fc40007ffe0ff */
[-C--:B------:R-:W-:Y:S01]  /*7900*/  ISETP.GE.OR P2, PT, R13, R226.reuse, P4 ;  /* 0x000000e20d00720c */ /* 0x080fe20002746670 */
[----:B------:R-:W-:Y:S01]  /*7910*/  IMAD.WIDE.U32 R16, R200, UR4, R16 ;  /* 0x00000004c8107c25 */ /* 0x000fe2000f8e0010 */
[-C--:B------:R-:W-:Y:S02]  /*7920*/  ISETP.GE.OR P3, PT, R15, R226.reuse, P4 ;  /* 0x000000e20f00720c */ /* 0x080fe40002766670 */
[-C--:B------:R-:W-:Y:S01]  /*7930*/  ISETP.GE.OR P1, PT, R7, R226.reuse, P4 ;  /* 0x000000e20700720c */ /* 0x080fe20002726670 */
[----:B------:R-:W-:Y:S01]  /*7940*/  IMAD R15, R6, UR4, RZ ;  /* 0x00000004060f7c24 */ /* 0x000fe2000f8e02ff */
[----:B------:R-:W-:Y:S02]  /*7950*/  ISETP.GE.OR P4, PT, R187, R226, P4 ;  /* 0x000000e2bb00720c */ /* 0x000fe40002786670 */
[----:B------:R-:W-:Y:S01]  /*7960*/  SHF.R.S32.HI R7, RZ, 0x1f, R187 ;  /* 0x0000001fff077819 */ /* 0x000fe200000114bb */
[----:B------:R-:W-:-:S04]  /*7970*/  IMAD R15, R200, UR5, R15 ;  /* 0x00000005c80f7c24 */ /* 0x000fc8000f8e020f */
[----:B------:R-:W-:-:S06]  /*7980*/  IMAD.IADD R15, R15, 0x1, R17 ;  /* 0x000000010f0f7824 */ /* 0x000fcc00078e0211 */
        /* <DEDUP_REMOVED lines=10> */
.L_x_252:
[----:B------:R-:W-:Y:S05]  /*7a30*/  BSYNC B0 ;  /* 0x0000000000007941 */ /* 0x000fea0003800000 */
.L_x_251:
        /* <DEDUP_REMOVED lines=13> */
.L_x_254:
[----:B------:R-:W-:Y:S05]  /*7b10*/  BSYNC B0 ;  /* 0x0000000000007941 */ /* 0x000fea0003800000 */
.L_x_253:
        /* <DEDUP_REMOVED lines=13> */
.L_x_256:
[----:B------:R-:W-:Y:S05]  /*7bf0*/  BSYNC B0 ;  /* 0x0000000000007941 */ /* 0x000fea0003800000 */
.L_x_255:
        /* <DEDUP_REMOVED lines=13> */
.L_x_258:
[----:B------:R-:W-:Y:S05]  /*7cd0*/  BSYNC B0 ;  /* 0x0000000000007941 */ /* 0x000fea0003800000 */
.L_x_257:
[-C--:B--23--:R-:W-:Y:S01]  /*7ce0*/  IMAD.WIDE.U32 R12, R11, R2.reuse, R188 ;  /* 0x000000020b0c7225 */ /* 0x08cfe200078e00bc */
[----:B------:R-:W-:Y:S01]  /*7cf0*/  ULDC.64 UR4, c[0x0][0x470] ;  /* 0x00011c0000047ab9 */ /* 0x000fe20000000a00 */
[----:B------:R-:W-:Y:S02]  /*7d00*/  BSSY B0, `(.L_x_259) ;  /* 0x0000013000007945 */ /* 0x000fe40003800000 */
[----:B----4-:R-:W-:Y:S01]  /*7d10*/  IMAD R4, R9, R2, RZ ;  /* 0x0000000209047224 */ /* 0x010fe200078e02ff */
[----:B------:R-:W-:Y:S01]  /*7d20*/  IADD3 R12, P0, R8, R12, RZ ;  /* 0x0000000c080c7210 */ /* 0x000fe20007f1e0ff */
[----:B------:R-:W-:Y:S02]  /*7d30*/  IMAD R5, R6, UR4, RZ ;  /* 0x0000000406057c24 */ /* 0x000fe4000f8e02ff */
[----:B------:R-:W-:Y:S02]  /*7d40*/  IMAD R11, R11, R3, R4 ;  /* 0x000000030b0b7224 */ /* 0x000fe400078e0204 */
[----:B------:R-:W-:-:S03]  /*7d50*/  IMAD R5, R200, UR5, R5 ;  /* 0x00000005c8057c24 */ /* 0x000fc6000f8e0205 */
[----:B------:R-:W-:-:S03]  /*7d60*/  IADD3.X R13, R0, R13, R11, P0, !PT ;  /* 0x0000000d000d7210 */ /* 0x000fc600007fe40b */
        /* <DEDUP_REMOVED lines=12> */
.L_x_260:
[----:B------:R-:W-:Y:S05]  /*7e30*/  BSYNC B0 ;  /* 0x0000000000007941 */ /* 0x000fea0003800000 */
.L_x_259:
        /* <DEDUP_REMOVED lines=13> */
.L_x_262:
[----:B------:R-:W-:Y:S05]  /*7f10*/  BSYNC B0 ;  /* 0x0000000000007941 */ /* 0x000fea0003800000 */
.L_x_261:
        /* <DEDUP_REMOVED lines=13> */
.L_x_264:
[----:B------:R-:W-:Y:S05]  /*7ff0*/  BSYNC B0 ;  /* 0x0000000000007941 */ /* 0x000fea0003800000 */
.L_x_263:
        /* <DEDUP_REMOVED lines=12> */
.L_x_248:
[----:B------:R-:W-:Y:S05]  /*80c0*/  BSYNC B1 ;  /* 0x0000000000017941 */ /* 0x000fea0003800000 */
.L_x_199:
[----:B------:R-:W2:Y:S02]  /*80d0*/  LDC R0, c[0x0][0xc] ;  /* 0x00000300ff007b82 */ /* 0x000ea40000000800 */
[----:B--2---:R-:W-:-:S04]  /*80e0*/  IADD3 R199, R0, R199, RZ ;  /* 0x000000c700c77210 */ /* 0x004fc80007ffe0ff */
[----:B------:R-:W-:-:S13]  /*80f0*/  ISETP.GE.AND P0, PT, R199, UR7, PT ;  /* 0x00000007c7007c0c */ /* 0x000fda000bf06270 */
[----:B------:R-:W-:Y:S05]  /*8100*/  @P0 BRA `(.L_x_265) ;  /* 0x0000000000040947 */ /* 0x000fea0003800000 */
[----:B------:R-:W-:Y:S05]  /*8110*/  BRA `(.L_x_266) ;  /* 0xffffff8800187947 */ /* 0x000fea000383ffff */
.L_x_265:
[----:B------:R-:W-:Y:S05]  /*8120*/  EXIT ;  /* 0x000000000000794d */ /* 0x000fea0003800000 */
.L_x_267:
        /* <DEDUP_REMOVED lines=13> */
.L_x_2459:


//--------------------- .text._ZN5flash44flash_bwd_dq_dk_dv_loop_seqk_parallel_kernelI23Flash_bwd_kernel_traitsILi64ELi64ELi128ELi8ELi2ELi4ELi4ELb1ELb0EN7cutlass6half_tE19Flash_kernel_traitsILi64ELi64ELi128ELi8ES3_EELb0ELb0ELb1ELb0ELb0ELb1ELb0EEEvNS_16Flash_bwd_paramsE --------------------------
	.section	.text._ZN5flash44flash_bwd_dq_dk_dv_loop_seqk_parallel_kernelI23Flash_bwd_kernel_traitsILi64ELi64ELi128ELi8ELi2ELi4ELi4ELb1ELb0EN7cutlass6half_tE19Flash_kernel_traitsILi64ELi64ELi128ELi8ES3_EELb0ELb0ELb1ELb0ELb0ELb1ELb0EEEvNS_16Flash_bwd_paramsE,"ax",@progbits
	.align	128
        .global         _ZN5flash44flash_bwd_dq_dk_dv_loop_seqk_parallel_kernelI23Flash_bwd_kernel_traitsILi64ELi64ELi128ELi8ELi2ELi4ELi4ELb1ELb0EN7cutlass6half_tE19Flash_kernel_traitsILi64ELi64ELi128ELi8ES3_EELb0ELb0ELb1ELb0ELb0ELb1ELb0EEEvNS_16Flash_bwd_paramsE
        .type           _ZN5flash44flash_bwd_dq_dk_dv_loop_seqk_parallel_kernelI23Flash_bwd_kernel_traitsILi64ELi64ELi128ELi8ELi2ELi4ELi4ELb1ELb0EN7cutlass6half_tE19Flash_kernel_traitsILi64ELi64ELi128ELi8ES3_EELb0ELb0ELb1ELb0ELb0ELb1ELb0EEEvNS_16Flash_bwd_paramsE,@function
        .size           _ZN5flash44flash_bwd_dq_dk_dv_loop_seqk_parallel_kernelI23Flash_bwd_kernel_traitsILi64ELi64ELi128ELi8ELi2ELi4ELi4ELb1ELb0EN7cutlass6half_tE19Flash_kernel_traitsILi64ELi64ELi128ELi8ES3_EELb0ELb0ELb1ELb0ELb0ELb1ELb0EEEvNS_16Flash_bwd_paramsE,(.L_x_2460 - _ZN5flash44flash_bwd_dq_dk_dv_loop_seqk_parallel_kernelI23Flash_bwd_kernel_traitsILi64ELi64ELi128ELi8ELi2ELi4ELi4ELb1ELb0EN7cutlass6half_tE19Flash_kernel_traitsILi64ELi64ELi128ELi8ES3_EELb0ELb0ELb1ELb0ELb0ELb1ELb0EEEvNS_16Flash_bwd_paramsE)
        .other          _ZN5flash44flash_bwd_dq_dk_dv_loop_seqk_parallel_kernelI23Flash_bwd_kernel_traitsILi64ELi64ELi128ELi8ELi2ELi4ELi4ELb1ELb0EN7cutlass6half_tE19Flash_kernel_traitsILi64ELi64ELi128ELi8ES3_EELb0ELb0ELb1ELb0ELb0ELb1ELb0EEEvNS_16Flash_bwd_paramsE,@"STO_CUDA_ENTRY STV_DEFAULT"
_ZN5flash44flash_bwd_dq_dk_dv_loop_seqk_parallel_kernelI23Flash_bwd_kernel_traitsILi64ELi64ELi128ELi8ELi2ELi4ELi4ELb1ELb0EN7cutlass6half_tE19Flash_kernel_traitsILi64ELi64ELi128ELi8ES3_EELb0ELb0ELb1ELb0ELb0ELb1ELb0EEEvNS_16Flash_bwd_paramsE:
.text._ZN5flash44flash_bwd_dq_dk_dv_loop_seqk_parallel_kernelI23Flash_bwd_kernel_traitsILi64ELi64ELi128ELi8ELi2ELi4ELi4ELb1ELb0EN7cutlass6half_tE19Flash_kernel_traitsILi64ELi64ELi128ELi8ES3_EELb0ELb0ELb1ELb0ELb0ELb1ELb0EEEvNS_16Flash_bwd_paramsE:
        /* <DEDUP_REMOVED lines=20> */
[CC--:B------:R-:W-:Y:S02]  /*0140*/  LEA.HI R4, R16.reuse, R11.reuse, RZ, 0x5 ;  /* 0x0000000b10047211 */ /* 0x0c0fe400078f28ff */
        /* <DEDUP_REMOVED lines=11> */
[----:B------:R-:W-:Y:S01]  /*0200*/  SHF.R.S32.HI R9, RZ, 0x2, R18 ;  /* 0x00000002ff097819 */ /* 0x000fe20000011412 */
        /* <DEDUP_REMOVED lines=17> */
[----:B------:R-:W-:Y:S01]  /*0320*/  IMAD.IADD R0, R11, 0x1, -R0 ;  /* 0x000000010b007824 */ /* 0x000fe200078e0a00 */
[----:B------:R-:W-:Y:S02]  /*0330*/  LEA.HI R235, R5, R2, RZ, 0x2 ;  /* 0x0000000205eb7211 */ /* 0x000fe400078f10ff */
[----:B------:R-:W-:Y:S01]  /*0340*/  LOP3.LUT R2, R3, 0x1c0, RZ, 0xc0, !PT ;  /* 0x000001c003027812 */ /* 0x000fe200078ec0ff */
[C---:B------:R-:W-:Y:S01]  /*0350*/  IMAD.SHL.U32 R242, R0.reuse, 0x8, RZ ;  /* 0x0000000800f27824 */ /* 0x040fe200078e00ff */
[----:B------:R-:W-:Y:S01]  /*0360*/  LOP3.LUT P4, RZ, R0, 0x2, RZ, 0xc0, !PT ;  /* 0x0000000200ff7812 */ /* 0x000fe2000788c0ff */
[----:B------:R-:W-:Y:S01]  /*0370*/  IMAD.IADD R4, R11, 0x1, -R4 ;  /* 0x000000010b047824 */ /* 0x000fe200078e0a04 */
[----:B------:R-:W-:-:S02]  /*0380*/  SHF.R.U32.HI R3, RZ, 0x3, R2 ;  /* 0x00000003ff037819 */ /* 0x000fc40000011602 */
[C---:B------:R-:W-:Y:S01]  /*0390*/  LOP3.LUT P3, RZ, R0.reuse, 0x4, RZ, 0xc0, !PT ;  /* 0x0000000400ff7812 */ /* 0x040fe2000786c0ff */
[----:B------:R-:W-:Y:S01]  /*03a0*/  IMAD.SHL.U32 R0, R0, 0x40, RZ ;  /* 0x0000004000007824 */ /* 0x000fe200078e00ff */
[----:B------:R-:W-:Y:S02]  /*03b0*/  LOP3.LUT R2, R2, 0x38, R242, 0xf8, !PT ;  /* 0x0000003802027812 */ /* 0x000fe400078ef8f2 */
[----:B------:R-:W-:Y:S02]  /*03c0*/  SHF.R.S32.HI R5, RZ, 0x1f, R4 ;  /* 0x0000001fff057819 */ /* 0x000fe40000011404 */
[----:B------:R-:W-:Y:S01]  /*03d0*/  LOP3.LUT R10, R2, R3, RZ, 0x3c, !PT ;  /* 0x00000003020a7212 */ /* 0x000fe200078e3cff */
[----:B------:R-:W-:Y:S01]  /*03e0*/  IMAD.SHL.U32 R2, R14, 0x10, RZ ;  /* 0x000000100e027824 */ /* 0x000fe200078e00ff */
[----:B------:R-:W-:Y:S01]  /*03f0*/  LEA.HI R6, R16, R11, RZ, 0x6 ;  /* 0x0000000b10067211 */ /* 0x000fe200078f30ff */
[----:B------:R-:W-:Y:S01]  /*0400*/  IMAD.SHL.U32 R3, R12, 0x200, RZ ;  /* 0x000002000c037824 */ /* 0x000fe200078e00ff */
[----:B------:R-:W-:-:S02]  /*0410*/  LOP3.LUT R0, R0, 0x1c0, RZ, 0xc0, !PT ;  /* 0x000001c000007812 */ /* 0x000fc400078ec0ff */
[----:B------:R-:W-:Y:S02]  /*0420*/  LEA.HI R13, R5, R4, RZ, 0x3 ;  /* 0x00000004050d7211 */ /* 0x000fe400078f18ff */
[----:B------:R-:W-:Y:S02]  /*0430*/  SHF.R.S32.HI R5, RZ, 0x6, R6 ;  /* 0x00000006ff057819 */ /* 0x000fe40000011406 */
[C---:B------:R-:W-:Y:S02]  /*0440*/  LOP3.LUT R178, R0.reuse, 0x8, R17, 0xf8, !PT ;  /* 0x0000000800b27812 */ /* 0x040fe400078ef811 */
[----:B------:R-:W-:Y:S01]  /*0450*/  LOP3.LUT R7, R13, 0xfffffff8, RZ, 0xc0, !PT ;  /* 0xfffffff80d077812 */ /* 0x000fe200078ec0ff */
[C---:B------:R-:W-:Y:S01]  /*0460*/  IMAD R249, R5.reuse, 0x200, R10 ;  /* 0x0000020005f97824 */ /* 0x040fe200078e020a */
[----:B------:R-:W-:Y:S01]  /*0470*/  LOP3.LUT R8, R0, 0x30, R2, 0xf8, !PT ;  /* 0x0000003000087812 */ /* 0x000fe200078ef802 */
[----:B------:R-:W-:Y:S01]  /*0480*/  IMAD R2, R5, 0x800, R3 ;  /* 0x0000080005027824 */ /* 0x000fe200078e0203 */
[----:B------:R-:W-:Y:S01]  /*0490*/  LOP3.LUT R6, R9, 0x1, RZ, 0xc0, !PT ;  /* 0x0000000109067812 */ /* 0x000fe200078ec0ff */
[----:B------:R-:W-:Y:S01]  /*04a0*/  IMAD.IADD R7, R4, 0x1, -R7 ;  /* 0x0000000104077824 */ /* 0x000fe200078e0a07 */
[----:B------:R-:W-:Y:S01]  /*04b0*/  SHF.R.U32.HI R0, RZ, 0x3, R0 ;  /* 0x00000003ff007819 */ /* 0x000fe20000011600 */
[----:B------:R-:W-:Y:S01]  /*04c0*/  IMAD R215, R249, 0x2, R177 ;  /* 0x00000002f9d77824 */ /* 0x000fe200078e02b1 */
[----:B------:R-:W-:-:S02]  /*04d0*/  ISETP.NE.U32.AND P0, PT, R6, 0x1, PT ;  /* 0x000000010600780c */ /* 0x000fc40003f05070 */
[----:B------:R-:W-:Y:S02]  /*04e0*/  LOP3.LUT R178, R178, R0, RZ, 0x3c, !PT ;  /* 0x00000000b2b27212 */ /* 0x000fe400078e3cff */
        /* <DEDUP_REMOVED lines=10> */
[----:B------:R-:W-:Y:S01]  /*0590*/  SHF.R.S32.HI R235, RZ, 0x2, R235 ;  /* 0x00000002ffeb7819 */ /* 0x000fe200000114eb */
[----:B------:R-:W-:Y:S01]  /*05a0*/  IMAD.SHL.U32 R10, R0, 0x2, RZ ;  /* 0x00000002000a7824 */ /* 0x000fe200078e00ff */
[----:B------:R-:W-:Y:S01]  /*05b0*/  LOP3.LUT R0, R6, 0x1c0, RZ, 0xc0, !PT ;  /* 0x000001c006007812 */ /* 0x000fe200078ec0ff */
[----:B------:R-:W-:Y:S01]  /*05c0*/  IMAD.SHL.U32 R5, R2, 0x8, RZ ;  /* 0x0000000802057824 */ /* 0x000fe200078e00ff */
[----:B------:R-:W-:Y:S01]  /*05d0*/  LOP3.LUT R239, R4, 0x6, R239, 0xf8, !PT ;  /* 0x0000000604ef7812 */ /* 0x000fe200078ef8ef */
[----:B------:R-:W-:Y:S01]  /*05e0*/  IMAD R6, R2, 0x1000, R10 ;  /* 0x0000100002067824 */ /* 0x000fe200078e020a */
[----:B------:R-:W-:Y:S01]  /*05f0*/  SEL R171, R245, 0xffffffe0, !P4 ;  /* 0xffffffe0f5ab7807 */ /* 0x000fe20006000000 */
        /* <DEDUP_REMOVED lines=17> */
[----:B------:R-:W-:Y:S02]  /*0710*/  LOP3.LUT R5, R2, 0x8, R5, 0xf8, !PT ;  /* 0x0000000802057812 */ /* 0x000fe400078ef805 */
[----:B------:R-:W-:Y:S01]  /*0720*/  LOP3.LUT R4, R4, 0xfffffe00, RZ, 0xc0, !PT ;  /* 0xfffffe0004047812 */ /* 0x000fe200078ec0ff */
[----:B------:R-:W-:Y:S01]  /*0730*/  IMAD R193, R9, 0x2, R177 ;  /* 0x0000000209c17824 */ /* 0x000fe200078e02b1 */
[----:B------:R-:W-:-:S02]  /*0740*/  LOP3.LUT R7, R0, R11, R2, 0x1e, !PT ;  /* 0x0000000b00077212 */ /* 0x000fc400078e1e02 */
[----:B------:R-:W-:Y:S01]  /*0750*/  LOP3.LUT R0, R5, R0, RZ, 0x3c, !PT ;  /* 0x0000000005007212 */ /* 0x000fe200078e3cff */
[----:B------:R-:W-:Y:S01]  /*0760*/  IMAD R2, R15, 0x400, R4 ;  /* 0x000004000f027824 */ /* 0x000fe200078e0204 */
[----:B------:R-:W-:Y:S01]  /*0770*/  LOP3.LUT R251, R7, R4, RZ, 0xfc, !PT ;  /* 0x0000000407fb7212 */ /* 0x000fe200078efcff */
[C---:B------:R-:W-:Y:S01]  /*0780*/  IMAD R5, R14.reuse, 0x400, R10 ;  /* 0x000004000e057824 */ /* 0x040fe200078e020a */
[----:B------:R-:W-:Y:S01]  /*0790*/  SEL R245, R245, 0xffffffe0, !P1 ;  /* 0xffffffe0f5f57807 */ /* 0x000fe20004800000 */
[----:B------:R-:W-:Y:S01]  /*07a0*/  IMAD R6, R14, 0x400, R4 ;  /* 0x000004000e067824 */ /* 0x000fe200078e0204 */
[----:B------:R-:W-:Y:S01]  /*07b0*/  SEL R194, R194, 0x10, !P0 ;  /* 0x00000010c2c27807 */ /* 0x000fe20004000000 */
[----:B------:R-:W-:Y:S01]  /*07c0*/  IMAD.IADD R175, R2, 0x1, R0 ;  /* 0x0000000102af7824 */ /* 0x000fe200078e0200 */
[----:B------:R-:W-:Y:S01]  /*07d0*/  SHF.R.S32.HI R252, RZ, 0x1f, R235 ;  /* 0x0000001ffffc7819 */ /* 0x000fe200000114eb */
[----:B------:R-:W-:Y:S02]  /*07e0*/  IMAD.IADD R5, R5, 0x1, R8 ;  /* 0x0000000105057824 */ /* 0x000fe400078e0208 */
[----:B------:R-:W-:-:S02]  /*07f0*/  IMAD.IADD R0, R0, 0x1, R6 ;  /* 0x0000000100007824 */ /* 0x000fc400078e0206 */
[----:B------:R-:W-:Y:S02]  /*0800*/  VIADD R2, R177, 0xa000 ;  /* 0x0000a000b1027836 */ /* 0x000fe40000000000 */
[----:B------:R-:W-:Y:S02]  /*0810*/  VIADD R4, R235, 0xffffffc0 ;  /* 0xffffffc0eb047836 */ /* 0x000fe40000000000 */
[----:B------:R-:W-:Y:S02]  /*0820*/  IMAD R169, R0, 0x2, R2 ;  /* 0x0000000200a97824 */ /* 0x000fe400078e0202 */
[----:B------:R-:W-:Y:S01]  /*0830*/  IMAD R241, R5, 0x2, R176 ;  /* 0x0000000205f17824 */ /* 0x000fe200078e02b0 */
[----:B------:R-:W-:Y:S01]  /*0840*/  SHF.R.S32.HI R238, RZ, 0x1f, R4 ;  /* 0x0000001fffee7819 */ /* 0x000fe20000011404 */
[----:B------:R-:W-:Y:S02]  /*0850*/  IMAD R0, R178, 0x2, R2 ;  /* 0x00000002b2007824 */ /* 0x000fe400078e0202 */
[----:B------:R-:W-:Y:S01]  /*0860*/  VIADD R244, R241, 0x40 ;  /* 0x00000040f1f47836 */ /* 0x000fe20000000000 */
[----:B------:R-:W-:Y:S01]  /*0870*/  SHF.L.U64.HI R238, R4, 0x2, R238 ;  /* 0x0000000204ee7819 */ /* 0x000fe200000102ee */
[----:B------:R-:W-:-:S02]  /*0880*/  IMAD.SHL.U32 R164, R251, 0x2, RZ ;  /* 0x00000002fba47824 */ /* 0x000fc400078e00ff */
[C---:B------:R-:W-:Y:S02]  /*0890*/  IMAD.IADD R170, R0.reuse, 0x1, R170 ;  /* 0x0000000100aa7824 */ /* 0x040fe400078e02aa */
[----:B------:R-:W-:Y:S02]  /*08a0*/  IMAD.IADD R192, R193, 0x1, R245 ;  /* 0x00000001c1c07824 */ /* 0x000fe400078e02f5 */
[C---:B------:R-:W-:Y:S02]  /*08b0*/  @P2 VIADD R244, R241.reuse, 0xffffffc0 ;  /* 0xffffffc0f1f42836 */ /* 0x040fe40000000000 */
[----:B------:R-:W-:Y:S02]  /*08c0*/  IMAD.IADD R172, R0, 0x1, R171 ;  /* 0x0000000100ac7824 */ /* 0x000fe400078e02ab */
[----:B------:R-:W-:Y:S02]  /*08d0*/  VIADD R250, R241, 0x420 ;  /* 0x00000420f1fa7836 */ /* 0x000fe40000000000 */
[----:B------:R-:W-:-:S02]  /*08e0*/  IMAD.IADD R195, R193, 0x1, R194 ;  /* 0x00000001c1c37824 */ /* 0x000fc400078e02c2 */
[----:B------:R-:W-:Y:S02]  /*08f0*/  IMAD.IADD R246, R245, 0x1, R241 ;  /* 0x00000001f5f67824 */ /* 0x000fe400078e02f1 */
[----:B------:R-:W-:Y:S01]  /*0900*/  IMAD.IADD R176, R176, 0x1, R164 ;  /* 0x00000001b0b07824 */ /* 0x000fe200078e02a4 */
[----:B------:R-:W-:Y:S01]  /*0910*/  IADD3 R164, R164, 0x4000, R177 ;  /* 0x00004000a4a47810 */ /* 0x000fe20007ffe0b1 */
[----:B------:R-:W-:Y:S02]  /*0920*/  IMAD.SHL.U32 R237, R4, 0x4, RZ ;  /* 0x0000000404ed7824 */ /* 0x000fe400078e00ff */
[----:B------:R-:W-:Y:S02]  /*0930*/  IMAD.IADD R171, R171, 0x1, R170 ;  /* 0x00000001abab7824 */ /* 0x000fe400078e02aa */
[----:B------:R-:W-:Y:S02]  /*0940*/  @P1 VIADD R250, R241, 0x3e0 ;  /* 0x000003e0f1fa1836 */ /* 0x000fe40000000000 */
[----:B------:R-:W-:-:S02]  /*0950*/  IMAD.IADD R194, R194, 0x1, R192 ;  /* 0x00000001c2c27824 */ /* 0x000fc400078e02c0 */
[----:B---3--:R-:W-:-:S07]  /*0960*/  IMAD.IADD R245, R245, 0x1, R244 ;  /* 0x00000001f5f57824 */ /* 0x008fce00078e02f4 */
.L_x_314:
[----:B-1-3--:R-:W1:Y:S01]  /*0970*/  LDC.64 R4, c[0x0][0x2f0] ;  /* 0x0000bc00ff047b82 */ /* 0x00ae620000000a00 */
[C---:B------:R-:W-:Y:S01]  /*0980*/  IMAD.SHL.U32 R14, R248.reuse, 0x4, RZ ;  /* 0x00000004f80e7824 */ /* 0x040fe200078e00ff */
[----:B------:R-:W-:Y:S01]  /*0990*/  ISETP.NE.U32.AND P3, PT, RZ, UR8, PT ;  /* 0x00000008ff007c0c */ /* 0x000fe2000bf65070 */
[----:B------:R-:W-:Y:S01]  /*09a0*/  IMAD.MOV.U32 R0, RZ, RZ, -0x1 ;  /* 0xffffffffff007424 */ /* 0x000fe200078e00ff */
[----:B------:R-:W-:Y:S02]  /*09b0*/  SHF.R.S32.HI R40, RZ, 0x1f, R248 ;  /* 0x0000001fff287819 */ /* 0x000fe400000114f8 */
[----:B------:R-:W-:Y:S02]  /*09c0*/  ISETP.NE.AND.EX P3, PT, RZ, UR9, PT, P3 ;  /* 0x00000009ff007c0c */ /* 0x000fe4000bf65330 */
[----:B------:R-:W2:Y:S01]  /*09d0*/  LDC.64 R10, c[0x0][0x308] ;  /* 0x0000c200ff0a7b82 */ /* 0x000ea20000000a00 */
[----:B------:R-:W-:-:S07]  /*09e0*/  SHF.L.U64.HI R13, R248, 0x2, R40 ;  /* 0x00000002f80d7819 */ /* 0x000fce0000010228 */
[----:B------:R-:W3:Y:S01]  /*09f0*/  LDC.U8 R15, c[0x0][0x3c2] ;  /* 0x0000f080ff0f7b82 */ /* 0x000ee20000000000 */
[----:B-1----:R-:W-:-:S07]  /*0a00*/  ISETP.NE.U32.AND P5, PT, R4, RZ, PT ;  /* 0x000000ff0400720c */ /* 0x002fce0003fa5070 */
[----:B------:R-:W1:Y:S01]  /*0a10*/  LDC.64 R6, c[0x0][0x2f8] ;  /* 0x0000be00ff067b82 */ /* 0x000e620000000a00 */
[----:B------:R-:W-:Y:S02]  /*0a20*/  IADD3 R4, P0, R14, R4, RZ ;  /* 0x000000040e047210 */ /* 0x000fe40007f1e0ff */
[----:B------:R-:W-:-:S03]  /*0a30*/  ISETP.NE.AND.EX P5, PT, R5, RZ, PT, P5 ;  /* 0x000000ff0500720c */ /* 0x000fc60003fa5350 */
[----:B------:R-:W-:Y:S01]  /*0a40*/  IMAD.X R5, R13, 0x1, R5, P0 ;  /* 0x000000010d057824 */ /* 0x000fe200000e0605 */
[----:B--2---:R-:W-:-:S04]  /*0a50*/  ISETP.NE.U32.AND P2, PT, R10, RZ, PT ;  /* 0x000000ff0a00720c */ /* 0x004fc80003f45070 */
[----:B------:R-:W-:Y:S02]  /*0a60*/  ISETP.NE.AND.EX P2, PT, R11, RZ, PT, P2 ;  /* 0x000000ff0b00720c */ /* 0x000fe40003f45320 */
[----:B----4-:R-:W-:-:S03]  /*0a70*/  @P3 IADD3 R8, P1, R14, UR8, RZ ;  /* 0x000000080e083c10 */ /* 0x010fc6000ff3e0ff */
[----:B------:R-:W2:Y:S04]  /*0a80*/  @P5 LDG.E R0, desc[UR12][R4.64] ;  /* 0x0000000c04005981 */ /* 0x000ea8000c1e1900 */
[----:B------:R4:W2:Y:S01]  /*0a90*/  @P5 LDG.E R12, desc[UR12][R4.64+0x4] ;  /* 0x0000040c040c5981 */ /* 0x0008a2000c1e1900 */
[----:B------:R-:W-:Y:S01]  /*0aa0*/  IMAD.MOV.U32 R230, RZ, RZ, RZ ;  /* 0x000000ffffe67224 */ /* 0x000fe200078e00ff */
        /* <DEDUP_REMOVED lines=27> */
.L_x_268:
        /* <DEDUP_REMOVED lines=45> */
[----:B------:R-:W4:Y:S03]  /*0f30*/  @P2 LDC R34, c[0x0][0x2e4] ;  /* 0x0000b900ff222b82 */ /* 0x000f260000000800 */
        /* <DEDUP_REMOVED lines=13> */
[----:B------:R-:W-:Y:S01]  /*1010*/  LEA.HI R5, R10, R5, RZ, 0x6 ;  /* 0x000000050a057211 */ /* 0x000fe200078f30ff */
[----:B------:R-:W-:Y:S01]  /*1020*/  IMAD R10, R27, R16, RZ ;  /* 0x000000101b0a7224 */ /* 0x000fe200078e02ff */
[----:B------:R-:W-:Y:S01]  /*1030*/  ISETP.GE.U32.AND P6, PT, R4, R15, PT ;  /* 0x0000000f0400720c */ /* 0x000fe20003fc6070 */
[----:B------:R-:W-:Y:S01]  /*1040*/  IMAD R4, R40, R42, R8 ;  /* 0x0000002a28047224 */ /* 0x000fe200078e0208 */
[----:B------:R-:W-:Y:S02]  /*1050*/  SHF.R.S32.HI R8, RZ, 0x6, R14 ;  /* 0x00000006ff087819 */ /* 0x000fe4000001140e */
[----:B------:R-:W2:Y:S01]  /*1060*/  @!P1 LDC.64 R14, c[0x0][0x418] ;  /* 0x00010600ff0e9b82 */ /* 0x000ea20000000a00 */
[----:B------:R-:W-:Y:S01]  /*1070*/  IMAD.IADD R4, R17, 0x1, R4 ;  /* 0x0000000111047824 */ /* 0x000fe200078e0204 */
[----:B------:R-:W-:-:S02]  /*1080*/  ISETP.NE.AND P4, PT, R18, RZ, PT ;  /* 0x000000ff1200720c */ /* 0x000fc40003f85270 */
[----:B------:R-:W-:Y:S01]  /*1090*/  SHF.R.S32.HI R5, RZ, 0x6, R5 ;  /* 0x00000006ff057819 */ /* 0x000fe20000011405 */
[----:B------:R-:W-:Y:S01]  /*10a0*/  IMAD R10, R26, R4, R10 ;  /* 0x000000041a0a7224 */ /* 0x000fe200078e020a */
[----:B------:R-:W-:Y:S02]  /*10b0*/  @P0 IADD3 R4, R230, R240, RZ ;  /* 0x000000f0e6040210 */ /* 0x000fe40007ffe0ff */
[----:B------:R-:W-:Y:S01]  /*10c0*/  @P1 IADD3 R28, R7, R6, RZ ;  /* 0x00000006071c1210 */ /* 0x000fe20007ffe0ff */
[----:B------:R-:W-:Y:S01]  /*10d0*/  @P6 VIADD R2, R2, 0x1 ;  /* 0x0000000102026836 */ /* 0x000fe20000000000 */
[----:B------:R-:W-:Y:S01]  /*10e0*/  VIMNMX R187, R8, R5, PT ;  /* 0x0000000508bb7248 */ /* 0x000fe20003fe0100 */
[C---:B---3--:R-:W-:Y:S01]  /*10f0*/  @P0 IMAD R11, R4.reuse, R13, RZ ;  /* 0x0000000d040b0224 */ /* 0x048fe200078e02ff */
[----:B-----5:R-:W-:Y:S01]  /*1100*/  ISETP.NE.AND P6, PT, R37, RZ, PT ;  /* 0x000000ff2500720c */ /* 0x020fe20003fc5270 */
        /* <DEDUP_REMOVED lines=8> */
[----:B------:R-:W-:Y:S01]  /*1190*/  IMAD.WIDE.U32 R4, R26, R0, RZ ;  /* 0x000000001a047225 */ /* 0x000fe200078e00ff */
[----:B------:R-:W-:-:S03]  /*11a0*/  SHF.R.S32.HI R11, RZ, 0x1f, R8 ;  /* 0x0000001fff0b7819 */ /* 0x000fc60000011408 */
[----:B------:R-:W-:Y:S01]  /*11b0*/  @!P3 IMAD.MOV R20, RZ, RZ, -R20 ;  /* 0x000000ffff14b224 */ /* 0x000fe200078e0a14 */
[----:B------:R-:W-:Y:S01]  /*11c0*/  @!P4 LOP3.LUT R20, RZ, R18, RZ, 0x33, !PT ;  /* 0x00000012ff14c212 */ /* 0x000fe200078e33ff */
[----:B------:R-:W-:Y:S01]  /*11d0*/  IMAD.IADD R25, R7, 0x1, R10 ;  /* 0x0000000107197824 */ /* 0x000fe200078e020a */
[----:B------:R-:W5:Y:S01]  /*11e0*/  @P0 LDC.64 R18, c[0x0][0x248] ;  /* 0x00009200ff120b82 */ /* 0x000f620000000a00 */
        /* <DEDUP_REMOVED lines=10> */
[----:B------:R-:W-:Y:S01]  /*1290*/  @P2 SEL R9, R9, R0, !P1 ;  /* 0x0000000009092207 */ /* 0x000fe20004800000 */
[----:B------:R-:W-:Y:S02]  /*12a0*/  @P1 IMAD R24, R0, R23, R7 ;  /* 0x0000001700181224 */ /* 0x000fe400078e0207 */
[C---:B------:R-:W-:Y:S02]  /*12b0*/  @!P1 IMAD R10, R248.reuse, R15, R4 ;  /* 0x0000000ff80a9224 */ /* 0x040fe400078e0204 */
[----:B------:R-:W-:Y:S02]  /*12c0*/  IMAD.X R7, R11, 0x1, R5, P3 ;  /* 0x000000010b077824 */ /* 0x000fe400018e0605 */
[----:B------:R-:W-:Y:S02]  /*12d0*/  IMAD R21, R27, R2, RZ ;  /* 0x000000021b157224 */ /* 0x000fe400078e02ff */
[----:B------:R-:W-:-:S04]  /*12e0*/  @!P1 IMAD.WIDE.U32 R4, R248, R14, RZ ;  /* 0x0000000ef8049225 */ /* 0x000fc800078e00ff */
[C---:B------:R-:W-:Y:S01]  /*12f0*/  IMAD R22, R26.reuse, R7, R21 ;  /* 0x000000071a167224 */ /* 0x040fe200078e0215 */
[----:B------:R-:W-:Y:S01]  /*1300*/  @P1 MOV R21, R6 ;  /* 0x0000000600151202 */ /* 0x000fe20000000f00 */
[----:B------:R-:W-:Y:S01]  /*1310*/  IMAD.WIDE.U32 R14, R26, R2, RZ ;  /* 0x000000021a0e7225 */ /* 0x000fe200078e00ff */
[----:B------:R-:W-:-:S03]  /*1320*/  @!P1 MOV R21, R4 ;  /* 0x0000000400159202 */ /* 0x000fc60000000f00 */
[----:B------:R-:W-:Y:S02]  /*1330*/  @!P1 IMAD.IADD R24, R5, 0x1, R10 ;  /* 0x0000000105189824 */ /* 0x000fe400078e020a */
[----:B------:R-:W-:Y:S02]  /*1340*/  @!P2 IMAD R2, R248, R224, R44 ;  /* 0x000000e0f802a224 */ /* 0x000fe400078e022c */
[----:B---3--:R-:W-:-:S04]  /*1350*/  IMAD.WIDE.U32 R4, R36, R16, RZ ;  /* 0x0000001024047225 */ /* 0x008fc800078e00ff */
[----:B------:R-:W-:Y:S01]  /*1360*/  @P0 IMAD.IADD R6, R230, 0x1, R240 ;  /* 0x00000001e6060824 */ /* 0x000fe200078e02f0 */
[----:B------:R-:W-:Y:S01]  /*1370*/  SEL R10, R4, RZ, P6 ;  /* 0x000000ff040a7207 */ /* 0x000fe20003000000 */
[----:B------:R-:W-:Y:S01]  /*1380*/  @P2 IMAD R9, R44, R34, R9 ;  /* 0x000000222c092224 */ /* 0x000fe200078e0209 */
[----:B------:R-:W-:Y:S01]  /*1390*/  SHF.R.S32.HI R34, RZ, 0x1f, R217 ;  /* 0x0000001fff227819 */ /* 0x000fe200000114d9 */
[----:B------:R-:W-:Y:S02]  /*13a0*/  @!P2 IMAD R9, R2, R35, RZ ;  /* 0x000000230209a224 */ /* 0x000fe400078e02ff */
[----:B------:R-:W-:Y:S02]  /*13b0*/  IMAD R5, R36, R17, R5 ;  /* 0x0000001124057224 */ /* 0x000fe400078e0205 */
[----:B-----5:R-:W-:Y:S02]  /*13c0*/  @P0 IMAD R2, R6, R19, RZ ;  /* 0x0000001306020224 */ /* 0x020fe400078e02ff */
[----:B------:R-:W-:Y:S01]  /*13d0*/  IMAD R17, R44, R39, RZ ;  /* 0x000000272c117224 */ /* 0x000fe200078e02ff */
[----:B------:R-:W-:Y:S01]  /*13e0*/  SEL R26, R5, RZ, P6 ;  /* 0x000000ff051a7207 */ /* 0x000fe20003000000 */
[----:B------:R-:W-:-:S03]  /*13f0*/  @P0 IMAD.WIDE.U32 R6, R6, R18, RZ ;  /* 0x0000001206060225 */ /* 0x000fc600078e00ff */
        /* <DEDUP_REMOVED lines=16> */
.L_x_270:
        /* <DEDUP_REMOVED lines=13> */
.L_x_271:
        /* <DEDUP_REMOVED lines=10> */
.L_x_272:
[----:B------:R-:W-:-:S04]  /*1670*/  IMAD R2, R248, R224, R44 ;  /* 0x000000e0f8027224 */ /* 0x000fc800078e022c */
[----:B------:R-:W-:-:S07]  /*1680*/  IMAD R2, R2, R42, RZ ;  /* 0x0000002a02027224 */ /* 0x000fce00078e02ff */
.L_x_273:
[----:B------:R-:W1:Y:S01]  /*1690*/  S2R R42, SR_TID.X ;  /* 0x00000000002a7919 */ /* 0x000e620000002100 */
[----:B------:R-:W2:Y:S01]  /*16a0*/  LDC.64 R22, c[0x0][0x420] ;  /* 0x00010800ff167b82 */ /* 0x000ea20000000a00 */
[----:B------:R-:W-:Y:S01]  /*16b0*/  IMAD R224, R39, R224, RZ ;  /* 0x000000e027e07224 */ /* 0x000fe200078e02ff */
[----:B------:R-:W-:Y:S01]  /*16c0*/  IADD3 R0, P3, R218, R8, RZ ;  /* 0x00000008da007210 */ /* 0x000fe20007f7e0ff */
[----:B------:R-:W-:Y:S01]  /*16d0*/  ULDC.64 UR4, c[0x0][0x258] ;  /* 0x0000960000047ab9 */ /* 0x000fe20000000a00 */
[----:B------:R-:W-:Y:S01]  /*16e0*/  SHF.R.S32.HI R39, RZ, 0x1f, R218 ;  /* 0x0000001fff277819 */ /* 0x000fe200000114da */
[----:B------:R-:W-:Y:S01]  /*16f0*/  IMAD.SHL.U32 R223, R224, 0x40, RZ ;  /* 0x00000040e0df7824 */ /* 0x000fe200078e00ff */
[----:B------:R-:W-:Y:S01]  /*1700*/  SHF.R.S32.HI R243, RZ, 0x1f, R242 ;  /* 0x0000001ffff37819 */ /* 0x000fe200000114f2 */
[----:B------:R-:W-:Y:S01]  /*1710*/  ULDC UR10, c[0x0][0x398] ;  /* 0x0000e600000a7ab9 */ /* 0x000fe20000000800 */
[----:B------:R-:W-:Y:S01]  /*1720*/  IADD3 R16, R8, R9, RZ ;  /* 0x0000000908107210 */ /* 0x000fe20007ffe0ff */
[----:B------:R-:W-:Y:S01]  /*1730*/  ULDC.64 UR6, c[0x0][0x3e0] ;  /* 0x0000f80000067ab9 */ /* 0x000fe20000000a00 */
[----:B------:R-:W-:Y:S01]  /*1740*/  IADD3 R6, P2, P1, R14, R223, R17 ;  /* 0x000000df0e067210 */ /* 0x000fe2000795e011 */
[----:B------:R-:W-:Y:S01]  /*1750*/  IMAD.IADD R17, R8, 0x1, R2 ;  /* 0x0000000108117824 */ /* 0x000fe200078e0202 */
[----:B------:R-:W-:Y:S01]  /*1760*/  SHF.R.S32.HI R4, RZ, 0x1f, R223 ;  /* 0x0000001fff047819 */ /* 0x000fe200000114df */
[----:B------:R-:W-:Y:S03]  /*1770*/  BSSY B1, `(.L_x_269) ;  /* 0x0000610000017945 */ /* 0x000fe60003800000 */
[----:B------:R-:W-:Y:S01]  /*1780*/  IADD3.X R14, R5, R4, R27, P2, P1 ;  /* 0x00000004050e7210 */ /* 0x000fe200017e241b */
[----:B------:R-:W-:Y:S01]  /*1790*/  IMAD.X R5, R39, 0x1, R11, P3 ;  /* 0x0000000127057824 */ /* 0x000fe200018e060b */
[----:B------:R-:W-:Y:S01]  /*17a0*/  IADD3 R15, P2, P1, R10, R6, R29 ;  /* 0x000000060a0f7210 */ /* 0x000fe2000795e01d */
[----:B------:R-:W-:Y:S01]  /*17b0*/  IMAD.WIDE.U32 R6, R0, R32, R242 ;  /* 0x0000002000067225 */ /* 0x000fe200078e00f2 */
[----:B------:R-:W-:-:S02]  /*17c0*/  IADD3 R4, P3, R242, R21, RZ ;  /* 0x00000015f2047210 */ /* 0x000fc40007f7e0ff */
[----:B------:R-:W-:Y:S01]  /*17d0*/  IADD3.X R14, R26, R14, R25, P2, P1 ;  /* 0x0000000e1a0e7210 */ /* 0x000fe200017e2419 */
[----:B------:R-:W-:Y:S01]  /*17e0*/  IMAD R2, R5, R32, RZ ;  /* 0x0000002005027224 */ /* 0x000fe200078e02ff */
[----:B------:R-:W3:Y:S01]  /*17f0*/  LDC.64 R26, c[0x0][0x478] ;  /* 0x00011e00ff1a7b82 */ /* 0x000ee20000000a00 */
[----:B------:R-:W-:Y:S01]  /*1800*/  IMAD.X R5, R243, 0x1, R24, P3 ;  /* 0x00000001f3057824 */ /* 0x000fe200018e0618 */
[----:B------:R-:W-:Y:S01]  /*1810*/  IADD3 R6, P3, R38, R6, RZ ;  /* 0x0000000626067210 */ /* 0x000fe20007f7e0ff */
[----:B------:R-:W-:Y:S02]  /*1820*/  IMAD R10, R0, R33, R2 ;  /* 0x00000021000a7224 */ /* 0x000fe400078e0202 */
[-C--:B--2---:R-:W-:Y:S01]  /*1830*/  IMAD R0, R11, R22.reuse, RZ ;  /* 0x000000160b007224 */ /* 0x084fe200078e02ff */
[----:B-1----:R-:W-:Y:S01]  /*1840*/  SHF.R.S32.HI R43, RZ, 0x1f, R42 ;  /* 0x0000001fff2b7819 */ /* 0x002fe2000001142a */
[----:B------:R-:W-:Y:S01]  /*1850*/  IMAD.WIDE.U32 R4, R8, R22, R4 ;  /* 0x0000001608047225 */ /* 0x000fe200078e0004 */
[----:B------:R-:W-:Y:S01]  /*1860*/  IADD3.X R7, R28, R7, R10, P3, !PT ;  /* 0x000000071c077210 */ /* 0x000fe20001ffe40a */
[----:B------:R-:W1:Y:S01]  /*1870*/  LDC.64 R24, c[0x0][0x2b0] ;  /* 0x0000ac00ff187b82 */ /* 0x000e620000000a00 */
[----:B------:R-:W-:Y:S01]  /*1880*/  LEA.HI R11, R43, R42, RZ, 0x5 ;  /* 0x0000002a2b0b7211 */ /* 0x000fe200078f28ff */
[----:B------:R-:W-:-:S02]  /*1890*/  IMAD R9, R8, R23, R0 ;  /* 0x0000001708097224 */ /* 0x000fc400078e0200 */
[----:B------:R-:W-:Y:S01]  /*18a0*/  IMAD.WIDE.U32 R6, R44, UR4, R6 ;  /* 0x000000042c067c25 */ /* 0x000fe2000f8e0006 */
[----:B------:R-:W-:Y:S02]  /*18b0*/  LOP3.LUT R2, R11, 0xffffffe0, RZ, 0xc0, !PT ;  /* 0xffffffe00b027812 */ /* 0x000fe400078ec0ff */
[----:B------:R-:W-:Y:S01]  /*18c0*/  SHF.R.S32.HI R0, RZ, 0x5, R11 ;  /* 0x00000005ff007819 */ /* 0x000fe2000001140b */
[----:B------:R-:W-:Y:S02]  /*18d0*/  IMAD R11, R41, UR4, RZ ;  /* 0x00000004290b7c24 */ /* 0x000fe4000f8e02ff */
[----:B------:R-:W-:Y:S01]  /*18e0*/  IMAD.IADD R8, R42, 0x1, -R2 ;  /* 0x000000012a087824 */ /* 0x000fe200078e0a02 */
[----:B------:R-:W-:Y:S01]  /*18f0*/  IADD3 R2, -R186, R209, R217 ;  /* 0x000000d1ba027210 */ /* 0x000fe20007ffe1d9 */
[----:B------:R-:W-:Y:S01]  /*1900*/  IMAD R11, R44, UR5, R11 ;  /* 0x000000052c0b7c24 */ /* 0x000fe2000f8e020b */
[----:B------:R-:W-:Y:S01]  /*1910*/  ULDC.64 UR4, c[0x0][0x428] ;  /* 0x00010a0000047ab9 */ /* 0x000fe20000000a00 */
[----:B------:R-:W-:-:S02]  /*1920*/  IMAD.IADD R5, R5, 0x1, R9 ;  /* 0x0000000105057824 */ /* 0x000fc400078e0209 */
[----:B------:R-:W-:Y:S01]  /*1930*/  VIADD R2, R2, -UR10 ;  /* 0x8000000a02027c36 */ /* 0x000fe20008000000 */
[----:B------:R-:W-:Y:S01]  /*1940*/  IADD3 R11, R7, R11, RZ ;  /* 0x0000000b070b7210 */ /* 0x000fe20007ffe0ff */
[----:B------:R-:W-:Y:S02]  /*1950*/  IMAD R9, R41, UR4, RZ ;  /* 0x0000000429097c24 */ /* 0x000fe4000f8e02ff */
[----:B------:R-:W-:Y:S01]  /*1960*/  IMAD.WIDE.U32 R4, R44, UR4, R4 ;  /* 0x000000042c047c25 */ /* 0x000fe2000f8e0004 */
[----:B------:R-:W-:-:S03]  /*1970*/  SHF.R.S32.HI R10, RZ, 0x1f, R2 ;  /* 0x0000001fff0a7819 */ /* 0x000fc60000011402 */
[----:B------:R-:W-:Y:S01]  /*1980*/  IMAD R9, R44, UR5, R9 ;  /* 0x000000052c097c24 */ /* 0x000fe2000f8e0209 */
[----:B------:R-:W-:Y:S01]  /*1990*/  ULDC.64 UR4, c[0x0][0x210] ;  /* 0x0000840000047ab9 */ /* 0x000fe20000000a00 */
[----:B------:R-:W-:Y:S01]  /*19a0*/  IMAD R8, R0, R224, R8 ;  /* 0x000000e000087224 */ /* 0x000fe200078e0208 */
[----:B------:R-:W-:Y:S01]  /*19b0*/  LEA R190, P2, R6, UR4, 0x1 ;  /* 0x0000000406be7c11 */ /* 0x000fe2000f8408ff */
[----:B------:R-:W-:Y:S01]  /*19c0*/  IMAD.IADD R5, R5, 0x1, R9 ;  /* 0x0000000105057824 */ /* 0x000fe200078e0209 */
[----:B------:R-:W-:Y:S01]  /*19d0*/  LEA.HI R7, R10, R2, RZ, 0x6 ;  /* 0x000000020a077211 */ /* 0x000fe200078f30ff */
[-C--:B------:R-:W-:Y:S01]  /*19e0*/  IMAD R2, R39, R22.reuse, RZ ;  /* 0x0000001627027224 */ /* 0x080fe200078e02ff */
[----:B------:R-:W-:Y:S01]  /*19f0*/  IADD3 R0, P1, R8, R15, RZ ;  /* 0x0000000f08007210 */ /* 0x000fe20007f3e0ff */
[----:B------:R-:W-:Y:S01]  /*1a00*/  IMAD.WIDE.U32 R4, R218, R22, R4 ;  /* 0x00000016da047225 */ /* 0x000fe200078e0004 */
[----:B------:R-:W-:Y:S01]  /*1a10*/  LEA.HI.X R191, R6, UR5, R11, 0x1, P2 ;  /* 0x0000000506bf7c11 */ /* 0x000fe200090f0c0b */
[----:B------:R-:W-:Y:S01]  /*1a20*/  ULDC.64 UR4, c[0x0][0x400] ;  /* 0x0001000000047ab9 */ /* 0x000fe20000000a00 */
[----:B------:R-:W-:Y:S01]  /*1a30*/  SHF.R.S32.HI R6, RZ, 0x6, R7 ;  /* 0x00000006ff067819 */ /* 0x000fe20000011407 */
[----:B------:R-:W-:Y:S01]  /*1a40*/  IMAD R2, R218, R23, R2 ;  /* 0x00000017da027224 */ /* 0x000fe200078e0202 */
[----:B------:R-:W-:Y:S01]  /*1a50*/  LEA.HI.X.SX32 R8, R8, R14, 0x1, P1 ;  /* 0x0000000e08087211 */ /* 0x000fe200008f0eff */
[----:B-1----:R-:W-:Y:S01]  /*1a60*/  IMAD.WIDE R10, R16, 0x4, R24 ;  /* 0x00000004100a7825 */ /* 0x002fe200078e0218 */
[----:B------:R-:W-:-:S02]  /*1a70*/  LEA R184, P1, R0, UR4, 0x2 ;  /* 0x0000000400b87c11 */ /* 0x000fc4000f8210ff */
[----:B------:R-:W-:Y:S01]  /*1a80*/  VIMNMX R229, RZ, R6, !PT ;  /* 0x00000006ffe57248 */ /* 0x000fe20007fe0100 */
[----:B------:R-:W-:Y:S01]  /*1a90*/  IMAD.IADD R2, R5, 0x1, R2 ;  /* 0x0000000105027824 */ /* 0x000fe200078e0202 */
[----:B------:R-:W-:Y:S01]  /*1aa0*/  LEA.HI.X R183, R0, UR5, R8, 0x2, P1 ;  /* 0x0000000500b77c11 */ /* 0x000fe200088f1408 */
[----:B---3--:R-:W-:Y:S01]  /*1ab0*/  IMAD.WIDE R6, R17, 0x4, R26 ;  /* 0x0000000411067825 */ /* 0x008fe200078e021a */
[C---:B------:R-:W-:Y:S02]  /*1ac0*/  ISETP.GT.AND P1, PT, R187.reuse, R229, PT ;  /* 0x000000e5bb00720c */ /* 0x040fe40003f24270 */
[C---:B------:R-:W-:Y:S01]  /*1ad0*/  LEA R188, P2, R4.reuse, UR6, 0x1 ;  /* 0x0000000604bc7c11 */ /* 0x040fe2000f8408ff */
[----:B------:R-:W-:Y:S01]  /*1ae0*/  IMAD.MOV.U32 R210, RZ, RZ, R11 ;  /* 0x000000ffffd27224 */ /* 0x000fe200078e000b */
[----:B------:R-:W-:Y:S01]  /*1af0*/  MOV R211, R10 ;  /* 0x0000000a00d37202 */ /* 0x000fe20000000f00 */
[----:B------:R-:W-:Y:S01]  /*1b00*/  IMAD.MOV.U32 R213, RZ, RZ, R6 ;  /* 0x000000ffffd57224 */ /* 0x000fe200078e0006 */
[----:B------:R-:W-:Y:S01]  /*1b10*/  LEA.HI.X R189, R4, UR7, R2, 0x1, P2 ;  /* 0x0000000704bd7c11 */ /* 0x000fe200090f0c02 */
[----:B------:R-:W-:Y:S01]  /*1b20*/  VIADD R187, R187, 0xffffffff ;  /* 0xffffffffbbbb7836 */ /* 0x000fe20000000000 */
[----:B------:R-:W-:-:S05]  /*1b30*/  MOV R212, R7 ;  /* 0x0000000700d47202 */ /* 0x000fca0000000f00 */
[----:B------:R-:W-:Y:S05]  /*1b40*/  @P1 BRA `(.L_x_274) ;  /* 0x0000000800d01947 */ /* 0x000fea0003800000 */
[----:B------:R-:W1:Y:S01]  /*1b50*/  @P0 LDC.64 R4, c[0x0][0x450] ;  /* 0x00011400ff040b82 */ /* 0x000e620000000a00 */
[CC--:B------:R-:W-:Y:S02]  /*1b60*/  @P0 IADD3 R8, R230.reuse, R240.reuse, RZ ;  /* 0x000000f0e6080210 */ /* 0x0c0fe40007ffe0ff */
[----:B------:R-:W-:Y:S02]  /*1b70*/  @P0 IADD3 R0, R230, R240, RZ ;  /* 0x000000f0e6000210 */ /* 0x000fe40007ffe0ff */
[----:B------:R-:W-:-:S03]  /*1b80*/  IADD3 R16, R218, 0x20, RZ ;  /* 0x00000020da107810 */ /* 0x000fc60007ffe0ff */
[----:B------:R-:W2:Y:S01]  /*1b90*/  @P0 LDC.64 R12, c[0x0][0x458] ;  /* 0x00011600ff0c0b82 */ /* 0x000ea20000000a00 */
[C---:B-1----:R-:W-:Y:S02]  /*1ba0*/  @P0 IMAD R10, R8.reuse, R5, RZ ;  /* 0x00000005080a0224 */ /* 0x042fe400078e02ff */
[----:B------:R-:W-:-:S05]  /*1bb0*/  @P0 IMAD.WIDE.U32 R8, R8, R4, RZ ;  /* 0x0000000408080225 */ /* 0x000fca00078e00ff */
[----:B------:R-:W-:Y:S01]  /*1bc0*/  @P0 IADD3 R11, R9, R10, RZ ;  /* 0x0000000a090b0210 */ /* 0x000fe20007ffe0ff */
[C---:B--2---:R-:W-:Y:S01]  /*1bd0*/  @P0 IMAD R2, R0.reuse, R13, RZ ;  /* 0x0000000d00020224 */ /* 0x044fe200078e02ff */
[----:B------:R-:W-:Y:S01]  /*1be0*/  @P0 MOV R10, R8 ;  /* 0x00000008000a0202 */ /* 0x000fe20000000f00 */
[----:B------:R-:W-:-:S04]  /*1bf0*/  @P0 IMAD.WIDE.U32 R6, R0, R12, RZ ;  /* 0x0000000c00060225 */ /* 0x000fc800078e00ff */
[----:B------:R-:W-:Y:S01]  /*1c00*/  IMAD R0, R231, -0x80, R186 ;  /* 0xffffff80e7007824 */ /* 0x000fe200078e02ba */
        /* <DEDUP_REMOVED lines=15> */
.L_x_275:
        /* <DEDUP_REMOVED lines=13> */
.L_x_276:
[----:B------:R-:W-:Y:S01]  /*1dd0*/  IMAD R2, R34, R4, RZ ;  /* 0x0000000422027224 */ /* 0x000fe200078e02ff */
[C---:B------:R-:W-:Y:S01]  /*1de0*/  ISETP.GE.AND P3, PT, R218.reuse, R0, PT ;  /* 0x00000000da00720c */ /* 0x040fe20003f66270 */
[C---:B------:R-:W-:Y:S01]  /*1df0*/  IMAD.WIDE.U32 R6, R217.reuse, R4, R242 ;  /* 0x00000004d9067225 */ /* 0x040fe200078e00f2 */
[----:B------:R-:W-:Y:S01]  /*1e00*/  ULDC.64 UR4, c[0x0][0x468] ;  /* 0x00011a0000047ab9 */ /* 0x000fe20000000a00 */
[----:B------:R-:W-:Y:S01]  /*1e10*/  IADD3 R9, R218, 0x40, RZ ;  /* 0x00000040da097810 */ /* 0x000fe20007ffe0ff */
[----:B------:R-:W-:Y:S01]  /*1e20*/  BSSY B0, `(.L_x_277) ;  /* 0x0000017000007945 */ /* 0x000fe20003800000 */
[----:B------:R-:W-:Y:S01]  /*1e30*/  IMAD R2, R217, R5, R2 ;  /* 0x00000005d9027224 */ /* 0x000fe200078e0202 */
[----:B------:R-:W-:Y:S02]  /*1e40*/  IADD3 R6, P0, R10, R6, RZ ;  /* 0x000000060a067210 */ /* 0x000fe40007f1e0ff */
[----:B------:R-:W-:Y:S02]  /*1e50*/  IADD3 R8, R218, 0x60, RZ ;  /* 0x00000060da087810 */ /* 0x000fe40007ffe0ff */
[----:B------:R-:W-:Y:S01]  /*1e60*/  IADD3.X R7, R11, R7, R2, P0, !PT ;  /* 0x000000070b077210 */ /* 0x000fe200007fe402 */
[----:B------:R-:W-:Y:S01]  /*1e70*/  IMAD R2, R41, UR4, RZ ;  /* 0x0000000429027c24 */ /* 0x000fe2000f8e02ff */
[----:B------:R-:W-:-:S02]  /*1e80*/  ISETP.GE.AND P2, PT, R16, R0, PT ;  /* 0x000000001000720c */ /* 0x000fc40003f46270 */
[-C--:B------:R-:W-:Y:S01]  /*1e90*/  ISETP.GE.AND P1, PT, R9, R0.reuse, PT ;  /* 0x000000000900720c */ /* 0x080fe20003f26270 */
[----:B------:R-:W-:Y:S01]  /*1ea0*/  IMAD.WIDE.U32 R6, R44, UR4, R6 ;  /* 0x000000042c067c25 */ /* 0x000fe2000f8e0006 */
[----:B------:R-:W-:-:S03]  /*1eb0*/  ISETP.GE.AND P0, PT, R8, R0, PT ;  /* 0x000000000800720c */ /* 0x000fc60003f06270 */
        /* <DEDUP_REMOVED lines=13> */
.L_x_278:
[----:B------:R-:W-:Y:S05]  /*1f90*/  BSYNC B0 ;  /* 0x0000000000007941 */ /* 0x000fea0003800000 */
.L_x_277:
        /* <DEDUP_REMOVED lines=14> */
.L_x_280:
[----:B------:R-:W-:Y:S05]  /*2080*/  BSYNC B0 ;  /* 0x0000000000007941 */ /* 0x000fea0003800000 */
.L_x_279:
        /* <DEDUP_REMOVED lines=14> */
.L_x_282:
[----:B------:R-:W-:Y:S05]  /*2170*/  BSYNC B0 ;  /* 0x0000000000007941 */ /* 0x000fea0003800000 */
.L_x_281:
        /* <DEDUP_REMOVED lines=13> */
.L_x_284:
[----:B------:R-:W-:Y:S05]  /*2250*/  BSYNC B0 ;  /* 0x0000000000007941 */ /* 0x000fea0003800000 */
.L_x_283:
        /* <DEDUP_REMOVED lines=22> */
.L_x_286:
[----:B------:R-:W-:Y:S05]  /*23c0*/  BSYNC B0 ;  /* 0x0000000000007941 */ /* 0x000fea0003800000 */
.L_x_285:
        /* <DEDUP_REMOVED lines=14> */
.L_x_288:
[----:B------:R-:W-:Y:S05]  /*24b0*/  BSYNC B0 ;  /* 0x0000000000007941 */ /* 0x000fea0003800000 */
.L_x_287:
        /* <DEDUP_REMOVED lines=14> */
.L_x_290:
[----:B------:R-:W-:Y:S05]  /*25a0*/  BSYNC B0 ;  /* 0x0000000000007941 */ /* 0x000fea0003800000 */
.L_x_289:
        /* <DEDUP_REMOVED lines=14> */
.L_x_274:
[----:B------:R-:W-:Y:S01]  /*2690*/  IMAD R0, R231, -0x80, R186 ;  /* 0xffffff80e7007824 */ /* 0x000fe200078e02ba */
[----:B------:R-:W-:Y:S01]  /*26a0*/  ULDC.64 UR4, c[0x0][0x268] ;  /* 0x00009a0000047ab9 */ /* 0x000fe20000000a00 */
[C---:B------:R-:W-:Y:S02]  /*26b0*/  VIADD R8, R218.reuse, 0x20 ;  /* 0x00000020da087836 */ /* 0x040fe40000000000 */
[C---:B------:R-:W-:Y:S01]  /*26c0*/  VIADD R6, R218.reuse, 0x40 ;  /* 0x00000040da067836 */ /* 0x040fe20000000000 */
[----:B------:R-:W-:Y:S01]  /*26d0*/  ISETP.GE.AND P5, PT, R218, R0, PT ;  /* 0x00000000da00720c */ /* 0x000fe20003fa6270 */
[----:B------:R-:W-:Y:S01]  /*26e0*/  IMAD R2, R34, R12, RZ ;  /* 0x0000000c22027224 */ /* 0x000fe200078e02ff */
[----:B------:R-:W-:Y:S01]  /*26f0*/  ISETP.GE.AND P4, PT, R8, R0, PT ;  /* 0x000000000800720c */ /* 0x000fe20003f86270 */
[C---:B------:R-:W-:Y:S01]  /*2700*/  IMAD.WIDE.U32 R4, R217.reuse, R12, R242 ;  /* 0x0000000cd9047225 */ /* 0x040fe200078e00f2 */
[----:B------:R-:W-:Y:S01]  /*2710*/  ISETP.GE.AND P3, PT, R6, R0, PT ;  /* 0x000000000600720c */ /* 0x000fe20003f66270 */
[----:B------:R-:W-:Y:S02]  /*2720*/  @P6 BAR.SYNC.DEFER_BLOCKING 0x0 ;  /* 0x0000000000006b1d */ /* 0x000fe40000010000 */
[----:B------:R-:W-:Y:S01]  /*2730*/  VIADD R7, R218, 0x60 ;  /* 0x00000060da077836 */ /* 0x000fe20000000000 */
[----:B------:R-:W-:Y:S01]  /*2740*/  IADD3 R4, P0, R30, R4, RZ ;  /* 0x000000041e047210 */ /* 0x000fe20007f1e0ff */
[----:B------:R-:W-:-:S02]  /*2750*/  IMAD R2, R217, R13, R2 ;  /* 0x0000000dd9027224 */ /* 0x000fc400078e0202 */
[----:B------:R-:W-:Y:S01]  /*2760*/  IMAD R30, R187, -0x40, R209 ;  /* 0xffffffc0bb1e7824 */ /* 0x000fe200078e02d1 */
[----:B------:R-:W-:Y:S01]  /*2770*/  ISETP.GE.AND P1, PT, R7, R0, PT ;  /* 0x000000000700720c */ /* 0x000fe20003f26270 */
[----:B------:R-:W1:Y:S01]  /*2780*/  @!P5 LDC.64 R16, c[0x0][0x220] ;  /* 0x00008800ff10db82 */ /* 0x000e620000000a00 */
[----:B------:R-:W-:Y:S01]  /*2790*/  IADD3.X R5, R31, R5, R2, P0, !PT ;  /* 0x000000051f057210 */ /* 0x000fe200007fe402 */
[----:B------:R-:W-:Y:S01]  /*27a0*/  IMAD R2, R35, UR4, RZ ;  /* 0x0000000423027c24 */ /* 0x000fe2000f8e02ff */
[----:B------:R-:W-:Y:S01]  /*27b0*/  @!P4 IADD3 R0, P2, R218, 0x20, RZ ;  /* 0x00000020da00c810 */ /* 0x000fe20007f5e0ff */
[----:B------:R-:W-:Y:S01]  /*27c0*/  IMAD.SHL.U32 R23, R23, 0x40, RZ ;  /* 0x0000004017177824 */ /* 0x000fe200078e00ff */
[-C--:B------:R-:W-:Y:S01]  /*27d0*/  ISETP.GE.AND P0, PT, R8, R30.reuse, PT ;  /* 0x0000001e0800720c */ /* 0x080fe20003f06270 */
[----:B------:R-:W-:Y:S01]  /*27e0*/  IMAD R9, R20, UR5, R2 ;  /* 0x0000000514097c24 */ /* 0x000fe2000f8e0202 */
[C---:B------:R-:W-:Y:S01]  /*27f0*/  ISETP.GE.AND P6, PT, R218.reuse, R30, PT ;  /* 0x0000001eda00720c */ /* 0x040fe20003fc6270 */
[----:B------:R-:W2:Y:S01]  /*2800*/  @!P4 LDC.64 R24, c[0x0][0x220] ;  /* 0x00008800ff18cb82 */ /* 0x000ea20000000a00 */
[----:B------:R-:W-:Y:S01]  /*2810*/  @!P4 IMAD.X R6, RZ, RZ, R39, P2 ;  /* 0x000000ffff06c224 */ /* 0x000fe200010e0627 */
[----:B------:R-:W-:Y:S01]  /*2820*/  @!P3 IADD3 R2, P2, R218, 0x40, RZ ;  /* 0x00000040da02b810 */ /* 0x000fe20007f5e0ff */
[----:B------:R-:W-:Y:S01]  /*2830*/  IMAD.WIDE.U32 R4, R20, UR4, R4 ;  /* 0x0000000414047c25 */ /* 0x000fe2000f8e0004 */
[----:B------:R-:W-:-:S03]  /*2840*/  ULDC.64 UR4, c[0x0][0x260] ;  /* 0x0000980000047ab9 */ /* 0x000fc60000000a00 */
[-C--:B------:R-:W-:Y:S01]  /*2850*/  @!P5 IMAD R8, R39, R12.reuse, RZ ;  /* 0x0000000c2708d224 */ /* 0x080fe200078e02ff */
[----:B------:R-:W3:Y:S01]  /*2860*/  @!P3 LDC.64 R26, c[0x0][0x220] ;  /* 0x00008800ff1abb82 */ /* 0x000ee20000000a00 */
[----:B------:R-:W-:Y:S01]  /*2870*/  IMAD.IADD R5, R5, 0x1, R9 ;  /* 0x0000000105057824 */ /* 0x000fe200078e0209 */
[----:B------:R4:W-:Y:S01]  /*2880*/  @P5 STS.128 [R215+0xa000], RZ ;  /* 0x00a000ffd7005388 */ /* 0x0009e20000000c00 */
[----:B------:R-:W-:Y:S01]  /*2890*/  @!P3 IMAD.X R7, RZ, RZ, R39, P2 ;  /* 0x000000ffff07b224 */ /* 0x000fe200010e0627 */
[----:B------:R-:W-:Y:S01]  /*28a0*/  @!P1 IADD3 R15, P2, R218, 0x60, RZ ;  /* 0x00000060da0f9810 */ /* 0x000fe20007f5e0ff */
[-C--:B------:R-:W-:Y:S01]  /*28b0*/  @!P4 IMAD R6, R6, R12.reuse, RZ ;  /* 0x0000000c0606c224 */ /* 0x080fe200078e02ff */
[----:B------:R-:W-:Y:S01]  /*28c0*/  @!P4 MOV R11, R5 ;  /* 0x00000005000bc202 */ /* 0x000fe20000000f00 */
[----:B------:R-:W-:Y:S01]  /*28d0*/  @!P5 IMAD R9, R218, R13, R8 ;  /* 0x0000000dda09d224 */ /* 0x000fe200078e0208 */
[----:B------:R-:W4:Y:S01]  /*28e0*/  @!P1 LDC.64 R28, c[0x0][0x220] ;  /* 0x00008800ff1c9b82 */ /* 0x000f220000000a00 */
[----:B------:R-:W-:-:S02]  /*28f0*/  @!P3 IMAD R8, R7, R12, RZ ;  /* 0x0000000c0708b224 */ /* 0x000fc400078e02ff */
[----:B------:R-:W-:Y:S02]  /*2900*/  @!P4 IMAD R14, R0, R13, R6 ;  /* 0x0000000d000ec224 */ /* 0x000fe400078e0206 */
[----:B------:R-:W-:-:S04]  /*2910*/  @!P5 IMAD.WIDE.U32 R6, R218, R12, R4 ;  /* 0x0000000cda06d225 */ /* 0x000fc800078e0004 */
[----:B------:R-:W-:Y:S02]  /*2920*/  @!P4 IMAD.MOV.U32 R10, RZ, RZ, R4 ;  /* 0x000000ffff0ac224 */ /* 0x000fe400078e0004 */
[----:B------:R-:W-:Y:S02]  /*2930*/  @!P3 IMAD R21, R2, R13, R8 ;  /* 0x0000000d0215b224 */ /* 0x000fe400078e0208 */
[----:B------:R-:W-:-:S04]  /*2940*/  @!P4 IMAD.WIDE.U32 R10, R0, R12, R10 ;  /* 0x0000000c000ac225 */ /* 0x000fc800078e000a */
[----:B------:R-:W-:Y:S02]  /*2950*/  @!P5 IMAD.IADD R7, R7, 0x1, R9 ;  /* 0x000000010707d824 */ /* 0x000fe400078e0209 */
[----:B------:R-:W-:Y:S01]  /*2960*/  @!P1 IMAD.X R0, RZ, RZ, R39, P2 ;  /* 0x000000ffff009224 */ /* 0x000fe200010e0627 */
[C---:B-1----:R-:W-:Y:S01]  /*2970*/  @!P5 LEA R16, P2, R6.reuse, R16, 0x1 ;  /* 0x000000100610d211 */ /* 0x042fe200078408ff */
[----:B------:R-:W-:Y:S02]  /*2980*/  @!P3 IMAD.MOV.U32 R8, RZ, RZ, R4 ;  /* 0x000000ffff08b224 */ /* 0x000fe400078e0004 */
[----:B------:R-:W-:Y:S01]  /*2990*/  @!P3 IMAD.MOV.U32 R9, RZ, RZ, R5 ;  /* 0x000000ffff09b224 */ /* 0x000fe200078e0005 */
[----:B------:R-:W-:Y:S01]  /*29a0*/  @!P5 LEA.HI.X R17, R6, R17, R7, 0x1, P2 ;  /* 0x000000110611d211 */ /* 0x000fe200010f0c07 */
[-C--:B------:R-:W-:Y:S02]  /*29b0*/  @!P1 IMAD R0, R0, R12.reuse, RZ ;  /* 0x0000000c00009224 */ /* 0x080fe400078e02ff */
[----:B------:R-:W-:-:S02]  /*29c0*/  @!P3 IMAD.WIDE.U32 R8, R2, R12, R8 ;  /* 0x0000000c0208b225 */ /* 0x000fc400078e0008 */
[----:B------:R-:W-:Y:S01]  /*29d0*/  @!PT LDS RZ, [RZ] ;  /* 0x00000000fffff984 */ /* 0x000fe20000000800 */
[----:B------:R-:W-:Y:S01]  /*29e0*/  @!PT LDS RZ, [RZ] ;  /* 0x00000000fffff984 */ /* 0x000fe20000000800 */
[----:B------:R-:W-:Y:S01]  /*29f0*/  @!PT LDS RZ, [RZ] ;  /* 0x00000000fffff984 */ /* 0x000fe20000000800 */
[----:B------:R1:W-:Y:S02]  /*2a00*/  @!P5 LDGSTS.E.BYPASS.LTC128B.128 [R215+0xa000], desc[UR12][R16.64] ;  /* 0x0a00000010d7dfae */ /* 0x0003e4000b901d4c */
[----:B------:R-:W-:Y:S01]  /*2a10*/  @!P4 IMAD.IADD R2, R11, 0x1, R14 ;  /* 0x000000010b02c824 */ /* 0x000fe200078e020e */
[C---:B--2---:R-:W-:Y:S01]  /*2a20*/  @!P4 LEA R14, P2, R10.reuse, R24, 0x1 ;  /* 0x000000180a0ec211 */ /* 0x044fe200078408ff */
[C---:B------:R-:W-:Y:S01]  /*2a30*/  @!P1 IMAD R6, R15.reuse, R13, R0 ;  /* 0x0000000d0f069224 */ /* 0x040fe200078e0200 */
[----:B------:R2:W-:Y:S01]  /*2a40*/  @P4 STS.128 [R215+0xb000], RZ ;  /* 0x00b000ffd7004388 */ /* 0x0005e20000000c00 */
[----:B------:R-:W-:Y:S01]  /*2a50*/  @!P1 IMAD.WIDE.U32 R4, R15, R12, R4 ;  /* 0x0000000c0f049225 */ /* 0x000fe200078e0004 */
[----:B------:R-:W-:Y:S02]  /*2a60*/  @!P4 LEA.HI.X R15, R10, R25, R2, 0x1, P2 ;  /* 0x000000190a0fc211 */ /* 0x000fe400010f0c02 */
[----:B---3--:R-:W-:Y:S01]  /*2a70*/  @!P3 LEA R12, P2, R8, R26, 0x1 ;  /* 0x0000001a080cb211 */ /* 0x008fe200078408ff */
[----:B------:R-:W-:-:S02]  /*2a80*/  @!P3 IMAD.IADD R0, R9, 0x1, R21 ;  /* 0x000000010900b824 */ /* 0x000fc400078e0215 */
[----:B------:R-:W-:Y:S01]  /*2a90*/  IMAD.SHL.U32 R2, R33, 0x40, RZ ;  /* 0x0000004021027824 */ /* 0x000fe200078e00ff */
[----:B------:R-:W-:Y:S01]  /*2aa0*/  @!PT LDS RZ, [RZ] ;  /* 0x00000000fffff984 */ /* 0x000fe20000000800 */
[----:B------:R-:W-:Y:S01]  /*2ab0*/  @!PT LDS RZ, [RZ] ;  /* 0x00000000fffff984 */ /* 0x000fe20000000800 */
[----:B------:R-:W-:Y:S01]  /*2ac0*/  @!PT LDS RZ, [RZ] ;  /* 0x00000000fffff984 */ /* 0x000fe20000000800 */
[----:B------:R3:W-:Y:S01]  /*2ad0*/  @!P4 LDGSTS.E.BYPASS.LTC128B.128 [R215+0xb000], desc[UR12][R14.64] ;  /* 0x0b0000000ed7cfae */ /* 0x0007e2000b901d4c */
[----:B------:R-:W-:Y:S01]  /*2ae0*/  IMAD.MOV.U32 R206, RZ, RZ, 0x7f800000 ;  /* 0x7f800000ffce7424 */ /* 0x000fe200078e00ff */
[----:B------:R-:W-:Y:S01]  /*2af0*/  @!P3 LEA.HI.X R13, R8, R27, R0, 0x1, P2 ;  /* 0x0000001b080db211 */ /* 0x000fe200010f0c00 */
[----:B------:R-:W-:Y:S01]  /*2b00*/  IMAD.WIDE.U32 R8, R22, 0x40, RZ ;  /* 0x0000004016087825 */ /* 0x000fe200078e00ff */
[----:B------:R-:W-:Y:S01]  /*2b10*/  @!P1 IADD3 R0, R5, R6, RZ ;  /* 0x0000000605009210 */ /* 0x000fe20007ffe0ff */
[----:B------:R2:W-:Y:S01]  /*2b20*/  @P3 STS.128 [R215+0xc000], RZ ;  /* 0x00c000ffd7003388 */ /* 0x0005e20000000c00 */
[----:B----4-:R-:W-:Y:S01]  /*2b30*/  @!P1 LEA R10, P2, R4, R28, 0x1 ;  /* 0x0000001c040a9211 */ /* 0x010fe200078408ff */
[----:B------:R-:W-:Y:S02]  /*2b40*/  IMAD.WIDE.U32 R6, R32, 0x40, RZ ;  /* 0x0000004020067825 */ /* 0x000fe400078e00ff */
[----:B------:R-:W-:Y:S01]  /*2b50*/  @!PT LDS RZ, [RZ] ;  /* 0x00000000fffff984 */ /* 0x000fe20000000800 */
[----:B------:R-:W-:Y:S01]  /*2b60*/  @!PT LDS RZ, [RZ] ;  /* 0x00000000fffff984 */ /* 0x000fe20000000800 */
[----:B------:R-:W-:Y:S01]  /*2b70*/  @!PT LDS RZ, [RZ] ;  /* 0x00000000fffff984 */ /* 0x000fe20000000800 */
[----:B------:R-:W-:Y:S01]  /*2b80*/  @!P3 LDGSTS.E.BYPASS.LTC128B.128 [R215+0xc000], desc[UR12][R12.64] ;  /* 0x0c0000000cd7bfae */ /* 0x000fe2000b901d4c */
[----:B------:R-:W-:Y:S01]  /*2b90*/  @!P1 LEA.HI.X R11, R4, R29, R0, 0x1, P2 ;  /* 0x0000001d040b9211 */ /* 0x000fe200010f0c00 */
[----:B------:R-:W-:Y:S01]  /*2ba0*/  IMAD.WIDE.U32 R4, R217, R18, R242 ;  /* 0x00000012d9047225 */ /* 0x000fe200078e00f2 */
[----:B------:R-:W-:Y:S01]  /*2bb0*/  @!P0 IADD3 R8, P2, R188, R8, RZ ;  /* 0x00000008bc088210 */ /* 0x000fe20007f5e0ff */
[----:B------:R2:W-:Y:S01]  /*2bc0*/  @P1 STS.128 [R215+0xd000], RZ ;  /* 0x00d000ffd7001388 */ /* 0x0005e20000000c00 */
[----:B-1----:R-:W1:Y:S01]  /*2bd0*/  @!P4 LDC.64 R16, c[0x0][0x218] ;  /* 0x00008600ff10cb82 */ /* 0x002e620000000a00 */
[----:B------:R-:W-:Y:S01]  /*2be0*/  IMAD R0, R34, R18, RZ ;  /* 0x0000001222007224 */ /* 0x000fe200078e02ff */
[----:B------:R-:W-:Y:S01]  /*2bf0*/  @!P0 IADD3.X R9, R189, R9, R23, P2, !PT ;  /* 0x00000009bd098210 */ /* 0x000fe200017fe417 */
[----:B------:R-:W-:Y:S01]  /*2c00*/  @!PT LDS RZ, [RZ] ;  /* 0x00000000fffff984 */ /* 0x000fe20000000800 */
[----:B------:R-:W-:Y:S01]  /*2c10*/  @!PT LDS RZ, [RZ] ;  /* 0x00000000fffff984 */ /* 0x000fe20000000800 */
[----:B------:R-:W-:Y:S01]  /*2c20*/  @!PT LDS RZ, [RZ] ;  /* 0x00000000fffff984 */ /* 0x000fe20000000800 */
[----:B------:R-:W-:Y:S01]  /*2c30*/  @!P1 LDGSTS.E.BYPASS.LTC128B.128 [R215+0xd000], desc[UR12][R10.64] ;  /* 0x0d0000000ad79fae */ /* 0x000fe2000b901d4c */
[----:B------:R-:W-:Y:S01]  /*2c40*/  @!P0 IADD3 R6, P2, R190, R6, RZ ;  /* 0x00000006be068210 */ /* 0x000fe20007f5e0ff */
[----:B------:R-:W-:-:S02]  /*2c50*/  IMAD R0, R217, R19, R0 ;  /* 0x00000013d9007224 */ /* 0x000fc400078e0200 */
[----:B------:R-:W0:Y:S01]  /*2c60*/  LDGDEPBAR ;  /* 0x00000000000079af */ /* 0x000e220000000000 */
[----:B------:R-:W-:Y:S01]  /*2c70*/  @!P0 IADD3.X R7, R191, R7, R2, P2, !PT ;  /* 0x00000007bf078210 */ /* 0x000fe200017fe402 */
[----:B------:R-:W4:Y:S01]  /*2c80*/  @!P1 LDC.64 R22, c[0x0][0x218] ;  /* 0x00008600ff169b82 */ /* 0x000f220000000a00 */
[----:B------:R-:W-:Y:S01]  /*2c90*/  LEA.HI R2, R187, R187, RZ, 0x1 ;  /* 0x000000bbbb027211 */ /* 0x000fe200078f08ff */
[----:B------:R2:W-:Y:S01]  /*2ca0*/  @P6 STS.128 [R215+0x4000], RZ ;  /* 0x004000ffd7006388 */ /* 0x0005e20000000c00 */
[----:B------:R-:W-:Y:S01]  /*2cb0*/  IADD3 R4, P2, R36, R4, RZ ;  /* 0x0000000424047210 */ /* 0x000fe20007f5e0ff */
[----:B------:R-:W-:Y:S01]  /*2cc0*/  IMAD.MOV.U32 R207, RZ, RZ, 0x7f800000 ;  /* 0x7f800000ffcf7424 */ /* 0x000fe200078e00ff */
[----:B------:R-:W-:Y:S01]  /*2cd0*/  LOP3.LUT R2, R2, 0xfffffffe, RZ, 0xc0, !PT ;  /* 0xfffffffe02027812 */ /* 0x000fe200078ec0ff */
[----:B------:R-:W-:Y:S01]  /*2ce0*/  @!PT LDS RZ, [RZ] ;  /* 0x00000000fffff984 */ /* 0x000fe20000000800 */
[----:B------:R-:W-:Y:S01]  /*2cf0*/  @!PT LDS RZ, [RZ] ;  /* 0x00000000fffff984 */ /* 0x000fe20000000800 */
[----:B------:R-:W-:Y:S01]  /*2d00*/  @!PT LDS RZ, [RZ] ;  /* 0x00000000fffff984 */ /* 0x000fe20000000800 */
[----:B------:R-:W-:Y:S01]  /*2d10*/  @!P6 LDGSTS.E.BYPASS.LTC128B.128 [R215+0x4000], desc[UR12][R188.64] ;  /* 0x04000000bcd7efae */ /* 0x000fe2000b901d4c */
[----:B------:R-:W-:Y:S01]  /*2d20*/  IADD3.X R5, R37, R5, R0, P2, !PT ;  /* 0x0000000525057210 */ /* 0x000fe200017fe400 */
[----:B------:R-:W-:Y:S01]  /*2d30*/  IMAD R0, R35, UR4, RZ ;  /* 0x0000000423007c24 */ /* 0x000fe2000f8e02ff */
[----:B---3--:R-:W3:Y:S01]  /*2d40*/  @!P5 LDC.64 R14, c[0x0][0x218] ;  /* 0x00008600ff0edb82 */ /* 0x008ee20000000a00 */
[----:B------:R-:W-:Y:S01]  /*2d50*/  IMAD.IADD R2, R187, 0x1, -R2 ;  /* 0x00000001bb027824 */ /* 0x000fe200078e0a02 */
[----:B------:R2:W-:Y:S01]  /*2d60*/  @P0 STS.128 [R215+0x5000], RZ ;  /* 0x005000ffd7000388 */ /* 0x0005e20000000c00 */
[----:B------:R-:W-:-:S02]  /*2d70*/  IMAD R21, R20, UR5, R0 ;  /* 0x0000000514157c24 */ /* 0x000fc4000f8e0200 */
[----:B------:R-:W-:Y:S01]  /*2d80*/  IMAD.MOV.U32 R204, RZ, RZ, 0x7f800000 ;  /* 0x7f800000ffcc7424 */ /* 0x000fe200078e00ff */
[----:B------:R-:W-:Y:S01]  /*2d90*/  ISETP.NE.AND P2, PT, R2, 0x1, PT ;  /* 0x000000010200780c */ /* 0x000fe20003f45270 */
[----:B------:R-:W-:Y:S01]  /*2da0*/  VIADD R0, R249, 0x1000 ;  /* 0x00001000f9007836 */ /* 0x000fe20000000000 */
[----:B------:R-:W-:Y:S01]  /*2db0*/  @!PT LDS RZ, [RZ] ;  /* 0x00000000fffff984 */ /* 0x000fe20000000800 */
[----:B------:R-:W-:Y:S01]  /*2dc0*/  @!PT LDS RZ, [RZ] ;  /* 0x00000000fffff984 */ /* 0x000fe20000000800 */
[----:B------:R-:W-:Y:S01]  /*2dd0*/  @!PT LDS RZ, [RZ] ;  /* 0x00000000fffff984 */ /* 0x000fe20000000800 */
[----:B------:R2:W-:Y:S01]  /*2de0*/  @!P0 LDGSTS.E.BYPASS.LTC128B.128 [R215+0x5000], desc[UR12][R8.64] ;  /* 0x0500000008d78fae */ /* 0x0005e2000b901d4c */
[----:B------:R-:W-:-:S04]  /*2df0*/  IMAD.WIDE.U32 R4, R20, UR4, R4 ;  /* 0x0000000414047c25 */ /* 0x000fc8000f8e0004 */
[----:B------:R-:W-:Y:S01]  /*2e00*/  IMAD.MOV.U32 R205, RZ, RZ, 0x7f800000 ;  /* 0x7f800000ffcd7424 */ /* 0x000fe200078e00ff */
[----:B------:R-:W-:Y:S01]  /*2e10*/  SEL R0, R0, R249, !P2 ;  /* 0x000000f900007207 */ /* 0x000fe20005000000 */
[----:B------:R-:W-:Y:S02]  /*2e20*/  IMAD.IADD R5, R5, 0x1, R21 ;  /* 0x0000000105057824 */ /* 0x000fe400078e0215 */
[--C-:B------:R-:W-:Y:S01]  /*2e30*/  IMAD R136, R178, 0x2, R177.reuse ;  /* 0x00000002b2887824 */ /* 0x100fe200078e02b1 */
[----:B------:R-:W4:Y:S01]  /*2e40*/  @!P3 LDC.64 R20, c[0x0][0x218] ;  /* 0x00008600ff14bb82 */ /* 0x000f220000000a00 */
[----:B------:R-:W-:Y:S02]  /*2e50*/  IMAD R196, R0, 0x2, R177 ;  /* 0x0000000200c47824 */ /* 0x000fe400078e02b1 */
[C---:B------:R-:W-:Y:S02]  /*2e60*/  IMAD.SHL.U32 R216, R224.reuse, 0x10, RZ ;  /* 0x00000010e0d87824 */ /* 0x040fe400078e00ff */
[C---:B------:R-:W-:Y:S01]  /*2e70*/  IMAD.SHL.U32 R214, R224.reuse, 0x8, RZ ;  /* 0x00000008e0d67824 */ /* 0x040fe200078e00ff */
[----:B------:R1:W-:Y:S02]  /*2e80*/  @P6 STS [R196], RZ ;  /* 0x000000ffc4006388 */ /* 0x0003e40000000800 */
[----:B------:R-:W1:Y:S01]  /*2e90*/  LDC R208, c[0x0][0x394] ;  /* 0x0000e500ffd07b82 */ /* 0x000e620000000800 */
[----:B------:R-:W-:Y:S01]  /*2ea0*/  VIADD R167, R175, 0x1000 ;  /* 0x00001000afa77836 */ /* 0x000fe20000000000 */
[----:B------:R1:W-:Y:S01]  /*2eb0*/  @P6 STS [R196+0x4], RZ ;  /* 0x000004ffc4006388 */ /* 0x0003e20000000800 */
[----:B------:R-:W-:Y:S01]  /*2ec0*/  IMAD.MOV.U32 R173, RZ, RZ, 0x20 ;  /* 0x00000020ffad7424 */ /* 0x000fe200078e00ff */
[----:B------:R-:W-:Y:S01]  /*2ed0*/  IADD3 R166, R251, 0x1000, RZ ;  /* 0x00001000fba67810 */ /* 0x000fe20007ffe0ff */
[----:B------:R-:W-:Y:S01]  /*2ee0*/  IMAD.MOV.U32 R165, RZ, RZ, 0x40 ;  /* 0x00000040ffa57424 */ /* 0x000fe200078e00ff */
[----:B------:R1:W-:Y:S01]  /*2ef0*/  @P6 STS [R196+0x8], RZ ;  /* 0x000008ffc4006388 */ /* 0x0003e20000000800 */
[C---:B------:R-:W-:Y:S01]  /*2f00*/  IMAD R228, R224.reuse, 0x18, RZ ;  /* 0x00000018e0e47824 */ /* 0x040fe200078e02ff */
[C---:B------:R-:W-:Y:S01]  /*2f10*/  SHF.L.U64.HI R234, R235.reuse, 0x2, R252 ;  /* 0x00000002ebea7819 */ /* 0x040fe200000102fc */
[C---:B--2---:R-:W-:Y:S01]  /*2f20*/  VIADD R8, R235.reuse, 0x8 ;  /* 0x00000008eb087836 */ /* 0x044fe20000000000 */
[----:B------:R2:W-:Y:S01]  /*2f30*/  @P6 STS [R196+0xc], RZ ;  /* 0x00000cffc4006388 */ /* 0x0005e20000000800 */
[----:B------:R-:W-:Y:S01]  /*2f40*/  IMAD.SHL.U32 R227, R224, 0x20, RZ ;  /* 0x00000020e0e37824 */ /* 0x000fe200078e00ff */
[----:B------:R-:W-:Y:S01]  /*2f50*/  LEA R174, R178, R177, 0x1 ;  /* 0x000000b1b2ae7211 */ /* 0x000fe200078e08ff */
[----:B------:R-:W-:Y:S01]  /*2f60*/  IMAD R226, R224, 0x28, RZ ;  /* 0x00000028e0e27824 */ /* 0x000fe200078e02ff */
[----:B------:R-:W-:Y:S01]  /*2f70*/  @!PT LDS RZ, [RZ] ;  /* 0x00000000fffff984 */ /* 0x000fe20000000800 */
[----:B------:R-:W-:Y:S01]  /*2f80*/  @!PT LDS RZ, [RZ] ;  /* 0x00000000fffff984 */ /* 0x000fe20000000800 */
[----:B------:R-:W-:Y:S01]  /*2f90*/  @!PT LDS RZ, [RZ] ;  /* 0x00000000fffff984 */ /* 0x000fe20000000800 */
[----:B------:R-:W-:Y:S01]  /*2fa0*/  @!P6 LDGSTS.E.BYPASS.LTC128B.128 [R196], desc[UR12][R190.64] ;  /* 0x00000000bec4efae */ /* 0x000fe2000b901d4c */
[----:B------:R-:W-:Y:S01]  /*2fb0*/  @!P4 IADD3 R0, P6, R218, 0x20, RZ ;  /* 0x00000020da00c810 */ /* 0x000fe20007fde0ff */
[----:B------:R-:W-:Y:S01]  /*2fc0*/  IMAD R225, R224, 0x30, RZ ;  /* 0x00000030e0e17824 */ /* 0x000fe200078e02ff */
[----:B------:R-:W-:Y:S01]  /*2fd0*/  CS2R R94, SRZ ;  /* 0x00000000005e7805 */ /* 0x000fe2000001ff00 */
[----:B------:R2:W-:Y:S01]  /*2fe0*/  @P0 STS [R196+0x1000], RZ ;  /* 0x001000ffc4000388 */ /* 0x0005e20000000800 */
[----:B------:R-:W-:Y:S01]  /*2ff0*/  @!P4 IADD3.X R11, RZ, R39, RZ, P6, !PT ;  /* 0x00000027ff0bc210 */ /* 0x000fe200037fe4ff */
[----:B------:R-:W-:Y:S01]  /*3000*/  IMAD.MOV R223, RZ, RZ, -R223 ;  /* 0x000000ffffdf7224 */ /* 0x000fe200078e0adf */
[----:B------:R-:W-:Y:S01]  /*3010*/  ISETP.GE.AND P6, PT, R8, R30, PT ;  /* 0x0000001e0800720c */ /* 0x000fe20003fc6270 */
[----:B------:R2:W-:Y:S01]  /*3020*/  @P0 STS [R196+0x1004], RZ ;  /* 0x001004ffc4000388 */ /* 0x0005e20000000800 */
[----:B------:R-:W-:Y:S01]  /*3030*/  IMAD.SHL.U32 R233, R235, 0x4, RZ ;  /* 0x00000004ebe97824 */ /* 0x000fe200078e00ff */
[----:B------:R-:W-:Y:S01]  /*3040*/  CS2R R92, SRZ ;  /* 0x00000000005c7805 */ /* 0x000fe2000001ff00 */
[----:B------:R-:W-:Y:S01]  /*3050*/  @!P4 IMAD R12, R11, R18, RZ ;  /* 0x000000120b0cc224 */ /* 0x000fe200078e02ff */
[----:B------:R2:W-:Y:S01]  /*3060*/  @P0 STS [R196+0x1008], RZ ;  /* 0x001008ffc4000388 */ /* 0x0005e20000000800 */
[----:B------:R-:W-:-:S02]  /*3070*/  CS2R R98, SRZ ;  /* 0x0000000000627805 */ /* 0x000fc4000001ff00 */
[----:B------:R-:W-:Y:S02]  /*3080*/  CS2R R96, SRZ ;  /* 0x0000000000607805 */ /* 0x000fe4000001ff00 */
[----:B------:R-:W-:Y:S01]  /*3090*/  CS2R R90, SRZ ;  /* 0x00000000005a7805 */ /* 0x000fe2000001ff00 */
[----:B------:R2:W-:Y:S01]  /*30a0*/  @P0 STS [R196+0x100c], RZ ;  /* 0x00100cffc4000388 */ /* 0x0005e20000000800 */
[----:B------:R-:W-:Y:S02]  /*30b0*/  CS2R R88, SRZ ;  /* 0x0000000000587805 */ /* 0x000fe4000001ff00 */
[----:B------:R-:W-:Y:S02]  /*30c0*/  CS2R R86, SRZ ;  /* 0x0000000000567805 */ /* 0x000fe4000001ff00 */
[----:B------:R-:W-:Y:S01]  /*30d0*/  CS2R R84, SRZ ;  /* 0x0000000000547805 */ /* 0x000fe2000001ff00 */
[----:B------:R-:W-:Y:S01]  /*30e0*/  @!PT LDS RZ, [RZ] ;  /* 0x00000000fffff984 */ /* 0x000fe20000000800 */
[----:B------:R-:W-:Y:S01]  /*30f0*/  @!PT LDS RZ, [RZ] ;  /* 0x00000000fffff984 */ /* 0x000fe20000000800 */
[----:B------:R-:W-:Y:S01]  /*3100*/  @!PT LDS RZ, [RZ] ;  /* 0x00000000fffff984 */ /* 0x000fe20000000800 */
[----:B------:R3:W-:Y:S01]  /*3110*/  @!P0 LDGSTS.E.BYPASS.LTC128B.128 [R196+0x1000], desc[UR12][R6.64] ;  /* 0x0100000006c48fae */ /* 0x0007e2000b901d4c */
[----:B------:R-:W-:-:S02]  /*3120*/  @!P3 IADD3 R2, P0, R218, 0x40, RZ ;  /* 0x00000040da02b810 */ /* 0x000fc40007f1e0ff */
[----:B------:R-:W-:Y:S02]  /*3130*/  CS2R R78, SRZ ;  /* 0x00000000004e7805 */ /* 0x000fe4000001ff00 */
[----:B------:R-:W-:Y:S01]  /*3140*/  CS2R R76, SRZ ;  /* 0x00000000004c7805 */ /* 0x000fe2000001ff00 */
[----:B------:R2:W-:Y:S01]  /*3150*/  @P5 STS.128 [R215+0x6000], RZ ;  /* 0x006000ffd7005388 */ /* 0x0005e20000000c00 */
[----:B------:R-:W-:Y:S01]  /*3160*/  CS2R R82, SRZ ;  /* 0x0000000000527805 */ /* 0x000fe2000001ff00 */
[--C-:B------:R-:W-:Y:S01]  /*3170*/  @!P3 IMAD.X R10, RZ, RZ, R39.reuse, P0 ;  /* 0x000000ffff0ab224 */ /* 0x100fe200000e0627 */
[----:B------:R-:W-:Y:S02]  /*3180*/  @!P1 IADD3 R13, P0, R218, 0x60, RZ ;  /* 0x00000060da0d9810 */ /* 0x000fe40007f1e0ff */
[----:B------:R-:W-:Y:S02]  /*3190*/  CS2R R80, SRZ ;  /* 0x0000000000507805 */ /* 0x000fe4000001ff00 */
[----:B------:R-:W-:Y:S01]  /*31a0*/  CS2R R74, SRZ ;  /* 0x00000000004a7805 */ /* 0x000fe2000001ff00 */
[----:B------:R-:W-:Y:S01]  /*31b0*/  @!P3 IMAD R11, R10, R18, RZ ;  /* 0x000000120a0bb224 */ /* 0x000fe200078e02ff */
[----:B------:R-:W-:Y:S01]  /*31c0*/  CS2R R72, SRZ ;  /* 0x0000000000487805 */ /* 0x000fe2000001ff00 */
[----:B------:R-:W-:Y:S01]  /*31d0*/  @!P1 IMAD.X R8, RZ, RZ, R39, P0 ;  /* 0x000000ffff089224 */ /* 0x000fe200000e0627 */
[----:B------:R-:W-:-:S02]  /*31e0*/  CS2R R70, SRZ ;  /* 0x0000000000467805 */ /* 0x000fc4000001ff00 */
[----:B------:R-:W-:Y:S02]  /*31f0*/  CS2R R68, SRZ ;  /* 0x0000000000447805 */ /* 0x000fe4000001ff00 */
[----:B------:R-:W-:Y:S01]  /*3200*/  CS2R R62, SRZ ;  /* 0x00000000003e7805 */ /* 0x000fe2000001ff00 */
[----:B------:R-:W-:Y:S01]  /*3210*/  @!P1 IMAD R8, R8, R18, RZ ;  /* 0x0000001208089224 */ /* 0x000fe200078e02ff */
        /* <DEDUP_REMOVED lines=9> */
[----:B------:R-:W-:Y:S01]  /*32b0*/  CS2R R50, SRZ ;  /* 0x0000000000327805 */ /* 0x000fe2000001ff00 */
[----:B---3--:R-:W-:Y:S01]  /*32c0*/  @!P5 IMAD R6, R39, R18, RZ ;  /* 0x000000122706d224 */ /* 0x008fe200078e02ff */
[----:B------:R-:W-:-:S02]  /*32d0*/  CS2R R48, SRZ ;  /* 0x0000000000307805 */ /* 0x000fc4000001ff00 */
[----:B------:R-:W-:Y:S02]  /*32e0*/  CS2R R40, SRZ ;  /* 0x0000000000287805 */ /* 0x000fe4000001ff00 */
[----:B------:R-:W-:Y:S01]  /*32f0*/  CS2R R36, SRZ ;  /* 0x0000000000247805 */ /* 0x000fe2000001ff00 */
[C---:B------:R-:W-:Y:S01]  /*3300*/  @!P5 IMAD R9, R218.reuse, R19, R6 ;  /* 0x00000013da09d224 */ /* 0x040fe200078e0206 */
[----:B------:R-:W-:Y:S01]  /*3310*/  ULDC UR4, c[0x0][0x398] ;  /* 0x0000e60000047ab9 */ /* 0x000fe20000000800 */
[----:B------:R-:W-:Y:S01]  /*3320*/  @!P5 IMAD.WIDE.U32 R6, R218, R18, R4 ;  /* 0x00000012da06d225 */ /* 0x000fe200078e0004 */
[----:B------:R-:W-:-:S03]  /*3330*/  ULDC UR5, c[0x0][0x2ec] ;  /* 0x0000bb0000057ab9 */ /* 0x000fc60000000800 */
[----:B------:R-:W-:Y:S01]  /*3340*/  @!P5 IMAD.IADD R9, R7, 0x1, R9 ;  /* 0x000000010709d824 */ /* 0x000fe200078e0209 */
[----:B------:R-:W-:Y:S01]  /*3350*/  @!P5 LEA R10, P0, R6, R14, 0x1 ;  /* 0x0000000e060ad211 */ /* 0x000fe200078008ff */
[-C--:B------:R-:W-:Y:S02]  /*3360*/  @!P4 IMAD R14, R0, R19.reuse, R12 ;  /* 0x00000013000ec224 */ /* 0x080fe400078e020c */
[----:B------:R-:W-:Y:S01]  /*3370*/  @!P3 IMAD R12, R2, R19, R11 ;  /* 0x00000013020cb224 */ /* 0x000fe200078e020b */
[----:B------:R-:W-:Y:S01]  /*3380*/  @!P5 LEA.HI.X R11, R6, R15, R9, 0x1, P0 ;  /* 0x0000000f060bd211 */ /* 0x000fe200000f0c09 */
[----:B------:R-:W-:Y:S01]  /*3390*/  @!P1 IMAD R19, R13, R19, R8 ;  /* 0x000000130d139224 */ /* 0x000fe200078e0208 */
[----:B------:R-:W-:Y:S01]  /*33a0*/  @!P3 MOV R6, R4 ;  /* 0x000000040006b202 */ /* 0x000fe20000000f00 */
[--C-:B------:R-:W-:Y:S02]  /*33b0*/  @!P3 IMAD.MOV.U32 R7, RZ, RZ, R5.reuse ;  /* 0x000000ffff07b224 */ /* 0x100fe400078e0005 */
[----:B------:R-:W-:Y:S01]  /*33c0*/  @!P4 IMAD.MOV.U32 R8, RZ, RZ, R4 ;  /* 0x000000ffff08c224 */ /* 0x000fe200078e0004 */
[----:B------:R-:W-:Y:S01]  /*33d0*/  @!PT LDS RZ, [RZ] ;  /* 0x00000000fffff984 */ /* 0x000fe20000000800 */
[----:B------:R-:W-:Y:S01]  /*33e0*/  @!PT LDS RZ, [RZ] ;  /* 0x00000000fffff984 */ /* 0x000fe20000000800 */
[----:B------:R-:W-:Y:S01]  /*33f0*/  @!PT LDS RZ, [RZ] ;  /* 0x00000000fffff984 */ /* 0x000fe20000000800 */
[----:B------:R4:W-:Y:S01]  /*3400*/  @!P5 LDGSTS.E.BYPASS.LTC128B.128 [R215+0x6000], desc[UR12][R10.64] ;  /* 0x060000000ad7dfae */ /* 0x0009e2000b901d4c */
[----:B------:R-:W-:-:S02]  /*3410*/  @!P4 IMAD.MOV.U32 R9, RZ, RZ, R5 ;  /* 0x000000ffff09c224 */ /* 0x000fc400078e0005 */
[-C--:B------:R-:W-:Y:S01]  /*3420*/  @!P3 IMAD.WIDE.U32 R6, R2, R18.reuse, R6 ;  /* 0x000000120206b225 */ /* 0x080fe200078e0006 */
[----:B------:R2:W-:Y:S03]  /*3430*/  @P4 STS.128 [R215+0x7000], RZ ;  /* 0x007000ffd7004388 */ /* 0x0005e60000000c00 */
[----:B------:R-:W-:-:S04]  /*3440*/  @!P4 IMAD.WIDE.U32 R8, R0, R18, R8 ;  /* 0x000000120008c225 */ /* 0x000fc800078e0008 */
[----:B------:R-:W-:Y:S01]  /*3450*/  @!P3 IMAD.IADD R2, R7, 0x1, R12 ;  /* 0x000000010702b824 */ /* 0x000fe200078e020c */
[----:B-1----:R-:W-:Y:S01]  /*3460*/  @!P4 LEA R12, P5, R8, R16, 0x1 ;  /* 0x00000010080cc211 */ /* 0x002fe200078a08ff */
[----:B------:R-:W-:Y:S02]  /*3470*/  @!P4 IMAD.IADD R0, R9, 0x1, R14 ;  /* 0x000000010900c824 */ /* 0x000fe400078e020e */
[----:B------:R-:W-:-:S03]  /*3480*/  @!P1 IMAD.WIDE.U32 R4, R13, R18, R4 ;  /* 0x000000120d049225 */ /* 0x000fc600078e0004 */
[----:B------:R-:W-:Y:S01]  /*3490*/  @!P4 LEA.HI.X R13, R8, R17, R0, 0x1, P5 ;  /* 0x00000011080dc211 */ /* 0x000fe200028f0c00 */
[----:B------:R-:W-:Y:S02]  /*34a0*/  @!P1 IMAD.IADD R5, R5, 0x1, R19 ;  /* 0x0000000105059824 */ /* 0x000fe400078e0213 */
[----:B------:R-:W-:Y:S02]  /*34b0*/  VIADD R0, R235, 0x28 ;  /* 0x00000028eb007836 */ /* 0x000fe40000000000 */
[----:B------:R-:W-:Y:S01]  /*34c0*/  @!PT LDS RZ, [RZ] ;  /* 0x00000000fffff984 */ /* 0x000fe20000000800 */
[----:B------:R-:W-:Y:S01]  /*34d0*/  @!PT LDS RZ, [RZ] ;  /* 0x00000000fffff984 */ /* 0x000fe20000000800 */
[----:B------:R-:W-:Y:S01]  /*34e0*/  @!PT LDS RZ, [RZ] ;  /* 0x00000000fffff984 */ /* 0x000fe20000000800 */
[----:B------:R-:W-:Y:S03]  /*34f0*/  @!P4 LDGSTS.E.BYPASS.LTC128B.128 [R215+0x7000], desc[UR12][R12.64] ;  /* 0x070000000cd7cfae */ /* 0x000fe6000b901d4c */
[----:B------:R-:W-:Y:S01]  /*3500*/  ISETP.GE.AND P4, PT, R0, R30, PT ;  /* 0x0000001e0000720c */ /* 0x000fe20003f86270 */
[----:B------:R2:W-:Y:S01]  /*3510*/  @P3 STS.128 [R215+0x8000], RZ ;  /* 0x008000ffd7003388 */ /* 0x0005e20000000c00 */
[----:B----4-:R-:W-:-:S04]  /*3520*/  @!P3 LEA R10, P0, R6, R20, 0x1 ;  /* 0x00000014060ab211 */ /* 0x010fc800078008ff */
[----:B------:R-:W-:Y:S01]  /*3530*/  @!P3 LEA.HI.X R11, R6, R21, R2, 0x1, P0 ;  /* 0x00000015060bb211 */ /* 0x000fe200000f0c02 */
[----:B------:R-:W-:Y:S01]  /*3540*/  VIADD R2, R235, 0x20 ;  /* 0x00000020eb027836 */ /* 0x000fe20000000000 */
[----:B------:R-:W-:-:S03]  /*3550*/  @!P1 LEA R6, P0, R4, R22, 0x1 ;  /* 0x0000001604069211 */ /* 0x000fc600078008ff */
[----:B------:R-:W-:Y:S01]  /*3560*/  @!PT LDS RZ, [RZ] ;  /* 0x00000000fffff984 */ /* 0x000fe20000000800 */
[----:B------:R-:W-:Y:S01]  /*3570*/  @!PT LDS RZ, [RZ] ;  /* 0x00000000fffff984 */ /* 0x000fe20000000800 */
[----:B------:R-:W-:Y:S01]  /*3580*/  @!PT LDS RZ, [RZ] ;  /* 0x00000000fffff984 */ /* 0x000fe20000000800 */
[----:B------:R-:W-:Y:S01]  /*3590*/  @!P3 LDGSTS.E.BYPASS.LTC128B.128 [R215+0x8000], desc[UR12][R10.64] ;  /* 0x080000000ad7bfae */ /* 0x000fe2000b901d4c */
[----:B------:R-:W-:Y:S02]  /*35a0*/  @!P1 LEA.HI.X R7, R4, R23, R5, 0x1, P0 ;  /* 0x0000001704079211 */ /* 0x000fe400000f0c05 */
[C---:B------:R-:W-:Y:S01]  /*35b0*/  SHF.L.U32 R4, R235.reuse, 0x2, RZ ;  /* 0x00000002eb047819 */ /* 0x040fe200000006ff */
[----:B------:R2:W-:Y:S01]  /*35c0*/  @P1 STS.128 [R215+0x9000], RZ ;  /* 0x009000ffd7001388 */ /* 0x0005e20000000c00 */
[-C--:B------:R-:W-:Y:S02]  /*35d0*/  ISETP.GE.AND P5, PT, R2, R30.reuse, PT ;  /* 0x0000001e0200720c */ /* 0x080fe40003fa6270 */
[C---:B------:R-:W-:Y:S01]  /*35e0*/  ISETP.GE.AND P0, PT, R235.reuse, R30, PT ;  /* 0x0000001eeb00720c */ /* 0x040fe20003f06270 */
[----:B------:R-:W-:Y:S01]  /*35f0*/  @!PT LDS RZ, [RZ] ;  /* 0x00000000fffff984 */ /* 0x000fe20000000800 */
[----:B------:R-:W-:Y:S01]  /*3600*/  @!PT LDS RZ, [RZ] ;  /* 0x00000000fffff984 */ /* 0x000fe20000000800 */
[----:B------:R-:W-:Y:S01]  /*3610*/  @!PT LDS RZ, [RZ] ;  /* 0x00000000fffff984 */ /* 0x000fe20000000800 */
[----:B------:R1:W-:Y:S01]  /*3620*/  @!P1 LDGSTS.E.BYPASS.LTC128B.128 [R215+0x9000], desc[UR12][R6.64] ;  /* 0x0900000006d79fae */ /* 0x0003e2000b901d4c */
[----:B------:R-:W-:Y:S02]  /*3630*/  SHF.L.U64.HI R5, R235, 0x2, R252 ;  /* 0x00000002eb057819 */ /* 0x000fe400000102fc */
[----:B------:R-:W-:Y:S01]  /*3640*/  IADD3 R4, P3, R4, R211, RZ ;  /* 0x000000d304047210 */ /* 0x000fe20007f7e0ff */
[----:B------:R-:W0:Y:S01]  /*3650*/  LDGDEPBAR ;  /* 0x00000000000079af */ /* 0x000e220000000000 */
[----:B------:R-:W-:-:S03]  /*3660*/  SHF.R.S32.HI R2, RZ, 0x1f, R0 ;  /* 0x0000001fff027819 */ /* 0x000fc60000011400 */
[----:B------:R-:W-:-:S05]  /*3670*/  IMAD.X R5, R5, 0x1, R210, P3 ;  /* 0x0000000105057824 */ /* 0x000fca00018e06d2 */
[----:B------:R2:W5:Y:S04]  /*3680*/  @!P0 LDG.E R206, desc[UR12][R4.64] ;  /* 0x0000000c04ce8981 */ /* 0x000568000c1e1900 */
[----:B------:R2:W5:Y:S04]  /*3690*/  @!P6 LDG.E R207, desc[UR12][R4.64+0x20] ;  /* 0x0000200c04cfe981 */ /* 0x000568000c1e1900 */
[----:B------:R2:W5:Y:S01]  /*36a0*/  @!P5 LDG.E R204, desc[UR12][R4.64+0x80] ;  /* 0x0000800c04ccd981 */ /* 0x000562000c1e1900 */
[----:B-1----:R-:W-:Y:S01]  /*36b0*/  @!P4 LEA R6, P1, R0, R211, 0x2 ;  /* 0x000000d30006c211 */ /* 0x002fe200078210ff */
[----:B------:R-:W-:-:S04]  /*36c0*/  DEPBAR.LE SB0, 0x1 ;  /* 0x000080400000791a */ /* 0x000fc80000000000 */
[----:B------:R-:W-:-:S05]  /*36d0*/  @!P4 LEA.HI.X R7, R0, R210, R2, 0x2, P1 ;  /* 0x000000d20007c211 */ /* 0x000fca00008f1402 */
[----:B------:R2:W5:Y:S01]  /*36e0*/  @!P4 LDG.E R205, desc[UR12][R6.64] ;  /* 0x0000000c06cdc981 */ /* 0x000562000c1e1900 */
[----:B------:R-:W-:Y:S01]  /*36f0*/  BAR.SYNC.DEFER_BLOCKING 0x0 ;  /* 0x0000000000007b1d */ /* 0x000fe20000010000 */
[----:B------:R-:W-:-:S04]  /*3700*/  LEA.HI R0, R43, R42, RZ, 0x4 ;  /* 0x0000002a2b007211 */ /* 0x000fc800078f20ff */
[----:B------:R-:W-:-:S05]  /*3710*/  LOP3.LUT R0, R0, 0xfffffff0, RZ, 0xc0, !PT ;  /* 0xfffffff000007812 */ /* 0x000fca00078ec0ff */
[----:B------:R-:W-:Y:S01]  /*3720*/  IMAD.IADD R0, R42, 0x1, -R0 ;  /* 0x000000012a007824 */ /* 0x000fe200078e0a00 */
[----:B------:R2:W1:Y:S04]  /*3730*/  LDSM.16.M88.4 R132, [R136+0xa000] ;  /* 0x00a000008884783b */ /* 0x0004680000000200 */
[----:B------:R-:W3:Y:S04]  /*3740*/  LDSM.16.M88.4 R136, [R136+0xa800] ;  /* 0x00a800008888783b */ /* 0x000ee80000000200 */
[----:B------:R2:W4:Y:S04]  /*3750*/  LDSM.16.M88.4 R140, [R172] ;  /* 0x00000000ac8c783b */ /* 0x0005280000000200 */
[----:B------:R2:W1:Y:S04]  /*3760*/  LDSM.16.M88.4 R144, [R172+0x800] ;  /* 0x00080000ac90783b */ /* 0x0004680000000200 */
[----:B------:R2:W1:Y:S04]  /*3770*/  LDSM.16.M88.4 R148, [R170] ;  /* 0x00000000aa94783b */ /* 0x0004680000000200 */
[----:B------:R2:W1:Y:S04]  /*3780*/  LDSM.16.M88.4 R152, [R170+0x800] ;  /* 0x00080000aa98783b */ /* 0x0004680000000200 */
[----:B------:R2:W1:Y:S04]  /*3790*/  LDSM.16.M88.4 R156, [R171] ;  /* 0x00000000ab9c783b */ /* 0x0004680000000200 */
[----:B------:R2:W1:Y:S01]  /*37a0*/  LDSM.16.M88.4 R160, [R171+0x800] ;  /* 0x00080000aba0783b */ /* 0x0004620000000200 */
[----:B------:R-:W-:Y:S01]  /*37b0*/  SHF.R.S32.HI R2, RZ, 0x1f, R0 ;  /* 0x0000001fff027819 */ /* 0x000fe20000011400 */
[----:B------:R-:W-:-:S03]  /*37c0*/  VIADD R236, R216, 0x20 ;  /* 0x00000020d8ec7836 */ /* 0x000fc60000000000 */
[----:B------:R-:W-:Y:S01]  /*37d0*/  LEA.HI R2, R2, R0, RZ, 0x3 ;  /* 0x0000000002027211 */ /* 0x000fe200078f18ff */
[----:B------:R-:W-:-:S03]  /*37e0*/  IMAD.IADD R247, R214, 0x1, R236 ;  /* 0x00000001d6f77824 */ /* 0x000fc600078e02ec */
[----:B------:R-:W-:Y:S01]  /*37f0*/  LOP3.LUT R2, R2, 0xfffffff8, RZ, 0xc0, !PT ;  /* 0xfffffff802027812 */ /* 0x000fe200078ec0ff */
[----:B------:R-:W-:-:S03]  /*3800*/  IMAD.IADD R221, R214, 0x1, R247 ;  /* 0x00000001d6dd7824 */ /* 0x000fc600078e02f7 */
[----:B------:R-:W-:Y:S01]  /*3810*/  IADD3 R0, R0, -R2, RZ ;  /* 0x8000000200007210 */ /* 0x000fe20007ffe0ff */
[----:B------:R-:W-:-:S03]  /*3820*/  IMAD.IADD R220, R214, 0x1, R221 ;  /* 0x00000001d6dc7824 */ /* 0x000fc600078e02dd */
[C---:B------:R-:W-:Y:S02]  /*3830*/  LOP3.LUT P0, RZ, R0.reuse, 0x2, RZ, 0xc0, !PT ;  /* 0x0000000200ff7812 */ /* 0x040fe4000780c0ff */
[----:B------:R-:W-:Y:S01]  /*3840*/  LOP3.LUT P1, RZ, R0, 0x4, RZ, 0xc0, !PT ;  /* 0x0000000400ff7812 */ /* 0x000fe2000782c0ff */
[----:B------:R-:W-:Y:S01]  /*3850*/  IMAD.IADD R0, R217, 0x1, R209 ;  /* 0x00000001d9007824 */ /* 0x000fe200078e02d1 */
[----:B------:R-:W-:Y:S02]  /*3860*/  SEL R167, R167, R175, !P2 ;  /* 0x000000afa7a77207 */ /* 0x000fe40005000000 */
[----:B------:R-:W-:Y:S02]  /*3870*/  SEL R166, R166, R251, !P2 ;  /* 0x000000fba6a67207 */ /* 0x000fe40005000000 */
[----:B------:R-:W-:Y:S02]  /*3880*/  IADD3 R0, -R186, 0x80, R0 ;  /* 0x00000080ba007810 */ /* 0x000fe40007ffe100 */
[----:B------:R-:W-:-:S02]  /*3890*/  IADD3 R219, R214, R220, RZ ;  /* 0x000000dcd6db7210 */ /* 0x000fc40007ffe0ff */
[----:B------:R-:W-:Y:S01]  /*38a0*/  SEL R173, R173, 0xffffffe0, !P0 ;  /* 0xffffffe0adad7807 */ /* 0x000fe20004000000 */
[----:B------:R-:W-:Y:S01]  /*38b0*/  IMAD R224, R224, 0x38, RZ ;  /* 0x00000038e0e07824 */ /* 0x000fe200078e02ff */
[----:B------:R-:W-:Y:S02]  /*38c0*/  CS2R R42, SRZ ;  /* 0x00000000002a7805 */ /* 0x000fe4000001ff00 */
[----:B------:R-:W-:Y:S01]  /*38d0*/  CS2R R38, SRZ ;  /* 0x0000000000267805 */ /* 0x000fe2000001ff00 */
[----:B------:R-:W-:Y:S01]  /*38e0*/  VIADD R232, R0, -UR10 ;  /* 0x8000000a00e87c36 */ /* 0x000fe20008000000 */
[----:B------:R-:W-:Y:S01]  /*38f0*/  SEL R165, R165, 0xffffffc0, !P1 ;  /* 0xffffffc0a5a57807 */ /* 0x000fe20004800000 */
[--C-:B------:R-:W-:Y:S02]  /*3900*/  IMAD R167, R167, 0x2, R177.reuse ;  /* 0x00000002a7a77824 */ /* 0x100fe400078e02b1 */
[----:B------:R-:W-:Y:S02]  /*3910*/  IMAD R166, R166, 0x2, R177 ;  /* 0x00000002a6a67824 */ /* 0x000fe400078e02b1 */
[----:B------:R-:W-:-:S02]  /*3920*/  IMAD.IADD R222, R214, 0x1, R219 ;  /* 0x00000001d6de7824 */ /* 0x000fc400078e02db */
[----:B-1234-:R-:W-:-:S07]  /*3930*/  IMAD.IADD R168, R169, 0x1, R173 ;  /* 0x00000001a9a87824 */ /* 0x01efce00078e02ad */
.L_x_296:
[----:B------:R-:W0:Y:S01]  /*3940*/  LDGDEPBAR ;  /* 0x00000000000079af */ /* 0x000e220000000000 */
[----:B------:R-:W-:Y:S01]  /*3950*/  IADD3 R4, P0, R233, R213, RZ ;  /* 0x000000d5e9047210 */ /* 0x000fe20007f1e0ff */
[C---:B------:R-:W-:Y:S01]  /*3960*/  IMAD.IADD R0, R167.reuse, 0x1, R173 ;  /* 0x00000001a7007824 */ /* 0x040fe200078e02ad */
[----:B------:R-:W-:Y:S01]  /*3970*/  IADD3 R124, R167, R165, RZ ;  /* 0x000000a5a77c7210 */ /* 0x000fe20007ffe0ff */
[----:B------:R-:W-:Y:S02]  /*3980*/  IMAD.MOV.U32 R185, RZ, RZ, R183 ;  /* 0x000000ffffb97224 */ /* 0x000fe400078e00b7 */
        /* <DEDUP_REMOVED lines=10> */
[----:B------:R-:W3:Y:S04]  /*3a30*/  LDSM.16.M88.4 R100, [R174+0x6800] ;  /* 0x00680000ae64783b */ /* 0x000ee80000000200 */
[----:B------:R-:W-:Y:S04]  /*3a40*/  LDSM.16.M88.4 R104, [R0] ;  /* 0x000000000068783b */ /* 0x000fe80000000200 */
[----:B------:R-:W4:Y:S04]  /*3a50*/  LDSM.16.M88.4 R108, [R172+-0x4000] ;  /* 0xffc00000ac6c783b */ /* 0x000f280000000200 */
[----:B------:R2:W4:Y:S04]  /*3a60*/  LDSM.16.M88.4 R112, [R0+0x1000] ;  /* 0x001000000070783b */ /* 0x0005280000000200 */
[----:B------:R-:W4:Y:S04]  /*3a70*/  LDSM.16.M88.4 R116, [R172+-0x3800] ;  /* 0xffc80000ac74783b */ /* 0x000f280000000200 */
[----:B------:R-:W-:Y:S04]  /*3a80*/  LDSM.16.M88.4 R120, [R170+-0x4000] ;  /* 0xffc00000aa78783b */ /* 0x000fe80000000200 */
[----:B------:R-:W-:Y:S01]  /*3a90*/  LDSM.16.M88.4 R128, [R170+-0x3800] ;  /* 0xffc80000aa80783b */ /* 0x000fe20000000200 */
[-C--:B-1----:R-:W-:Y:S03]  /*3aa0*/  HMMA.16816.F32 R4, R32, R16.reuse, RZ ;  /* 0x000000102004723c */ /* 0x082fe600000018ff */
[----:B--2---:R-:W-:Y:S03]  /*3ab0*/  IMAD.IADD R0, R0, 0x1, R165 ;  /* 0x0000000100007824 */ /* 0x004fe600078e02a5 */
[C---:B------:R-:W-:Y:S06]  /*3ac0*/  HMMA.16816.F32 R8, R28.reuse, R16, RZ ;  /* 0x000000101c08723c */ /* 0x040fec00000018ff */
[-C--:B------:R-:W-:Y:S06]  /*3ad0*/  HMMA.16816.F32 R12, R28, R18.reuse, RZ ;  /* 0x000000121c0c723c */ /* 0x080fec00000018ff */
[C---:B------:R-:W-:Y:S06]  /*3ae0*/  HMMA.16816.F32 R16, R32.reuse, R18, RZ ;  /* 0x000000122010723c */ /* 0x040fec00000018ff */
[-C--:B---3--:R-:W-:Y:S06]  /*3af0*/  HMMA.16816.F32 R20, R32, R100.reuse, RZ ;  /* 0x000000642014723c */ /* 0x088fec00000018ff */
[C---:B------:R-:W-:Y:S06]  /*3b00*/  HMMA.16816.F32 R24, R28.reuse, R100, RZ ;  /* 0x000000641c18723c */ /* 0x040fec00000018ff */
[-C--:B------:R-:W-:Y:S06]  /*3b10*/  HMMA.16816.F32 R28, R28, R102.reuse, RZ ;  /* 0x000000661c1c723c */ /* 0x080fec00000018ff */
[----:B------:R-:W-:Y:S01]  /*3b20*/  HMMA.16816.F32 R32, R32, R102, RZ ;  /* 0x000000662020723c */ /* 0x000fe200000018ff */
[----:B------:R-:W1:Y:S04]  /*3b30*/  LDSM.16.M88.4 R100, [R124] ;  /* 0x000000007c64783b */ /* 0x000e680000000200 */
[----:B------:R-:W2:Y:S01]  /*3b40*/  LDSM.16.M88.4 R124, [R124+0x1000] ;  /* 0x001000007c7c783b */ /* 0x000ea20000000200 */
[-C--:B----4-:R-:W-:Y:S06]  /*3b50*/  HMMA.16816.F32 R4, R104, R108.reuse, R4 ;  /* 0x0000006c6804723c */ /* 0x090fec0000001804 */
        /* <DEDUP_REMOVED lines=19> */
[-C--:B---3--:R-:W-:Y:S05]  /*3c90*/  HMMA.16816.F32 R4, R104, R108.reuse, R4 ;  /* 0x0000006c6804723c */ /* 0x088fea0000001804 */
[----:B------:R-:W-:Y:S01]  /*3ca0*/  SHF.L.U32 R100, R187, 0x6, RZ ;  /* 0x00000006bb647819 */ /* 0x000fe200000006ff */
        /* <DEDUP_REMOVED lines=21> */
.L_x_292:
[--C-:B------:R-:W-:Y:S01]  /*3e00*/  IADD3 R102, R186, 0x1, -R209.reuse ;  /* 0x00000001ba667810 */ /* 0x100fe20007ffe8d1 */
[----:B------:R-:W-:Y:S01]  /*3e10*/  IMAD.IADD R100, R235, 0x1, R100 ;  /* 0x00000001eb647824 */ /* 0x000fe200078e0264 */
[----:B-1----:R-:W-:Y:S01]  /*3e20*/  IADD3 R111, -R112, R186, -R209 ;  /* 0x000000ba706f7210 */ /* 0x002fe20007ffe9d1 */
[----:B------:R-:W-:Y:S02]  /*3e30*/  IMAD R0, R231, 0x80, R239 ;  /* 0x00000080e7007824 */ /* 0x000fe400078e02ef */
[----:B------:R-:W-:Y:S01]  /*3e40*/  VIADD R102, R102, UR4 ;  /* 0x0000000466667c36 */ /* 0x000fe20008000000 */
[----:B------:R-:W-:Y:S01]  /*3e50*/  VIADDMNMX R2, R111, R100, RZ, !PT ;  /* 0x000000646f027246 */ /* 0x000fe200078001ff */
[C---:B------:R-:W-:Y:S02]  /*3e60*/  VIADD R110, R0.reuse, 0x1 ;  /* 0x00000001006e7836 */ /* 0x040fe40000000000 */
[C---:B------:R-:W-:Y:S01]  /*3e70*/  VIADD R109, R0.reuse, 0x8 ;  /* 0x00000008006d7836 */ /* 0x040fe20000000000 */
[C---:B------:R-:W-:Y:S01]  /*3e80*/  ISETP.GE.AND P2, PT, R0.reuse, R2, PT ;  /* 0x000000020000720c */ /* 0x040fe20003f46270 */
[----:B------:R-:W-:Y:S01]  /*3e90*/  VIADD R108, R0, 0x9 ;  /* 0x00000009006c7836 */ /* 0x000fe20000000000 */
[----:B------:R-:W-:Y:S01]  /*3ea0*/  VIADDMNMX R101, R102, R100, R186, PT ;  /* 0x0000006466657246 */ /* 0x000fe200038001ba */
[----:B------:R-:W-:Y:S01]  /*3eb0*/  VIADD R107, R0, 0x10 ;  /* 0x00000010006b7836 */ /* 0x000fe20000000000 */
[-C--:B------:R-:W-:Y:S01]  /*3ec0*/  ISETP.GE.AND P0, PT, R110, R2.reuse, PT ;  /* 0x000000026e00720c */ /* 0x080fe20003f06270 */
[C---:B------:R-:W-:Y:S01]  /*3ed0*/  VIADD R106, R0.reuse, 0x11 ;  /* 0x00000011006a7836 */ /* 0x040fe20000000000 */
[CC--:B------:R-:W-:Y:S01]  /*3ee0*/  ISETP.GE.OR P2, PT, R0.reuse, R101.reuse, !P2 ;  /* 0x000000650000720c */ /* 0x0c0fe20005746670 */
[----:B------:R-:W-:Y:S01]  /*3ef0*/  VIADD R105, R0, 0x18 ;  /* 0x0000001800697836 */ /* 0x000fe20000000000 */
[-C--:B------:R-:W-:Y:S01]  /*3f00*/  ISETP.GE.OR P0, PT, R110, R101.reuse, !P0 ;  /* 0x000000656e00720c */ /* 0x080fe20004706670 */
[----:B------:R-:W-:Y:S01]  /*3f10*/  VIADD R104, R0, 0x19 ;  /* 0x0000001900687836 */ /* 0x000fe20000000000 */
[----:B------:R-:W-:Y:S01]  /*3f20*/  FSEL R4, R4, -INF , !P2 ;  /* 0xff80000004047808 */ /* 0x000fe20005000000 */
[C---:B------:R-:W-:Y:S01]  /*3f30*/  VIADD R103, R100.reuse, 0x20 ;  /* 0x0000002064677836 */ /* 0x040fe20000000000 */
[----:B------:R-:W-:Y:S01]  /*3f40*/  FSEL R5, R5, -INF , !P0 ;  /* 0xff80000005057808 */ /* 0x000fe20004000000 */
[----:B------:R-:W-:Y:S01]  /*3f50*/  VIADD R113, R100, 0x28 ;  /* 0x0000002864717836 */ /* 0x000fe20000000000 */
[-C--:B------:R-:W-:Y:S01]  /*3f60*/  ISETP.GE.AND P6, PT, R109, R2.reuse, PT ;  /* 0x000000026d00720c */ /* 0x080fe20003fc6270 */
[----:B------:R-:W-:Y:S01]  /*3f70*/  IMAD.MOV.U32 R208, RZ, RZ, R112 ;  /* 0x000000ffffd07224 */ /* 0x000fe200078e0070 */
[-C--:B------:R-:W-:Y:S02]  /*3f80*/  ISETP.GE.AND P5, PT, R108, R2.reuse, PT ;  /* 0x000000026c00720c */ /* 0x080fe40003fa6270 */
[-C--:B------:R-:W-:Y:S02]  /*3f90*/  ISETP.GE.AND P4, PT, R107, R2.reuse, PT ;  /* 0x000000026b00720c */ /* 0x080fe40003f86270 */
[-C--:B------:R-:W-:Y:S02]  /*3fa0*/  ISETP.GE.AND P3, PT, R106, R2.reuse, PT ;  /* 0x000000026a00720c */ /* 0x080fe40003f66270 */
[-C--:B------:R-:W-:Y:S02]  /*3fb0*/  ISETP.GE.AND P2, PT, R105, R2.reuse, PT ;  /* 0x000000026900720c */ /* 0x080fe40003f46270 */
[----:B------:R-:W-:Y:S01]  /*3fc0*/  ISETP.GE.AND P0, PT, R104, R2, PT ;  /* 0x000000026800720c */ /* 0x000fe20003f06270 */
[----:B------:R-:W-:Y:S01]  /*3fd0*/  VIADD R2, R100, 0x8 ;  /* 0x0000000864027836 */ /* 0x000fe20000000000 */
[C-C-:B------:R-:W-:Y:S02]  /*3fe0*/  IADD3 R115, R102.reuse, 0x8, R100.reuse ;  /* 0x0000000866737810 */ /* 0x140fe40007ffe064 */
[C-C-:B------:R-:W-:Y:S02]  /*3ff0*/  IADD3 R116, R102.reuse, 0x20, R100.reuse ;  /* 0x0000002066747810 */ /* 0x140fe40007ffe064 */
[----:B------:R-:W-:Y:S02]  /*4000*/  IADD3 R114, R102, 0x28, R100 ;  /* 0x0000002866727810 */ /* 0x000fe40007ffe064 */
[-C--:B------:R-:W-:Y:S02]  /*4010*/  ISETP.GE.OR P6, PT, R109, R101.reuse, !P6 ;  /* 0x000000656d00720c */ /* 0x080fe400077c6670 */
[-C--:B------:R-:W-:Y:S02]  /*4020*/  ISETP.GE.OR P5, PT, R108, R101.reuse, !P5 ;  /* 0x000000656c00720c */ /* 0x080fe40006fa6670 */
[----:B------:R-:W-:Y:S02]  /*4030*/  VIADDMNMX R100, R111, R2, RZ, !PT ;  /* 0x000000026f647246 */ /* 0x000fe400078001ff */
[----:B------:R-:W-:Y:S02]  /*4040*/  FSEL R16, R16, -INF , !P6 ;  /* 0xff80000010107808 */ /* 0x000fe40007000000 */
[----:B------:R-:W-:Y:S02]  /*4050*/  FSEL R17, R17, -INF , !P5 ;  /* 0xff80000011117808 */ /* 0x000fe40006800000 */
[-C--:B------:R-:W-:Y:S02]  /*4060*/  ISETP.GE.OR P4, PT, R107, R101.reuse, !P4 ;  /* 0x000000656b00720c */ /* 0x080fe40006786670 */
[-C--:B------:R-:W-:Y:S02]  /*4070*/  ISETP.GE.OR P3, PT, R106, R101.reuse, !P3 ;  /* 0x000000656a00720c */ /* 0x080fe40005f66670 */
[-C--:B------:R-:W-:Y:S02]  /*4080*/  ISETP.GE.OR P2, PT, R105, R101.reuse, !P2 ;  /* 0x000000656900720c */ /* 0x080fe40005746670 */
[----:B------:R-:W-:Y:S02]  /*4090*/  ISETP.GE.OR P0, PT, R104, R101, !P0 ;  /* 0x000000656800720c */ /* 0x000fe40004706670 */
[----:B------:R-:W-:Y:S02]  /*40a0*/  VIMNMX R2, R115, R186, PT ;  /* 0x000000ba73027248 */ /* 0x000fe40003fe0100 */
[-C--:B------:R-:W-:Y:S02]  /*40b0*/  ISETP.GE.AND P6, PT, R0, R100.reuse, PT ;  /* 0x000000640000720c */ /* 0x080fe40003fc6270 */
[----:B------:R-:W-:Y:S02]  /*40c0*/  ISETP.GE.AND P5, PT, R110, R100, PT ;  /* 0x000000646e00720c */ /* 0x000fe40003fa6270 */
[----:B------:R-:W-:Y:S02]  /*40d0*/  FSEL R20, R20, -INF , !P4 ;  /* 0xff80000014147808 */ /* 0x000fe40006000000 */
[----:B------:R-:W-:Y:S02]  /*40e0*/  FSEL R21, R21, -INF , !P3 ;  /* 0xff80000015157808 */ /* 0x000fe40005800000 */
[----:B------:R-:W-:Y:S02]  /*40f0*/  FSEL R32, R32, -INF , !P2 ;  /* 0xff80000020207808 */ /* 0x000fe40005000000 */
[-C--:B------:R-:W-:Y:S02]  /*4100*/  ISETP.GE.OR P6, PT, R0, R2.reuse, !P6 ;  /* 0x000000020000720c */ /* 0x080fe400077c6670 */
[----:B------:R-:W-:Y:S02]  /*4110*/  ISETP.GE.OR P5, PT, R110, R2, !P5 ;  /* 0x000000026e00720c */ /* 0x000fe40006fa6670 */
[----:B------:R-:W-:Y:S02]  /*4120*/  FSEL R33, R33, -INF , !P0 ;  /* 0xff80000021217808 */ /* 0x000fe40004000000 */
[-C--:B------:R-:W-:Y:S02]  /*4130*/  ISETP.GE.AND P4, PT, R109, R100.reuse, PT ;  /* 0x000000646d00720c */ /* 0x080fe40003f86270 */
[-C--:B------:R-:W-:Y:S02]  /*4140*/  ISETP.GE.AND P3, PT, R108, R100.reuse, PT ;  /* 0x000000646c00720c */ /* 0x080fe40003f66270 */
[-C--:B------:R-:W-:Y:S02]  /*4150*/  ISETP.GE.AND P2, PT, R107, R100.reuse, PT ;  /* 0x000000646b00720c */ /* 0x080fe40003f46270 */
[-C--:B------:R-:W-:Y:S02]  /*4160*/  ISETP.GE.AND P0, PT, R106, R100.reuse, PT ;  /* 0x000000646a00720c */ /* 0x080fe40003f06270 */
[----:B------:R-:W-:Y:S02]  /*4170*/  FSEL R6, R6, -INF , !P6 ;  /* 0xff80000006067808 */ /* 0x000fe40007000000 */
[----:B------:R-:W-:Y:S02]  /*4180*/  FSEL R7, R7, -INF , !P5 ;  /* 0xff80000007077808 */ /* 0x000fe40006800000 */
[-C--:B------:R-:W-:Y:S02]  /*4190*/  ISETP.GE.AND P6, PT, R105, R100.reuse, PT ;  /* 0x000000646900720c */ /* 0x080fe40003fc6270 */
[----:B------:R-:W-:Y:S02]  /*41a0*/  ISETP.GE.AND P5, PT, R104, R100, PT ;  /* 0x000000646800720c */ /* 0x000fe40003fa6270 */
[-C--:B------:R-:W-:Y:S02]  /*41b0*/  ISETP.GE.OR P4, PT, R109, R2.reuse, !P4 ;  /* 0x000000026d00720c */ /* 0x080fe40006786670 */
[-C--:B------:R-:W-:Y:S02]  /*41c0*/  ISETP.GE.OR P3, PT, R108, R2.reuse, !P3 ;  /* 0x000000026c00720c */ /* 0x080fe40005f66670 */
[-C--:B------:R-:W-:Y:S02]  /*41d0*/  ISETP.GE.OR P2, PT, R107, R2.reuse, !P2 ;  /* 0x000000026b00720c */ /* 0x080fe40005746670 */
[-C--:B------:R-:W-:Y:S02]  /*41e0*/  ISETP.GE.OR P0, PT, R106, R2.reuse, !P0 ;  /* 0x000000026a00720c */ /* 0x080fe40004706670 */
[C---:B------:R-:W-:Y:S02]  /*41f0*/  VIADDMNMX R103, R111.reuse, R103, RZ, !PT ;  /* 0x000000676f677246 */ /* 0x040fe400078001ff */
[----:B------:R-:W-:Y:S02]  /*4200*/  VIADDMNMX R102, R111, R113, RZ, !PT ;  /* 0x000000716f667246 */ /* 0x000fe400078001ff */
[-C--:B------:R-:W-:Y:S02]  /*4210*/  ISETP.GE.OR P6, PT, R105, R2.reuse, !P6 ;  /* 0x000000026900720c */ /* 0x080fe400077c6670 */
[----:B------:R-:W-:Y:S02]  /*4220*/  ISETP.GE.OR P5, PT, R104, R2, !P5 ;  /* 0x000000026800720c */ /* 0x000fe40006fa6670 */
[----:B------:R-:W-:Y:S02]  /*4230*/  FSEL R18, R18, -INF , !P4 ;  /* 0xff80000012127808 */ /* 0x000fe40006000000 */
[----:B------:R-:W-:Y:S02]  /*4240*/  FSEL R19, R19, -INF , !P3 ;  /* 0xff80000013137808 */ /* 0x000fe40005800000 */
[----:B------:R-:W-:Y:S02]  /*4250*/  FSEL R22, R22, -INF , !P2 ;  /* 0xff80000016167808 */ /* 0x000fe40005000000 */
[----:B------:R-:W-:Y:S02]  /*4260*/  FSEL R23, R23, -INF , !P0 ;  /* 0xff80000017177808 */ /* 0x000fe40004000000 */
[-C--:B------:R-:W-:Y:S02]  /*4270*/  VIMNMX R100, R116, R186.reuse, PT ;  /* 0x000000ba74647248 */ /* 0x080fe40003fe0100 */
[-C--:B------:R-:W-:Y:S02]  /*4280*/  ISETP.GE.AND P4, PT, R0, R103.reuse, PT ;  /* 0x000000670000720c */ /* 0x080fe40003f86270 */
[----:B------:R-:W-:Y:S02]  /*4290*/  VIMNMX R2, R114, R186, PT ;  /* 0x000000ba72027248 */ /* 0x000fe40003fe0100 */
[-C--:B------:R-:W-:Y:S02]  /*42a0*/  ISETP.GE.AND P3, PT, R0, R102.reuse, PT ;  /* 0x000000660000720c */ /* 0x080fe40003f66270 */
[CC--:B------:R-:W-:Y:S02]  /*42b0*/  ISETP.GE.AND P2, PT, R110.reuse, R103.reuse, PT ;  /* 0x000000676e00720c */ /* 0x0c0fe40003f46270 */
[----:B------:R-:W-:Y:S02]  /*42c0*/  ISETP.GE.AND P0, PT, R110, R102, PT ;  /* 0x000000666e00720c */ /* 0x000fe40003f06270 */
[C---:B------:R-:W-:Y:S02]  /*42d0*/  ISETP.GE.OR P4, PT, R0.reuse, R100, !P4 ;  /* 0x000000640000720c */ /* 0x040fe40006786670 */
[----:B------:R-:W-:Y:S02]  /*42e0*/  ISETP.GE.OR P3, PT, R0, R2, !P3 ;  /* 0x000000020000720c */ /* 0x000fe40005f66670 */
[C---:B------:R-:W-:Y:S02]  /*42f0*/  ISETP.GE.OR P2, PT, R110.reuse, R100, !P2 ;  /* 0x000000646e00720c */ /* 0x040fe40005746670 */
[----:B------:R-:W-:Y:S02]  /*4300*/  ISETP.GE.OR P0, PT, R110, R2, !P0 ;  /* 0x000000026e00720c */ /* 0x000fe40004706670 */
[----:B------:R-:W-:Y:S02]  /*4310*/  FSEL R34, R34, -INF , !P6 ;  /* 0xff80000022227808 */ /* 0x000fe40007000000 */
[----:B------:R-:W-:Y:S02]  /*4320*/  FSEL R35, R35, -INF , !P5 ;  /* 0xff80000023237808 */ /* 0x000fe40006800000 */
[----:B------:R-:W-:Y:S02]  /*4330*/  FSEL R8, R8, -INF , !P4 ;  /* 0xff80000008087808 */ /* 0x000fe40006000000 */
[----:B------:R-:W-:Y:S02]  /*4340*/  FSEL R10, R10, -INF , !P3 ;  /* 0xff8000000a0a7808 */ /* 0x000fe40005800000 */
[----:B------:R-:W-:Y:S02]  /*4350*/  FSEL R9, R9, -INF , !P2 ;  /* 0xff80000009097808 */ /* 0x000fe40005000000 */
[----:B------:R-:W-:Y:S02]  /*4360*/  FSEL R11, R11, -INF , !P0 ;  /* 0xff8000000b0b7808 */ /* 0x000fe40004000000 */
[CC--:B------:R-:W-:Y:S02]  /*4370*/  ISETP.GE.AND P6, PT, R109.reuse, R103.reuse, PT ;  /* 0x000000676d00720c */ /* 0x0c0fe40003fc6270 */
[-C--:B------:R-:W-:Y:S02]  /*4380*/  ISETP.GE.AND P5, PT, R109, R102.reuse, PT ;  /* 0x000000666d00720c */ /* 0x080fe40003fa6270 */
[CC--:B------:R-:W-:Y:S02]  /*4390*/  ISETP.GE.AND P4, PT, R108.reuse, R103.reuse, PT ;  /* 0x000000676c00720c */ /* 0x0c0fe40003f86270 */
[CC--:B------:R-:W-:Y:S02]  /*43a0*/  ISETP.GE.AND P3, PT, R108.reuse, R102.reuse, PT ;  /* 0x000000666c00720c */ /* 0x0c0fe40003f66270 */
[CC--:B------:R-:W-:Y:S02]  /*43b0*/  ISETP.GE.AND P2, PT, R107.reuse, R103.reuse, PT ;  /* 0x000000676b00720c */ /* 0x0c0fe40003f46270 */
[----:B------:R-:W-:Y:S02]  /*43c0*/  ISETP.GE.AND P0, PT, R107, R102, PT ;  /* 0x000000666b00720c */ /* 0x000fe40003f06270 */
[C---:B------:R-:W-:Y:S02]  /*43d0*/  ISETP.GE.OR P6, PT, R109.reuse, R100, !P6 ;  /* 0x000000646d00720c */ /* 0x040fe400077c6670 */
[----:B------:R-:W-:Y:S02]  /*43e0*/  ISETP.GE.OR P5, PT, R109, R2, !P5 ;  /* 0x000000026d00720c */ /* 0x000fe40006fa6670 */
        /* <DEDUP_REMOVED lines=28> */
.L_x_293:
[C---:B------:R-:W-:Y:S01]  /*45b0*/  FMUL.FTZ R100, R206.reuse, 1.4426950216293334961 ;  /* 0x3fb8aa3bce647820 */ /* 0x040fe20000410000 */
[----:B------:R-:W-:Y:S01]  /*45c0*/  FSETP.NEU.FTZ.AND P0, PT, R206, -INF , PT ;  /* 0xff800000ce00780b */ /* 0x000fe20003f1d000 */
[C---:B------:R-:W-:Y:S01]  /*45d0*/  FMUL.FTZ R0, R207.reuse, 1.4426950216293334961 ;  /* 0x3fb8aa3bcf007820 */ /* 0x040fe20000410000 */
[----:B------:R-:W-:Y:S01]  /*45e0*/  FMUL.FTZ R2, R204, 1.4426950216293334961 ;  /* 0x3fb8aa3bcc027820 */ /* 0x000fe20000410000 */
[----:B------:R-:W-:Y:S02]  /*45f0*/  MOV R165, 0x40 ;  /* 0x0000004000a57802 */ /* 0x000fe40000000f00 */
[----:B------:R-:W-:Y:S02]  /*4600*/  FSEL R100, R100, RZ, P0 ;  /* 0x000000ff64647208 */ /* 0x000fe40000000000 */
[----:B------:R-:W-:Y:S02]  /*4610*/  FSETP.NEU.FTZ.AND P0, PT, R207, -INF , PT ;  /* 0xff800000cf00780b */ /* 0x000fe40003f1d000 */
[----:B------:R-:W-:Y:S01]  /*4620*/  SEL R165, R165, 0xffffffc0, !P1 ;  /* 0xffffffc0a5a57807 */ /* 0x000fe20004800000 */
        /* <DEDUP_REMOVED lines=9> */
[----:B------:R-:W-:Y:S05]  /*46c0*/  ISETP.GT.AND P6, PT, R187, R229, PT ;  /* 0x000000e5bb00720c */ /* 0x000fea0003fc4270 */
        /* <DEDUP_REMOVED lines=142> */
[----:B------:R-:W-:Y:S01]  /*4fb0*/  FADD.FTZ R14, -R179, R14 ;  /* 0x0000000eb30e7221 */ /* 0x000fe20000010100 */
[C---:B------:R-:W-:Y:S01]  /*4fc0*/  FADD.FTZ R6, -R181.reuse, R6 ;  /* 0x00000006b5067221 */ /* 0x040fe20000010100 */
[----:B------:R-:W-:Y:S03]  /*4fd0*/  FADD.FTZ R7, -R181, R7 ;  /* 0x00000007b5077221 */ /* 0x000fe60000010100 */
        /* <DEDUP_REMOVED lines=19> */
[----:B------:R-:W-:Y:S01]  /*5110*/  FADD.FTZ R15, -R179, R15 ;  /* 0x0000000fb30f7221 */ /* 0x000fe20000010100 */
        /* <DEDUP_REMOVED lines=8> */
[----:B------:R-:W-:Y:S01]  /*51a0*/  F2FP.F16.F32.PACK_AB R110, R7, R6 ;  /* 0x00000006076e723e */ /* 0x000fe200000000ff */
[C---:B------:R-:W-:Y:S01]  /*51b0*/  FADD.FTZ R26, -R179.reuse, R26 ;  /* 0x0000001ab31a7221 */ /* 0x040fe20000010100 */
[----:B------:R-:W-:Y:S01]  /*51c0*/  FADD.FTZ R27, -R179, R27 ;  /* 0x0000001bb31b7221 */ /* 0x000fe20000010100 */
        /* <DEDUP_REMOVED lines=50> */
[C---:B-1----:R-:W-:Y:S05]  /*54f0*/  IMAD.U32 R4, R17.reuse, -0x40, RZ ;  /* 0xffffffc011047824 */ /* 0x042fea00078e00ff */
[C---:B------:R-:W-:Y:S04]  /*5500*/  LEA R5, P0, R4.reuse, R190, 0x1 ;  /* 0x000000be04057211 */ /* 0x040fe800078008ff */
[----:B------:R-:W-:Y:S01]  /*5510*/  LEA.HI.X.SX32 R4, R4, R191, 0x1, P0 ;  /* 0x000000bf04047211 */ /* 0x000fe200000f0eff */
[----:B------:R-:W-:Y:S04]  /*5520*/  IMAD.MOV.U32 R190, RZ, RZ, R5 ;  /* 0x000000ffffbe7224 */ /* 0x000fe800078e0005 */
[----:B------:R-:W-:Y:S01]  /*5530*/  IMAD.MOV.U32 R191, RZ, RZ, R4 ;  /* 0x000000ffffbf7224 */ /* 0x000fe200078e0004 */
[C---:B------:R-:W-:Y:S04]  /*5540*/  LEA R4, P0, R17.reuse, R190, 0x6 ;  /* 0x000000be11047211 */ /* 0x040fe800078030ff */
[----:B------:R-:W-:Y:S01]  /*5550*/  @!PT LDS RZ, [RZ] ;  /* 0x00000000fffff984 */ /* 0x000fe20000000800 */
[----:B------:R-:W-:Y:S01]  /*5560*/  @!PT LDS RZ, [RZ] ;  /* 0x00000000fffff984 */ /* 0x000fe20000000800 */
[----:B------:R-:W-:Y:S01]  /*5570*/  @!PT LDS RZ, [RZ] ;  /* 0x00000000fffff984 */ /* 0x000fe20000000800 */
[----:B------:R1:W-:Y:S01]  /*5580*/  LDGSTS.E.BYPASS.LTC128B.128 [R196], desc[UR12][R190.64] ;  /* 0x00000000bec47fae */ /* 0x0003e2000b901d4c */
[----:B--2---:R-:W-:Y:S05]  /*5590*/  LEA.HI.X R5, R17, R191, R18, 0x6, P0 ;  /* 0x000000bf11057211 */ /* 0x004fea00000f3412 */
[----:B------:R1:W-:Y:S04]  /*55a0*/  LDGSTS.E.BYPASS.LTC128B.128 [R196+0x1000], desc[UR12][R4.64] ;  /* 0x0100000004c47fae */ /* 0x0003e8000b901d4c */
[----:B------:R-:W0:Y:S02]  /*55b0*/  LDGDEPBAR ;  /* 0x00000000000079af */ /* 0x000e240000000000 */
.L_x_294:
        /* <DEDUP_REMOVED lines=10> */
[----:B------:R2:W-:Y:S04]  /*5660*/  STS [R194+0xa000], R0 ;  /* 0x00a00000c2007388 */ /* 0x0005e80000000800 */
[----:B------:R-:W-:Y:S04]  /*5670*/  STS [R194+0xa400], R8 ;  /* 0x00a40008c2007388 */ /* 0x000fe80000000800 */
[----:B------:R-:W-:Y:S04]  /*5680*/  STS [R192+0xb000], R10 ;  /* 0x00b0000ac0007388 */ /* 0x000fe80000000800 */
[----:B------:R-:W-:Y:S04]  /*5690*/  STS [R192+0xb400], R9 ;  /* 0x00b40009c0007388 */ /* 0x000fe80000000800 */
[----:B------:R-:W-:Y:S04]  /*56a0*/  STS [R194+0xb000], R7 ;  /* 0x00b00007c2007388 */ /* 0x000fe80000000800 */
[----:B------:R-:W-:Y:S01]  /*56b0*/  STS [R194+0xb400], R6 ;  /* 0x00b40006c2007388 */ /* 0x000fe20000000800 */
[----:B------:R-:W-:Y:S01]  /*56c0*/  BAR.SYNC.DEFER_BLOCKING 0x0 ;  /* 0x0000000000007b1d */ /* 0x000fe20000010000 */
[C---:B--2---:R-:W-:Y:S02]  /*56d0*/  IADD3 R0, R164.reuse, 0x40, RZ ;  /* 0x00000040a4007810 */ /* 0x044fe40007ffe0ff */
[----:B------:R-:W-:Y:S03]  /*56e0*/  @P1 IADD3 R0, R164, -0x40, RZ ;  /* 0xffffffc0a4001810 */ /* 0x000fe60007ffe0ff */
[----:B-1----:R-:W-:Y:S04]  /*56f0*/  LDSM.16.MT88.4 R4, [R3+0xe000] ;  /* 0x00e000000304783b */ /* 0x002fe80000004200 */
        /* <DEDUP_REMOVED lines=62> */
[----:B------:R1:W-:Y:S01]  /*5ae0*/  LDGSTS.E.BYPASS.LTC128B.128 [R215+0x4000], desc[UR12][R188.64] ;  /* 0x04000000bcd77fae */ /* 0x0003e2000b901d4c */
[----:B--2---:R-:W-:Y:S05]  /*5af0*/  LEA.HI.X R5, R5, R189, R6, 0x6, P0 ;  /* 0x000000bd05057211 */ /* 0x004fea00000f3406 */
[----:B------:R1:W-:Y:S04]  /*5b00*/  LDGSTS.E.BYPASS.LTC128B.128 [R215+0x5000], desc[UR12][R4.64] ;  /* 0x0500000004d77fae */ /* 0x0003e8000b901d4c */
[----:B------:R-:W0:Y:S02]  /*5b10*/  LDGDEPBAR ;  /* 0x00000000000079af */ /* 0x000e240000000000 */
.L_x_295:
[----:B------:R-:W-:Y:S01]  /*5b20*/  LDSM.16.M88.4 R16, [R169] ;  /* 0x00000000a910783b */ /* 0x000fe20000000200 */
[--C-:B------:R-:W-:Y:S01]  /*5b30*/  IMAD.IADD R0, R176, 0x1, R165.reuse ;  /* 0x00000001b0007824 */ /* 0x100fe200078e02a5 */
[----:B------:R-:W-:Y:S01]  /*5b40*/  LEA R184, P0, R223, R184, 0x2 ;  /* 0x000000b8dfb87211 */ /* 0x000fe200078010ff */
[----:B------:R-:W-:Y:S01]  /*5b50*/  IMAD.IADD R2, R169, 0x1, R165 ;  /* 0x00000001a9027824 */ /* 0x000fe200078e02a5 */
[----:B------:R-:W1:Y:S01]  /*5b60*/  LDSM.16.MT88.4 R8, [R164+0x2000] ;  /* 0x00200000a408783b */ /* 0x000e620000004200 */
[----:B------:R-:W-:Y:S01]  /*5b70*/  IMAD.IADD R116, R165, 0x1, R168 ;  /* 0x00000001a5747824 */ /* 0x000fe200078e02a8 */
[----:B------:R-:W-:Y:S02]  /*5b80*/  LEA.HI.X.SX32 R183, R223, R185, 0x2, P0 ;  /* 0x000000b9dfb77211 */ /* 0x000fe400000f16ff */
[----:B------:R-:W2:Y:S04]  /*5b90*/  LDSM.16.MT88.4 R20, [R0] ;  /* 0x000000000014783b */ /* 0x000ea80000004200 */
[----:B------:R-:W-:Y:S04]  /*5ba0*/  LDSM.16.M88.4 R24, [R168] ;  /* 0x00000000a818783b */ /* 0x000fe80000000200 */
[----:B------:R-:W3:Y:S04]  /*5bb0*/  LDSM.16.MT88.4 R28, [R164+0x2800] ;  /* 0x00280000a41c783b */ /* 0x000ee80000004200 */
[----:B------:R-:W4:Y:S04]  /*5bc0*/  LDSM.16.MT88.4 R32, [R0+0x800] ;  /* 0x000800000020783b */ /* 0x000f280000004200 */
[----:B------:R-:W-:Y:S04]  /*5bd0*/  LDSM.16.MT88.4 R104, [R164+0x3000] ;  /* 0x00300000a468783b */ /* 0x000fe80000004200 */
[----:B------:R-:W4:Y:S04]  /*5be0*/  LDSM.16.M88.4 R100, [R2] ;  /* 0x000000000264783b */ /* 0x000f280000000200 */
[----:B------:R-:W-:Y:S04]  /*5bf0*/  LDSM.16.MT88.4 R112, [R164+0x3800] ;  /* 0x00380000a470783b */ /* 0x000fe80000004200 */
[----:B------:R-:W-:Y:S01]  /*5c00*/  LDSM.16.M88.4 R108, [R116] ;  /* 0x00000000746c783b */ /* 0x000fe20000000200 */
        /* <DEDUP_REMOVED lines=55> */
[CC--:B------:R-:W-:Y:S01]  /*5f80*/  LEA R24, P2, R214.reuse, R20.reuse, 0x2 ;  /* 0x00000014d6187211 */ /* 0x0c0fe200078410ff */
[----:B------:R-:W5:Y:S01]  /*5f90*/  @P6 LDG.E R204, desc[UR12][R22.64+0x80] ;  /* 0x0000800c16cc6981 */ /* 0x000f62000c1e1900 */
[----:B------:R-:W-:Y:S03]  /*5fa0*/  IMAD.IADD R0, R165, 0x1, R166 ;  /* 0x00000001a5007824 */ /* 0x000fe600078e02a6 */
[----:B------:R1:W5:Y:S01]  /*5fb0*/  @P6 LDG.E R205, desc[UR12][R22.64+0xa0] ;  /* 0x0000a00c16cd6981 */ /* 0x000362000c1e1900 */
[-C--:B------:R-:W-:Y:S03]  /*5fc0*/  LEA.HI.X.SX32 R25, R214, R21.reuse, 0x2, P2 ;  /* 0x00000015d6197211 */ /* 0x080fe600010f16ff */
[----:B------:R2:W-:Y:S04]  /*5fd0*/  REDG.E.ADD.F32.FTZ.RN.STRONG.GPU desc[UR12][R20.64], R4 ;  /* 0x00000004140079a6 */ /* 0x0005e8000c10f38c */
[----:B------:R3:W-:Y:S04]  /*5fe0*/  REDG.E.ADD.F32.FTZ.RN.STRONG.GPU desc[UR12][R24.64], R5 ;  /* 0x00000005180079a6 */ /* 0x0007e8000c10f38c */
[----:B------:R-:W-:Y:S01]  /*5ff0*/  LDSM.16.MT88.4 R28, [R3+0xa800] ;  /* 0x00a80000031c783b */ /* 0x000fe20000004200 */
[CC--:B-1----:R-:W-:Y:S04]  /*6000*/  LEA R22, P0, R216.reuse, R20.reuse, 0x2 ;  /* 0x00000014d8167211 */ /* 0x0c2fe800078010ff */
[-C--:B------:R-:W-:Y:S02]  /*6010*/  LEA.HI.X.SX32 R23, R216, R21.reuse, 0x2, P0 ;  /* 0x00000015d8177211 */ /* 0x080fe400000f16ff */
[CC--:B--2---:R-:W-:Y:S02]  /*6020*/  LEA R4, P2, R228.reuse, R20.reuse, 0x2 ;  /* 0x00000014e4047211 */ /* 0x0c4fe400078410ff */
[CC--:B------:R-:W-:Y:S01]  /*6030*/  LEA R26, P0, R227.reuse, R20.reuse, 0x2 ;  /* 0x00000014e31a7211 */ /* 0x0c0fe200078010ff */
[----:B------:R1:W-:Y:S01]  /*6040*/  REDG.E.ADD.F32.FTZ.RN.STRONG.GPU desc[UR12][R22.64], R6 ;  /* 0x00000006160079a6 */ /* 0x0003e2000c10f38c */
[-C--:B---3--:R-:W-:Y:S02]  /*6050*/  LEA.HI.X.SX32 R5, R228, R21.reuse, 0x2, P2 ;  /* 0x00000015e4057211 */ /* 0x088fe400010f16ff */
[-C--:B------:R-:W-:Y:S03]  /*6060*/  LEA.HI.X.SX32 R27, R227, R21.reuse, 0x2, P0 ;  /* 0x00000015e31b7211 */ /* 0x080fe600000f16ff */
        /* <DEDUP_REMOVED lines=9> */
[-C--:B---3--:R-:W-:Y:S01]  /*6100*/  LEA R26, P0, R236, R20.reuse, 0x2 ;  /* 0x00000014ec1a7211 */ /* 0x088fe200078010ff */
[----:B------:R2:W-:Y:S01]  /*6110*/  REDG.E.ADD.F32.FTZ.RN.STRONG.GPU desc[UR12][R6.64], R10 ;  /* 0x0000000a060079a6 */ /* 0x0005e2000c10f38c */
[-C--:B------:R-:W-:Y:S02]  /*6120*/  LEA R8, P3, R220, R20.reuse, 0x2 ;  /* 0x00000014dc087211 */ /* 0x080fe400078610ff */
        /* <DEDUP_REMOVED lines=201> */
.L_x_297:
        /* <DEDUP_REMOVED lines=13> */
.L_x_298:
[----:B------:R1:W-:Y:S01]  /*6e90*/  STS [R245+0x6000], R60 ;  /* 0x0060003cf5007388 */ /* 0x0003e20000000800 */
[--C-:B------:R-:W-:Y:S01]  /*6ea0*/  SHF.R.S32.HI R9, RZ, 0x1f, R242.reuse ;  /* 0x0000001fff097819 */ /* 0x100fe200000114f2 */
[----:B------:R-:W-:Y:S01]  /*6eb0*/  IMAD.MOV.U32 R8, RZ, RZ, R242 ;  /* 0x000000ffff087224 */ /* 0x000fe200078e00f2 */
[----:B------:R-:W-:Y:S01]  /*6ec0*/  SHF.R.S32.HI R24, RZ, 0x1f, R217 ;  /* 0x0000001fff187819 */ /* 0x000fe200000114d9 */
[----:B------:R1:W-:Y:S01]  /*6ed0*/  STS [R245+0x6400], R62 ;  /* 0x0064003ef5007388 */ /* 0x0003e20000000800 */
[----:B------:R-:W-:Y:S01]  /*6ee0*/  IMAD R0, R231, -0x80, R186 ;  /* 0xffffff80e7007824 */ /* 0x000fe200078e02ba */
[----:B------:R-:W-:Y:S01]  /*6ef0*/  ULDC.64 UR4, c[0x0][0x468] ;  /* 0x00011a0000047ab9 */ /* 0x000fe20000000a00 */
[CC--:B------:R-:W-:Y:S01]  /*6f00*/  IMAD.WIDE.U32 R6, R217.reuse, R4.reuse, R8 ;  /* 0x00000004d9067225 */ /* 0x0c0fe200078e0008 */
[----:B------:R-:W-:Y:S01]  /*6f10*/  BAR.SYNC.DEFER_BLOCKING 0x0 ;  /* 0x0000000000007b1d */ /* 0x000fe20000010000 */
[----:B------:R-:W-:Y:S02]  /*6f20*/  SHF.R.S32.HI R27, RZ, 0x1f, R218 ;  /* 0x0000001fff1b7819 */ /* 0x000fe400000114da */
[----:B------:R-:W-:Y:S01]  /*6f30*/  IMAD R2, R24, R4, RZ ;  /* 0x0000000418027224 */ /* 0x000fe200078e02ff */
[C---:B------:R-:W-:Y:S01]  /*6f40*/  ISETP.GE.AND P4, PT, R218.reuse, R0, PT ;  /* 0x00000000da00720c */ /* 0x040fe20003f86270 */
[----:B------:R-:W-:Y:S01]  /*6f50*/  VIADD R12, R218, 0x20 ;  /* 0x00000020da0c7836 */ /* 0x000fe20000000000 */
[----:B------:R-:W-:Y:S01]  /*6f60*/  IADD3 R6, P0, R10, R6, RZ ;  /* 0x000000060a067210 */ /* 0x000fe20007f1e0ff */
[----:B------:R-:W-:Y:S01]  /*6f70*/  IMAD R2, R217, R5, R2 ;  /* 0x00000005d9027224 */ /* 0x000fe200078e0202 */
[----:B------:R-:W3:Y:S01]  /*6f80*/  S2R R41, SR_CTAID.Z ;  /* 0x0000000000297919 */ /* 0x000ee20000002700 */
[----:B------:R-:W-:Y:S01]  /*6f90*/  VIADD R10, R218, 0x60 ;  /* 0x00000060da0a7836 */ /* 0x000fe20000000000 */
[----:B------:R-:W-:Y:S01]  /*6fa0*/  ISETP.GE.AND P3, PT, R12, R0, PT ;  /* 0x000000000c00720c */ /* 0x000fe20003f66270 */
[----:B------:R-:W-:Y:S01]  /*6fb0*/  BSSY B0, `(.L_x_299) ;  /* 0x000001a000007945 */ /* 0x000fe20003800000 */
[----:B------:R-:W-:-:S02]  /*6fc0*/  IADD3 R12, R218, 0x40, RZ ;  /* 0x00000040da0c7810 */ /* 0x000fc40007ffe0ff */
[----:B------:R-:W-:Y:S02]  /*6fd0*/  IADD3.X R7, R11, R7, R2, P0, !PT ;  /* 0x000000070b077210 */ /* 0x000fe400007fe402 */
[-C--:B------:R-:W-:Y:S02]  /*6fe0*/  ISETP.GE.AND P2, PT, R12, R0.reuse, PT ;  /* 0x000000000c00720c */ /* 0x080fe40003f46270 */
[----:B------:R-:W-:Y:S01]  /*6ff0*/  ISETP.GE.AND P1, PT, R10, R0, PT ;  /* 0x000000000a00720c */ /* 0x000fe20003f26270 */
        /* <DEDUP_REMOVED lines=21> */
.L_x_300:
[----:B------:R-:W-:Y:S05]  /*7150*/  BSYNC B0 ;  /* 0x0000000000007941 */ /* 0x000fea0003800000 */
.L_x_299:
        /* <DEDUP_REMOVED lines=14> */
.L_x_302:
[----:B------:R-:W-:Y:S05]  /*7240*/  BSYNC B0 ;  /* 0x0000000000007941 */ /* 0x000fea0003800000 */
.L_x_301:
        /* <DEDUP_REMOVED lines=15> */
.L_x_304:
[----:B------:R-:W-:Y:S05]  /*7340*/  BSYNC B0 ;  /* 0x0000000000007941 */ /* 0x000fea0003800000 */
.L_x_303:
        /* <DEDUP_REMOVED lines=14> */
.L_x_306:
[----:B------:R-:W-:Y:S05]  /*7430*/  BSYNC B0 ;  /* 0x0000000000007941 */ /* 0x000fea0003800000 */
.L_x_305:
        /* <DEDUP_REMOVED lines=23> */
.L_x_308:
[----:B------:R-:W-:Y:S05]  /*75b0*/  BSYNC B0 ;  /* 0x0000000000007941 */ /* 0x000fea0003800000 */
.L_x_307:
        /* <DEDUP_REMOVED lines=14> */
.L_x_310:
[----:B------:R-:W-:Y:S05]  /*76a0*/  BSYNC B0 ;  /* 0x0000000000007941 */ /* 0x000fea0003800000 */
.L_x_309:
        /* <DEDUP_REMOVED lines=14> */
.L_x_312:
[----:B------:R-:W-:Y:S05]  /*7790*/  BSYNC B0 ;  /* 0x0000000000007941 */ /* 0x000fea0003800000 */
.L_x_311:
        /* <DEDUP_REMOVED lines=13> */
.L_x_291:
[----:B------:R-:W-:Y:S05]  /*7870*/  BSYNC B1 ;  /* 0x0000000000017941 */ /* 0x000fea0003800000 */
.L_x_269:
[----:B------:R-:W2:Y:S02]  /*7880*/  LDC R0, c[0x0][0xc] ;  /* 0x00000300ff007b82 */ /* 0x000ea40000000800 */
[----:B--2---:R-:W-:-:S04]  /*7890*/  IADD3 R231, R0, R231, RZ ;  /* 0x000000e700e77210 */ /* 0x004fc80007ffe0ff */
[----:B------:R-:W-:-:S13]  /*78a0*/  ISETP.GE.AND P0, PT, R231, UR11, PT ;  /* 0x0000000be7007c0c */ /* 0x000fda000bf06270 */
[----:B------:R-:W-:Y:S05]  /*78b0*/  @P0 BRA `(.L_x_313) ;  /* 0x0000000000040947 */ /* 0x000fea0003800000 */
[----:B------:R-:W-:Y:S05]  /*78c0*/  BRA `(.L_x_314) ;  /* 0xffffff9000287947 */ /* 0x000fea000383ffff */
.L_x_313:
[----:B------:R-:W-:Y:S05]  /*78d0*/  EXIT ;  /* 0x000000000000794d */ /* 0x000fea0003800000 */
.L_x_315:
        /* <DEDUP_REMOVED lines=10> */
.L_x_2460:


//--------------------- .text._ZN5flash44flash_bwd_dq_dk_dv_loop_seqk_parallel_kernelI23Flash_bwd_kernel_traitsILi64ELi64ELi128ELi8ELi2ELi4ELi4ELb1ELb0EN7cutlass6half_tE19Flash_kernel_traitsILi64ELi64ELi128ELi8ES3_EELb0ELb0ELb1ELb1ELb0ELb0ELb0EEEvNS_16Flash_bwd_paramsE --------------------------
	.section	.text._ZN5flash44flash_bwd_dq_dk_dv_loop_seqk_parallel_kernelI23Flash_bwd_kernel_traitsILi64ELi64ELi128ELi8ELi2ELi4ELi4ELb1ELb0EN7cutlass6half_tE19Flash_kernel_traitsILi64ELi64ELi128ELi8ES3_EELb0ELb0ELb1ELb1ELb0ELb0ELb0EEEvNS_16Flash_bwd_paramsE,"ax",@progbits
	.align	128
        .global         _ZN5flash44flash_bwd_dq_dk_dv_loop_seqk_parallel_kernelI23Flash_bwd_kernel_traitsILi64ELi64ELi128ELi8ELi2ELi4ELi4ELb1ELb0EN7cutlass6half_tE19Flash_kernel_traitsILi64ELi64ELi128ELi8ES3_EELb0ELb0ELb1ELb1ELb0ELb0ELb0EEEvNS_16Flash_bwd_paramsE
        .type           _ZN5flash44flash_bwd_dq_dk_dv_loop_seqk_parallel_kernelI23Flash_bwd_kernel_traitsILi64ELi64ELi128ELi8ELi2ELi4ELi4ELb1ELb0EN7cutlass6half_tE19Flash_kernel_traitsILi64ELi64ELi128ELi8ES3_EELb0ELb0ELb1ELb1ELb0ELb0ELb0EEEvNS_16Flash_bwd_paramsE,@function
        .size           _ZN5flash44flash_bwd_dq_dk_dv_loop_seqk_parallel_kernelI23Flash_bwd_kernel_traitsILi64ELi64ELi128ELi8ELi2ELi4ELi4ELb1ELb0EN7cutlass6half_tE19Flash_kernel_traitsILi64ELi64ELi128ELi8ES3_EELb0ELb0ELb1ELb1ELb0ELb0ELb0EEEvNS_16Flash_bwd_paramsE,(.L_x_2461 - _ZN5flash44flash_bwd_dq_dk_dv_loop_seqk_parallel_kernelI23Flash_bwd_kernel_traitsILi64ELi64ELi128ELi8ELi2ELi4ELi4ELb1ELb0EN7cutlass6half_tE19Flash_kernel_traitsILi64ELi64ELi128ELi8ES3_EELb0ELb0ELb1ELb1ELb0ELb0ELb0EEEvNS_16Flash_bwd_paramsE)
        .other          _ZN5flash44flash_bwd_dq_dk_dv_loop_seqk_parallel_kernelI23Flash_bwd_kernel_traitsILi64ELi64ELi128ELi8ELi2ELi4ELi4ELb1ELb0EN7cutlass6half_tE19Flash_kernel_traitsILi64ELi64ELi128ELi8ES3_EELb0ELb0ELb1ELb1ELb0ELb0ELb0EEEvNS_16Flash_bwd_paramsE,@"STO_CUDA_ENTRY STV_DEFAULT"
_ZN5flash44flash_bwd_dq_dk_dv_loop_seqk_parallel_kernelI23Flash_bwd_kernel_traitsILi64ELi64ELi128ELi8ELi2ELi4ELi4ELb1ELb0EN7cutlass6half_tE19Flash_kernel_traitsILi64ELi64ELi128ELi8ES3_EELb0ELb0ELb1ELb1ELb0ELb0ELb0EEEvNS_16Flash_bwd_paramsE:
.text._ZN5flash44flash_bwd_dq_dk_dv_loop_seqk_parallel_kernelI23Flash_bwd_kernel_traitsILi64ELi64ELi128ELi8ELi2ELi4ELi4ELb1ELb0EN7cutlass6half_tE19Flash_kernel_traitsILi64ELi64ELi128ELi8ES3_EELb0ELb0ELb1ELb1ELb0ELb0ELb0EEEvNS_16Flash_bwd_paramsE:
        /* <DEDUP_REMOVED lines=15> */
[----:B------:R-:W-:Y:S01]  /*00f0*/  IMAD.MOV.U32 R200, RZ, RZ, -0x10 ;  /* 0xfffffff0ffc87424 */ /* 0x000fe200078e00ff */
[----:B------:R-:W-:Y:S01]  /*0100*/  ULDC.64 UR8, c[0x0][0x300] ;  /* 0x0000c00000087ab9 */ /* 0x000fe20000000a00 */
[----:B------:R-:W3:Y:S01]  /*0110*/  S2R R252, SR_CTAID.Y ;  /* 0x0000000000fc7919 */ /* 0x000ee20000002600 */
[----:B------:R-:W4:Y:S01]  /*0120*/  S2R R234, SR_CTAID.Z ;  /* 0x0000000000ea7919 */ /* 0x000f220000002700 */
[----:B-1----:R-:W-:-:S04]  /*0130*/  SHF.R.S32.HI R16, RZ, 0x1f, R13 ;  /* 0x0000001fff107819 */ /* 0x002fc8000001140d */
        /* <DEDUP_REMOVED lines=51> */
[----:B------:R-:W-:Y:S01]  /*0470*/  IMAD.SHL.U32 R4, R12, 0x200, RZ ;  /* 0x000002000c047824 */ /* 0x000fe200078e00ff */
[----:B------:R-:W-:Y:S01]  /*0480*/  SHF.R.U32.HI R0, RZ, 0x3, R0 ;  /* 0x00000003ff007819 */ /* 0x000fe20000011600 */
[----:B------:R-:W-:Y:S01]  /*0490*/  IMAD.IADD R10, R2, 0x1, -R6 ;  /* 0x00000001020a7824 */ /* 0x000fe200078e0a06 */
[----:B------:R-:W-:Y:S01]  /*04a0*/  LOP3.LUT R5, R8, 0x1, RZ, 0xc0, !PT ;  /* 0x0000000108057812 */ /* 0x000fe200078ec0ff */
[C---:B------:R-:W-:Y:S01]  /*04b0*/  IMAD R2, R3.reuse, 0x800, R4 ;  /* 0x0000080003027824 */ /* 0x040fe200078e0204 */
[----:B------:R-:W-:Y:S01]  /*04c0*/  LOP3.LUT R182, R182, R0, RZ, 0x3c, !PT ;  /* 0x00000000b6b67212 */ /* 0x000fe200078e3cff */
[----:B------:R-:W-:Y:S01]  /*04d0*/  IMAD.SHL.U32 R3, R3, 0x20, RZ ;  /* 0x0000002003037824 */ /* 0x000fe200078e00ff */
[----:B------:R-:W-:-:S02]  /*04e0*/  LEA.HI R9, R16, R13, RZ, 0x7 ;  /* 0x0000000d10097211 */ /* 0x000fc400078f38ff */
[----:B------:R-:W-:Y:S01]  /*04f0*/  ISETP.NE.U32.AND P0, PT, R5, 0x1, PT ;  /* 0x000000010500780c */ /* 0x000fe20003f05070 */
[----:B------:R-:W-:Y:S01]  /*0500*/  IMAD.IADD R182, R2, 0x1, R182 ;  /* 0x0000000102b67824 */ /* 0x000fe200078e02b6 */
[----:B------:R-:W-:Y:S02]  /*0510*/  LOP3.LUT R5, R7, 0x8, R17, 0xf8, !PT ;  /* 0x0000000807057812 */ /* 0x000fe400078ef811 */
[----:B------:R-:W-:Y:S02]  /*0520*/  LOP3.LUT R6, R18, 0x7ffffffc, RZ, 0xc0, !PT ;  /* 0x7ffffffc12067812 */ /* 0x000fe400078ec0ff */
[----:B------:R-:W-:Y:S02]  /*0530*/  SHF.R.S32.HI R2, RZ, 0x7, R9 ;  /* 0x00000007ff027819 */ /* 0x000fe40000011409 */
[----:B------:R-:W-:Y:S01]  /*0540*/  LOP3.LUT R4, R4, R5, R0, 0xf6, !PT ;  /* 0x0000000504047212 */ /* 0x000fe200078ef600 */
[----:B------:R-:W-:Y:S01]  /*0550*/  IMAD.IADD R0, R13, 0x1, -R6 ;  /* 0x000000010d007824 */ /* 0x000fe200078e0a06 */
[C---:B------:R-:W-:Y:S01]  /*0560*/  R2P PR, R8.reuse, 0x6 ;  /* 0x0000000608007804 */ /* 0x040fe20000000000 */
[----:B------:R-:W-:Y:S01]  /*0570*/  IMAD.SHL.U32 R5, R8, 0x40, RZ ;  /* 0x0000004008057824 */ /* 0x000fe200078e00ff */
[----:B------:R-:W-:Y:S01]  /*0580*/  SHF.R.S32.HI R241, RZ, 0x2, R241 ;  /* 0x00000002fff17819 */ /* 0x000fe200000114f1 */
[----:B------:R-:W-:Y:S01]  /*0590*/  IMAD.SHL.U32 R6, R2, 0x8, RZ ;  /* 0x0000000802067824 */ /* 0x000fe200078e00ff */
[----:B------:R-:W-:Y:S01]  /*05a0*/  SEL R173, R173, 0xffffffc0, !P3 ;  /* 0xffffffc0adad7807 */ /* 0x000fe20005800000 */
[----:B------:R-:W-:Y:S01]  /*05b0*/  IMAD.SHL.U32 R13, R13, 0x2, RZ ;  /* 0x000000020d0d7824 */ /* 0x000fe200078e00ff */
[----:B------:R-:W-:Y:S01]  /*05c0*/  SEL R200, R200, 0x10, !P0 ;  /* 0x00000010c8c87807 */ /* 0x000fe20004000000 */
[----:B------:R-:W-:Y:S01]  /*05d0*/  IMAD.SHL.U32 R9, R0, 0x2, RZ ;  /* 0x0000000200097824 */ /* 0x000fe200078e00ff */
[----:B------:R-:W-:Y:S01]  /*05e0*/  LOP3.LUT R0, R5, 0x1c0, RZ, 0xc0, !PT ;  /* 0x000001c005007812 */ /* 0x000fe200078ec0ff */
[----:B------:R-:W-:Y:S01]  /*05f0*/  IMAD R241, R15, 0x10, R241 ;  /* 0x000000100ff17824 */ /* 0x000fe200078e02f1 */
[----:B------:R-:W-:Y:S01]  /*0600*/  LOP3.LUT R5, R6, 0x8, RZ, 0xc0, !PT ;  /* 0x0000000806057812 */ /* 0x000fe200078ec0ff */
[----:B------:R-:W-:Y:S01]  /*0610*/  IMAD R6, R2, 0x1000, R9 ;  /* 0x0000100002067824 */ /* 0x000fe200078e0209 */
[----:B------:R-:W-:-:S02]  /*0620*/  LOP3.LUT R7, R3, 0x6, R13, 0xf8, !PT ;  /* 0x0000000603077812 */ /* 0x000fc400078ef80d */
[----:B------:R-:W-:Y:S01]  /*0630*/  LOP3.LUT R3, R0, 0x20, R3, 0xf8, !PT ;  /* 0x0000002000037812 */ /* 0x000fe200078ef803 */
[----:B------:R-:W-:Y:S01]  /*0640*/  IMAD R8, R15, 0x400, R6 ;  /* 0x000004000f087824 */ /* 0x000fe200078e0206 */
[----:B------:R-:W-:Y:S01]  /*0650*/  SHF.R.U32.HI R2, RZ, 0x3, R0 ;  /* 0x00000003ff027819 */ /* 0x000fe20000011600 */
[----:B------:R-:W-:Y:S01]  /*0660*/  IMAD.SHL.U32 R6, R10, 0x40, RZ ;  /* 0x000000400a067824 */ /* 0x000fe200078e00ff */
[----:B------:R1:W-:Y:S02]  /*0670*/  STL [R1+0x4], R7 ;  /* 0x0000040701007387 */ /* 0x0003e40000100800 */
[----:B------:R-:W-:Y:S02]  /*0680*/  LOP3.LUT R3, R3, R2, RZ, 0x3c, !PT ;  /* 0x0000000203037212 */ /* 0x000fe400078e3cff */
[----:B------:R-:W-:Y:S01]  /*0690*/  LOP3.LUT R13, R2, R0, R5, 0x1e, !PT ;  /* 0x00000000020d7212 */ /* 0x000fe200078e1e05 */
[----:B------:R-:W-:Y:S01]  /*06a0*/  IMAD.SHL.U32 R0, R11, 0x40, RZ ;  /* 0x000000400b007824 */ /* 0x000fe200078e00ff */
[----:B------:R-:W-:Y:S01]  /*06b0*/  LOP3.LUT R2, R6, 0x1c0, RZ, 0xc0, !PT ;  /* 0x000001c006027812 */ /* 0x000fe200078ec0ff */
[----:B------:R-:W-:-:S02]  /*06c0*/  IMAD.IADD R199, R3, 0x1, R8 ;  /* 0x0000000103c77824 */ /* 0x000fc400078e0208 */
[----:B------:R-:W-:Y:S01]  /*06d0*/  IMAD.SHL.U32 R3, R12, 0x8, RZ ;  /* 0x000000080c037824 */ /* 0x000fe200078e00ff */
[----:B------:R-:W-:Y:S01]  /*06e0*/  LOP3.LUT R0, R0, 0xfffffe00, RZ, 0xc0, !PT ;  /* 0xfffffe0000007812 */ /* 0x000fe200078ec0ff */
[C---:B------:R-:W-:Y:S02]  /*06f0*/  IMAD R6, R14.reuse, 0x400, R9 ;  /* 0x000004000e067824 */ /* 0x040fe400078e0209 */
[----:B------:R-:W-:Y:S02]  /*0700*/  IMAD R199, R199, 0x2, R181 ;  /* 0x00000002c7c77824 */ /* 0x000fe400078e02b5 */
[----:B------:R-:W-:Y:S02]  /*0710*/  IMAD R8, R14, 0x400, R0 ;  /* 0x000004000e087824 */ /* 0x000fe400078e0200 */
[----:B------:R-:W-:Y:S02]  /*0720*/  IMAD.IADD R201, R199, 0x1, R200 ;  /* 0x00000001c7c97824 */ /* 0x000fe400078e02c8 */
[----:B-1----:R-:W-:-:S05]  /*0730*/  IMAD.SHL.U32 R7, R12, 0x10, RZ ;  /* 0x000000100c077824 */ /* 0x002fca00078e00ff */
[----:B------:R-:W-:Y:S02]  /*0740*/  LOP3.LUT R10, R5, 0x10, R7, 0xf8, !PT ;  /* 0x00000010050a7812 */ /* 0x000fe400078ef807 */
[----:B------:R-:W-:Y:S02]  /*0750*/  SHF.R.U32.HI R5, RZ, 0x3, R2 ;  /* 0x00000003ff057819 */ /* 0x000fe40000011602 */
[----:B------:R-:W-:Y:S01]  /*0760*/  LOP3.LUT R7, R2, 0x8, R3, 0xf8, !PT ;  /* 0x0000000802077812 */ /* 0x000fe200078ef803 */
[----:B------:R-:W-:Y:S01]  /*0770*/  IMAD R3, R15, 0x400, R0 ;  /* 0x000004000f037824 */ /* 0x000fe200078e0200 */
[----:B------:R-:W-:-:S04]  /*0780*/  LOP3.LUT R2, R5, R10, R2, 0x1e, !PT ;  /* 0x0000000a05027212 */ /* 0x000fc800078e1e02 */
[----:B------:R-:W-:Y:S02]  /*0790*/  LOP3.LUT R178, R2, R0, RZ, 0xfc, !PT ;  /* 0x0000000002b27212 */ /* 0x000fe400078efcff */
[----:B------:R-:W-:Y:S01]  /*07a0*/  LOP3.LUT R0, R7, R5, RZ, 0x3c, !PT ;  /* 0x0000000507007212 */ /* 0x000fe200078e3cff */
[----:B------:R-:W-:Y:S02]  /*07b0*/  IMAD.IADD R5, R6, 0x1, R13 ;  /* 0x0000000106057824 */ /* 0x000fe400078e020d */
[----:B------:R-:W-:Y:S02]  /*07c0*/  IMAD.SHL.U32 R2, R178, 0x2, RZ ;  /* 0x00000002b2027824 */ /* 0x000fe400078e00ff */
[----:B------:R-:W-:Y:S02]  /*07d0*/  IMAD R247, R5, 0x2, R180 ;  /* 0x0000000205f77824 */ /* 0x000fe400078e02b4 */
[----:B------:R-:W-:Y:S02]  /*07e0*/  IMAD.MOV.U32 R5, RZ, RZ, 0x20 ;  /* 0x00000020ff057424 */ /* 0x000fe400078e00ff */
[----:B------:R-:W-:-:S02]  /*07f0*/  VIADD R16, R247, 0x420 ;  /* 0x00000420f7107836 */ /* 0x000fc40000000000 */
[----:B------:R-:W-:Y:S01]  /*0800*/  @P1 VIADD R16, R247, 0x3e0 ;  /* 0x000003e0f7101836 */ /* 0x000fe20000000000 */
[----:B------:R-:W-:Y:S01]  /*0810*/  SEL R174, R5, 0xffffffe0, !P4 ;  /* 0xffffffe005ae7807 */ /* 0x000fe20006000000 */
[----:B------:R-:W-:Y:S01]  /*0820*/  IMAD.IADD R179, R3, 0x1, R0 ;  /* 0x0000000103b37824 */ /* 0x000fe200078e0200 */
[----:B------:R-:W-:Y:S01]  /*0830*/  SEL R5, R5, 0xffffffe0, !P1 ;  /* 0xffffffe005057807 */ /* 0x000fe20004800000 */
[----:B------:R-:W-:Y:S01]  /*0840*/  IMAD.IADD R180, R180, 0x1, R2 ;  /* 0x00000001b4b47824 */ /* 0x000fe200078e0202 */
[----:B------:R1:W-:Y:S01]  /*0850*/  STL [R1], R16 ;  /* 0x0000001001007387 */ /* 0x0003e20000100800 */
[----:B------:R-:W-:Y:S02]  /*0860*/  IMAD.IADD R0, R0, 0x1, R8 ;  /* 0x0000000100007824 */ /* 0x000fe400078e0208 */
[----:B------:R-:W-:Y:S02]  /*0870*/  VIADD R2, R181, 0xa000 ;  /* 0x0000a000b5027836 */ /* 0x000fe40000000000 */
[----:B------:R-:W-:-:S02]  /*0880*/  VIADD R3, R241, 0xffffffc0 ;  /* 0xffffffc0f1037836 */ /* 0x000fc40000000000 */
[--C-:B------:R-:W-:Y:S02]  /*0890*/  IMAD R172, R0, 0x2, R2.reuse ;  /* 0x0000000200ac7824 */ /* 0x100fe400078e0202 */
[----:B------:R-:W-:Y:S01]  /*08a0*/  IMAD R0, R182, 0x2, R2 ;  /* 0x00000002b6007824 */ /* 0x000fe200078e0202 */
[----:B------:R-:W-:Y:S01]  /*08b0*/  SHF.R.S32.HI R245, RZ, 0x1f, R3 ;  /* 0x0000001ffff57819 */ /* 0x000fe20000011403 */
[----:B------:R-:W-:Y:S02]  /*08c0*/  VIADD R248, R247, 0x40 ;  /* 0x00000040f7f87836 */ /* 0x000fe40000000000 */
[----:B------:R-:W-:Y:S01]  /*08d0*/  IMAD.IADD R173, R0, 0x1, R173 ;  /* 0x0000000100ad7824 */ /* 0x000fe200078e02ad */
[----:B------:R-:W-:Y:S01]  /*08e0*/  SHF.L.U64.HI R245, R3, 0x2, R245 ;  /* 0x0000000203f57819 */ /* 0x000fe200000102f5 */
[----:B------:R-:W-:Y:S02]  /*08f0*/  IMAD.IADD R198, R199, 0x1, R5 ;  /* 0x00000001c7c67824 */ /* 0x000fe400078e0205 */
[----:B------:R-:W-:-:S02]  /*0900*/  @P2 VIADD R248, R247, 0xffffffc0 ;  /* 0xffffffc0f7f82836 */ /* 0x000fc40000000000 */
[----:B------:R-:W-:Y:S02]  /*0910*/  IMAD.SHL.U32 R244, R3, 0x4, RZ ;  /* 0x0000000403f47824 */ /* 0x000fe400078e00ff */
[----:B------:R-:W-:Y:S02]  /*0920*/  IMAD.IADD R175, R0, 0x1, R174 ;  /* 0x0000000100af7824 */ /* 0x000fe400078e02ae */
[----:B------:R-:W-:Y:S02]  /*0930*/  IMAD R3, R4, 0x2, R181 ;  /* 0x0000000204037824 */ /* 0x000fe400078e02b5 */
[----:B------:R-:W-:Y:S02]  /*0940*/  IMAD.IADD R174, R174, 0x1, R173 ;  /* 0x00000001aeae7824 */ /* 0x000fe400078e02ad */
[----:B------:R-:W-:Y:S02]  /*0950*/  IMAD.IADD R250, R5, 0x1, R247 ;  /* 0x0000000105fa7824 */ /* 0x000fe400078e02f7 */
[----:B------:R-:W-:-:S02]  /*0960*/  IMAD.IADD R200, R200, 0x1, R198 ;  /* 0x00000001c8c87824 */ /* 0x000fc400078e02c6 */
[----:B-1-34-:R-:W-:-:S07]  /*0970*/  IMAD.IADD R249, R5, 0x1, R248 ;  /* 0x0000000105f97824 */ /* 0x01afce00078e02f8 */
.L_x_386:
[----:B-1----:R-:W1:Y:S01]  /*0980*/  LDC.64 R4, c[0x0][0x2f0] ;  /* 0x0000bc00ff047b82 */ /* 0x002e620000000a00 */
[C---:B------:R-:W-:Y:S01]  /*0990*/  IMAD.SHL.U32 R14, R252.reuse, 0x4, RZ ;  /* 0x00000004fc0e7824 */ /* 0x040fe200078e00ff */
[----:B------:R-:W-:Y:S01]  /*09a0*/  ISETP.NE.U32.AND P3, PT, RZ, UR8, PT ;  /* 0x00000008ff007c0c */ /* 0x000fe2000bf65070 */
[----:B------:R-:W-:Y:S01]  /*09b0*/  IMAD.MOV.U32 R0, RZ, RZ, -0x1 ;  /* 0xffffffffff007424 */ /* 0x000fe200078e00ff */
[----:B------:R-:W-:Y:S02]  /*09c0*/  SHF.R.S32.HI R40, RZ, 0x1f, R252 ;  /* 0x0000001fff287819 */ /* 0x000fe400000114fc */
[----:B------:R-:W-:Y:S02]  /*09d0*/  ISETP.NE.AND.EX P3, PT, RZ, UR9, PT, P3 ;  /* 0x00000009ff007c0c */ /* 0x000fe4000bf65330 */
[----:B--2---:R-:W2:Y:S01]  /*09e0*/  LDC.64 R10, c[0x0][0x308] ;  /* 0x0000c200ff0a7b82 */ /* 0x004ea20000000a00 */
        /* <DEDUP_REMOVED lines=40> */
.L_x_316:
[----:B------:R-:W-:Y:S01]  /*0c70*/  IMAD.SHL.U32 R25, R236, 0x80, RZ ;  /* 0x00000080ec197824 */ /* 0x000fe200078e00ff */
[----:B--2--5:R-:W-:-:S04]  /*0c80*/  @!P2 IADD3 R192, R6, R2, -R233 ;  /* 0x0000000206c0a210 */ /* 0x024fc80007ffe8e9 */
[----:B------:R-:W-:-:S13]  /*0c90*/  ISETP.GT.AND P0, PT, R192, R25, PT ;  /* 0x00000019c000720c */ /* 0x000fda0003f04270 */
[----:B------:R-:W-:Y:S05]  /*0ca0*/  @!P0 BRA `(.L_x_317) ;  /* 0x0000007800e08947 */ /* 0x000fea0003800000 */
[----:B------:R-:W2:Y:S01]  /*0cb0*/  LDC R18, c[0x0][0x278] ;  /* 0x00009e00ff127b82 */ /* 0x000ea20000000800 */
[----:B------:R-:W-:Y:S01]  /*0cc0*/  IABS R6, R234 ;  /* 0x000000ea00067213 */ /* 0x000fe20000000000 */
[----:B------:R-:W4:Y:S01]  /*0cd0*/  S2R R32, SR_CTAID.X ;  /* 0x0000000000207919 */ /* 0x000f220000002500 */
[----:B------:R-:W-:Y:S02]  /*0ce0*/  ISETP.NE.AND P0, PT, R246, -0x1, PT ;  /* 0xfffffffff600780c */ /* 0x000fe40003f05270 */
[----:B------:R-:W-:Y:S01]  /*0cf0*/  ISETP.NE.AND P2, PT, R0, -0x1, PT ;  /* 0xffffffff0000780c */ /* 0x000fe20003f45270 */
[----:B------:R-:W-:Y:S01]  /*0d00*/  IMAD.MOV.U32 R7, RZ, RZ, R6 ;  /* 0x000000ffff077224 */ /* 0x000fe200078e0006 */
[----:B------:R-:W-:Y:S01]  /*0d10*/  SHF.R.S32.HI R235, RZ, 0x1f, R234 ;  /* 0x0000001fffeb7819 */ /* 0x000fe200000114ea */
[----:B------:R-:W5:Y:S08]  /*0d20*/  LDC.64 R8, c[0x0][0x228] ;  /* 0x00008a00ff087b82 */ /* 0x000f700000000a00 */
[----:B------:R-:W4:Y:S01]  /*0d30*/  LDC.64 R34, c[0x0][0x240] ;  /* 0x00009000ff227b82 */ /* 0x000f220000000a00 */
[----:B--2---:R-:W-:-:S07]  /*0d40*/  IABS R13, R18 ;  /* 0x00000012000d7213 */ /* 0x004fce0000000000 */
[----:B------:R-:W2:Y:S01]  /*0d50*/  LDC R41, c[0x0][0x2d4] ;  /* 0x0000b500ff297b82 */ /* 0x000ea20000000800 */
[----:B---3--:R-:W3:Y:S01]  /*0d60*/  I2F.RP R4, R13 ;  /* 0x0000000d00047306 */ /* 0x008ee20000209400 */
[----:B-----5:R-:W-:-:S06]  /*0d70*/  IMAD R11, R40, R8, RZ ;  /* 0x00000008280b7224 */ /* 0x020fcc00078e02ff */
[----:B------:R-:W5:Y:S01]  /*0d80*/  LDC R10, c[0x0][0x394] ;  /* 0x0000e500ff0a7b82 */ /* 0x000f620000000800 */
[C---:B------:R-:W-:Y:S02]  /*0d90*/  IMAD R11, R252.reuse, R9, R11 ;  /* 0x00000009fc0b7224 */ /* 0x040fe400078e020b */
[----:B------:R-:W-:-:S05]  /*0da0*/  IMAD.WIDE.U32 R8, R252, R8, RZ ;  /* 0x00000008fc087225 */ /* 0x000fca00078e00ff */
[----:B------:R-:W1:Y:S01]  /*0db0*/  LDC R39, c[0x0][0x2dc] ;  /* 0x0000b700ff277b82 */ /* 0x000e620000000800 */
[----:B------:R-:W-:Y:S01]  /*0dc0*/  IMAD.IADD R31, R9, 0x1, R11 ;  /* 0x00000001091f7824 */ /* 0x000fe200078e020b */
[----:B---3--:R-:W3:Y:S06]  /*0dd0*/  MUFU.RCP R4, R4 ;  /* 0x0000000400047308 */ /* 0x008eec0000001000 */
[----:B------:R-:W1:Y:S01]  /*0de0*/  LDC R227, c[0x0][0x270] ;  /* 0x00009c00ffe37b82 */ /* 0x000e620000000800 */
[----:B--2---:R-:W-:-:S07]  /*0df0*/  SHF.R.S32.HI R16, RZ, 0x1f, R41 ;  /* 0x0000001fff107819 */ /* 0x004fce0000011429 */
[----:B------:R-:W2:Y:S01]  /*0e00*/  LDC.U8 R19, c[0x0][0x3d8] ;  /* 0x0000f600ff137b82 */ /* 0x000ea20000000000 */
[----:B---3--:R-:W-:-:S04]  /*0e10*/  IADD3 R4, R4, 0xffffffe, RZ ;  /* 0x0ffffffe04047810 */ /* 0x008fc80007ffe0ff */
[----:B------:R-:W3:Y:S03]  /*0e20*/  F2I.FTZ.U32.TRUNC.NTZ R5, R4 ;  /* 0x0000000400057305 */ /* 0x000ee6000021f000 */
[----:B------:R-:W5:Y:S01]  /*0e30*/  @P0 LDC.64 R14, c[0x0][0x250] ;  /* 0x00009400ff0e0b82 */ /* 0x000f620000000a00 */
[----:B-1----:R-:W-:-:S07]  /*0e40*/  IMAD.WIDE R28, R39, R227, RZ ;  /* 0x000000e3271c7225 */ /* 0x002fce00078e02ff */
[----:B------:R-:W1:Y:S01]  /*0e50*/  @P2 LDC.64 R20, c[0x0][0x420] ;  /* 0x00010800ff142b82 */ /* 0x000e620000000a00 */
[----:B---3--:R-:W-:Y:S01]  /*0e60*/  IMAD.MOV R2, RZ, RZ, -R5 ;  /* 0x000000ffff027224 */ /* 0x008fe200078e0a05 */
[----:B------:R-:W-:Y:S02]  /*0e70*/  MOV R4, RZ ;  /* 0x000000ff00047202 */ /* 0x000fe40000000f00 */
[----:B--2---:R-:W-:Y:S01]  /*0e80*/  ISETP.NE.AND P3, PT, R19, RZ, PT ;  /* 0x000000ff1300720c */ /* 0x004fe20003f65270 */
[----:B------:R-:W-:-:S03]  /*0e90*/  IMAD R2, R2, R13, RZ ;  /* 0x0000000d02027224 */ /* 0x000fc600078e02ff */
[----:B------:R-:W2:Y:S01]  /*0ea0*/  LDC R30, c[0x0][0x2c4] ;  /* 0x0000b100ff1e7b82 */ /* 0x000ea20000000800 */
[----:B------:R-:W-:Y:S01]  /*0eb0*/  IMAD.HI.U32 R2, R5, R2, R4 ;  /* 0x0000000205027227 */ /* 0x000fe200078e0004 */
[----:B------:R-:W-:-:S04]  /*0ec0*/  IADD3 R4, R214, 0x3f, RZ ;  /* 0x0000003fd6047810 */ /* 0x000fc80007ffe0ff */
[----:B------:R-:W-:Y:S01]  /*0ed0*/  SHF.R.S32.HI R6, RZ, 0x1f, R4 ;  /* 0x0000001fff067819 */ /* 0x000fe20000011404 */
[----:B------:R-:W-:Y:S01]  /*0ee0*/  IMAD.HI.U32 R2, R2, R7, RZ ;  /* 0x0000000702027227 */ /* 0x000fe200078e00ff */
[----:B------:R-:W3:Y:S02]  /*0ef0*/  LDC.U8 R42, c[0x0][0x480] ;  /* 0x00012000ff2a7b82 */ /* 0x000ee40000000000 */
[----:B------:R-:W-:Y:S01]  /*0f00*/  LEA.HI R12, R6, R4, RZ, 0x6 ;  /* 0x00000004060c7211 */ /* 0x000fe200078f30ff */
[----:B------:R-:W-:-:S03]  /*0f10*/  IMAD.MOV R5, RZ, RZ, -R2 ;  /* 0x000000ffff057224 */ /* 0x000fc600078e0a02 */
[----:B------:R-:W-:Y:S01]  /*0f20*/  SHF.R.S32.HI R9, RZ, 0x6, R12 ;  /* 0x00000006ff097819 */ /* 0x000fe2000001140c */
[C---:B------:R-:W-:Y:S01]  /*0f30*/  IMAD R4, R13.reuse, R5, R7 ;  /* 0x000000050d047224 */ /* 0x040fe200078e0207 */
[----:B------:R-:W-:Y:S01]  /*0f40*/  IADD3 R5, R214, 0x80, R25 ;  /* 0x00000080d6057810 */ /* 0x000fe20007ffe019 */
[----:B----4-:R-:W-:Y:S01]  /*0f50*/  IMAD.WIDE.U32 R6, R0, R34, RZ ;  /* 0x0000002200067225 */ /* 0x010fe200078e00ff */
[----:B------:R-:W4:Y:S02]  /*0f60*/  @P3 LDC R23, c[0x0][0x2e4] ;  /* 0x0000b900ff173b82 */ /* 0x000f240000000800 */
[----:B------:R-:W-:Y:S02]  /*0f70*/  ISETP.GT.U32.AND P4, PT, R13, R4, PT ;  /* 0x000000040d00720c */ /* 0x000fe40003f84070 */
[----:B-----5:R-:W-:Y:S02]  /*0f80*/  IADD3 R5, R5, R10, -R192 ;  /* 0x0000000a05057210 */ /* 0x020fe40007ffe8c0 */
[----:B------:R-:W-:Y:S01]  /*0f90*/  SEL R38, R8, R6, !P2 ;  /* 0x0000000608267207 */ /* 0x000fe20005000000 */
[----:B------:R-:W-:Y:S01]  /*0fa0*/  IMAD R8, R16, R252, RZ ;  /* 0x000000fc10087224 */ /* 0x000fe200078e02ff */
[----:B------:R-:W-:Y:S01]  /*0fb0*/  IADD3 R5, R5, 0x3f, RZ ;  /* 0x0000003f05057810 */ /* 0x000fe20007ffe0ff */
[----:B------:R-:W-:-:S03]  /*0fc0*/  IMAD.WIDE.U32 R16, R252, R41, RZ ;  /* 0x00000029fc107225 */ /* 0x000fc600078e00ff */
[----:B------:R-:W-:Y:S01]  /*0fd0*/  SHF.R.S32.HI R10, RZ, 0x1f, R5 ;  /* 0x0000001fff0a7819 */ /* 0x000fe20000011405 */
[----:B------:R-:W-:Y:S02]  /*0fe0*/  IMAD R6, R0, R35, RZ ;  /* 0x0000002300067224 */ /* 0x000fe400078e02ff */
[-C--:B------:R-:W-:Y:S01]  /*0ff0*/  @!P4 IADD3 R4, R4, -R13.reuse, RZ ;  /* 0x8000000d0404c210 */ /* 0x080fe20007ffe0ff */
[----:B------:R-:W-:Y:S01]  /*1000*/  @!P4 VIADD R2, R2, 0x1 ;  /* 0x000000010202c836 */ /* 0x000fe20000000000 */
[----:B------:R-:W-:Y:S02]  /*1010*/  ISETP.NE.AND P4, PT, R18, RZ, PT ;  /* 0x000000ff1200720c */ /* 0x000fe40003f85270 */
[----:B------:R-:W-:Y:S01]  /*1020*/  ISETP.GE.U32.AND P6, PT, R4, R13, PT ;  /* 0x0000000d0400720c */ /* 0x000fe20003fc6070 */
[----:B------:R-:W-:Y:S01]  /*1030*/  IMAD R4, R40, R41, R8 ;  /* 0x0000002928047224 */ /* 0x000fe200078e0208 */
[----:B------:R-:W-:Y:S01]  /*1040*/  LOP3.LUT R8, R234, R18, RZ, 0x3c, !PT ;  /* 0x00000012ea087212 */ /* 0x000fe200078e3cff */
[----:B------:R-:W5:Y:S01]  /*1050*/  @!P2 LDC.64 R12, c[0x0][0x418] ;  /* 0x00010600ff0cab82 */ /* 0x000f620000000a00 */
[----:B------:R-:W-:Y:S01]  /*1060*/  LEA.HI R5, R10, R5, RZ, 0x6 ;  /* 0x000000050a057211 */ /* 0x000fe200078f30ff */
[----:B------:R-:W-:Y:S01]  /*1070*/  IMAD.IADD R4, R17, 0x1, R4 ;  /* 0x0000000111047824 */ /* 0x000fe200078e0204 */
[----:B------:R-:W-:Y:S01]  /*1080*/  ISETP.GE.AND P1, PT, R8, RZ, PT ;  /* 0x000000ff0800720c */ /* 0x000fe20003f26270 */
[----:B------:R-:W-:Y:S01]  /*1090*/  IMAD R10, R29, R16, RZ ;  /* 0x000000101d0a7224 */ /* 0x000fe200078e02ff */
[----:B------:R-:W-:-:S02]  /*10a0*/  SHF.R.S32.HI R5, RZ, 0x6, R5 ;  /* 0x00000006ff057819 */ /* 0x000fc40000011405 */
[----:B------:R-:W-:Y:S01]  /*10b0*/  @P2 IADD3 R31, R7, R6, RZ ;  /* 0x00000006071f2210 */ /* 0x000fe20007ffe0ff */
[----:B------:R-:W-:Y:S01]  /*10c0*/  IMAD R10, R28, R4, R10 ;  /* 0x000000041c0a7224 */ /* 0x000fe200078e020a */
[----:B------:R-:W-:Y:S01]  /*10d0*/  @P0 IADD3 R4, R233, R246, RZ ;  /* 0x000000f6e9040210 */ /* 0x000fe20007ffe0ff */
[----:B------:R-:W-:Y:S01]  /*10e0*/  @P6 VIADD R2, R2, 0x1 ;  /* 0x0000000102026836 */ /* 0x000fe20000000000 */
[----:B------:R-:W-:Y:S01]  /*10f0*/  VIMNMX R193, R9, R5, PT ;  /* 0x0000000509c17248 */ /* 0x000fe20003fe0100 */
[----:B------:R-:W-:Y:S02]  /*1100*/  IMAD.WIDE.U32 R6, R28, R16, RZ ;  /* 0x000000101c067225 */ /* 0x000fe400078e00ff */
[----:B------:R-:W4:Y:S01]  /*1110*/  @P0 LDC.64 R16, c[0x0][0x248] ;  /* 0x00009200ff100b82 */ /* 0x000f220000000a00 */
[----:B------:R-:W-:Y:S01]  /*1120*/  MOV R22, R2 ;  /* 0x0000000200167202 */ /* 0x000fe20000000f00 */
[C---:B------:R-:W-:Y:S02]  /*1130*/  @P0 IMAD R11, R4.reuse, R15, RZ ;  /* 0x0000000f040b0224 */ /* 0x040fe400078e02ff */
[----:B------:R-:W-:-:S04]  /*1140*/  @P0 IMAD.WIDE.U32 R8, R4, R14, RZ ;  /* 0x0000000e04080225 */ /* 0x000fc800078e00ff */
[----:B------:R-:W-:Y:S01]  /*1150*/  @!P1 IMAD.MOV R22, RZ, RZ, -R22 ;  /* 0x000000ffff169224 */ /* 0x000fe200078e0a16 */
[----:B------:R-:W-:Y:S01]  /*1160*/  @!P4 LOP3.LUT R22, RZ, R18, RZ, 0x33, !PT ;  /* 0x00000012ff16c212 */ /* 0x000fe200078e33ff */
[-C--:B------:R-:W-:Y:S01]  /*1170*/  IMAD R2, R29, R0.reuse, RZ ;  /* 0x000000001d027224 */ /* 0x080fe200078e02ff */
[----:B------:R-:W4:Y:S01]  /*1180*/  LDC.64 R18, c[0x0][0x488] ;  /* 0x00012200ff127b82 */ /* 0x000f220000000a00 */
[----:B------:R-:W-:Y:S01]  /*1190*/  IMAD.WIDE.U32 R4, R28, R0, RZ ;  /* 0x000000001c047225 */ /* 0x000fe200078e00ff */
[----:B------:R-:W-:Y:S02]  /*11a0*/  @P0 MOV R33, R8 ;  /* 0x0000000800210202 */ /* 0x000fe40000000f00 */
[----:B------:R-:W-:Y:S01]  /*11b0*/  LEA R8, R193, 0xffffffc0, 0x6 ;  /* 0xffffffc0c1087811 */ /* 0x000fe200078e30ff */
[----:B------:R-:W-:Y:S01]  /*11c0*/  IMAD.IADD R27, R7, 0x1, R10 ;  /* 0x00000001071b7824 */ /* 0x000fe200078e020a */
[----:B------:R-:W-:Y:S01]  /*11d0*/  SEL R36, R6, R4, !P2 ;  /* 0x0000000406247207 */ /* 0x000fe20005000000 */
[----:B------:R-:W-:Y:S01]  /*11e0*/  @P2 IMAD.IADD R27, R5, 0x1, R2 ;  /* 0x00000001051b2824 */ /* 0x000fe200078e0202 */
[----:B------:R-:W-:Y:S01]  /*11f0*/  SHF.L.U32 R2, R252, 0x7, RZ ;  /* 0x00000007fc027819 */ /* 0x000fe200000006ff */
[----:B-1----:R-:W-:Y:S01]  /*1200*/  @P2 IMAD.WIDE.U32 R6, R0, R20, RZ ;  /* 0x0000001400062225 */ /* 0x002fe200078e00ff */
[----:B------:R-:W-:-:S02]  /*1210*/  SHF.L.U64.HI R5, R252, 0x7, R40 ;  /* 0x00000007fc057819 */ /* 0x000fc40000010228 */
[----:B------:R-:W-:Y:S01]  /*1220*/  SEL R2, R2, RZ, P5 ;  /* 0x000000ff02027207 */ /* 0x000fe20002800000 */
[----:B-----5:R-:W-:Y:S01]  /*1230*/  @!P2 IMAD R4, R40, R12, RZ ;  /* 0x0000000c2804a224 */ /* 0x020fe200078e02ff */
[----:B------:R-:W-:Y:S01]  /*1240*/  SEL R5, R5, RZ, P5 ;  /* 0x000000ff05057207 */ /* 0x000fe20002800000 */
[----:B------:R-:W-:Y:S01]  /*1250*/  @P2 IMAD R24, R0, R21, R7 ;  /* 0x0000001500182224 */ /* 0x000fe200078e0207 */
[----:B------:R-:W-:Y:S01]  /*1260*/  IADD3 R2, P1, R8, R2, RZ ;  /* 0x0000000208027210 */ /* 0x000fe20007f3e0ff */
[C---:B------:R-:W-:Y:S01]  /*1270*/  @!P2 IMAD R10, R252.reuse, R13, R4 ;  /* 0x0000000dfc0aa224 */ /* 0x040fe200078e0204 */
[----:B------:R-:W-:Y:S02]  /*1280*/  SHF.R.S32.HI R20, RZ, 0x1f, R8 ;  /* 0x0000001fff147819 */ /* 0x000fe40000011408 */
[----:B------:R-:W-:Y:S01]  /*1290*/  @P0 IADD3 R37, R9, R11, RZ ;  /* 0x0000000b09250210 */ /* 0x000fe20007ffe0ff */
[----:B--2---:R-:W-:Y:S01]  /*12a0*/  @P3 IMAD R9, R252, R30, RZ ;  /* 0x0000001efc093224 */ /* 0x004fe200078e02ff */
[----:B------:R-:W-:Y:S01]  /*12b0*/  @P2 MOV R21, R6 ;  /* 0x0000000600152202 */ /* 0x000fe20000000f00 */
[----:B------:R-:W-:Y:S01]  /*12c0*/  IMAD.X R7, R20, 0x1, R5, P1 ;  /* 0x0000000114077824 */ /* 0x000fe200008e0605 */
[----:B---3--:R-:W-:Y:S01]  /*12d0*/  ISETP.NE.AND P1, PT, R42, RZ, PT ;  /* 0x000000ff2a00720c */ /* 0x008fe20003f25270 */
[----:B------:R-:W-:Y:S01]  /*12e0*/  @!P2 IMAD.WIDE.U32 R4, R252, R12, RZ ;  /* 0x0000000cfc04a225 */ /* 0x000fe200078e00ff */
[----:B------:R-:W-:-:S03]  /*12f0*/  @P3 SEL R9, R9, R0, !P2 ;  /* 0x0000000009093207 */ /* 0x000fc60005000000 */
[----:B------:R-:W-:Y:S01]  /*1300*/  IMAD R11, R29, R2, RZ ;  /* 0x000000021d0b7224 */ /* 0x000fe200078e02ff */
[----:B------:R-:W-:Y:S01]  /*1310*/  @!P2 MOV R21, R4 ;  /* 0x000000040015a202 */ /* 0x000fe20000000f00 */
[----:B------:R-:W-:Y:S01]  /*1320*/  IMAD.WIDE.U32 R12, R28, R2, RZ ;  /* 0x000000021c0c7225 */ /* 0x000fe200078e00ff */
[----:B------:R-:W-:-:S03]  /*1330*/  SHF.R.S32.HI R29, RZ, 0x1f, R25 ;  /* 0x0000001fff1d7819 */ /* 0x000fc60000011419 */
[----:B------:R-:W-:Y:S02]  /*1340*/  @!P3 IMAD R2, R252, R227, R234 ;  /* 0x000000e3fc02b224 */ /* 0x000fe400078e02ea */
[----:B------:R-:W-:Y:S02]  /*1350*/  @!P2 IMAD.IADD R24, R5, 0x1, R10 ;  /* 0x000000010518a824 */ /* 0x000fe400078e020a */
[----:B------:R-:W-:Y:S02]  /*1360*/  @P0 IMAD.IADD R6, R233, 0x1, R246 ;  /* 0x00000001e9060824 */ /* 0x000fe400078e02f6 */
[----:B----4-:R-:W-:-:S04]  /*1370*/  IMAD.WIDE.U32 R4, R32, R18, RZ ;  /* 0x0000001220047225 */ /* 0x010fc800078e00ff */
[----:B------:R-:W-:Y:S01]  /*1380*/  @P3 IMAD R23, R234, R23, R9 ;  /* 0x00000017ea173224 */ /* 0x000fe200078e0209 */
[----:B------:R-:W-:Y:S01]  /*1390*/  SEL R10, R4, RZ, P1 ;  /* 0x000000ff040a7207 */ /* 0x000fe20000800000 */
[----:B------:R-:W-:Y:S02]  /*13a0*/  @!P3 IMAD R23, R2, R30, RZ ;  /* 0x0000001e0217b224 */ /* 0x000fe400078e02ff */
[----:B------:R-:W-:Y:S02]  /*13b0*/  IMAD R26, R28, R7, R11 ;  /* 0x000000071c1a7224 */ /* 0x000fe400078e020b */
[----:B------:R-:W-:Y:S02]  /*13c0*/  @P0 IMAD R2, R6, R17, RZ ;  /* 0x0000001106020224 */ /* 0x000fe400078e02ff */
[----:B------:R-:W-:Y:S02]  /*13d0*/  IMAD R5, R32, R19, R5 ;  /* 0x0000001320057224 */ /* 0x000fe400078e0205 */
[----:B------:R-:W-:-:S02]  /*13e0*/  IMAD R9, R234, R39, RZ ;  /* 0x00000027ea097224 */ /* 0x000fc400078e02ff */
[----:B------:R-:W-:Y:S01]  /*13f0*/  @P0 IMAD.WIDE.U32 R6, R6, R16, RZ ;  /* 0x0000001006060225 */ /* 0x000fe200078e00ff */
[----:B------:R-:W-:Y:S02]  /*1400*/  SEL R30, R5, RZ, P1 ;  /* 0x000000ff051e7207 */ /* 0x000fe40000800000 */
[----:B------:R-:W-:Y:S02]  /*1410*/  SHF.R.S32.HI R11, RZ, 0x1f, R9 ;  /* 0x0000001fff0b7819 */ /* 0x000fe40000011409 */
        /* <DEDUP_REMOVED lines=15> */
.L_x_318:
        /* <DEDUP_REMOVED lines=13> */
.L_x_319:
        /* <DEDUP_REMOVED lines=10> */
.L_x_320:
[----:B------:R-:W-:-:S04]  /*1680*/  IMAD R2, R252, R227, R234 ;  /* 0x000000e3fc027224 */ /* 0x000fc800078e02ea */
[----:B------:R-:W-:-:S07]  /*1690*/  IMAD R2, R2, R41, RZ ;  /* 0x0000002902027224 */ /* 0x000fce00078e02ff */
.L_x_321:
[----:B------:R-:W1:Y:S01]  /*16a0*/  S2R R41, SR_TID.X ;  /* 0x0000000000297919 */ /* 0x000e620000002100 */
[----:B------:R-:W-:Y:S01]  /*16b0*/  IMAD R227, R39, R227, RZ ;  /* 0x000000e327e37224 */ /* 0x000fe200078e02ff */
[----:B------:R-:W2:Y:S01]  /*16c0*/  LDC.64 R18, c[0x0][0x420] ;  /* 0x00010800ff127b82 */ /* 0x000ea20000000a00 */
[----:B------:R-:W-:Y:S01]  /*16d0*/  SHF.R.S32.HI R39, RZ, 0x1f, R221 ;  /* 0x0000001fff277819 */ /* 0x000fe200000114dd */
[----:B------:R-:W-:Y:S01]  /*16e0*/  ULDC.64 UR4, c[0x0][0x258] ;  /* 0x0000960000047ab9 */ /* 0x000fe20000000a00 */
[----:B------:R-:W-:Y:S01]  /*16f0*/  IMAD.SHL.U32 R226, R227, 0x40, RZ ;  /* 0x00000040e3e27824 */ /* 0x000fe200078e00ff */
[----:B------:R-:W-:Y:S01]  /*1700*/  IADD3 R0, P4, R221, R8, RZ ;  /* 0x00000008dd007210 */ /* 0x000fe20007f9e0ff */
[----:B------:R-:W-:Y:S01]  /*1710*/  ULDC UR10, c[0x0][0x398] ;  /* 0x0000e600000a7ab9 */ /* 0x000fe20000000800 */
[----:B------:R-:W-:Y:S01]  /*1720*/  SHF.R.S32.HI R213, RZ, 0x1f, R212 ;  /* 0x0000001fffd57819 */ /* 0x000fe200000114d4 */
[----:B------:R-:W-:Y:S01]  /*1730*/  ULDC.64 UR6, c[0x0][0x3e0] ;  /* 0x0000f80000067ab9 */ /* 0x000fe20000000a00 */
[----:B------:R-:W-:Y:S01]  /*1740*/  IADD3 R6, P3, P2, R12, R226, R9 ;  /* 0x000000e20c067210 */ /* 0x000fe20007a7e009 */
[----:B------:R-:W3:Y:S01]  /*1750*/  LDC.64 R42, c[0x0][0x478] ;  /* 0x00011e00ff2a7b82 */ /* 0x000ee20000000a00 */
[----:B------:R-:W-:Y:S01]  /*1760*/  SHF.R.S32.HI R4, RZ, 0x1f, R226 ;  /* 0x0000001fff047819 */ /* 0x000fe200000114e2 */
[----:B------:R-:W-:Y:S01]  /*1770*/  BSSY B1, `(.L_x_317) ;  /* 0x000070b000017945 */ /* 0x000fe20003800000 */
[----:B------:R-:W-:-:S02]  /*1780*/  IADD3 R23, R8, R23, RZ ;  /* 0x0000001708177210 */ /* 0x000fc40007ffe0ff */
[----:B------:R-:W-:Y:S01]  /*1790*/  IADD3.X R11, R5, R4, R11, P3, P2 ;  /* 0x00000004050b7210 */ /* 0x000fe20001fe440b */
[----:B------:R-:W-:Y:S01]  /*17a0*/  IMAD.X R5, R39, 0x1, R20, P4 ;  /* 0x0000000127057824 */ /* 0x000fe200020e0614 */
[----:B------:R-:W-:Y:S01]  /*17b0*/  IADD3 R4, P4, R212, R21, RZ ;  /* 0x00000015d4047210 */ /* 0x000fe20007f9e0ff */
[----:B------:R-:W-:Y:S01]  /*17c0*/  IMAD.IADD R21, R8, 0x1, R2 ;  /* 0x0000000108157824 */ /* 0x000fe200078e0202 */
[----:B------:R-:W-:Y:S01]  /*17d0*/  IADD3 R13, P3, P2, R10, R6, R36 ;  /* 0x000000060a0d7210 */ /* 0x000fe20007a7e024 */
[-C--:B------:R-:W-:Y:S02]  /*17e0*/  IMAD R2, R5, R34.reuse, RZ ;  /* 0x0000002205027224 */ /* 0x080fe400078e02ff */
[----:B------:R-:W-:Y:S02]  /*17f0*/  IMAD.X R5, R213, 0x1, R24, P4 ;  /* 0x00000001d5057824 */ /* 0x000fe400020e0618 */
[C---:B------:R-:W-:Y:S02]  /*1800*/  IMAD R10, R0.reuse, R35, R2 ;  /* 0x00000023000a7224 */ /* 0x040fe400078e0202 */
[----:B------:R-:W-:-:S04]  /*1810*/  IMAD.WIDE.U32 R6, R0, R34, R212 ;  /* 0x0000002200067225 */ /* 0x000fc800078e00d4 */
[-C--:B--2---:R-:W-:Y:S01]  /*1820*/  IMAD R0, R20, R18.reuse, RZ ;  /* 0x0000001214007224 */ /* 0x084fe200078e02ff */
[----:B-1----:R-:W-:Y:S01]  /*1830*/  SHF.R.S32.HI R24, RZ, 0x1f, R41 ;  /* 0x0000001fff187819 */ /* 0x002fe20000011429 */
[----:B------:R-:W-:Y:S01]  /*1840*/  IMAD.WIDE.U32 R4, R8, R18, R4 ;  /* 0x0000001208047225 */ /* 0x000fe200078e0004 */
[----:B------:R-:W-:Y:S02]  /*1850*/  IADD3 R6, P4, R38, R6, RZ ;  /* 0x0000000626067210 */ /* 0x000fe40007f9e0ff */
[----:B------:R-:W-:Y:S01]  /*1860*/  LEA.HI R12, R24, R41, RZ, 0x5 ;  /* 0x00000029180c7211 */ /* 0x000fe200078f28ff */
[----:B------:R-:W-:Y:S01]  /*1870*/  IMAD R9, R8, R19, R0 ;  /* 0x0000001308097224 */ /* 0x000fe200078e0200 */
[----:B------:R-:W-:Y:S02]  /*1880*/  IADD3.X R7, R31, R7, R10, P4, !PT ;  /* 0x000000071f077210 */ /* 0x000fe400027fe40a */
[----:B------:R-:W-:Y:S01]  /*1890*/  LOP3.LUT R2, R12, 0xffffffe0, RZ, 0xc0, !PT ;  /* 0xffffffe00c027812 */ /* 0x000fe200078ec0ff */
[----:B------:R-:W-:Y:S01]  /*18a0*/  IMAD.IADD R5, R5, 0x1, R9 ;  /* 0x0000000105057824 */ /* 0x000fe200078e0209 */
[----:B------:R-:W-:Y:S01]  /*18b0*/  SHF.R.S32.HI R0, RZ, 0x5, R12 ;  /* 0x00000005ff007819 */ /* 0x000fe2000001140c */
[----:B------:R-:W-:Y:S01]  /*18c0*/  IMAD R9, R235, UR4, RZ ;  /* 0x00000004eb097c24 */ /* 0x000fe2000f8e02ff */
[----:B------:R-:W-:Y:S01]  /*18d0*/  IADD3.X R12, R30, R11, R27, P3, P2 ;  /* 0x0000000b1e0c7210 */ /* 0x000fe20001fe441b */
[----:B------:R-:W-:Y:S01]  /*18e0*/  IMAD.IADD R2, R41, 0x1, -R2 ;  /* 0x0000000129027824 */ /* 0x000fe200078e0a02 */
[----:B------:R-:W1:Y:S01]  /*18f0*/  LDC.64 R30, c[0x0][0x2b0] ;  /* 0x0000ac00ff1e7b82 */ /* 0x000e620000000a00 */
[----:B------:R-:W-:-:S02]  /*1900*/  IMAD R11, R234, UR5, R9 ;  /* 0x00000005ea0b7c24 */ /* 0x000fc4000f8e0209 */
[----:B------:R-:W-:Y:S01]  /*1910*/  IMAD R8, R0, R227, R2 ;  /* 0x000000e300087224 */ /* 0x000fe200078e0202 */
[----:B------:R-:W-:Y:S01]  /*1920*/  IADD3 R0, -R192, R214, R25 ;  /* 0x000000d6c0007210 */ /* 0x000fe20007ffe119 */
[----:B------:R-:W-:Y:S01]  /*1930*/  IMAD.WIDE.U32 R6, R234, UR4, R6 ;  /* 0x00000004ea067c25 */ /* 0x000fe2000f8e0006 */
[----:B------:R-:W-:-:S03]  /*1940*/  ULDC.64 UR4, c[0x0][0x428] ;  /* 0x00010a0000047ab9 */ /* 0x000fc60000000a00 */
[----:B------:R-:W-:Y:S01]  /*1950*/  VIADD R0, R0, -UR10 ;  /* 0x8000000a00007c36 */ /* 0x000fe20008000000 */
[----:B------:R-:W-:Y:S01]  /*1960*/  IADD3 R11, R7, R11, RZ ;  /* 0x0000000b070b7210 */ /* 0x000fe20007ffe0ff */
[----:B------:R-:W-:Y:S02]  /*1970*/  IMAD R2, R235, UR4, RZ ;  /* 0x00000004eb027c24 */ /* 0x000fe4000f8e02ff */
[----:B------:R-:W-:Y:S01]  /*1980*/  IMAD.WIDE.U32 R4, R234, UR4, R4 ;  /* 0x00000004ea047c25 */ /* 0x000fe2000f8e0004 */
[----:B------:R-:W-:-:S03]  /*1990*/  SHF.R.S32.HI R10, RZ, 0x1f, R0 ;  /* 0x0000001fff0a7819 */ /* 0x000fc60000011400 */
[----:B------:R-:W-:Y:S01]  /*19a0*/  IMAD R9, R234, UR5, R2 ;  /* 0x00000005ea097c24 */ /* 0x000fe2000f8e0202 */
[----:B------:R-:W-:Y:S01]  /*19b0*/  ULDC.64 UR4, c[0x0][0x210] ;  /* 0x0000840000047ab9 */ /* 0x000fe20000000a00 */
[----:B------:R-:W-:Y:S01]  /*19c0*/  LEA.HI R7, R10, R0, RZ, 0x6 ;  /* 0x000000000a077211 */ /* 0x000fe200078f30ff */
[-C--:B------:R-:W-:Y:S01]  /*19d0*/  IMAD R0, R39, R18.reuse, RZ ;  /* 0x0000001227007224 */ /* 0x080fe200078e02ff */
[----:B------:R-:W-:Y:S01]  /*19e0*/  LEA R196, P3, R6, UR4, 0x1 ;  /* 0x0000000406c47c11 */ /* 0x000fe2000f8608ff */
[----:B------:R-:W-:Y:S01]  /*19f0*/  IMAD.IADD R5, R5, 0x1, R9 ;  /* 0x0000000105057824 */ /* 0x000fe200078e0209 */
[----:B------:R-:W-:Y:S01]  /*1a00*/  IADD3 R2, P2, R8, R13, RZ ;  /* 0x0000000d08027210 */ /* 0x000fe20007f5e0ff */
[C---:B------:R-:W-:Y:S01]  /*1a10*/  IMAD R0, R221.reuse, R19, R0 ;  /* 0x00000013dd007224 */ /* 0x040fe200078e0200 */
[----:B------:R-:W-:Y:S01]  /*1a20*/  LEA.HI.X R197, R6, UR5, R11, 0x1, P3 ;  /* 0x0000000506c57c11 */ /* 0x000fe200098f0c0b */
[----:B------:R-:W-:Y:S01]  /*1a30*/  ULDC.64 UR4, c[0x0][0x400] ;  /* 0x0001000000047ab9 */ /* 0x000fe20000000a00 */
[----:B------:R-:W-:Y:S01]  /*1a40*/  SHF.R.S32.HI R6, RZ, 0x6, R7 ;  /* 0x00000006ff067819 */ /* 0x000fe20000011407 */
[----:B------:R-:W-:Y:S01]  /*1a50*/  IMAD.WIDE.U32 R4, R221, R18, R4 ;  /* 0x00000012dd047225 */ /* 0x000fe200078e0004 */
[----:B------:R-:W-:-:S02]  /*1a60*/  LEA.HI.X.SX32 R8, R8, R12, 0x1, P2 ;  /* 0x0000000c08087211 */ /* 0x000fc400010f0eff */
[C---:B------:R-:W-:Y:S01]  /*1a70*/  LEA R191, P2, R2.reuse, UR4, 0x2 ;  /* 0x0000000402bf7c11 */ /* 0x040fe2000f8410ff */
[----:B------:R-:W-:Y:S01]  /*1a80*/  IMAD.IADD R0, R5, 0x1, R0 ;  /* 0x0000000105007824 */ /* 0x000fe200078e0200 */
[----:B------:R-:W-:Y:S01]  /*1a90*/  VIMNMX R232, RZ, R6, !PT ;  /* 0x00000006ffe87248 */ /* 0x000fe20007fe0100 */
[----:B-1----:R-:W-:Y:S01]  /*1aa0*/  IMAD.WIDE R10, R23, 0x4, R30 ;  /* 0x00000004170a7825 */ /* 0x002fe200078e021e */
[----:B------:R-:W-:Y:S02]  /*1ab0*/  LEA.HI.X R190, R2, UR5, R8, 0x2, P2 ;  /* 0x0000000502be7c11 */ /* 0x000fe400090f1408 */
[----:B------:R-:W-:Y:S01]  /*1ac0*/  ISETP.GT.AND P2, PT, R193, R232, PT ;  /* 0x000000e8c100720c */ /* 0x000fe20003f44270 */
[----:B---3--:R-:W-:Y:S01]  /*1ad0*/  IMAD.WIDE R6, R21, 0x4, R42 ;  /* 0x0000000415067825 */ /* 0x008fe200078e022a */
[C---:B------:R-:W-:Y:S02]  /*1ae0*/  LEA R194, P3, R4.reuse, UR6, 0x1 ;  /* 0x0000000604c27c11 */ /* 0x040fe4000f8608ff */
[----:B------:R-:W-:Y:S01]  /*1af0*/  MOV R216, R10 ;  /* 0x0000000a00d87202 */ /* 0x000fe20000000f00 */
[----:B------:R-:W-:Y:S01]  /*1b00*/  IMAD.MOV.U32 R215, RZ, RZ, R11 ;  /* 0x000000ffffd77224 */ /* 0x000fe200078e000b */
[----:B------:R-:W-:Y:S01]  /*1b10*/  LEA.HI.X R195, R4, UR7, R0, 0x1, P3 ;  /* 0x0000000704c37c11 */ /* 0x000fe200098f0c00 */
[----:B------:R-:W-:Y:S01]  /*1b20*/  IMAD.MOV.U32 R218, RZ, RZ, R6 ;  /* 0x000000ffffda7224 */ /* 0x000fe200078e0006 */
[----:B------:R-:W-:Y:S01]  /*1b30*/  MOV R217, R7 ;  /* 0x0000000700d97202 */ /* 0x000fe20000000f00 */
[----:B------:R-:W-:-:S04]  /*1b40*/  VIADD R193, R193, 0xffffffff ;  /* 0xffffffffc1c17836 */ /* 0x000fc80000000000 */
        /* <DEDUP_REMOVED lines=26> */
.L_x_323:
        /* <DEDUP_REMOVED lines=13> */
.L_x_324:
        /* <DEDUP_REMOVED lines=8> */
[----:B------:R-:W-:Y:S02]  /*1e40*/  IMAD R0, R236, -0x80, R192 ;  /* 0xffffff80ec007824 */ /* 0x000fe400078e02c0 */
[C---:B------:R-:W-:Y:S01]  /*1e50*/  VIADD R2, R221.reuse, 0x20 ;  /* 0x00000020dd027836 */ /* 0x040fe20000000000 */
[----:B------:R-:W-:Y:S01]  /*1e60*/  IADD3.X R7, R10, R7, R8, P0, !PT ;  /* 0x000000070a077210 */ /* 0x000fe200007fe408 */
[C---:B------:R-:W-:Y:S01]  /*1e70*/  VIADD R9, R221.reuse, 0x40 ;  /* 0x00000040dd097836 */ /* 0x040fe20000000000 */
[----:B------:R-:W-:-:S02]  /*1e80*/  IADD3 R8, R221, 0x60, RZ ;  /* 0x00000060dd087810 */ /* 0x000fc40007ffe0ff */
[-C--:B------:R-:W-:Y:S01]  /*1e90*/  ISETP.GE.OR P2, PT, R2, R0.reuse, P3 ;  /* 0x000000000200720c */ /* 0x080fe20001f46670 */
[----:B------:R-:W-:Y:S01]  /*1ea0*/  IMAD R2, R235, UR4, RZ ;  /* 0x00000004eb027c24 */ /* 0x000fe2000f8e02ff */
[-C--:B------:R-:W-:Y:S01]  /*1eb0*/  ISETP.GE.OR P1, PT, R9, R0.reuse, P3 ;  /* 0x000000000900720c */ /* 0x080fe20001f26670 */
[----:B------:R-:W-:Y:S01]  /*1ec0*/  IMAD.WIDE.U32 R6, R234, UR4, R6 ;  /* 0x00000004ea067c25 */ /* 0x000fe2000f8e0006 */
[-C--:B------:R-:W-:Y:S02]  /*1ed0*/  ISETP.GE.OR P0, PT, R8, R0.reuse, P3 ;  /* 0x000000000800720c */ /* 0x080fe40001f06670 */
[----:B------:R-:W-:Y:S01]  /*1ee0*/  ISETP.GE.OR P3, PT, R221, R0, P3 ;  /* 0x00000000dd00720c */ /* 0x000fe20001f66670 */
[----:B------:R-:W-:-:S05]  /*1ef0*/  IMAD R0, R234, UR5, R2 ;  /* 0x00000005ea007c24 */ /* 0x000fca000f8e0202 */
[----:B------:R-:W-:-:S07]  /*1f00*/  IADD3 R0, R7, R0, RZ ;  /* 0x0000000007007210 */ /* 0x000fce0007ffe0ff */
        /* <DEDUP_REMOVED lines=11> */
.L_x_326:
[----:B------:R-:W-:Y:S05]  /*1fc0*/  BSYNC B0 ;  /* 0x0000000000007941 */ /* 0x000fea0003800000 */
.L_x_325:
        /* <DEDUP_REMOVED lines=14> */
.L_x_328:
[----:B------:R-:W-:Y:S05]  /*20b0*/  BSYNC B0 ;  /* 0x0000000000007941 */ /* 0x000fea0003800000 */
.L_x_327:
        /* <DEDUP_REMOVED lines=14> */
.L_x_330:
[----:B------:R-:W-:Y:S05]  /*21a0*/  BSYNC B0 ;  /* 0x0000000000007941 */ /* 0x000fea0003800000 */
.L_x_329:
        /* <DEDUP_REMOVED lines=13> */
.L_x_332:
[----:B------:R-:W-:Y:S05]  /*2280*/  BSYNC B0 ;  /* 0x0000000000007941 */ /* 0x000fea0003800000 */
.L_x_331:
[-C--:B----4-:R-:W-:Y:S01]  /*2290*/  IMAD.WIDE.U32 R4, R25, R12.reuse, R212 ;  /* 0x0000000c19047225 */ /* 0x090fe200078e00d4 */
[----:B------:R-:W-:Y:S01]  /*22a0*/  ULDC.64 UR4, c[0x0][0x470] ;  /* 0x00011c0000047ab9 */ /* 0x000fe20000000a00 */
[----:B------:R-:W-:Y:S02]  /*22b0*/  BSSY B0, `(.L_x_333) ;  /* 0x0000014000007945 */ /* 0x000fe40003800000 */
[----:B------:R-:W-:Y:S01]  /*22c0*/  IMAD R0, R29, R12, RZ ;  /* 0x0000000c1d007224 */ /* 0x000fe200078e02ff */
[----:B------:R-:W-:-:S03]  /*22d0*/  IADD3 R4, P4, R14, R4, RZ ;  /* 0x000000040e047210 */ /* 0x000fc60007f9e0ff */
[----:B------:R-:W-:Y:S02]  /*22e0*/  IMAD R2, R25, R13, R0 ;  /* 0x0000000d19027224 */ /* 0x000fe400078e0200 */
[----:B------:R-:W-:-:S03]  /*22f0*/  IMAD R0, R235, UR4, RZ ;  /* 0x00000004eb007c24 */ /* 0x000fc6000f8e02ff */
        /* <DEDUP_REMOVED lines=15> */
.L_x_334:
[----:B------:R-:W-:Y:S05]  /*23f0*/  BSYNC B0 ;  /* 0x0000000000007941 */ /* 0x000fea0003800000 */
.L_x_333:
        /* <DEDUP_REMOVED lines=14> */
.L_x_336:
[----:B------:R-:W-:Y:S05]  /*24e0*/  BSYNC B0 ;  /* 0x0000000000007941 */ /* 0x000fea0003800000 */
.L_x_335:
        /* <DEDUP_REMOVED lines=14> */
.L_x_338:
[----:B------:R-:W-:Y:S05]  /*25d0*/  BSYNC B0 ;  /* 0x0000000000007941 */ /* 0x000fea0003800000 */
.L_x_337:
        /* <DEDUP_REMOVED lines=14> */
.L_x_322:
[----:B------:R-:W-:Y:S01]  /*26c0*/  IMAD R0, R236, -0x80, R192 ;  /* 0xffffff80ec007824 */ /* 0x000fe200078e02c0 */
[----:B------:R-:W-:Y:S01]  /*26d0*/  @P1 BAR.SYNC.DEFER_BLOCKING 0x0 ;  /* 0x0000000000001b1d */ /* 0x000fe20000010000 */
[----:B------:R-:W-:Y:S01]  /*26e0*/  VIADD R6, R221, 0x60 ;  /* 0x00000060dd067836 */ /* 0x000fe20000000000 */
[----:B------:R-:W-:Y:S01]  /*26f0*/  LEA.HI R10, R193, R193, RZ, 0x1 ;  /* 0x000000c1c10a7211 */ /* 0x000fe200078f08ff */
[C---:B------:R-:W-:Y:S01]  /*2700*/  VIADD R4, R221.reuse, 0x40 ;  /* 0x00000040dd047836 */ /* 0x040fe20000000000 */
[----:B------:R-:W-:Y:S01]  /*2710*/  ISETP.GE.AND P3, PT, R221, R0, PT ;  /* 0x00000000dd00720c */ /* 0x000fe20003f66270 */
[----:B------:R-:W-:Y:S01]  /*2720*/  IMAD R2, R29, R14, RZ ;  /* 0x0000000e1d027224 */ /* 0x000fe200078e02ff */
[-C--:B------:R-:W-:Y:S01]  /*2730*/  ISETP.GE.AND P4, PT, R6, R0.reuse, PT ;  /* 0x000000000600720c */ /* 0x080fe20003f86270 */
[----:B------:R-:W-:Y:S01]  /*2740*/  IMAD R11, R193, -0x40, R214 ;  /* 0xffffffc0c10b7824 */ /* 0x000fe200078e02d6 */
[----:B------:R-:W-:Y:S01]  /*2750*/  P2R R20, PR, RZ, 0x8 ;  /* 0x00000008ff147803 */ /* 0x000fe20000000000 */
[----:B------:R-:W-:Y:S01]  /*2760*/  IMAD R2, R25, R15, R2 ;  /* 0x0000000f19027224 */ /* 0x000fe200078e0202 */
[----:B------:R-:W-:Y:S01]  /*2770*/  IADD3 R6, R221, 0x20, RZ ;  /* 0x00000020dd067810 */ /* 0x000fe20007ffe0ff */
[----:B------:R-:W-:Y:S01]  /*2780*/  ULDC.64 UR4, c[0x0][0x268] ;  /* 0x00009a0000047ab9 */ /* 0x000fe20000000a00 */
[----:B------:R-:W-:Y:S01]  /*2790*/  ISETP.NE.AND P1, PT, R20, RZ, PT ;  /* 0x000000ff1400720c */ /* 0x000fe20003f25270 */
[----:B------:R-:W-:Y:S01]  /*27a0*/  IMAD R8, R26, UR4, RZ ;  /* 0x000000041a087c24 */ /* 0x000fe2000f8e02ff */
[----:B------:R-:W-:Y:S01]  /*27b0*/  ISETP.GE.AND P5, PT, R4, R0, PT ;  /* 0x000000000400720c */ /* 0x000fe20003fa6270 */
[----:B------:R-:W-:Y:S01]  /*27c0*/  IMAD.WIDE.U32 R4, R25, R14, R212 ;  /* 0x0000000e19047225 */ /* 0x000fe200078e00d4 */
[C---:B------:R-:W-:Y:S01]  /*27d0*/  ISETP.GE.AND P6, PT, R6.reuse, R0, PT ;  /* 0x000000000600720c */ /* 0x040fe20003fc6270 */
[----:B------:R-:W-:Y:S01]  /*27e0*/  BSSY B0, `(.L_x_340) ;  /* 0x0000022000007945 */ /* 0x000fe20003800000 */
[-C--:B------:R-:W-:Y:S01]  /*27f0*/  ISETP.GE.AND P2, PT, R6, R11.reuse, PT ;  /* 0x0000000b0600720c */ /* 0x080fe20003f46270 */
[----:B------:R-:W-:Y:S01]  /*2800*/  IMAD R0, R243, 0x2, R181 ;  /* 0x00000002f3007824 */ /* 0x000fe200078e02b5 */
[----:B------:R-:W-:Y:S01]  /*2810*/  IADD3 R4, P0, R33, R4, RZ ;  /* 0x0000000421047210 */ /* 0x000fe20007f1e0ff */
[----:B------:R-:W-:Y:S01]  /*2820*/  IMAD.WIDE.U32 R6, R25, R16, R212 ;  /* 0x0000001019067225 */ /* 0x000fe200078e00d4 */
[----:B------:R-:W-:-:S02]  /*2830*/  ISETP.GE.AND P3, PT, R221, R11, PT ;  /* 0x0000000bdd00720c */ /* 0x000fc40003f66270 */
[----:B------:R-:W-:Y:S01]  /*2840*/  IADD3.X R5, R37, R5, R2, P0, !PT ;  /* 0x0000000525057210 */ /* 0x000fe200007fe402 */
[----:B------:R1:W-:Y:S01]  /*2850*/  @P1 STS.128 [R0+0xa000], RZ ;  /* 0x00a000ff00001388 */ /* 0x0003e20000000c00 */
[----:B------:R-:W-:Y:S01]  /*2860*/  IMAD R2, R29, R16, RZ ;  /* 0x000000101d027224 */ /* 0x000fe200078e02ff */
[----:B------:R-:W-:Y:S01]  /*2870*/  IADD3 R12, P0, R28, R6, RZ ;  /* 0x000000061c0c7210 */ /* 0x000fe20007f1e0ff */
[----:B------:R-:W-:Y:S01]  /*2880*/  IMAD.WIDE.U32 R4, R22, UR4, R4 ;  /* 0x0000000416047c25 */ /* 0x000fe2000f8e0004 */
[----:B------:R-:W-:-:S03]  /*2890*/  LOP3.LUT R10, R10, 0xfffffffe, RZ, 0xc0, !PT ;  /* 0xfffffffe0a0a7812 */ /* 0x000fc600078ec0ff */
[----:B------:R-:W-:Y:S02]  /*28a0*/  IMAD R9, R25, R17, R2 ;  /* 0x0000001119097224 */ /* 0x000fe400078e0202 */
[----:B------:R-:W-:-:S03]  /*28b0*/  IMAD R2, R22, UR5, R8 ;  /* 0x0000000516027c24 */ /* 0x000fc6000f8e0208 */
[----:B------:R-:W-:Y:S02]  /*28c0*/  IADD3.X R13, R32, R7, R9, P0, !PT ;  /* 0x00000007200d7210 */ /* 0x000fe400007fe409 */
        /* <DEDUP_REMOVED lines=19> */
.L_x_341:
[----:B------:R-:W-:Y:S05]  /*2a00*/  BSYNC B0 ;  /* 0x0000000000007941 */ /* 0x000fea0003800000 */
.L_x_340:
        /* <DEDUP_REMOVED lines=22> */
.L_x_343:
[----:B------:R-:W-:Y:S05]  /*2b70*/  BSYNC B0 ;  /* 0x0000000000007941 */ /* 0x000fea0003800000 */
.L_x_342:
        /* <DEDUP_REMOVED lines=22> */
.L_x_345:
[----:B------:R-:W-:Y:S05]  /*2ce0*/  BSYNC B0 ;  /* 0x0000000000007941 */ /* 0x000fea0003800000 */
.L_x_344:
        /* <DEDUP_REMOVED lines=22> */
.L_x_347:
[----:B------:R-:W-:Y:S05]  /*2e50*/  BSYNC B0 ;  /* 0x0000000000007941 */ /* 0x000fea0003800000 */
.L_x_346:
        /* <DEDUP_REMOVED lines=13> */
.L_x_349:
[----:B------:R-:W-:Y:S05]  /*2f30*/  BSYNC B0 ;  /* 0x0000000000007941 */ /* 0x000fea0003800000 */
.L_x_348:
[----:B------:R1:W-:Y:S01]  /*2f40*/  @P2 STS.128 [R0+0x5000], RZ ;  /* 0x005000ff00002388 */ /* 0x0003e20000000c00 */
[----:B------:R-:W-:Y:S01]  /*2f50*/  ISETP.NE.AND P1, PT, R2, 0x1, PT ;  /* 0x000000010200780c */ /* 0x000fe20003f25270 */
[----:B------:R-:W-:Y:S01]  /*2f60*/  VIADD R2, R243, 0x1000 ;  /* 0x00001000f3027836 */ /* 0x000fe20000000000 */
[----:B------:R-:W-:Y:S04]  /*2f70*/  BSSY B0, `(.L_x_350) ;  /* 0x000000e000007945 */ /* 0x000fe80003800000 */
[----:B------:R-:W-:-:S05]  /*2f80*/  SEL R2, R2, R243, !P1 ;  /* 0x000000f302027207 */ /* 0x000fca0004800000 */
[----:B------:R-:W-:Y:S01]  /*2f90*/  IMAD R189, R2, 0x2, R181 ;  /* 0x0000000202bd7824 */ /* 0x000fe200078e02b5 */
[----:B------:R-:W-:Y:S05]  /*2fa0*/  @P2 BRA `(.L_x_351) ;  /* 0x0000000000282947 */ /* 0x000fea0003800000 */
        /* <DEDUP_REMOVED lines=10> */
.L_x_351:
[----:B------:R-:W-:Y:S05]  /*3050*/  BSYNC B0 ;  /* 0x0000000000007941 */ /* 0x000fea0003800000 */
.L_x_350:
        /* <DEDUP_REMOVED lines=17> */
.L_x_353:
[----:B------:R-:W-:Y:S05]  /*3170*/  BSYNC B0 ;  /* 0x0000000000007941 */ /* 0x000fea0003800000 */
.L_x_352:
        /* <DEDUP_REMOVED lines=13> */
[----:B---3--:R-:W-:-:S04]  /*3250*/  LEA R4, P0, R34, R196, 0x6 ;  /* 0x000000c422047211 */ /* 0x008fc800078030ff */
[----:B------:R-:W-:-:S05]  /*3260*/  LEA.HI.X R5, R34, R197, R35, 0x6, P0 ;  /* 0x000000c522057211 */ /* 0x000fca00000f3423 */
[----:B------:R-:W-:Y:S01]  /*3270*/  @!PT LDS RZ, [RZ] ;  /* 0x00000000fffff984 */ /* 0x000fe20000000800 */
[----:B------:R-:W-:Y:S01]  /*3280*/  @!PT LDS RZ, [RZ] ;  /* 0x00000000fffff984 */ /* 0x000fe20000000800 */
[----:B------:R-:W-:Y:S01]  /*3290*/  @!PT LDS RZ, [RZ] ;  /* 0x00000000fffff984 */ /* 0x000fe20000000800 */
[----:B------:R3:W-:Y:S04]  /*32a0*/  LDGSTS.E.BYPASS.LTC128B.128 [R189+0x1000], desc[UR12][R4.64] ;  /* 0x0100000004bd7fae */ /* 0x0007e8000b901d4c */
.L_x_355:
[----:B------:R-:W-:Y:S05]  /*32b0*/  BSYNC B0 ;  /* 0x0000000000007941 */ /* 0x000fea0003800000 */
.L_x_354:
[----:B------:R-:W-:Y:S01]  /*32c0*/  ISETP.NE.AND P0, PT, R20, RZ, PT ;  /* 0x000000ff1400720c */ /* 0x000fe20003f05270 */
[----:B------:R-:W-:Y:S01]  /*32d0*/  ULDC.64 UR4, c[0x0][0x260] ;  /* 0x0000980000047ab9 */ /* 0x000fe20000000a00 */
[----:B------:R-:W-:Y:S01]  /*32e0*/  BSSY B0, `(.L_x_356) ;  /* 0x0000018000007945 */ /* 0x000fe20003800000 */
[----:B------:R-:W-:Y:S02]  /*32f0*/  IMAD R2, R26, UR4, RZ ;  /* 0x000000041a027c24 */ /* 0x000fe4000f8e02ff */
[----:B---3--:R-:W-:-:S04]  /*3300*/  IMAD.WIDE.U32 R4, R22, UR4, R12 ;  /* 0x0000000416047c25 */ /* 0x008fc8000f8e000c */
[----:B------:R-:W-:-:S04]  /*3310*/  IMAD R2, R22, UR5, R2 ;  /* 0x0000000516027c24 */ /* 0x000fc8000f8e0202 */
        /* <DEDUP_REMOVED lines=20> */
.L_x_357:
[----:B------:R-:W-:Y:S05]  /*3460*/  BSYNC B0 ;  /* 0x0000000000007941 */ /* 0x000fea0003800000 */
.L_x_356:
[----:B------:R1:W-:Y:S01]  /*3470*/  @P6 STS.128 [R0+0x7000], RZ ;  /* 0x007000ff00006388 */ /* 0x0003e20000000c00 */
[----:B------:R-:W-:Y:S04]  /*3480*/  BSSY B0, `(.L_x_358) ;  /* 0x0000015000007945 */ /* 0x000fe80003800000 */
[----:B------:R-:W-:Y:S05]  /*3490*/  @P6 BRA `(.L_x_359) ;  /* 0x00000000004c6947 */ /* 0x000fea0003800000 */
[----:B------:R-:W-:Y:S02]  /*34a0*/  ULDC UR4, c[0x0][0x2d0] ;  /* 0x0000b40000047ab9 */ /* 0x000fe40000000800 */
[----:B------:R-:W-:-:S13]  /*34b0*/  ISETP.GE.AND P0, PT, R212, UR4, PT ;  /* 0x00000004d4007c0c */ /* 0x000fda000bf06270 */
[----:B------:R1:W-:Y:S01]  /*34c0*/  @P0 STS.128 [R0+0x7000], RZ ;  /* 0x007000ff00000388 */ /* 0x0003e20000000c00 */
[----:B------:R-:W-:Y:S05]  /*34d0*/  @P0 BRA `(.L_x_359) ;  /* 0x00000000003c0947 */ /* 0x000fea0003800000 */
[----:B-1----:R-:W-:Y:S01]  /*34e0*/  IADD3 R8, P0, R221, 0x20, RZ ;  /* 0x00000020dd087810 */ /* 0x002fe20007f1e0ff */
        /* <DEDUP_REMOVED lines=14> */
.L_x_359:
[----:B------:R-:W-:Y:S05]  /*35d0*/  BSYNC B0 ;  /* 0x0000000000007941 */ /* 0x000fea0003800000 */
.L_x_358:
        /* <DEDUP_REMOVED lines=22> */
.L_x_361:
[----:B------:R-:W-:Y:S05]  /*3740*/  BSYNC B0 ;  /* 0x0000000000007941 */ /* 0x000fea0003800000 */
.L_x_360:
        /* <DEDUP_REMOVED lines=22> */
.L_x_363:
[----:B------:R-:W-:Y:S05]  /*38b0*/  BSYNC B0 ;  /* 0x0000000000007941 */ /* 0x000fea0003800000 */
.L_x_362:
[----:B------:R-:W-:Y:S01]  /*38c0*/  ULDC.64 UR4, c[0x0][0x3c8] ;  /* 0x0000f20000047ab9 */ /* 0x000fe20000000a00 */
[C---:B-1234-:R-:W-:Y:S01]  /*38d0*/  VIADD R0, R241.reuse, 0x28 ;  /* 0x00000028f1007836 */ /* 0x05efe20000000000 */
[----:B------:R-:W-:Y:S01]  /*38e0*/  ISETP.NE.U32.AND P3, PT, RZ, UR4, PT ;  /* 0x00000004ff007c0c */ /* 0x000fe2000bf65070 */
[----:B------:R-:W0:Y:S01]  /*38f0*/  LDGDEPBAR ;  /* 0x00000000000079af */ /* 0x000e220000000000 */
[C---:B------:R-:W-:Y:S02]  /*3900*/  VIADD R2, R241.reuse, 0x8 ;  /* 0x00000008f1027836 */ /* 0x040fe40000000000 */
[C---:B------:R-:W-:Y:S01]  /*3910*/  VIADD R4, R241.reuse, 0x20 ;  /* 0x00000020f1047836 */ /* 0x040fe20000000000 */
[----:B------:R-:W-:Y:S01]  /*3920*/  ISETP.NE.AND.EX P3, PT, RZ, UR5, PT, P3 ;  /* 0x00000005ff007c0c */ /* 0x000fe2000bf65330 */
[----:B------:R-:W2:Y:S01]  /*3930*/  LDL R13, [R1+0x4] ;  /* 0x00000400010d7983 */ /* 0x000ea20000100800 */
[-C--:B------:R-:W-:Y:S01]  /*3940*/  ISETP.GE.AND P2, PT, R0, R11.reuse, PT ;  /* 0x0000000b0000720c */ /* 0x080fe20003f46270 */
[----:B------:R-:W-:Y:S01]  /*3950*/  IMAD.MOV.U32 R209, RZ, RZ, 0x7f800000 ;  /* 0x7f800000ffd17424 */ /* 0x000fe200078e00ff */
[-C--:B------:R-:W-:Y:S01]  /*3960*/  ISETP.GE.AND P5, PT, R2, R11.reuse, PT ;  /* 0x0000000b0200720c */ /* 0x080fe20003fa6270 */
[----:B------:R-:W-:Y:S01]  /*3970*/  IMAD.MOV.U32 R210, RZ, RZ, 0x7f800000 ;  /* 0x7f800000ffd27424 */ /* 0x000fe200078e00ff */
[-C--:B------:R-:W-:Y:S01]  /*3980*/  ISETP.GE.AND P4, PT, R4, R11.reuse, PT ;  /* 0x0000000b0400720c */ /* 0x080fe20003f86270 */
[C---:B------:R-:W-:Y:S01]  /*3990*/  IMAD.SHL.U32 R4, R241.reuse, 0x4, RZ ;  /* 0x00000004f1047824 */ /* 0x040fe200078e00ff */
[----:B------:R-:W-:Y:S01]  /*39a0*/  SHF.R.S32.HI R2, RZ, 0x1f, R0 ;  /* 0x0000001fff027819 */ /* 0x000fe20000011400 */
[----:B------:R-:W-:Y:S01]  /*39b0*/  IMAD.MOV.U32 R208, RZ, RZ, 0x7f800000 ;  /* 0x7f800000ffd07424 */ /* 0x000fe200078e00ff */
[----:B------:R-:W-:Y:S01]  /*39c0*/  SHF.R.S32.HI R12, RZ, 0x1f, R241 ;  /* 0x0000001fff0c7819 */ /* 0x000fe200000114f1 */
[----:B------:R-:W-:Y:S01]  /*39d0*/  IMAD.MOV.U32 R207, RZ, RZ, 0x7f800000 ;  /* 0x7f800000ffcf7424 */ /* 0x000fe200078e00ff */
[----:B------:R-:W-:Y:S01]  /*39e0*/  ISETP.GE.AND P6, PT, R241, R11, PT ;  /* 0x0000000bf100720c */ /* 0x000fe20003fc6270 */
[----:B------:R-:W1:Y:S01]  /*39f0*/  @P3 LDC.64 R8, c[0x0][0x3d0] ;  /* 0x0000f400ff083b82 */ /* 0x000e620000000a00 */
[----:B------:R-:W-:Y:S01]  /*3a00*/  IMAD R140, R182, 0x2, R181 ;  /* 0x00000002b68c7824 */ /* 0x000fe200078e02b5 */
[----:B------:R-:W-:Y:S01]  /*3a10*/  @!P2 LEA R10, P0, R0, R216, 0x2 ;  /* 0x000000d8000aa211 */ /* 0x000fe200078010ff */
[----:B------:R-:W-:-:S02]  /*3a20*/  IMAD.SHL.U32 R220, R227, 0x10, RZ ;  /* 0x00000010e3dc7824 */ /* 0x000fc400078e00ff */
[----:B------:R-:W-:Y:S01]  /*3a30*/  IMAD.SHL.U32 R219, R227, 0x8, RZ ;  /* 0x00000008e3db7824 */ /* 0x000fe200078e00ff */
[----:B------:R-:W-:Y:S01]  /*3a40*/  @!P2 LEA.HI.X R11, R0, R215, R2, 0x2, P0 ;  /* 0x000000d7000ba211 */ /* 0x000fe200000f1402 */
[----:B------:R-:W-:-:S04]  /*3a50*/  DEPBAR.LE SB0, 0x1 ;  /* 0x000080400000791a */ /* 0x000fc80000000000 */
[----:B------:R-:W-:Y:S01]  /*3a60*/  IADD3 R4, P0, R4, R216, RZ ;  /* 0x000000d804047210 */ /* 0x000fe20007f1e0ff */
[----:B------:R-:W5:Y:S01]  /*3a70*/  @!P2 LDG.E R208, desc[UR12][R10.64] ;  /* 0x0000000c0ad0a981 */ /* 0x000f62000c1e1900 */
[----:B------:R-:W-:Y:S01]  /*3a80*/  SHF.L.U64.HI R2, R241, 0x2, R12 ;  /* 0x00000002f1027819 */ /* 0x000fe2000001020c */
[----:B------:R-:W3:Y:S01]  /*3a90*/  LDC R211, c[0x0][0x394] ;  /* 0x0000e500ffd37b82 */ /* 0x000ee20000000800 */
[----:B------:R-:W-:Y:S02]  /*3aa0*/  IMAD.IADD R25, R25, 0x1, R214 ;  /* 0x0000000119197824 */ /* 0x000fe400078e02d6 */
[----:B------:R-:W-:Y:S02]  /*3ab0*/  VIADD R169, R178, 0x1000 ;  /* 0x00001000b2a97836 */ /* 0x000fe40000000000 */
[----:B------:R-:W-:Y:S02]  /*3ac0*/  VIADD R170, R179, 0x1000 ;  /* 0x00001000b3aa7836 */ /* 0x000fe40000000000 */
[----:B------:R-:W-:-:S02]  /*3ad0*/  IMAD.MOV.U32 R176, RZ, RZ, 0x20 ;  /* 0x00000020ffb07424 */ /* 0x000fc400078e00ff */
[----:B------:R-:W-:Y:S01]  /*3ae0*/  IMAD.MOV.U32 R168, RZ, RZ, 0x40 ;  /* 0x00000040ffa87424 */ /* 0x000fe200078e00ff */
[----:B------:R-:W-:Y:S01]  /*3af0*/  CS2R R94, SRZ ;  /* 0x00000000005e7805 */ /* 0x000fe2000001ff00 */
[----:B------:R-:W-:Y:S01]  /*3b00*/  IMAD.X R5, R2, 0x1, R215, P0 ;  /* 0x0000000102057824 */ /* 0x000fe200000e06d7 */
[----:B------:R-:W-:Y:S01]  /*3b10*/  CS2R R92, SRZ ;  /* 0x00000000005c7805 */ /* 0x000fe2000001ff00 */
[-C--:B-1----:R-:W-:Y:S01]  /*3b20*/  @P3 IMAD R0, R40, R8.reuse, RZ ;  /* 0x0000000828003224 */ /* 0x082fe200078e02ff */
[----:B------:R-:W-:Y:S01]  /*3b30*/  CS2R R98, SRZ ;  /* 0x0000000000627805 */ /* 0x000fe2000001ff00 */
[C---:B------:R-:W-:Y:S01]  /*3b40*/  @P3 IMAD.WIDE.U32 R6, R252.reuse, R8, R234 ;  /* 0x00000008fc063225 */ /* 0x040fe200078e00ea */
[----:B------:R-:W5:Y:S01]  /*3b50*/  @!P6 LDG.E R209, desc[UR12][R4.64] ;  /* 0x0000000c04d1e981 */ /* 0x000f62000c1e1900 */
[----:B------:R-:W-:Y:S02]  /*3b60*/  CS2R R96, SRZ ;  /* 0x0000000000607805 */ /* 0x000fe4000001ff00 */
[----:B------:R-:W-:Y:S01]  /*3b70*/  CS2R R90, SRZ ;  /* 0x00000000005a7805 */ /* 0x000fe2000001ff00 */
[----:B------:R-:W-:Y:S01]  /*3b80*/  @P3 IMAD R9, R252, R9, R0 ;  /* 0x00000009fc093224 */ /* 0x000fe200078e0200 */
[----:B------:R-:W5:Y:S01]  /*3b90*/  @!P5 LDG.E R210, desc[UR12][R4.64+0x20] ;  /* 0x0000200c04d2d981 */ /* 0x000f62000c1e1900 */
[----:B------:R-:W-:Y:S01]  /*3ba0*/  IMAD.MOV.U32 R183, RZ, RZ, RZ ;  /* 0x000000ffffb77224 */ /* 0x000fe200078e00ff */
[----:B------:R-:W-:Y:S01]  /*3bb0*/  CS2R R88, SRZ ;  /* 0x0000000000587805 */ /* 0x000fe2000001ff00 */
[C---:B------:R-:W-:Y:S01]  /*3bc0*/  IMAD R231, R227.reuse, 0x18, RZ ;  /* 0x00000018e3e77824 */ /* 0x040fe200078e02ff */
[----:B------:R1:W5:Y:S01]  /*3bd0*/  @!P4 LDG.E R207, desc[UR12][R4.64+0x80] ;  /* 0x0000800c04cfc981 */ /* 0x000362000c1e1900 */
[C---:B------:R-:W-:Y:S01]  /*3be0*/  IMAD.SHL.U32 R230, R227.reuse, 0x20, RZ ;  /* 0x00000020e3e67824 */ /* 0x040fe200078e00ff */
[----:B------:R-:W-:Y:S01]  /*3bf0*/  CS2R R86, SRZ ;  /* 0x0000000000567805 */ /* 0x000fe2000001ff00 */
[----:B------:R-:W-:Y:S01]  /*3c00*/  IMAD R229, R227, 0x28, RZ ;  /* 0x00000028e3e57824 */ /* 0x000fe200078e02ff */
[----:B------:R-:W-:Y:S01]  /*3c10*/  BAR.SYNC.DEFER_BLOCKING 0x0 ;  /* 0x0000000000007b1d */ /* 0x000fe20000010000 */
[----:B------:R-:W-:Y:S01]  /*3c20*/  @P3 IMAD.IADD R9, R7, 0x1, R9 ;  /* 0x0000000107093824 */ /* 0x000fe200078e0209 */
[----:B------:R-:W-:-:S04]  /*3c30*/  @P3 LEA R8, P0, R6, UR4, 0x2 ;  /* 0x0000000406083c11 */ /* 0x000fc8000f8010ff */
[----:B------:R-:W-:Y:S01]  /*3c40*/  @P3 LEA.HI.X R9, R6, UR5, R9, 0x2, P0 ;  /* 0x0000000506093c11 */ /* 0x000fe200080f1409 */
[----:B------:R-:W-:Y:S01]  /*3c50*/  VIADD R242, R220, 0x20 ;  /* 0x00000020dcf27836 */ /* 0x000fe20000000000 */
[----:B------:R-:W-:Y:S01]  /*3c60*/  LEA.HI R0, R24, R41, RZ, 0x4 ;  /* 0x0000002918007211 */ /* 0x000fe200078f20ff */
[----:B------:R-:W-:Y:S01]  /*3c70*/  IMAD R228, R227, 0x30, RZ ;  /* 0x00000030e3e47824 */ /* 0x000fe200078e02ff */
[----:B------:R-:W-:Y:S01]  /*3c80*/  IADD3 R25, -R192, 0x80, R25 ;  /* 0x00000080c0197810 */ /* 0x000fe20007ffe119 */
[----:B------:R-:W-:Y:S01]  /*3c90*/  IMAD.MOV R226, RZ, RZ, -R226 ;  /* 0x000000ffffe27224 */ /* 0x000fe200078e0ae2 */
[----:B------:R-:W-:Y:S01]  /*3ca0*/  SEL R169, R169, R178, !P1 ;  /* 0x000000b2a9a97207 */ /* 0x000fe20004800000 */
[----:B------:R-:W-:Y:S01]  /*3cb0*/  IMAD.SHL.U32 R240, R241, 0x4, RZ ;  /* 0x00000004f1f07824 */ /* 0x000fe200078e00ff */
[----:B------:R-:W-:Y:S01]  /*3cc0*/  SEL R170, R170, R179, !P1 ;  /* 0x000000b3aaaa7207 */ /* 0x000fe20004800000 */
[----:B------:R-:W-:Y:S01]  /*3cd0*/  IMAD R177, R182, 0x2, R181 ;  /* 0x00000002b6b17824 */ /* 0x000fe200078e02b5 */
[----:B------:R-:W-:-:S02]  /*3ce0*/  CS2R R84, SRZ ;  /* 0x0000000000547805 */ /* 0x000fc4000001ff00 */
[----:B------:R-:W-:Y:S02]  /*3cf0*/  CS2R R78, SRZ ;  /* 0x00000000004e7805 */ /* 0x000fe4000001ff00 */
[----:B------:R-:W-:Y:S02]  /*3d00*/  CS2R R76, SRZ ;  /* 0x00000000004c7805 */ /* 0x000fe4000001ff00 */
[----:B------:R-:W-:Y:S02]  /*3d10*/  CS2R R82, SRZ ;  /* 0x0000000000527805 */ /* 0x000fe4000001ff00 */
[----:B------:R-:W-:Y:S01]  /*3d20*/  CS2R R80, SRZ ;  /* 0x0000000000507805 */ /* 0x000fe2000001ff00 */
[----:B-1----:R-:W1:Y:S01]  /*3d30*/  @P3 LDC R4, c[0x0][0x2e8] ;  /* 0x0000ba00ff043b82 */ /* 0x002e620000000800 */
[----:B------:R-:W-:Y:S02]  /*3d40*/  CS2R R74, SRZ ;  /* 0x00000000004a7805 */ /* 0x000fe4000001ff00 */
[----:B------:R-:W-:Y:S01]  /*3d50*/  CS2R R72, SRZ ;  /* 0x0000000000487805 */ /* 0x000fe2000001ff00 */
[----:B------:R-:W4:Y:S01]  /*3d60*/  @P3 LDG.E R8, desc[UR12][R8.64] ;  /* 0x0000000c08083981 */ /* 0x000f22000c1e1900 */
[----:B------:R-:W-:-:S02]  /*3d70*/  LOP3.LUT R0, R0, 0xfffffff0, RZ, 0xc0, !PT ;  /* 0xfffffff000007812 */ /* 0x000fc400078ec0ff */
[----:B------:R-:W-:Y:S02]  /*3d80*/  CS2R R70, SRZ ;  /* 0x0000000000467805 */ /* 0x000fe4000001ff00 */
[----:B------:R-:W-:Y:S01]  /*3d90*/  CS2R R68, SRZ ;  /* 0x0000000000447805 */ /* 0x000fe2000001ff00 */
[----:B------:R1:W1:Y:S01]  /*3da0*/  LDSM.16.M88.4 R136, [R140+0xa000] ;  /* 0x00a000008c88783b */ /* 0x0002620000000200 */
[----:B------:R-:W-:Y:S02]  /*3db0*/  CS2R R62, SRZ ;  /* 0x00000000003e7805 */ /* 0x000fe4000001ff00 */
[----:B------:R-:W-:Y:S02]  /*3dc0*/  CS2R R60, SRZ ;  /* 0x00000000003c7805 */ /* 0x000fe4000001ff00 */
[----:B------:R-:W-:Y:S01]  /*3dd0*/  CS2R R66, SRZ ;  /* 0x0000000000427805 */ /* 0x000fe2000001ff00 */
[----:B------:R-:W1:Y:S01]  /*3de0*/  LDSM.16.M88.4 R140, [R140+0xa800] ;  /* 0x00a800008c8c783b */ /* 0x000e620000000200 */
[----:B------:R-:W-:-:S02]  /*3df0*/  CS2R R64, SRZ ;  /* 0x0000000000407805 */ /* 0x000fc4000001ff00 */
[----:B------:R-:W-:Y:S02]  /*3e00*/  CS2R R58, SRZ ;  /* 0x00000000003a7805 */ /* 0x000fe4000001ff00 */
[----:B------:R-:W-:Y:S01]  /*3e10*/  CS2R R56, SRZ ;  /* 0x0000000000387805 */ /* 0x000fe2000001ff00 */
[----:B------:R1:W2:Y:S01]  /*3e20*/  LDSM.16.M88.4 R144, [R175] ;  /* 0x00000000af90783b */ /* 0x0002a20000000200 */
[----:B------:R-:W-:Y:S02]  /*3e30*/  CS2R R54, SRZ ;  /* 0x0000000000367805 */ /* 0x000fe4000001ff00 */
[----:B------:R-:W-:Y:S02]  /*3e40*/  CS2R R52, SRZ ;  /* 0x0000000000347805 */ /* 0x000fe4000001ff00 */
[----:B------:R-:W-:Y:S01]  /*3e50*/  CS2R R46, SRZ ;  /* 0x00000000002e7805 */ /* 0x000fe2000001ff00 */
[----:B------:R1:W2:Y:S01]  /*3e60*/  LDSM.16.M88.4 R148, [R175+0x800] ;  /* 0x00080000af94783b */ /* 0x0002a20000000200 */
        /* <DEDUP_REMOVED lines=8> */
[----:B------:R-:W-:Y:S01]  /*3ef0*/  IMAD.MOV.U32 R202, RZ, RZ, R189 ;  /* 0x000000ffffca7224 */ /* 0x000fe200078e00bd */
[----:B------:R-:W-:Y:S01]  /*3f00*/  SHF.L.U64.HI R239, R241, 0x2, R12 ;  /* 0x00000002f1ef7819 */ /* 0x000fe2000001020c */
[----:B------:R-:W-:Y:S01]  /*3f10*/  ULDC UR6, c[0x0][0x2ec] ;  /* 0x0000bb0000067ab9 */ /* 0x000fe20000000800 */
[----:B------:R2:W2:Y:S04]  /*3f20*/  LDSM.16.M88.4 R160, [R174] ;  /* 0x00000000aea0783b */ /* 0x0004a80000000200 */
[----:B------:R2:W2:Y:S01]  /*3f30*/  LDSM.16.M88.4 R164, [R174+0x800] ;  /* 0x00080000aea4783b */ /* 0x0004a20000000200 */
[----:B------:R-:W-:Y:S01]  /*3f40*/  IMAD.IADD R0, R41, 0x1, -R0 ;  /* 0x0000000129007824 */ /* 0x000fe200078e0a00 */
[----:B------:R-:W-:Y:S01]  /*3f50*/  ULDC UR4, c[0x0][0x2d0] ;  /* 0x0000b40000047ab9 */ /* 0x000fe20000000800 */
[----:B------:R-:W-:-:S03]  /*3f60*/  ULDC UR5, c[0x0][0x398] ;  /* 0x0000e60000057ab9 */ /* 0x000fc60000000800 */
[----:B------:R-:W-:-:S04]  /*3f70*/  SHF.R.S32.HI R2, RZ, 0x1f, R0 ;  /* 0x0000001fff027819 */ /* 0x000fc80000011400 */
[----:B------:R-:W-:Y:S01]  /*3f80*/  LEA.HI R2, R2, R0, RZ, 0x3 ;  /* 0x0000000002027211 */ /* 0x000fe200078f18ff */
[----:B-1----:R-:W4:Y:S03]  /*3f90*/  @P3 MUFU.RCP R4, R4 ;  /* 0x0000000400043308 */ /* 0x002f260000001000 */
[----:B------:R-:W-:Y:S01]  /*3fa0*/  LOP3.LUT R2, R2, 0xfffffff8, RZ, 0xc0, !PT ;  /* 0xfffffff802027812 */ /* 0x000fe200078ec0ff */
[----:B------:R-:W-:-:S04]  /*3fb0*/  IMAD.IADD R251, R219, 0x1, R242 ;  /* 0x00000001dbfb7824 */ /* 0x000fc800078e02f2 */
[----:B------:R-:W-:Y:S02]  /*3fc0*/  IMAD.IADD R0, R0, 0x1, -R2 ;  /* 0x0000000100007824 */ /* 0x000fe400078e0a02 */
[----:B------:R-:W-:-:S03]  /*3fd0*/  IMAD.IADD R224, R219, 0x1, R251 ;  /* 0x00000001dbe07824 */ /* 0x000fc600078e02fb */
[C---:B------:R-:W-:Y:S01]  /*3fe0*/  LOP3.LUT P0, RZ, R0.reuse, 0x2, RZ, 0xc0, !PT ;  /* 0x0000000200ff7812 */ /* 0x040fe2000780c0ff */
[C---:B------:R-:W-:Y:S01]  /*3ff0*/  IMAD.IADD R223, R219.reuse, 0x1, R224 ;  /* 0x00000001dbdf7824 */ /* 0x040fe200078e02e0 */
[----:B------:R-:W-:Y:S02]  /*4000*/  LOP3.LUT P2, RZ, R0, 0x4, RZ, 0xc0, !PT ;  /* 0x0000000400ff7812 */ /* 0x000fe4000784c0ff */
[----:B------:R-:W-:Y:S01]  /*4010*/  SEL R176, R176, 0xffffffe0, !P0 ;  /* 0xffffffe0b0b07807 */ /* 0x000fe20004000000 */
[----:B------:R-:W-:Y:S01]  /*4020*/  IMAD.IADD R222, R219, 0x1, R223 ;  /* 0x00000001dbde7824 */ /* 0x000fe200078e02df */
[----:B------:R-:W-:Y:S01]  /*4030*/  CS2R R40, SRZ ;  /* 0x0000000000287805 */ /* 0x000fe2000001ff00 */
[----:B------:R-:W-:Y:S01]  /*4040*/  IMAD R227, R227, 0x38, RZ ;  /* 0x00000038e3e37824 */ /* 0x000fe200078e02ff */
[----:B------:R-:W-:Y:S01]  /*4050*/  SEL R168, R168, 0xffffffc0, !P2 ;  /* 0xffffffc0a8a87807 */ /* 0x000fe20005000000 */
[----:B------:R-:W-:Y:S02]  /*4060*/  VIADD R238, R25, -UR10 ;  /* 0x8000000a19ee7c36 */ /* 0x000fe40008000000 */
[----:B------:R-:W-:-:S02]  /*4070*/  IMAD R169, R169, 0x2, R181 ;  /* 0x00000002a9a97824 */ /* 0x000fc400078e02b5 */
[----:B------:R-:W-:Y:S02]  /*4080*/  IMAD R170, R170, 0x2, R181 ;  /* 0x00000002aaaa7824 */ /* 0x000fe400078e02b5 */
[----:B------:R-:W-:Y:S02]  /*4090*/  IMAD.IADD R225, R219, 0x1, R222 ;  /* 0x00000001dbe17824 */ /* 0x000fe400078e02de */
[----:B------:R-:W-:Y:S02]  /*40a0*/  IMAD.IADD R171, R172, 0x1, R176 ;  /* 0x00000001acab7824 */ /* 0x000fe400078e02b0 */
[----:B--2---:R-:W-:-:S05]  /*40b0*/  IMAD R188, R236, 0x80, R13 ;  /* 0x00000080ecbc7824 */ /* 0x004fca00078e020d */
[----:B------:R-:W-:-:S05]  /*40c0*/  IADD3 R0, -R214, R241, -R188 ;  /* 0x000000f1d6007210 */ /* 0x000fca0007ffe9bc */
[----:B------:R-:W-:Y:S02]  /*40d0*/  IMAD.IADD R237, R0, 0x1, R192 ;  /* 0x0000000100ed7824 */ /* 0x000fe400078e02c0 */
[----:B---34-:R-:W-:-:S07]  /*40e0*/  @P3 FMUL.FTZ R183, R8, R4 ;  /* 0x0000000408b73220 */ /* 0x018fce0000410000 */
.L_x_368:
[----:B------:R-:W0:Y:S01]  /*40f0*/  LDGDEPBAR ;  /* 0x00000000000079af */ /* 0x000e220000000000 */
[----:B------:R-:W-:Y:S01]  /*4100*/  IADD3 R4, P0, R240, R218, RZ ;  /* 0x000000daf0047210 */ /* 0x000fe20007f1e0ff */
[C---:B------:R-:W-:Y:S02]  /*4110*/  IMAD.IADD R0, R170.reuse, 0x1, R176 ;  /* 0x00000001aa007824 */ /* 0x040fe400078e02b0 */
[--C-:B------:R-:W-:Y:S02]  /*4120*/  IMAD.IADD R128, R170, 0x1, R168.reuse ;  /* 0x00000001aa807824 */ /* 0x100fe400078e02a8 */
[----:B------:R-:W-:Y:S01]  /*4130*/  IMAD.X R5, R239, 0x1, R217, P0 ;  /* 0x00000001ef057824 */ /* 0x000fe200000e06d9 */
[----:B------:R-:W-:Y:S04]  /*4140*/  DEPBAR.LE SB0, 0x0 ;  /* 0x000080000000791a */ /* 0x000fe80000000000 */
[----:B------:R-:W-:Y:S06]  /*4150*/  BAR.SYNC.DEFER_BLOCKING 0x0 ;  /* 0x0000000000007b1d */ /* 0x000fec0000010000 */
[----:B-----5:R-:W5:Y:S04]  /*4160*/  LDG.E R186, desc[UR12][R4.64] ;  /* 0x0000000c04ba7981 */ /* 0x020f68000c1e1900 */
[----:B------:R-:W5:Y:S04]  /*4170*/  LDG.E R187, desc[UR12][R4.64+0x20] ;  /* 0x0000200c04bb7981 */ /* 0x000f68000c1e1900 */
[----:B------:R-:W5:Y:S04]  /*4180*/  LDG.E R185, desc[UR12][R4.64+0x80] ;  /* 0x0000800c04b97981 */ /* 0x000f68000c1e1900 */
[----:B------:R1:W5:Y:S04]  /*4190*/  LDG.E R184, desc[UR12][R4.64+0xa0] ;  /* 0x0000a00c04b87981 */ /* 0x000368000c1e1900 */
        /* <DEDUP_REMOVED lines=16> */
[----:B------:R-:W3:Y:S05]  /*42a0*/  LDSM.16.M88.4 R128, [R128+0x1000] ;  /* 0x001000008080783b */ /* 0x000eea0000000200 */
[-C--:B------:R-:W-:Y:S03]  /*42b0*/  HMMA.16816.F32 R28, R28, R102.reuse, RZ ;  /* 0x000000661c1c723c */ /* 0x080fe600000018ff */
[----:B------:R-:W3:Y:S03]  /*42c0*/  LDSM.16.M88.4 R132, [R173+-0x3800] ;  /* 0xffc80000ad84783b */ /* 0x000ee60000000200 */
[----:B------:R-:W-:Y:S06]  /*42d0*/  HMMA.16816.F32 R32, R32, R102, RZ ;  /* 0x000000662020723c */ /* 0x000fec00000018ff */
[-C--:B----4-:R-:W-:Y:S06]  /*42e0*/  HMMA.16816.F32 R4, R104, R108.reuse, R4 ;  /* 0x0000006c6804723c */ /* 0x090fec0000001804 */
[C---:B-1----:R-:W-:Y:S06]  /*42f0*/  HMMA.16816.F32 R8, R112.reuse, R108, R8 ;  /* 0x0000006c7008723c */ /* 0x042fec0000001808 */
[-C--:B------:R-:W-:Y:S05]  /*4300*/  HMMA.16816.F32 R12, R112, R110.reuse, R12 ;  /* 0x0000006e700c723c */ /* 0x080fea000000180c */
[----:B------:R-:W-:Y:S01]  /*4310*/  IMAD.IADD R108, R0, 0x1, R168 ;  /* 0x00000001006c7824 */ /* 0x000fe200078e02a8 */
[C---:B------:R-:W-:Y:S04]  /*4320*/  HMMA.16816.F32 R16, R104.reuse, R110, R16 ;  /* 0x0000006e6810723c */ /* 0x040fe80000001810 */
[----:B------:R-:W-:Y:S02]  /*4330*/  LDSM.16.M88.4 R100, [R108] ;  /* 0x000000006c64783b */ /* 0x000fe40000000200 */
[-C--:B--2---:R-:W-:Y:S06]  /*4340*/  HMMA.16816.F32 R20, R104, R116.reuse, R20 ;  /* 0x000000746814723c */ /* 0x084fec0000001814 */
[C---:B------:R-:W-:Y:S01]  /*4350*/  HMMA.16816.F32 R24, R112.reuse, R116, R24 ;  /* 0x000000747018723c */ /* 0x040fe20000001818 */
[----:B------:R-:W-:Y:S05]  /*4360*/  LDSM.16.M88.4 R108, [R108+0x1000] ;  /* 0x001000006c6c783b */ /* 0x000fea0000000200 */
[-C--:B------:R-:W-:Y:S03]  /*4370*/  HMMA.16816.F32 R28, R112, R118.reuse, R28 ;  /* 0x00000076701c723c */ /* 0x080fe6000000181c */
[----:B------:R-:W-:Y:S03]  /*4380*/  LDSM.16.M88.4 R112, [R174+-0x3800] ;  /* 0xffc80000ae70783b */ /* 0x000fe60000000200 */
[----:B------:R-:W-:Y:S05]  /*4390*/  HMMA.16816.F32 R32, R104, R118, R32 ;  /* 0x000000766820723c */ /* 0x000fea0000001820 */
[----:B------:R-:W1:Y:S01]  /*43a0*/  LDSM.16.M88.4 R104, [R174+-0x4000] ;  /* 0xffc00000ae68783b */ /* 0x000e620000000200 */
[-C--:B------:R-:W-:Y:S06]  /*43b0*/  HMMA.16816.F32 R4, R120, R124.reuse, R4 ;  /* 0x0000007c7804723c */ /* 0x080fec0000001804 */
[C---:B---3--:R-:W-:Y:S06]  /*43c0*/  HMMA.16816.F32 R8, R128.reuse, R124, R8 ;  /* 0x0000007c8008723c */ /* 0x048fec0000001808 */
[-C--:B------:R-:W-:Y:S05]  /*43d0*/  HMMA.16816.F32 R12, R128, R126.reuse, R12 ;  /* 0x0000007e800c723c */ /* 0x080fea000000180c */
[----:B------:R-:W-:Y:S01]  /*43e0*/  IMAD.SHL.U32 R124, R193, 0x40, RZ ;  /* 0x00000040c17c7824 */ /* 0x000fe200078e00ff */
[C---:B------:R-:W-:Y:S05]  /*43f0*/  HMMA.16816.F32 R16, R120.reuse, R126, R16 ;  /* 0x0000007e7810723c */ /* 0x040fea0000001810 */
[----:B------:R-:W-:Y:S01]  /*4400*/  IMAD.IADD R2, R237, 0x1, R124 ;  /* 0x00000001ed027824 */ /* 0x000fe200078e027c */
[-C--:B------:R-:W-:Y:S05]  /*4410*/  HMMA.16816.F32 R20, R120, R132.reuse, R20 ;  /* 0x000000847814723c */ /* 0x080fea0000001814 */
[----:B------:R-:W-:Y:S01]  /*4420*/  VIADD R0, R2, 0x27 ;  /* 0x0000002702007836 */ /* 0x000fe20000000000 */
[C---:B------:R-:W-:Y:S04]  /*4430*/  HMMA.16816.F32 R24, R128.reuse, R132, R24 ;  /* 0x000000848018723c */ /* 0x040fe80000001818 */
[----:B------:R-:W-:Y:S01]  /*4440*/  ISETP.GE.AND P0, PT, R0, RZ, PT ;  /* 0x000000ff0000720c */ /* 0x000fe20003f06270 */
[C---:B------:R-:W-:Y:S01]  /*4450*/  VIADD R119, R2.reuse, 0xffffffff ;  /* 0xffffffff02777836 */ /* 0x040fe20000000000 */
[-C--:B------:R-:W-:Y:S04]  /*4460*/  HMMA.16816.F32 R28, R128, R134.reuse, R28 ;  /* 0x00000086801c723c */ /* 0x080fe8000000181c */
[----:B------:R-:W-:Y:S01]  /*4470*/  ISETP.GE.AND P5, PT, R119, RZ, PT ;  /* 0x000000ff7700720c */ /* 0x000fe20003fa6270 */
[----:B------:R-:W-:Y:S01]  /*4480*/  VIADD R118, R2, 0x8 ;  /* 0x0000000802767836 */ /* 0x000fe20000000000 */
[----:B------:R-:W-:Y:S04]  /*4490*/  HMMA.16816.F32 R32, R120, R134, R32 ;  /* 0x000000867820723c */ /* 0x000fe80000001820 */
[----:B------:R-:W-:Y:S01]  /*44a0*/  ISETP.GE.AND P4, PT, R118, RZ, PT ;  /* 0x000000ff7600720c */ /* 0x000fe20003f86270 */
[C---:B------:R-:W-:Y:S01]  /*44b0*/  VIADD R117, R2.reuse, 0x7 ;  /* 0x0000000702757836 */ /* 0x040fe20000000000 */
[C---:B------:R-:W-:Y:S01]  /*44c0*/  @!P0 IADD3 R0, -R2.reuse, -0x27, RZ ;  /* 0xffffffd902008810 */ /* 0x040fe20007ffe1ff */
[-C--:B-1----:R-:W-:Y:S05]  /*44d0*/  HMMA.16816.F32 R4, R100, R104.reuse, R4 ;  /* 0x000000686404723c */ /* 0x082fea0000001804 */
[----:B------:R-:W-:Y:S01]  /*44e0*/  ISETP.GE.AND P3, PT, R117, RZ, PT ;  /* 0x000000ff7500720c */ /* 0x000fe20003f66270 */
[C---:B------:R-:W-:Y:S05]  /*44f0*/  HMMA.16816.F32 R8, R108.reuse, R104, R8 ;  /* 0x000000686c08723c */ /* 0x040fea0000001808 */
[C---:B------:R-:W-:Y:S01]  /*4500*/  IADD3 R120, R2.reuse, 0x1f, RZ ;  /* 0x0000001f02787810 */ /* 0x040fe20007ffe0ff */
[C---:B------:R-:W-:Y:S01]  /*4510*/  VIADD R116, R2.reuse, 0x28 ;  /* 0x0000002802747836 */ /* 0x040fe20000000000 */
[----:B------:R-:W-:Y:S01]  /*4520*/  @!P5 IADD3 R119, -R2, 0x1, RZ ;  /* 0x000000010277d810 */ /* 0x000fe20007ffe1ff */
[-C--:B------:R-:W-:Y:S03]  /*4530*/  HMMA.16816.F32 R12, R108, R106.reuse, R12 ;  /* 0x0000006a6c0c723c */ /* 0x080fe6000000180c */
[----:B------:R-:W-:Y:S01]  /*4540*/  ISETP.GE.AND P1, PT, R116, RZ, PT ;  /* 0x000000ff7400720c */ /* 0x000fe20003f26270 */
[C---:B------:R-:W-:Y:S01]  /*4550*/  VIADD R125, R2.reuse, 0xfffffff7 ;  /* 0xfffffff7027d7836 */ /* 0x040fe20000000000 */
[C---:B------:R-:W-:Y:S01]  /*4560*/  @!P4 IADD3 R118, -R2.reuse, -0x8, RZ ;  /* 0xfffffff80276c810 */ /* 0x040fe20007ffe1ff */
[C---:B------:R-:W-:Y:S04]  /*4570*/  HMMA.16816.F32 R16, R100.reuse, R106, R16 ;  /* 0x0000006a6410723c */ /* 0x040fe80000001810 */
[----:B------:R-:W-:Y:S01]  /*4580*/  ISETP.GE.AND P0, PT, R125, RZ, PT ;  /* 0x000000ff7d00720c */ /* 0x000fe20003f06270 */
[C---:B------:R-:W-:Y:S01]  /*4590*/  VIADD R121, R2.reuse, 0x20 ;  /* 0x0000002002797836 */ /* 0x040fe20000000000 */
[C---:B------:R-:W-:Y:S01]  /*45a0*/  @!P3 IADD3 R117, -R2.reuse, -0x7, RZ ;  /* 0xfffffff90275b810 */ /* 0x040fe20007ffe1ff */
[----:B------:R-:W-:Y:S01]  /*45b0*/  VIADD R123, R2, 0x18 ;  /* 0x00000018027b7836 */ /* 0x000fe20000000000 */
[----:B------:R-:W-:Y:S01]  /*45c0*/  ISETP.GE.AND P5, PT, R120, RZ, PT ;  /* 0x000000ff7800720c */ /* 0x000fe20003fa6270 */
[-C--:B------:R-:W-:Y:S03]  /*45d0*/  HMMA.16816.F32 R20, R100, R112.reuse, R20 ;  /* 0x000000706414723c */ /* 0x080fe60000001814 */
[C---:B------:R-:W-:Y:S01]  /*45e0*/  @!P1 IADD3 R116, -R2.reuse, -0x28, RZ ;  /* 0xffffffd802749810 */ /* 0x040fe20007ffe1ff */
[C---:B------:R-:W-:Y:S01]  /*45f0*/  VIADD R122, R2.reuse, 0x17 ;  /* 0x00000017027a7836 */ /* 0x040fe20000000000 */
[----:B------:R-:W-:Y:S01]  /*4600*/  ISETP.GE.AND P6, PT, R121, RZ, PT ;  /* 0x000000ff7900720c */ /* 0x000fe20003fc6270 */
[----:B------:R-:W-:Y:S01]  /*4610*/  VIADD R126, R2, 0xfffffff8 ;  /* 0xfffffff8027e7836 */ /* 0x000fe20000000000 */
[----:B------:R-:W-:Y:S01]  /*4620*/  ISETP.GE.AND P4, PT, R123, RZ, PT ;  /* 0x000000ff7b00720c */ /* 0x000fe20003f86270 */
[C---:B------:R-:W-:Y:S04]  /*4630*/  HMMA.16816.F32 R24, R108.reuse, R112, R24 ;  /* 0x000000706c18723c */ /* 0x040fe80000001818 */
[----:B------:R-:W-:Y:S01]  /*4640*/  ISETP.GE.AND P3, PT, R122, RZ, PT ;  /* 0x000000ff7a00720c */ /* 0x000fe20003f66270 */
[----:B------:R-:W-:Y:S01]  /*4650*/  VIADD R131, R2, 0xffffffe7 ;  /* 0xffffffe702837836 */ /* 0x000fe20000000000 */
[----:B------:R-:W-:Y:S01]  /*4660*/  ISETP.GE.AND P1, PT, R126, RZ, PT ;  /* 0x000000ff7e00720c */ /* 0x000fe20003f26270 */
[C---:B------:R-:W-:Y:S01]  /*4670*/  VIADD R127, R2.reuse, 0xfffffff0 ;  /* 0xfffffff0027f7836 */ /* 0x040fe20000000000 */
[C---:B------:R-:W-:Y:S01]  /*4680*/  @!P0 IADD3 R125, -R2.reuse, 0x9, RZ ;  /* 0x00000009027d8810 */ /* 0x040fe20007ffe1ff */
[-C--:B------:R-:W-:Y:S03]  /*4690*/  HMMA.16816.F32 R28, R108, R114.reuse, R28 ;  /* 0x000000726c1c723c */ /* 0x080fe6000000181c */
[C---:B------:R-:W-:Y:S01]  /*46a0*/  IADD3 R129, R2.reuse, 0x10, RZ ;  /* 0x0000001002817810 */ /* 0x040fe20007ffe0ff */
[C---:B------:R-:W-:Y:S01]  /*46b0*/  VIADD R128, R2.reuse, 0xffffffef ;  /* 0xffffffef02807836 */ /* 0x040fe20000000000 */
[----:B------:R-:W-:Y:S01]  /*46c0*/  ISETP.GE.AND P0, PT, R131, RZ, PT ;  /* 0x000000ff8300720c */ /* 0x000fe20003f06270 */
[C---:B------:R-:W-:Y:S01]  /*46d0*/  VIADD R130, R2.reuse, 0xf ;  /* 0x0000000f02827836 */ /* 0x040fe20000000000 */
[C---:B------:R-:W-:Y:S01]  /*46e0*/  @!P6 IADD3 R121, -R2.reuse, -0x20, RZ ;  /* 0xffffffe00279e810 */ /* 0x040fe20007ffe1ff */
[C---:B------:R-:W-:Y:S01]  /*46f0*/  VIADD R132, R2.reuse, 0xffffffe8 ;  /* 0xffffffe802847836 */ /* 0x040fe20000000000 */
[----:B------:R-:W-:Y:S01]  /*4700*/  ISETP.GE.AND P6, PT, R127, RZ, PT ;  /* 0x000000ff7f00720c */ /* 0x000fe20003fc6270 */
[----:B------:R-:W-:Y:S01]  /*4710*/  HMMA.16816.F32 R32, R100, R114, R32 ;  /* 0x000000726420723c */ /* 0x000fe20000001820 */
[----:B------:R-:W1:Y:S03]  /*4720*/  LDC R103, c[0x0][0x394] ;  /* 0x0000e500ff677b82 */ /* 0x000e660000000800 */
[C---:B------:R-:W-:Y:S02]  /*4730*/  @!P5 IADD3 R120, -R2.reuse, -0x1f, RZ ;  /* 0xffffffe10278d810 */ /* 0x040fe40007ffe1ff */
[C---:B------:R-:W-:Y:S02]  /*4740*/  @!P4 IADD3 R123, -R2.reuse, -0x18, RZ ;  /* 0xffffffe8027bc810 */ /* 0x040fe40007ffe1ff */
[----:B------:R-:W-:Y:S02]  /*4750*/  @!P3 IADD3 R122, -R2, -0x17, RZ ;  /* 0xffffffe9027ab810 */ /* 0x000fe40007ffe1ff */
[----:B------:R-:W-:Y:S02]  /*4760*/  ISETP.GE.AND P5, PT, R128, RZ, PT ;  /* 0x000000ff8000720c */ /* 0x000fe40003fa6270 */
[----:B------:R-:W-:Y:S02]  /*4770*/  @!P1 IADD3 R126, -R2, 0x8, RZ ;  /* 0x00000008027e9810 */ /* 0x000fe40007ffe1ff */
[----:B------:R-:W-:Y:S02]  /*4780*/  ISETP.GE.AND P4, PT, R129, RZ, PT ;  /* 0x000000ff8100720c */ /* 0x000fe40003f86270 */
[----:B------:R-:W-:Y:S02]  /*4790*/  ISETP.GE.AND P3, PT, R130, RZ, PT ;  /* 0x000000ff8200720c */ /* 0x000fe40003f66270 */
[----:B------:R-:W-:Y:S02]  /*47a0*/  ISETP.GE.AND P1, PT, R132, RZ, PT ;  /* 0x000000ff8400720c */ /* 0x000fe40003f26270 */
[----:B------:R-:W-:Y:S02]  /*47b0*/  @!P0 IADD3 R131, -R2, 0x19, RZ ;  /* 0x0000001902838810 */ /* 0x000fe40007ffe1ff */
[----:B------:R-:W-:Y:S02]  /*47c0*/  IABS R104, R2 ;  /* 0x0000000200687213 */ /* 0x000fe40000000000 */
[----:B------:R-:W-:Y:S02]  /*47d0*/  ISETP.GE.AND P0, PT, R124, R238, PT ;  /* 0x000000ee7c00720c */ /* 0x000fe40003f06270 */
[C---:B------:R-:W-:Y:S02]  /*47e0*/  @!P6 IADD3 R127, -R2.reuse, 0x10, RZ ;  /* 0x00000010027fe810 */ /* 0x040fe40007ffe1ff */
[C---:B------:R-:W-:Y:S02]  /*47f0*/  @!P5 IADD3 R128, -R2.reuse, 0x11, RZ ;  /* 0x000000110280d810 */ /* 0x040fe40007ffe1ff */
[C---:B------:R-:W-:Y:S02]  /*4800*/  @!P4 IADD3 R129, -R2.reuse, -0x10, RZ ;  /* 0xfffffff00281c810 */ /* 0x040fe40007ffe1ff */
[C---:B------:R-:W-:Y:S02]  /*4810*/  @!P3 IADD3 R130, -R2.reuse, -0xf, RZ ;  /* 0xfffffff10282b810 */ /* 0x040fe40007ffe1ff */
[----:B------:R-:W-:Y:S02]  /*4820*/  @!P1 IADD3 R132, -R2, 0x18, RZ ;  /* 0x0000001802849810 */ /* 0x000fe40007ffe1ff */
[----:B------:R-:W-:Y:S02]  /*4830*/  I2FP.F32.S32 R2, R104 ;  /* 0x0000006800027245 */ /* 0x000fe40000201400 */
[----:B------:R-:W-:Y:S02]  /*4840*/  I2FP.F32.S32 R0, R0 ;  /* 0x0000000000007245 */ /* 0x000fe40000201400 */
[----:B------:R-:W-:Y:S01]  /*4850*/  I2FP.F32.S32 R121, R121 ;  /* 0x0000007900797245 */ /* 0x000fe20000201400 */
[-C--:B------:R-:W-:Y:S01]  /*4860*/  FFMA.FTZ R4, R2, -R183.reuse, R4 ;  /* 0x800000b702047223 */ /* 0x080fe20000010004 */
[----:B------:R-:W-:Y:S01]  /*4870*/  I2FP.F32.S32 R120, R120 ;  /* 0x0000007800787245 */ /* 0x000fe20000201400 */
[-C--:B------:R-:W-:Y:S01]  /*4880*/  FFMA.FTZ R11, R0, -R183.reuse, R11 ;  /* 0x800000b7000b7223 */ /* 0x080fe2000001000b */
[----:B------:R-:W-:Y:S01]  /*4890*/  FFMA.FTZ R18, R2, -R183, R18 ;  /* 0x800000b702127223 */ /* 0x000fe20000010012 */
[----:B------:R-:W-:Y:S01]  /*48a0*/  I2FP.F32.S32 R119, R119 ;  /* 0x0000007700777245 */ /* 0x000fe20000201400 */
[CC--:B------:R-:W-:Y:S01]  /*48b0*/  FFMA.FTZ R8, R121.reuse, -R183.reuse, R8 ;  /* 0x800000b779087223 */ /* 0x0c0fe20000010008 */
[----:B------:R-:W-:Y:S01]  /*48c0*/  I2FP.F32.S32 R118, R118 ;  /* 0x0000007600767245 */ /* 0x000fe20000201400 */
[C---:B------:R-:W-:Y:S01]  /*48d0*/  FFMA.FTZ R9, R120.reuse, -R183, R9 ;  /* 0x800000b778097223 */ /* 0x040fe20000010009 */
[----:B------:R-:W-:Y:S01]  /*48e0*/  I2FP.F32.S32 R117, R117 ;  /* 0x0000007500757245 */ /* 0x000fe20000201400 */
[-C--:B------:R-:W-:Y:S01]  /*48f0*/  FFMA.FTZ R14, R121, -R183.reuse, R14 ;  /* 0x800000b7790e7223 */ /* 0x080fe2000001000e */
[----:B------:R-:W-:Y:S01]  /*4900*/  I2FP.F32.S32 R116, R116 ;  /* 0x0000007400747245 */ /* 0x000fe20000201400 */
[----:B------:R-:W-:Y:S01]  /*4910*/  FFMA.FTZ R15, R120, -R183, R15 ;  /* 0x800000b7780f7223 */ /* 0x000fe2000001000f */
[----:B------:R-:W-:Y:S01]  /*4920*/  I2FP.F32.S32 R123, R123 ;  /* 0x0000007b007b7245 */ /* 0x000fe20000201400 */
[-C--:B------:R-:W-:Y:S01]  /*4930*/  FFMA.FTZ R5, R119, -R183.reuse, R5 ;  /* 0x800000b777057223 */ /* 0x080fe20000010005 */
[----:B------:R-:W-:Y:S01]  /*4940*/  I2FP.F32.S32 R122, R122 ;  /* 0x0000007a007a7245 */ /* 0x000fe20000201400 */
[-C--:B------:R-:W-:Y:S01]  /*4950*/  FFMA.FTZ R6, R118, -R183.reuse, R6 ;  /* 0x800000b776067223 */ /* 0x080fe20000010006 */
[----:B------:R-:W-:Y:S01]  /*4960*/  I2FP.F32.S32 R126, R126 ;  /* 0x0000007e007e7245 */ /* 0x000fe20000201400 */
[----:B------:R-:W-:Y:S01]  /*4970*/  FFMA.FTZ R7, R117, -R183, R7 ;  /* 0x800000b775077223 */ /* 0x000fe20000010007 */
[----:B------:R-:W-:Y:S01]  /*4980*/  I2FP.F32.S32 R125, R125 ;  /* 0x0000007d007d7245 */ /* 0x000fe20000201400 */
[----:B------:R-:W-:Y:S01]  /*4990*/  FFMA.FTZ R10, R116, -R183, R10 ;  /* 0x800000b7740a7223 */ /* 0x000fe2000001000a */
[----:B------:R-:W-:Y:S01]  /*49a0*/  I2FP.F32.S32 R100, R127 ;  /* 0x0000007f00647245 */ /* 0x000fe20000201400 */
[-C--:B------:R-:W-:Y:S01]  /*49b0*/  FFMA.FTZ R12, R123, -R183.reuse, R12 ;  /* 0x800000b77b0c7223 */ /* 0x080fe2000001000c */
[----:B------:R-:W-:Y:S01]  /*49c0*/  I2FP.F32.S32 R101, R128 ;  /* 0x0000008000657245 */ /* 0x000fe20000201400 */
[----:B------:R-:W-:Y:S01]  /*49d0*/  FFMA.FTZ R13, R122, -R183, R13 ;  /* 0x800000b77a0d7223 */ /* 0x000fe2000001000d */
[----:B------:R-:W-:Y:S01]  /*49e0*/  I2FP.F32.S32 R0, R129 ;  /* 0x0000008100007245 */ /* 0x000fe20000201400 */
[-C--:B------:R-:W-:Y:S01]  /*49f0*/  FFMA.FTZ R19, R119, -R183.reuse, R19 ;  /* 0x800000b777137223 */ /* 0x080fe20000010013 */
[----:B------:R-:W-:Y:S01]  /*4a00*/  I2FP.F32.S32 R2, R130 ;  /* 0x0000008200027245 */ /* 0x000fe20000201400 */
[CC--:B------:R-:W-:Y:S01]  /*4a10*/  FFMA.FTZ R16, R126.reuse, -R183.reuse, R16 ;  /* 0x800000b77e107223 */ /* 0x0c0fe20000010010 */
[----:B------:R-:W-:Y:S01]  /*4a20*/  I2FP.F32.S32 R132, R132 ;  /* 0x0000008400847245 */ /* 0x000fe20000201400 */
[C---:B------:R-:W-:Y:S01]  /*4a30*/  FFMA.FTZ R17, R125.reuse, -R183, R17 ;  /* 0x800000b77d117223 */ /* 0x040fe20000010011 */
[----:B------:R-:W-:Y:S01]  /*4a40*/  I2FP.F32.S32 R131, R131 ;  /* 0x0000008300837245 */ /* 0x000fe20000201400 */
[-C--:B------:R-:W-:Y:S01]  /*4a50*/  FFMA.FTZ R22, R126, -R183.reuse, R22 ;  /* 0x800000b77e167223 */ /* 0x080fe20000010016 */
        /* <DEDUP_REMOVED lines=12> */
[----:B------:R-:W-:Y:S02]  /*4b20*/  IMAD.MOV.U32 R120, RZ, RZ, R191 ;  /* 0x000000ffff787224 */ /* 0x000fe400078e00bf */
[-C--:B------:R-:W-:Y:S01]  /*4b30*/  FFMA.FTZ R35, R101, -R183.reuse, R35 ;  /* 0x800000b765237223 */ /* 0x080fe20000010023 */
[-C--:B------:R-:W-:Y:S01]  /*4b40*/  FFMA.FTZ R32, R132, -R183.reuse, R32 ;  /* 0x800000b784207223 */ /* 0x080fe20000010020 */
[----:B------:R-:W-:Y:S02]  /*4b50*/  IMAD.MOV.U32 R121, RZ, RZ, R190 ;  /* 0x000000ffff797224 */ /* 0x000fe400078e00be */
[----:B------:R-:W-:Y:S01]  /*4b60*/  FFMA.FTZ R33, R131, -R183, R33 ;  /* 0x800000b783217223 */ /* 0x000fe20000010021 */
[----:B-1----:R-:W-:Y:S06]  /*4b70*/  @!P0 BRA `(.L_x_364) ;  /* 0x0000000000288947 */ /* 0x002fec0003800000 */
[----:B------:R-:W-:Y:S01]  /*4b80*/  IADD3 R101, R124, 0x40, RZ ;  /* 0x000000407c657810 */ /* 0x000fe20007ffe0ff */
[----:B------:R-:W-:Y:S01]  /*4b90*/  IMAD.SHL.U32 R0, R236, 0x80, RZ ;  /* 0x00000080ec007824 */ /* 0x000fe200078e00ff */
[----:B------:R-:W-:Y:S03]  /*4ba0*/  MOV R103, R211 ;  /* 0x000000d300677202 */ /* 0x000fe60000000f00 */
[C---:B------:R-:W-:Y:S02]  /*4bb0*/  IMAD.IADD R2, R0.reuse, 0x1, R214 ;  /* 0x0000000100027824 */ /* 0x040fe400078e02d6 */
[----:B------:R-:W-:Y:S03]  /*4bc0*/  VIADD R100, R0, 0x80 ;  /* 0x0000008000647836 */ /* 0x000fe60000000000 */
[----:B------:R-:W-:Y:S02]  /*4bd0*/  IADD3 R0, R211, R2, -R192 ;  /* 0x00000002d3007210 */ /* 0x000fe40007ffe8c0 */
[----:B------:R-:W-:Y:S02]  /*4be0*/  ISETP.LT.AND P0, PT, R100, R192, PT ;  /* 0x000000c06400720c */ /* 0x000fe40003f01270 */
[----:B------:R-:W-:Y:S11]  /*4bf0*/  ISETP.GE.AND P1, PT, R101, R0, PT ;  /* 0x000000006500720c */ /* 0x000ff60003f26270 */
[----:B------:R-:W-:Y:S02]  /*4c00*/  @!UPT UIADD3 URZ, URZ, URZ, URZ ;  /* 0x0000003f3f3ff290 */ /* 0x000fe4000fffe03f */
[----:B------:R-:W-:Y:S05]  /*4c10*/  @!P1 BRA P0, `(.L_x_365) ;  /* 0x0000000400e89947 */ /* 0x000fea0000000000 */
.L_x_364:
[----:B------:R-:W-:Y:S01]  /*4c20*/  IADD3 R100, R192, 0x1, -R214 ;  /* 0x00000001c0647810 */ /* 0x000fe20007ffe8d6 */
[----:B------:R-:W-:Y:S01]  /*4c30*/  IMAD.IADD R2, R241, 0x1, R124 ;  /* 0x00000001f1027824 */ /* 0x000fe200078e027c */
[----:B------:R-:W-:Y:S01]  /*4c40*/  IADD3 R102, -R103, R192, -R214 ;  /* 0x000000c067667210 */ /* 0x000fe20007ffe9d6 */
[----:B------:R-:W-:Y:S02]  /*4c50*/  VIADD R110, R188, 0x1 ;  /* 0x00000001bc6e7836 */ /* 0x000fe40000000000 */
        /* <DEDUP_REMOVED lines=15> */
[----:B------:R-:W-:Y:S01]  /*4d50*/  VIADD R112, R2, 0x28 ;  /* 0x0000002802707836 */ /* 0x000fe20000000000 */
[----:B------:R-:W-:Y:S01]  /*4d60*/  FSEL R5, R5, -INF , !P6 ;  /* 0xff80000005057808 */ /* 0x000fe20007000000 */
[----:B------:R-:W-:Y:S01]  /*4d70*/  IMAD.MOV.U32 R211, RZ, RZ, R103 ;  /* 0x000000ffffd37224 */ /* 0x000fe200078e0067 */
[-C--:B------:R-:W-:Y:S02]  /*4d80*/  ISETP.GE.AND P5, PT, R109, R0.reuse, PT ;  /* 0x000000006d00720c */ /* 0x080fe40003fa6270 */
        /* <DEDUP_REMOVED lines=12> */
[-C--:B------:R-:W-:Y:S02]  /*4e50*/  ISETP.GE.OR P3, PT, R107, R101.reuse, !P3 ;  /* 0x000000656b00720c */ /* 0x080fe40005f66670 */
[-C--:B------:R-:W-:Y:S02]  /*4e60*/  ISETP.GE.OR P1, PT, R106, R101.reuse, !P1 ;  /* 0x000000656a00720c */ /* 0x080fe40004f26670 */
[-C--:B------:R-:W-:Y:S02]  /*4e70*/  ISETP.GE.OR P0, PT, R105, R101.reuse, !P0 ;  /* 0x000000656900720c */ /* 0x080fe40004706670 */
[----:B------:R-:W-:Y:S02]  /*4e80*/  ISETP.GE.OR P6, PT, R104, R101, !P6 ;  /* 0x000000656800720c */ /* 0x000fe400077c6670 */
[----:B------:R-:W-:Y:S02]  /*4e90*/  FSEL R16, R16, -INF , !P5 ;  /* 0xff80000010107808 */ /* 0x000fe40006800000 */
[----:B------:R-:W-:Y:S02]  /*4ea0*/  FSEL R17, R17, -INF , !P4 ;  /* 0xff80000011117808 */ /* 0x000fe40006000000 */
[----:B------:R-:W-:Y:S02]  /*4eb0*/  VIMNMX R0, R114, R192, PT ;  /* 0x000000c072007248 */ /* 0x000fe40003fe0100 */
[-C--:B------:R-:W-:Y:S02]  /*4ec0*/  ISETP.GE.AND P5, PT, R188, R2.reuse, PT ;  /* 0x00000002bc00720c */ /* 0x080fe40003fa6270 */
[-C--:B------:R-:W-:Y:S02]  /*4ed0*/  ISETP.GE.AND P4, PT, R110, R2.reuse, PT ;  /* 0x000000026e00720c */ /* 0x080fe40003f86270 */
[----:B------:R-:W-:Y:S02]  /*4ee0*/  FSEL R20, R20, -INF , !P3 ;  /* 0xff80000014147808 */ /* 0x000fe40005800000 */
[----:B------:R-:W-:Y:S02]  /*4ef0*/  FSEL R21, R21, -INF , !P1 ;  /* 0xff80000015157808 */ /* 0x000fe40004800000 */
[----:B------:R-:W-:Y:S02]  /*4f00*/  FSEL R32, R32, -INF , !P0 ;  /* 0xff80000020207808 */ /* 0x000fe40004000000 */
[----:B------:R-:W-:Y:S02]  /*4f10*/  FSEL R33, R33, -INF , !P6 ;  /* 0xff80000021217808 */ /* 0x000fe40007000000 */
[-C--:B------:R-:W-:Y:S02]  /*4f20*/  ISETP.GE.AND P3, PT, R109, R2.reuse, PT ;  /* 0x000000026d00720c */ /* 0x080fe40003f66270 */
[-C--:B------:R-:W-:Y:S02]  /*4f30*/  ISETP.GE.AND P1, PT, R108, R2.reuse, PT ;  /* 0x000000026c00720c */ /* 0x080fe40003f26270 */
[-C--:B------:R-:W-:Y:S02]  /*4f40*/  ISETP.GE.AND P0, PT, R107, R2.reuse, PT ;  /* 0x000000026b00720c */ /* 0x080fe40003f06270 */
[----:B------:R-:W-:Y:S02]  /*4f50*/  ISETP.GE.AND P6, PT, R106, R2, PT ;  /* 0x000000026a00720c */ /* 0x000fe40003fc6270 */
[-C--:B------:R-:W-:Y:S02]  /*4f60*/  ISETP.GE.OR P5, PT, R188, R0.reuse, !P5 ;  /* 0x00000000bc00720c */ /* 0x080fe40006fa6670 */
[-C--:B------:R-:W-:Y:S02]  /*4f70*/  ISETP.GE.OR P4, PT, R110, R0.reuse, !P4 ;  /* 0x000000006e00720c */ /* 0x080fe40006786670 */
[-C--:B------:R-:W-:Y:S02]  /*4f80*/  ISETP.GE.OR P3, PT, R109, R0.reuse, !P3 ;  /* 0x000000006d00720c */ /* 0x080fe40005f66670 */
[-C--:B------:R-:W-:Y:S02]  /*4f90*/  ISETP.GE.OR P1, PT, R108, R0.reuse, !P1 ;  /* 0x000000006c00720c */ /* 0x080fe40004f26670 */
[-C--:B------:R-:W-:Y:S02]  /*4fa0*/  ISETP.GE.OR P0, PT, R107, R0.reuse, !P0 ;  /* 0x000000006b00720c */ /* 0x080fe40004706670 */
[----:B------:R-:W-:Y:S02]  /*4fb0*/  ISETP.GE.OR P6, PT, R106, R0, !P6 ;  /* 0x000000006a00720c */ /* 0x000fe400077c6670 */
[----:B------:R-:W-:Y:S02]  /*4fc0*/  VIADDMNMX R100, R102, R111, RZ, !PT ;  /* 0x0000006f66647246 */ /* 0x000fe400078001ff */
[----:B------:R-:W-:Y:S02]  /*4fd0*/  FSEL R6, R6, -INF , !P5 ;  /* 0xff80000006067808 */ /* 0x000fe40006800000 */
[----:B------:R-:W-:Y:S02]  /*4fe0*/  FSEL R7, R7, -INF , !P4 ;  /* 0xff80000007077808 */ /* 0x000fe40006000000 */
[-C--:B------:R-:W-:Y:S02]  /*4ff0*/  ISETP.GE.AND P5, PT, R105, R2.reuse, PT ;  /* 0x000000026900720c */ /* 0x080fe40003fa6270 */
[----:B------:R-:W-:Y:S02]  /*5000*/  ISETP.GE.AND P4, PT, R104, R2, PT ;  /* 0x000000026800720c */ /* 0x000fe40003f86270 */
[----:B------:R-:W-:Y:S02]  /*5010*/  FSEL R18, R18, -INF , !P3 ;  /* 0xff80000012127808 */ /* 0x000fe40005800000 */
[----:B------:R-:W-:Y:S02]  /*5020*/  FSEL R19, R19, -INF , !P1 ;  /* 0xff80000013137808 */ /* 0x000fe40004800000 */
[----:B------:R-:W-:Y:S02]  /*5030*/  FSEL R22, R22, -INF , !P0 ;  /* 0xff80000016167808 */ /* 0x000fe40004000000 */
[----:B------:R-:W-:Y:S02]  /*5040*/  FSEL R23, R23, -INF , !P6 ;  /* 0xff80000017177808 */ /* 0x000fe40007000000 */
[----:B------:R-:W-:Y:S02]  /*5050*/  VIMNMX R2, R115, R192, PT ;  /* 0x000000c073027248 */ /* 0x000fe40003fe0100 */
[-C--:B------:R-:W-:Y:S02]  /*5060*/  ISETP.GE.AND P3, PT, R188, R100.reuse, PT ;  /* 0x00000064bc00720c */ /* 0x080fe40003f66270 */
[-C--:B------:R-:W-:Y:S02]  /*5070*/  ISETP.GE.AND P1, PT, R110, R100.reuse, PT ;  /* 0x000000646e00720c */ /* 0x080fe40003f26270 */
[-C--:B------:R-:W-:Y:S02]  /*5080*/  ISETP.GE.AND P0, PT, R109, R100.reuse, PT ;  /* 0x000000646d00720c */ /* 0x080fe40003f06270 */
[----:B------:R-:W-:Y:S02]  /*5090*/  ISETP.GE.AND P6, PT, R108, R100, PT ;  /* 0x000000646c00720c */ /* 0x000fe40003fc6270 */
[-C--:B------:R-:W-:Y:S02]  /*50a0*/  ISETP.GE.OR P5, PT, R105, R0.reuse, !P5 ;  /* 0x000000006900720c */ /* 0x080fe40006fa6670 */
[----:B------:R-:W-:Y:S02]  /*50b0*/  ISETP.GE.OR P4, PT, R104, R0, !P4 ;  /* 0x000000006800720c */ /* 0x000fe40006786670 */
[-C--:B------:R-:W-:Y:S02]  /*50c0*/  ISETP.GE.OR P3, PT, R188, R2.reuse, !P3 ;  /* 0x00000002bc00720c */ /* 0x080fe40005f66670 */
[-C--:B------:R-:W-:Y:S02]  /*50d0*/  ISETP.GE.OR P1, PT, R110, R2.reuse, !P1 ;  /* 0x000000026e00720c */ /* 0x080fe40004f26670 */
[-C--:B------:R-:W-:Y:S02]  /*50e0*/  ISETP.GE.OR P0, PT, R109, R2.reuse, !P0 ;  /* 0x000000026d00720c */ /* 0x080fe40004706670 */
[----:B------:R-:W-:Y:S02]  /*50f0*/  ISETP.GE.OR P6, PT, R108, R2, !P6 ;  /* 0x000000026c00720c */ /* 0x000fe400077c6670 */
[----:B------:R-:W-:Y:S02]  /*5100*/  VIADDMNMX R102, R102, R112, RZ, !PT ;  /* 0x0000007066667246 */ /* 0x000fe400078001ff */
[----:B------:R-:W-:Y:S02]  /*5110*/  FSEL R34, R34, -INF , !P5 ;  /* 0xff80000022227808 */ /* 0x000fe40006800000 */
[----:B------:R-:W-:Y:S02]  /*5120*/  FSEL R35, R35, -INF , !P4 ;  /* 0xff80000023237808 */ /* 0x000fe40006000000 */
        /* <DEDUP_REMOVED lines=8> */
[----:B------:R-:W-:Y:S02]  /*51b0*/  VIMNMX R0, R113, R192, PT ;  /* 0x000000c071007248 */ /* 0x000fe40003fe0100 */
[-C--:B------:R-:W-:Y:S02]  /*51c0*/  ISETP.GE.AND P0, PT, R110, R102.reuse, PT ;  /* 0x000000666e00720c */ /* 0x080fe40003f06270 */
[----:B------:R-:W-:Y:S02]  /*51d0*/  ISETP.GE.AND P6, PT, R109, R102, PT ;  /* 0x000000666d00720c */ /* 0x000fe40003fc6270 */
[-C--:B------:R-:W-:Y:S02]  /*51e0*/  ISETP.GE.OR P5, PT, R107, R2.reuse, !P5 ;  /* 0x000000026b00720c */ /* 0x080fe40006fa6670 */
[-C--:B------:R-:W-:Y:S02]  /*51f0*/  ISETP.GE.OR P4, PT, R106, R2.reuse, !P4 ;  /* 0x000000026a00720c */ /* 0x080fe40006786670 */
[-C--:B------:R-:W-:Y:S02]  /*5200*/  ISETP.GE.OR P3, PT, R105, R2.reuse, !P3 ;  /* 0x000000026900720c */ /* 0x080fe40005f66670 */
[----:B------:R-:W-:Y:S02]  /*5210*/  ISETP.GE.OR P1, PT, R104, R2, !P1 ;  /* 0x000000026800720c */ /* 0x000fe40004f26670 */
[-C--:B------:R-:W-:Y:S02]  /*5220*/  ISETP.GE.OR P0, PT, R110, R0.reuse, !P0 ;  /* 0x000000006e00720c */ /* 0x080fe40004706670 */
        /* <DEDUP_REMOVED lines=25> */
.L_x_365:
[C---:B------:R-:W-:Y:S01]  /*53c0*/  FMUL.FTZ R100, R209.reuse, 1.4426950216293334961 ;  /* 0x3fb8aa3bd1647820 */ /* 0x040fe20000410000 */
[----:B------:R-:W-:Y:S01]  /*53d0*/  FSETP.NEU.FTZ.AND P0, PT, R209, -INF , PT ;  /* 0xff800000d100780b */ /* 0x000fe20003f1d000 */
[----:B------:R-:W-:Y:S01]  /*53e0*/  FMUL.FTZ R0, R210, 1.4426950216293334961 ;  /* 0x3fb8aa3bd2007820 */ /* 0x000fe20000410000 */
        /* <DEDUP_REMOVED lines=156> */
[----:B------:R-:W-:Y:S01]  /*5db0*/  FADD.FTZ R9, -R185, R9 ;  /* 0x00000009b9097221 */ /* 0x000fe20000010100 */
        /* <DEDUP_REMOVED lines=29> */
[----:B------:R-:W-:Y:S01]  /*5f90*/  FADD.FTZ R25, -R185, R25 ;  /* 0x00000019b9197221 */ /* 0x000fe20000010100 */
[C---:B------:R-:W-:Y:S01]  /*5fa0*/  FADD.FTZ R26, -R184.reuse, R26 ;  /* 0x0000001ab81a7221 */ /* 0x040fe20000010100 */
[----:B------:R-:W-:Y:S01]  /*5fb0*/  F2FP.F16.F32.PACK_AB R110, R7, R6 ;  /* 0x00000006076e723e */ /* 0x000fe200000000ff */
[C---:B------:R-:W-:Y:S01]  /*5fc0*/  FADD.FTZ R27, -R184.reuse, R27 ;  /* 0x0000001bb81b7221 */ /* 0x040fe20000010100 */
[----:B------:R-:W-:Y:S01]  /*5fd0*/  FADD.FTZ R28, -R185, R28 ;  /* 0x0000001cb91c7221 */ /* 0x000fe20000010100 */
[----:B------:R-:W-:Y:S01]  /*5fe0*/  F2FP.F16.F32.PACK_AB R108, R9, R8 ;  /* 0x00000008096c723e */ /* 0x000fe200000000ff */
[----:B------:R-:W-:Y:S01]  /*5ff0*/  FADD.FTZ R29, -R185, R29 ;  /* 0x0000001db91d7221 */ /* 0x000fe20000010100 */
[C---:B------:R-:W-:Y:S01]  /*6000*/  FADD.FTZ R30, -R184.reuse, R30 ;  /* 0x0000001eb81e7221 */ /* 0x040fe20000010100 */
        /* <DEDUP_REMOVED lines=73> */
.L_x_366:
[----:B------:R-:W-:Y:S01]  /*64a0*/  STS [R199+0xa000], R111 ;  /* 0x00a0006fc7007388 */ /* 0x000fe20000000800 */
[----:B------:R-:W-:Y:S01]  /*64b0*/  IMAD.SHL.U32 R0, R178, 0x2, RZ ;  /* 0x00000002b2007824 */ /* 0x000fe200078e00ff */
[----:B------:R-:W-:Y:S02]  /*64c0*/  LEA R118, R243, R181, 0x1 ;  /* 0x000000b5f3767211 */ /* 0x000fe400078e08ff */
[----:B------:R-:W-:Y:S02]  /*64d0*/  STS [R199+0xa400], R110 ;  /* 0x00a4006ec7007388 */ /* 0x000fe40000000800 */
[----:B------:R-:W-:Y:S02]  /*64e0*/  IADD3 R0, R0, 0x4000, R181 ;  /* 0x0000400000007810 */ /* 0x000fe40007ffe0b5 */
        /* <DEDUP_REMOVED lines=15> */
[C---:B-1----:R-:W-:Y:S01]  /*65e0*/  VIADD R2, R0.reuse, 0x40 ;  /* 0x0000004000027836 */ /* 0x042fe20000000000 */
[----:B------:R-:W-:Y:S04]  /*65f0*/  @P2 IADD3 R2, R0, -0x40, RZ ;  /* 0xffffffc000022810 */ /* 0x000fe80007ffe0ff */
        /* <DEDUP_REMOVED lines=74> */
.L_x_367:
        /* <DEDUP_REMOVED lines=43> */
[----:B------:R3:W-:Y:S05]  /*6d50*/  LDSM.16.MT88.4 R32, [R0+0x5800] ;  /* 0x005800000020783b */ /* 0x0007ea0000004200 */
[C---:B-1----:R-:W-:Y:S06]  /*6d60*/  HMMA.16816.F32 R12, R28.reuse, R20, R12 ;  /* 0x000000141c0c723c */ /* 0x042fec000000180c */
[----:B------:R-:W-:Y:S01]  /*6d70*/  HMMA.16816.F32 R16, R28, R22, R16 ;  /* 0x000000161c10723c */ /* 0x000fe20000001810 */
[----:B------:R-:W1:Y:S04]  /*6d80*/  LDSM.16.MT88.4 R20, [R2+0x3000] ;  /* 0x003000000214783b */ /* 0x000e680000004200 */
[----:B------:R-:W1:Y:S01]  /*6d90*/  LDSM.16.M88.4 R28, [R117+0x2000] ;  /* 0x00200000751c783b */ /* 0x000e620000000200 */
[C---:B----4-:R-:W-:Y:S06]  /*6da0*/  HMMA.16816.F32 R4, R100.reuse, R104, R4 ;  /* 0x000000686404723c */ /* 0x050fec0000001804 */
[C---:B------:R-:W-:Y:S05]  /*6db0*/  HMMA.16816.F32 R8, R100.reuse, R106, R8 ;  /* 0x0000006a6408723c */ /* 0x040fea0000001808 */
[----:B---3--:R-:W-:Y:S01]  /*6dc0*/  IMAD.IADD R0, R168, 0x1, R169 ;  /* 0x00000001a8007824 */ /* 0x008fe200078e02a9 */
        /* <DEDUP_REMOVED lines=9> */
[C---:B------:R-:W-:Y:S05]  /*6e60*/  HMMA.16816.F32 R4, R28.reuse, R32, R4 ;  /* 0x000000201c04723c */ /* 0x040fea0000001804 */
        /* <DEDUP_REMOVED lines=11> */
[----:B------:R-:W-:Y:S03]  /*6f20*/  VIADD R2, R193, 0xffffffff ;  /* 0xffffffffc1027836 */ /* 0x000fe60000000000 */
        /* <DEDUP_REMOVED lines=32> */
[CC--:B--2---:R-:W-:Y:S02]  /*7130*/  LEA R10, P4, R224.reuse, R20.reuse, 0x2 ;  /* 0x00000014e00a7211 */ /* 0x0c4fe400078810ff */
        /* <DEDUP_REMOVED lines=69> */
[----:B------:R-:W2:Y:S01]  /*7590*/  LDL R119, [R1] ;  /* 0x0000000001777983 */ /* 0x000ea20000100800 */
[----:B------:R-:W-:Y:S01]  /*75a0*/  ULDC UR4, c[0x0][0x390] ;  /* 0x0000e40000047ab9 */ /* 0x000fe20000000800 */
[----:B------:R-:W-:Y:S01]  /*75b0*/  ISETP.NE.AND P0, PT, R246, -0x1, PT ;  /* 0xfffffffff600780c */ /* 0x000fe20003f05270 */
        /* <DEDUP_REMOVED lines=21> */
[----:B------:R-:W-:Y:S01]  /*7710*/  BAR.SYNC.DEFER_BLOCKING 0x0 ;  /* 0x0000000000007b1d */ /* 0x000fe20000010000 */
[----:B------:R-:W-:Y:S01]  /*7720*/  F2FP.F16.F32.PACK_AB R16, R16, R70 ;  /* 0x000000461010723e */ /* 0x000fe200000000ff */
        /* <DEDUP_REMOVED lines=16> */
[----:B------:R-:W-:-:S02]  /*7830*/  F2FP.F16.F32.PACK_AB R11, R11, R76 ;  /* 0x0000004c0b0b723e */ /* 0x000fc400000000ff */
[----:B------:R-:W-:Y:S02]  /*7840*/  F2FP.F16.F32.PACK_AB R10, R10, R78 ;  /* 0x0000004e0a0a723e */ /* 0x000fe400000000ff */
[----:B------:R-:W-:Y:S02]  /*7850*/  F2FP.F16.F32.PACK_AB R9, R9, R84 ;  /* 0x000000540909723e */ /* 0x000fe400000000ff */
[----:B------:R-:W-:Y:S01]  /*7860*/  F2FP.F16.F32.PACK_AB R8, R8, R86 ;  /* 0x000000560808723e */ /* 0x000fe200000000ff */
[----:B------:R-:W-:Y:S01]  /*7870*/  STS [R247], R17 ;  /* 0x00000011f7007388 */ /* 0x000fe20000000800 */
[----:B------:R-:W-:Y:S02]  /*7880*/  F2FP.F16.F32.PACK_AB R5, R5, R96 ;  /* 0x000000600505723e */ /* 0x000fe400000000ff */
[----:B------:R-:W-:Y:S01]  /*7890*/  F2FP.F16.F32.PACK_AB R4, R4, R98 ;  /* 0x000000620404723e */ /* 0x000fe200000000ff */
[----:B------:R-:W-:Y:S01]  /*78a0*/  STS [R247+0x400], R16 ;  /* 0x00040010f7007388 */ /* 0x000fe20000000800 */
[----:B------:R-:W-:-:S02]  /*78b0*/  F2FP.F16.F32.PACK_AB R7, R7, R88 ;  /* 0x000000580707723e */ /* 0x000fc400000000ff */
[----:B------:R-:W-:Y:S01]  /*78c0*/  F2FP.F16.F32.PACK_AB R6, R6, R90 ;  /* 0x0000005a0606723e */ /* 0x000fe200000000ff */
[----:B------:R-:W-:Y:S01]  /*78d0*/  STS [R250], R13 ;  /* 0x0000000dfa007388 */ /* 0x000fe20000000800 */
[----:B------:R-:W-:Y:S02]  /*78e0*/  F2FP.F16.F32.PACK_AB R2, R2, R92 ;  /* 0x0000005c0202723e */ /* 0x000fe400000000ff */
[----:B------:R-:W-:Y:S02]  /*78f0*/  F2FP.F16.F32.PACK_AB R0, R0, R94 ;  /* 0x0000005e0000723e */ /* 0x000fe400000000ff */
[----:B------:R-:W-:Y:S02]  /*7900*/  F2FP.F16.F32.PACK_AB R36, R37, R36 ;  /* 0x000000242524723e */ /* 0x000fe400000000ff */
[----:B------:R-:W-:Y:S02]  /*7910*/  F2FP.F16.F32.PACK_AB R38, R39, R38 ;  /* 0x000000262726723e */ /* 0x000fe400000000ff */
[----:B------:R-:W-:-:S02]  /*7920*/  F2FP.F16.F32.PACK_AB R48, R49, R48 ;  /* 0x000000303130723e */ /* 0x000fc400000000ff */
[----:B------:R-:W-:Y:S02]  /*7930*/  F2FP.F16.F32.PACK_AB R50, R51, R50 ;  /* 0x000000323332723e */ /* 0x000fe400000000ff */
        /* <DEDUP_REMOVED lines=12> */
[----:B------:R-:W-:Y:S01]  /*7a00*/  SHF.L.U32 R20, R236, 0x7, RZ ;  /* 0x00000007ec147819 */ /* 0x000fe200000006ff */
[----:B--2---:R-:W-:Y:S04]  /*7a10*/  STS [R119], R12 ;  /* 0x0000000c77007388 */ /* 0x004fe80000000800 */
[----:B------:R-:W-:Y:S04]  /*7a20*/  STS [R247+0x2000], R15 ;  /* 0x0020000ff7007388 */ /* 0x000fe80000000800 */
[----:B------:R1:W-:Y:S04]  /*7a30*/  STS [R247+0x2400], R14 ;  /* 0x0024000ef7007388 */ /* 0x0003e80000000800 */
[----:B------:R2:W-:Y:S04]  /*7a40*/  STS [R250+0x2000], R11 ;  /* 0x0020000bfa007388 */ /* 0x0005e80000000800 */
[----:B------:R-:W-:Y:S04]  /*7a50*/  STS [R250+0x2400], R10 ;  /* 0x0024000afa007388 */ /* 0x000fe80000000800 */
[----:B------:R-:W-:Y:S04]  /*7a60*/  STS [R248], R9 ;  /* 0x00000009f8007388 */ /* 0x000fe80000000800 */
[----:B------:R-:W-:Y:S04]  /*7a70*/  STS [R248+0x400], R8 ;  /* 0x00040008f8007388 */ /* 0x000fe80000000800 */
[----:B------:R-:W-:Y:S04]  /*7a80*/  STS [R249], R5 ;  /* 0x00000005f9007388 */ /* 0x000fe80000000800 */
[----:B------:R3:W-:Y:S01]  /*7a90*/  STS [R249+0x400], R4 ;  /* 0x00040004f9007388 */ /* 0x0007e20000000800 */
[----:B-1----:R-:W1:Y:S03]  /*7aa0*/  @P0 LDC.64 R14, c[0x0][0x458] ;  /* 0x00011600ff0e0b82 */ /* 0x002e660000000a00 */
[----:B------:R-:W-:Y:S01]  /*7ab0*/  STS [R248+0x2000], R7 ;  /* 0x00200007f8007388 */ /* 0x000fe20000000800 */
[----:B--2---:R-:W-:-:S03]  /*7ac0*/  SHF.R.S32.HI R11, RZ, 0x1f, R252 ;  /* 0x0000001fff0b7819 */ /* 0x004fc600000114fc */
[----:B------:R2:W-:Y:S04]  /*7ad0*/  STS [R248+0x2400], R6 ;  /* 0x00240006f8007388 */ /* 0x0005e80000000800 */
[----:B------:R-:W-:Y:S04]  /*7ae0*/  STS [R249+0x2000], R2 ;  /* 0x00200002f9007388 */ /* 0x000fe80000000800 */
[----:B------:R4:W-:Y:S04]  /*7af0*/  STS [R249+0x2400], R0 ;  /* 0x00240000f9007388 */ /* 0x0009e80000000800 */
[----:B------:R1:W-:Y:S04]  /*7b00*/  STS [R247+0x4000], R36 ;  /* 0x00400024f7007388 */ /* 0x0003e80000000800 */
[----:B------:R1:W-:Y:S01]  /*7b10*/  STS [R247+0x4400], R38 ;  /* 0x00440026f7007388 */ /* 0x0003e20000000800 */
[----:B---3--:R-:W3:Y:S03]  /*7b20*/  @P0 LDC.64 R4, c[0x0][0x450] ;  /* 0x00011400ff040b82 */ /* 0x008ee60000000a00 */
[----:B------:R1:W-:Y:S04]  /*7b30*/  STS [R250+0x4000], R48 ;  /* 0x00400030fa007388 */ /* 0x0003e80000000800 */
[----:B------:R1:W-:Y:S01]  /*7b40*/  STS [R119+0x4000], R50 ;  /* 0x0040003277007388 */ /* 0x0003e20000000800 */
[----:B--2---:R-:W-:-:S03]  /*7b50*/  @P0 IADD3 R6, R233, R246, RZ ;  /* 0x000000f6e9060210 */ /* 0x004fc60007ffe0ff */
[----:B------:R2:W-:Y:S04]  /*7b60*/  STS [R247+0x6000], R40 ;  /* 0x00600028f7007388 */ /* 0x0005e80000000800 */
[----:B------:R2:W-:Y:S01]  /*7b70*/  STS [R247+0x6400], R42 ;  /* 0x0064002af7007388 */ /* 0x0005e20000000800 */
[----:B----4-:R-:W-:-:S03]  /*7b80*/  @P0 IADD3 R0, R233, R246, RZ ;  /* 0x000000f6e9000210 */ /* 0x010fc60007ffe0ff */
[----:B------:R2:W-:Y:S04]  /*7b90*/  STS [R250+0x6000], R44 ;  /* 0x0060002cfa007388 */ /* 0x0005e80000000800 */
[----:B------:R2:W-:Y:S01]  /*7ba0*/  STS [R250+0x6400], R46 ;  /* 0x0064002efa007388 */ /* 0x0005e20000000800 */
[C---:B---3--:R-:W-:Y:S02]  /*7bb0*/  @P0 IMAD R2, R0.reuse, R5, RZ ;  /* 0x0000000500020224 */ /* 0x048fe400078e02ff */
[----:B------:R-:W-:Y:S01]  /*7bc0*/  @P0 IMAD.WIDE.U32 R8, R0, R4, RZ ;  /* 0x0000000400080225 */ /* 0x000fe200078e00ff */
[----:B------:R2:W-:Y:S03]  /*7bd0*/  STS [R248+0x4000], R52 ;  /* 0x00400034f8007388 */ /* 0x0005e60000000800 */
[C---:B-1----:R-:W-:Y:S01]  /*7be0*/  @P0 IMAD R0, R6.reuse, R15, RZ ;  /* 0x0000000f06000224 */ /* 0x042fe200078e02ff */
[----:B------:R2:W-:Y:S01]  /*7bf0*/  STS [R248+0x4400], R54 ;  /* 0x00440036f8007388 */ /* 0x0005e20000000800 */
[----:B------:R-:W-:-:S03]  /*7c00*/  @P0 IMAD.WIDE.U32 R6, R6, R14, RZ ;  /* 0x0000000e06060225 */ /* 0x000fc600078e00ff */
[----:B------:R2:W-:Y:S01]  /*7c10*/  STS [R249+0x4000], R64 ;  /* 0x00400040f9007388 */ /* 0x0005e20000000800 */
[----:B------:R-:W-:Y:S01]  /*7c20*/  @P0 IMAD.IADD R10, R9, 0x1, R2 ;  /* 0x00000001090a0824 */ /* 0x000fe200078e0202 */
[----:B------:R-:W-:Y:S01]  /*7c30*/  @P0 MOV R2, R8 ;  /* 0x0000000800020202 */ /* 0x000fe20000000f00 */
[----:B------:R-:W-:Y:S01]  /*7c40*/  @P0 IMAD.IADD R28, R7, 0x1, R0 ;  /* 0x00000001071c0824 */ /* 0x000fe200078e0200 */
[----:B------:R2:W-:Y:S01]  /*7c50*/  STS [R249+0x4400], R66 ;  /* 0x00440042f9007388 */ /* 0x0005e20000000800 */
[----:B------:R-:W-:-:S03]  /*7c60*/  @P0 MOV R23, R6 ;  /* 0x0000000600170202 */ /* 0x000fc60000000f00 */
[----:B------:R2:W-:Y:S04]  /*7c70*/  STS [R248+0x6000], R56 ;  /* 0x00600038f8007388 */ /* 0x0005e80000000800 */
[----:B------:R2:W-:Y:S04]  /*7c80*/  STS [R248+0x6400], R58 ;  /* 0x0064003af8007388 */ /* 0x0005e80000000800 */
[----:B------:R2:W-:Y:S04]  /*7c90*/  STS [R249+0x6000], R60 ;  /* 0x0060003cf9007388 */ /* 0x0005e80000000800 */
[----:B------:R2:W-:Y:S01]  /*7ca0*/  STS [R249+0x6400], R62 ;  /* 0x0064003ef9007388 */ /* 0x0005e20000000800 */
[----:B------:R-:W-:Y:S05]  /*7cb0*/  @P0 BRA `(.L_x_369) ;  /* 0x0000000000300947 */ /* 0x000fea0003800000 */
[----:B------:R-:W1:Y:S01]  /*7cc0*/  LDC.64 R4, c[0x0][0x450] ;  /* 0x00011400ff047b82 */ /* 0x000e620000000a00 */
[----:B------:R-:W-:-:S07]  /*7cd0*/  SHF.R.S32.HI R0, RZ, 0x1f, R233 ;  /* 0x0000001fff007819 */ /* 0x000fce00000114e9 */
[----:B------:R-:W3:Y:S01]  /*7ce0*/  LDC.64 R8, c[0x0][0x438] ;  /* 0x00010e00ff087b82 */ /* 0x000ee20000000a00 */
[-C--:B-1----:R-:W-:Y:S02]  /*7cf0*/  IMAD R0, R0, R4.reuse, RZ ;  /* 0x0000000400007224 */ /* 0x082fe400078e02ff */
[----:B------:R-:W-:-:S04]  /*7d00*/  IMAD.WIDE.U32 R6, R233, R4, RZ ;  /* 0x00000004e9067225 */ /* 0x000fc800078e00ff */
[----:B------:R-:W-:Y:S02]  /*7d10*/  IMAD R0, R233, R5, R0 ;  /* 0x00000005e9007224 */ /* 0x000fe400078e0200 */
[----:B---3--:R-:W-:-:S03]  /*7d20*/  IMAD R2, R11, R8, RZ ;  /* 0x000000080b027224 */ /* 0x008fc600078e02ff */
[----:B------:R-:W-:Y:S01]  /*7d30*/  IADD3 R7, R7, R0, RZ ;  /* 0x0000000007077210 */ /* 0x000fe20007ffe0ff */
[C---:B------:R-:W-:Y:S02]  /*7d40*/  IMAD R9, R252.reuse, R9, R2 ;  /* 0x00000009fc097224 */ /* 0x040fe400078e0202 */
[----:B------:R-:W-:-:S05]  /*7d50*/  IMAD.WIDE.U32 R6, R252, R8, R6 ;  /* 0x00000008fc067225 */ /* 0x000fca00078e0006 */
[----:B------:R-:W-:Y:S02]  /*7d60*/  IADD3 R10, R7, R9, RZ ;  /* 0x00000009070a7210 */ /* 0x000fe40007ffe0ff */
[----:B------:R-:W-:Y:S02]  /*7d70*/  MOV R2, R6 ;  /* 0x0000000600027202 */ /* 0x000fe40000000f00 */
.L_x_369:
        /* <DEDUP_REMOVED lines=13> */
.L_x_370:
[----:B------:R-:W-:Y:S01]  /*7e50*/  BAR.SYNC.DEFER_BLOCKING 0x0 ;  /* 0x0000000000007b1d */ /* 0x000fe20000010000 */
[--C-:B------:R-:W-:Y:S01]  /*7e60*/  SHF.R.S32.HI R9, RZ, 0x1f, R212.reuse ;  /* 0x0000001fff097819 */ /* 0x100fe200000114d4 */
[----:B------:R-:W-:Y:S01]  /*7e70*/  IMAD.MOV.U32 R8, RZ, RZ, R212 ;  /* 0x000000ffff087224 */ /* 0x000fe200078e00d4 */
[----:B------:R-:W-:Y:S02]  /*7e80*/  SHF.R.S32.HI R21, RZ, 0x1f, R20 ;  /* 0x0000001fff157819 */ /* 0x000fe40000011414 */
        /* <DEDUP_REMOVED lines=10> */
[----:B------:R-:W-:Y:S01]  /*7f30*/  ULDC.64 UR4, c[0x0][0x468] ;  /* 0x00011a0000047ab9 */ /* 0x000fe20000000a00 */
[----:B------:R-:W-:-:S03]  /*7f40*/  SHF.R.S32.HI R29, RZ, 0x1f, R221 ;  /* 0x0000001fff1d7819 */ /* 0x000fc600000114dd */
[----:B------:R-:W-:Y:S01]  /*7f50*/  IADD3.X R7, R10, R7, R0, P0, !PT ;  /* 0x000000070a077210 */ /* 0x000fe200007fe400 */
[----:B------:R-:W-:Y:S02]  /*7f60*/  IMAD R0, R236, -0x80, R192 ;  /* 0xffffff80ec007824 */ /* 0x000fe400078e02c0 */
[----:B------:R-:W-:Y:S01]  /*7f70*/  VIADD R10, R221, 0x60 ;  /* 0x00000060dd0a7836 */ /* 0x000fe20000000000 */
[----:B------:R1:W3:Y:S02]  /*7f80*/  LDS.128 R24, [R118+0x7000] ;  /* 0x0070000076187984 */ /* 0x0002e40000000c00 */
[-C--:B------:R-:W-:Y:S01]  /*7f90*/  ISETP.GE.OR P3, PT, R2, R0.reuse, P4 ;  /* 0x000000000200720c */ /* 0x080fe20002766670 */
[----:B------:R-:W-:Y:S01]  /*7fa0*/  IMAD R2, R22, UR4, RZ ;  /* 0x0000000416027c24 */ /* 0x000fe2000f8e02ff */
[-C--:B------:R-:W-:Y:S01]  /*7fb0*/  ISETP.GE.OR P2, PT, R11, R0.reuse, P4 ;  /* 0x000000000b00720c */ /* 0x080fe20002746670 */
[----:B------:R1:W4:Y:S01]  /*7fc0*/  LDS.128 R32, [R118+0xb000] ;  /* 0x00b0000076207984 */ /* 0x0003220000000c00 */
[-C--:B------:R-:W-:Y:S01]  /*7fd0*/  ISETP.GE.OR P1, PT, R10, R0.reuse, P4 ;  /* 0x000000000a00720c */ /* 0x080fe20002726670 */
[C---:B------:R-:W-:Y:S01]  /*7fe0*/  IMAD.WIDE.U32 R6, R234.reuse, UR4, R6 ;  /* 0x00000004ea067c25 */ /* 0x040fe2000f8e0006 */
[----:B------:R-:W-:Y:S01]  /*7ff0*/  ISETP.GE.OR P4, PT, R221, R0, P4 ;  /* 0x00000000dd00720c */ /* 0x000fe20002786670 */
[----:B------:R1:W1:Y:S02]  /*8000*/  LDS.128 R36, [R118+0xc000] ;  /* 0x00c0000076247984 */ /* 0x0002640000000c00 */
[----:B------:R-:W-:-:S02]  /*8010*/  IMAD R0, R234, UR5, R2 ;  /* 0x00000005ea007c24 */ /* 0x000fc4000f8e0202 */
[----:B--2---:R2:W1:Y:S03]  /*8020*/  LDS.128 R40, [R118+0xd000] ;  /* 0x00d0000076287984 */ /* 0x0044660000000c00 */
[----:B------:R-:W-:-:S05]  /*8030*/  IADD3 R0, R0, R7, RZ ;  /* 0x0000000700007210 */ /* 0x000fca0007ffe0ff */
[----:B------:R-:W-:Y:S05]  /*8040*/  @P4 BRA `(.L_x_372) ;  /* 0x00000000002c4947 */ /* 0x000fea0003800000 */
[----:B------:R-:W2:Y:S01]  /*8050*/  LDS.128 R16, [R118+0x6000] ;  /* 0x0060000076107984 */ /* 0x000ea20000000c00 */
        /* <DEDUP_REMOVED lines=10> */
.L_x_372:
[----:B------:R-:W-:Y:S05]  /*8100*/  BSYNC B0 ;  /* 0x0000000000007941 */ /* 0x000fea0003800000 */
.L_x_371:
        /* <DEDUP_REMOVED lines=13> */
[----:B---3--:R2:W-:Y:S02]  /*81e0*/  STG.E.128 desc[UR12][R12.64], R24 ;  /* 0x000000180c007986 */ /* 0x0085e4000c101d0c */
.L_x_374:
[----:B------:R-:W-:Y:S05]  /*81f0*/  BSYNC B0 ;  /* 0x0000000000007941 */ /* 0x000fea0003800000 */
.L_x_373:
[----:B--2---:R2:W1:Y:S01]  /*8200*/  LDS.128 R16, [R118+0x8000] ;  /* 0x0080000076107984 */ /* 0x0044620000000c00 */
[----:B------:R-:W-:Y:S04]  /*8210*/  BSSY B0, `(.L_x_375) ;  /* 0x000000e000007945 */ /* 0x000fe80003800000 */
[----:B------:R-:W-:Y:S05]  /*8220*/  @P2 BRA `(.L_x_376) ;  /* 0x0000000000302947 */ /* 0x000fea0003800000 */
[----:B------:R-:W-:Y:S01]  /*8230*/  IADD3 R2, P0, R221, 0x40, RZ ;  /* 0x00000040dd027810 */ /* 0x000fe20007f1e0ff */
[----:B------:R-:W-:Y:S01]  /*8240*/  ULDC.64 UR4, c[0x0][0x3f0] ;  /* 0x0000fc0000047ab9 */ /* 0x000fe20000000a00 */
[----:B------:R-:W-:-:S03]  /*8250*/  MOV R11, R0 ;  /* 0x00000000000b7202 */ /* 0x000fc60000000f00 */
        /* <DEDUP_REMOVED lines=8> */
[----:B-1----:R1:W-:Y:S02]  /*82e0*/  STG.E.128 desc[UR12][R12.64], R16 ;  /* 0x000000100c007986 */ /* 0x0023e4000c101d0c */
.L_x_376:
[----:B------:R-:W-:Y:S05]  /*82f0*/  BSYNC B0 ;  /* 0x0000000000007941 */ /* 0x000fea0003800000 */
.L_x_375:
        /* <DEDUP_REMOVED lines=14> */
.L_x_378:
[----:B------:R-:W-:Y:S05]  /*83e0*/  BSYNC B0 ;  /* 0x0000000000007941 */ /* 0x000fea0003800000 */
.L_x_377:
[----:B-12---:R-:W1:Y:S01]  /*83f0*/  LDS.128 R116, [R118+0xa000] ;  /* 0x00a0000076747984 */ /* 0x006e620000000c00 */
        /* <DEDUP_REMOVED lines=22> */
.L_x_380:
[----:B------:R-:W-:Y:S05]  /*8560*/  BSYNC B0 ;  /* 0x0000000000007941 */ /* 0x000fea0003800000 */
.L_x_379:
        /* <DEDUP_REMOVED lines=13> */
[----:B----4-:R2:W-:Y:S02]  /*8640*/  STG.E.128 desc[UR12][R8.64], R32 ;  /* 0x0000002008007986 */ /* 0x0105e4000c101d0c */
.L_x_382:
[----:B------:R-:W-:Y:S05]  /*8650*/  BSYNC B0 ;  /* 0x0000000000007941 */ /* 0x000fea0003800000 */
.L_x_381:
        /* <DEDUP_REMOVED lines=13> */
[----:B------:R2:W-:Y:S02]  /*8730*/  STG.E.128 desc[UR12][R8.64], R36 ;  /* 0x0000002408007986 */ /* 0x0005e4000c101d0c */
.L_x_384:
[----:B------:R-:W-:Y:S05]  /*8740*/  BSYNC B0 ;  /* 0x0000000000007941 */ /* 0x000fea0003800000 */
.L_x_383:
        /* <DEDUP_REMOVED lines=13> */
.L_x_339:
[----:B------:R-:W-:Y:S05]  /*8820*/  BSYNC B1 ;  /* 0x0000000000017941 */ /* 0x000fea0003800000 */
.L_x_317:
[----:B------:R-:W3:Y:S02]  /*8830*/  LDC R0, c[0x0][0xc] ;  /* 0x00000300ff007b82 */ /* 0x000ee40000000800 */
[----:B---3--:R-:W-:-:S04]  /*8840*/  IADD3 R236, R0, R236, RZ ;  /* 0x000000ec00ec7210 */ /* 0x008fc80007ffe0ff */
[----:B------:R-:W-:-:S13]  /*8850*/  ISETP.GE.AND P0, PT, R236, UR11, PT ;  /* 0x0000000bec007c0c */ /* 0x000fda000bf06270 */
[----:B------:R-:W-:Y:S05]  /*8860*/  @P0 BRA `(.L_x_385) ;  /* 0x0000000000040947 */ /* 0x000fea0003800000 */
[----:B------:R-:W-:Y:S05]  /*8870*/  BRA `(.L_x_386) ;  /* 0xffffff8000407947 */ /* 0x000fea000383ffff */
.L_x_385:
[----:B------:R-:W-:Y:S05]  /*8880*/  EXIT ;  /* 0x000000000000794d */ /* 0x000fea0003800000 */
.L_x_387:
        /* <DEDUP_REMOVED lines=15> */
.L_x_2461:


//--------------------- .text._ZN5flash44flash_bwd_dq_dk_dv_loop_seqk_parallel_kernelI23Flash_bwd_kernel_traitsILi64ELi128ELi128ELi8ELi4ELi4ELi4ELb0ELb0EN7cutlass6half_tE19Flash_kernel_traitsILi64ELi128ELi128ELi8ES3_EELb0ELb0ELb0ELb0ELb0ELb1ELb0EEEvNS_16Flash_bwd_paramsE --------------------------
	.section	.text._ZN5flash44flash_bwd_dq_dk_dv_loop_seqk_parallel_kernelI23Flash_bwd_kernel_traitsILi64ELi128ELi128ELi8ELi4ELi4ELi4ELb0ELb0EN7cutlass6half_tE19Flash_kernel_traitsILi64ELi128ELi128ELi8ES3_EELb0ELb0ELb0ELb0ELb0ELb1ELb0EEEvNS_16Flash_bwd_paramsE,"ax",@progbits
	.align	128
        .global         _ZN5flash44flash_bwd_dq_dk_dv_loop_seqk_parallel_kernelI23Flash_bwd_kernel_traitsILi64ELi128ELi128ELi8ELi4ELi4ELi4ELb0ELb0EN7cutlass6half_tE19Flash_kernel_traitsILi64ELi128ELi128ELi8ES3_EELb0ELb0ELb0ELb0ELb0ELb1ELb0EEEvNS_16Flash_bwd_paramsE
        .type           _ZN5flash44flash_bwd_dq_dk_dv_loop_seqk_parallel_kernelI23Flash_bwd_kernel_traitsILi64ELi128ELi128ELi8ELi4ELi4ELi4ELb0ELb0EN7cutlass6half_tE19Flash_kernel_traitsILi64ELi128ELi128ELi8ES3_EELb0ELb0ELb0ELb0ELb0ELb1ELb0EEEvNS_16Flash_bwd_paramsE,@function
        .size           _ZN5flash44flash_bwd_dq_dk_dv_loop_seqk_parallel_kernelI23Flash_bwd_kernel_traitsILi64ELi128ELi128ELi8ELi4ELi4ELi4ELb0ELb0EN7cutlass6half_tE19Flash_kernel_traitsILi64ELi128ELi128ELi8ES3_EELb0ELb0ELb0ELb0ELb0ELb1ELb0EEEvNS_16Flash_bwd_paramsE,(.L_x_2462 - _ZN5flash44flash_bwd_dq_dk_dv_loop_seqk_parallel_kernelI23Flash_bwd_kernel_traitsILi64ELi128ELi128ELi8ELi4ELi4ELi4ELb0ELb0EN7cutlass6half_tE19Flash_kernel_traitsILi64ELi128ELi128ELi8ES3_EELb0ELb0ELb0ELb0ELb0ELb1ELb0EEEvNS_16Flash_bwd_paramsE)
        .other          _ZN5flash44flash_bwd_dq_dk_dv_loop_seqk_parallel_kernelI23Flash_bwd_kernel_traitsILi64ELi128ELi128ELi8ELi4ELi4ELi4ELb0ELb0EN7cutlass6half_tE19Flash_kernel_traitsILi64ELi128ELi128ELi8ES3_EELb0ELb0ELb0ELb0ELb0ELb1ELb0EEEvNS_16Flash_bwd_paramsE,@"STO_CUDA_ENTRY STV_DEFAULT"
_ZN5flash44flash_bwd_dq_dk_dv_loop_seqk_parallel_kernelI23Flash_bwd_kernel_traitsILi64ELi128ELi128ELi8ELi4ELi4ELi4ELb0ELb0EN7cutlass6half_tE19Flash_kernel_traitsILi64ELi128ELi128ELi8ES3_EELb0ELb0ELb0ELb0ELb0ELb1ELb0EEEvNS_16Flash_bwd_paramsE:
.text._ZN5flash44flash_bwd_dq_dk_dv_loop_seqk_parallel_kernelI23Flash_bwd_kernel_traitsILi64ELi128ELi128ELi8ELi4ELi4ELi4ELb0ELb0EN7cutlass6half_tE19Flash_kernel_traitsILi64ELi128ELi128ELi8ES3_EELb0ELb0ELb0ELb0ELb0ELb1ELb0EEEvNS_16Flash_bwd_paramsE:
[----:B------:R-:W1:Y:S08]  /*0000*/  LDC R1, c[0x0][0x28] ;  /* 0x00000a00ff017b82 */ /* 0x000e700000000800 */
[----:B------:R-:W2:Y:S01]  /*0010*/  S2UR UR23, SR_CTAID.X ;  /* 0x00000000001779c3 */ /* 0x000ea20000002500 */
[----:B------:R-:W-:Y:S01]  /*0020*/  ULDC UR4, c[0x0][0x2c8] ;  /* 0x0000b20000047ab9 */ /* 0x000fe20000000800 */
[----:B-1----:R-:W-:Y:S01]  /*0030*/  IADD3 R1, R1, -0x38, RZ ;  /* 0xffffffc801017810 */ /* 0x002fe20007ffe0ff */
[----:B------:R-:W-:-:S04]  /*0040*/  UIADD3 UR5, UR4, 0x7f, URZ ;  /* 0x0000007f04057890 */ /* 0x000fc8000fffe03f */
[----:B------:R-:W-:-:S04]  /*0050*/  USHF.R.S32.HI UR4, URZ, 0x1f, UR5 ;  /* 0x0000001f3f047899 */ /* 0x000fc80008011405 */
[----:B------:R-:W-:-:S04]  /*0060*/  ULEA.HI UR4, UR4, UR5, URZ, 0x7 ;  /* 0x0000000504047291 */ /* 0x000fc8000f8f383f */
[----:B------:R-:W-:-:S04]  /*0070*/  USHF.R.S32.HI UR4, URZ, 0x7, UR4 ;  /* 0x000000073f047899 */ /* 0x000fc80008011404 */
[----:B--2---:R-:W-:-:S06]  /*0080*/  UISETP.GE.AND UP0, UPT, UR23, UR4, UPT ;  /* 0x000000041700728c */ /* 0x004fcc000bf06270 */
[----:B------:R-:W-:-:S13]  /*0090*/  PLOP3.LUT P0, PT, PT, PT, UP0, 0x80, 0x0 ;  /* 0x000000000000781c */ /* 0x000fda0003f0f008 */
[----:B------:R-:W-:Y:S05]  /*00a0*/  @P0 EXIT ;  /* 0x000000000000094d */ /* 0x000fea0003800000 */
[----:B------:R-:W1:Y:S01]  /*00b0*/  S2R R14, SR_TID.X ;  /* 0x00000000000e7919 */ /* 0x000e620000002100 */
[----:B------:R-:W2:Y:S01]  /*00c0*/  S2UR UR4, SR_CgaCtaId ;  /* 0x00000000000479c3 */ /* 0x000ea20000008800 */
[----:B------:R-:W-:Y:S01]  /*00d0*/  UMOV UR5, 0x400 ;  /* 0x0000040000057882 */ /* 0x000fe20000000000 */
[----:B------:R-:W-:Y:S01]  /*00e0*/  IMAD.MOV.U32 R218, RZ, RZ, 0x20 ;  /* 0x00000020ffda7424 */ /* 0x000fe200078e00ff */
[----:B------:R-:W-:Y:S01]  /*00f0*/  ULDC.64 UR8, c[0x0][0x208] ;  /* 0x0000820000087ab9 */ /* 0x000fe20000000a00 */
[----:B------:R-:W-:Y:S01]  /*0100*/  IMAD.MOV.U32 R216, RZ, RZ, -0x10 ;  /* 0xfffffff0ffd87424 */ /* 0x000fe200078e00ff */
[----:B------:R-:W-:-:S03]  /*0110*/  UMOV UR60, 0xffffc000 ;  /* 0xffffc000003c7882 */ /* 0x000fc60000000000 */
[----:B------:R-:W3:Y:S08]  /*0120*/  S2UR UR43, SR_CTAID.Y ;  /* 0x00000000002b79c3 */ /* 0x000ef00000002600 */
[----:B------:R-:W4:Y:S01]  /*0130*/  S2UR UR56, SR_CTAID.Z ;  /* 0x00000000003879c3 */ /* 0x000f220000002700 */
[----:B--2---:R-:W-:Y:S01]  /*0140*/  ULEA UR4, UR4, UR5, 0x18 ;  /* 0x0000000504047291 */ /* 0x004fe2000f8ec03f */
[----:B-1----:R-:W-:Y:S01]  /*0150*/  SHF.R.S32.HI R13, RZ, 0x1f, R14 ;  /* 0x0000001fff0d7819 */ /* 0x002fe2000001140e */
[----:B------:R-:W-:Y:S01]  /*0160*/  IMAD.SHL.U32 R251, R14, 0x2, RZ ;  /* 0x000000020efb7824 */ /* 0x000fe200078e00ff */
[----:B---3--:R-:W-:-:S02]  /*0170*/  USHF.L.U32 UR5, UR43, 0x7, URZ ;  /* 0x000000072b057899 */ /* 0x008fc4000800063f */
[CC--:B------:R-:W-:Y:S02]  /*0180*/  LEA.HI R3, R13.reuse, R14.reuse, RZ, 0x5 ;  /* 0x0000000e0d037211 */ /* 0x0c0fe400078f28ff */
[----:B------:R-:W-:Y:S02]  /*0190*/  LEA.HI R7, R13, R14, RZ, 0x4 ;  /* 0x0000000e0d077211 */ /* 0x000fe400078f20ff */
[--C-:B------:R-:W-:Y:S01]  /*01a0*/  SHF.R.S32.HI R4, RZ, 0x5, R3.reuse ;  /* 0x00000005ff047819 */ /* 0x100fe20000011403 */
[----:B----4-:R-:W-:Y:S01]  /*01b0*/  USHF.R.S32.HI UR6, URZ, 0x1f, UR56 ;  /* 0x0000001f3f067899 */ /* 0x010fe20008011438 */
[----:B------:R-:W-:Y:S02]  /*01c0*/  SHF.R.S32.HI R0, RZ, 0x1f, R3 ;  /* 0x0000001fff007819 */ /* 0x000fe40000011403 */
[----:B------:R-:W-:Y:S02]  /*01d0*/  SHF.R.S32.HI R8, RZ, 0x4, R7 ;  /* 0x00000004ff087819 */ /* 0x000fe40000011407 */
[----:B------:R-:W-:-:S02]  /*01e0*/  LOP3.LUT R3, R3, 0xffffffe0, RZ, 0xc0, !PT ;  /* 0xffffffe003037812 */ /* 0x000fc400078ec0ff */
[----:B------:R-:W-:Y:S02]  /*01f0*/  LEA.HI R2, R0, R4, RZ, 0x2 ;  /* 0x0000000400027211 */ /* 0x000fe400078f10ff */
[----:B------:R-:W-:Y:S01]  /*0200*/  LEA.HI R6, R7, R8, RZ, 0x1 ;  /* 0x0000000807067211 */ /* 0x000fe200078f08ff */
[----:B------:R-:W-:Y:S01]  /*0210*/  IMAD.IADD R0, R14, 0x1, -R3 ;  /* 0x000000010e007824 */ /* 0x000fe200078e0a03 */
[----:B------:R-:W-:Y:S02]  /*0220*/  LOP3.LUT R3, R2, 0xfffffffc, RZ, 0xc0, !PT ;  /* 0xfffffffc02037812 */ /* 0x000fe400078ec0ff */
[----:B------:R-:W-:Y:S02]  /*0230*/  LOP3.LUT R2, R6, 0xfffffffe, RZ, 0xc0, !PT ;  /* 0xfffffffe06027812 */ /* 0x000fe400078ec0ff */
[----:B------:R-:W-:Y:S01]  /*0240*/  SHF.R.S32.HI R5, RZ, 0x1f, R0 ;  /* 0x0000001fff057819 */ /* 0x000fe20000011400 */
[----:B------:R-:W-:Y:S01]  /*0250*/  IMAD.IADD R10, R4, 0x1, -R3 ;  /* 0x00000001040a7824 */ /* 0x000fe200078e0a03 */
[CC--:B------:R-:W-:Y:S01]  /*0260*/  LEA.HI R16, R13.reuse, R14.reuse, RZ, 0x2 ;  /* 0x0000000e0d107211 */ /* 0x0c0fe200078f10ff */
[----:B------:R-:W-:Y:S01]  /*0270*/  IMAD.IADD R11, R8, 0x1, -R2 ;  /* 0x00000001080b7824 */ /* 0x000fe200078e0a02 */
[----:B------:R-:W-:-:S02]  /*0280*/  LEA.HI R15, R13, R14, RZ, 0x3 ;  /* 0x0000000e0d0f7211 */ /* 0x000fc400078f18ff */
[----:B------:R-:W-:Y:S01]  /*0290*/  LOP3.LUT R2, R7, 0xfffffff0, RZ, 0xc0, !PT ;  /* 0xfffffff007027812 */ /* 0x000fe200078ec0ff */
[----:B------:R-:W-:Y:S01]  /*02a0*/  IMAD.SHL.U32 R180, R11, 0x200, RZ ;  /* 0x000002000bb47824 */ /* 0x000fe200078e00ff */
[----:B------:R-:W-:Y:S02]  /*02b0*/  LEA.HI R9, R5, R0, RZ, 0x2 ;  /* 0x0000000005097211 */ /* 0x000fe400078f10ff */
[----:B------:R-:W-:Y:S01]  /*02c0*/  SHF.R.S32.HI R8, RZ, 0x2, R16 ;  /* 0x00000002ff087819 */ /* 0x000fe20000011410 */
[----:B------:R-:W-:Y:S01]  /*02d0*/  IMAD.IADD R2, R14, 0x1, -R2 ;  /* 0x000000010e027824 */ /* 0x000fe200078e0a02 */
[----:B------:R-:W-:Y:S02]  /*02e0*/  SHF.R.S32.HI R0, RZ, 0x1f, R16 ;  /* 0x0000001fff007819 */ /* 0x000fe40000011410 */
[----:B------:R-:W-:Y:S02]  /*02f0*/  SHF.R.S32.HI R3, RZ, 0x3, R15 ;  /* 0x00000003ff037819 */ /* 0x000fe4000001140f */
[----:B------:R-:W-:-:S02]  /*0300*/  LOP3.LUT R5, R15, 0xfffffff8, RZ, 0xc0, !PT ;  /* 0xfffffff80f057812 */ /* 0x000fc400078ec0ff */
[----:B------:R-:W-:Y:S01]  /*0310*/  LEA.HI R4, R0, R8, RZ, 0x3 ;  /* 0x0000000800047211 */ /* 0x000fe200078f18ff */
[----:B------:R-:W-:Y:S01]  /*0320*/  IMAD.SHL.U32 R3, R3, 0x40, RZ ;  /* 0x0000004003037824 */ /* 0x000fe200078e00ff */
[----:B------:R-:W-:Y:S01]  /*0330*/  SHF.R.S32.HI R6, RZ, 0x1f, R2 ;  /* 0x0000001fff067819 */ /* 0x000fe20000011402 */
[----:B------:R-:W-:Y:S01]  /*0340*/  IMAD.IADD R0, R14, 0x1, -R5 ;  /* 0x000000010e007824 */ /* 0x000fe200078e0a05 */
[----:B------:R-:W-:Y:S02]  /*0350*/  LOP3.LUT R4, R4, 0xfffffff8, RZ, 0xc0, !PT ;  /* 0xfffffff804047812 */ /* 0x000fe400078ec0ff */
[----:B------:R-:W-:Y:S01]  /*0360*/  LOP3.LUT R3, R3, 0x1c0, RZ, 0xc0, !PT ;  /* 0x000001c003037812 */ /* 0x000fe200078ec0ff */
[----:B------:R-:W-:Y:S01]  /*0370*/  IMAD.SHL.U32 R5, R0, 0x8, RZ ;  /* 0x0000000800057824 */ /* 0x000fe200078e00ff */
[----:B------:R-:W-:Y:S01]  /*0380*/  LEA.HI R12, R6, R2, RZ, 0x3 ;  /* 0x00000002060c7211 */ /* 0x000fe200078f18ff */
[----:B------:R-:W-:Y:S01]  /*0390*/  IMAD.IADD R7, R8, 0x1, -R4 ;  /* 0x0000000108077824 */ /* 0x000fe200078e0a04 */
[----:B------:R-:W-:-:S02]  /*03a0*/  SHF.R.U32.HI R4, RZ, 0x3, R3 ;  /* 0x00000003ff047819 */ /* 0x000fc40000011603 */
[----:B------:R-:W-:Y:S02]  /*03b0*/  LOP3.LUT R5, R3, 0x38, R5, 0xf8, !PT ;  /* 0x0000003803057812 */ /* 0x000fe400078ef805 */
[----:B------:R-:W-:Y:S02]  /*03c0*/  LOP3.LUT R3, R12, 0xfffffff8, RZ, 0xc0, !PT ;  /* 0xfffffff80c037812 */ /* 0x000fe400078ec0ff */
[C---:B------:R-:W-:Y:S02]  /*03d0*/  LOP3.LUT P4, RZ, R0.reuse, 0x2, RZ, 0xc0, !PT ;  /* 0x0000000200ff7812 */ /* 0x040fe4000788c0ff */
[C---:B------:R-:W-:Y:S01]  /*03e0*/  LOP3.LUT P3, RZ, R0.reuse, 0x4, RZ, 0xc0, !PT ;  /* 0x0000000400ff7812 */ /* 0x040fe2000786c0ff */
[----:B------:R-:W-:Y:S01]  /*03f0*/  IMAD.SHL.U32 R0, R0, 0x40, RZ ;  /* 0x0000004000007824 */ /* 0x000fe200078e00ff */
[----:B------:R-:W-:Y:S01]  /*0400*/  LOP3.LUT R8, R5, R4, RZ, 0x3c, !PT ;  /* 0x0000000405087212 */ /* 0x000fe200078e3cff */
[----:B------:R-:W-:Y:S01]  /*0410*/  IMAD.IADD R17, R2, 0x1, -R3 ;  /* 0x0000000102117824 */ /* 0x000fe200078e0a03 */
[----:B------:R-:W-:Y:S01]  /*0420*/  LEA.HI R5, R13, R14, RZ, 0x7 ;  /* 0x0000000e0d057211 */ /* 0x000fe200078f38ff */
[----:B------:R-:W-:Y:S01]  /*0430*/  IMAD.SHL.U32 R2, R10, 0x10, RZ ;  /* 0x000000100a027824 */ /* 0x000fe200078e00ff */
[----:B------:R-:W-:-:S02]  /*0440*/  LOP3.LUT R0, R0, 0x1c0, RZ, 0xc0, !PT ;  /* 0x000001c000007812 */ /* 0x000fc400078ec0ff */
[----:B------:R-:W-:Y:S01]  /*0450*/  LEA.HI R3, R13, R14, RZ, 0x6 ;  /* 0x0000000e0d037211 */ /* 0x000fe200078f30ff */
[----:B------:R-:W-:Y:S01]  /*0460*/  STL [R1+0x4], R17 ;  /* 0x0000041101007387 */ /* 0x000fe20000100800 */
[C---:B------:R-:W-:Y:S02]  /*0470*/  LOP3.LUT R184, R0.reuse, 0x8, R15, 0xf8, !PT ;  /* 0x0000000800b87812 */ /* 0x040fe400078ef80f */
[----:B------:R-:W-:Y:S01]  /*0480*/  LOP3.LUT R4, R0, 0x30, R2, 0xf8, !PT ;  /* 0x0000003000047812 */ /* 0x000fe200078ef802 */
[----:B------:R-:W-:Y:S01]  /*0490*/  IMAD.SHL.U32 R3, R3, 0x8, RZ ;  /* 0x0000000803037824 */ /* 0x000fe200078e00ff */
[----:B------:R-:W-:Y:S02]  /*04a0*/  SHF.R.S32.HI R5, RZ, 0x7, R5 ;  /* 0x00000007ff057819 */ /* 0x000fe40000011405 */
[----:B------:R-:W-:Y:S02]  /*04b0*/  SHF.R.U32.HI R0, RZ, 0x3, R0 ;  /* 0x00000003ff007819 */ /* 0x000fe40000011600 */
[----:B------:R-:W-:Y:S01]  /*04c0*/  LEA.HI.SX32 R252, R9, R2, 0x1e ;  /* 0x0000000209fc7211 */ /* 0x000fe200078ff2ff */
[----:B------:R-:W-:Y:S01]  /*04d0*/  IMAD R2, R5, 0x1000, R180 ;  /* 0x0000100005027824 */ /* 0x000fe200078e02b4 */
[----:B------:R-:W-:-:S02]  /*04e0*/  LOP3.LUT R184, R184, R0, RZ, 0x3c, !PT ;  /* 0x00000000b8b87212 */ /* 0x000fc400078e3cff */
[----:B------:R-:W-:Y:S02]  /*04f0*/  LOP3.LUT R250, R8, 0xfffffe00, R3, 0xf8, !PT ;  /* 0xfffffe0008fa7812 */ /* 0x000fe400078ef803 */
[----:B------:R-:W-:Y:S01]  /*0500*/  LOP3.LUT R3, R4, 0x8, R15, 0xf8, !PT ;  /* 0x0000000804037812 */ /* 0x000fe200078ef80f */
[----:B------:R-:W-:Y:S01]  /*0510*/  IMAD.IADD R184, R2, 0x1, R184 ;  /* 0x0000000102b87824 */ /* 0x000fe200078e02b8 */
[----:B------:R-:W-:Y:S02]  /*0520*/  LOP3.LUT R2, R16, 0x7ffffffc, RZ, 0xc0, !PT ;  /* 0x7ffffffc10027812 */ /* 0x000fe400078ec0ff */
[----:B------:R-:W-:Y:S01]  /*0530*/  LOP3.LUT R180, R180, R3, R0, 0xf6, !PT ;  /* 0x00000003b4b47212 */ /* 0x000fe200078ef600 */
[C---:B------:R-:W-:Y:S01]  /*0540*/  IMAD.SHL.U32 R0, R7.reuse, 0x40, RZ ;  /* 0x0000004007007824 */ /* 0x040fe200078e00ff */
[----:B------:R-:W-:Y:S01]  /*0550*/  LOP3.LUT R6, R7, 0x1, RZ, 0xc0, !PT ;  /* 0x0000000107067812 */ /* 0x000fe200078ec0ff */
[----:B------:R-:W-:Y:S01]  /*0560*/  IMAD.IADD R4, R14, 0x1, -R2 ;  /* 0x000000010e047824 */ /* 0x000fe200078e0a02 */
[----:B------:R-:W-:Y:S01]  /*0570*/  LOP3.LUT R251, R251, 0x6, RZ, 0xc0, !PT ;  /* 0x00000006fbfb7812 */ /* 0x000fe200078ec0ff */
[----:B------:R-:W-:Y:S01]  /*0580*/  IMAD.SHL.U32 R2, R5, 0x8, RZ ;  /* 0x0000000805027824 */ /* 0x000fe200078e00ff */
[----:B------:R-:W-:Y:S01]  /*0590*/  LOP3.LUT R0, R0, 0x1c0, RZ, 0xc0, !PT ;  /* 0x000001c000007812 */ /* 0x000fe200078ec0ff */
[----:B------:R-:W-:Y:S01]  /*05a0*/  IMAD.SHL.U32 R4, R4, 0x2, RZ ;  /* 0x0000000204047824 */ /* 0x000fe200078e00ff */
[----:B------:R-:W-:Y:S01]  /*05b0*/  ISETP.NE.U32.AND P0, PT, R6, 0x1, PT ;  /* 0x000000010600780c */ /* 0x000fe20003f05070 */
[----:B------:R-:W-:Y:S01]  /*05c0*/  IMAD.SHL.U32 R6, R11, 0x10, RZ ;  /* 0x000000100b067824 */ /* 0x000fe200078e00ff */
[----:B------:R-:W-:Y:S01]  /*05d0*/  LOP3.LUT R2, R2, 0x8, RZ, 0xc0, !PT ;  /* 0x0000000802027812 */ /* 0x000fe200078ec0ff */
[C---:B------:R-:W-:Y:S01]  /*05e0*/  IMAD R251, R5.reuse, 0x40, R251 ;  /* 0x0000004005fb7824 */ /* 0x040fe200078e02fb */
[----:B------:R-:W-:Y:S01]  /*05f0*/  SHF.R.U32.HI R3, RZ, 0x3, R0 ;  /* 0x00000003ff037819 */ /* 0x000fe20000011600 */
[----:B------:R-:W-:Y:S01]  /*0600*/  IMAD R5, R5, 0x2000, R4 ;  /* 0x0000200005057824 */ /* 0x000fe200078e0204 */
[----:B------:R-:W-:Y:S01]  /*0610*/  LOP3.LUT R9, R2, 0x10, R6, 0xf8, !PT ;  /* 0x0000001002097812 */ /* 0x000fe200078ef806 */
[----:B------:R-:W-:Y:S01]  /*0620*/  IMAD.SHL.U32 R184, R184, 0x2, RZ ;  /* 0x00000002b8b87824 */ /* 0x000fe200078e00ff */
[-C--:B------:R-:W-:Y:S01]  /*0630*/  LOP3.LUT R8, R3, R0.reuse, R2, 0x1e, !PT ;  /* 0x0000000003087212 */ /* 0x080fe200078e1e02 */
[----:B------:R-:W-:Y:S01]  /*0640*/  IMAD.SHL.U32 R2, R17, 0x40, RZ ;  /* 0x0000004011027824 */ /* 0x000fe200078e00ff */
[----:B------:R-:W-:Y:S01]  /*0650*/  LOP3.LUT R6, R3, R0, RZ, 0xfc, !PT ;  /* 0x0000000003067212 */ /* 0x000fe200078efcff */
[----:B------:R-:W-:Y:S01]  /*0660*/  IMAD R0, R10, 0x400, R4 ;  /* 0x000004000a007824 */ /* 0x000fe200078e0204 */
[----:B------:R-:W-:Y:S01]  /*0670*/  R2P PR, R7, 0x6 ;  /* 0x0000000607007804 */ /* 0x000fe20000000000 */
[----:B------:R-:W-:Y:S01]  /*0680*/  IMAD.SHL.U32 R7, R12, 0x40, RZ ;  /* 0x000000400c077824 */ /* 0x000fe200078e00ff */
[----:B------:R-:W-:Y:S01]  /*0690*/  LOP3.LUT R2, R2, 0x1c0, RZ, 0xc0, !PT ;  /* 0x000001c002027812 */ /* 0x000fe200078ec0ff */
[----:B------:R-:W-:Y:S01]  /*06a0*/  IMAD R3, R10, 0x400, R5 ;  /* 0x000004000a037824 */ /* 0x000fe200078e0205 */
[----:B------:R-:W-:Y:S01]  /*06b0*/  SEL R185, R218, 0xffffffe0, !P4 ;  /* 0xffffffe0dab97807 */ /* 0x000fe20006000000 */
[----:B------:R-:W-:Y:S01]  /*06c0*/  IMAD.SHL.U32 R4, R11, 0x8, RZ ;  /* 0x000000080b047824 */ /* 0x000fe200078e00ff */
[----:B------:R-:W-:Y:S01]  /*06d0*/  SHF.R.U32.HI R5, RZ, 0x3, R2 ;  /* 0x00000003ff057819 */ /* 0x000fe20000011602 */
[----:B------:R-:W-:Y:S01]  /*06e0*/  IMAD.IADD R6, R6, 0x1, R3 ;  /* 0x0000000106067824 */ /* 0x000fe200078e0203 */
[----:B------:R-:W-:Y:S01]  /*06f0*/  SEL R218, R218, 0xffffffe0, !P1 ;  /* 0xffffffe0dada7807 */ /* 0x000fe20004800000 */
[----:B------:R-:W-:Y:S01]  /*0700*/  IMAD.IADD R8, R0, 0x1, R8 ;  /* 0x0000000100087824 */ /* 0x000fe200078e0208 */
[----:B------:R-:W-:-:S02]  /*0710*/  LOP3.LUT R0, R7, 0xfffffe00, RZ, 0xc0, !PT ;  /* 0xfffffe0007007812 */ /* 0x000fc400078ec0ff */
[----:B------:R-:W-:Y:S02]  /*0720*/  LOP3.LUT R3, R2, 0x8, R4, 0xf8, !PT ;  /* 0x0000000802037812 */ /* 0x000fe400078ef804 */
[----:B------:R-:W-:Y:S01]  /*0730*/  LOP3.LUT R2, R5, R9, R2, 0x1e, !PT ;  /* 0x0000000905027212 */ /* 0x000fe200078e1e02 */
[----:B------:R-:W-:Y:S01]  /*0740*/  IMAD R4, R10, 0x400, R0 ;  /* 0x000004000a047824 */ /* 0x000fe200078e0200 */
[----:B------:R-:W-:Y:S02]  /*0750*/  LOP3.LUT R3, R3, R5, RZ, 0x3c, !PT ;  /* 0x0000000503037212 */ /* 0x000fe400078e3cff */
[----:B------:R-:W-:Y:S01]  /*0760*/  LOP3.LUT R190, R2, R0, RZ, 0xfc, !PT ;  /* 0x0000000002be7212 */ /* 0x000fe200078efcff */
[----:B------:R-:W-:Y:S01]  /*0770*/  IMAD.U32 R0, RZ, RZ, UR5 ;  /* 0x00000005ff007e24 */ /* 0x000fe2000f8e00ff */
[----:B------:R-:W-:Y:S01]  /*0780*/  USHF.R.S32.HI UR5, URZ, 0x1f, UR56 ;  /* 0x0000001f3f057899 */ /* 0x000fe20008011438 */
[----:B------:R-:W-:Y:S01]  /*0790*/  IMAD.IADD R189, R4, 0x1, R3 ;  /* 0x0000000104bd7824 */ /* 0x000fe200078e0203 */
[----:B------:R-:W-:Y:S01]  /*07a0*/  LEA R215, R6, UR4, 0x1 ;  /* 0x0000000406d77c11 */ /* 0x000fe2000f8e08ff */
[----:B------:R-:W-:Y:S01]  /*07b0*/  IMAD.U32 R3, RZ, RZ, UR6 ;  /* 0x00000006ff037e24 */ /* 0x000fe2000f8e00ff */
[----:B------:R-:W-:Y:S01]  /*07c0*/  USHF.R.S32.HI UR6, URZ, 0x1f, UR43 ;  /* 0x0000001f3f067899 */ /* 0x000fe2000801142b */
[----:B------:R-:W-:Y:S01]  /*07d0*/  SEL R216, R216, 0x10, !P0 ;  /* 0x00000010d8d87807 */ /* 0x000fe20004000000 */
[----:B------:R-:W-:Y:S01]  /*07e0*/  IMAD.U32 R2, RZ, RZ, UR5 ;  /* 0x00000005ff027e24 */ /* 0x000fe2000f8e00ff */
[----:B------:R-:W-:Y:S01]  /*07f0*/  LEA R180, R180, UR4, 0x1 ;  /* 0x00000004b4b47c11 */ /* 0x000fe2000f8e08ff */
[----:B------:R-:W-:Y:S01]  /*0800*/  IMAD.U32 R3, RZ, RZ, UR5 ;  /* 0x00000005ff037e24 */ /* 0x000fe2000f8e00ff */
[----:B------:R-:W-:Y:S01]  /*0810*/  UIADD3 UR5, UR4, 0xc000, URZ ;  /* 0x0000c00004057890 */ /* 0x000fe2000fffe03f */
[----:B------:R-:W-:Y:S01]  /*0820*/  MOV R0, UR6 ;  /* 0x0000000600007c02 */ /* 0x000fe20008000f00 */
[----:B------:R-:W-:Y:S01]  /*0830*/  IMAD.U32 R2, RZ, RZ, UR6 ;  /* 0x00000006ff027e24 */ /* 0x000fe2000f8e00ff */
[----:B------:R-:W-:Y:S01]  /*0840*/  UIADD3 UR6, UR4, 0xc000, URZ ;  /* 0x0000c00004067890 */ /* 0x000fe2000fffe03f */
[----:B------:R-:W-:-:S02]  /*0850*/  IMAD.MOV.U32 R0, RZ, RZ, 0x40 ;  /* 0x00000040ff007424 */ /* 0x000fc400078e00ff */
[----:B------:R-:W-:Y:S02]  /*0860*/  IMAD.MOV.U32 R2, RZ, RZ, 0x440 ;  /* 0x00000440ff027424 */ /* 0x000fe400078e00ff */
[C---:B------:R-:W-:Y:S01]  /*0870*/  IMAD.IADD R217, R215.reuse, 0x1, R216 ;  /* 0x00000001d7d97824 */ /* 0x040fe200078e02d8 */
[----:B------:R-:W-:Y:S01]  /*0880*/  SEL R183, R0, 0xffffffc0, !P3 ;  /* 0xffffffc000b77807 */ /* 0x000fe20005800000 */
[----:B------:R-:W-:Y:S01]  /*0890*/  VIADD R186, R184, UR6 ;  /* 0x00000006b8ba7c36 */ /* 0x000fe20008000000 */
[----:B------:R-:W-:Y:S01]  /*08a0*/  SEL R0, R0, 0xffffffc0, !P2 ;  /* 0xffffffc000007807 */ /* 0x000fe20005000000 */
[C---:B------:R-:W-:Y:S01]  /*08b0*/  IMAD.IADD R221, R215.reuse, 0x1, R218 ;  /* 0x00000001d7dd7824 */ /* 0x040fe200078e02da */
[----:B------:R-:W-:Y:S01]  /*08c0*/  LEA R7, R8, UR6, 0x1 ;  /* 0x0000000608077c11 */ /* 0x000fe2000f8e08ff */
[----:B------:R-:W-:Y:S01]  /*08d0*/  IMAD.IADD R183, R186, 0x1, R183 ;  /* 0x00000001bab77824 */ /* 0x000fe200078e02b7 */
[----:B------:R-:W-:Y:S01]  /*08e0*/  SEL R2, R2, 0x3c0, !P2 ;  /* 0x000003c002027807 */ /* 0x000fe20005000000 */
[----:B------:R-:W-:Y:S01]  /*08f0*/  IMAD.IADD R214, R215, 0x1, R0 ;  /* 0x00000001d7d67824 */ /* 0x000fe200078e0200 */
[----:B------:R-:W-:Y:S01]  /*0900*/  IADD3 R6, R218, R7, RZ ;  /* 0x00000007da067210 */ /* 0x000fe20007ffe0ff */
[----:B------:R-:W-:Y:S01]  /*0910*/  IMAD.IADD R5, R0, 0x1, R7 ;  /* 0x0000000100057824 */ /* 0x000fe200078e0207 */
[----:B------:R-:W-:Y:S01]  /*0920*/  STL [R1], R7 ;  /* 0x0000000701007387 */ /* 0x000fe20000100800 */
[----:B------:R-:W-:-:S02]  /*0930*/  VIADD R10, R7, 0x420 ;  /* 0x00000420070a7836 */ /* 0x000fc40000000000 */
[C---:B------:R-:W-:Y:S01]  /*0940*/  IMAD.IADD R4, R7.reuse, 0x1, R2 ;  /* 0x0000000107047824 */ /* 0x040fe200078e0202 */
[----:B------:R-:W-:Y:S01]  /*0950*/  STL [R1+0x18], R5 ;  /* 0x0000180501007387 */ /* 0x000fe20000100800 */
[C---:B------:R-:W-:Y:S02]  /*0960*/  VIADD R3, R7.reuse, 0x2020 ;  /* 0x0000202007037836 */ /* 0x040fe40000000000 */
[C---:B------:R-:W-:Y:S01]  /*0970*/  @P1 VIADD R10, R7.reuse, 0x3e0 ;  /* 0x000003e0070a1836 */ /* 0x040fe20000000000 */
[----:B------:R1:W-:Y:S01]  /*0980*/  STL [R1+0x34], R6 ;  /* 0x0000340601007387 */ /* 0x0003e20000100800 */
[C---:B------:R-:W-:Y:S02]  /*0990*/  VIADD R9, R7.reuse, 0x2420 ;  /* 0x0000242007097836 */ /* 0x040fe40000000000 */
[C---:B------:R-:W-:Y:S01]  /*09a0*/  @P1 VIADD R3, R7.reuse, 0x1fe0 ;  /* 0x00001fe007031836 */ /* 0x040fe20000000000 */
[----:B------:R-:W-:Y:S01]  /*09b0*/  STL [R1+0x14], R4 ;  /* 0x0000140401007387 */ /* 0x000fe20000100800 */
[----:B------:R-:W-:-:S02]  /*09c0*/  VIADD R8, R7, 0x2040 ;  /* 0x0000204007087836 */ /* 0x000fc40000000000 */
[C---:B------:R-:W-:Y:S01]  /*09d0*/  @P1 VIADD R9, R7.reuse, 0x23e0 ;  /* 0x000023e007091836 */ /* 0x040fe20000000000 */
[----:B------:R-:W-:Y:S01]  /*09e0*/  STL [R1+0x20], R10 ;  /* 0x0000200a01007387 */ /* 0x000fe20000100800 */
[----:B------:R-:W-:Y:S02]  /*09f0*/  @P2 VIADD R8, R7, 0x1fc0 ;  /* 0x00001fc007082836 */ /* 0x000fe40000000000 */
[----:B------:R-:W-:Y:S01]  /*0a00*/  IMAD.IADD R216, R216, 0x1, R214 ;  /* 0x00000001d8d87824 */ /* 0x000fe200078e02d6 */
[----:B------:R-:W-:Y:S01]  /*0a10*/  STL [R1+0x8], R3 ;  /* 0x0000080301007387 */ /* 0x000fe20000100800 */
[----:B------:R-:W-:Y:S02]  /*0a20*/  IMAD.IADD R186, R186, 0x1, R185 ;  /* 0x00000001baba7824 */ /* 0x000fe400078e02b9 */
[----:B------:R-:W-:Y:S01]  /*0a30*/  IMAD.IADD R220, R217, 0x1, R218 ;  /* 0x00000001d9dc7824 */ /* 0x000fe200078e02da */
[----:B------:R-:W-:Y:S01]  /*0a40*/  STL [R1+0x1c], R9 ;  /* 0x00001c0901007387 */ /* 0x000fe20000100800 */
[----:B------:R-:W-:-:S02]  /*0a50*/  IMAD.IADD R219, R218, 0x1, R214 ;  /* 0x00000001dadb7824 */ /* 0x000fc400078e02d6 */
[----:B------:R-:W-:Y:S01]  /*0a60*/  IMAD.IADD R185, R185, 0x1, R183 ;  /* 0x00000001b9b97824 */ /* 0x000fe200078e02b7 */
[----:B------:R-:W-:Y:S01]  /*0a70*/  STL [R1+0x10], R8 ;  /* 0x0000100801007387 */ /* 0x000fe20000100800 */
[C---:B-1----:R-:W-:Y:S02]  /*0a80*/  VIADD R6, R7.reuse, 0x2440 ;  /* 0x0000244007067836 */ /* 0x042fe40000000000 */
[----:B------:R-:W-:-:S05]  /*0a90*/  @P2 VIADD R6, R7, 0x23c0 ;  /* 0x000023c007062836 */ /* 0x000fca0000000000 */
[----:B------:R1:W-:Y:S02]  /*0aa0*/  STL [R1+0xc], R6 ;  /* 0x00000c0601007387 */ /* 0x0003e40000100800 */
[C---:B-1----:R-:W-:Y:S02]  /*0ab0*/  IMAD.IADD R6, R218.reuse, 0x1, R5 ;  /* 0x00000001da067824 */ /* 0x042fe400078e0205 */
[----:B------:R-:W-:Y:S02]  /*0ac0*/  IMAD.IADD R5, R218, 0x1, R4 ;  /* 0x00000001da057824 */ /* 0x000fe400078e0204 */
[--C-:B------:R-:W-:Y:S01]  /*0ad0*/  IMAD.IADD R4, R0, 0x1, R3.reuse ;  /* 0x0000000100047824 */ /* 0x100fe200078e0203 */
[----:B------:R1:W-:Y:S01]  /*0ae0*/  STL [R1+0x30], R6 ;  /* 0x0000300601007387 */ /* 0x0003e20000100800 */
[----:B------:R-:W-:Y:S02]  /*0af0*/  IMAD.IADD R0, R2, 0x1, R3 ;  /* 0x0000000102007824 */ /* 0x000fe400078e0203 */
[----:B------:R-:W-:Y:S01]  /*0b00*/  IMAD.IADD R218, R218, 0x1, R216 ;  /* 0x00000001dada7824 */ /* 0x000fe200078e02d8 */
[----:B------:R1:W-:Y:S04]  /*0b10*/  STL [R1+0x2c], R5 ;  /* 0x00002c0501007387 */ /* 0x0003e80000100800 */
[----:B------:R1:W-:Y:S04]  /*0b20*/  STL [R1+0x28], R4 ;  /* 0x0000280401007387 */ /* 0x0003e80000100800 */
[----:B------:R1:W-:Y:S02]  /*0b30*/  STL [R1+0x24], R0 ;  /* 0x0000240001007387 */ /* 0x0003e40000100800 */
.L_x_432:
[----:B------:R-:W-:Y:S01]  /*0b40*/  ULDC.64 UR10, c[0x0][0x308] ;  /* 0x0000c200000a7ab9 */ /* 0x000fe20000000a00 */
[----:B------:R-:W-:Y:S01]  /*0b50*/  ULDC.64 UR12, c[0x0][0x300] ;  /* 0x0000c000000c7ab9 */ /* 0x000fe20000000a00 */
[----:B------:R-:W-:Y:S02]  /*0b60*/  UISETP.NE.U32.AND UP3, UPT, UR10, URZ, UPT ;  /* 0x0000003f0a00728c */ /* 0x000fe4000bf65070 */
[----:B------:R-:W-:Y:S02]  /*0b70*/  UISETP.NE.U32.AND UP4, UPT, UR12, URZ, UPT ;  /* 0x0000003f0c00728c */ /* 0x000fe4000bf85070 */
[----:B------:R-:W-:Y:S02]  /*0b80*/  UISETP.NE.AND.EX UP3, UPT, UR11, URZ, UPT, UP3 ;  /* 0x0000003f0b00728c */ /* 0x000fe4000bf65330 */
[----:B------:R-:W-:Y:S02]  /*0b90*/  UISETP.NE.AND.EX UP4, UPT, UR13, URZ, UPT, UP4 ;  /* 0x0000003f0d00728c */ /* 0x000fe4000bf85340 */
[----:B------:R-:W-:-:S02]  /*0ba0*/  USHF.R.S32.HI UR58, URZ, 0x1f, UR43 ;  /* 0x0000001f3f3a7899 */ /* 0x000fc4000801142b */
[----:B------:R-:W-:Y:S01]  /*0bb0*/  USHF.L.U32 UR17, UR43, 0x2, URZ ;  /* 0x000000022b117899 */ /* 0x000fe2000800063f */
[----:B------:R-:W-:Y:S01]  /*0bc0*/  PLOP3.LUT P0, PT, PT, PT, UP3, 0x80, 0x0 ;  /* 0x000000000000781c */ /* 0x000fe20003f0f038 */
[----:B------:R-:W-:Y:S01]  /*0bd0*/  USHF.L.U64.HI UR6, UR43, 0x2, UR58 ;  /* 0x000000022b067899 */ /* 0x000fe2000801023a */
[----:B------:R-:W-:Y:S01]  /*0be0*/  PLOP3.LUT P1, PT, PT, PT, UP4, 0x80, 0x0 ;  /* 0x000000000000781c */ /* 0x000fe20003f2f048 */
[----:B------:R-:W-:Y:S01]  /*0bf0*/  ULDC.64 UR14, c[0x0][0x2f0] ;  /* 0x0000bc00000e7ab9 */ /* 0x000fe20000000a00 */
[----:B------:R-:W-:Y:S02]  /*0c00*/  @UP3 UIADD3 UR10, UP0, UR17, UR10, URZ ;  /* 0x0000000a110a3290 */ /* 0x000fe4000ff1e03f */
[----:B------:R-:W-:Y:S02]  /*0c10*/  @UP4 UIADD3 UR12, UP1, UR17, UR12, URZ ;  /* 0x0000000c110c4290 */ /* 0x000fe4000ff3e03f */
[----:B------:R-:W-:Y:S02]  /*0c20*/  UIADD3 UR16, UP2, UR17, UR14, URZ ;  /* 0x0000000e11107290 */ /* 0x000fe4000ff5e03f */
[----:B------:R-:W-:Y:S01]  /*0c30*/  @UP3 UIADD3.X UR11, UR6, UR11, URZ, UP0, !UPT ;  /* 0x0000000b060b3290 */ /* 0x000fe200087fe43f */
[----:B-1--4-:R-:W-:Y:S01]  /*0c40*/  IMAD.U32 R2, RZ, RZ, UR10 ;  /* 0x0000000aff027e24 */ /* 0x012fe2000f8e00ff */
[----:B------:R-:W-:Y:S01]  /*0c50*/  UISETP.NE.U32.AND UP0, UPT, UR14, URZ, UPT ;  /* 0x0000003f0e00728c */ /* 0x000fe2000bf05070 */
[----:B-1----:R-:W-:Y:S01]  /*0c60*/  IMAD.U32 R4, RZ, RZ, UR12 ;  /* 0x0000000cff047e24 */ /* 0x002fe2000f8e00ff */
[----:B------:R-:W-:-:S02]  /*0c70*/  @UP4 UIADD3.X UR13, UR6, UR13, URZ, UP1, !UPT ;  /* 0x0000000d060d4290 */ /* 0x000fc40008ffe43f */
[----:B------:R-:W-:Y:S01]  /*0c80*/  UIADD3.X UR7, UR6, UR15, URZ, UP2, !UPT ;  /* 0x0000000f06077290 */ /* 0x000fe200097fe43f */
[----:B------:R-:W-:Y:S01]  /*0c90*/  IMAD.U32 R3, RZ, RZ, UR11 ;  /* 0x0000000bff037e24 */ /* 0x000fe2000f8e00ff */
[----:B------:R-:W-:Y:S01]  /*0ca0*/  UISETP.NE.AND.EX UP2, UPT, UR15, URZ, UPT, UP0 ;  /* 0x0000003f0f00728c */ /* 0x000fe2000bf45300 */
[----:B------:R-:W-:Y:S02]  /*0cb0*/  ULDC.U8 UR18, c[0x0][0x3c2] ;  /* 0x0000f08000127ab9 */ /* 0x000fe40000000000 */
[----:B------:R-:W-:Y:S01]  /*0cc0*/  ULDC.64 UR14, c[0x0][0x2f8] ;  /* 0x0000be00000e7ab9 */ /* 0x000fe20000000a00 */
[----:B------:R-:W-:Y:S01]  /*0cd0*/  UISETP.NE.AND UP1, UPT, UR18, URZ, UPT ;  /* 0x0000003f1200728c */ /* 0x000fe2000bf25270 */
[----:B------:R-:W-:Y:S01]  /*0ce0*/  IMAD.U32 R5, RZ, RZ, UR13 ;  /* 0x0000000dff057e24 */ /* 0x000fe2000f8e00ff */
[----:B------:R-:W-:Y:S01]  /*0cf0*/  UISETP.EQ.U32.AND UP4, UPT, UR14, URZ, UPT ;  /* 0x0000003f0e00728c */ /* 0x000fe2000bf82070 */
[----:B------:R-:W-:Y:S01]  /*0d00*/  PLOP3.LUT P3, PT, PT, PT, UP2, 0x80, 0x0 ;  /* 0x000000000000781c */ /* 0x000fe20003f6f028 */
[----:B------:R-:W-:-:S02]  /*0d10*/  @!UP3 ULDC.64 UR10, c[0x0][0x318] ;  /* 0x0000c600000abab9 */ /* 0x000fc40000000a00 */
[----:B------:R-:W-:Y:S01]  /*0d20*/  UISETP.EQ.OR.EX UP4, UPT, UR15, URZ, !UP1, UP4 ;  /* 0x0000003f0f00728c */ /* 0x000fe2000cf82740 */
[----:B--23--:R-:W2:Y:S05]  /*0d30*/  @P1 LDG.E R7, desc[UR8][R4.64] ;  /* 0x0000000804071981 */ /* 0x00ceaa000c1e1900 */
[----:B------:R-:W-:Y:S01]  /*0d40*/  PLOP3.LUT P2, PT, PT, PT, UP4, 0x80, 0x0 ;  /* 0x000000000000781c */ /* 0x000fe20003f4f048 */
[----:B------:R1:W3:Y:S02]  /*0d50*/  @P0 LDG.E R5, desc[UR8][R2.64] ;  /* 0x0000000802050981 */ /* 0x0002e4000c1e1900 */
[----:B-1----:R-:W-:Y:S01]  /*0d60*/  IMAD.U32 R3, RZ, RZ, UR7 ;  /* 0x00000007ff037e24 */ /* 0x002fe2000f8e00ff */
[----:B------:R-:W-:Y:S01]  /*0d70*/  UIADD3 UR7, UP0, UR17, UR14, URZ ;  /* 0x0000000e11077290 */ /* 0x000fe2000ff1e03f */
[----:B------:R-:W-:-:S03]  /*0d80*/  IMAD.U32 R2, RZ, RZ, UR16 ;  /* 0x00000010ff027e24 */ /* 0x000fc6000f8e00ff */
[----:B------:R-:W-:Y:S02]  /*0d90*/  UIADD3.X UR6, UR6, UR15, URZ, UP0, !UPT ;  /* 0x0000000f06067290 */ /* 0x000fe400087fe43f */
[----:B------:R-:W4:Y:S04]  /*0da0*/  @P3 LDG.E R6, desc[UR8][R2.64] ;  /* 0x0000000802063981 */ /* 0x000f28000c1e1900 */
[----:B-----5:R1:W5:Y:S02]  /*0db0*/  @P3 LDG.E R0, desc[UR8][R2.64+0x4] ;  /* 0x0000040802003981 */ /* 0x020364000c1e1900 */
[----:B-1----:R-:W-:Y:S02]  /*0dc0*/  IMAD.U32 R2, RZ, RZ, UR7 ;  /* 0x00000007ff027e24 */ /* 0x002fe4000f8e00ff */
[----:B------:R-:W-:Y:S01]  /*0dd0*/  IMAD.U32 R3, RZ, RZ, UR6 ;  /* 0x00000006ff037e24 */ /* 0x000fe2000f8e00ff */
[----:B------:R-:W-:Y:S01]  /*0de0*/  UMOV UR16, URZ ;  /* 0x0000003f00107c82 */ /* 0x000fe20008000000 */
[----:B------:R-:W-:Y:S01]  /*0df0*/  @!UP3 UISETP.NE.U32.AND UP0, UPT, UR10, URZ, UPT ;  /* 0x0000003f0a00b28c */ /* 0x000fe2000bf05070 */
[----:B------:R-:W-:-:S02]  /*0e00*/  @!UP3 ULDC UR6, c[0x0][0x2cc] ;  /* 0x0000b3000006bab9 */ /* 0x000fc40000000800 */
[----:B------:R-:W5:Y:S01]  /*0e10*/  @!P2 LDG.E R4, desc[UR8][R2.64] ;  /* 0x000000080204a981 */ /* 0x000f62000c1e1900 */
[----:B------:R-:W-:Y:S01]  /*0e20*/  @!UP3 UISETP.NE.AND.EX UP0, UPT, UR11, URZ, UPT, UP0 ;  /* 0x0000003f0b00b28c */ /* 0x000fe2000bf05300 */
[----:B------:R-:W-:Y:S01]  /*0e30*/  UMOV UR7, 0xffffffff ;  /* 0xffffffff00077882 */ /* 0x000fe20000000000 */
[----:B------:R-:W-:Y:S02]  /*0e40*/  UMOV UR24, 0xffffffff ;  /* 0xffffffff00187882 */ /* 0x000fe40000000000 */
[----:B------:R-:W-:Y:S02]  /*0e50*/  @!UP3 USEL UR11, UR6, URZ, UP0 ;  /* 0x0000003f060bb287 */ /* 0x000fe40008000000 */
[----:B------:R-:W-:Y:S01]  /*0e60*/  USHF.L.U32 UR34, UR23, 0x7, URZ ;  /* 0x0000000717227899 */ /* 0x000fe2000800063f */
[----:B------:R-:W-:Y:S01]  /*0e70*/  ULDC UR10, c[0x0][0x2c8] ;  /* 0x0000b200000a7ab9 */ /* 0x000fe20000000800 */
[----:B--2---:R-:W-:Y:S02]  /*0e80*/  @P1 R2UR UR16, R7 ;  /* 0x00000000071012ca */ /* 0x004fe400000e0000 */
[----:B---3--:R-:W-:-:S02]  /*0e90*/  @P0 R2UR UR12, R5 ;  /* 0x00000000050c02ca */ /* 0x008fc400000e0000 */
[----:B------:R-:W-:-:S04]  /*0ea0*/  ISETP.NE.U32.AND P0, PT, RZ, UR14, PT ;  /* 0x0000000eff007c0c */ /* 0x000fc8000bf05070 */
[----:B------:R-:W-:-:S07]  /*0eb0*/  ISETP.NE.AND.EX P0, PT, RZ, UR15, PT, P0 ;  /* 0x0000000fff007c0c */ /* 0x000fce000bf05300 */
[----:B------:R-:W-:Y:S01]  /*0ec0*/  @UP3 UIADD3 UR6, UR12, -UR16, URZ ;  /* 0x800000100c063290 */ /* 0x000fe2000fffe03f */
[----:B----4-:R-:W-:Y:S02]  /*0ed0*/  @P3 R2UR UR7, R6 ;  /* 0x00000000060732ca */ /* 0x010fe400000e0000 */
[----:B-----5:R-:W-:Y:S02]  /*0ee0*/  @P3 R2UR UR13, R0 ;  /* 0x00000000000d32ca */ /* 0x020fe400000e0000 */
[----:B------:R-:W-:Y:S01]  /*0ef0*/  @!P2 R2UR UR24, R4 ;  /* 0x000000000418a2ca */ /* 0x000fe200000e0000 */
[----:B------:R-:W-:-:S14]  /*0f00*/  @!P0 BRA `(.L_x_388) ;  /* 0x0000000000188947 */ /* 0x000fdc0003800000 */
[----:B------:R-:W-:-:S13]  /*0f10*/  PLOP3.LUT P0, PT, PT, PT, UP1, 0x80, 0x0 ;  /* 0x000000000000781c */ /* 0x000fda0003f0f018 */
[----:B------:R-:W2:Y:S04]  /*0f20*/  @P0 LDG.E R0, desc[UR8][R2.64+0x4] ;  /* 0x0000040802000981 */ /* 0x000ea8000c1e1900 */
[----:B------:R-:W3:Y:S01]  /*0f30*/  @!P0 LDG.E R2, desc[UR8][R2.64] ;  /* 0x0000000802028981 */ /* 0x000ee2000c1e1900 */
[----:B--2---:R-:W-:-:S13]  /*0f40*/  @P0 R2UR UR10, R0 ;  /* 0x00000000000a02ca */ /* 0x004fda00000e0000 */
[----:B------:R-:W-:-:S07]  /*0f50*/  @UP1 UIADD3 UR10, UR10, -UR24, URZ ;  /* 0x800000180a0a1290 */ /* 0x000fce000fffe03f */
[----:B---3--:R-:W-:-:S15]  /*0f60*/  @!P0 R2UR UR10, R2 ;  /* 0x00000000020a82ca */ /* 0x008fde00000e0000 */
.L_x_388:
[----:B------:R-:W-:Y:S02]  /*0f70*/  @!UP3 UIADD3 UR6, UR11, UR10, -UR16 ;  /* 0x0000000a0b06b290 */ /* 0x000fe4000fffe810 */
[----:B------:R-:W-:Y:S02]  /*0f80*/  @UP2 UIADD3 UR35, UR13, -UR7, URZ ;  /* 0x800000070d232290 */ /* 0x000fe4000fffe03f */
[----:B------:R-:W-:-:S05]  /*0f90*/  UISETP.GT.AND UP0, UPT, UR6, UR34, UPT ;  /* 0x000000220600728c */ /* 0x000fca000bf04270 */
[----:B------:R-:W-:Y:S01]  /*0fa0*/  @!UP2 ULDC UR35, c[0x0][0x2c4] ;  /* 0x0000b1000023aab9 */ /* 0x000fe20000000800 */
[----:B------:R-:W-:-:S13]  /*0fb0*/  PLOP3.LUT P0, PT, PT, PT, UP0, 0x80, 0x0 ;  /* 0x000000000000781c */ /* 0x000fda0003f0f008 */
[----:B------:R-:W-:Y:S05]  /*0fc0*/  @!P0 BRA `(.L_x_389) ;  /* 0x0000009400448947 */ /* 0x000fea0003800000 */
[----:B------:R-:W1:Y:S01]  /*0fd0*/  LDC R6, c[0x0][0x278] ;  /* 0x00009e00ff067b82 */ /* 0x000e620000000800 */
[----:B------:R-:W-:Y:S01]  /*0fe0*/  UISETP.NE.AND UP1, UPT, UR7, -0x1, UPT ;  /* 0xffffffff0700788c */ /* 0x000fe2000bf25270 */
[----:B------:R-:W-:Y:S01]  /*0ff0*/  IABS R4, UR56 ;  /* 0x0000003800047c13 */ /* 0x000fe20008000000 */
[----:B------:R-:W-:Y:S01]  /*1000*/  ULDC.64 UR10, c[0x0][0x228] ;  /* 0x00008a00000a7ab9 */ /* 0x000fe20000000a00 */
[----:B------:R-:W-:Y:S01]  /*1010*/  ULDC.64 UR12, c[0x0][0x488] ;  /* 0x00012200000c7ab9 */ /* 0x000fe20000000a00 */
[----:B------:R-:W-:Y:S02]  /*1020*/  UIMAD.WIDE.U32 UR20, UR43, UR10, URZ ;  /* 0x0000000a2b1472a5 */ /* 0x000fe4000f8e003f */
[----:B------:R-:W-:Y:S01]  /*1030*/  UIMAD UR10, UR58, UR10, URZ ;  /* 0x0000000a3a0a72a4 */ /* 0x000fe2000f8e023f */
[----:B------:R-:W2:Y:S01]  /*1040*/  S2UR UR14, SR_CTAID.X ;  /* 0x00000000000e79c3 */ /* 0x000ea20000002500 */
[----:B------:R-:W-:Y:S02]  /*1050*/  UISETP.NE.AND UP0, UPT, UR24, -0x1, UPT ;  /* 0xffffffff1800788c */ /* 0x000fe4000bf05270 */
[----:B------:R-:W-:Y:S01]  /*1060*/  UIMAD UR26, UR43, UR11, UR10 ;  /* 0x0000000b2b1a72a4 */ /* 0x000fe2000f8e020a */
[----:B------:R-:W-:-:S02]  /*1070*/  ULDC.64 UR28, c[0x0][0x240] ;  /* 0x00009000001c7ab9 */ /* 0x000fc40000000a00 */
[----:B------:R-:W-:Y:S01]  /*1080*/  @!UP1 ULDC.64 UR10, c[0x0][0x418] ;  /* 0x00010600000a9ab9 */ /* 0x000fe20000000a00 */
[----:B------:R-:W-:Y:S01]  /*1090*/  ULDC.U8 UR42, c[0x0][0x3d8] ;  /* 0x0000f600002a7ab9 */ /* 0x000fe20000000000 */
[----:B------:R-:W-:Y:S01]  /*10a0*/  ULDC UR59, c[0x0][0x2d4] ;  /* 0x0000b500003b7ab9 */ /* 0x000fe20000000800 */
[----:B------:R-:W-:Y:S02]  /*10b0*/  UIMAD.WIDE.U32 UR18, UR7, UR28, URZ ;  /* 0x0000001c071272a5 */ /* 0x000fe4000f8e003f */
[----:B------:R-:W-:Y:S02]  /*10c0*/  UISETP.NE.AND UP3, UPT, UR42, URZ, UPT ;  /* 0x0000003f2a00728c */ /* 0x000fe4000bf65270 */
[----:B------:R-:W-:Y:S02]  /*10d0*/  @UP0 UIADD3 UR17, UR16, UR24, URZ ;  /* 0x0000001810110290 */ /* 0x000fe4000fffe03f */
[----:B------:R-:W-:Y:S01]  /*10e0*/  USHF.R.S32.HI UR40, URZ, 0x1f, UR59 ;  /* 0x0000001f3f287899 */ /* 0x000fe2000801143b */
[----:B-1----:R-:W-:Y:S01]  /*10f0*/  IABS R5, R6 ;  /* 0x0000000600057213 */ /* 0x002fe20000000000 */
[----:B------:R-:W-:Y:S01]  /*1100*/  USEL UR57, UR20, UR18, !UP1 ;  /* 0x0000001214397287 */ /* 0x000fe2000c800000 */
[----:B------:R-:W-:Y:S01]  /*1110*/  ISETP.NE.AND P3, PT, R6, RZ, PT ;  /* 0x000000ff0600720c */ /* 0x000fe20003f65270 */
[----:B------:R-:W-:Y:S01]  /*1120*/  UIADD3 UR48, UR21, UR26, URZ ;  /* 0x0000001a15307290 */ /* 0x000fe2000fffe03f */
[----:B------:R-:W1:Y:S01]  /*1130*/  I2F.RP R2, R5 ;  /* 0x0000000500027306 */ /* 0x000e620000209400 */
[----:B------:R-:W-:Y:S01]  /*1140*/  ULDC UR45, c[0x0][0x2dc] ;  /* 0x0000b700002d7ab9 */ /* 0x000fe20000000800 */
[----:B------:R-:W-:Y:S01]  /*1150*/  ULDC UR61, c[0x0][0x270] ;  /* 0x00009c00003d7ab9 */ /* 0x000fe20000000800 */
[----:B------:R-:W-:-:S02]  /*1160*/  @!UP1 UIMAD.WIDE.U32 UR32, UR43, UR10, URZ ;  /* 0x0000000a2b2092a5 */ /* 0x000fc4000f8e003f */
[----:B--2---:R-:W-:Y:S02]  /*1170*/  UIMAD.WIDE.U32 UR30, UR14, UR12, URZ ;  /* 0x0000000c0e1e72a5 */ /* 0x004fe4000f8e003f */
[----:B------:R-:W-:Y:S02]  /*1180*/  UIMAD UR50, UR56, UR45, URZ ;  /* 0x0000002d383272a4 */ /* 0x000fe4000f8e023f */
[----:B------:R-:W-:Y:S02]  /*1190*/  UIMAD UR47, UR14, UR13, UR31 ;  /* 0x0000000d0e2f72a4 */ /* 0x000fe4000f8e021f */
[----:B------:R-:W-:Y:S01]  /*11a0*/  USHF.L.U32 UR14, UR43, 0x7, URZ ;  /* 0x000000072b0e7899 */ /* 0x000fe2000800063f */
[----:B------:R-:W-:Y:S01]  /*11b0*/  @UP1 ULDC.64 UR12, c[0x0][0x420] ;  /* 0x00010800000c1ab9 */ /* 0x000fe20000000a00 */
[----:B------:R-:W-:Y:S01]  /*11c0*/  UIMAD UR25, UR7, UR29, URZ ;  /* 0x0000001d071972a4 */ /* 0x000fe2000f8e023f */
[----:B-1----:R-:W1:Y:S01]  /*11d0*/  MUFU.RCP R2, R2 ;  /* 0x0000000200027308 */ /* 0x002e620000001000 */
[----:B------:R-:W-:-:S02]  /*11e0*/  @UP1 UIMAD.WIDE.U32 UR36, UR7, UR12, URZ ;  /* 0x0000000c072412a5 */ /* 0x000fc4000f8e003f */
[----:B------:R-:W-:Y:S02]  /*11f0*/  @!UP1 UIMAD UR12, UR58, UR10, URZ ;  /* 0x0000000a3a0c92a4 */ /* 0x000fe4000f8e023f */
[----:B------:R-:W-:Y:S02]  /*1200*/  @UP1 UIMAD UR49, UR7, UR13, UR37 ;  /* 0x0000000d073112a4 */ /* 0x000fe4000f8e0225 */
[----:B------:R-:W-:Y:S02]  /*1210*/  @!UP1 UIMAD UR31, UR43, UR11, UR12 ;  /* 0x0000000b2b1f92a4 */ /* 0x000fe4000f8e020c */
[----:B------:R-:W-:Y:S02]  /*1220*/  UIADD3 UR12, UR35, 0x7f, URZ ;  /* 0x0000007f230c7890 */ /* 0x000fe4000fffe03f */
[----:B------:R-:W-:Y:S02]  /*1230*/  USHF.L.U64.HI UR13, UR43, 0x7, UR58 ;  /* 0x000000072b0d7899 */ /* 0x000fe4000801023a */
[----:B------:R-:W-:-:S02]  /*1240*/  USHF.R.S32.HI UR22, URZ, 0x1f, UR12 ;  /* 0x0000001f3f167899 */ /* 0x000fc4000801140c */
[----:B------:R-:W-:Y:S01]  /*1250*/  USEL UR39, UR13, URZ, UP2 ;  /* 0x0000003f0d277287 */ /* 0x000fe20009000000 */
[----:B-1----:R-:W-:Y:S01]  /*1260*/  VIADD R2, R2, 0xffffffe ;  /* 0x0ffffffe02027836 */ /* 0x002fe20000000000 */
[----:B------:R-:W-:Y:S02]  /*1270*/  ULEA.HI UR42, UR22, UR12, URZ, 0x7 ;  /* 0x0000000c162a7291 */ /* 0x000fe4000f8f383f */
[----:B------:R-:W-:Y:S01]  /*1280*/  USEL UR38, UR14, URZ, UP2 ;  /* 0x0000003f0e267287 */ /* 0x000fe20009000000 */
[----:B------:R-:W1:Y:S01]  /*1290*/  F2I.FTZ.U32.TRUNC.NTZ R3, R2 ;  /* 0x0000000200037305 */ /* 0x000e62000021f000 */
[----:B------:R-:W-:Y:S01]  /*12a0*/  @UP0 ULDC.64 UR12, c[0x0][0x248] ;  /* 0x00009200000c0ab9 */ /* 0x000fe20000000a00 */
[----:B------:R-:W-:Y:S02]  /*12b0*/  UIMAD.WIDE UR10, UR45, UR61, URZ ;  /* 0x0000003d2d0a72a5 */ /* 0x000fe4000f8e023f */
[----:B------:R-:W-:Y:S02]  /*12c0*/  @UP0 UIMAD.WIDE.U32 UR20, UR17, UR12, URZ ;  /* 0x0000000c111402a5 */ /* 0x000fe4000f8e003f */
[----:B------:R-:W-:-:S02]  /*12d0*/  @UP0 UIMAD UR22, UR17, UR13, URZ ;  /* 0x0000000d111602a4 */ /* 0x000fc4000f8e023f */
[----:B------:R-:W-:Y:S02]  /*12e0*/  UIMAD UR17, UR40, UR43, URZ ;  /* 0x0000002b281172a4 */ /* 0x000fe4000f8e023f */
[----:B------:R-:W-:Y:S02]  /*12f0*/  UIMAD.WIDE.U32 UR14, UR43, UR59, URZ ;  /* 0x0000003b2b0e72a5 */ /* 0x000fe4000f8e003f */
[----:B------:R-:W-:Y:S01]  /*1300*/  UIMAD UR17, UR58, UR59, UR17 ;  /* 0x0000003b3a1172a4 */ /* 0x000fe2000f8e0211 */
[----:B------:R-:W-:Y:S01]  /*1310*/  @UP0 UMOV UR45, UR20 ;  /* 0x00000014002d0c82 */ /* 0x000fe20008000000 */
[----:B-1----:R-:W-:Y:S01]  /*1320*/  IMAD.MOV R0, RZ, RZ, -R3 ;  /* 0x000000ffff007224 */ /* 0x002fe200078e0a03 */
[----:B------:R-:W-:Y:S01]  /*1330*/  UIMAD UR20, UR11, UR14, URZ ;  /* 0x0000000e0b1472a4 */ /* 0x000fe2000f8e023f */
[----:B------:R-:W-:Y:S01]  /*1340*/  IMAD.MOV.U32 R2, RZ, RZ, RZ ;  /* 0x000000ffff027224 */ /* 0x000fe200078e00ff */
[----:B------:R-:W-:Y:S01]  /*1350*/  UIADD3 UR17, UR15, UR17, URZ ;  /* 0x000000110f117290 */ /* 0x000fe2000fffe03f */
[----:B------:R-:W-:Y:S01]  /*1360*/  IMAD R0, R0, R5, RZ ;  /* 0x0000000500007224 */ /* 0x000fe200078e02ff */
[----:B------:R-:W-:-:S02]  /*1370*/  @UP1 UIADD3 UR48, UR19, UR25, URZ ;  /* 0x0000001913301290 */ /* 0x000fc4000fffe03f */
[----:B------:R-:W-:Y:S01]  /*1380*/  UIMAD.WIDE.U32 UR18, UR10, UR14, URZ ;  /* 0x0000000e0a1272a5 */ /* 0x000fe2000f8e003f */
[----:B------:R-:W-:Y:S01]  /*1390*/  IMAD.HI.U32 R0, R3, R0, R2 ;  /* 0x0000000003007227 */ /* 0x000fe200078e0002 */
[----:B------:R-:W-:Y:S01]  /*13a0*/  MOV R2, R4 ;  /* 0x0000000400027202 */ /* 0x000fe20000000f00 */
[----:B------:R-:W-:Y:S01]  /*13b0*/  UIMAD UR17, UR10, UR17, UR20 ;  /* 0x000000110a1172a4 */ /* 0x000fe2000f8e0214 */
[----:B------:R-:W-:Y:S01]  /*13c0*/  ULDC.U8 UR44, c[0x0][0x480] ;  /* 0x00012000002c7ab9 */ /* 0x000fe20000000000 */
[----:B------:R-:W-:Y:S02]  /*13d0*/  ULDC UR41, c[0x0][0x2c4] ;  /* 0x0000b10000297ab9 */ /* 0x000fe40000000800 */
[----:B------:R-:W-:Y:S01]  /*13e0*/  IMAD.HI.U32 R0, R0, R2, RZ ;  /* 0x0000000200007227 */ /* 0x000fe200078e00ff */
[----:B------:R-:W-:Y:S02]  /*13f0*/  UISETP.NE.AND UP4, UPT, UR44, URZ, UPT ;  /* 0x0000003f2c00728c */ /* 0x000fe4000bf85270 */
[----:B------:R-:W-:Y:S01]  /*1400*/  UIMAD.WIDE.U32 UR14, UR10, UR7, URZ ;  /* 0x000000070a0e72a5 */ /* 0x000fe2000f8e003f */
[----:B------:R-:W-:Y:S01]  /*1410*/  IMAD.MOV R3, RZ, RZ, -R0 ;  /* 0x000000ffff037224 */ /* 0x000fe200078e0a00 */
[----:B------:R-:W-:-:S02]  /*1420*/  @UP3 UIMAD UR20, UR43, UR41, URZ ;  /* 0x000000292b1432a4 */ /* 0x000fc4000f8e023f */
[----:B------:R-:W-:Y:S01]  /*1430*/  UIADD3 UR44, UR19, UR17, URZ ;  /* 0x00000011132c7290 */ /* 0x000fe2000fffe03f */
[C---:B------:R-:W-:Y:S01]  /*1440*/  IMAD R2, R5.reuse, R3, R2 ;  /* 0x0000000305027224 */ /* 0x040fe200078e0202 */
[----:B------:R-:W-:Y:S02]  /*1450*/  ULOP3.LUT UR17, UR42, 0xffffff80, URZ, 0xc0, !UPT ;  /* 0xffffff802a117892 */ /* 0x000fe4000f8ec03f */
[----:B------:R-:W-:Y:S02]  /*1460*/  USEL UR55, UR18, UR14, !UP1 ;  /* 0x0000000e12377287 */ /* 0x000fe4000c800000 */
[----:B------:R-:W-:Y:S01]  /*1470*/  ISETP.GT.U32.AND P1, PT, R5, R2, PT ;  /* 0x000000020500720c */ /* 0x000fe20003f24070 */
[----:B------:R-:W-:Y:S02]  /*1480*/  @UP3 USEL UR14, UR20, UR7, !UP1 ;  /* 0x00000007140e3287 */ /* 0x000fe4000c800000 */
[----:B------:R-:W-:Y:S02]  /*1490*/  @UP0 UIADD3 UR46, UR21, UR22, URZ ;  /* 0x00000016152e0290 */ /* 0x000fe4000fffe03f */
[----:B------:R-:W-:Y:S01]  /*14a0*/  UIADD3 UR17, UR17, -0x80, URZ ;  /* 0xffffff8011117890 */ /* 0x000fe2000fffe03f */
[----:B------:R-:W-:Y:S01]  /*14b0*/  @UP3 ULDC UR21, c[0x0][0x2e4] ;  /* 0x0000b90000153ab9 */ /* 0x000fe20000000800 */
[----:B------:R-:W-:-:S02]  /*14c0*/  @!UP3 UIMAD UR19, UR43, UR61, UR56 ;  /* 0x0000003d2b13b2a4 */ /* 0x000fc4000f8e0238 */
[----:B------:R-:W-:Y:S02]  /*14d0*/  @UP3 UIMAD UR25, UR56, UR21, UR14 ;  /* 0x00000015381932a4 */ /* 0x000fe4000f8e020e */
[----:B------:R-:W-:Y:S02]  /*14e0*/  USHF.R.S32.HI UR21, URZ, 0x1f, UR17 ;  /* 0x0000001f3f157899 */ /* 0x000fe40008011411 */
[----:B------:R-:W-:Y:S01]  /*14f0*/  @!P1 IMAD.IADD R2, R2, 0x1, -R5 ;  /* 0x0000000102029824 */ /* 0x000fe200078e0a05 */
[----:B------:R-:W-:Y:S01]  /*1500*/  UIADD3 UR18, UP2, UR17, UR38, URZ ;  /* 0x0000002611127290 */ /* 0x000fe2000ff5e03f */
[----:B------:R-:W-:Y:S01]  /*1510*/  @!P1 IADD3 R0, R0, 0x1, RZ ;  /* 0x0000000100009810 */ /* 0x000fe20007ffe0ff */
[----:B------:R-:W-:Y:S01]  /*1520*/  UIMAD UR14, UR11, UR7, URZ ;  /* 0x000000070b0e72a4 */ /* 0x000fe2000f8e023f */
[----:B------:R-:W-:Y:S01]  /*1530*/  PLOP3.LUT P1, PT, PT, PT, UP0, 0x80, 0x0 ;  /* 0x000000000000781c */ /* 0x000fe20003f2f008 */
[----:B------:R-:W-:Y:S01]  /*1540*/  @!UP3 UIMAD UR25, UR19, UR41, URZ ;  /* 0x000000291319b2a4 */ /* 0x000fe2000f8e023f */
[----:B------:R-:W-:Y:S01]  /*1550*/  ISETP.GE.U32.AND P0, PT, R2, R5, PT ;  /* 0x000000050200720c */ /* 0x000fe20003f06070 */
[----:B------:R-:W-:Y:S01]  /*1560*/  UIADD3.X UR19, UR21, UR39, URZ, UP2, !UPT ;  /* 0x0000002715137290 */ /* 0x000fe200097fe43f */
[----:B------:R-:W-:Y:S01]  /*1570*/  LOP3.LUT R2, R6, UR56, RZ, 0x3c, !PT ;  /* 0x0000003806027c12 */ /* 0x000fe2000f8e3cff */
[----:B------:R-:W-:-:S02]  /*1580*/  UIMAD UR11, UR11, UR18, URZ ;  /* 0x000000120b0b72a4 */ /* 0x000fc4000f8e023f */
[----:B------:R-:W-:Y:S01]  /*1590*/  @UP0 UIADD3 UR27, UR16, UR24, URZ ;  /* 0x00000018101b0290 */ /* 0x000fe2000fffe03f */
[----:B------:R-:W-:Y:S01]  /*15a0*/  ISETP.GE.AND P2, PT, R2, RZ, PT ;  /* 0x000000ff0200720c */ /* 0x000fe20003f46270 */
[----:B------:R-:W-:Y:S02]  /*15b0*/  @UP1 UIADD3 UR44, UR15, UR14, URZ ;  /* 0x0000000e0f2c1290 */ /* 0x000fe4000fffe03f */
[----:B------:R-:W-:Y:S01]  /*15c0*/  UIMAD.WIDE.U32 UR38, UR10, UR18, URZ ;  /* 0x000000120a2672a5 */ /* 0x000fe2000f8e003f */
[----:B------:R-:W-:Y:S01]  /*15d0*/  @UP0 ULDC.64 UR14, c[0x0][0x250] ;  /* 0x00009400000e0ab9 */ /* 0x000fe20000000a00 */
[----:B------:R-:W-:Y:S02]  /*15e0*/  UIMAD UR18, UR10, UR19, UR11 ;  /* 0x000000130a1272a4 */ /* 0x000fe4000f8e020b */
[----:B------:R-:W-:Y:S01]  /*15f0*/  @P0 VIADD R0, R0, 0x1 ;  /* 0x0000000100000836 */ /* 0x000fe20000000000 */
[----:B------:R-:W-:Y:S01]  /*1600*/  @UP0 UIMAD.WIDE.U32 UR10, UR27, UR14, URZ ;  /* 0x0000000e1b0a02a5 */ /* 0x000fe2000f8e003f */
[----:B------:R-:W-:Y:S01]  /*1610*/  PLOP3.LUT P0, PT, PT, PT, UP3, 0x80, 0x0 ;  /* 0x000000000000781c */ /* 0x000fe20003f0f038 */
[----:B------:R-:W-:Y:S01]  /*1620*/  @UP0 UIMAD UR19, UR27, UR15, URZ ;  /* 0x0000000f1b1302a4 */ /* 0x000fe2000f8e023f */
[----:B------:R-:W-:Y:S01]  /*1630*/  IMAD.MOV.U32 R16, RZ, RZ, R0 ;  /* 0x000000ffff107224 */ /* 0x000fe200078e0000 */
[----:B------:R-:W-:-:S02]  /*1640*/  USEL UR53, UR47, URZ, UP4 ;  /* 0x0000003f2f357287 */ /* 0x000fc4000a000000 */
[----:B------:R-:W-:Y:S02]  /*1650*/  USHF.R.S32.HI UR51, URZ, 0x1f, UR34 ;  /* 0x0000001f3f337899 */ /* 0x000fe40008011422 */
[----:B------:R-:W-:Y:S01]  /*1660*/  @!UP1 UIADD3 UR49, UR33, UR31, URZ ;  /* 0x0000001f21319290 */ /* 0x000fe2000fffe03f */
[----:B------:R-:W-:Y:S01]  /*1670*/  @!P2 IADD3 R16, -R16, RZ, RZ ;  /* 0x000000ff1010a210 */ /* 0x000fe20007ffe1ff */
[----:B------:R-:W-:Y:S01]  /*1680*/  USHF.R.S32.HI UR54, URZ, 0x1f, UR50 ;  /* 0x0000001f3f367899 */ /* 0x000fe20008011432 */
[----:B------:R-:W-:Y:S01]  /*1690*/  @!P3 LOP3.LUT R16, RZ, R6, RZ, 0x33, !PT ;  /* 0x00000006ff10b212 */ /* 0x000fe200078e33ff */
[----:B------:R-:W-:Y:S02]  /*16a0*/  USEL UR52, UR30, URZ, UP4 ;  /* 0x0000003f1e347287 */ /* 0x000fe4000a000000 */
[----:B------:R-:W-:Y:S02]  /*16b0*/  @UP0 UIADD3 UR41, UR11, UR19, URZ ;  /* 0x000000130b290290 */ /* 0x000fe4000fffe03f */
[----:B------:R-:W-:Y:S01]  /*16c0*/  UIADD3 UR47, UR39, UR18, URZ ;  /* 0x00000012272f7290 */ /* 0x000fe2000fffe03f */
[----:B------:R-:W-:Y:S01]  /*16d0*/  @UP0 UMOV UR40, UR10 ;  /* 0x0000000a00280c82 */ /* 0x000fe20008000000 */
[----:B------:R-:W-:Y:S10]  /*16e0*/  @P1 BRA `(.L_x_390) ;  /* 0x0000000000301947 */ /* 0x000ff40003800000 */
[----:B------:R-:W-:Y:S01]  /*16f0*/  USHF.R.S32.HI UR10, URZ, 0x1f, UR16 ;  /* 0x0000001f3f0a7899 */ /* 0x000fe20008011410 */
[----:B------:R-:W-:-:S03]  /*1700*/  ULDC.64 UR12, c[0x0][0x248] ;  /* 0x00009200000c7ab9 */ /* 0x000fc60000000a00 */
[----:B------:R-:W-:Y:S02]  /*1710*/  UIMAD UR18, UR10, UR12, URZ ;  /* 0x0000000c0a1272a4 */ /* 0x000fe4000f8e023f */
[----:B------:R-:W-:Y:S02]  /*1720*/  UIMAD.WIDE.U32 UR10, UR16, UR12, URZ ;  /* 0x0000000c100a72a5 */ /* 0x000fe4000f8e003f */
[----:B------:R-:W-:-:S04]  /*1730*/  UIMAD UR18, UR16, UR13, UR18 ;  /* 0x0000000d101272a4 */ /* 0x000fc8000f8e0212 */
[----:B------:R-:W-:-:S03]  /*1740*/  UIADD3 UR11, UR11, UR18, URZ ;  /* 0x000000120b0b7290 */ /* 0x000fc6000fffe03f */
[----:B------:R-:W-:Y:S02]  /*1750*/  ULDC.64 UR18, c[0x0][0x230] ;  /* 0x00008c0000127ab9 */ /* 0x000fe40000000a00 */
[----:B------:R-:W-:Y:S02]  /*1760*/  UIMAD.WIDE.U32 UR10, UR43, UR18, UR10 ;  /* 0x000000122b0a72a5 */ /* 0x000fe4000f8e000a */
[----:B------:R-:W-:-:S04]  /*1770*/  UIMAD UR18, UR58, UR18, URZ ;  /* 0x000000123a1272a4 */ /* 0x000fc8000f8e023f */
[----:B------:R-:W-:Y:S01]  /*1780*/  UIMAD UR19, UR43, UR19, UR18 ;  /* 0x000000132b1372a4 */ /* 0x000fe2000f8e0212 */
[----:B------:R-:W-:-:S03]  /*1790*/  UMOV UR45, UR10 ;  /* 0x0000000a002d7c82 */ /* 0x000fc60008000000 */
[----:B------:R-:W-:-:S12]  /*17a0*/  UIADD3 UR46, UR11, UR19, URZ ;  /* 0x000000130b2e7290 */ /* 0x000fd8000fffe03f */
.L_x_390:
[----:B------:R-:W-:Y:S05]  /*17b0*/  @P1 BRA `(.L_x_391) ;  /* 0x0000000000301947 */ /* 0x000fea0003800000 */
[----:B------:R-:W-:Y:S01]  /*17c0*/  USHF.R.S32.HI UR10, URZ, 0x1f, UR16 ;  /* 0x0000001f3f0a7899 */ /* 0x000fe20008011410 */
[----:B------:R-:W-:-:S03]  /*17d0*/  ULDC.64 UR14, c[0x0][0x250] ;  /* 0x00009400000e7ab9 */ /* 0x000fc60000000a00 */
[----:B------:R-:W-:Y:S02]  /*17e0*/  UIMAD UR18, UR10, UR14, URZ ;  /* 0x0000000e0a1272a4 */ /* 0x000fe4000f8e023f */
[----:B------:R-:W-:Y:S02]  /*17f0*/  UIMAD.WIDE.U32 UR10, UR16, UR14, URZ ;  /* 0x0000000e100a72a5 */ /* 0x000fe4000f8e003f */
[----:B------:R-:W-:-:S04]  /*1800*/  UIMAD UR18, UR16, UR15, UR18 ;  /* 0x0000000f101272a4 */ /* 0x000fc8000f8e0212 */
[----:B------:R-:W-:-:S03]  /*1810*/  UIADD3 UR11, UR11, UR18, URZ ;  /* 0x000000120b0b7290 */ /* 0x000fc6000fffe03f */
[----:B------:R-:W-:Y:S02]  /*1820*/  ULDC.64 UR18, c[0x0][0x238] ;  /* 0x00008e0000127ab9 */ /* 0x000fe40000000a00 */
[----:B------:R-:W-:Y:S02]  /*1830*/  UIMAD UR20, UR58, UR18, URZ ;  /* 0x000000123a1472a4 */ /* 0x000fe4000f8e023f */
[----:B------:R-:W-:Y:S02]  /*1840*/  UIMAD.WIDE.U32 UR10, UR43, UR18, UR10 ;  /* 0x000000122b0a72a5 */ /* 0x000fe4000f8e000a */
[----:B------:R-:W-:-:S04]  /*1850*/  UIMAD UR19, UR43, UR19, UR20 ;  /* 0x000000132b1372a4 */ /* 0x000fc8000f8e0214 */
[----:B------:R-:W-:Y:S01]  /*1860*/  UIADD3 UR41, UR11, UR19, URZ ;  /* 0x000000130b297290 */ /* 0x000fe2000fffe03f */
[----:B------:R-:W-:-:S11]  /*1870*/  UMOV UR40, UR10 ;  /* 0x0000000a00287c82 */ /* 0x000fd60008000000 */
.L_x_391:
[----:B------:R-:W-:Y:S01]  /*1880*/  @UP1 UMOV UR18, UR36 ;  /* 0x0000002400121c82 */ /* 0x000fe20008000000 */
[----:B------:R-:W-:Y:S01]  /*1890*/  @!UP1 UMOV UR18, UR32 ;  /* 0x0000002000129c82 */ /* 0x000fe20008000000 */
[----:B------:R-:W-:Y:S01]  /*18a0*/  SHF.R.S32.HI R18, RZ, 0x1f, R16 ;  /* 0x0000001fff127819 */ /* 0x000fe20000011410 */
[----:B------:R-:W-:Y:S06]  /*18b0*/  @!P0 BRA `(.L_x_392) ;  /* 0x00000000001c8947 */ /* 0x000fec0003800000 */
[----:B------:R-:W-:Y:S01]  /*18c0*/  @!UP1 UIMAD UR7, UR43, UR59, URZ ;  /* 0x0000003b2b0792a4 */ /* 0x000fe2000f8e023f */
[----:B------:R-:W-:Y:S01]  /*18d0*/  ULDC UR11, c[0x0][0x2c0] ;  /* 0x0000b000000b7ab9 */ /* 0x000fe20000000800 */
[----:B------:R-:W-:Y:S02]  /*18e0*/  ULDC UR10, c[0x0][0x2e4] ;  /* 0x0000b900000a7ab9 */ /* 0x000fe40000000800 */
[----:B------:R-:W-:Y:S02]  /*18f0*/  ULEA UR7, UR43, UR7, 0x7 ;  /* 0x000000072b077291 */ /* 0x000fe4000f8e383f */
[----:B------:R-:W-:-:S04]  /*1900*/  ULEA UR10, UR11, UR10, 0x7 ;  /* 0x0000000a0b0a7291 */ /* 0x000fc8000f8e383f */
[----:B------:R-:W-:Y:S01]  /*1910*/  UIMAD UR7, UR10, UR56, UR7 ;  /* 0x000000380a0772a4 */ /* 0x000fe2000f8e0207 */
[----:B------:R-:W-:Y:S11]  /*1920*/  BRA `(.L_x_393) ;  /* 0x0000000000087947 */ /* 0x000ff60003800000 */
.L_x_392:
[----:B------:R-:W-:-:S04]  /*1930*/  UIMAD UR7, UR43, UR61, UR56 ;  /* 0x0000003d2b0772a4 */ /* 0x000fc8000f8e0238 */
[----:B------:R-:W-:-:S12]  /*1940*/  UIMAD UR7, UR7, UR59, URZ ;  /* 0x0000003b070772a4 */ /* 0x000fd8000f8e023f */
.L_x_393:
[----:B------:R-:W1:Y:S01]  /*1950*/  S2R R0, SR_TID.X ;  /* 0x0000000000007919 */ /* 0x000e620000002100 */
[----:B------:R-:W2:Y:S01]  /*1960*/  LDC.64 R6, c[0x0][0x420] ;  /* 0x00010800ff067b82 */ /* 0x000ea20000000a00 */
[----:B------:R-:W-:Y:S01]  /*1970*/  ULDC UR10, c[0x0][0x2dc] ;  /* 0x0000b700000a7ab9 */ /* 0x000fe20000000800 */
[----:B------:R-:W-:Y:S01]  /*1980*/  UIADD3 UR22, UR17, UR7, URZ ;  /* 0x0000000711167290 */ /* 0x000fe2000fffe03f */
[----:B------:R-:W-:Y:S01]  /*1990*/  BSSY B1, `(.L_x_389) ;  /* 0x00008b4000017945 */ /* 0x000fe20003800000 */
[----:B------:R-:W-:Y:S02]  /*19a0*/  UIMAD UR7, UR10, UR61, URZ ;  /* 0x0000003d0a0772a4 */ /* 0x000fe4000f8e023f */
[----:B------:R-:W-:Y:S01]  /*19b0*/  USHF.R.S32.HI UR61, URZ, 0x1f, UR56 ;  /* 0x0000001f3f3d7899 */ /* 0x000fe20008011438 */
[----:B------:R-:W-:Y:S01]  /*19c0*/  ULDC.64 UR10, c[0x0][0x428] ;  /* 0x00010a00000a7ab9 */ /* 0x000fe20000000a00 */
[----:B------:R-:W-:Y:S01]  /*19d0*/  UISETP.GE.AND UP2, UPT, UR35, 0x1, UPT ;  /* 0x000000012300788c */ /* 0x000fe2000bf46270 */
[----:B------:R-:W-:Y:S01]  /*19e0*/  IMAD.U32 R15, RZ, RZ, UR10 ;  /* 0x0000000aff0f7e24 */ /* 0x000fe2000f8e00ff */
[----:B------:R-:W-:-:S02]  /*19f0*/  UIMAD UR19, UR61, UR10, URZ ;  /* 0x0000000a3d1372a4 */ /* 0x000fc4000f8e023f */
[----:B------:R-:W-:Y:S02]  /*1a00*/  UIADD3 UR20, UR17, UR25, URZ ;  /* 0x0000001911147290 */ /* 0x000fe4000fffe03f */
[----:B------:R-:W-:Y:S01]  /*1a10*/  UIMAD UR19, UR56, UR11, UR19 ;  /* 0x0000000b381372a4 */ /* 0x000fe2000f8e0213 */
[----:B------:R-:W-:Y:S02]  /*1a20*/  ULDC.64 UR36, c[0x0][0x210] ;  /* 0x0000840000247ab9 */ /* 0x000fe40000000a00 */
[----:B------:R-:W-:Y:S01]  /*1a30*/  ULDC.64 UR10, c[0x0][0x258] ;  /* 0x00009600000a7ab9 */ /* 0x000fe20000000a00 */
[----:B------:R-:W-:Y:S01]  /*1a40*/  ULDC.64 UR32, c[0x0][0x3e0] ;  /* 0x0000f80000207ab9 */ /* 0x000fe20000000a00 */
[----:B------:R-:W-:Y:S01]  /*1a50*/  ULDC.64 UR26, c[0x0][0x400] ;  /* 0x00010000001a7ab9 */ /* 0x000fe20000000a00 */
[----:B------:R-:W-:Y:S01]  /*1a60*/  ULDC.64 UR30, c[0x0][0x2b0] ;  /* 0x0000ac00001e7ab9 */ /* 0x000fe20000000a00 */
[----:B------:R-:W-:Y:S01]  /*1a70*/  ULDC.64 UR58, c[0x0][0x478] ;  /* 0x00011e00003a7ab9 */ /* 0x000fe20000000a00 */
[----:B------:R-:W-:Y:S01]  /*1a80*/  UIMAD.WIDE UR30, UR20, 0x4, UR30 ;  /* 0x00000004141e78a5 */ /* 0x000fe2000f8e021e */
[----:B--2---:R-:W-:Y:S01]  /*1a90*/  IMAD R3, R6, UR21, RZ ;  /* 0x0000001506037c24 */ /* 0x004fe2000f8e02ff */
[----:B------:R-:W-:-:S03]  /*1aa0*/  ULEA.HI.SX32 UR25, UR42, 0xffffffff, 0x19 ;  /* 0xffffffff2a197891 */ /* 0x000fc6000f8fca3f */
[----:B------:R-:W-:Y:S01]  /*1ab0*/  IMAD R3, R7, UR17, R3 ;  /* 0x0000001107037c24 */ /* 0x000fe2000f8e0203 */
[----:B-1----:R-:W-:-:S04]  /*1ac0*/  SHF.R.S32.HI R12, RZ, 0x1f, R0 ;  /* 0x0000001fff0c7819 */ /* 0x002fc80000011400 */
[CC--:B------:R-:W-:Y:S02]  /*1ad0*/  LEA.HI R2, R12.reuse, R0.reuse, RZ, 0x3 ;  /* 0x000000000c027211 */ /* 0x0c0fe400078f18ff */
[----:B------:R-:W-:Y:S02]  /*1ae0*/  LEA.HI R12, R12, R0, RZ, 0x5 ;  /* 0x000000000c0c7211 */ /* 0x000fe400078f28ff */
[----:B------:R-:W-:Y:S02]  /*1af0*/  LOP3.LUT R4, R2, 0xfffffff8, RZ, 0xc0, !PT ;  /* 0xfffffff802047812 */ /* 0x000fe400078ec0ff */
[----:B------:R-:W-:Y:S02]  /*1b00*/  LOP3.LUT R14, R12, 0xffffffe0, RZ, 0xc0, !PT ;  /* 0xffffffe00c0e7812 */ /* 0x000fe400078ec0ff */
[----:B------:R-:W-:Y:S01]  /*1b10*/  SHF.R.S32.HI R2, RZ, 0x3, R2 ;  /* 0x00000003ff027819 */ /* 0x000fe20000011402 */
[C---:B------:R-:W-:Y:S01]  /*1b20*/  IMAD.IADD R4, R0.reuse, 0x1, -R4 ;  /* 0x0000000100047824 */ /* 0x040fe200078e0a04 */
[----:B------:R-:W-:Y:S01]  /*1b30*/  SHF.R.S32.HI R12, RZ, 0x5, R12 ;  /* 0x00000005ff0c7819 */ /* 0x000fe2000001140c */
[----:B------:R-:W-:Y:S01]  /*1b40*/  IMAD.IADD R14, R0, 0x1, -R14 ;  /* 0x00000001000e7824 */ /* 0x000fe200078e0a0e */
[----:B------:R-:W-:Y:S01]  /*1b50*/  SHF.R.S32.HI R36, RZ, 0x1f, R2 ;  /* 0x0000001fff247819 */ /* 0x000fe20000011402 */
[----:B------:R-:W-:Y:S01]  /*1b60*/  IMAD.SHL.U32 R4, R4, 0x8, RZ ;  /* 0x0000000804047824 */ /* 0x000fe200078e00ff */
[----:B------:R-:W-:Y:S01]  /*1b70*/  IADD3 R0, P1, R2, UR17, RZ ;  /* 0x0000001102007c10 */ /* 0x000fe2000ff3e0ff */
[----:B------:R-:W-:Y:S01]  /*1b80*/  IMAD R12, R12, UR7, R14 ;  /* 0x000000070c0c7c24 */ /* 0x000fe2000f8e020e */
[----:B------:R-:W-:-:S02]  /*1b90*/  USHF.L.U32 UR7, UR7, 0x7, URZ ;  /* 0x0000000707077899 */ /* 0x000fc4000800063f */
[--C-:B------:R-:W-:Y:S02]  /*1ba0*/  SHF.R.S32.HI R5, RZ, 0x1f, R4.reuse ;  /* 0x0000001fff057819 */ /* 0x100fe40000011404 */
[----:B------:R-:W-:Y:S01]  /*1bb0*/  IADD3 R8, P0, R4, UR18, RZ ;  /* 0x0000001204087c10 */ /* 0x000fe2000ff1e0ff */
[----:B------:R-:W-:Y:S01]  /*1bc0*/  UIADD3 UR18, UP1, UP0, UR38, UR7, UR50 ;  /* 0x0000000726127290 */ /* 0x000fe2000f83e032 */
[----:B------:R-:W-:Y:S01]  /*1bd0*/  IADD3.X R13, R36, UR21, RZ, P1, !PT ;  /* 0x00000015240d7c10 */ /* 0x000fe20008ffe4ff */
[----:B------:R-:W-:Y:S01]  /*1be0*/  IMAD.WIDE.U32 R10, R0, UR28, R4 ;  /* 0x0000001c000a7c25 */ /* 0x000fe2000f8e0004 */
[----:B------:R-:W-:Y:S01]  /*1bf0*/  IADD3.X R9, R5, UR49, RZ, P0, !PT ;  /* 0x0000003105097c10 */ /* 0x000fe200087fe4ff */
[----:B------:R-:W-:Y:S02]  /*1c00*/  USHF.R.S32.HI UR7, URZ, 0x1f, UR7 ;  /* 0x0000001f3f077899 */ /* 0x000fe40008011407 */
[----:B------:R-:W-:Y:S01]  /*1c10*/  IMAD R13, R13, UR28, RZ ;  /* 0x0000001c0d0d7c24 */ /* 0x000fe2000f8e02ff */
[----:B------:R-:W-:Y:S01]  /*1c20*/  IADD3 R10, P0, R10, UR57, RZ ;  /* 0x000000390a0a7c10 */ /* 0x000fe2000ff1e0ff */
[----:B------:R-:W-:Y:S01]  /*1c30*/  IMAD.WIDE.U32 R8, R6, UR17, R8 ;  /* 0x0000001106087c25 */ /* 0x000fe2000f8e0008 */
[----:B------:R-:W-:-:S02]  /*1c40*/  UIMAD UR17, UR61, UR10, URZ ;  /* 0x0000000a3d1172a4 */ /* 0x000fc4000f8e023f */
[----:B------:R-:W-:Y:S01]  /*1c50*/  UIADD3.X UR7, UR47, UR7, UR54, UP1, UP0 ;  /* 0x000000072f077290 */ /* 0x000fe20008fe0436 */
[----:B------:R-:W-:Y:S01]  /*1c60*/  IMAD R0, R0, UR29, R13 ;  /* 0x0000001d00007c24 */ /* 0x000fe2000f8e020d */
[----:B------:R-:W-:Y:S01]  /*1c70*/  UIMAD UR11, UR56, UR11, UR17 ;  /* 0x0000000b380b72a4 */ /* 0x000fe2000f8e0211 */
[----:B------:R-:W-:Y:S01]  /*1c80*/  IMAD.IADD R9, R9, 0x1, R3 ;  /* 0x0000000109097824 */ /* 0x000fe200078e0203 */
[----:B------:R-:W-:Y:S01]  /*1c90*/  UIMAD.WIDE UR20, UR22, 0x4, UR58 ;  /* 0x00000004161478a5 */ /* 0x000fe2000f8e023a */
[----:B------:R-:W-:Y:S01]  /*1ca0*/  IMAD R3, R36, R6, RZ ;  /* 0x0000000624037224 */ /* 0x000fe200078e02ff */
[----:B------:R-:W-:Y:S01]  /*1cb0*/  IADD3.X R11, R11, UR48, R0, P0, !PT ;  /* 0x000000300b0b7c10 */ /* 0x000fe200087fe400 */
[----:B------:R-:W-:Y:S01]  /*1cc0*/  IMAD.WIDE.U32 R8, R15, UR56, R8 ;  /* 0x000000380f087c25 */ /* 0x000fe2000f8e0008 */
[----:B------:R-:W-:-:S03]  /*1cd0*/  PLOP3.LUT P0, PT, PT, PT, UP2, 0x80, 0x0 ;  /* 0x000000000000781c */ /* 0x000fc60003f0f028 */
[----:B------:R-:W-:Y:S01]  /*1ce0*/  IMAD.U32 R0, RZ, RZ, UR10 ;  /* 0x0000000aff007e24 */ /* 0x000fe2000f8e00ff */
[----:B------:R-:W-:Y:S01]  /*1cf0*/  UIADD3 UR10, UP1, UP0, UR52, UR18, UR55 ;  /* 0x00000012340a7290 */ /* 0x000fe2000f83e037 */
[----:B------:R-:W-:Y:S02]  /*1d00*/  VIADD R9, R9, UR19 ;  /* 0x0000001309097c36 */ /* 0x000fe40008000000 */
[----:B------:R-:W-:Y:S01]  /*1d10*/  IMAD.WIDE.U32 R10, R0, UR56, R10 ;  /* 0x00000038000a7c25 */ /* 0x000fe2000f8e000a */
[----:B------:R-:W-:Y:S02]  /*1d20*/  UIADD3.X UR7, UR53, UR7, UR44, UP1, UP0 ;  /* 0x0000000735077290 */ /* 0x000fe40008fe042c */
[----:B------:R-:W-:Y:S01]  /*1d30*/  IADD3 R0, P1, R12, UR10, RZ ;  /* 0x0000000a0c007c10 */ /* 0x000fe2000ff3e0ff */
[----:B------:R-:W-:Y:S01]  /*1d40*/  IMAD.WIDE.U32 R8, R2, R6, R8 ;  /* 0x0000000602087225 */ /* 0x000fe200078e0008 */
[----:B------:R-:W-:Y:S02]  /*1d50*/  LEA R14, P3, R10, UR36, 0x1 ;  /* 0x000000240a0e7c11 */ /* 0x000fe4000f8608ff */
[----:B------:R-:W-:Y:S01]  /*1d60*/  LEA.HI.X.SX32 R12, R12, UR7, 0x1, P1 ;  /* 0x000000070c0c7c11 */ /* 0x000fe200088f0eff */
[----:B------:R-:W-:Y:S01]  /*1d70*/  IMAD R3, R2, R7, R3 ;  /* 0x0000000702037224 */ /* 0x000fe200078e0203 */
[----:B------:R-:W-:Y:S01]  /*1d80*/  LEA R222, P1, R0, UR26, 0x2 ;  /* 0x0000001a00de7c11 */ /* 0x000fe2000f8210ff */
[----:B------:R-:W-:Y:S01]  /*1d90*/  VIADD R11, R11, UR11 ;  /* 0x0000000b0b0b7c36 */ /* 0x000fe20008000000 */
[----:B------:R-:W-:Y:S01]  /*1da0*/  LEA R13, P2, R8, UR32, 0x1 ;  /* 0x00000020080d7c11 */ /* 0x000fe2000f8408ff */
[----:B------:R-:W-:Y:S01]  /*1db0*/  IMAD.IADD R3, R9, 0x1, R3 ;  /* 0x0000000109037824 */ /* 0x000fe200078e0203 */
[----:B------:R-:W-:-:S02]  /*1dc0*/  LEA.HI.X R33, R0, UR27, R12, 0x2, P1 ;  /* 0x0000001b00217c11 */ /* 0x000fc400088f140c */
[----:B------:R-:W-:Y:S02]  /*1dd0*/  LEA.HI.X R10, R10, UR37, R11, 0x1, P3 ;  /* 0x000000250a0a7c11 */ /* 0x000fe400098f0c0b */
[----:B------:R-:W-:Y:S01]  /*1de0*/  LEA.HI.X R8, R8, UR33, R3, 0x1, P2 ;  /* 0x0000002108087c11 */ /* 0x000fe200090f0c03 */
[----:B------:R-:W-:Y:S06]  /*1df0*/  @!P0 BRA `(.L_x_394) ;  /* 0x0000007800988947 */ /* 0x000fec0003800000 */
[----:B------:R-:W2:Y:S01]  /*1e00*/  LDL R37, [R1+0x4] ;  /* 0x0000040001257983 */ /* 0x000ea20000100800 */
[----:B------:R-:W-:Y:S01]  /*1e10*/  PLOP3.LUT P0, PT, PT, PT, UP4, 0x80, 0x0 ;  /* 0x000000000000781c */ /* 0x000fe20003f0f048 */
[----:B------:R-:W-:Y:S01]  /*1e20*/  UMOV UR10, UR25 ;  /* 0x00000019000a7c82 */ /* 0x000fe20008000000 */
[C---:B------:R-:W-:Y:S01]  /*1e30*/  VIADD R20, R2.reuse, 0x20 ;  /* 0x0000002002147836 */ /* 0x040fe20000000000 */
[----:B------:R-:W-:Y:S01]  /*1e40*/  UIMAD UR7, UR10, -0x80, UR35 ;  /* 0xffffff800a0778a4 */ /* 0x000fe2000f8e0223 */
[C---:B------:R-:W-:Y:S01]  /*1e50*/  VIADD R21, R2.reuse, 0x60 ;  /* 0x0000006002157836 */ /* 0x040fe20000000000 */
[----:B------:R-:W-:Y:S01]  /*1e60*/  USHF.L.U64.HI UR11, UR28, 0x5, UR29 ;  /* 0x000000051c0b7899 */ /* 0x000fe2000801021d */
[----:B------:R-:W-:Y:S01]  /*1e70*/  VIADD R19, R2, 0x40 ;  /* 0x0000004002137836 */ /* 0x000fe20000000000 */
[----:B------:R-:W-:Y:S01]  /*1e80*/  LEA R0, R250, UR4, 0x1 ;  /* 0x00000004fa007c11 */ /* 0x000fe2000f8e08ff */
[----:B------:R-:W-:Y:S01]  /*1e90*/  IMAD.MOV.U32 R244, RZ, RZ, R13 ;  /* 0x000000fffff47224 */ /* 0x000fe200078e000d */
[----:B------:R-:W-:Y:S01]  /*1ea0*/  ISETP.GE.AND P3, PT, R2, UR7, PT ;  /* 0x0000000702007c0c */ /* 0x000fe2000bf66270 */
[----:B------:R-:W-:Y:S01]  /*1eb0*/  IMAD.MOV.U32 R243, RZ, RZ, R8 ;  /* 0x000000fffff37224 */ /* 0x000fe200078e0008 */
[----:B------:R-:W-:Y:S01]  /*1ec0*/  ISETP.GE.AND P2, PT, R20, UR7, PT ;  /* 0x0000000714007c0c */ /* 0x000fe2000bf46270 */
[----:B------:R-:W-:Y:S01]  /*1ed0*/  ULEA.HI UR17, UR10, UR10, URZ, 0x1 ;  /* 0x0000000a0a117291 */ /* 0x000fe2000f8f083f */
[----:B------:R-:W-:Y:S01]  /*1ee0*/  @P0 BAR.SYNC.DEFER_BLOCKING 0x0 ;  /* 0x0000000000000b1d */ /* 0x000fe20000010000 */
[----:B------:R-:W-:Y:S01]  /*1ef0*/  ISETP.GE.AND P0, PT, R21, UR7, PT ;  /* 0x0000000715007c0c */ /* 0x000fe2000bf06270 */
[C---:B------:R-:W-:Y:S01]  /*1f00*/  IMAD.SHL.U32 R11, R6.reuse, 0x20, RZ ;  /* 0x00000020060b7824 */ /* 0x040fe200078e00ff */
[----:B------:R-:W-:Y:S01]  /*1f10*/  ISETP.GE.AND P6, PT, R19, UR7, PT ;  /* 0x0000000713007c0c */ /* 0x000fe2000bfc6270 */
[----:B------:R-:W-:Y:S01]  /*1f20*/  USHF.L.U32 UR18, UR28, 0x5, URZ ;  /* 0x000000051c127899 */ /* 0x000fe2000800063f */
[----:B------:R-:W-:Y:S01]  /*1f30*/  IMAD.U32 R15, RZ, RZ, UR11 ;  /* 0x0000000bff0f7e24 */ /* 0x000fe2000f8e00ff */
[----:B------:R-:W-:Y:S01]  /*1f40*/  ULOP3.LUT UR11, UR17, 0xfffffffe, URZ, 0xc0, !UPT ;  /* 0xfffffffe110b7892 */ /* 0x000fe2000f8ec03f */
[C---:B------:R-:W-:Y:S01]  /*1f50*/  SHF.L.U64.HI R13, R6.reuse, 0x5, R7 ;  /* 0x00000005060d7819 */ /* 0x040fe20000010207 */
[----:B------:R-:W-:Y:S01]  /*1f60*/  IMAD.MOV.U32 R241, RZ, RZ, R10 ;  /* 0x000000fffff17224 */ /* 0x000fe200078e000a */
[----:B------:R-:W-:Y:S01]  /*1f70*/  UIMAD UR17, UR51, UR12, URZ ;  /* 0x0000000c331172a4 */ /* 0x000fe2000f8e023f */
[----:B------:R-:W-:Y:S01]  /*1f80*/  @!P3 IMAD.MOV.U32 R8, RZ, RZ, R244 ;  /* 0x000000ffff08b224 */ /* 0x000fe200078e00f4 */
[CC--:B------:R-:W-:Y:S01]  /*1f90*/  @!P2 LEA R12, P5, R11.reuse, R244.reuse, 0x1 ;  /* 0x000000f40b0ca211 */ /* 0x0c0fe200078a08ff */
[----:B------:R-:W-:Y:S01]  /*1fa0*/  @!P3 IMAD.MOV.U32 R9, RZ, RZ, R243 ;  /* 0x000000ffff09b224 */ /* 0x000fe200078e00f3 */
[----:B------:R-:W-:Y:S01]  /*1fb0*/  UIADD3 UR11, UR10, -UR11, URZ ;  /* 0x8000000b0a0b7290 */ /* 0x000fe2000fffe03f */
[----:B------:R-:W-:Y:S01]  /*1fc0*/  IMAD.MOV.U32 R242, RZ, RZ, R14 ;  /* 0x000000fffff27224 */ /* 0x000fe200078e000e */
[-C--:B------:R-:W-:Y:S01]  /*1fd0*/  @!P2 LEA.HI.X R13, R11, R243.reuse, R13, 0x1, P5 ;  /* 0x000000f30b0da211 */ /* 0x080fe200028f0c0d */
[----:B------:R-:W-:Y:S01]  /*1fe0*/  IMAD.U32 R3, RZ, RZ, UR18 ;  /* 0x00000012ff037e24 */ /* 0x000fe2000f8e00ff */
[C---:B------:R-:W-:Y:S01]  /*1ff0*/  @!P6 LEA R10, P4, R6.reuse, R244, 0x7 ;  /* 0x000000f4060ae211 */ /* 0x040fe200078838ff */
[----:B------:R-:W-:Y:S01]  /*2000*/  @!P0 IMAD R17, R7, 0xc0, RZ ;  /* 0x000000c007118824 */ /* 0x000fe200078e02ff */
[----:B------:R-:W-:Y:S01]  /*2010*/  UISETP.NE.AND UP0, UPT, UR11, 0x1, UPT ;  /* 0x000000010b00788c */ /* 0x000fe2000bf05270 */
[----:B------:R-:W-:Y:S01]  /*2020*/  IMAD.MOV.U32 R239, RZ, RZ, 0x7f800000 ;  /* 0x7f800000ffef7424 */ /* 0x000fe200078e00ff */
[----:B------:R-:W-:Y:S01]  /*2030*/  @!P6 LEA.HI.X R11, R6, R243, R7, 0x7, P4 ;  /* 0x000000f3060be211 */ /* 0x000fe200020f3c07 */
[----:B------:R-:W-:Y:S01]  /*2040*/  UIMAD UR11, UR23, -0x80, UR6 ;  /* 0xffffff80170b78a4 */ /* 0x000fe2000f8e0206 */
[C---:B------:R-:W-:Y:S01]  /*2050*/  @!P2 LEA R14, P1, R3.reuse, R242, 0x1 ;  /* 0x000000f2030ea211 */ /* 0x040fe200078208ff */
[----:B------:R-:W-:Y:S01]  /*2060*/  @P3 STS.128 [R0+0x8000], RZ ;  /* 0x008000ff00003388 */ /* 0x000fe20000000c00 */
[----:B------:R-:W-:Y:S01]  /*2070*/  UIMAD UR17, UR34, UR13, UR17 ;  /* 0x0000000d221172a4 */ /* 0x000fe2000f8e0211 */
[----:B------:R-:W-:Y:S01]  /*2080*/  IMAD.MOV.U32 R240, RZ, RZ, 0x7f800000 ;  /* 0x7f800000fff07424 */ /* 0x000fe200078e00ff */
[----:B------:R-:W-:Y:S01]  /*2090*/  @!P2 LEA.HI.X R15, R3, R241, R15, 0x1, P1 ;  /* 0x000000f1030fa211 */ /* 0x000fe200008f0c0f */
[----:B------:R-:W-:Y:S01]  /*20a0*/  @!PT LDS RZ, [RZ] ;  /* 0x00000000fffff984 */ /* 0x000fe20000000800 */
[----:B------:R-:W-:Y:S01]  /*20b0*/  @!PT LDS RZ, [RZ] ;  /* 0x00000000fffff984 */ /* 0x000fe20000000800 */
[----:B------:R-:W-:Y:S01]  /*20c0*/  @!PT LDS RZ, [RZ] ;  /* 0x00000000fffff984 */ /* 0x000fe20000000800 */
[----:B------:R1:W-:Y:S01]  /*20d0*/  @!P3 LDGSTS.E.BYPASS.LTC128B.128 [R0+0x8000], desc[UR8][R8.64] ;  /* 0x080000000800bfae */ /* 0x0003e2000b901d48 */
[----:B------:R-:W-:Y:S01]  /*20e0*/  VIADD R3, R250, 0x2000 ;  /* 0x00002000fa037836 */ /* 0x000fe20000000000 */
[----:B------:R-:W-:Y:S01]  /*20f0*/  PLOP3.LUT P1, PT, PT, PT, UP0, 0x80, 0x0 ;  /* 0x000000000000781c */ /* 0x000fe20003f2f008 */
[----:B------:R-:W-:Y:S01]  /*2100*/  ULDC.64 UR18, c[0x0][0x260] ;  /* 0x0000980000127ab9 */ /* 0x000fe20000000a00 */
[----:B------:R-:W-:Y:S01]  /*2110*/  @P2 STS.128 [R0+0x9000], RZ ;  /* 0x009000ff00002388 */ /* 0x000fe20000000c00 */
[----:B------:R-:W-:Y:S01]  /*2120*/  ISETP.GE.AND P4, PT, R20, UR11, PT ;  /* 0x0000000b14007c0c */ /* 0x000fe2000bf86270 */
[----:B------:R-:W-:Y:S01]  /*2130*/  VOTEU.ALL UP0, P0 ;  /* 0x00000000003f7886 */ /* 0x000fe20000000000 */
[----:B------:R-:W-:Y:S01]  /*2140*/  SEL R3, R3, R250, !P1 ;  /* 0x000000fa03037207 */ /* 0x000fe20004800000 */
[----:B------:R-:W-:Y:S01]  /*2150*/  @!PT LDS RZ, [RZ] ;  /* 0x00000000fffff984 */ /* 0x000fe20000000800 */
[----:B------:R-:W-:Y:S01]  /*2160*/  @!PT LDS RZ, [RZ] ;  /* 0x00000000fffff984 */ /* 0x000fe20000000800 */
[----:B------:R-:W-:Y:S01]  /*2170*/  @!PT LDS RZ, [RZ] ;  /* 0x00000000fffff984 */ /* 0x000fe20000000800 */
[----:B------:R-:W-:Y:S01]  /*2180*/  @!P2 LDGSTS.E.BYPASS.LTC128B.128 [R0+0x9000], desc[UR8][R12.64] ;  /* 0x090000000c00afae */ /* 0x000fe2000b901d48 */
[----:B------:R-:W-:-:S02]  /*2190*/  IMAD.MOV.U32 R237, RZ, RZ, 0x7f800000 ;  /* 0x7f800000ffed7424 */ /* 0x000fc400078e00ff */
[----:B------:R-:W-:Y:S01]  /*21a0*/  LEA R213, R3, UR4, 0x1 ;  /* 0x0000000403d57c11 */ /* 0x000fe2000f8e08ff */
[----:B------:R-:W-:Y:S01]  /*21b0*/  @P6 STS.128 [R0+0xa000], RZ ;  /* 0x00a000ff00006388 */ /* 0x000fe20000000c00 */
[----:B------:R-:W-:Y:S01]  /*21c0*/  IMAD.U32 R3, RZ, RZ, UR17 ;  /* 0x00000011ff037e24 */ /* 0x000fe2000f8e00ff */
[----:B------:R-:W-:Y:S01]  /*21d0*/  @!UP0 UIMAD UR17, UR29, 0xc0, URZ ;  /* 0x000000c01d1188a4 */ /* 0x000fe2000f8e023f */
[----:B------:R-:W-:Y:S01]  /*21e0*/  IMAD.MOV.U32 R238, RZ, RZ, 0x7f800000 ;  /* 0x7f800000ffee7424 */ /* 0x000fe200078e00ff */
[----:B------:R-:W-:Y:S01]  /*21f0*/  @!PT LDS RZ, [RZ] ;  /* 0x00000000fffff984 */ /* 0x000fe20000000800 */
[----:B------:R-:W-:Y:S01]  /*2200*/  @!PT LDS RZ, [RZ] ;  /* 0x00000000fffff984 */ /* 0x000fe20000000800 */
[----:B------:R-:W-:Y:S01]  /*2210*/  @!PT LDS RZ, [RZ] ;  /* 0x00000000fffff984 */ /* 0x000fe20000000800 */
[----:B------:R3:W-:Y:S02]  /*2220*/  @!P6 LDGSTS.E.BYPASS.LTC128B.128 [R0+0xa000], desc[UR8][R10.64] ;  /* 0x0a0000000a00efae */ /* 0x0007e4000b901d48 */
[----:B------:R-:W4:Y:S02]  /*2230*/  @!P4 LDC.64 R22, c[0x0][0x218] ;  /* 0x00008600ff16cb82 */ /* 0x000f240000000a00 */
[----:B------:R-:W-:Y:S01]  /*2240*/  @P0 STS.128 [R0+0xb000], RZ ;  /* 0x00b000ff00000388 */ /* 0x000fe20000000c00 */
[----:B-1----:R-:W-:-:S02]  /*2250*/  @!P0 IMAD.MOV.U32 R8, RZ, RZ, R244 ;  /* 0x000000ffff088224 */ /* 0x002fc400078e00f4 */
[----:B------:R-:W-:Y:S02]  /*2260*/  @!P0 IMAD.MOV.U32 R9, RZ, RZ, R243 ;  /* 0x000000ffff098224 */ /* 0x000fe400078e00f3 */
[----:B------:R-:W-:-:S04]  /*2270*/  @!P0 IMAD.WIDE.U32 R8, R6, 0xc0, R8 ;  /* 0x000000c006088825 */ /* 0x000fc800078e0008 */
[----:B------:R-:W-:Y:S02]  /*2280*/  @!P0 IMAD.IADD R7, R9, 0x1, R17 ;  /* 0x0000000109078824 */ /* 0x000fe400078e0211 */
[----:B------:R-:W-:Y:S02]  /*2290*/  @!P0 IMAD.MOV.U32 R6, RZ, RZ, R8 ;  /* 0x000000ffff068224 */ /* 0x000fe400078e0008 */
[----:B------:R-:W-:Y:S02]  /*22a0*/  @!P3 IMAD.MOV.U32 R8, RZ, RZ, R242 ;  /* 0x000000ffff08b224 */ /* 0x000fe400078e00f2 */
[----:B------:R-:W-:Y:S01]  /*22b0*/  @!P3 IMAD.MOV.U32 R9, RZ, RZ, R241 ;  /* 0x000000ffff09b224 */ /* 0x000fe200078e00f1 */
[----:B------:R-:W-:Y:S01]  /*22c0*/  @!PT LDS RZ, [RZ] ;  /* 0x00000000fffff984 */ /* 0x000fe20000000800 */
[----:B------:R-:W-:Y:S01]  /*22d0*/  @!PT LDS RZ, [RZ] ;  /* 0x00000000fffff984 */ /* 0x000fe20000000800 */
[----:B------:R-:W-:Y:S01]  /*22e0*/  @!PT LDS RZ, [RZ] ;  /* 0x00000000fffff984 */ /* 0x000fe20000000800 */
[----:B------:R1:W-:Y:S01]  /*22f0*/  @!P0 LDGSTS.E.BYPASS.LTC128B.128 [R0+0xb000], desc[UR8][R6.64] ;  /* 0x0b00000006008fae */ /* 0x0003e2000b901d48 */
[----:B---3--:R-:W-:-:S03]  /*2300*/  IMAD.U32 R10, RZ, RZ, UR28 ;  /* 0x0000001cff0a7e24 */ /* 0x008fc6000f8e00ff */
[----:B------:R-:W-:Y:S04]  /*2310*/  @P3 STS [R213], RZ ;  /* 0x000000ffd5003388 */ /* 0x000fe80000000800 */
[----:B------:R-:W-:Y:S04]  /*2320*/  @P3 STS [R213+0x4], RZ ;  /* 0x000004ffd5003388 */ /* 0x000fe80000000800 */
[----:B------:R-:W-:Y:S04]  /*2330*/  @P3 STS [R213+0x8], RZ ;  /* 0x000008ffd5003388 */ /* 0x000fe80000000800 */
[----:B------:R-:W-:Y:S04]  /*2340*/  @P3 STS [R213+0xc], RZ ;  /* 0x00000cffd5003388 */ /* 0x000fe80000000800 */
[----:B------:R-:W-:Y:S01]  /*2350*/  @!PT LDS RZ, [RZ] ;  /* 0x00000000fffff984 */ /* 0x000fe20000000800 */
[----:B------:R-:W-:Y:S01]  /*2360*/  @!PT LDS RZ, [RZ] ;  /* 0x00000000fffff984 */ /* 0x000fe20000000800 */
[----:B------:R-:W-:Y:S01]  /*2370*/  @!PT LDS RZ, [RZ] ;  /* 0x00000000fffff984 */ /* 0x000fe20000000800 */
[----:B------:R3:W-:Y:S01]  /*2380*/  @!P3 LDGSTS.E.BYPASS.LTC128B.128 [R213], desc[UR8][R8.64] ;  /* 0x0000000008d5bfae */ /* 0x0007e2000b901d48 */
[----:B------:R-:W-:-:S03]  /*2390*/  @!P6 LEA R12, P3, R10, R242, 0x7 ;  /* 0x000000f20a0ce211 */ /* 0x000fc600078638ff */
[----:B------:R-:W-:Y:S01]  /*23a0*/  @P2 STS [R213+0x1000], RZ ;  /* 0x001000ffd5002388 */ /* 0x000fe20000000800 */
[----:B-1----:R-:W-:-:S03]  /*23b0*/  IMAD.U32 R6, RZ, RZ, UR12 ;  /* 0x0000000cff067e24 */ /* 0x002fc6000f8e00ff */
[----:B------:R-:W-:Y:S01]  /*23c0*/  @P2 STS [R213+0x1004], RZ ;  /* 0x001004ffd5002388 */ /* 0x000fe20000000800 */
[----:B------:R-:W-:-:S03]  /*23d0*/  IMAD.WIDE.U32 R6, R6, UR34, R4 ;  /* 0x0000002206067c25 */ /* 0x000fc6000f8e0004 */
[----:B------:R-:W-:Y:S01]  /*23e0*/  @P2 STS [R213+0x1008], RZ ;  /* 0x001008ffd5002388 */ /* 0x000fe20000000800 */
[----:B------:R-:W-:-:S03]  /*23f0*/  IADD3 R6, P5, R6, UR45, RZ ;  /* 0x0000002d06067c10 */ /* 0x000fc6000ffbe0ff */
[----:B------:R-:W-:Y:S01]  /*2400*/  @P2 STS [R213+0x100c], RZ ;  /* 0x00100cffd5002388 */ /* 0x000fe20000000800 */
[----:B------:R-:W-:-:S03]  /*2410*/  IADD3.X R7, R7, UR46, R3, P5, !PT ;  /* 0x0000002e07077c10 */ /* 0x000fc6000affe403 */
[----:B------:R-:W-:Y:S01]  /*2420*/  @!PT LDS RZ, [RZ] ;  /* 0x00000000fffff984 */ /* 0x000fe20000000800 */
[----:B------:R-:W-:Y:S01]  /*2430*/  @!PT LDS RZ, [RZ] ;  /* 0x00000000fffff984 */ /* 0x000fe20000000800 */
[----:B------:R-:W-:Y:S01]  /*2440*/  @!PT LDS RZ, [RZ] ;  /* 0x00000000fffff984 */ /* 0x000fe20000000800 */
[----:B------:R1:W-:Y:S01]  /*2450*/  @!P2 LDGSTS.E.BYPASS.LTC128B.128 [R213+0x1000], desc[UR8][R14.64] ;  /* 0x010000000ed5afae */ /* 0x0003e2000b901d48 */
[C---:B------:R-:W-:Y:S02]  /*2460*/  ISETP.GE.AND P5, PT, R2.reuse, UR11, PT ;  /* 0x0000000b02007c0c */ /* 0x040fe4000bfa6270 */
[----:B------:R-:W-:Y:S01]  /*2470*/  @!P4 IADD3 R3, P2, R2, 0x20, RZ ;  /* 0x000000200203c810 */ /* 0x000fe20007f5e0ff */
[----:B------:R-:W-:Y:S01]  /*2480*/  IMAD.WIDE.U32 R6, R16, UR18, R6 ;  /* 0x0000001210067c25 */ /* 0x000fe2000f8e0006 */
[----:B------:R-:W-:Y:S03]  /*2490*/  @P6 STS [R213+0x2000], RZ ;  /* 0x002000ffd5006388 */ /* 0x000fe60000000800 */
[----:B---3--:R-:W-:Y:S01]  /*24a0*/  IMAD.U32 R8, RZ, RZ, UR29 ;  /* 0x0000001dff087e24 */ /* 0x008fe2000f8e00ff */
[----:B------:R-:W-:Y:S01]  /*24b0*/  @P6 STS [R213+0x2004], RZ ;  /* 0x002004ffd5006388 */ /* 0x000fe20000000800 */
[----:B------:R-:W-:-:S03]  /*24c0*/  @!P0 IMAD.MOV.U32 R9, RZ, RZ, R241 ;  /* 0x000000ffff098224 */ /* 0x000fc600078e00f1 */
[C---:B------:R-:W-:Y:S01]  /*24d0*/  @!P6 LEA.HI.X R13, R10.reuse, R241, R8, 0x7, P3 ;  /* 0x000000f10a0de211 */ /* 0x040fe200018f3c08 */
[----:B------:R-:W-:Y:S01]  /*24e0*/  @!P0 IMAD.MOV.U32 R8, RZ, RZ, R242 ;  /* 0x000000ffff088224 */ /* 0x000fe200078e00f2 */
[----:B------:R-:W-:Y:S01]  /*24f0*/  @P6 STS [R213+0x2008], RZ ;  /* 0x002008ffd5006388 */ /* 0x000fe20000000800 */
[----:B------:R-:W-:Y:S01]  /*2500*/  ISETP.GE.AND P3, PT, R19, UR11, PT ;  /* 0x0000000b13007c0c */ /* 0x000fe2000bf66270 */
[----:B------:R-:W3:Y:S01]  /*2510*/  @!P5 LDC.64 R30, c[0x0][0x220] ;  /* 0x00008800ff1edb82 */ /* 0x000ee20000000a00 */
[----:B------:R-:W-:Y:S01]  /*2520*/  @!P0 IMAD.WIDE.U32 R8, R10, 0xc0, R8 ;  /* 0x000000c00a088825 */ /* 0x000fe200078e0008 */
[----:B------:R-:W-:Y:S03]  /*2530*/  @P6 STS [R213+0x200c], RZ ;  /* 0x00200cffd5006388 */ /* 0x000fe60000000800 */
[----:B------:R-:W-:Y:S01]  /*2540*/  IMAD R10, R18, UR18, RZ ;  /* 0x00000012120a7c24 */ /* 0x000fe2000f8e02ff */
[----:B------:R-:W-:Y:S01]  /*2550*/  @!PT LDS RZ, [RZ] ;  /* 0x00000000fffff984 */ /* 0x000fe20000000800 */
[----:B------:R-:W-:Y:S01]  /*2560*/  @!PT LDS RZ, [RZ] ;  /* 0x00000000fffff984 */ /* 0x000fe20000000800 */
[----:B------:R-:W-:Y:S01]  /*2570*/  @!PT LDS RZ, [RZ] ;  /* 0x00000000fffff984 */ /* 0x000fe20000000800 */
[----:B------:R4:W-:Y:S01]  /*2580*/  @!P6 LDGSTS.E.BYPASS.LTC128B.128 [R213+0x2000], desc[UR8][R12.64] ;  /* 0x020000000cd5efae */ /* 0x0009e2000b901d48 */
[----:B------:R-:W-:-:S02]  /*2590*/  @!P0 VIADD R9, R9, UR17 ;  /* 0x0000001109098c36 */ /* 0x000fc40008000000 */
[----:B------:R-:W-:Y:S01]  /*25a0*/  VIADD R187, R189, 0x2000 ;  /* 0x00002000bdbb7836 */ /* 0x000fe20000000000 */
[----:B------:R-:W-:Y:S01]  /*25b0*/  @P0 STS [R213+0x3000], RZ ;  /* 0x003000ffd5000388 */ /* 0x000fe20000000800 */
[----:B-1----:R-:W-:Y:S01]  /*25c0*/  @!P4 IMAD.X R14, RZ, RZ, R36, P2 ;  /* 0x000000ffff0ec224 */ /* 0x002fe200010e0624 */
[----:B------:R-:W-:Y:S01]  /*25d0*/  ISETP.GE.AND P2, PT, R21, UR11, PT ;  /* 0x0000000b15007c0c */ /* 0x000fe2000bf46270 */
[----:B------:R-:W-:Y:S01]  /*25e0*/  IMAD R11, R16, UR19, R10 ;  /* 0x00000013100b7c24 */ /* 0x000fe2000f8e020a */
[----:B------:R-:W1:Y:S01]  /*25f0*/  @!P5 LDC.64 R20, c[0x0][0x218] ;  /* 0x00008600ff14db82 */ /* 0x000e620000000a00 */
[----:B------:R-:W-:Y:S01]  /*2600*/  IMAD.U32 R10, RZ, RZ, UR14 ;  /* 0x0000000eff0a7e24 */ /* 0x000fe2000f8e00ff */
[----:B------:R-:W-:Y:S01]  /*2610*/  @P0 STS [R213+0x3004], RZ ;  /* 0x003004ffd5000388 */ /* 0x000fe20000000800 */
[----:B------:R-:W-:Y:S01]  /*2620*/  @!P4 IMAD R14, R14, UR12, RZ ;  /* 0x0000000c0e0ecc24 */ /* 0x000fe2000f8e02ff */
[----:B------:R-:W-:Y:S01]  /*2630*/  UIMAD UR11, UR51, UR14, URZ ;  /* 0x0000000e330b72a4 */ /* 0x000fe2000f8e023f */
[----:B------:R-:W-:Y:S01]  /*2640*/  IMAD.IADD R7, R7, 0x1, R11 ;  /* 0x0000000107077824 */ /* 0x000fe200078e020b */
[----:B------:R-:W-:Y:S01]  /*2650*/  @P0 STS [R213+0x3008], RZ ;  /* 0x003008ffd5000388 */ /* 0x000fe20000000800 */
[----:B------:R-:W-:Y:S01]  /*2660*/  IMAD.WIDE.U32 R10, R10, UR34, R4 ;  /* 0x000000220a0a7c25 */ /* 0x000fe2000f8e0004 */
[----:B------:R-:W-:Y:S01]  /*2670*/  UIMAD UR11, UR34, UR15, UR11 ;  /* 0x0000000f220b72a4 */ /* 0x000fe2000f8e020b */
[----:B------:R-:W3:Y:S01]  /*2680*/  @!P3 LDC.64 R26, c[0x0][0x218] ;  /* 0x00008600ff1abb82 */ /* 0x000ee20000000a00 */
[----:B------:R-:W-:Y:S01]  /*2690*/  @P0 STS [R213+0x300c], RZ ;  /* 0x00300cffd5000388 */ /* 0x000fe20000000800 */
[C---:B------:R-:W-:Y:S01]  /*26a0*/  @!P4 IMAD R14, R3.reuse, UR13, R14 ;  /* 0x0000000d030ecc24 */ /* 0x040fe2000f8e020e */
[----:B------:R-:W-:Y:S01]  /*26b0*/  ULDC.64 UR18, c[0x0][0x268] ;  /* 0x00009a0000127ab9 */ /* 0x000fe20000000a00 */
[----:B------:R-:W-:Y:S01]  /*26c0*/  @!P4 IMAD.WIDE.U32 R4, R3, UR12, R6 ;  /* 0x0000000c0304cc25 */ /* 0x000fe2000f8e0006 */
[----:B------:R-:W-:Y:S01]  /*26d0*/  @!PT LDS RZ, [RZ] ;  /* 0x00000000fffff984 */ /* 0x000fe20000000800 */
[----:B------:R-:W-:Y:S01]  /*26e0*/  @!PT LDS RZ, [RZ] ;  /* 0x00000000fffff984 */ /* 0x000fe20000000800 */
[----:B------:R-:W-:Y:S01]  /*26f0*/  @!PT LDS RZ, [RZ] ;  /* 0x00000000fffff984 */ /* 0x000fe20000000800 */
[----:B------:R1:W-:Y:S03]  /*2700*/  @!P0 LDGSTS.E.BYPASS.LTC128B.128 [R213+0x3000], desc[UR8][R8.64] ;  /* 0x0300000008d58fae */ /* 0x0003e6000b901d48 */
[----:B------:R-:W-:Y:S01]  /*2710*/  VIADD R181, R190, 0x2000 ;  /* 0x00002000beb57836 */ /* 0x000fe20000000000 */
[----:B----4-:R-:W-:Y:S01]  /*2720*/  @!P4 LEA R22, P0, R4, R22, 0x1 ;  /* 0x000000160416c211 */ /* 0x010fe200078008ff */
[----:B------:R-:W-:Y:S01]  /*2730*/  @!P5 IMAD R3, R36, UR12, RZ ;  /* 0x0000000c2403dc24 */ /* 0x000fe2000f8e02ff */
[----:B------:R-:W4:Y:S01]  /*2740*/  @!P2 LDC.64 R34, c[0x0][0x218] ;  /* 0x00008600ff22ab82 */ /* 0x000f220000000a00 */
[----:B------:R-:W-:Y:S01]  /*2750*/  @!P4 IMAD.IADD R5, R5, 0x1, R14 ;  /* 0x000000010505c824 */ /* 0x000fe200078e020e */
[----:B------:R-:W-:Y:S01]  /*2760*/  @P5 STS.128 [R0+0xc000], RZ ;  /* 0x00c000ff00005388 */ /* 0x000fe20000000c00 */
[----:B------:R-:W-:-:S02]  /*2770*/  @!P5 IMAD R12, R2, UR13, R3 ;  /* 0x0000000d020cdc24 */ /* 0x000fc4000f8e0203 */
[----:B------:R-:W-:Y:S01]  /*2780*/  IMAD.MOV.U32 R188, RZ, RZ, 0x20 ;  /* 0x00000020ffbc7424 */ /* 0x000fe200078e00ff */
[----:B------:R-:W-:Y:S01]  /*2790*/  @!P4 LEA.HI.X R23, R4, R23, R5, 0x1, P0 ;  /* 0x000000170417c211 */ /* 0x000fe200000f0c05 */
[----:B------:R-:W-:Y:S01]  /*27a0*/  VIADD R3, R252, 0x8 ;  /* 0x00000008fc037836 */ /* 0x000fe20000000000 */
[----:B------:R-:W-:Y:S01]  /*27b0*/  IADD3 R4, P0, R10, UR40, RZ ;  /* 0x000000280a047c10 */ /* 0x000fe2000ff1e0ff */
[----:B------:R-:W-:Y:S01]  /*27c0*/  IMAD.U32 R5, RZ, RZ, UR11 ;  /* 0x0000000bff057e24 */ /* 0x000fe2000f8e00ff */
[----:B------:R-:W-:Y:S01]  /*27d0*/  UMOV UR11, UR31 ;  /* 0x0000001f000b7c82 */ /* 0x000fe20008000000 */
[----:B------:R-:W-:Y:S02]  /*27e0*/  IMAD.MOV.U32 R182, RZ, RZ, 0x40 ;  /* 0x00000040ffb67424 */ /* 0x000fe400078e00ff */
[----:B------:R-:W-:Y:S01]  /*27f0*/  IMAD.MOV.U32 R245, RZ, RZ, 0x40 ;  /* 0x00000040fff57424 */ /* 0x000fe200078e00ff */
[----:B------:R-:W-:Y:S01]  /*2800*/  IADD3.X R5, R11, UR41, R5, P0, !PT ;  /* 0x000000290b057c10 */ /* 0x000fe200087fe405 */
[----:B------:R-:W-:Y:S01]  /*2810*/  IMAD.SHL.U32 R249, R252, 0x4, RZ ;  /* 0x00000004fcf97824 */ /* 0x000fe200078e00ff */
[----:B------:R-:W-:-:S02]  /*2820*/  CS2R R126, SRZ ;  /* 0x00000000007e7805 */ /* 0x000fc4000001ff00 */
[----:B------:R-:W-:Y:S02]  /*2830*/  CS2R R124, SRZ ;  /* 0x00000000007c7805 */ /* 0x000fe4000001ff00 */
[----:B------:R-:W-:Y:S01]  /*2840*/  CS2R R130, SRZ ;  /* 0x0000000000827805 */ /* 0x000fe2000001ff00 */
[----:B------:R-:W-:Y:S01]  /*2850*/  IMAD.WIDE.U32 R4, R16, UR18, R4 ;  /* 0x0000001210047c25 */ /* 0x000fe2000f8e0004 */
[----:B------:R-:W-:Y:S02]  /*2860*/  CS2R R128, SRZ ;  /* 0x0000000000807805 */ /* 0x000fe4000001ff00 */
[----:B------:R-:W-:Y:S02]  /*2870*/  CS2R R122, SRZ ;  /* 0x00000000007a7805 */ /* 0x000fe4000001ff00 */
[----:B------:R-:W-:Y:S01]  /*2880*/  CS2R R120, SRZ ;  /* 0x0000000000787805 */ /* 0x000fe2000001ff00 */
[----:B-1----:R-:W-:Y:S01]  /*2890*/  @!P5 IMAD.MOV.U32 R8, RZ, RZ, R6 ;  /* 0x000000ffff08d224 */ /* 0x002fe200078e0006 */
[----:B------:R-:W-:Y:S01]  /*28a0*/  CS2R R118, SRZ ;  /* 0x0000000000767805 */ /* 0x000fe2000001ff00 */
[----:B------:R-:W-:Y:S01]  /*28b0*/  @!P5 IMAD.MOV.U32 R9, RZ, RZ, R7 ;  /* 0x000000ffff09d224 */ /* 0x000fe200078e0007 */
[----:B------:R-:W-:Y:S01]  /*28c0*/  CS2R R116, SRZ ;  /* 0x0000000000747805 */ /* 0x000fe2000001ff00 */
[----:B------:R-:W-:Y:S01]  /*28d0*/  @!P4 IMAD.MOV.U32 R14, RZ, RZ, R4 ;  /* 0x000000ffff0ec224 */ /* 0x000fe200078e0004 */
[----:B------:R-:W-:Y:S01]  /*28e0*/  CS2R R110, SRZ ;  /* 0x00000000006e7805 */ /* 0x000fe2000001ff00 */
[----:B------:R-:W-:Y:S01]  /*28f0*/  @!P5 IMAD.WIDE.U32 R8, R2, UR12, R8 ;  /* 0x0000000c0208dc25 */ /* 0x000fe2000f8e0008 */
[----:B------:R-:W-:-:S02]  /*2900*/  CS2R R108, SRZ ;  /* 0x00000000006c7805 */ /* 0x000fc4000001ff00 */
[----:B------:R-:W-:Y:S02]  /*2910*/  CS2R R114, SRZ ;  /* 0x0000000000727805 */ /* 0x000fe4000001ff00 */
[----:B------:R-:W-:Y:S01]  /*2920*/  CS2R R112, SRZ ;  /* 0x0000000000707805 */ /* 0x000fe2000001ff00 */
[----:B------:R-:W-:Y:S01]  /*2930*/  @!P5 IMAD.IADD R10, R9, 0x1, R12 ;  /* 0x00000001090ad824 */ /* 0x000fe200078e020c */
[----:B------:R-:W-:Y:S01]  /*2940*/  @!P5 LEA R20, P6, R8, R20, 0x1 ;  /* 0x000000140814d211 */ /* 0x000fe200078c08ff */
[----:B------:R-:W-:Y:S01]  /*2950*/  IMAD R9, R18, UR18, RZ ;  /* 0x0000001212097c24 */ /* 0x000fe2000f8e02ff */
[----:B------:R-:W-:Y:S01]  /*2960*/  CS2R R106, SRZ ;  /* 0x00000000006a7805 */ /* 0x000fe2000001ff00 */
[----:B------:R-:W-:Y:S01]  /*2970*/  @!P3 IMAD.MOV.U32 R18, RZ, RZ, R4 ;  /* 0x000000ffff12b224 */ /* 0x000fe200078e0004 */
[----:B------:R-:W-:Y:S01]  /*2980*/  @!P5 LEA.HI.X R21, R8, R21, R10, 0x1, P6 ;  /* 0x000000150815d211 */ /* 0x000fe200030f0c0a */
[----:B------:R-:W-:Y:S01]  /*2990*/  IMAD R10, R16, UR19, R9 ;  /* 0x00000013100a7c24 */ /* 0x000fe2000f8e0209 */
[----:B------:R-:W-:Y:S01]  /*29a0*/  ISETP.GE.AND P6, PT, R3, UR7, PT ;  /* 0x0000000703007c0c */ /* 0x000fe2000bfc6270 */
[----:B------:R-:W-:Y:S01]  /*29b0*/  @!P2 IMAD.MOV.U32 R8, RZ, RZ, R6 ;  /* 0x000000ffff08a224 */ /* 0x000fe200078e0006 */
[C---:B------:R-:W-:Y:S01]  /*29c0*/  @!P3 IADD3 R3, P0, R2.reuse, 0x40, RZ ;  /* 0x000000400203b810 */ /* 0x040fe20007f1e0ff */
[----:B------:R-:W-:Y:S01]  /*29d0*/  IMAD.IADD R5, R5, 0x1, R10 ;  /* 0x0000000105057824 */ /* 0x000fe200078e020a */
[----:B------:R-:W-:Y:S01]  /*29e0*/  @!PT LDS RZ, [RZ] ;  /* 0x00000000fffff984 */ /* 0x000fe20000000800 */
[----:B------:R-:W-:Y:S01]  /*29f0*/  @!PT LDS RZ, [RZ] ;  /* 0x00000000fffff984 */ /* 0x000fe20000000800 */
[----:B------:R-:W-:Y:S01]  /*2a00*/  @!PT LDS RZ, [RZ] ;  /* 0x00000000fffff984 */ /* 0x000fe20000000800 */
[----:B------:R1:W-:Y:S01]  /*2a10*/  @!P5 LDGSTS.E.BYPASS.LTC128B.128 [R0+0xc000], desc[UR8][R20.64] ;  /* 0x0c0000001400dfae */ /* 0x0003e2000b901d48 */
[--C-:B------:R-:W-:Y:S01]  /*2a20*/  @!P2 IMAD.MOV.U32 R9, RZ, RZ, R7.reuse ;  /* 0x000000ffff09a224 */ /* 0x100fe200078e0007 */
[----:B------:R-:W-:Y:S01]  /*2a30*/  @!P3 IADD3.X R13, RZ, R36, RZ, P0, !PT ;  /* 0x00000024ff0db210 */ /* 0x000fe200007fe4ff */
[----:B------:R-:W-:Y:S01]  /*2a40*/  @!P3 IMAD.WIDE.U32 R6, R3, UR12, R6 ;  /* 0x0000000c0306bc25 */ /* 0x000fe2000f8e0006 */
[C---:B------:R-:W-:Y:S01]  /*2a50*/  @!P2 IADD3 R11, P0, R2.reuse, 0x60, RZ ;  /* 0x00000060020ba810 */ /* 0x040fe20007f1e0ff */
[----:B------:R-:W-:Y:S01]  /*2a60*/  @P4 STS.128 [R0+0xd000], RZ ;  /* 0x00d000ff00004388 */ /* 0x000fe20000000c00 */
[----:B------:R-:W-:Y:S01]  /*2a70*/  CS2R R104, SRZ ;  /* 0x0000000000687805 */ /* 0x000fe2000001ff00 */
[----:B------:R-:W-:Y:S01]  /*2a80*/  @!P3 IMAD R10, R13, UR12, RZ ;  /* 0x0000000c0d0abc24 */ /* 0x000fe2000f8e02ff */
[----:B------:R-:W-:Y:S01]  /*2a90*/  CS2R R102, SRZ ;  /* 0x0000000000667805 */ /* 0x000fe2000001ff00 */
[----:B------:R-:W-:Y:S01]  /*2aa0*/  @!P2 IMAD.X R16, RZ, RZ, R36, P0 ;  /* 0x000000ffff10a224 */ /* 0x000fe200000e0624 */
[C---:B------:R-:W-:Y:S01]  /*2ab0*/  @!P4 IADD3 R12, P0, R2.reuse, 0x20, RZ ;  /* 0x00000020020cc810 */ /* 0x040fe20007f1e0ff */
[----:B------:R-:W-:Y:S01]  /*2ac0*/  @!P3 IMAD R17, R3, UR13, R10 ;  /* 0x0000000d0311bc24 */ /* 0x000fe2000f8e020a */
[----:B------:R-:W-:Y:S01]  /*2ad0*/  @!PT LDS RZ, [RZ] ;  /* 0x00000000fffff984 */ /* 0x000fe20000000800 */
[----:B------:R-:W-:Y:S01]  /*2ae0*/  @!PT LDS RZ, [RZ] ;  /* 0x00000000fffff984 */ /* 0x000fe20000000800 */
[----:B------:R-:W-:Y:S01]  /*2af0*/  @!PT LDS RZ, [RZ] ;  /* 0x00000000fffff984 */ /* 0x000fe20000000800 */
[----:B------:R-:W-:Y:S01]  /*2b00*/  @!P4 LDGSTS.E.BYPASS.LTC128B.128 [R0+0xd000], desc[UR8][R22.64] ;  /* 0x0d0000001600cfae */ /* 0x000fe2000b901d48 */
[----:B------:R-:W-:Y:S01]  /*2b10*/  @!P4 IMAD.MOV.U32 R15, RZ, RZ, R5 ;  /* 0x000000ffff0fc224 */ /* 0x000fe200078e0005 */
[----:B------:R-:W-:Y:S01]  /*2b20*/  CS2R R100, SRZ ;  /* 0x0000000000647805 */ /* 0x000fe2000001ff00 */
[--C-:B------:R-:W-:Y:S01]  /*2b30*/  @!P4 IMAD.X R13, RZ, RZ, R36.reuse, P0 ;  /* 0x000000ffff0dc224 */ /* 0x100fe200000e0624 */
[----:B------:R-:W-:Y:S01]  /*2b40*/  @!P3 IADD3 R10, P0, R2, 0x40, RZ ;  /* 0x00000040020ab810 */ /* 0x000fe20007f1e0ff */
[----:B------:R-:W-:Y:S01]  /*2b50*/  @!P2 IMAD R3, R16, UR12, RZ ;  /* 0x0000000c1003ac24 */ /* 0x000fe2000f8e02ff */
[----:B------:R-:W-:Y:S01]  /*2b60*/  @P3 STS.128 [R0+0xe000], RZ ;  /* 0x00e000ff00003388 */ /* 0x000fe20000000c00 */
[----:B------:R-:W-:Y:S01]  /*2b70*/  @!P4 IMAD R13, R13, UR14, RZ ;  /* 0x0000000e0d0dcc24 */ /* 0x000fe2000f8e02ff */
[----:B------:R-:W-:Y:S01]  /*2b80*/  CS2R R94, SRZ ;  /* 0x00000000005e7805 */ /* 0x000fe2000001ff00 */
[----:B------:R-:W-:Y:S01]  /*2b90*/  @!P3 IMAD.X R16, RZ, RZ, R36, P0 ;  /* 0x000000ffff10b224 */ /* 0x000fe200000e0624 */
[----:B------:R-:W-:Y:S01]  /*2ba0*/  CS2R R92, SRZ ;  /* 0x00000000005c7805 */ /* 0x000fe2000001ff00 */
[C---:B------:R-:W-:Y:S01]  /*2bb0*/  @!P4 IMAD R32, R12.reuse, UR15, R13 ;  /* 0x0000000f0c20cc24 */ /* 0x040fe2000f8e020d */
[----:B------:R-:W-:Y:S01]  /*2bc0*/  CS2R R98, SRZ ;  /* 0x0000000000627805 */ /* 0x000fe2000001ff00 */
[----:B------:R-:W-:Y:S01]  /*2bd0*/  @!P2 IMAD R24, R11, UR13, R3 ;  /* 0x0000000d0b18ac24 */ /* 0x000fe2000f8e0203 */
[----:B------:R-:W-:Y:S01]  /*2be0*/  CS2R R96, SRZ ;  /* 0x0000000000607805 */ /* 0x000fe2000001ff00 */
[----:B------:R-:W-:Y:S01]  /*2bf0*/  @!P4 IMAD.WIDE.U32 R12, R12, UR14, R14 ;  /* 0x0000000e0c0ccc25 */ /* 0x000fe2000f8e000e */
[----:B-1----:R-:W1:Y:S01]  /*2c00*/  @!P4 LDC.64 R20, c[0x0][0x220] ;  /* 0x00008800ff14cb82 */ /* 0x002e620000000a00 */
[----:B------:R-:W-:-:S02]  /*2c10*/  CS2R R90, SRZ ;  /* 0x00000000005a7805 */ /* 0x000fc4000001ff00 */
[----:B------:R-:W-:Y:S01]  /*2c20*/  CS2R R88, SRZ ;  /* 0x0000000000587805 */ /* 0x000fe2000001ff00 */
[----:B------:R-:W-:Y:S01]  /*2c30*/  @!P3 IMAD R3, R16, UR14, RZ ;  /* 0x0000000e1003bc24 */ /* 0x000fe2000f8e02ff */
[C---:B---3--:R-:W-:Y:S01]  /*2c40*/  @!P3 LEA R16, P0, R6.reuse, R26, 0x1 ;  /* 0x0000001a0610b211 */ /* 0x048fe200078008ff */
[----:B------:R-:W-:Y:S01]  /*2c50*/  @!P3 IMAD.IADD R14, R7, 0x1, R17 ;  /* 0x00000001070eb824 */ /* 0x000fe200078e0211 */
[----:B------:R-:W-:Y:S01]  /*2c60*/  CS2R R86, SRZ ;  /* 0x0000000000567805 */ /* 0x000fe2000001ff00 */
[----:B------:R-:W-:Y:S01]  /*2c70*/  @!P2 IMAD.WIDE.U32 R8, R11, UR12, R8 ;  /* 0x0000000c0b08ac25 */ /* 0x000fe2000f8e0008 */
[----:B------:R-:W-:Y:S01]  /*2c80*/  UMOV UR12, UR30 ;  /* 0x0000001e000c7c82 */ /* 0x000fe20008000000 */
[----:B------:R-:W-:Y:S02]  /*2c90*/  CS2R R84, SRZ ;  /* 0x0000000000547805 */ /* 0x000fe4000001ff00 */
[----:B------:R-:W-:Y:S01]  /*2ca0*/  @!P3 LEA.HI.X R17, R6, R27, R14, 0x1, P0 ;  /* 0x0000001b0611b211 */ /* 0x000fe200000f0c0e */
[----:B------:R-:W-:Y:S01]  /*2cb0*/  @!P5 IMAD R7, R36, UR14, RZ ;  /* 0x0000000e2407dc24 */ /* 0x000fe2000f8e02ff */
[----:B----4-:R-:W-:Y:S01]  /*2cc0*/  @!P2 LEA R14, P0, R8, R34, 0x1 ;  /* 0x00000022080ea211 */ /* 0x010fe200078008ff */
[----:B------:R-:W-:Y:S01]  /*2cd0*/  @!P3 IMAD R26, R10, UR15, R3 ;  /* 0x0000000f0a1abc24 */ /* 0x000fe2000f8e0203 */
[----:B------:R-:W-:Y:S01]  /*2ce0*/  CS2R R78, SRZ ;  /* 0x00000000004e7805 */ /* 0x000fe2000001ff00 */
[----:B------:R-:W-:Y:S01]  /*2cf0*/  @!P2 IMAD.IADD R3, R9, 0x1, R24 ;  /* 0x000000010903a824 */ /* 0x000fe200078e0218 */
[----:B------:R-:W-:Y:S01]  /*2d00*/  @!PT LDS RZ, [RZ] ;  /* 0x00000000fffff984 */ /* 0x000fe20000000800 */
[----:B------:R-:W-:Y:S01]  /*2d10*/  @!PT LDS RZ, [RZ] ;  /* 0x00000000fffff984 */ /* 0x000fe20000000800 */
[----:B------:R-:W-:Y:S01]  /*2d20*/  @!PT LDS RZ, [RZ] ;  /* 0x00000000fffff984 */ /* 0x000fe20000000800 */
[----:B------:R-:W-:Y:S01]  /*2d30*/  @!P3 LDGSTS.E.BYPASS.LTC128B.128 [R0+0xe000], desc[UR8][R16.64] ;  /* 0x0e0000001000bfae */ /* 0x000fe2000b901d48 */
[----:B------:R-:W-:Y:S01]  /*2d40*/  @!P3 IMAD.MOV.U32 R19, RZ, RZ, R5 ;  /* 0x000000ffff13b224 */ /* 0x000fe200078e0005 */
[----:B------:R-:W3:Y:S01]  /*2d50*/  @!P3 LDC.64 R24, c[0x0][0x220] ;  /* 0x00008800ff18bb82 */ /* 0x000ee20000000a00 */
[--C-:B------:R-:W-:Y:S01]  /*2d60*/  @!P2 IMAD.MOV.U32 R28, RZ, RZ, R4.reuse ;  /* 0x000000ffff1ca224 */ /* 0x100fe200078e0004 */
[----:B------:R-:W-:Y:S01]  /*2d70*/  @!P2 LEA.HI.X R15, R8, R35, R3, 0x1, P0 ;  /* 0x00000023080fa211 */ /* 0x000fe200000f0c03 */
[----:B------:R-:W-:Y:S01]  /*2d80*/  @!P2 IMAD.MOV.U32 R29, RZ, RZ, R5 ;  /* 0x000000ffff1da224 */ /* 0x000fe200078e0005 */
[----:B------:R-:W-:Y:S01]  /*2d90*/  @P2 STS.128 [R0+0xf000], RZ ;  /* 0x00f000ff00002388 */ /* 0x000fe20000000c00 */
[C---:B------:R-:W-:Y:S01]  /*2da0*/  @!P5 IMAD R7, R2.reuse, UR15, R7 ;  /* 0x0000000f0207dc24 */ /* 0x040fe2000f8e0207 */
[----:B------:R-:W-:Y:S01]  /*2db0*/  CS2R R76, SRZ ;  /* 0x00000000004c7805 */ /* 0x000fe2000001ff00 */
[----:B------:R-:W-:Y:S01]  /*2dc0*/  @!P5 IMAD.WIDE.U32 R4, R2, UR14, R4 ;  /* 0x0000000e0204dc25 */ /* 0x000fe2000f8e0004 */
[----:B------:R-:W-:Y:S01]  /*2dd0*/  @!PT LDS RZ, [RZ] ;  /* 0x00000000fffff984 */ /* 0x000fe20000000800 */
[----:B------:R-:W-:Y:S01]  /*2de0*/  @!PT LDS RZ, [RZ] ;  /* 0x00000000fffff984 */ /* 0x000fe20000000800 */
[----:B------:R-:W-:Y:S01]  /*2df0*/  @!PT LDS RZ, [RZ] ;  /* 0x00000000fffff984 */ /* 0x000fe20000000800 */
[----:B------:R1:W-:Y:S01]  /*2e00*/  @!P2 LDGSTS.E.BYPASS.LTC128B.128 [R0+0xf000], desc[UR8][R14.64] ;  /* 0x0f0000000e00afae */ /* 0x0003e2000b901d48 */
[----:B------:R-:W-:-:S02]  /*2e10*/  CS2R R82, SRZ ;  /* 0x0000000000527805 */ /* 0x000fc4000001ff00 */
[----:B------:R-:W-:Y:S01]  /*2e20*/  CS2R R80, SRZ ;  /* 0x0000000000507805 */ /* 0x000fe2000001ff00 */
[----:B------:R-:W-:Y:S01]  /*2e30*/  @!P3 IMAD.WIDE.U32 R10, R10, UR14, R18 ;  /* 0x0000000e0a0abc25 */ /* 0x000fe2000f8e0012 */
[----:B------:R-:W-:Y:S01]  /*2e40*/  @!P5 LEA R6, P0, R4, R30, 0x1 ;  /* 0x0000001e0406d211 */ /* 0x000fe200078008ff */
[----:B------:R-:W4:Y:S01]  /*2e50*/  @!P2 LDC.64 R18, c[0x0][0x220] ;  /* 0x00008800ff12ab82 */ /* 0x000f220000000a00 */
[----:B------:R-:W-:Y:S01]  /*2e60*/  @P5 STS.128 [R0+0x10000], RZ ;  /* 0x010000ff00005388 */ /* 0x000fe20000000c00 */
[----:B------:R-:W-:Y:S01]  /*2e70*/  @!P5 IMAD.IADD R3, R5, 0x1, R7 ;  /* 0x000000010503d824 */ /* 0x000fe200078e0207 */
[----:B------:R-:W-:Y:S01]  /*2e80*/  CS2R R74, SRZ ;  /* 0x00000000004a7805 */ /* 0x000fe2000001ff00 */
[----:B------:R-:W-:Y:S01]  /*2e90*/  @!P3 IMAD.IADD R5, R11, 0x1, R26 ;  /* 0x000000010b05b824 */ /* 0x000fe200078e021a */
[----:B------:R-:W-:Y:S02]  /*2ea0*/  CS2R R72, SRZ ;  /* 0x0000000000487805 */ /* 0x000fe4000001ff00 */
[----:B------:R-:W-:-:S02]  /*2eb0*/  CS2R R70, SRZ ;  /* 0x0000000000467805 */ /* 0x000fc4000001ff00 */
[----:B------:R-:W-:Y:S01]  /*2ec0*/  @!P5 LEA.HI.X R7, R4, R31, R3, 0x1, P0 ;  /* 0x0000001f0407d211 */ /* 0x000fe200000f0c03 */
[----:B------:R-:W-:Y:S01]  /*2ed0*/  @!P4 IMAD.IADD R4, R13, 0x1, R32 ;  /* 0x000000010d04c824 */ /* 0x000fe200078e0220 */
[----:B------:R-:W-:Y:S02]  /*2ee0*/  @!P2 IADD3 R2, P0, R2, 0x60, RZ ;  /* 0x000000600202a810 */ /* 0x000fe40007f1e0ff */
[----:B------:R-:W-:Y:S01]  /*2ef0*/  CS2R R68, SRZ ;  /* 0x0000000000447805 */ /* 0x000fe2000001ff00 */
[----:B------:R-:W-:Y:S01]  /*2f00*/  ULDC UR17, c[0x0][0x2dc] ;  /* 0x0000b70000117ab9 */ /* 0x000fe20000000800 */
[----:B------:R-:W-:Y:S01]  /*2f10*/  @!PT LDS RZ, [RZ] ;  /* 0x00000000fffff984 */ /* 0x000fe20000000800 */
[----:B------:R-:W-:Y:S01]  /*2f20*/  @!PT LDS RZ, [RZ] ;  /* 0x00000000fffff984 */ /* 0x000fe20000000800 */
[----:B------:R-:W-:Y:S01]  /*2f30*/  @!PT LDS RZ, [RZ] ;  /* 0x00000000fffff984 */ /* 0x000fe20000000800 */
[----:B------:R2:W-:Y:S01]  /*2f40*/  @!P5 LDGSTS.E.BYPASS.LTC128B.128 [R0+0x10000], desc[UR8][R6.64] ;  /* 0x100000000600dfae */ /* 0x0005e2000b901d48 */
[----:B------:R-:W-:Y:S01]  /*2f50*/  @!P2 IMAD.X R3, RZ, RZ, R36, P0 ;  /* 0x000000ffff03a224 */ /* 0x000fe200000e0624 */
[C---:B---3--:R-:W-:Y:S02]  /*2f60*/  @!P3 LEA R8, P0, R10.reuse, R24, 0x1 ;  /* 0x000000180a08b211 */ /* 0x048fe400078008ff */
[----:B------:R-:W-:Y:S01]  /*2f70*/  @P4 STS.128 [R0+0x11000], RZ ;  /* 0x011000ff00004388 */ /* 0x000fe20000000c00 */
[----:B------:R-:W-:Y:S01]  /*2f80*/  @!P2 IMAD R3, R3, UR14, RZ ;  /* 0x0000000e0303ac24 */ /* 0x000fe2000f8e02ff */
[----:B------:R-:W-:-:S02]  /*2f90*/  @!P3 LEA.HI.X R9, R10, R25, R5, 0x1, P0 ;  /* 0x000000190a09b211 */ /* 0x000fc400000f0c05 */
[----:B------:R-:W-:Y:S02]  /*2fa0*/  IADD3 R5, R252, 0x40, RZ ;  /* 0x00000040fc057810 */ /* 0x000fe40007ffe0ff */
[----:B-1----:R-:W-:-:S04]  /*2fb0*/  @!P4 LEA R14, P5, R12, R20, 0x1 ;  /* 0x000000140c0ec211 */ /* 0x002fc800078a08ff */
[----:B------:R-:W-:Y:S01]  /*2fc0*/  @!P4 LEA.HI.X R15, R12, R21, R4, 0x1, P5 ;  /* 0x000000150c0fc211 */ /* 0x000fe200028f0c04 */
[C---:B------:R-:W-:Y:S01]  /*2fd0*/  VIADD R4, R252.reuse, 0x48 ;  /* 0x00000048fc047836 */ /* 0x040fe20000000000 */
[----:B------:R-:W-:-:S03]  /*2fe0*/  ISETP.GE.AND P5, PT, R252, UR7, PT ;  /* 0x00000007fc007c0c */ /* 0x000fc6000bfa6270 */
[----:B------:R-:W-:Y:S01]  /*2ff0*/  @!PT LDS RZ, [RZ] ;  /* 0x00000000fffff984 */ /* 0x000fe20000000800 */
[----:B------:R-:W-:Y:S01]  /*3000*/  @!PT LDS RZ, [RZ] ;  /* 0x00000000fffff984 */ /* 0x000fe20000000800 */
[----:B------:R-:W-:Y:S01]  /*3010*/  @!PT LDS RZ, [RZ] ;  /* 0x00000000fffff984 */ /* 0x000fe20000000800 */
[----:B------:R-:W-:Y:S01]  /*3020*/  @!P4 LDGSTS.E.BYPASS.LTC128B.128 [R0+0x11000], desc[UR8][R14.64] ;  /* 0x110000000e00cfae */ /* 0x000fe2000b901d48 */
[----:B------:R-:W-:Y:S02]  /*3030*/  ISETP.GE.AND P4, PT, R5, UR7, PT ;  /* 0x0000000705007c0c */ /* 0x000fe4000bf86270 */
[----:B------:R-:W-:Y:S01]  /*3040*/  SHF.R.S32.HI R5, RZ, 0x1f, R252 ;  /* 0x0000001fff057819 */ /* 0x000fe200000114fc */
[----:B------:R-:W-:Y:S01]  /*3050*/  @P3 STS.128 [R0+0x12000], RZ ;  /* 0x012000ff00003388 */ /* 0x000fe20000000c00 */
[----:B--2---:R-:W-:-:S03]  /*3060*/  @!P2 IMAD R6, R2, UR15, R3 ;  /* 0x0000000f0206ac24 */ /* 0x004fc6000f8e0203 */
[----:B------:R-:W-:Y:S01]  /*3070*/  @!PT LDS RZ, [RZ] ;  /* 0x00000000fffff984 */ /* 0x000fe20000000800 */
[----:B------:R-:W-:Y:S01]  /*3080*/  @!PT LDS RZ, [RZ] ;  /* 0x00000000fffff984 */ /* 0x000fe20000000800 */
[----:B------:R-:W-:Y:S01]  /*3090*/  @!PT LDS RZ, [RZ] ;  /* 0x00000000fffff984 */ /* 0x000fe20000000800 */
[----:B------:R-:W-:Y:S01]  /*30a0*/  @!P3 LDGSTS.E.BYPASS.LTC128B.128 [R0+0x12000], desc[UR8][R8.64] ;  /* 0x120000000800bfae */ /* 0x000fe2000b901d48 */
[----:B------:R-:W-:-:S03]  /*30b0*/  @!P2 IMAD.WIDE.U32 R2, R2, UR14, R28 ;  /* 0x0000000e0202ac25 */ /* 0x000fc6000f8e001c */
[----:B------:R1:W-:Y:S01]  /*30c0*/  @P2 STS.128 [R0+0x13000], RZ ;  /* 0x013000ff00002388 */ /* 0x0003e20000000c00 */
[----:B------:R-:W-:Y:S01]  /*30d0*/  @!P2 IMAD.IADD R3, R3, 0x1, R6 ;  /* 0x000000010303a824 */ /* 0x000fe200078e0206 */
[----:B----4-:R-:W-:-:S04]  /*30e0*/  @!P2 LEA R6, P0, R2, R18, 0x1 ;  /* 0x000000120206a211 */ /* 0x010fc800078008ff */
[----:B------:R-:W-:Y:S01]  /*30f0*/  @!P2 LEA.HI.X R7, R2, R19, R3, 0x1, P0 ;  /* 0x000000130207a211 */ /* 0x000fe200000f0c03 */
[----:B------:R-:W-:Y:S01]  /*3100*/  IMAD.SHL.U32 R2, R252, 0x4, RZ ;  /* 0x00000004fc027824 */ /* 0x000fe200078e00ff */
[----:B------:R-:W-:Y:S02]  /*3110*/  ISETP.GE.AND P0, PT, R4, UR7, PT ;  /* 0x0000000704007c0c */ /* 0x000fe4000bf06270 */
[----:B------:R-:W-:Y:S01]  /*3120*/  SHF.L.U64.HI R3, R252, 0x2, R5 ;  /* 0x00000002fc037819 */ /* 0x000fe20000010205 */
[----:B------:R-:W-:Y:S01]  /*3130*/  @!PT LDS RZ, [RZ] ;  /* 0x00000000fffff984 */ /* 0x000fe20000000800 */
[----:B------:R-:W-:Y:S01]  /*3140*/  @!PT LDS RZ, [RZ] ;  /* 0x00000000fffff984 */ /* 0x000fe20000000800 */
[----:B------:R-:W-:Y:S01]  /*3150*/  @!PT LDS RZ, [RZ] ;  /* 0x00000000fffff984 */ /* 0x000fe20000000800 */
[----:B------:R1:W-:Y:S01]  /*3160*/  @!P2 LDGSTS.E.BYPASS.LTC128B.128 [R0+0x13000], desc[UR8][R6.64] ;  /* 0x130000000600afae */ /* 0x0003e2000b901d48 */
[----:B------:R-:W-:-:S03]  /*3170*/  IADD3 R2, P3, R2, UR12, RZ ;  /* 0x0000000c02027c10 */ /* 0x000fc6000ff7e0ff */
[----:B------:R-:W0:Y:S01]  /*3180*/  LDGDEPBAR ;  /* 0x00000000000079af */ /* 0x000e220000000000 */
[----:B------:R-:W-:Y:S01]  /*3190*/  IADD3.X R3, R3, UR11, RZ, P3, !PT ;  /* 0x0000000b03037c10 */ /* 0x000fe20009ffe4ff */
[----:B------:R-:W-:Y:S01]  /*31a0*/  UIADD3 UR7, UR34, 0x80, URZ ;  /* 0x0000008022077890 */ /* 0x000fe2000fffe03f */
[----:B------:R-:W-:Y:S02]  /*31b0*/  LOP3.LUT P3, RZ, R37, 0x4, RZ, 0xc0, !PT ;  /* 0x0000000425ff7812 */ /* 0x000fe4000786c0ff */
[----:B------:R-:W-:Y:S01]  /*31c0*/  SEL R187, R187, R189, !P1 ;  /* 0x000000bdbbbb7207 */ /* 0x000fe20004800000 */
[----:B------:R-:W5:Y:S01]  /*31d0*/  @!P5 LDG.E R239, desc[UR8][R2.64] ;  /* 0x0000000802efd981 */ /* 0x000f62000c1e1900 */
[----:B------:R-:W-:-:S03]  /*31e0*/  SEL R181, R181, R190, !P1 ;  /* 0x000000beb5b57207 */ /* 0x000fc60004800000 */
[----:B------:R-:W5:Y:S04]  /*31f0*/  @!P6 LDG.E R240, desc[UR8][R2.64+0x20] ;  /* 0x0000200802f0e981 */ /* 0x000f68000c1e1900 */
[----:B------:R2:W5:Y:S01]  /*3200*/  @!P4 LDG.E R237, desc[UR8][R2.64+0x100] ;  /* 0x0001000802edc981 */ /* 0x000562000c1e1900 */
[----:B-1----:R-:W-:Y:S02]  /*3210*/  SHF.R.S32.HI R0, RZ, 0x1f, R4 ;  /* 0x0000001fff007819 */ /* 0x002fe40000011404 */
[----:B------:R-:W-:-:S04]  /*3220*/  @!P0 LEA R6, P2, R4, UR12, 0x2 ;  /* 0x0000000c04068c11 */ /* 0x000fc8000f8410ff */
[----:B------:R-:W-:Y:S01]  /*3230*/  @!P0 LEA.HI.X R7, R4, UR11, R0, 0x2, P2 ;  /* 0x0000000b04078c11 */ /* 0x000fe200090f1400 */
[----:B------:R-:W-:Y:S01]  /*3240*/  VIADD R0, R252, 0xffffff80 ;  /* 0xffffff80fc007836 */ /* 0x000fe20000000000 */
[----:B------:R-:W-:-:S03]  /*3250*/  LOP3.LUT P2, RZ, R37, 0x4, RZ, 0xc0, !PT ;  /* 0x0000000425ff7812 */ /* 0x000fc6000784c0ff */
[----:B------:R1:W5:Y:S01]  /*3260*/  @!P0 LDG.E R238, desc[UR8][R6.64] ;  /* 0x0000000806ee8981 */ /* 0x000362000c1e1900 */
[----:B------:R-:W-:Y:S02]  /*3270*/  LOP3.LUT P0, RZ, R37, 0x2, RZ, 0xc0, !PT ;  /* 0x0000000225ff7812 */ /* 0x000fe4000780c0ff */
[----:B--2---:R-:W-:Y:S01]  /*3280*/  SHF.R.S32.HI R2, RZ, 0x1f, R0 ;  /* 0x0000001fff027819 */ /* 0x004fe20000011400 */
[----:B------:R-:W-:Y:S01]  /*3290*/  IMAD.MOV.U32 R3, RZ, RZ, R33 ;  /* 0x000000ffff037224 */ /* 0x000fe200078e0021 */
[----:B------:R-:W-:Y:S01]  /*32a0*/  SEL R188, R188, 0xffffffe0, !P0 ;  /* 0xffffffe0bcbc7807 */ /* 0x000fe20004000000 */
[----:B------:R-:W-:Y:S01]  /*32b0*/  IMAD.SHL.U32 R246, R0, 0x4, RZ ;  /* 0x0000000400f67824 */ /* 0x000fe200078e00ff */
[----:B------:R-:W-:Y:S02]  /*32c0*/  SEL R182, R182, 0xffffffc0, !P3 ;  /* 0xffffffc0b6b67807 */ /* 0x000fe40005800000 */
[----:B------:R-:W-:Y:S02]  /*32d0*/  SHF.L.U64.HI R248, R252, 0x2, R5 ;  /* 0x00000002fcf87819 */ /* 0x000fe40000010205 */
[----:B------:R-:W-:-:S02]  /*32e0*/  SHF.L.U64.HI R247, R0, 0x2, R2 ;  /* 0x0000000200f77819 */ /* 0x000fc40000010202 */
[----:B------:R-:W-:Y:S02]  /*32f0*/  SEL R245, R245, 0xffffffc0, !P2 ;  /* 0xffffffc0f5f57807 */ /* 0x000fe40005000000 */
[----:B------:R-:W-:Y:S02]  /*3300*/  LEA R187, R187, UR4, 0x1 ;  /* 0x00000004bbbb7c11 */ /* 0x000fe4000f8e08ff */
[----:B------:R-:W-:Y:S01]  /*3310*/  LEA R181, R181, UR4, 0x1 ;  /* 0x00000004b5b57c11 */ /* 0x000fe2000f8e08ff */
[----:B------:R-:W-:Y:S01]  /*3320*/  UISETP.GE.AND UP0, UPT, UR7, UR6, UPT ;  /* 0x000000060700728c */ /* 0x000fe2000bf06270 */
[----:B------:R-:W-:Y:S01]  /*3330*/  UMOV UR14, UR20 ;  /* 0x00000014000e7c82 */ /* 0x000fe20008000000 */
[----:B------:R-:W-:Y:S01]  /*3340*/  UMOV UR13, UR21 ;  /* 0x00000015000d7c82 */ /* 0x000fe20008000000 */
[----:B------:R-:W-:-:S08]  /*3350*/  ULDC UR7, c[0x0][0x2ec] ;  /* 0x0000bb0000077ab9 */ /* 0x000fd00000000800 */
.L_x_397:
[----:B------:R-:W0:Y:S01]  /*3360*/  LDGDEPBAR ;  /* 0x00000000000079af */ /* 0x000e220000000000 */
[C---:B------:R-:W-:Y:S01]  /*3370*/  IMAD.IADD R0, R187.reuse, 0x1, R188 ;  /* 0x00000001bb007824 */ /* 0x040fe200078e02bc */
[----:B------:R-:W-:Y:S01]  /*3380*/  PLOP3.LUT P0, PT, PT, PT, UP0, 0x80, 0x0 ;  /* 0x000000000000781c */ /* 0x000fe20003f0f008 */
[--C-:B------:R-:W-:Y:S01]  /*3390*/  IMAD.IADD R160, R187, 0x1, R182.reuse ;  /* 0x00000001bba07824 */ /* 0x100fe200078e02b6 */
[----:B------:R-:W-:Y:S01]  /*33a0*/  PLOP3.LUT P4, PT, PT, PT, UP0, 0x80, 0x0 ;  /* 0x000000000000781c */ /* 0x000fe20003f8f008 */
[----:B-----5:R-:W-:Y:S01]  /*33b0*/  FMUL.FTZ R2, R237, 1.4426950216293334961 ;  /* 0x3fb8aa3bed027820 */ /* 0x020fe20000410000 */
[----:B------:R-:W-:Y:S01]  /*33c0*/  PLOP3.LUT P2, PT, PT, PT, UP0, 0x80, 0x0 ;  /* 0x000000000000781c */ /* 0x000fe20003f4f008 */
[----:B------:R-:W-:Y:S01]  /*33d0*/  UISETP.GE.AND UP3, UPT, UR10, 0x1, UPT ;  /* 0x000000010a00788c */ /* 0x000fe2000bf66270 */
[----:B------:R-:W-:Y:S02]  /*33e0*/  PLOP3.LUT P1, PT, PT, PT, UP0, 0x80, 0x0 ;  /* 0x000000000000781c */ /* 0x000fe40003f2f008 */
[----:B------:R-:W-:Y:S02]  /*33f0*/  PLOP3.LUT P6, PT, PT, PT, UP0, 0x80, 0x0 ;  /* 0x000000000000781c */ /* 0x000fe40003fcf008 */
[----:B------:R-:W-:Y:S02]  /*3400*/  FSETP.NEU.FTZ.AND P3, PT, R239, -INF , PT ;  /* 0xff800000ef00780b */ /* 0x000fe40003f7d000 */
[----:B------:R-:W-:Y:S01]  /*3410*/  PLOP3.LUT P5, PT, PT, PT, UP0, 0x80, 0x0 ;  /* 0x000000000000781c */ /* 0x000fe20003faf008 */
[----:B------:R-:W-:Y:S04]  /*3420*/  DEPBAR.LE SB0, 0x0 ;  /* 0x000080000000791a */ /* 0x000fe80000000000 */
[----:B------:R-:W-:Y:S06]  /*3430*/  BAR.SYNC.DEFER_BLOCKING 0x0 ;  /* 0x0000000000007b1d */ /* 0x000fec0000010000 */
[----:B------:R-:W-:Y:S08]  /*3440*/  LDSM.16.M88.4 R64, [R187] ;  /* 0x00000000bb40783b */ /* 0x000ff00000000200 */
[----:B------:R-:W1:Y:S08]  /*3450*/  LDSM.16.M88.4 R16, [R184+UR4+0xc000] ;  /* 0x00c00004b810783b */ /* 0x000e700008000200 */
[----:B------:R-:W2:Y:S08]  /*3460*/  LDSM.16.M88.4 R60, [R187+0x2000] ;  /* 0x00200000bb3c783b */ /* 0x000eb00000000200 */
[----:B------:R-:W3:Y:S08]  /*3470*/  LDSM.16.M88.4 R32, [R184+UR4+0xc800] ;  /* 0x00c80004b820783b */ /* 0x000ef00008000200 */
[----:B------:R-:W4:Y:S08]  /*3480*/  LDSM.16.M88.4 R48, [R184+UR4+0xd000] ;  /* 0x00d00004b830783b */ /* 0x000f300008000200 */
[----:B------:R-:W4:Y:S01]  /*3490*/  LDSM.16.M88.4 R132, [R184+UR4+0xd800] ;  /* 0x00d80004b884783b */ /* 0x000f220008000200 */
[-C--:B-1----:R-:W-:Y:S07]  /*34a0*/  HMMA.16816.F32 R4, R64, R16.reuse, RZ ;  /* 0x000000104004723c */ /* 0x082fee00000018ff */
[----:B------:R-:W-:Y:S01]  /*34b0*/  LDSM.16.M88.4 R136, [R0] ;  /* 0x000000000088783b */ /* 0x000fe20000000200 */
[C---:B--2---:R-:W-:Y:S07]  /*34c0*/  HMMA.16816.F32 R8, R60.reuse, R16, RZ ;  /* 0x000000103c08723c */ /* 0x044fee00000018ff */
[----:B------:R-:W1:Y:S01]  /*34d0*/  LDSM.16.M88.4 R140, [R186] ;  /* 0x00000000ba8c783b */ /* 0x000e620000000200 */
[-C--:B------:R-:W-:Y:S07]  /*34e0*/  HMMA.16816.F32 R12, R60, R18.reuse, RZ ;  /* 0x000000123c0c723c */ /* 0x080fee00000018ff */
[----:B------:R2:W1:Y:S01]  /*34f0*/  LDSM.16.M88.4 R144, [R0+0x2000] ;  /* 0x002000000090783b */ /* 0x0004620000000200 */
[C---:B------:R-:W-:Y:S07]  /*3500*/  HMMA.16816.F32 R16, R64.reuse, R18, RZ ;  /* 0x000000124010723c */ /* 0x040fee00000018ff */
[----:B------:R-:W1:Y:S01]  /*3510*/  LDSM.16.M88.4 R148, [R186+0x800] ;  /* 0x00080000ba94783b */ /* 0x000e620000000200 */
[-C--:B---3--:R-:W-:Y:S06]  /*3520*/  HMMA.16816.F32 R20, R64, R32.reuse, RZ ;  /* 0x000000204014723c */ /* 0x088fec00000018ff */
[C---:B------:R-:W-:Y:S01]  /*3530*/  HMMA.16816.F32 R24, R60.reuse, R32, RZ ;  /* 0x000000203c18723c */ /* 0x040fe200000018ff */
[----:B------:R-:W3:Y:S05]  /*3540*/  LDSM.16.M88.4 R152, [R186+0x1000] ;  /* 0x00100000ba98783b */ /* 0x000eea0000000200 */
[-C--:B------:R-:W-:Y:S01]  /*3550*/  HMMA.16816.F32 R28, R60, R34.reuse, RZ ;  /* 0x000000223c1c723c */ /* 0x080fe200000018ff */
[----:B--2---:R-:W-:Y:S02]  /*3560*/  IMAD.IADD R0, R0, 0x1, R182 ;  /* 0x0000000100007824 */ /* 0x004fe400078e02b6 */
[----:B------:R-:W-:Y:S03]  /*3570*/  LDSM.16.M88.4 R156, [R183] ;  /* 0x00000000b79c783b */ /* 0x000fe60000000200 */
[C---:B------:R-:W-:Y:S05]  /*3580*/  HMMA.16816.F32 R32, R64.reuse, R34, RZ ;  /* 0x000000224020723c */ /* 0x040fea00000018ff */
[----:B------:R-:W-:Y:S01]  /*3590*/  LDSM.16.M88.4 R164, [R183+0x800] ;  /* 0x00080000b7a4783b */ /* 0x000fe20000000200 */
[-C--:B----4-:R-:W-:Y:S06]  /*35a0*/  HMMA.16816.F32 R36, R64, R48.reuse, RZ ;  /* 0x000000304024723c */ /* 0x090fec00000018ff */
[C---:B------:R-:W-:Y:S01]  /*35b0*/  HMMA.16816.F32 R40, R60.reuse, R48, RZ ;  /* 0x000000303c28723c */ /* 0x040fe200000018ff */
[----:B------:R-:W-:Y:S05]  /*35c0*/  LDSM.16.M88.4 R168, [R183+0x1000] ;  /* 0x00100000b7a8783b */ /* 0x000fea0000000200 */
[-C--:B------:R-:W-:Y:S03]  /*35d0*/  HMMA.16816.F32 R44, R60, R50.reuse, RZ ;  /* 0x000000323c2c723c */ /* 0x080fe600000018ff */
[----:B------:R-:W-:Y:S03]  /*35e0*/  LDSM.16.M88.4 R172, [R0] ;  /* 0x0000000000ac783b */ /* 0x000fe60000000200 */
[C---:B------:R-:W-:Y:S05]  /*35f0*/  HMMA.16816.F32 R48, R64.reuse, R50, RZ ;  /* 0x000000324030723c */ /* 0x040fea00000018ff */
[----:B------:R-:W-:Y:S01]  /*3600*/  LDSM.16.M88.4 R176, [R185] ;  /* 0x00000000b9b0783b */ /* 0x000fe20000000200 */
[-C--:B------:R-:W-:Y:S06]  /*3610*/  HMMA.16816.F32 R52, R64, R132.reuse, RZ ;  /* 0x000000844034723c */ /* 0x080fec00000018ff */
[C---:B------:R-:W-:Y:S06]  /*3620*/  HMMA.16816.F32 R56, R60.reuse, R132, RZ ;  /* 0x000000843c38723c */ /* 0x040fec00000018ff */
[-C--:B------:R-:W-:Y:S06]  /*3630*/  HMMA.16816.F32 R60, R60, R134.reuse, RZ ;  /* 0x000000863c3c723c */ /* 0x080fec00000018ff */
[----:B------:R-:W-:Y:S01]  /*3640*/  HMMA.16816.F32 R64, R64, R134, RZ ;  /* 0x000000864040723c */ /* 0x000fe200000018ff */
[----:B------:R-:W2:Y:S05]  /*3650*/  LDSM.16.M88.4 R132, [R186+0x1800] ;  /* 0x00180000ba84783b */ /* 0x000eaa0000000200 */
[-C--:B-1----:R-:W-:Y:S06]  /*3660*/  HMMA.16816.F32 R4, R136, R140.reuse, R4 ;  /* 0x0000008c8804723c */ /* 0x082fec0000001804 */
[C---:B------:R-:W-:Y:S06]  /*3670*/  HMMA.16816.F32 R8, R144.reuse, R140, R8 ;  /* 0x0000008c9008723c */ /* 0x040fec0000001808 */
[-C--:B------:R-:W-:Y:S06]  /*3680*/  HMMA.16816.F32 R12, R144, R142.reuse, R12 ;  /* 0x0000008e900c723c */ /* 0x080fec000000180c */
[C---:B------:R-:W-:Y:S01]  /*3690*/  HMMA.16816.F32 R16, R136.reuse, R142, R16 ;  /* 0x0000008e8810723c */ /* 0x040fe20000001810 */
[----:B------:R-:W1:Y:S05]  /*36a0*/  LDSM.16.M88.4 R140, [R160] ;  /* 0x00000000a08c783b */ /* 0x000e6a0000000200 */
[-C--:B------:R-:W-:Y:S03]  /*36b0*/  HMMA.16816.F32 R20, R136, R148.reuse, R20 ;  /* 0x000000948814723c */ /* 0x080fe60000001814 */
[----:B------:R-:W4:Y:S03]  /*36c0*/  LDSM.16.M88.4 R160, [R160+0x2000] ;  /* 0x00200000a0a0783b */ /* 0x000f260000000200 */
[C---:B------:R-:W-:Y:S06]  /*36d0*/  HMMA.16816.F32 R24, R144.reuse, R148, R24 ;  /* 0x000000949018723c */ /* 0x040fec0000001818 */
[-C--:B------:R-:W-:Y:S06]  /*36e0*/  HMMA.16816.F32 R28, R144, R150.reuse, R28 ;  /* 0x00000096901c723c */ /* 0x080fec000000181c */
[C---:B------:R-:W-:Y:S01]  /*36f0*/  HMMA.16816.F32 R32, R136.reuse, R150, R32 ;  /* 0x000000968820723c */ /* 0x040fe20000001820 */
[----:B------:R-:W4:Y:S05]  /*3700*/  LDSM.16.M88.4 R148, [R183+0x1800] ;  /* 0x00180000b794783b */ /* 0x000f2a0000000200 */
[-C--:B---3--:R-:W-:Y:S06]  /*3710*/  HMMA.16816.F32 R36, R136, R152.reuse, R36 ;  /* 0x000000988824723c */ /* 0x088fec0000001824 */
[C---:B------:R-:W-:Y:S06]  /*3720*/  HMMA.16816.F32 R40, R144.reuse, R152, R40 ;  /* 0x000000989028723c */ /* 0x040fec0000001828 */
[-C--:B------:R-:W-:Y:S06]  /*3730*/  HMMA.16816.F32 R44, R144, R154.reuse, R44 ;  /* 0x0000009a902c723c */ /* 0x080fec000000182c */
[C---:B------:R-:W-:Y:S06]  /*3740*/  HMMA.16816.F32 R48, R136.reuse, R154, R48 ;  /* 0x0000009a8830723c */ /* 0x040fec0000001830 */
[-C--:B--2---:R-:W-:Y:S06]  /*3750*/  HMMA.16816.F32 R52, R136, R132.reuse, R52 ;  /* 0x000000848834723c */ /* 0x084fec0000001834 */
[C---:B------:R-:W-:Y:S06]  /*3760*/  HMMA.16816.F32 R56, R144.reuse, R132, R56 ;  /* 0x000000849038723c */ /* 0x040fec0000001838 */
[-C--:B------:R-:W-:Y:S06]  /*3770*/  HMMA.16816.F32 R60, R144, R134.reuse, R60 ;  /* 0x00000086903c723c */ /* 0x080fec000000183c */
[----:B------:R-:W-:Y:S01]  /*3780*/  HMMA.16816.F32 R64, R136, R134, R64 ;  /* 0x000000868840723c */ /* 0x000fe20000001840 */
[----:B------:R2:W3:Y:S05]  /*3790*/  LDSM.16.M88.4 R132, [R0+0x2000] ;  /* 0x002000000084783b */ /* 0x0004ea0000000200 */
[-C--:B-1----:R-:W-:Y:S01]  /*37a0*/  HMMA.16816.F32 R4, R140, R156.reuse, R4 ;  /* 0x0000009c8c04723c */ /* 0x082fe20000001804 */
[----:B------:R-:W-:Y:S04]  /*37b0*/  IMAD.U32 R137, RZ, RZ, UR23 ;  /* 0x00000017ff897e24 */ /* 0x000fe8000f8e00ff */
[----:B------:R-:W-:Y:S01]  /*37c0*/  @P0 IMAD R137, R137, 0x80, R251 ;  /* 0x0000008089890824 */ /* 0x000fe200078e02fb */
[C---:B----4-:R-:W-:Y:S01]  /*37d0*/  HMMA.16816.F32 R8, R160.reuse, R156, R8 ;  /* 0x0000009ca008723c */ /* 0x050fe20000001808 */
[----:B------:R-:W-:Y:S03]  /*37e0*/  PLOP3.LUT P0, PT, PT, PT, UP0, 0x80, 0x0 ;  /* 0x000000000000781c */ /* 0x000fe60003f0f008 */
[----:B------:R-:W-:Y:S01]  /*37f0*/  @P4 ISETP.GE.AND P4, PT, R137, UR6, PT ;  /* 0x0000000689004c0c */ /* 0x000fe2000bf86270 */
[----:B------:R-:W-:Y:S01]  /*3800*/  FMUL.FTZ R138, R239, 1.4426950216293334961 ;  /* 0x3fb8aa3bef8a7820 */ /* 0x000fe20000410000 */
[-C--:B------:R-:W-:Y:S05]  /*3810*/  HMMA.16816.F32 R12, R160, R158.reuse, R12 ;  /* 0x0000009ea00c723c */ /* 0x080fea000000180c */
[----:B------:R-:W-:Y:S01]  /*3820*/  FSEL R138, R138, RZ, P3 ;  /* 0x000000ff8a8a7208 */ /* 0x000fe20001800000 */
[C---:B------:R-:W-:Y:S04]  /*3830*/  HMMA.16816.F32 R16, R140.reuse, R158, R16 ;  /* 0x0000009e8c10723c */ /* 0x040fe80000001810 */
[----:B------:R-:W-:Y:S01]  /*3840*/  FSETP.NEU.FTZ.AND P3, PT, R238, -INF , PT ;  /* 0xff800000ee00780b */ /* 0x000fe20003f7d000 */
[----:B--2---:R-:W-:Y:S01]  /*3850*/  @P2 VIADD R0, R137, 0x1 ;  /* 0x0000000189002836 */ /* 0x004fe20000000000 */
[-C--:B------:R-:W-:Y:S03]  /*3860*/  HMMA.16816.F32 R20, R140, R164.reuse, R20 ;  /* 0x000000a48c14723c */ /* 0x080fe60000001814 */
[----:B------:R-:W-:Y:S02]  /*3870*/  FSETP.NEU.FTZ.AND P2, PT, R240, -INF , PT ;  /* 0xff800000f000780b */ /* 0x000fe40003f5d000 */
[----:B------:R-:W-:Y:S01]  /*3880*/  @P6 ISETP.GE.AND P6, PT, R0, UR6, PT ;  /* 0x0000000600006c0c */ /* 0x000fe2000bfc6270 */
[C---:B------:R-:W-:Y:S05]  /*3890*/  HMMA.16816.F32 R24, R160.reuse, R164, R24 ;  /* 0x000000a4a018723c */ /* 0x040fea0000001818 */
[----:B------:R-:W-:Y:S01]  /*38a0*/  FMUL.FTZ R136, R240, 1.4426950216293334961 ;  /* 0x3fb8aa3bf0887820 */ /* 0x000fe20000410000 */
[-C--:B------:R-:W-:Y:S05]  /*38b0*/  HMMA.16816.F32 R28, R160, R166.reuse, R28 ;  /* 0x000000a6a01c723c */ /* 0x080fea000000181c */
[----:B------:R-:W-:Y:S01]  /*38c0*/  FSEL R136, R136, RZ, P2 ;  /* 0x000000ff88887208 */ /* 0x000fe20001000000 */
[C---:B------:R-:W-:Y:S04]  /*38d0*/  HMMA.16816.F32 R32, R140.reuse, R166, R32 ;  /* 0x000000a68c20723c */ /* 0x040fe80000001820 */
[----:B------:R-:W-:Y:S01]  /*38e0*/  FSETP.NEU.FTZ.AND P2, PT, R237, -INF , PT ;  /* 0xff800000ed00780b */ /* 0x000fe20003f5d000 */
[----:B------:R-:W-:Y:S01]  /*38f0*/  FMUL.FTZ R0, R238, 1.4426950216293334961 ;  /* 0x3fb8aa3bee007820 */ /* 0x000fe20000410000 */
[-C--:B------:R-:W-:Y:S05]  /*3900*/  HMMA.16816.F32 R36, R140, R168.reuse, R36 ;  /* 0x000000a88c24723c */ /* 0x080fea0000001824 */
[----:B------:R-:W-:Y:S01]  /*3910*/  FSEL R2, R2, RZ, P2 ;  /* 0x000000ff02027208 */ /* 0x000fe20001000000 */
[C---:B------:R-:W-:Y:S01]  /*3920*/  HMMA.16816.F32 R40, R160.reuse, R168, R40 ;  /* 0x000000a8a028723c */ /* 0x040fe20000001828 */
[----:B------:R-:W-:Y:S04]  /*3930*/  PLOP3.LUT P2, PT, PT, PT, UP0, 0x80, 0x0 ;  /* 0x000000000000781c */ /* 0x000fe80003f4f008 */
[----:B------:R-:W-:Y:S01]  /*3940*/  FSEL R0, R0, RZ, P3 ;  /* 0x000000ff00007208 */ /* 0x000fe20001800000 */
[-C--:B------:R-:W-:Y:S01]  /*3950*/  HMMA.16816.F32 R44, R160, R170.reuse, R44 ;  /* 0x000000aaa02c723c */ /* 0x080fe2000000182c */
[----:B------:R-:W-:Y:S05]  /*3960*/  PLOP3.LUT P3, PT, PT, PT, UP0, 0x80, 0x0 ;  /* 0x000000000000781c */ /* 0x000fea0003f6f008 */
        /* <DEDUP_REMOVED lines=9> */
[----:B------:R-:W-:Y:S02]  /*3a00*/  @P1 FSEL R4, R4, -INF , !P4 ;  /* 0xff80000004041808 */ /* 0x000fe40006000000 */
[----:B------:R-:W-:Y:S03]  /*3a10*/  PLOP3.LUT P1, PT, PT, PT, UP0, 0x80, 0x0 ;  /* 0x000000000000781c */ /* 0x000fe60003f2f008 */
[----:B------:R-:W-:Y:S01]  /*3a20*/  @P0 FSEL R5, R5, -INF , !P6 ;  /* 0xff80000005050808 */ /* 0x000fe20007000000 */
[--C-:B------:R-:W-:Y:S01]  /*3a30*/  FFMA.FTZ R4, R4, UR7, -R138.reuse ;  /* 0x0000000704047c23 */ /* 0x100fe2000801088a */
[----:B------:R-:W-:Y:S02]  /*3a40*/  PLOP3.LUT P0, PT, PT, PT, UP0, 0x80, 0x0 ;  /* 0x000000000000781c */ /* 0x000fe40003f0f008 */
[----:B------:R-:W-:Y:S01]  /*3a50*/  @P2 FSEL R10, R10, -INF , !P4 ;  /* 0xff8000000a0a2808 */ /* 0x000fe20006000000 */
[----:B------:R-:W-:Y:S01]  /*3a60*/  MUFU.EX2 R150, R4 ;  /* 0x0000000400967308 */ /* 0x000fe20000000800 */
[----:B------:R-:W-:Y:S01]  /*3a70*/  FFMA.FTZ R5, R5, UR7, -R138 ;  /* 0x0000000705057c23 */ /* 0x000fe2000801088a */
[----:B------:R-:W-:Y:S02]  /*3a80*/  PLOP3.LUT P2, PT, PT, PT, UP0, 0x80, 0x0 ;  /* 0x000000000000781c */ /* 0x000fe40003f4f008 */
[----:B------:R-:W-:Y:S01]  /*3a90*/  FFMA.FTZ R10, R10, UR7, -R0 ;  /* 0x000000070a0a7c23 */ /* 0x000fe20008010800 */
[----:B------:R-:W-:Y:S02]  /*3aa0*/  @P1 FSEL R6, R6, -INF , !P4 ;  /* 0xff80000006061808 */ /* 0x000fe40006000000 */
[----:B------:R-:W-:Y:S03]  /*3ab0*/  PLOP3.LUT P1, PT, PT, PT, UP0, 0x80, 0x0 ;  /* 0x000000000000781c */ /* 0x000fe60003f2f008 */
[----:B------:R-:W1:Y:S01]  /*3ac0*/  MUFU.EX2 R232, R5 ;  /* 0x0000000500e87308 */ /* 0x000e620000000800 */
[----:B------:R-:W-:Y:S01]  /*3ad0*/  @P0 FSEL R7, R7, -INF , !P6 ;  /* 0xff80000007070808 */ /* 0x000fe20007000000 */
[--C-:B------:R-:W-:Y:S01]  /*3ae0*/  FFMA.FTZ R6, R6, UR7, -R136.reuse ;  /* 0x0000000706067c23 */ /* 0x100fe20008010888 */
[----:B------:R-:W-:Y:S03]  /*3af0*/  PLOP3.LUT P0, PT, PT, PT, UP0, 0x80, 0x0 ;  /* 0x000000000000781c */ /* 0x000fe60003f0f008 */
[----:B------:R-:W-:Y:S04]  /*3b00*/  FFMA.FTZ R7, R7, UR7, -R136 ;  /* 0x0000000707077c23 */ /* 0x000fe80008010888 */
[----:B------:R-:W-:Y:S01]  /*3b10*/  MUFU.EX2 R231, R6 ;  /* 0x0000000600e77308 */ /* 0x000fe20000000800 */
[----:B------:R-:W-:Y:S02]  /*3b20*/  @P1 FSEL R8, R8, -INF , !P4 ;  /* 0xff80000008081808 */ /* 0x000fe40006000000 */
[----:B------:R-:W-:Y:S07]  /*3b30*/  PLOP3.LUT P1, PT, PT, PT, UP0, 0x80, 0x0 ;  /* 0x000000000000781c */ /* 0x000fee0003f2f008 */
[----:B------:R2:W-:Y:S01]  /*3b40*/  MUFU.EX2 R200, R7 ;  /* 0x0000000700c87308 */ /* 0x0005e20000000800 */
[--C-:B------:R-:W-:Y:S01]  /*3b50*/  FFMA.FTZ R8, R8, UR7, -R2.reuse ;  /* 0x0000000708087c23 */ /* 0x100fe20008010802 */
[----:B------:R-:W-:Y:S02]  /*3b60*/  @P0 FSEL R9, R9, -INF , !P6 ;  /* 0xff80000009090808 */ /* 0x000fe40007000000 */
[----:B------:R-:W-:Y:S02]  /*3b70*/  PLOP3.LUT P0, PT, PT, PT, UP0, 0x80, 0x0 ;  /* 0x000000000000781c */ /* 0x000fe40003f0f008 */
[----:B------:R-:W-:Y:S01]  /*3b80*/  PLOP3.LUT P4, PT, PT, PT, UP0, 0x80, 0x0 ;  /* 0x000000000000781c */ /* 0x000fe20003f8f008 */
[----:B------:R-:W-:Y:S03]  /*3b90*/  FFMA.FTZ R9, R9, UR7, -R2 ;  /* 0x0000000709097c23 */ /* 0x000fe60008010802 */
[----:B------:R3:W-:Y:S10]  /*3ba0*/  MUFU.EX2 R208, R8 ;  /* 0x0000000800d07308 */ /* 0x0007f40000000800 */
[----:B------:R-:W-:Y:S01]  /*3bb0*/  MUFU.EX2 R207, R9 ;  /* 0x0000000900cf7308 */ /* 0x000fe20000000800 */
[----:B--2---:R-:W2:Y:S01]  /*3bc0*/  LDSM.16.M88.4 R4, [R185+0x800] ;  /* 0x00080000b904783b */ /* 0x004ea20000000200 */
[----:B------:R-:W-:Y:S02]  /*3bd0*/  @P0 FSEL R11, R11, -INF , !P6 ;  /* 0xff8000000b0b0808 */ /* 0x000fe40007000000 */
[----:B------:R-:W-:Y:S02]  /*3be0*/  PLOP3.LUT P0, PT, PT, PT, UP0, 0x80, 0x0 ;  /* 0x000000000000781c */ /* 0x000fe40003f0f008 */
[----:B------:R-:W-:Y:S01]  /*3bf0*/  PLOP3.LUT P6, PT, PT, PT, UP0, 0x80, 0x0 ;  /* 0x000000000000781c */ /* 0x000fe20003fcf008 */
[----:B------:R-:W-:Y:S03]  /*3c00*/  FFMA.FTZ R11, R11, UR7, -R0 ;  /* 0x000000070b0b7c23 */ /* 0x000fe60008010800 */
[----:B------:R-:W-:Y:S01]  /*3c10*/  MUFU.EX2 R212, R10 ;  /* 0x0000000a00d47308 */ /* 0x000fe20000000800 */
[C---:B---3--:R-:W-:Y:S01]  /*3c20*/  @P5 VIADD R8, R137.reuse, 0x8 ;  /* 0x0000000889085836 */ /* 0x048fe20000000000 */
[----:B------:R-:W-:Y:S04]  /*3c30*/  PLOP3.LUT P5, PT, PT, PT, UP0, 0x80, 0x0 ;  /* 0x000000000000781c */ /* 0x000fe80003faf008 */
[----:B------:R-:W-:Y:S01]  /*3c40*/  @P1 ISETP.GE.AND P1, PT, R8, UR6, PT ;  /* 0x0000000608001c0c */ /* 0x000fe2000bf26270 */
[----:B------:R-:W-:Y:S03]  /*3c50*/  @P3 VIADD R8, R137, 0x9 ;  /* 0x0000000989083836 */ /* 0x000fe60000000000 */
[----:B------:R3:W4:Y:S01]  /*3c60*/  MUFU.EX2 R211, R11 ;  /* 0x0000000b00d37308 */ /* 0x0007220000000800 */
[----:B------:R-:W-:Y:S02]  /*3c70*/  PLOP3.LUT P3, PT, PT, PT, UP0, 0x80, 0x0 ;  /* 0x000000000000781c */ /* 0x000fe40003f6f008 */
[----:B------:R-:W-:Y:S02]  /*3c80*/  @P2 FSEL R12, R12, -INF , !P1 ;  /* 0xff8000000c0c2808 */ /* 0x000fe40004800000 */
[----:B------:R-:W-:Y:S02]  /*3c90*/  PLOP3.LUT P2, PT, PT, PT, UP0, 0x80, 0x0 ;  /* 0x000000000000781c */ /* 0x000fe40003f4f008 */
[----:B------:R-:W-:Y:S01]  /*3ca0*/  @P4 ISETP.GE.AND P4, PT, R8, UR6, PT ;  /* 0x0000000608004c0c */ /* 0x000fe2000bf86270 */
[--C-:B------:R-:W-:Y:S03]  /*3cb0*/  FFMA.FTZ R12, R12, UR7, -R2.reuse ;  /* 0x000000070c0c7c23 */ /* 0x100fe60008010802 */
[----:B------:R-:W-:Y:S01]  /*3cc0*/  @P0 FSEL R13, R13, -INF , !P4 ;  /* 0xff8000000d0d0808 */ /* 0x000fe20006000000 */
[----:B------:R-:W-:Y:S01]  /*3cd0*/  MUFU.EX2 R206, R12 ;  /* 0x0000000c00ce7308 */ /* 0x000fe20000000800 */
[----:B------:R-:W-:Y:S02]  /*3ce0*/  PLOP3.LUT P0, PT, PT, PT, UP0, 0x80, 0x0 ;  /* 0x000000000000781c */ /* 0x000fe40003f0f008 */
[----:B------:R-:W-:Y:S01]  /*3cf0*/  @P3 FSEL R14, R14, -INF , !P1 ;  /* 0xff8000000e0e3808 */ /* 0x000fe20004800000 */
[----:B------:R-:W-:Y:S01]  /*3d00*/  FFMA.FTZ R13, R13, UR7, -R2 ;  /* 0x000000070d0d7c23 */ /* 0x000fe20008010802 */
[----:B------:R-:W-:Y:S02]  /*3d10*/  PLOP3.LUT P3, PT, PT, PT, UP0, 0x80, 0x0 ;  /* 0x000000000000781c */ /* 0x000fe40003f6f008 */
[----:B------:R-:W-:Y:S03]  /*3d20*/  @P2 FSEL R15, R15, -INF , !P4 ;  /* 0xff8000000f0f2808 */ /* 0x000fe60006000000 */
[----:B------:R-:W-:Y:S01]  /*3d30*/  MUFU.EX2 R204, R13 ;  /* 0x0000000d00cc7308 */ /* 0x000fe20000000800 */
[----:B------:R-:W-:Y:S01]  /*3d40*/  PLOP3.LUT P2, PT, PT, PT, UP0, 0x80, 0x0 ;  /* 0x000000000000781c */ /* 0x000fe20003f4f008 */
[--C-:B------:R-:W-:Y:S01]  /*3d50*/  FFMA.FTZ R14, R14, UR7, -R0.reuse ;  /* 0x000000070e0e7c23 */ /* 0x100fe20008010800 */
[----:B------:R-:W-:Y:S01]  /*3d60*/  FFMA.FTZ R15, R15, UR7, -R0 ;  /* 0x000000070f0f7c23 */ /* 0x000fe20008010800 */
[-C--:B--2---:R-:W-:Y:S03]  /*3d70*/  HMMA.16816.F32 R20, R172, R4.reuse, R20 ;  /* 0x00000004ac14723c */ /* 0x084fe60000001814 */
[----:B------:R-:W-:Y:S03]  /*3d80*/  @P0 FSEL R16, R16, -INF , !P1 ;  /* 0xff80000010100808 */ /* 0x000fe60004800000 */
[----:B------:R-:W-:Y:S01]  /*3d90*/  MUFU.EX2 R210, R14 ;  /* 0x0000000e00d27308 */ /* 0x000fe20000000800 */
[----:B------:R-:W-:Y:S01]  /*3da0*/  @P3 FSEL R17, R17, -INF , !P4 ;  /* 0xff80000011113808 */ /* 0x000fe20006000000 */
[C---:B------:R-:W-:Y:S01]  /*3db0*/  HMMA.16816.F32 R24, R132.reuse, R4, R24 ;  /* 0x000000048418723c */ /* 0x040fe20000001818 */
[----:B------:R-:W-:Y:S02]  /*3dc0*/  PLOP3.LUT P3, PT, PT, PT, UP0, 0x80, 0x0 ;  /* 0x000000000000781c */ /* 0x000fe40003f6f008 */
[----:B------:R-:W-:Y:S02]  /*3dd0*/  PLOP3.LUT P0, PT, PT, PT, UP0, 0x80, 0x0 ;  /* 0x000000000000781c */ /* 0x000fe40003f0f008 */
[----:B------:R-:W-:Y:S01]  /*3de0*/  @P2 FSEL R18, R18, -INF , !P1 ;  /* 0xff80000012122808 */ /* 0x000fe20004800000 */
[-C--:B------:R-:W-:Y:S01]  /*3df0*/  HMMA.16816.F32 R28, R132, R6.reuse, R28 ;  /* 0x00000006841c723c */ /* 0x080fe2000000181c */
[----:B------:R-:W-:Y:S01]  /*3e00*/  PLOP3.LUT P2, PT, PT, PT, UP0, 0x80, 0x0 ;  /* 0x000000000000781c */ /* 0x000fe20003f4f008 */
[----:B------:R-:W-:Y:S01]  /*3e10*/  MUFU.EX2 R209, R15 ;  /* 0x0000000f00d17308 */ /* 0x000fe20000000800 */
[----:B------:R-:W-:Y:S02]  /*3e20*/  PLOP3.LUT P1, PT, PT, PT, UP0, 0x80, 0x0 ;  /* 0x000000000000781c */ /* 0x000fe40003f2f008 */
[--C-:B------:R-:W-:Y:S01]  /*3e30*/  FFMA.FTZ R16, R16, UR7, -R138.reuse ;  /* 0x0000000710107c23 */ /* 0x100fe2000801088a */
[C---:B------:R-:W-:Y:S06]  /*3e40*/  HMMA.16816.F32 R32, R172.reuse, R6, R32 ;  /* 0x00000006ac20723c */ /* 0x040fec0000001820 */
[----:B------:R-:W-:Y:S01]  /*3e50*/  MUFU.EX2 R236, R16 ;  /* 0x0000001000ec7308 */ /* 0x000fe20000000800 */
[----:B------:R-:W-:Y:S01]  /*3e60*/  @P3 VIADD R8, R137, 0x10 ;  /* 0x0000001089083836 */ /* 0x000fe20000000000 */
[----:B------:R-:W-:Y:S03]  /*3e70*/  @P0 FSEL R19, R19, -INF , !P4 ;  /* 0xff80000013130808 */ /* 0x000fe60006000000 */
[----:B------:R-:W-:Y:S01]  /*3e80*/  FFMA.FTZ R17, R17, UR7, -R138 ;  /* 0x0000000711117c23 */ /* 0x000fe2000801088a */
[----:B------:R-:W-:Y:S02]  /*3e90*/  PLOP3.LUT P0, PT, PT, PT, UP0, 0x80, 0x0 ;  /* 0x000000000000781c */ /* 0x000fe40003f0f008 */
[----:B------:R-:W-:Y:S01]  /*3ea0*/  @P6 ISETP.GE.AND P6, PT, R8, UR6, PT ;  /* 0x0000000608006c0c */ /* 0x000fe2000bfc6270 */
[----:B------:R-:W-:Y:S01]  /*3eb0*/  @P2 VIADD R8, R137, 0x11 ;  /* 0x0000001189082836 */ /* 0x000fe20000000000 */
[----:B------:R-:W-:Y:S01]  /*3ec0*/  PLOP3.LUT P4, PT, PT, PT, UP0, 0x80, 0x0 ;  /* 0x000000000000781c */ /* 0x000fe20003f8f008 */
[----:B------:R-:W2:Y:S01]  /*3ed0*/  MUFU.EX2 R235, R17 ;  /* 0x0000001100eb7308 */ /* 0x000ea20000000800 */
[----:B------:R-:W-:Y:S01]  /*3ee0*/  @P1 FSEL R20, R20, -INF , !P6 ;  /* 0xff80000014141808 */ /* 0x000fe20007000000 */
[--C-:B------:R-:W-:Y:S01]  /*3ef0*/  FFMA.FTZ R18, R18, UR7, -R136.reuse ;  /* 0x0000000712127c23 */ /* 0x100fe20008010888 */
[----:B------:R-:W-:Y:S01]  /*3f00*/  PLOP3.LUT P1, PT, PT, PT, UP0, 0x80, 0x0 ;  /* 0x000000000000781c */ /* 0x000fe20003f2f008 */
[----:B------:R-:W-:Y:S01]  /*3f10*/  FFMA.FTZ R19, R19, UR7, -R136 ;  /* 0x0000000713137c23 */ /* 0x000fe20008010888 */
[----:B------:R-:W-:Y:S01]  /*3f20*/  @P5 ISETP.GE.AND P5, PT, R8, UR6, PT ;  /* 0x0000000608005c0c */ /* 0x000fe2000bfa6270 */
[--C-:B------:R-:W-:Y:S01]  /*3f30*/  FFMA.FTZ R20, R20, UR7, -R138.reuse ;  /* 0x0000000714147c23 */ /* 0x100fe2000801088a */
[----:B------:R-:W-:Y:S01]  /*3f40*/  PLOP3.LUT P2, PT, PT, PT, UP0, 0x80, 0x0 ;  /* 0x000000000000781c */ /* 0x000fe20003f4f008 */
[----:B---3--:R-:W3:Y:S01]  /*3f50*/  LDSM.16.M88.4 R8, [R185+0x1000] ;  /* 0x00100000b908783b */ /* 0x008ee20000000200 */
[----:B------:R-:W-:Y:S01]  /*3f60*/  @P0 FSEL R21, R21, -INF , !P5 ;  /* 0xff80000015150808 */ /* 0x000fe20006800000 */
[----:B------:R-:W-:Y:S01]  /*3f70*/  MUFU.EX2 R193, R18 ;  /* 0x0000001200c17308 */ /* 0x000fe20000000800 */
[----:B------:R-:W-:Y:S01]  /*3f80*/  PLOP3.LUT P0, PT, PT, PT, UP0, 0x80, 0x0 ;  /* 0x000000000000781c */ /* 0x000fe20003f0f008 */
[----:B------:R-:W-:Y:S01]  /*3f90*/  @P4 VIADD R4, R137, 0x18 ;  /* 0x0000001889044836 */ /* 0x000fe20000000000 */
[----:B------:R-:W-:Y:S01]  /*3fa0*/  PLOP3.LUT P3, PT, PT, PT, UP0, 0x80, 0x0 ;  /* 0x000000000000781c */ /* 0x000fe20003f6f008 */
[----:B------:R-:W-:Y:S01]  /*3fb0*/  FFMA.FTZ R21, R21, UR7, -R138 ;  /* 0x0000000715157c23 */ /* 0x000fe2000801088a */
[----:B------:R-:W-:Y:S02]  /*3fc0*/  PLOP3.LUT P4, PT, PT, PT, UP0, 0x80, 0x0 ;  /* 0x000000000000781c */ /* 0x000fe40003f8f008 */
[----:B------:R-:W-:Y:S03]  /*3fd0*/  @P1 FSEL R22, R22, -INF , !P6 ;  /* 0xff80000016161808 */ /* 0x000fe60007000000 */
[----:B------:R-:W2:Y:S01]  /*3fe0*/  MUFU.EX2 R192, R19 ;  /* 0x0000001300c07308 */ /* 0x000ea20000000800 */
[----:B------:R-:W-:Y:S02]  /*3ff0*/  PLOP3.LUT P1, PT, PT, PT, UP0, 0x80, 0x0 ;  /* 0x000000000000781c */ /* 0x000fe40003f2f008 */
[----:B------:R-:W-:Y:S01]  /*4000*/  @P2 FSEL R26, R26, -INF , !P6 ;  /* 0xff8000001a1a2808 */ /* 0x000fe20007000000 */
[----:B------:R-:W-:Y:S01]  /*4010*/  FFMA.FTZ R22, R22, UR7, -R136 ;  /* 0x0000000716167c23 */ /* 0x000fe20008010888 */
[----:B------:R-:W-:Y:S02]  /*4020*/  PLOP3.LUT P2, PT, PT, PT, UP0, 0x80, 0x0 ;  /* 0x000000000000781c */ /* 0x000fe40003f4f008 */
[----:B------:R-:W-:Y:S03]  /*4030*/  @P0 FSEL R23, R23, -INF , !P5 ;  /* 0xff80000017170808 */ /* 0x000fe60006800000 */
[----:B------:R-:W-:Y:S01]  /*4040*/  MUFU.EX2 R234, R20 ;  /* 0x0000001400ea7308 */ /* 0x000fe20000000800 */
[----:B------:R-:W-:Y:S01]  /*4050*/  PLOP3.LUT P0, PT, PT, PT, UP0, 0x80, 0x0 ;  /* 0x000000000000781c */ /* 0x000fe20003f0f008 */
[----:B------:R-:W-:Y:S01]  /*4060*/  FFMA.FTZ R26, R26, UR7, -R0 ;  /* 0x000000071a1a7c23 */ /* 0x000fe20008010800 */
[----:B------:R-:W-:Y:S01]  /*4070*/  FFMA.FTZ R23, R23, UR7, -R136 ;  /* 0x0000000717177c23 */ /* 0x000fe20008010888 */
[----:B------:R-:W-:Y:S02]  /*4080*/  @P1 FSEL R24, R24, -INF , !P6 ;  /* 0xff80000018181808 */ /* 0x000fe40007000000 */
[----:B------:R-:W-:Y:S04]  /*4090*/  PLOP3.LUT P1, PT, PT, PT, UP0, 0x80, 0x0 ;  /* 0x000000000000781c */ /* 0x000fe80003f2f008 */
[----:B------:R-:W2:Y:S01]  /*40a0*/  MUFU.EX2 R233, R21 ;  /* 0x0000001500e97308 */ /* 0x000ea20000000800 */
[----:B------:R-:W-:Y:S01]  /*40b0*/  PLOP3.LUT P6, PT, PT, PT, UP0, 0x80, 0x0 ;  /* 0x000000000000781c */ /* 0x000fe20003fcf008 */
[--C-:B------:R-:W-:Y:S02]  /*40c0*/  FFMA.FTZ R24, R24, UR7, -R2.reuse ;  /* 0x0000000718187c23 */ /* 0x100fe40008010802 */
[----:B------:R-:W-:Y:S02]  /*40d0*/  @P0 FSEL R25, R25, -INF , !P5 ;  /* 0xff80000019190808 */ /* 0x000fe40006800000 */
[----:B------:R-:W-:Y:S04]  /*40e0*/  PLOP3.LUT P0, PT, PT, PT, UP0, 0x80, 0x0 ;  /* 0x000000000000781c */ /* 0x000fe80003f0f008 */
[----:B------:R-:W-:Y:S01]  /*40f0*/  MUFU.EX2 R178, R22 ;  /* 0x0000001600b27308 */ /* 0x000fe20000000800 */
[----:B------:R-:W-:Y:S01]  /*4100*/  FFMA.FTZ R25, R25, UR7, -R2 ;  /* 0x0000000719197c23 */ /* 0x000fe20008010802 */
[----:B------:R-:W-:Y:S01]  /*4110*/  @P1 ISETP.GE.AND P1, PT, R4, UR6, PT ;  /* 0x0000000604001c0c */ /* 0x000fe2000bf26270 */
[-C--:B---3--:R-:W-:Y:S03]  /*4120*/  HMMA.16816.F32 R36, R172, R8.reuse, R36 ;  /* 0x00000008ac24723c */ /* 0x088fe60000001824 */
[----:B------:R-:W-:Y:S01]  /*4130*/  @P3 VIADD R4, R137, 0x19 ;  /* 0x0000001989043836 */ /* 0x000fe20000000000 */
[----:B------:R-:W-:Y:S03]  /*4140*/  PLOP3.LUT P3, PT, PT, PT, UP0, 0x80, 0x0 ;  /* 0x000000000000781c */ /* 0x000fe60003f6f008 */
[----:B------:R-:W-:Y:S01]  /*4150*/  MUFU.EX2 R177, R23 ;  /* 0x0000001700b17308 */ /* 0x000fe20000000800 */
[C---:B------:R-:W-:Y:S04]  /*4160*/  HMMA.16816.F32 R40, R132.reuse, R8, R40 ;  /* 0x000000088428723c */ /* 0x040fe80000001828 */
[----:B------:R-:W-:Y:S02]  /*4170*/  @P6 ISETP.GE.AND P6, PT, R4, UR6, PT ;  /* 0x0000000604006c0c */ /* 0x000fe4000bfc6270 */
[-C--:B------:R-:W-:Y:S03]  /*4180*/  HMMA.16816.F32 R44, R132, R10.reuse, R44 ;  /* 0x0000000a842c723c */ /* 0x080fe6000000182c */
[----:B------:R-:W-:Y:S02]  /*4190*/  MUFU.EX2 R205, R26 ;  /* 0x0000001a00cd7308 */ /* 0x000fe40000000800 */
[----:B------:R-:W-:Y:S01]  /*41a0*/  @P0 FSEL R27, R27, -INF , !P5 ;  /* 0xff8000001b1b0808 */ /* 0x000fe20006800000 */
[C---:B------:R-:W-:Y:S01]  /*41b0*/  HMMA.16816.F32 R48, R172.reuse, R10, R48 ;  /* 0x0000000aac30723c */ /* 0x040fe20000001830 */
[----:B------:R-:W-:Y:S02]  /*41c0*/  PLOP3.LUT P0, PT, PT, PT, UP0, 0x80, 0x0 ;  /* 0x000000000000781c */ /* 0x000fe40003f0f008 */
[----:B------:R-:W-:Y:S04]  /*41d0*/  PLOP3.LUT P5, PT, PT, PT, UP0, 0x80, 0x0 ;  /* 0x000000000000781c */ /* 0x000fe80003faf008 */
[----:B------:R-:W-:Y:S01]  /*41e0*/  MUFU.EX2 R199, R24 ;  /* 0x0000001800c77308 */ /* 0x000fe20000000800 */
[----:B------:R-:W-:Y:S03]  /*41f0*/  @P2 FSEL R28, R28, -INF , !P1 ;  /* 0xff8000001c1c2808 */ /* 0x000fe60004800000 */
[----:B------:R-:W-:Y:S01]  /*4200*/  FFMA.FTZ R27, R27, UR7, -R0 ;  /* 0x000000071b1b7c23 */ /* 0x000fe20008010800 */
[----:B------:R-:W-:Y:S02]  /*4210*/  PLOP3.LUT P2, PT, PT, PT, UP0, 0x80, 0x0 ;  /* 0x000000000000781c */ /* 0x000fe40003f4f008 */
[----:B------:R-:W-:Y:S01]  /*4220*/  @P3 FSEL R30, R30, -INF , !P1 ;  /* 0xff8000001e1e3808 */ /* 0x000fe20004800000 */
[----:B------:R-:W-:Y:S01]  /*4230*/  FFMA.FTZ R28, R28, UR7, -R2 ;  /* 0x000000071c1c7c23 */ /* 0x000fe20008010802 */
[----:B------:R-:W-:Y:S01]  /*4240*/  PLOP3.LUT P3, PT, PT, PT, UP0, 0x80, 0x0 ;  /* 0x000000000000781c */ /* 0x000fe20003f6f008 */
[----:B------:R-:W-:Y:S01]  /*4250*/  MUFU.EX2 R203, R27 ;  /* 0x0000001b00cb7308 */ /* 0x000fe20000000800 */
[----:B------:R-:W-:Y:S01]  /*4260*/  @P0 FSEL R29, R29, -INF , !P6 ;  /* 0xff8000001d1d0808 */ /* 0x000fe20007000000 */
[----:B------:R-:W-:Y:S01]  /*4270*/  FFMA.FTZ R30, R30, UR7, -R0 ;  /* 0x000000071e1e7c23 */ /* 0x000fe20008010800 */
[----:B------:R-:W-:Y:S05]  /*4280*/  PLOP3.LUT P0, PT, PT, PT, UP0, 0x80, 0x0 ;  /* 0x000000000000781c */ /* 0x000fea0003f0f008 */
[----:B------:R-:W-:Y:S01]  /*4290*/  @P2 FSEL R31, R31, -INF , !P6 ;  /* 0xff8000001f1f2808 */ /* 0x000fe20007000000 */
[----:B------:R-:W-:Y:S01]  /*42a0*/  FFMA.FTZ R29, R29, UR7, -R2 ;  /* 0x000000071d1d7c23 */ /* 0x000fe20008010802 */
[----:B------:R-:W-:Y:S01]  /*42b0*/  PLOP3.LUT P2, PT, PT, PT, UP0, 0x80, 0x0 ;  /* 0x000000000000781c */ /* 0x000fe20003f4f008 */
[----:B------:R-:W-:Y:S02]  /*42c0*/  MUFU.EX2 R198, R25 ;  /* 0x0000001900c67308 */ /* 0x000fe40000000800 */
[----:B------:R-:W-:Y:S01]  /*42d0*/  FFMA.FTZ R31, R31, UR7, -R0 ;  /* 0x000000071f1f7c23 */ /* 0x000fe20008010800 */
[----:B------:R-:W-:Y:S02]  /*42e0*/  @P3 FSEL R33, R33, -INF , !P6 ;  /* 0xff80000021213808 */ /* 0x000fe40007000000 */
[----:B------:R-:W-:Y:S02]  /*42f0*/  PLOP3.LUT P3, PT, PT, PT, UP0, 0x80, 0x0 ;  /* 0x000000000000781c */ /* 0x000fe40003f6f008 */
[----:B------:R-:W-:Y:S01]  /*4300*/  @P0 FSEL R32, R32, -INF , !P1 ;  /* 0xff80000020200808 */ /* 0x000fe20004800000 */
[--C-:B------:R-:W-:Y:S01]  /*4310*/  FFMA.FTZ R33, R33, UR7, -R138.reuse ;  /* 0x0000000721217c23 */ /* 0x100fe2000801088a */
[----:B------:R-:W-:Y:S01]  /*4320*/  PLOP3.LUT P0, PT, PT, PT, UP0, 0x80, 0x0 ;  /* 0x000000000000781c */ /* 0x000fe20003f0f008 */
[----:B------:R-:W-:Y:S02]  /*4330*/  MUFU.EX2 R195, R28 ;  /* 0x0000001c00c37308 */ /* 0x000fe40000000800 */
[----:B------:R-:W-:Y:S01]  /*4340*/  @P2 FSEL R34, R34, -INF , !P1 ;  /* 0xff80000022222808 */ /* 0x000fe20004800000 */
[----:B------:R-:W-:Y:S01]  /*4350*/  FFMA.FTZ R32, R32, UR7, -R138 ;  /* 0x0000000720207c23 */ /* 0x000fe2000801088a */
[----:B------:R-:W-:Y:S02]  /*4360*/  PLOP3.LUT P1, PT, PT, PT, UP0, 0x80, 0x0 ;  /* 0x000000000000781c */ /* 0x000fe40003f2f008 */
[----:B------:R-:W-:Y:S01]  /*4370*/  PLOP3.LUT P2, PT, PT, PT, UP0, 0x80, 0x0 ;  /* 0x000000000000781c */ /* 0x000fe20003f4f008 */
[--C-:B------:R-:W-:Y:S01]  /*4380*/  FFMA.FTZ R34, R34, UR7, -R136.reuse ;  /* 0x0000000722227c23 */ /* 0x100fe20008010888 */
[----:B------:R-:W-:Y:S01]  /*4390*/  @P3 VIADD R4, R137, 0x20 ;  /* 0x0000002089043836 */ /* 0x000fe20000000000 */
[----:B------:R-:W-:Y:S01]  /*43a0*/  PLOP3.LUT P3, PT, PT, PT, UP0, 0x80, 0x0 ;  /* 0x000000000000781c */ /* 0x000fe20003f6f008 */
[----:B------:R-:W-:Y:S02]  /*43b0*/  MUFU.EX2 R230, R32 ;  /* 0x0000002000e67308 */ /* 0x000fe40000000800 */
[----:B------:R-:W-:Y:S02]  /*43c0*/  @P0 FSEL R35, R35, -INF , !P6 ;  /* 0xff80000023230808 */ /* 0x000fe40007000000 */
[----:B------:R-:W-:Y:S02]  /*43d0*/  @P4 ISETP.GE.AND P4, PT, R4, UR6, PT ;  /* 0x0000000604004c0c */ /* 0x000fe4000bf86270 */
[----:B------:R-:W-:Y:S01]  /*43e0*/  PLOP3.LUT P0, PT, PT, PT, UP0, 0x80, 0x0 ;  /* 0x000000000000781c */ /* 0x000fe20003f0f008 */
[----:B------:R-:W-:Y:S01]  /*43f0*/  FFMA.FTZ R35, R35, UR7, -R136 ;  /* 0x0000000723237c23 */ /* 0x000fe20008010888 */
[----:B------:R-:W-:Y:S01]  /*4400*/  @P1 FSEL R36, R36, -INF , !P4 ;  /* 0xff80000024241808 */ /* 0x000fe20006000000 */
[C---:B------:R-:W-:Y:S01]  /*4410*/  @P2 VIADD R4, R137.reuse, 0x21 ;  /* 0x0000002189042836 */ /* 0x040fe20000000000 */
[----:B------:R-:W-:Y:S01]  /*4420*/  PLOP3.LUT P1, PT, PT, PT, UP0, 0x80, 0x0 ;  /* 0x000000000000781c */ /* 0x000fe20003f2f008 */
[----:B------:R-:W-:Y:S01]  /*4430*/  MUFU.EX2 R168, R34 ;  /* 0x0000002200a87308 */ /* 0x000fe20000000800 */
[----:B------:R-:W-:Y:S01]  /*4440*/  PLOP3.LUT P6, PT, PT, PT, UP0, 0x80, 0x0 ;  /* 0x000000000000781c */ /* 0x000fe20003fcf008 */
[--C-:B------:R-:W-:Y:S01]  /*4450*/  FFMA.FTZ R36, R36, UR7, -R138.reuse ;  /* 0x0000000724247c23 */ /* 0x100fe2000801088a */
[----:B------:R-:W-:Y:S01]  /*4460*/  @P5 ISETP.GE.AND P5, PT, R4, UR6, PT ;  /* 0x0000000604005c0c */ /* 0x000fe2000bfa6270 */
[----:B------:R-:W-:Y:S01]  /*4470*/  @P3 VIADD R4, R137, 0x28 ;  /* 0x0000002889043836 */ /* 0x000fe20000000000 */
[----:B------:R-:W-:Y:S02]  /*4480*/  PLOP3.LUT P2, PT, PT, PT, UP0, 0x80, 0x0 ;  /* 0x000000000000781c */ /* 0x000fe40003f4f008 */
[----:B------:R-:W-:Y:S03]  /*4490*/  PLOP3.LUT P3, PT, PT, PT, UP0, 0x80, 0x0 ;  /* 0x000000000000781c */ /* 0x000fe60003f6f008 */
[----:B------:R-:W-:Y:S01]  /*44a0*/  MUFU.EX2 R167, R35 ;  /* 0x0000002300a77308 */ /* 0x000fe20000000800 */
[----:B------:R-:W-:Y:S02]  /*44b0*/  @P0 FSEL R37, R37, -INF , !P5 ;  /* 0xff80000025250808 */ /* 0x000fe40006800000 */
[----:B------:R-:W-:Y:S02]  /*44c0*/  PLOP3.LUT P0, PT, PT, PT, UP0, 0x80, 0x0 ;  /* 0x000000000000781c */ /* 0x000fe40003f0f008 */
[----:B------:R-:W-:Y:S01]  /*44d0*/  @P1 FSEL R38, R38, -INF , !P4 ;  /* 0xff80000026261808 */ /* 0x000fe20006000000 */
[----:B------:R-:W-:Y:S01]  /*44e0*/  FFMA.FTZ R37, R37, UR7, -R138 ;  /* 0x0000000725257c23 */ /* 0x000fe2000801088a */
[----:B------:R-:W-:Y:S03]  /*44f0*/  PLOP3.LUT P1, PT, PT, PT, UP0, 0x80, 0x0 ;  /* 0x000000000000781c */ /* 0x000fe60003f2f008 */
[----:B------:R-:W3:Y:S01]  /*4500*/  MUFU.EX2 R229, R33 ;  /* 0x0000002100e57308 */ /* 0x000ee20000000800 */
[----:B------:R-:W-:Y:S01]  /*4510*/  @P6 ISETP.GE.AND P6, PT, R4, UR6, PT ;  /* 0x0000000604006c0c */ /* 0x000fe2000bfc6270 */
[----:B------:R-:W-:Y:S01]  /*4520*/  @P2 VIADD R8, R137, 0x29 ;  /* 0x0000002989082836 */ /* 0x000fe20000000000 */
[----:B------:R-:W1:Y:S01]  /*4530*/  LDSM.16.M88.4 R4, [R185+0x1800] ;  /* 0x00180000b904783b */ /* 0x000e620000000200 */
[----:B------:R-:W-:Y:S01]  /*4540*/  PLOP3.LUT P2, PT, PT, PT, UP0, 0x80, 0x0 ;  /* 0x000000000000781c */ /* 0x000fe20003f4f008 */
[--C-:B------:R-:W-:Y:S01]  /*4550*/  FFMA.FTZ R38, R38, UR7, -R136.reuse ;  /* 0x0000000726267c23 */ /* 0x100fe20008010888 */
[----:B------:R-:W-:Y:S04]  /*4560*/  @P0 FSEL R39, R39, -INF , !P5 ;  /* 0xff80000027270808 */ /* 0x000fe80006800000 */
[----:B------:R-:W-:Y:S01]  /*4570*/  MUFU.EX2 R194, R29 ;  /* 0x0000001d00c27308 */ /* 0x000fe20000000800 */
[----:B------:R-:W-:Y:S02]  /*4580*/  PLOP3.LUT P0, PT, PT, PT, UP0, 0x80, 0x0 ;  /* 0x000000000000781c */ /* 0x000fe40003f0f008 */
[----:B------:R-:W-:Y:S01]  /*4590*/  @P1 FSEL R40, R40, -INF , !P4 ;  /* 0xff80000028281808 */ /* 0x000fe20006000000 */
[----:B------:R-:W-:Y:S01]  /*45a0*/  FFMA.FTZ R39, R39, UR7, -R136 ;  /* 0x0000000727277c23 */ /* 0x000fe20008010888 */
[----:B------:R-:W-:Y:S03]  /*45b0*/  PLOP3.LUT P1, PT, PT, PT, UP0, 0x80, 0x0 ;  /* 0x000000000000781c */ /* 0x000fe60003f2f008 */
[--C-:B------:R-:W-:Y:S02]  /*45c0*/  FFMA.FTZ R40, R40, UR7, -R2.reuse ;  /* 0x0000000728287c23 */ /* 0x100fe40008010802 */
[----:B------:R-:W-:Y:S04]  /*45d0*/  MUFU.EX2 R202, R30 ;  /* 0x0000001e00ca7308 */ /* 0x000fe80000000800 */
[----:B------:R-:W-:Y:S02]  /*45e0*/  @P0 FSEL R41, R41, -INF , !P5 ;  /* 0xff80000029290808 */ /* 0x000fe40006800000 */
[----:B------:R-:W-:Y:S04]  /*45f0*/  PLOP3.LUT P0, PT, PT, PT, UP0, 0x80, 0x0 ;  /* 0x000000000000781c */ /* 0x000fe80003f0f008 */
[----:B------:R-:W-:Y:S01]  /*4600*/  MUFU.EX2 R201, R31 ;  /* 0x0000001f00c97308 */ /* 0x000fe20000000800 */
[----:B------:R-:W-:Y:S01]  /*4610*/  @P1 FSEL R42, R42, -INF , !P4 ;  /* 0xff8000002a2a1808 */ /* 0x000fe20006000000 */
[----:B------:R-:W-:Y:S01]  /*4620*/  FFMA.FTZ R41, R41, UR7, -R2 ;  /* 0x0000000729297c23 */ /* 0x000fe20008010802 */
[----:B------:R-:W-:Y:S02]  /*4630*/  PLOP3.LUT P1, PT, PT, PT, UP0, 0x80, 0x0 ;  /* 0x000000000000781c */ /* 0x000fe40003f2f008 */
[----:B------:R-:W-:Y:S01]  /*4640*/  PLOP3.LUT P4, PT, PT, PT, UP0, 0x80, 0x0 ;  /* 0x000000000000781c */ /* 0x000fe20003f8f008 */
[----:B------:R-:W-:Y:S04]  /*4650*/  FFMA.FTZ R42, R42, UR7, -R0 ;  /* 0x000000072a2a7c23 */ /* 0x000fe80008010800 */
[----:B------:R-:W-:Y:S01]  /*4660*/  MUFU.EX2 R228, R36 ;  /* 0x0000002400e47308 */ /* 0x000fe20000000800 */
[----:B------:R-:W-:Y:S02]  /*4670*/  @P0 FSEL R43, R43, -INF , !P5 ;  /* 0xff8000002b2b0808 */ /* 0x000fe40006800000 */
[----:B------:R-:W-:Y:S03]  /*4680*/  PLOP3.LUT P0, PT, PT, PT, UP0, 0x80, 0x0 ;  /* 0x000000000000781c */ /* 0x000fe60003f0f008 */
[----:B------:R-:W-:Y:S01]  /*4690*/  @P1 FSEL R44, R44, -INF , !P6 ;  /* 0xff8000002c2c1808 */ /* 0x000fe20007000000 */
[-C--:B-1----:R-:W-:Y:S01]  /*46a0*/  HMMA.16816.F32 R52, R172, R4.reuse, R52 ;  /* 0x00000004ac34723c */ /* 0x082fe20000001834 */
[----:B------:R-:W-:Y:S02]  /*46b0*/  PLOP3.LUT P1, PT, PT, PT, UP0, 0x80, 0x0 ;  /* 0x000000000000781c */ /* 0x000fe40003f2f008 */
[----:B------:R-:W-:Y:S01]  /*46c0*/  MUFU.EX2 R227, R37 ;  /* 0x0000002500e37308 */ /* 0x000fe20000000800 */
[----:B------:R-:W-:Y:S01]  /*46d0*/  @P4 ISETP.GE.AND P4, PT, R8, UR6, PT ;  /* 0x0000000608004c0c */ /* 0x000fe2000bf86270 */
[----:B------:R-:W-:Y:S02]  /*46e0*/  @P3 VIADD R8, R137, 0x31 ;  /* 0x0000003189083836 */ /* 0x000fe40000000000 */
[--C-:B------:R-:W-:Y:S01]  /*46f0*/  FFMA.FTZ R44, R44, UR7, -R2.reuse ;  /* 0x000000072c2c7c23 */ /* 0x100fe20008010802 */
[C---:B------:R-:W-:Y:S01]  /*4700*/  HMMA.16816.F32 R56, R132.reuse, R4, R56 ;  /* 0x000000048438723c */ /* 0x040fe20000001838 */
[----:B------:R-:W-:Y:S02]  /*4710*/  PLOP3.LUT P5, PT, PT, PT, UP0, 0x80, 0x0 ;  /* 0x000000000000781c */ /* 0x000fe40003faf008 */
[----:B------:R-:W-:Y:S02]  /*4720*/  PLOP3.LUT P3, PT, PT, PT, UP0, 0x80, 0x0 ;  /* 0x000000000000781c */ /* 0x000fe40003f6f008 */
[----:B------:R-:W-:Y:S01]  /*4730*/  MUFU.EX2 R165, R38 ;  /* 0x0000002600a57308 */ /* 0x000fe20000000800 */
[----:B------:R-:W-:Y:S01]  /*4740*/  @P0 FSEL R45, R45, -INF , !P4 ;  /* 0xff8000002d2d0808 */ /* 0x000fe20006000000 */
[-C--:B------:R-:W-:Y:S01]  /*4750*/  HMMA.16816.F32 R60, R132, R6.reuse, R60 ;  /* 0x00000006843c723c */ /* 0x080fe2000000183c */
[----:B------:R-:W-:Y:S03]  /*4760*/  PLOP3.LUT P0, PT, PT, PT, UP0, 0x80, 0x0 ;  /* 0x000000000000781c */ /* 0x000fe60003f0f008 */
[----:B------:R-:W-:Y:S02]  /*4770*/  @P1 FSEL R46, R46, -INF , !P6 ;  /* 0xff8000002e2e1808 */ /* 0x000fe40007000000 */
[----:B------:R-:W-:Y:S01]  /*4780*/  HMMA.16816.F32 R64, R172, R6, R64 ;  /* 0x00000006ac40723c */ /* 0x000fe20000001840 */
[----:B------:R-:W-:Y:S01]  /*4790*/  PLOP3.LUT P1, PT, PT, PT, UP0, 0x80, 0x0 ;  /* 0x000000000000781c */ /* 0x000fe20003f2f008 */
[----:B------:R-:W-:Y:S03]  /*47a0*/  MUFU.EX2 R164, R39 ;  /* 0x0000002700a47308 */ /* 0x000fe60000000800 */
[----:B------:R-:W-:Y:S01]  /*47b0*/  @P2 FSEL R49, R49, -INF , !P4 ;  /* 0xff80000031312808 */ /* 0x000fe20006000000 */
[----:B------:R-:W-:Y:S01]  /*47c0*/  FFMA.FTZ R45, R45, UR7, -R2 ;  /* 0x000000072d2d7c23 */ /* 0x000fe20008010802 */
[----:B------:R-:W-:Y:S01]  /*47d0*/  PLOP3.LUT P2, PT, PT, PT, UP0, 0x80, 0x0 ;  /* 0x000000000000781c */ /* 0x000fe20003f4f008 */
[----:B------:R-:W-:Y:S04]  /*47e0*/  FFMA.FTZ R43, R43, UR7, -R0 ;  /* 0x000000072b2b7c23 */ /* 0x000fe80008010800 */
[----:B------:R-:W-:Y:S01]  /*47f0*/  MUFU.EX2 R176, R40 ;  /* 0x0000002800b07308 */ /* 0x000fe20000000800 */
[----:B------:R-:W-:Y:S01]  /*4800*/  @P0 FSEL R47, R47, -INF , !P4 ;  /* 0xff8000002f2f0808 */ /* 0x000fe20006000000 */
[----:B------:R-:W-:Y:S01]  /*4810*/  FFMA.FTZ R49, R49, UR7, -R138 ;  /* 0x0000000731317c23 */ /* 0x000fe2000801088a */
[----:B------:R-:W-:Y:S01]  /*4820*/  PLOP3.LUT P0, PT, PT, PT, UP0, 0x80, 0x0 ;  /* 0x000000000000781c */ /* 0x000fe20003f0f008 */
[--C-:B------:R-:W-:Y:S01]  /*4830*/  FFMA.FTZ R46, R46, UR7, -R0.reuse ;  /* 0x000000072e2e7c23 */ /* 0x100fe20008010800 */
[----:B------:R-:W-:Y:S01]  /*4840*/  @P1 FSEL R48, R48, -INF , !P6 ;  /* 0xff80000030301808 */ /* 0x000fe20007000000 */
[----:B------:R-:W-:Y:S01]  /*4850*/  FFMA.FTZ R47, R47, UR7, -R0 ;  /* 0x000000072f2f7c23 */ /* 0x000fe20008010800 */
[----:B------:R-:W-:Y:S03]  /*4860*/  PLOP3.LUT P1, PT, PT, PT, UP0, 0x80, 0x0 ;  /* 0x000000000000781c */ /* 0x000fe60003f2f008 */
[----:B------:R-:W-:Y:S01]  /*4870*/  MUFU.EX2 R225, R49 ;  /* 0x0000003100e17308 */ /* 0x000fe20000000800 */
[----:B------:R-:W-:Y:S01]  /*4880*/  F2FP.F16.F32.PACK_AB R4, R232, R150 ;  /* 0x00000096e804723e */ /* 0x000fe200000000ff */
[----:B------:R-:W-:Y:S01]  /*4890*/  FFMA.FTZ R48, R48, UR7, -R138 ;  /* 0x0000000730307c23 */ /* 0x000fe2000801088a */
[----:B------:R-:W-:Y:S02]  /*48a0*/  @P2 FSEL R51, R51, -INF , !P4 ;  /* 0xff80000033332808 */ /* 0x000fe40006000000 */
[----:B------:R-:W-:Y:S01]  /*48b0*/  PLOP3.LUT P2, PT, PT, PT, UP0, 0x80, 0x0 ;  /* 0x000000000000781c */ /* 0x000fe20003f4f008 */
[----:B------:R1:W-:Y:S01]  /*48c0*/  STS [R215+0x1c000], R4 ;  /* 0x01c00004d7007388 */ /* 0x0003e20000000800 */
[----:B------:R-:W-:Y:S03]  /*48d0*/  PLOP3.LUT P4, PT, PT, PT, UP0, 0x80, 0x0 ;  /* 0x000000000000781c */ /* 0x000fe60003f8f008 */
[----:B------:R-:W-:Y:S01]  /*48e0*/  MUFU.EX2 R226, R48 ;  /* 0x0000003000e27308 */ /* 0x000fe20000000800 */
[----:B------:R-:W-:Y:S01]  /*48f0*/  @P0 FSEL R50, R50, -INF , !P6 ;  /* 0xff80000032320808 */ /* 0x000fe20007000000 */
[--C-:B------:R-:W-:Y:S01]  /*4900*/  FFMA.FTZ R51, R51, UR7, -R136.reuse ;  /* 0x0000000733337c23 */ /* 0x100fe20008010888 */
[----:B------:R-:W-:Y:S01]  /*4910*/  PLOP3.LUT P6, PT, PT, PT, UP0, 0x80, 0x0 ;  /* 0x000000000000781c */ /* 0x000fe20003fcf008 */
[----:B------:R-:W-:Y:S01]  /*4920*/  @P1 VIADD R9, R137, 0x30 ;  /* 0x0000003089091836 */ /* 0x000fe20000000000 */
[----:B------:R-:W-:Y:S01]  /*4930*/  PLOP3.LUT P1, PT, PT, PT, UP0, 0x80, 0x0 ;  /* 0x000000000000781c */ /* 0x000fe20003f2f008 */
[--C-:B------:R-:W-:Y:S01]  /*4940*/  FFMA.FTZ R50, R50, UR7, -R136.reuse ;  /* 0x0000000732327c23 */ /* 0x100fe20008010888 */
[----:B------:R-:W-:Y:S03]  /*4950*/  PLOP3.LUT P0, PT, PT, PT, UP0, 0x80, 0x0 ;  /* 0x000000000000781c */ /* 0x000fe60003f0f008 */
[----:B------:R-:W-:Y:S01]  /*4960*/  MUFU.EX2 R156, R51 ;  /* 0x00000033009c7308 */ /* 0x000fe20000000800 */
[----:B------:R-:W-:Y:S02]  /*4970*/  @P5 ISETP.GE.AND P5, PT, R9, UR6, PT ;  /* 0x0000000609005c0c */ /* 0x000fe4000bfa6270 */
[----:B----4-:R-:W-:Y:S02]  /*4980*/  F2FP.F16.F32.PACK_AB R6, R211, R212 ;  /* 0x000000d4d306723e */ /* 0x010fe400000000ff */
[----:B------:R-:W-:Y:S02]  /*4990*/  @P2 FSEL R54, R54, -INF , !P5 ;  /* 0xff80000036362808 */ /* 0x000fe40006800000 */
[----:B------:R-:W-:Y:S03]  /*49a0*/  PLOP3.LUT P2, PT, PT, PT, UP0, 0x80, 0x0 ;  /* 0x000000000000781c */ /* 0x000fe60003f4f008 */
[----:B------:R-:W4:Y:S01]  /*49b0*/  MUFU.EX2 R158, R50 ;  /* 0x00000032009e7308 */ /* 0x000f220000000800 */
[----:B------:R-:W-:Y:S01]  /*49c0*/  @P6 ISETP.GE.AND P6, PT, R8, UR6, PT ;  /* 0x0000000608006c0c */ /* 0x000fe2000bfc6270 */
[----:B------:R-:W-:Y:S01]  /*49d0*/  FFMA.FTZ R54, R54, UR7, -R136 ;  /* 0x0000000736367c23 */ /* 0x000fe20008010888 */
[----:B------:R-:W-:Y:S02]  /*49e0*/  @P3 FSEL R56, R56, -INF , !P5 ;  /* 0xff80000038383808 */ /* 0x000fe40006800000 */
[----:B------:R-:W-:Y:S02]  /*49f0*/  @P1 FSEL R53, R53, -INF , !P6 ;  /* 0xff80000035351808 */ /* 0x000fe40007000000 */
[----:B------:R-:W-:Y:S01]  /*4a00*/  PLOP3.LUT P1, PT, PT, PT, UP0, 0x80, 0x0 ;  /* 0x000000000000781c */ /* 0x000fe20003f2f008 */
[----:B------:R-:W-:Y:S01]  /*4a10*/  FFMA.FTZ R56, R56, UR7, -R2 ;  /* 0x0000000738387c23 */ /* 0x000fe20008010802 */
[----:B-1----:R-:W-:Y:S01]  /*4a20*/  F2FP.F16.F32.PACK_AB R4, R200, R231 ;  /* 0x000000e7c804723e */ /* 0x002fe200000000ff */
[----:B------:R-:W-:Y:S01]  /*4a30*/  MUFU.EX2 R171, R41 ;  /* 0x0000002900ab7308 */ /* 0x000fe20000000800 */
[----:B------:R-:W-:Y:S01]  /*4a40*/  @P0 FSEL R52, R52, -INF , !P5 ;  /* 0xff80000034340808 */ /* 0x000fe20006800000 */
[--C-:B------:R-:W-:Y:S01]  /*4a50*/  FFMA.FTZ R53, R53, UR7, -R138.reuse ;  /* 0x0000000735357c23 */ /* 0x100fe2000801088a */
[----:B------:R-:W-:Y:S01]  /*4a60*/  PLOP3.LUT P0, PT, PT, PT, UP0, 0x80, 0x0 ;  /* 0x000000000000781c */ /* 0x000fe20003f0f008 */
[----:B------:R1:W-:Y:S01]  /*4a70*/  STS [R215+0x1c400], R4 ;  /* 0x01c40004d7007388 */ /* 0x0003e20000000800 */
[----:B------:R-:W-:Y:S01]  /*4a80*/  PLOP3.LUT P3, PT, PT, PT, UP0, 0x80, 0x0 ;  /* 0x000000000000781c */ /* 0x000fe20003f6f008 */
[----:B------:R-:W-:Y:S04]  /*4a90*/  FFMA.FTZ R52, R52, UR7, -R138 ;  /* 0x0000000734347c23 */ /* 0x000fe8000801088a */
[----:B------:R-:W-:Y:S01]  /*4aa0*/  MUFU.EX2 R197, R42 ;  /* 0x0000002a00c57308 */ /* 0x000fe20000000800 */
[C---:B------:R-:W-:Y:S01]  /*4ab0*/  @P1 VIADD R5, R137.reuse, 0x38 ;  /* 0x0000003889051836 */ /* 0x040fe20000000000 */
[----:B------:R-:W-:Y:S01]  /*4ac0*/  PLOP3.LUT P1, PT, PT, PT, UP0, 0x80, 0x0 ;  /* 0x000000000000781c */ /* 0x000fe20003f2f008 */
[----:B------:R-:W-:Y:S01]  /*4ad0*/  @P4 VIADD R137, R137, 0x39 ;  /* 0x0000003989894836 */ /* 0x000fe20000000000 */
[----:B------:R-:W-:Y:S02]  /*4ae0*/  PLOP3.LUT P4, PT, PT, PT, UP0, 0x80, 0x0 ;  /* 0x000000000000781c */ /* 0x000fe40003f8f008 */
[----:B------:R-:W-:Y:S04]  /*4af0*/  @P2 ISETP.GE.AND P2, PT, R5, UR6, PT ;  /* 0x0000000605002c0c */ /* 0x000fe8000bf46270 */
[----:B------:R-:W-:Y:S01]  /*4b00*/  MUFU.EX2 R196, R43 ;  /* 0x0000002b00c47308 */ /* 0x000fe20000000800 */
[----:B--2---:R-:W-:Y:S02]  /*4b10*/  F2FP.F16.F32.PACK_AB R5, R235, R236 ;  /* 0x000000eceb05723e */ /* 0x004fe400000000ff */
[----:B------:R-:W-:Y:S02]  /*4b20*/  @P0 FSEL R55, R55, -INF , !P6 ;  /* 0xff80000037370808 */ /* 0x000fe40007000000 */
[----:B------:R-:W-:Y:S01]  /*4b30*/  PLOP3.LUT P0, PT, PT, PT, UP0, 0x80, 0x0 ;  /* 0x000000000000781c */ /* 0x000fe20003f0f008 */
[----:B------:R2:W-:Y:S01]  /*4b40*/  STS [R217+0x1c000], R5 ;  /* 0x01c00005d9007388 */ /* 0x0005e20000000800 */
[----:B------:R-:W-:Y:S03]  /*4b50*/  @P3 ISETP.GE.AND P3, PT, R137, UR6, PT ;  /* 0x0000000689003c0c */ /* 0x000fe6000bf66270 */
[----:B------:R-:W-:Y:S01]  /*4b60*/  MUFU.EX2 R170, R44 ;  /* 0x0000002c00aa7308 */ /* 0x000fe20000000800 */
[----:B------:R-:W-:Y:S01]  /*4b70*/  @P1 FSEL R58, R58, -INF , !P5 ;  /* 0xff8000003a3a1808 */ /* 0x000fe20006800000 */
[----:B------:R-:W-:Y:S01]  /*4b80*/  FFMA.FTZ R55, R55, UR7, -R136 ;  /* 0x0000000737377c23 */ /* 0x000fe20008010888 */
[----:B------:R-:W-:Y:S02]  /*4b90*/  PLOP3.LUT P1, PT, PT, PT, UP0, 0x80, 0x0 ;  /* 0x000000000000781c */ /* 0x000fe40003f2f008 */
[----:B-1----:R-:W-:Y:S01]  /*4ba0*/  F2FP.F16.F32.PACK_AB R4, R192, R193 ;  /* 0x000000c1c004723e */ /* 0x002fe200000000ff */
[----:B------:R-:W-:Y:S01]  /*4bb0*/  FFMA.FTZ R58, R58, UR7, -R0 ;  /* 0x000000073a3a7c23 */ /* 0x000fe20008010800 */
[----:B------:R-:W-:Y:S03]  /*4bc0*/  @P4 FSEL R66, R66, -INF , !P2 ;  /* 0xff80000042424808 */ /* 0x000fe60005000000 */
[----:B------:R-:W-:Y:S01]  /*4bd0*/  MUFU.EX2 R169, R45 ;  /* 0x0000002d00a97308 */ /* 0x000fe20000000800 */
[----:B------:R-:W-:Y:S01]  /*4be0*/  PLOP3.LUT P4, PT, PT, PT, UP0, 0x80, 0x0 ;  /* 0x000000000000781c */ /* 0x000fe20003f8f008 */
[----:B------:R1:W-:Y:S01]  /*4bf0*/  STS [R217+0x1c400], R4 ;  /* 0x01c40004d9007388 */ /* 0x0003e20000000800 */
[----:B------:R-:W-:Y:S01]  /*4c00*/  @P0 FSEL R57, R57, -INF , !P6 ;  /* 0xff80000039390808 */ /* 0x000fe20007000000 */
[----:B------:R-:W-:Y:S01]  /*4c10*/  FFMA.FTZ R66, R66, UR7, -R136 ;  /* 0x0000000742427c23 */ /* 0x000fe20008010888 */
[----:B------:R-:W-:Y:S01]  /*4c20*/  PLOP3.LUT P0, PT, PT, PT, UP0, 0x80, 0x0 ;  /* 0x000000000000781c */ /* 0x000fe20003f0f008 */
[----:B------:R3:W-:Y:S01]  /*4c30*/  STS [R215+0x1e400], R6 ;  /* 0x01e40006d7007388 */ /* 0x0007e20000000800 */
[----:B------:R-:W-:Y:S01]  /*4c40*/  @P1 FSEL R60, R60, -INF , !P2 ;  /* 0xff8000003c3c1808 */ /* 0x000fe20005000000 */
[--C-:B------:R-:W-:Y:S01]  /*4c50*/  FFMA.FTZ R57, R57, UR7, -R2.reuse ;  /* 0x0000000739397c23 */ /* 0x100fe20008010802 */
[----:B------:R-:W-:Y:S01]  /*4c60*/  PLOP3.LUT P1, PT, PT, PT, UP0, 0x80, 0x0 ;  /* 0x000000000000781c */ /* 0x000fe20003f2f008 */
[----:B------:R-:W-:Y:S02]  /*4c70*/  MUFU.EX2 R191, R46 ;  /* 0x0000002e00bf7308 */ /* 0x000fe40000000800 */
[----:B------:R-:W-:Y:S02]  /*4c80*/  FFMA.FTZ R60, R60, UR7, -R2 ;  /* 0x000000073c3c7c23 */ /* 0x000fe40008010802 */
[----:B------:R-:W-:Y:S02]  /*4c90*/  @P4 FSEL R62, R62, -INF , !P2 ;  /* 0xff8000003e3e4808 */ /* 0x000fe40005000000 */
[----:B--2---:R-:W-:Y:S02]  /*4ca0*/  F2FP.F16.F32.PACK_AB R5, R207, R208 ;  /* 0x000000d0cf05723e */ /* 0x004fe400000000ff */
[----:B------:R-:W-:Y:S02]  /*4cb0*/  @P0 FSEL R59, R59, -INF , !P6 ;  /* 0xff8000003b3b0808 */ /* 0x000fe40007000000 */
[----:B------:R-:W-:Y:S01]  /*4cc0*/  MUFU.EX2 R179, R47 ;  /* 0x0000002f00b37308 */ /* 0x000fe20000000800 */
[----:B------:R-:W-:Y:S01]  /*4cd0*/  PLOP3.LUT P0, PT, PT, PT, UP0, 0x80, 0x0 ;  /* 0x000000000000781c */ /* 0x000fe20003f0f008 */
[----:B------:R2:W-:Y:S01]  /*4ce0*/  STS [R215+0x1e000], R5 ;  /* 0x01e00005d7007388 */ /* 0x0005e20000000800 */
[--C-:B------:R-:W-:Y:S01]  /*4cf0*/  FFMA.FTZ R62, R62, UR7, -R0.reuse ;  /* 0x000000073e3e7c23 */ /* 0x100fe20008010800 */
[----:B------:R-:W-:Y:S01]  /*4d00*/  @P1 FSEL R64, R64, -INF , !P2 ;  /* 0xff80000040401808 */ /* 0x000fe20005000000 */
[----:B------:R-:W-:Y:S01]  /*4d10*/  FFMA.FTZ R59, R59, UR7, -R0 ;  /* 0x000000073b3b7c23 */ /* 0x000fe20008010800 */
[----:B------:R-:W-:Y:S02]  /*4d20*/  PLOP3.LUT P1, PT, PT, PT, UP0, 0x80, 0x0 ;  /* 0x000000000000781c */ /* 0x000fe40003f2f008 */
[----:B-1----:R-:W-:Y:S01]  /*4d30*/  F2FP.F16.F32.PACK_AB R4, R209, R210 ;  /* 0x000000d2d104723e */ /* 0x002fe200000000ff */
[----:B------:R-:W-:Y:S01]  /*4d40*/  FFMA.FTZ R64, R64, UR7, -R138 ;  /* 0x0000000740407c23 */ /* 0x000fe2000801088a */
[----:B------:R-:W-:Y:S01]  /*4d50*/  MUFU.EX2 R224, R52 ;  /* 0x0000003400e07308 */ /* 0x000fe20000000800 */
[----:B---3--:R-:W-:Y:S02]  /*4d60*/  F2FP.F16.F32.PACK_AB R6, R233, R234 ;  /* 0x000000eae906723e */ /* 0x008fe400000000ff */
[----:B------:R1:W-:Y:S01]  /*4d70*/  STS [R217+0x1e400], R4 ;  /* 0x01e40004d9007388 */ /* 0x0003e20000000800 */
[----:B------:R-:W-:Y:S02]  /*4d80*/  @P0 FSEL R61, R61, -INF , !P3 ;  /* 0xff8000003d3d0808 */ /* 0x000fe40005800000 */
[----:B------:R-:W-:Y:S04]  /*4d90*/  PLOP3.LUT P0, PT, PT, PT, UP0, 0x80, 0x0 ;  /* 0x000000000000781c */ /* 0x000fe80003f0f008 */
[----:B------:R-:W-:Y:S01]  /*4da0*/  MUFU.EX2 R223, R53 ;  /* 0x0000003500df7308 */ /* 0x000fe20000000800 */
[----:B------:R-:W-:Y:S01]  /*4db0*/  FFMA.FTZ R2, R61, UR7, -R2 ;  /* 0x000000073d027c23 */ /* 0x000fe20008010802 */
[----:B------:R-:W-:Y:S05]  /*4dc0*/  @P1 FSEL R67, R67, -INF , !P3 ;  /* 0xff80000043431808 */ /* 0x000fea0005800000 */
[----:B------:R-:W-:Y:S03]  /*4dd0*/  FFMA.FTZ R136, R67, UR7, -R136 ;  /* 0x0000000743887c23 */ /* 0x000fe60008010888 */
[----:B------:R3:W-:Y:S01]  /*4de0*/  MUFU.EX2 R155, R2 ;  /* 0x00000002009b7308 */ /* 0x0007e20000000800 */
[----:B--2---:R-:W-:Y:S02]  /*4df0*/  F2FP.F16.F32.PACK_AB R5, R204, R206 ;  /* 0x000000cecc05723e */ /* 0x004fe400000000ff */
[----:B------:R-:W-:Y:S02]  /*4e00*/  @P0 FSEL R65, R65, -INF , !P3 ;  /* 0xff80000041410808 */ /* 0x000fe40005800000 */
[----:B------:R-:W-:Y:S01]  /*4e10*/  PLOP3.LUT P0, PT, PT, PT, UP0, 0x80, 0x0 ;  /* 0x000000000000781c */ /* 0x000fe20003f0f008 */
[----:B------:R2:W-:Y:S02]  /*4e20*/  STS [R217+0x1e000], R5 ;  /* 0x01e00005d9007388 */ /* 0x0005e40000000800 */
[----:B------:R-:W-:Y:S02]  /*4e30*/  FFMA.FTZ R138, R65, UR7, -R138 ;  /* 0x00000007418a7c23 */ /* 0x000fe4000801088a */
[----:B------:R-:W-:Y:S01]  /*4e40*/  MUFU.EX2 R154, R54 ;  /* 0x00000036009a7308 */ /* 0x000fe20000000800 */
[----:B------:R4:W-:Y:S01]  /*4e50*/  STS [R221+0x1c000], R6 ;  /* 0x01c00006dd007388 */ /* 0x0009e20000000800 */
[----:B-1----:R-:W-:Y:S02]  /*4e60*/  F2FP.F16.F32.PACK_AB R4, R229, R230 ;  /* 0x000000e6e504723e */ /* 0x002fe400000000ff */
[----:B---3--:R-:W-:Y:S06]  /*4e70*/  F2FP.F16.F32.PACK_AB R2, R167, R168 ;  /* 0x000000a8a702723e */ /* 0x008fec00000000ff */
[----:B------:R-:W-:Y:S01]  /*4e80*/  MUFU.EX2 R153, R55 ;  /* 0x0000003700997308 */ /* 0x000fe20000000800 */
[----:B------:R-:W-:Y:S02]  /*4e90*/  @P0 FSEL R63, R63, -INF , !P3 ;  /* 0xff8000003f3f0808 */ /* 0x000fe40005800000 */
[----:B------:R-:W-:Y:S03]  /*4ea0*/  IADD3 R148, P0, R249, UR14, RZ ;  /* 0x0000000ef9947c10 */ /* 0x000fe6000ff1e0ff */
[----:B------:R-:W-:Y:S01]  /*4eb0*/  FFMA.FTZ R0, R63, UR7, -R0 ;  /* 0x000000073f007c23 */ /* 0x000fe20008010800 */
[----:B------:R-:W-:Y:S03]  /*4ec0*/  IADD3.X R149, R248, UR13, RZ, P0, !PT ;  /* 0x0000000df8957c10 */ /* 0x000fe600087fe4ff */
[----:B------:R-:W-:Y:S01]  /*4ed0*/  MUFU.EX2 R173, R64 ;  /* 0x0000004000ad7308 */ /* 0x000fe20000000800 */
[----:B------:R-:W-:Y:S01]  /*4ee0*/  PLOP3.LUT P0, PT, PT, PT, UP3, 0x80, 0x0 ;  /* 0x000000000000781c */ /* 0x000fe20003f0f038 */
[----:B------:R-:W3:Y:S01]  /*4ef0*/  LDG.E R144, desc[UR8][R148.64+0x20] ;  /* 0x0000200894907981 */ /* 0x000ee2000c1e1900 */
[----:B--2---:R-:W-:Y:S07]  /*4f00*/  F2FP.F16.F32.PACK_AB R5, R177, R178 ;  /* 0x000000b2b105723e */ /* 0x004fee00000000ff */
[----:B------:R-:W-:Y:S01]  /*4f10*/  MUFU.EX2 R172, R138 ;  /* 0x0000008a00ac7308 */ /* 0x000fe20000000800 */
[----:B----4-:R-:W-:Y:S01]  /*4f20*/  F2FP.F16.F32.PACK_AB R6, R156, R158 ;  /* 0x0000009e9c06723e */ /* 0x010fe200000000ff */
[----:B------:R1:W-:Y:S04]  /*4f30*/  STS [R221+0x1c400], R5 ;  /* 0x01c40005dd007388 */ /* 0x0003e80000000800 */
[----:B------:R2:W-:Y:S04]  /*4f40*/  STS [R220+0x1c400], R2 ;  /* 0x01c40002dc007388 */ /* 0x0005e80000000800 */
[----:B------:R-:W-:Y:S01]  /*4f50*/  MUFU.EX2 R152, R66 ;  /* 0x0000004200987308 */ /* 0x000fe20000000800 */
[----:B------:R4:W-:Y:S04]  /*4f60*/  STS [R220+0x1c000], R4 ;  /* 0x01c00004dc007388 */ /* 0x0009e80000000800 */
[----:B------:R-:W3:Y:S05]  /*4f70*/  LDG.E R147, desc[UR8][R148.64] ;  /* 0x0000000894937981 */ /* 0x000eea000c1e1900 */
[----:B------:R-:W4:Y:S10]  /*4f80*/  MUFU.EX2 R151, R136 ;  /* 0x0000008800977308 */ /* 0x000f340000000800 */
[----:B------:R4:W-:Y:S01]  /*4f90*/  MUFU.EX2 R159, R0 ;  /* 0x00000000009f7308 */ /* 0x0009e20000000800 */
[----:B-1----:R-:W-:Y:S02]  /*4fa0*/  F2FP.F16.F32.PACK_AB R5, R198, R199 ;  /* 0x000000c7c605723e */ /* 0x002fe400000000ff */
[----:B--2---:R-:W-:Y:S03]  /*4fb0*/  F2FP.F16.F32.PACK_AB R2, R203, R205 ;  /* 0x000000cdcb02723e */ /* 0x004fe600000000ff */
[----:B------:R1:W-:Y:S04]  /*4fc0*/  STS [R221+0x1e000], R5 ;  /* 0x01e00005dd007388 */ /* 0x0003e80000000800 */
[----:B------:R-:W-:Y:S01]  /*4fd0*/  MUFU.EX2 R162, R56 ;  /* 0x0000003800a27308 */ /* 0x000fe20000000800 */
[----:B----4-:R-:W-:Y:S01]  /*4fe0*/  F2FP.F16.F32.PACK_AB R4, R194, R195 ;  /* 0x000000c3c204723e */ /* 0x010fe200000000ff */
[----:B------:R2:W-:Y:S04]  /*4ff0*/  STS [R221+0x1e400], R2 ;  /* 0x01e40002dd007388 */ /* 0x0005e80000000800 */
[----:B------:R4:W-:Y:S01]  /*5000*/  STS [R220+0x1e000], R4 ;  /* 0x01e00004dc007388 */ /* 0x0009e20000000800 */
[----:B------:R-:W-:Y:S03]  /*5010*/  F2FP.F16.F32.PACK_AB R0, R151, R152 ;  /* 0x000000989700723e */ /* 0x000fe600000000ff */
[----:B------:R-:W4:Y:S10]  /*5020*/  MUFU.EX2 R161, R57 ;  /* 0x0000003900a17308 */ /* 0x000f340000000800 */
[----:B------:R-:W-:Y:S01]  /*5030*/  MUFU.EX2 R166, R58 ;  /* 0x0000003a00a67308 */ /* 0x000fe20000000800 */
[----:B-1----:R-:W-:Y:S09]  /*5040*/  F2FP.F16.F32.PACK_AB R5, R227, R228 ;  /* 0x000000e4e305723e */ /* 0x002ff200000000ff */
[----:B------:R-:W1:Y:S01]  /*5050*/  MUFU.EX2 R163, R59 ;  /* 0x0000003b00a37308 */ /* 0x000e620000000800 */
[----:B--2---:R-:W-:Y:S02]  /*5060*/  F2FP.F16.F32.PACK_AB R2, R201, R202 ;  /* 0x000000cac902723e */ /* 0x004fe400000000ff */
[----:B----4-:R-:W-:Y:S03]  /*5070*/  F2FP.F16.F32.PACK_AB R4, R164, R165 ;  /* 0x000000a5a404723e */ /* 0x010fe600000000ff */
[----:B------:R2:W-:Y:S04]  /*5080*/  STS [R220+0x1e400], R2 ;  /* 0x01e40002dc007388 */ /* 0x0005e80000000800 */
[----:B------:R-:W4:Y:S01]  /*5090*/  MUFU.EX2 R157, R60 ;  /* 0x0000003c009d7308 */ /* 0x000f220000000800 */
[----:B------:R1:W-:Y:S04]  /*50a0*/  STS [R214+0x1c000], R5 ;  /* 0x01c00005d6007388 */ /* 0x0003e80000000800 */
[----:B------:R4:W-:Y:S05]  /*50b0*/  STS [R214+0x1c400], R4 ;  /* 0x01c40004d6007388 */ /* 0x0009ea0000000800 */
[----:B------:R-:W4:Y:S01]  /*50c0*/  MUFU.EX2 R160, R62 ;  /* 0x0000003e00a07308 */ /* 0x000f220000000800 */
[----:B------:R4:W-:Y:S01]  /*50d0*/  STS [R216+0x1c400], R6 ;  /* 0x01c40006d8007388 */ /* 0x0009e20000000800 */
[----:B--2---:R-:W-:Y:S02]  /*50e0*/  F2FP.F16.F32.PACK_AB R2, R225, R226 ;  /* 0x000000e2e102723e */ /* 0x004fe400000000ff */
[----:B-1----:R-:W-:Y:S03]  /*50f0*/  F2FP.F16.F32.PACK_AB R5, R171, R176 ;  /* 0x000000b0ab05723e */ /* 0x002fe600000000ff */
[----:B------:R1:W-:Y:S01]  /*5100*/  STS [R216+0x1c000], R2 ;  /* 0x01c00002d8007388 */ /* 0x0003e20000000800 */
[----:B----4-:R-:W-:Y:S03]  /*5110*/  F2FP.F16.F32.PACK_AB R4, R196, R197 ;  /* 0x000000c5c404723e */ /* 0x010fe600000000ff */
[----:B------:R2:W-:Y:S01]  /*5120*/  STS [R214+0x1e000], R5 ;  /* 0x01e00005d6007388 */ /* 0x0005e20000000800 */
[----:B------:R-:W-:Y:S03]  /*5130*/  F2FP.F16.F32.PACK_AB R6, R179, R191 ;  /* 0x000000bfb306723e */ /* 0x000fe600000000ff */
[----:B------:R4:W-:Y:S04]  /*5140*/  STS [R214+0x1e400], R4 ;  /* 0x01e40004d6007388 */ /* 0x0009e80000000800 */
[----:B------:R4:W-:Y:S01]  /*5150*/  STS [R216+0x1e400], R6 ;  /* 0x01e40006d8007388 */ /* 0x0009e20000000800 */
[----:B-1----:R-:W-:Y:S02]  /*5160*/  F2FP.F16.F32.PACK_AB R2, R169, R170 ;  /* 0x000000aaa902723e */ /* 0x002fe400000000ff */
[----:B--2---:R-:W-:Y:S03]  /*5170*/  F2FP.F16.F32.PACK_AB R5, R223, R224 ;  /* 0x000000e0df05723e */ /* 0x004fe600000000ff */
        /* <DEDUP_REMOVED lines=10> */
[----:B------:R-:W-:Y:S01]  /*5220*/  STS [R219+0x1e000], R6 ;  /* 0x01e00006db007388 */ /* 0x000fe20000000800 */
[----:B------:R-:W-:Y:S03]  /*5230*/  LEA R0, R189, UR4, 0x1 ;  /* 0x00000004bd007c11 */ /* 0x000fe6000f8e08ff */
[----:B------:R-:W-:Y:S04]  /*5240*/  STS [R219+0x1e400], R5 ;  /* 0x01e40005db007388 */ /* 0x000fe80000000800 */
[----:B------:R-:W-:Y:S01]  /*5250*/  STS [R218+0x1e000], R4 ;  /* 0x01e00004da007388 */ /* 0x000fe20000000800 */
[--C-:B------:R-:W-:Y:S02]  /*5260*/  IMAD.IADD R146, R188, 0x1, R0.reuse ;  /* 0x00000001bc927824 */ /* 0x100fe400078e0200 */
[----:B------:R-:W-:Y:S01]  /*5270*/  IMAD.IADD R145, R182, 0x1, R0 ;  /* 0x00000001b6917824 */ /* 0x000fe200078e0200 */
[----:B-1----:R-:W-:Y:S05]  /*5280*/  F2FP.F16.F32.PACK_AB R2, R159, R160 ;  /* 0x000000a09f02723e */ /* 0x002fea00000000ff */
[----:B------:R-:W-:Y:S04]  /*5290*/  STS [R218+0x1e400], R2 ;  /* 0x01e40002da007388 */ /* 0x000fe80000000800 */
[----:B------:R-:W-:Y:S08]  /*52a0*/  LDSM.16.M88.4 R64, [R0+0x8000] ;  /* 0x008000000040783b */ /* 0x000ff00000000200 */
[----:B------:R-:W1:Y:S08]  /*52b0*/  LDSM.16.M88.4 R16, [R184+UR4+0x10000] ;  /* 0x01000004b810783b */ /* 0x000e700008000200 */
[----:B------:R-:W2:Y:S08]  /*52c0*/  LDSM.16.M88.4 R60, [R0+0xa000] ;  /* 0x00a00000003c783b */ /* 0x000eb00000000200 */
[----:B------:R-:W4:Y:S08]  /*52d0*/  LDSM.16.M88.4 R32, [R184+UR4+0x10800] ;  /* 0x01080004b820783b */ /* 0x000f300008000200 */
[----:B------:R-:W4:Y:S08]  /*52e0*/  LDSM.16.M88.4 R48, [R184+UR4+0x11000] ;  /* 0x01100004b830783b */ /* 0x000f300008000200 */
[----:B------:R-:W3:Y:S01]  /*52f0*/  LDSM.16.M88.4 R132, [R184+UR4+0x11800] ;  /* 0x01180004b884783b */ /* 0x000ee20008000200 */
[-C--:B-1----:R-:W-:Y:S07]  /*5300*/  HMMA.16816.F32 R4, R64, R16.reuse, RZ ;  /* 0x000000104004723c */ /* 0x082fee00000018ff */
[----:B------:R-:W-:Y:S01]  /*5310*/  LDSM.16.M88.4 R136, [R146+0x8000] ;  /* 0x008000009288783b */ /* 0x000fe20000000200 */
[C---:B--2---:R-:W-:Y:S07]  /*5320*/  HMMA.16816.F32 R8, R60.reuse, R16, RZ ;  /* 0x000000103c08723c */ /* 0x044fee00000018ff */
[----:B------:R-:W1:Y:S01]  /*5330*/  LDSM.16.M88.4 R140, [R186+0x4000] ;  /* 0x00400000ba8c783b */ /* 0x000e620000000200 */
[-C--:B------:R-:W-:Y:S07]  /*5340*/  HMMA.16816.F32 R12, R60, R18.reuse, RZ ;  /* 0x000000123c0c723c */ /* 0x080fee00000018ff */
[----:B------:R-:W5:Y:S01]  /*5350*/  LDG.E R2, desc[UR8][R148.64+0x100] ;  /* 0x0001000894027981 */ /* 0x000f62000c1e1900 */
[C---:B------:R-:W-:Y:S03]  /*5360*/  HMMA.16816.F32 R16, R64.reuse, R18, RZ ;  /* 0x000000124010723c */ /* 0x040fe600000018ff */
[----:B------:R2:W5:Y:S03]  /*5370*/  LDG.E R0, desc[UR8][R148.64+0x120] ;  /* 0x0001200894007981 */ /* 0x000566000c1e1900 */
[-C--:B----4-:R-:W-:Y:S06]  /*5380*/  HMMA.16816.F32 R20, R64, R32.reuse, RZ ;  /* 0x000000204014723c */ /* 0x090fec00000018ff */
[C---:B------:R-:W-:Y:S06]  /*5390*/  HMMA.16816.F32 R24, R60.reuse, R32, RZ ;  /* 0x000000203c18723c */ /* 0x040fec00000018ff */
[-C--:B------:R-:W-:Y:S06]  /*53a0*/  HMMA.16816.F32 R28, R60, R34.reuse, RZ ;  /* 0x000000223c1c723c */ /* 0x080fec00000018ff */
[C---:B------:R-:W-:Y:S06]  /*53b0*/  HMMA.16816.F32 R32, R64.reuse, R34, RZ ;  /* 0x000000224020723c */ /* 0x040fec00000018ff */
[-C--:B------:R-:W-:Y:S06]  /*53c0*/  HMMA.16816.F32 R36, R64, R48.reuse, RZ ;  /* 0x000000304024723c */ /* 0x080fec00000018ff */
[C---:B------:R-:W-:Y:S06]  /*53d0*/  HMMA.16816.F32 R40, R60.reuse, R48, RZ ;  /* 0x000000303c28723c */ /* 0x040fec00000018ff */
[-C--:B------:R-:W-:Y:S06]  /*53e0*/  HMMA.16816.F32 R44, R60, R50.reuse, RZ ;  /* 0x000000323c2c723c */ /* 0x080fec00000018ff */
[C---:B------:R-:W-:Y:S06]  /*53f0*/  HMMA.16816.F32 R48, R64.reuse, R50, RZ ;  /* 0x000000324030723c */ /* 0x040fec00000018ff */
[-C--:B---3--:R-:W-:Y:S06]  /*5400*/  HMMA.16816.F32 R52, R64, R132.reuse, RZ ;  /* 0x000000844034723c */ /* 0x088fec00000018ff */
[C---:B------:R-:W-:Y:S06]  /*5410*/  HMMA.16816.F32 R56, R60.reuse, R132, RZ ;  /* 0x000000843c38723c */ /* 0x040fec00000018ff */
[-C--:B------:R-:W-:Y:S06]  /*5420*/  HMMA.16816.F32 R60, R60, R134.reuse, RZ ;  /* 0x000000863c3c723c */ /* 0x080fec00000018ff */
[----:B------:R-:W-:Y:S01]  /*5430*/  HMMA.16816.F32 R64, R64, R134, RZ ;  /* 0x000000864040723c */ /* 0x000fe200000018ff */
[----:B------:R-:W3:Y:S05]  /*5440*/  LDSM.16.M88.4 R132, [R146+0xa000] ;  /* 0x00a000009284783b */ /* 0x000eea0000000200 */
[-C--:B-1----:R-:W-:Y:S06]  /*5450*/  HMMA.16816.F32 R4, R136, R140.reuse, R4 ;  /* 0x0000008c8804723c */ /* 0x082fec0000001804 */
[C---:B---3--:R-:W-:Y:S06]  /*5460*/  HMMA.16816.F32 R8, R132.reuse, R140, R8 ;  /* 0x0000008c8408723c */ /* 0x048fec0000001808 */
[-C--:B------:R-:W-:Y:S06]  /*5470*/  HMMA.16816.F32 R12, R132, R142.reuse, R12 ;  /* 0x0000008e840c723c */ /* 0x080fec000000180c */
[C---:B------:R-:W-:Y:S01]  /*5480*/  HMMA.16816.F32 R16, R136.reuse, R142, R16 ;  /* 0x0000008e8810723c */ /* 0x040fe20000001810 */
[----:B------:R-:W1:Y:S05]  /*5490*/  LDSM.16.M88.4 R140, [R186+0x4800] ;  /* 0x00480000ba8c783b */ /* 0x000e6a0000000200 */
[-C--:B-1----:R-:W-:Y:S06]  /*54a0*/  HMMA.16816.F32 R20, R136, R140.reuse, R20 ;  /* 0x0000008c8814723c */ /* 0x082fec0000001814 */
[C---:B------:R-:W-:Y:S06]  /*54b0*/  HMMA.16816.F32 R24, R132.reuse, R140, R24 ;  /* 0x0000008c8418723c */ /* 0x040fec0000001818 */
        /* <DEDUP_REMOVED lines=10> */
[-C--:B------:R-:W-:Y:S01]  /*5560*/  HMMA.16816.F32 R60, R132, R142.reuse, R60 ;  /* 0x0000008e843c723c */ /* 0x080fe2000000183c */
[----:B------:R-:W-:Y:S05]  /*5570*/  LDSM.16.M88.4 R132, [R145+0x8000] ;  /* 0x008000009184783b */ /* 0x000fea0000000200 */
[----:B------:R-:W-:Y:S03]  /*5580*/  HMMA.16816.F32 R64, R136, R142, R64 ;  /* 0x0000008e8840723c */ /* 0x000fe60000001840 */
[----:B------:R-:W1:Y:S08]  /*5590*/  LDSM.16.M88.4 R136, [R183+0x4000] ;  /* 0x00400000b788783b */ /* 0x000e700000000200 */
[----:B------:R-:W3:Y:S01]  /*55a0*/  LDSM.16.M88.4 R140, [R145+0xa000] ;  /* 0x00a00000918c783b */ /* 0x000ee20000000200 */
        /* <DEDUP_REMOVED lines=18> */
[----:B------:R-:W-:Y:S01]  /*56d0*/  HMMA.16816.F32 R64, R132, R138, R64 ;  /* 0x0000008a8440723c */ /* 0x000fe20000001840 */
[----:B------:R-:W-:Y:S04]  /*56e0*/  LDSM.16.M88.4 R136, [R185+0x4000] ;  /* 0x00400000b988783b */ /* 0x000fe80000000200 */
[----:B------:R-:W-:Y:S05]  /*56f0*/  IMAD.IADD R140, R188, 0x1, R145 ;  /* 0x00000001bc8c7824 */ /* 0x000fea00078e0291 */
[----:B------:R-:W1:Y:S08]  /*5700*/  LDSM.16.M88.4 R132, [R140+0x8000] ;  /* 0x008000008c84783b */ /* 0x000e700000000200 */
[----:B------:R-:W3:Y:S01]  /*5710*/  LDSM.16.M88.4 R140, [R140+0xa000] ;  /* 0x00a000008c8c783b */ /* 0x000ee20000000200 */
[-C--:B-1----:R-:W-:Y:S06]  /*5720*/  HMMA.16816.F32 R4, R132, R136.reuse, R4 ;  /* 0x000000888404723c */ /* 0x082fec0000001804 */
[C---:B---3--:R-:W-:Y:S06]  /*5730*/  HMMA.16816.F32 R8, R140.reuse, R136, R8 ;  /* 0x000000888c08723c */ /* 0x048fec0000001808 */
[-C--:B------:R-:W-:Y:S06]  /*5740*/  HMMA.16816.F32 R12, R140, R138.reuse, R12 ;  /* 0x0000008a8c0c723c */ /* 0x080fec000000180c */
[C---:B------:R-:W-:Y:S01]  /*5750*/  HMMA.16816.F32 R16, R132.reuse, R138, R16 ;  /* 0x0000008a8410723c */ /* 0x040fe20000001810 */
[----:B------:R-:W1:Y:S05]  /*5760*/  LDSM.16.M88.4 R136, [R185+0x4800] ;  /* 0x00480000b988783b */ /* 0x000e6a0000000200 */
[----:B------:R-:W-:Y:S01]  /*5770*/  FADD.FTZ R6, -R144, R6 ;  /* 0x0000000690067221 */ /* 0x000fe20000010100 */
[C---:B------:R-:W-:Y:S01]  /*5780*/  FADD.FTZ R4, -R147.reuse, R4 ;  /* 0x0000000493047221 */ /* 0x040fe20000010100 */
[----:B------:R-:W-:Y:S03]  /*5790*/  FADD.FTZ R5, -R147, R5 ;  /* 0x0000000593057221 */ /* 0x000fe60000010100 */
[----:B--2---:R-:W-:Y:S01]  /*57a0*/  FMUL.FTZ R148, R231, R6 ;  /* 0x00000006e7947220 */ /* 0x004fe20000410000 */
[----:B------:R-:W-:Y:S01]  /*57b0*/  FMUL.FTZ R150, R150, R4 ;  /* 0x0000000496967220 */ /* 0x000fe20000410000 */
[----:B------:R-:W-:Y:S11]  /*57c0*/  FMUL.FTZ R149, R232, R5 ;  /* 0x00000005e8957220 */ /* 0x000ff60000410000 */
[C---:B------:R-:W-:Y:S01]  /*57d0*/  FADD.FTZ R5, -R147.reuse, R16 ;  /* 0x0000001093057221 */ /* 0x040fe20000010100 */
[----:B------:R-:W-:Y:S03]  /*57e0*/  FADD.FTZ R4, -R147, R17 ;  /* 0x0000001193047221 */ /* 0x000fe60000010100 */
[----:B------:R-:W-:Y:S01]  /*57f0*/  FMUL.FTZ R5, R236, R5 ;  /* 0x00000005ec057220 */ /* 0x000fe20000410000 */
[----:B------:R-:W-:Y:S01]  /*5800*/  FMUL.FTZ R4, R235, R4 ;  /* 0x00000004eb047220 */ /* 0x000fe20000410000 */
[-C--:B-1----:R-:W-:Y:S06]  /*5810*/  HMMA.16816.F32 R20, R132, R136.reuse, R20 ;  /* 0x000000888414723c */ /* 0x082fec0000001814 */
[C---:B------:R-:W-:Y:S06]  /*5820*/  HMMA.16816.F32 R24, R140.reuse, R136, R24 ;  /* 0x000000888c18723c */ /* 0x040fec0000001818 */
[-C--:B------:R-:W-:Y:S06]  /*5830*/  HMMA.16816.F32 R28, R140, R138.reuse, R28 ;  /* 0x0000008a8c1c723c */ /* 0x080fec000000181c */
[C---:B------:R-:W-:Y:S01]  /*5840*/  HMMA.16816.F32 R32, R132.reuse, R138, R32 ;  /* 0x0000008a8420723c */ /* 0x040fe20000001820 */
[----:B------:R-:W1:Y:S05]  /*5850*/  LDSM.16.M88.4 R136, [R185+0x5000] ;  /* 0x00500000b988783b */ /* 0x000e6a0000000200 */
[C---:B------:R-:W-:Y:S01]  /*5860*/  FADD.FTZ R6, -R147.reuse, R20 ;  /* 0x0000001493067221 */ /* 0x040fe20000010100 */
[C---:B------:R-:W-:Y:S04]  /*5870*/  FADD.FTZ R21, -R147.reuse, R21 ;  /* 0x0000001593157221 */ /* 0x040fe80000010100 */
[----:B------:R-:W-:Y:S11]  /*5880*/  FMUL.FTZ R6, R234, R6 ;  /* 0x00000006ea067220 */ /* 0x000ff60000410000 */
[----:B------:R-:W-:Y:S02]  /*5890*/  @!UPT UIADD3 URZ, URZ, URZ, URZ ;  /* 0x0000003f3f3ff290 */ /* 0x000fe4000fffe03f */
[C---:B------:R-:W-:Y:S01]  /*58a0*/  FADD.FTZ R20, -R147.reuse, R32 ;  /* 0x0000002093147221 */ /* 0x040fe20000010100 */
[----:B------:R-:W-:Y:S01]  /*58b0*/  F2FP.F16.F32.PACK_AB R32, R4, R5 ;  /* 0x000000050420723e */ /* 0x000fe200000000ff */
[----:B------:R-:W-:Y:S01]  /*58c0*/  FADD.FTZ R17, -R147, R33 ;  /* 0x0000002193117221 */ /* 0x000fe20000010100 */
[----:B------:R-:W-:Y:S01]  /*58d0*/  FADD.FTZ R33, -R144, R7 ;  /* 0x0000000790217221 */ /* 0x000fe20000010100 */
[----:B------:R-:W-:Y:S02]  /*58e0*/  FMUL.FTZ R20, R230, R20 ;  /* 0x00000014e6147220 */ /* 0x000fe40000410000 */
[----:B------:R-:W-:Y:S01]  /*58f0*/  FMUL.FTZ R17, R229, R17 ;  /* 0x00000011e5117220 */ /* 0x000fe20000410000 */
[-C--:B-1----:R-:W-:Y:S06]  /*5900*/  HMMA.16816.F32 R36, R132, R136.reuse, R36 ;  /* 0x000000888424723c */ /* 0x082fec0000001824 */
[C---:B------:R-:W-:Y:S06]  /*5910*/  HMMA.16816.F32 R40, R140.reuse, R136, R40 ;  /* 0x000000888c28723c */ /* 0x040fec0000001828 */
[-C--:B------:R-:W-:Y:S06]  /*5920*/  HMMA.16816.F32 R44, R140, R138.reuse, R44 ;  /* 0x0000008a8c2c723c */ /* 0x080fec000000182c */
[C---:B------:R-:W-:Y:S01]  /*5930*/  HMMA.16816.F32 R48, R132.reuse, R138, R48 ;  /* 0x0000008a8430723c */ /* 0x040fe20000001830 */
[----:B------:R-:W1:Y:S05]  /*5940*/  LDSM.16.M88.4 R136, [R185+0x5800] ;  /* 0x00580000b988783b */ /* 0x000e6a0000000200 */
[----:B------:R-:W-:Y:S05]  /*5950*/  FADD.FTZ R37, -R147, R37 ;  /* 0x0000002593257221 */ /* 0x000fea0000010100 */
[----:B------:R-:W-:Y:S11]  /*5960*/  FMUL.FTZ R37, R227, R37 ;  /* 0x00000025e3257220 */ /* 0x000ff60000410000 */
[----:B------:R-:W-:Y:S02]  /*5970*/  @!UPT UIADD3 URZ, URZ, URZ, URZ ;  /* 0x0000003f3f3ff290 */ /* 0x000fe4000fffe03f */
[----:B------:R-:W-:Y:S01]  /*5980*/  FADD.FTZ R16, -R147, R48 ;  /* 0x0000003093107221 */ /* 0x000fe20000010100 */
[----:B------:R-:W-:Y:S03]  /*5990*/  F2FP.F16.F32.PACK_AB R48, R17, R20 ;  /* 0x000000141130723e */ /* 0x000fe600000000ff */
[----:B------:R-:W-:Y:S01]  /*59a0*/  FMUL.FTZ R16, R226, R16 ;  /* 0x00000010e2107220 */ /* 0x000fe20000410000 */
[-C--:B-1----:R-:W-:Y:S06]  /*59b0*/  HMMA.16816.F32 R52, R132, R136.reuse, R52 ;  /* 0x000000888434723c */ /* 0x082fec0000001834 */
[C---:B------:R-:W-:Y:S06]  /*59c0*/  HMMA.16816.F32 R56, R140.reuse, R136, R56 ;  /* 0x000000888c38723c */ /* 0x040fec0000001838 */
[-C--:B------:R-:W-:Y:S06]  /*59d0*/  HMMA.16816.F32 R60, R140, R138.reuse, R60 ;  /* 0x0000008a8c3c723c */ /* 0x080fec000000183c */
[----:B------:R-:W-:Y:S06]  /*59e0*/  HMMA.16816.F32 R64, R132, R138, R64 ;  /* 0x0000008a8440723c */ /* 0x000fec0000001840 */
[----:B------:R-:W-:Y:S01]  /*59f0*/  FADD.FTZ R5, -R147, R52 ;  /* 0x0000003493057221 */ /* 0x000fe20000010100 */
[----:B------:R-:W-:Y:S01]  /*5a00*/  FMUL.FTZ R133, R233, R21 ;  /* 0x00000015e9857220 */ /* 0x000fe20000410000 */
[----:B------:R-:W-:Y:S03]  /*5a10*/  F2FP.F16.F32.PACK_AB R132, R149, R150 ;  /* 0x000000969584723e */ /* 0x000fe600000000ff */
[----:B------:R-:W-:Y:S01]  /*5a20*/  FADD.FTZ R52, -R147, R53 ;  /* 0x0000003593347221 */ /* 0x000fe20000010100 */
[----:B------:R-:W-:Y:S01]  /*5a30*/  F2FP.F16.F32.PACK_AB R133, R133, R6 ;  /* 0x000000068585723e */ /* 0x000fe200000000ff */
[C---:B------:R-:W-:Y:S01]  /*5a40*/  FADD.FTZ R6, -R147.reuse, R36 ;  /* 0x0000002493067221 */ /* 0x040fe20000010100 */
[----:B------:R-:W-:Y:S01]  /*5a50*/  FADD.FTZ R36, -R147, R49 ;  /* 0x0000003193247221 */ /* 0x000fe20000010100 */
[----:B------:R-:W-:Y:S01]  /*5a60*/  FMUL.FTZ R5, R224, R5 ;  /* 0x00000005e0057220 */ /* 0x000fe20000410000 */
[----:B------:R-:W-:Y:S01]  /*5a70*/  FMUL.FTZ R52, R223, R52 ;  /* 0x00000034df347220 */ /* 0x000fe20000410000 */
[----:B------:R-:W-:Y:S01]  /*5a80*/  FMUL.FTZ R6, R228, R6 ;  /* 0x00000006e4067220 */ /* 0x000fe20000410000 */
[----:B------:R-:W-:Y:S03]  /*5a90*/  FMUL.FTZ R36, R225, R36 ;  /* 0x00000024e1247220 */ /* 0x000fe60000410000 */
[----:B------:R-:W-:Y:S02]  /*5aa0*/  F2FP.F16.F32.PACK_AB R52, R52, R5 ;  /* 0x000000053434723e */ /* 0x000fe400000000ff */
[----:B------:R-:W-:Y:S01]  /*5ab0*/  F2FP.F16.F32.PACK_AB R37, R37, R6 ;  /* 0x000000062525723e */ /* 0x000fe200000000ff */
[C---:B------:R-:W-:Y:S01]  /*5ac0*/  FADD.FTZ R4, -R147.reuse, R64 ;  /* 0x0000004093047221 */ /* 0x040fe20000010100 */
[----:B------:R-:W-:Y:S01]  /*5ad0*/  F2FP.F16.F32.PACK_AB R36, R36, R16 ;  /* 0x000000102424723e */ /* 0x000fe200000000ff */
[----:B------:R-:W-:Y:S02]  /*5ae0*/  FADD.FTZ R49, -R147, R65 ;  /* 0x0000004193317221 */ /* 0x000fe40000010100 */
[----:B------:R-:W-:Y:S02]  /*5af0*/  FMUL.FTZ R4, R173, R4 ;  /* 0x00000004ad047220 */ /* 0x000fe40000410000 */
[----:B------:R-:W-:Y:S05]  /*5b00*/  FMUL.FTZ R49, R172, R49 ;  /* 0x00000031ac317220 */ /* 0x000fea0000410000 */
[----:B------:R-:W-:Y:S01]  /*5b10*/  F2FP.F16.F32.PACK_AB R49, R49, R4 ;  /* 0x000000043131723e */ /* 0x000fe200000000ff */
[----:B------:R-:W-:Y:S06]  /*5b20*/  @!P0 BRA `(.L_x_395) ;  /* 0x0000000000788947 */ /* 0x000fec0003800000 */
[----:B------:R-:W1:Y:S01]  /*5b30*/  LDC R21, c[0x0][0x240] ;  /* 0x00009000ff157b82 */ /* 0x000e620000000800 */
[----:B------:R-:W-:Y:S01]  /*5b40*/  IMAD.MOV.U32 R4, RZ, RZ, R242 ;  /* 0x000000ffff047224 */ /* 0x000fe200078e00f2 */
[----:B------:R-:W-:Y:S01]  /*5b50*/  ULOP3.LUT UR15, UR10, 0x1, URZ, 0xc0, !UPT ;  /* 0x000000010a0f7892 */ /* 0x000fe2000f8ec03f */
[----:B------:R-:W-:Y:S03]  /*5b60*/  MOV R5, R241 ;  /* 0x000000f100057202 */ /* 0x000fe60000000f00 */
[----:B------:R-:W-:Y:S02]  /*5b70*/  UISETP.NE.U32.AND UP1, UPT, UR15, 0x1, UPT ;  /* 0x000000010f00788c */ /* 0x000fe4000bf25070 */
[----:B------:R-:W2:Y:S02]  /*5b80*/  LDC R7, c[0x0][0x244] ;  /* 0x00009100ff077b82 */ /* 0x000ea40000000800 */
[----:B------:R-:W-:Y:S06]  /*5b90*/  USEL UR15, UR60, 0x4000, !UP1 ;  /* 0x000040003c0f7887 */ /* 0x000fec000c800000 */
[----:B------:R-:W-:Y:S01]  /*5ba0*/  VIADD R213, R213, UR15 ;  /* 0x0000000fd5d57c36 */ /* 0x000fe20008000000 */
[----:B------:R-:W-:Y:S01]  /*5bb0*/  IADD3 R187, R187, UR15, RZ ;  /* 0x0000000fbbbb7c10 */ /* 0x000fe2000fffe0ff */
[C---:B-1----:R-:W-:Y:S02]  /*5bc0*/  IMAD.U32 R6, R21.reuse, -0x80, RZ ;  /* 0xffffff8015067824 */ /* 0x042fe400078e00ff */
[C---:B------:R-:W-:Y:S03]  /*5bd0*/  IMAD.SHL.U32 R20, R21.reuse, 0x40, RZ ;  /* 0x0000004015147824 */ /* 0x040fe600078e00ff */
[C---:B------:R-:W-:Y:S02]  /*5be0*/  LEA R242, P1, R6.reuse, R4, 0x1 ;  /* 0x0000000406f27211 */ /* 0x040fe400078208ff */
[----:B--2---:R-:W-:Y:S03]  /*5bf0*/  SHF.L.U64.HI R21, R21, 0x6, R7 ;  /* 0x0000000615157819 */ /* 0x004fe60000010207 */
[----:B------:R-:W-:Y:S01]  /*5c00*/  IMAD.MOV.U32 R16, RZ, RZ, R242 ;  /* 0x000000ffff107224 */ /* 0x000fe200078e00f2 */
[----:B------:R-:W-:Y:S04]  /*5c10*/  LEA.HI.X.SX32 R241, R6, R5, 0x1, P1 ;  /* 0x0000000506f17211 */ /* 0x000fe800008f0eff */
[----:B------:R-:W-:Y:S02]  /*5c20*/  MOV R17, R241 ;  /* 0x000000f100117202 */ /* 0x000fe40000000f00 */
[-C--:B------:R-:W-:Y:S03]  /*5c30*/  IADD3 R6, P1, R16, R20.reuse, RZ ;  /* 0x0000001410067210 */ /* 0x080fe60007f3e0ff */
[----:B------:R-:W-:Y:S01]  /*5c40*/  @!PT LDS RZ, [RZ] ;  /* 0x00000000fffff984 */ /* 0x000fe20000000800 */
[----:B------:R-:W-:Y:S01]  /*5c50*/  @!PT LDS RZ, [RZ] ;  /* 0x00000000fffff984 */ /* 0x000fe20000000800 */
[----:B------:R-:W-:Y:S01]  /*5c60*/  @!PT LDS RZ, [RZ] ;  /* 0x00000000fffff984 */ /* 0x000fe20000000800 */
[----:B------:R1:W-:Y:S01]  /*5c70*/  LDGSTS.E.BYPASS.LTC128B.128 [R213], desc[UR8][R16.64] ;  /* 0x0000000010d57fae */ /* 0x0003e2000b901d48 */
[-C--:B------:R-:W-:Y:S01]  /*5c80*/  IADD3 R4, P2, R6, R20.reuse, RZ ;  /* 0x0000001406047210 */ /* 0x080fe20007f5e0ff */
[--C-:B------:R-:W-:Y:S03]  /*5c90*/  IMAD.X R7, R17, 0x1, R21.reuse, P1 ;  /* 0x0000000111077824 */ /* 0x100fe600008e0615 */
[----:B------:R-:W-:Y:S02]  /*5ca0*/  IADD3 R20, P1, R4, R20, RZ ;  /* 0x0000001404147210 */ /* 0x000fe40007f3e0ff */
[----:B------:R1:W-:Y:S01]  /*5cb0*/  LDGSTS.E.BYPASS.LTC128B.128 [R213+0x1000], desc[UR8][R6.64] ;  /* 0x0100000006d57fae */ /* 0x0003e2000b901d48 */
[----:B------:R-:W-:Y:S05]  /*5cc0*/  IADD3.X R5, R7, R21, RZ, P2, !PT ;  /* 0x0000001507057210 */ /* 0x000fea00017fe4ff */
[----:B------:R1:W-:Y:S01]  /*5cd0*/  LDGSTS.E.BYPASS.LTC128B.128 [R213+0x2000], desc[UR8][R4.64] ;  /* 0x0200000004d57fae */ /* 0x0003e2000b901d48 */
[----:B------:R-:W-:Y:S05]  /*5ce0*/  IMAD.X R21, R5, 0x1, R21, P1 ;  /* 0x0000000105157824 */ /* 0x000fea00008e0615 */
[----:B------:R1:W-:Y:S04]  /*5cf0*/  LDGSTS.E.BYPASS.LTC128B.128 [R213+0x3000], desc[UR8][R20.64] ;  /* 0x0300000014d57fae */ /* 0x0003e8000b901d48 */
[----:B------:R-:W0:Y:S02]  /*5d00*/  LDGDEPBAR ;  /* 0x00000000000079af */ /* 0x000e240000000000 */
.L_x_395:
[----:B-1----:R-:W-:Y:S01]  /*5d10*/  FMUL.FTZ R5, R200, R33 ;  /* 0x00000021c8057220 */ /* 0x002fe20000410000 */
[C---:B------:R-:W-:Y:S01]  /*5d20*/  FADD.FTZ R19, -R144.reuse, R19 ;  /* 0x0000001390137221 */ /* 0x040fe20000010100 */
[C---:B------:R-:W-:Y:S01]  /*5d30*/  FADD.FTZ R18, -R144.reuse, R18 ;  /* 0x0000001290127221 */ /* 0x040fe20000010100 */
[----:B------:R-:W-:Y:S01]  /*5d40*/  STS [R215+0x14000], R132 ;  /* 0x01400084d7007388 */ /* 0x000fe20000000800 */
[----:B------:R-:W-:Y:S01]  /*5d50*/  FADD.FTZ R17, -R144, R54 ;  /* 0x0000003690117221 */ /* 0x000fe20000010100 */
[----:B------:R-:W-:Y:S01]  /*5d60*/  FMUL.FTZ R4, R192, R19 ;  /* 0x00000013c0047220 */ /* 0x000fe20000410000 */
[----:B------:R-:W-:Y:S01]  /*5d70*/  FMUL.FTZ R18, R193, R18 ;  /* 0x00000012c1127220 */ /* 0x000fe20000410000 */
[----:B------:R-:W-:Y:S01]  /*5d80*/  F2FP.F16.F32.PACK_AB R5, R5, R148 ;  /* 0x000000940505723e */ /* 0x000fe200000000ff */
[----:B------:R-:W-:Y:S01]  /*5d90*/  FADD.FTZ R16, -R144, R55 ;  /* 0x0000003790107221 */ /* 0x000fe20000010100 */
[----:B------:R-:W-:Y:S01]  /*5da0*/  FMUL.FTZ R17, R154, R17 ;  /* 0x000000119a117220 */ /* 0x000fe20000410000 */
[----:B-----5:R-:W-:Y:S01]  /*5db0*/  FADD.FTZ R8, -R2, R8 ;  /* 0x0000000802087221 */ /* 0x020fe20000010100 */
[----:B------:R-:W-:Y:S01]  /*5dc0*/  F2FP.F16.F32.PACK_AB R4, R4, R18 ;  /* 0x000000120404723e */ /* 0x000fe200000000ff */
[----:B------:R-:W-:Y:S01]  /*5dd0*/  STS [R215+0x14400], R5 ;  /* 0x01440005d7007388 */ /* 0x000fe20000000800 */
[----:B------:R-:W-:Y:S01]  /*5de0*/  FMUL.FTZ R16, R153, R16 ;  /* 0x0000001099107220 */ /* 0x000fe20000410000 */
[----:B------:R-:W-:Y:S01]  /*5df0*/  FADD.FTZ R9, -R2, R9 ;  /* 0x0000000902097221 */ /* 0x000fe20000010100 */
[----:B------:R-:W-:Y:S01]  /*5e00*/  FMUL.FTZ R8, R208, R8 ;  /* 0x00000008d0087220 */ /* 0x000fe20000410000 */
[----:B------:R1:W-:Y:S01]  /*5e10*/  STS [R217+0x14400], R4 ;  /* 0x01440004d9007388 */ /* 0x0003e20000000800 */
[----:B------:R-:W-:Y:S01]  /*5e20*/  FADD.FTZ R56, -R2, R56 ;  /* 0x0000003802387221 */ /* 0x000fe20000010100 */
[----:B------:R-:W-:Y:S01]  /*5e30*/  F2FP.F16.F32.PACK_AB R21, R16, R17 ;  /* 0x000000111015723e */ /* 0x000fe200000000ff */
[----:B------:R-:W-:Y:S01]  /*5e40*/  FMUL.FTZ R9, R207, R9 ;  /* 0x00000009cf097220 */ /* 0x000fe20000410000 */
[C---:B------:R-:W-:Y:S01]  /*5e50*/  FADD.FTZ R16, -R2.reuse, R57 ;  /* 0x0000003902107221 */ /* 0x040fe20000010100 */
        /* <DEDUP_REMOVED lines=11> */
[----:B------:R-:W-:Y:S01]  /*5f10*/  FADD.FTZ R61, -R2, R61 ;  /* 0x0000003d023d7221 */ /* 0x000fe20000010100 */
[----:B------:R-:W-:Y:S01]  /*5f20*/  FMUL.FTZ R2, R162, R56 ;  /* 0x00000038a2027220 */ /* 0x000fe20000410000 */
[----:B------:R-:W-:Y:S01]  /*5f30*/  FMUL.FTZ R16, R161, R16 ;  /* 0x00000010a1107220 */ /* 0x000fe20000410000 */
[----:B------:R-:W-:Y:S01]  /*5f40*/  STS [R217+0x14000], R32 ;  /* 0x01400020d9007388 */ /* 0x000fe20000000800 */
[C---:B------:R-:W-:Y:S01]  /*5f50*/  FADD.FTZ R11, -R0.reuse, R11 ;  /* 0x0000000b000b7221 */ /* 0x040fe20000010100 */
[C---:B------:R-:W-:Y:S01]  /*5f60*/  FADD.FTZ R15, -R0.reuse, R15 ;  /* 0x0000000f000f7221 */ /* 0x040fe20000010100 */
[----:B------:R-:W-:Y:S01]  /*5f70*/  FADD.FTZ R14, -R0, R14 ;  /* 0x0000000e000e7221 */ /* 0x000fe20000010100 */
[----:B------:R-:W-:Y:S01]  /*5f80*/  F2FP.F16.F32.PACK_AB R16, R16, R2 ;  /* 0x000000021010723e */ /* 0x000fe200000000ff */
[----:B------:R-:W-:Y:S01]  /*5f90*/  FADD.FTZ R2, -R0, R10 ;  /* 0x0000000a00027221 */ /* 0x000fe20000010100 */
[----:B-1----:R-:W-:Y:S01]  /*5fa0*/  F2FP.F16.F32.PACK_AB R4, R9, R8 ;  /* 0x000000080904723e */ /* 0x002fe200000000ff */
[----:B------:R-:W-:Y:S01]  /*5fb0*/  FMUL.FTZ R9, R211, R11 ;  /* 0x0000000bd3097220 */ /* 0x000fe20000410000 */
[----:B------:R-:W-:Y:S01]  /*5fc0*/  FADD.FTZ R22, -R144, R22 ;  /* 0x0000001690167221 */ /* 0x000fe20000010100 */
[----:B------:R-:W-:Y:S01]  /*5fd0*/  FMUL.FTZ R2, R212, R2 ;  /* 0x00000002d4027220 */ /* 0x000fe20000410000 */
[----:B------:R-:W-:Y:S01]  /*5fe0*/  FADD.FTZ R23, -R144, R23 ;  /* 0x0000001790177221 */ /* 0x000fe20000010100 */
[----:B------:R1:W-:Y:S01]  /*5ff0*/  STS [R215+0x16000], R4 ;  /* 0x01600004d7007388 */ /* 0x0003e20000000800 */
        /* <DEDUP_REMOVED lines=12> */
[----:B------:R-:W-:Y:S01]  /*60c0*/  STS [R215+0x16400], R9 ;  /* 0x01640009d7007388 */ /* 0x000fe20000000800 */
[----:B------:R-:W-:Y:S01]  /*60d0*/  F2FP.F16.F32.PACK_AB R8, R8, R14 ;  /* 0x0000000e0808723e */ /* 0x000fe200000000ff */
[----:B------:R-:W-:Y:S01]  /*60e0*/  FMUL.FTZ R7, R152, R7 ;  /* 0x0000000798077220 */ /* 0x000fe20000410000 */
[----:B------:R-:W-:Y:S01]  /*60f0*/  FMUL.FTZ R6, R151, R6 ;  /* 0x0000000697067220 */ /* 0x000fe20000410000 */
[----:B------:R-:W-:Y:S01]  /*6100*/  F2FP.F16.F32.PACK_AB R23, R23, R22 ;  /* 0x000000161717723e */ /* 0x000fe200000000ff */
[----:B------:R-:W-:Y:S01]  /*6110*/  FMUL.FTZ R34, R168, R34 ;  /* 0x00000022a8227220 */ /* 0x000fe20000410000 */
[----:B------:R-:W-:Y:S01]  /*6120*/  FMUL.FTZ R22, R167, R35 ;  /* 0x00000023a7167220 */ /* 0x000fe20000410000 */
[C---:B------:R-:W-:Y:S01]  /*6130*/  FADD.FTZ R27, -R0.reuse, R27 ;  /* 0x0000001b001b7221 */ /* 0x040fe20000010100 */
[----:B------:R-:W-:Y:S01]  /*6140*/  FADD.FTZ R26, -R0, R26 ;  /* 0x0000001a001a7221 */ /* 0x000fe20000010100 */
[----:B------:R-:W-:Y:S01]  /*6150*/  STS [R217+0x16000], R19 ;  /* 0x01600013d9007388 */ /* 0x000fe20000000800 */
[----:B------:R-:W-:Y:S01]  /*6160*/  F2FP.F16.F32.PACK_AB R20, R6, R7 ;  /* 0x000000070614723e */ /* 0x000fe200000000ff */
[----:B------:R-:W-:Y:S01]  /*6170*/  FMUL.FTZ R24, R199, R24 ;  /* 0x00000018c7187220 */ /* 0x000fe20000410000 */
[----:B------:R-:W-:Y:S01]  /*6180*/  FMUL.FTZ R18, R198, R25 ;  /* 0x00000019c6127220 */ /* 0x000fe20000410000 */
[----:B------:R-:W-:Y:S01]  /*6190*/  STS [R217+0x16400], R8 ;  /* 0x01640008d9007388 */ /* 0x000fe20000000800 */
[----:B------:R-:W-:Y:S01]  /*61a0*/  FMUL.FTZ R26, R205, R26 ;  /* 0x0000001acd1a7220 */ /* 0x000fe20000410000 */
[----:B------:R-:W-:Y:S01]  /*61b0*/  FMUL.FTZ R7, R203, R27 ;  /* 0x0000001bcb077220 */ /* 0x000fe20000410000 */
        /* <DEDUP_REMOVED lines=8> */
[----:B-1----:R-:W-:Y:S01]  /*6240*/  FMUL.FTZ R4, R201, R31 ;  /* 0x0000001fc9047220 */ /* 0x002fe20000410000 */
[C---:B------:R-:W-:Y:S01]  /*6250*/  FADD.FTZ R38, -R144.reuse, R38 ;  /* 0x0000002690267221 */ /* 0x040fe20000010100 */
[----:B------:R-:W-:Y:S01]  /*6260*/  FADD.FTZ R39, -R144, R39 ;  /* 0x0000002790277221 */ /* 0x000fe20000010100 */
[----:B------:R-:W-:Y:S01]  /*6270*/  F2FP.F16.F32.PACK_AB R18, R18, R24 ;  /* 0x000000181212723e */ /* 0x000fe200000000ff */
[----:B------:R-:W-:Y:S01]  /*6280*/  STS [R220+0x14000], R48 ;  /* 0x01400030dc007388 */ /* 0x000fe20000000800 */
[----:B------:R-:W-:Y:S01]  /*6290*/  F2FP.F16.F32.PACK_AB R7, R7, R26 ;  /* 0x0000001a0707723e */ /* 0x000fe200000000ff */
[----:B------:R-:W-:Y:S01]  /*62a0*/  FMUL.FTZ R38, R165, R38 ;  /* 0x00000026a5267220 */ /* 0x000fe20000410000 */
[----:B------:R-:W-:Y:S01]  /*62b0*/  FMUL.FTZ R39, R164, R39 ;  /* 0x00000027a4277220 */ /* 0x000fe20000410000 */
[----:B------:R-:W-:Y:S01]  /*62c0*/  STS [R220+0x14400], R22 ;  /* 0x01440016dc007388 */ /* 0x000fe20000000800 */
[C---:B------:R-:W-:Y:S01]  /*62d0*/  FADD.FTZ R50, -R144.reuse, R50 ;  /* 0x0000003290327221 */ /* 0x040fe20000010100 */
[----:B------:R-:W-:Y:S01]  /*62e0*/  FADD.FTZ R51, -R144, R51 ;  /* 0x0000003390337221 */ /* 0x000fe20000010100 */
[----:B------:R-:W-:Y:S01]  /*62f0*/  F2FP.F16.F32.PACK_AB R17, R17, R28 ;  /* 0x0000001c1111723e */ /* 0x000fe200000000ff */
[----:B------:R-:W-:Y:S01]  /*6300*/  STS [R221+0x16000], R18 ;  /* 0x01600012dd007388 */ /* 0x000fe20000000800 */
[----:B------:R-:W-:Y:S01]  /*6310*/  F2FP.F16.F32.PACK_AB R4, R4, R30 ;  /* 0x0000001e0404723e */ /* 0x000fe200000000ff */
[C---:B------:R-:W-:Y:S01]  /*6320*/  FADD.FTZ R42, -R0.reuse, R42 ;  /* 0x0000002a002a7221 */ /* 0x040fe20000010100 */
[----:B------:R-:W-:Y:S01]  /*6330*/  FADD.FTZ R43, -R0, R43 ;  /* 0x0000002b002b7221 */ /* 0x000fe20000010100 */
[----:B------:R-:W-:Y:S01]  /*6340*/  STS [R221+0x16400], R7 ;  /* 0x01640007dd007388 */ /* 0x000fe20000000800 */
[----:B------:R-:W-:Y:S01]  /*6350*/  FMUL.FTZ R50, R158, R50 ;  /* 0x000000329e327220 */ /* 0x000fe20000410000 */
[----:B------:R-:W-:Y:S01]  /*6360*/  FMUL.FTZ R51, R156, R51 ;  /* 0x000000339c337220 */ /* 0x000fe20000410000 */
[----:B------:R-:W-:Y:S01]  /*6370*/  F2FP.F16.F32.PACK_AB R38, R39, R38 ;  /* 0x000000262726723e */ /* 0x000fe200000000ff */
        /* <DEDUP_REMOVED lines=18> */
[----:B------:R1:W-:Y:S01]  /*64a0*/  STS [R216+0x14000], R36 ;  /* 0x01400024d8007388 */ /* 0x0003e20000000800 */
[C---:B------:R-:W-:Y:S01]  /*64b0*/  FADD.FTZ R59, -R0.reuse, R59 ;  /* 0x0000003b003b7221 */ /* 0x040fe20000010100 */
        /* <DEDUP_REMOVED lines=8> */
[----:B------:R-:W-:Y:S01]  /*6540*/  FMUL.FTZ R60, R157, R60 ;  /* 0x0000003c9d3c7220 */ /* 0x000fe20000410000 */
[----:B------:R-:W-:Y:S01]  /*6550*/  FMUL.FTZ R61, R155, R61 ;  /* 0x0000003d9b3d7220 */ /* 0x000fe20000410000 */
[----:B------:R2:W-:Y:S01]  /*6560*/  STS [R214+0x16400], R2 ;  /* 0x01640002d6007388 */ /* 0x0005e20000000800 */
[----:B------:R-:W-:Y:S01]  /*6570*/  FMUL.FTZ R62, R160, R62 ;  /* 0x0000003ea03e7220 */ /* 0x000fe20000410000 */
[----:B------:R-:W-:Y:S01]  /*6580*/  FMUL.FTZ R6, R159, R63 ;  /* 0x0000003f9f067220 */ /* 0x000fe20000410000 */
[----:B------:R-:W-:Y:S01]  /*6590*/  F2FP.F16.F32.PACK_AB R5, R5, R58 ;  /* 0x0000003a0505723e */ /* 0x000fe200000000ff */
[----:B------:R-:W-:Y:S01]  /*65a0*/  STS [R216+0x16000], R12 ;  /* 0x0160000cd8007388 */ /* 0x000fe20000000800 */
[----:B------:R-:W-:Y:S02]  /*65b0*/  F2FP.F16.F32.PACK_AB R10, R61, R60 ;  /* 0x0000003c3d0a723e */ /* 0x000fe400000000ff */
[----:B------:R-:W-:Y:S01]  /*65c0*/  F2FP.F16.F32.PACK_AB R6, R6, R62 ;  /* 0x0000003e0606723e */ /* 0x000fe200000000ff */
[----:B------:R3:W-:Y:S01]  /*65d0*/  STS [R216+0x16400], R0 ;  /* 0x01640000d8007388 */ /* 0x0007e20000000800 */
[----:B------:R-:W-:Y:S02]  /*65e0*/  LEA R147, R250, UR4, 0x1 ;  /* 0x00000004fa937c11 */ /* 0x000fe4000f8e08ff */
[----:B------:R-:W-:Y:S01]  /*65f0*/  MOV R148, R222 ;  /* 0x000000de00947202 */ /* 0x000fe20000000f00 */
[----:B------:R-:W-:Y:S01]  /*6600*/  STS [R219+0x14000], R52 ;  /* 0x01400034db007388 */ /* 0x000fe20000000800 */
[----:B-1----:R-:W-:Y:S02]  /*6610*/  SHF.L.U32 R36, R190, 0x1, RZ ;  /* 0x00000001be247819 */ /* 0x002fe400000006ff */
[----:B------:R-:W-:Y:S01]  /*6620*/  MOV R149, R3 ;  /* 0x0000000300957202 */ /* 0x000fe20000000f00 */
[----:B------:R-:W-:Y:S04]  /*6630*/  STS [R219+0x14400], R21 ;  /* 0x01440015db007388 */ /* 0x000fe80000000800 */
[----:B------:R-:W-:Y:S04]  /*6640*/  STS [R218+0x14000], R49 ;  /* 0x01400031da007388 */ /* 0x000fe80000000800 */
[----:B------:R-:W-:Y:S01]  /*6650*/  STS [R218+0x14400], R20 ;  /* 0x01440014da007388 */ /* 0x000fe20000000800 */
[----:B--2---:R-:W-:Y:S03]  /*6660*/  MOV R2, UR4 ;  /* 0x0000000400027c02 */ /* 0x004fe60008000f00 */
[----:B------:R-:W-:Y:S01]  /*6670*/  STS [R219+0x16000], R16 ;  /* 0x01600010db007388 */ /* 0x000fe20000000800 */
[----:B------:R-:W-:Y:S03]  /*6680*/  IADD3 R2, R36, 0x8000, R2 ;  /* 0x0000800024027810 */ /* 0x000fe60007ffe002 */
[----:B------:R-:W-:Y:S01]  /*6690*/  STS [R219+0x16400], R5 ;  /* 0x01640005db007388 */ /* 0x000fe20000000800 */
[----:B---3--:R-:W-:Y:S03]  /*66a0*/  IADD3 R0, R2, R182, RZ ;  /* 0x000000b602007210 */ /* 0x008fe60007ffe0ff */
        /* <DEDUP_REMOVED lines=35> */
[-C--:B-1----:R-:W-:Y:S06]  /*68e0*/  HMMA.16816.F32 R68, R4, R8.reuse, R68 ;  /* 0x000000080444723c */ /* 0x082fec0000001844 */
[C---:B------:R-:W-:Y:S06]  /*68f0*/  HMMA.16816.F32 R72, R12.reuse, R8, R72 ;  /* 0x000000080c48723c */ /* 0x040fec0000001848 */
[-C--:B------:R-:W-:Y:S06]  /*6900*/  HMMA.16816.F32 R76, R12, R10.reuse, R76 ;  /* 0x0000000a0c4c723c */ /* 0x080fec000000184c */
[C---:B------:R-:W-:Y:S01]  /*6910*/  HMMA.16816.F32 R80, R4.reuse, R10, R80 ;  /* 0x0000000a0450723c */ /* 0x040fe20000001850 */
[----:B------:R-:W-:Y:S05]  /*6920*/  LDSM.16.MT88.4 R8, [R2+0x2000] ;  /* 0x002000000208783b */ /* 0x000fea0000004200 */
[-C--:B--2---:R-:W-:Y:S06]  /*6930*/  HMMA.16816.F32 R84, R4, R16.reuse, R84 ;  /* 0x000000100454723c */ /* 0x084fec0000001854 */
[C---:B------:R-:W-:Y:S06]  /*6940*/  HMMA.16816.F32 R88, R12.reuse, R16, R88 ;  /* 0x000000100c58723c */ /* 0x040fec0000001858 */
[-C--:B------:R-:W-:Y:S01]  /*6950*/  HMMA.16816.F32 R92, R12, R18.reuse, R92 ;  /* 0x000000120c5c723c */ /* 0x080fe2000000185c */
[----:B------:R-:W-:Y:S05]  /*6960*/  LDSM.16.MT88.4 R12, [R180+0x22000] ;  /* 0x02200000b40c783b */ /* 0x000fea0000004200 */
[----:B------:R-:W-:Y:S01]  /*6970*/  HMMA.16816.F32 R96, R4, R18, R96 ;  /* 0x000000120460723c */ /* 0x000fe20000001860 */
[----:B------:R-:W1:Y:S04]  /*6980*/  LDSM.16.MT88.4 R4, [R180+0x1e000] ;  /* 0x01e00000b404783b */ /* 0x000e680000004200 */
[----:B------:R-:W2:Y:S01]  /*6990*/  LDSM.16.MT88.4 R16, [R0+0x2000] ;  /* 0x002000000010783b */ /* 0x000ea20000004200 */
[-C--:B---3--:R-:W-:Y:S06]  /*69a0*/  HMMA.16816.F32 R68, R20, R24.reuse, R68 ;  /* 0x000000181444723c */ /* 0x088fec0000001844 */
[C---:B------:R-:W-:Y:S06]  /*69b0*/  HMMA.16816.F32 R72, R28.reuse, R24, R72 ;  /* 0x000000181c48723c */ /* 0x040fec0000001848 */
[-C--:B------:R-:W-:Y:S06]  /*69c0*/  HMMA.16816.F32 R76, R28, R26.reuse, R76 ;  /* 0x0000001a1c4c723c */ /* 0x080fec000000184c */
[C---:B------:R-:W-:Y:S01]  /*69d0*/  HMMA.16816.F32 R80, R20.reuse, R26, R80 ;  /* 0x0000001a1450723c */ /* 0x040fe20000001850 */
[----:B------:R-:W-:Y:S05]  /*69e0*/  LDSM.16.MT88.4 R24, [R2+0x2800] ;  /* 0x002800000218783b */ /* 0x000fea0000004200 */
[-C--:B----4-:R-:W-:Y:S06]  /*69f0*/  HMMA.16816.F32 R84, R20, R32.reuse, R84 ;  /* 0x000000201454723c */ /* 0x090fec0000001854 */
        /* <DEDUP_REMOVED lines=51> */
[----:B------:R-:W-:Y:S02]  /*6d30*/  IMAD.MOV.U32 R4, RZ, RZ, R244 ;  /* 0x000000ffff047224 */ /* 0x000fe400078e00f4 */
[----:B------:R-:W-:Y:S05]  /*6d40*/  IMAD.MOV.U32 R5, RZ, RZ, R243 ;  /* 0x000000ffff057224 */ /* 0x000fea00078e00f3 */
[----:B------:R-:W2:Y:S01]  /*6d50*/  LDC R7, c[0x0][0x424] ;  /* 0x00010900ff077b82 */ /* 0x000ea20000000800 */
[C---:B-1----:R-:W-:Y:S01]  /*6d60*/  IMAD.U32 R0, R3.reuse, -0x80, RZ ;  /* 0xffffff8003007824 */ /* 0x042fe200078e00ff */
[C---:B------:R-:W-:Y:S04]  /*6d70*/  SHF.L.U32 R10, R3.reuse, 0x6, RZ ;  /* 0x00000006030a7819 */ /* 0x040fe800000006ff */
[C---:B------:R-:W-:Y:S04]  /*6d80*/  LEA R244, P1, R0.reuse, R4, 0x1 ;  /* 0x0000000400f47211 */ /* 0x040fe800078208ff */
[----:B------:R-:W-:Y:S01]  /*6d90*/  LEA.HI.X.SX32 R243, R0, R5, 0x1, P1 ;  /* 0x0000000500f37211 */ /* 0x000fe200008f0eff */
[----:B------:R-:W-:Y:S01]  /*6da0*/  IMAD.MOV.U32 R8, RZ, RZ, R244 ;  /* 0x000000ffff087224 */ /* 0x000fe200078e00f4 */
[----:B--2---:R-:W-:Y:S03]  /*6db0*/  SHF.L.U64.HI R0, R3, 0x6, R7 ;  /* 0x0000000603007819 */ /* 0x004fe60000010207 */
[----:B------:R-:W-:Y:S01]  /*6dc0*/  IMAD.MOV.U32 R9, RZ, RZ, R243 ;  /* 0x000000ffff097224 */ /* 0x000fe200078e00f3 */
[-C--:B------:R-:W-:Y:S04]  /*6dd0*/  IADD3 R6, P1, R8, R10.reuse, RZ ;  /* 0x0000000a08067210 */ /* 0x080fe80007f3e0ff */
[----:B------:R-:W-:Y:S01]  /*6de0*/  @!PT LDS RZ, [RZ] ;  /* 0x00000000fffff984 */ /* 0x000fe20000000800 */
[----:B------:R-:W-:Y:S01]  /*6df0*/  @!PT LDS RZ, [RZ] ;  /* 0x00000000fffff984 */ /* 0x000fe20000000800 */
[----:B------:R-:W-:Y:S01]  /*6e00*/  @!PT LDS RZ, [RZ] ;  /* 0x00000000fffff984 */ /* 0x000fe20000000800 */
[----:B------:R1:W-:Y:S01]  /*6e10*/  LDGSTS.E.BYPASS.LTC128B.128 [R147+0x8000], desc[UR8][R8.64] ;  /* 0x0800000008937fae */ /* 0x0003e2000b901d48 */
[----:B------:R-:W-:Y:S02]  /*6e20*/  IADD3 R4, P2, R6, R10, RZ ;  /* 0x0000000a06047210 */ /* 0x000fe40007f5e0ff */
[----:B------:R-:W-:Y:S02]  /*6e30*/  IADD3.X R7, R9, R0, RZ, P1, !PT ;  /* 0x0000000009077210 */ /* 0x000fe40000ffe4ff */
[----:B------:R-:W-:Y:S03]  /*6e40*/  IADD3 R10, P1, R4, R10, RZ ;  /* 0x0000000a040a7210 */ /* 0x000fe60007f3e0ff */
[----:B------:R1:W-:Y:S01]  /*6e50*/  LDGSTS.E.BYPASS.LTC128B.128 [R147+0x9000], desc[UR8][R6.64] ;  /* 0x0900000006937fae */ /* 0x0003e2000b901d48 */
[----:B------:R-:W-:Y:S05]  /*6e60*/  IMAD.X R5, R7, 0x1, R0, P2 ;  /* 0x0000000107057824 */ /* 0x000fea00010e0600 */
[----:B------:R1:W-:Y:S01]  /*6e70*/  LDGSTS.E.BYPASS.LTC128B.128 [R147+0xa000], desc[UR8][R4.64] ;  /* 0x0a00000004937fae */ /* 0x0003e2000b901d48 */
[----:B------:R-:W-:Y:S05]  /*6e80*/  IADD3.X R11, R5, R0, RZ, P1, !PT ;  /* 0x00000000050b7210 */ /* 0x000fea0000ffe4ff */
[----:B------:R1:W-:Y:S04]  /*6e90*/  LDGSTS.E.BYPASS.LTC128B.128 [R147+0xb000], desc[UR8][R10.64] ;  /* 0x0b0000000a937fae */ /* 0x0003e8000b901d48 */
[----:B------:R-:W0:Y:S02]  /*6ea0*/  LDGDEPBAR ;  /* 0x00000000000079af */ /* 0x000e240000000000 */
.L_x_396:
[----:B------:R-:W-:Y:S01]  /*6eb0*/  LEA R3, R189, UR4, 0x1 ;  /* 0x00000004bd037c11 */ /* 0x000fe2000f8e08ff */
[----:B------:R-:W-:Y:S01]  /*6ec0*/  LDSM.16.MT88.4 R16, [R2+0x4000] ;  /* 0x004000000210783b */ /* 0x000fe20000004200 */
[----:B------:R-:W-:Y:S01]  /*6ed0*/  VIADD R0, R36, UR5 ;  /* 0x0000000524007c36 */ /* 0x000fe20008000000 */
[----:B------:R-:W-:Y:S01]  /*6ee0*/  ULOP3.LUT UR15, UR10, 0x1, URZ, 0xc0, !UPT ;  /* 0x000000010a0f7892 */ /* 0x000fe2000f8ec03f */
[----:B------:R-:W-:Y:S01]  /*6ef0*/  IMAD.IADD R144, R182, 0x1, R146 ;  /* 0x00000001b6907824 */ /* 0x000fe200078e0292 */
[----:B------:R-:W1:Y:S01]  /*6f00*/  LDSM.16.M88.4 R32, [R3+0x14000] ;  /* 0x014000000320783b */ /* 0x000e620000000200 */
[----:B------:R-:W-:Y:S01]  /*6f10*/  IMAD.IADD R0, R0, 0x1, R182 ;  /* 0x0000000100007824 */ /* 0x000fe200078e02b6 */
[----:B------:R-:W-:Y:S01]  /*6f20*/  UISETP.NE.U32.AND UP1, UPT, UR15, 0x1, UPT ;  /* 0x000000010f00788c */ /* 0x000fe2000bf25070 */
[----:B------:R-:W-:Y:S01]  /*6f30*/  IMAD.MOV.U32 R182, RZ, RZ, R245 ;  /* 0x000000ffffb67224 */ /* 0x000fe200078e00f5 */
[----:B------:R-:W2:Y:S01]  /*6f40*/  LDSM.16.M88.4 R28, [R3+0x16000] ;  /* 0x01600000031c783b */ /* 0x000ea20000000200 */
[----:B------:R-:W-:Y:S03]  /*6f50*/  UIADD3 UR15, UR10, -0x1, URZ ;  /* 0xffffffff0a0f7890 */ /* 0x000fe6000fffe03f */
[----:B------:R-:W3:Y:S04]  /*6f60*/  LDSM.16.MT88.4 R36, [R0] ;  /* 0x000000000024783b */ /* 0x000ee80000004200 */
[----:B------:R-:W-:Y:S04]  /*6f70*/  LDSM.16.M88.4 R40, [R146+0x14000] ;  /* 0x014000009228783b */ /* 0x000fe80000000200 */
[----:B------:R-:W4:Y:S04]  /*6f80*/  LDSM.16.MT88.4 R44, [R2+0x4800] ;  /* 0x00480000022c783b */ /* 0x000f280000004200 */
[----:B------:R-:W4:Y:S04]  /*6f90*/  LDSM.16.M88.4 R48, [R146+0x16000] ;  /* 0x016000009230783b */ /* 0x000f280000000200 */
[----:B------:R-:W4:Y:S04]  /*6fa0*/  LDSM.16.MT88.4 R52, [R0+0x800] ;  /* 0x000800000034783b */ /* 0x000f280000004200 */
[----:B------:R-:W-:Y:S04]  /*6fb0*/  LDSM.16.M88.4 R56, [R145+0x14000] ;  /* 0x014000009138783b */ /* 0x000fe80000000200 */
[----:B------:R-:W4:Y:S04]  /*6fc0*/  LDSM.16.MT88.4 R60, [R2+0x5000] ;  /* 0x00500000023c783b */ /* 0x000f280000004200 */
[----:B------:R-:W4:Y:S01]  /*6fd0*/  LDSM.16.M88.4 R64, [R145+0x16000] ;  /* 0x016000009140783b */ /* 0x000f220000000200 */
[-C--:B-1----:R-:W-:Y:S03]  /*6fe0*/  HMMA.16816.F32 R4, R32, R16.reuse, RZ ;  /* 0x000000102004723c */ /* 0x082fe600000018ff */
[----:B------:R-:W1:Y:S04]  /*6ff0*/  LDSM.16.MT88.4 R132, [R0+0x1000] ;  /* 0x001000000084783b */ /* 0x000e680000004200 */
[----:B------:R-:W-:Y:S01]  /*7000*/  LDSM.16.M88.4 R136, [R144+0x16000] ;  /* 0x016000009088783b */ /* 0x000fe20000000200 */
[C---:B--2---:R-:W-:Y:S03]  /*7010*/  HMMA.16816.F32 R8, R28.reuse, R16, RZ ;  /* 0x000000101c08723c */ /* 0x044fe600000018ff */
[----:B------:R-:W-:Y:S03]  /*7020*/  LDSM.16.MT88.4 R140, [R0+0x1800] ;  /* 0x00180000008c783b */ /* 0x000fe60000004200 */
[-C--:B------:R-:W-:Y:S06]  /*7030*/  HMMA.16816.F32 R12, R28, R18.reuse, RZ ;  /* 0x000000121c0c723c */ /* 0x080fec00000018ff */
[C---:B------:R-:W-:Y:S06]  /*7040*/  HMMA.16816.F32 R16, R32.reuse, R18, RZ ;  /* 0x000000122010723c */ /* 0x040fec00000018ff */
[-C--:B---3--:R-:W-:Y:S06]  /*7050*/  HMMA.16816.F32 R20, R32, R36.reuse, RZ ;  /* 0x000000242014723c */ /* 0x088fec00000018ff */
[C---:B------:R-:W-:Y:S06]  /*7060*/  HMMA.16816.F32 R24, R28.reuse, R36, RZ ;  /* 0x000000241c18723c */ /* 0x040fec00000018ff */
[-C--:B------:R-:W-:Y:S06]  /*7070*/  HMMA.16816.F32 R28, R28, R38.reuse, RZ ;  /* 0x000000261c1c723c */ /* 0x080fec00000018ff */
[----:B------:R-:W-:Y:S01]  /*7080*/  HMMA.16816.F32 R32, R32, R38, RZ ;  /* 0x000000262020723c */ /* 0x000fe200000018ff */
[----:B------:R-:W-:Y:S05]  /*7090*/  LDSM.16.M88.4 R36, [R144+0x14000] ;  /* 0x014000009024783b */ /* 0x000fea0000000200 */
[-C--:B----4-:R-:W-:Y:S06]  /*70a0*/  HMMA.16816.F32 R4, R40, R44.reuse, R4 ;  /* 0x0000002c2804723c */ /* 0x090fec0000001804 */
[C---:B------:R-:W-:Y:S06]  /*70b0*/  HMMA.16816.F32 R8, R48.reuse, R44, R8 ;  /* 0x0000002c3008723c */ /* 0x040fec0000001808 */
[-C--:B------:R-:W-:Y:S06]  /*70c0*/  HMMA.16816.F32 R12, R48, R46.reuse, R12 ;  /* 0x0000002e300c723c */ /* 0x080fec000000180c */
[C---:B------:R-:W-:Y:S01]  /*70d0*/  HMMA.16816.F32 R16, R40.reuse, R46, R16 ;  /* 0x0000002e2810723c */ /* 0x040fe20000001810 */
[----:B------:R-:W2:Y:S05]  /*70e0*/  LDSM.16.MT88.4 R44, [R2+0x5800] ;  /* 0x00580000022c783b */ /* 0x000eaa0000004200 */
[-C--:B------:R-:W-:Y:S06]  /*70f0*/  HMMA.16816.F32 R20, R40, R52.reuse, R20 ;  /* 0x000000342814723c */ /* 0x080fec0000001814 */
[C---:B------:R-:W-:Y:S06]  /*7100*/  HMMA.16816.F32 R24, R48.reuse, R52, R24 ;  /* 0x000000343018723c */ /* 0x040fec0000001818 */
[-C--:B------:R-:W-:Y:S01]  /*7110*/  HMMA.16816.F32 R28, R48, R54.reuse, R28 ;  /* 0x00000036301c723c */ /* 0x080fe2000000181c */
[----:B------:R-:W-:Y:S05]  /*7120*/  LDSM.16.MT88.4 R48, [R2+0x6000] ;  /* 0x006000000230783b */ /* 0x000fea0000004200 */
[----:B------:R-:W-:Y:S01]  /*7130*/  HMMA.16816.F32 R32, R40, R54, R32 ;  /* 0x000000362820723c */ /* 0x000fe20000001820 */
[----:B------:R-:W3:Y:S04]  /*7140*/  LDSM.16.M88.4 R40, [R3+0x18000] ;  /* 0x018000000328783b */ /* 0x000ee80000000200 */
[----:B------:R-:W4:Y:S01]  /*7150*/  LDSM.16.M88.4 R52, [R3+0x1a000] ;  /* 0x01a000000334783b */ /* 0x000f220000000200 */
[-C--:B------:R-:W-:Y:S06]  /*7160*/  HMMA.16816.F32 R4, R56, R60.reuse, R4 ;  /* 0x0000003c3804723c */ /* 0x080fec0000001804 */
[C---:B------:R-:W-:Y:S06]  /*7170*/  HMMA.16816.F32 R8, R64.reuse, R60, R8 ;  /* 0x0000003c4008723c */ /* 0x040fec0000001808 */
[-C--:B------:R-:W-:Y:S06]  /*7180*/  HMMA.16816.F32 R12, R64, R62.reuse, R12 ;  /* 0x0000003e400c723c */ /* 0x080fec000000180c */
[C---:B------:R-:W-:Y:S01]  /*7190*/  HMMA.16816.F32 R16, R56.reuse, R62, R16 ;  /* 0x0000003e3810723c */ /* 0x040fe20000001810 */
[----:B------:R-:W4:Y:S05]  /*71a0*/  LDSM.16.MT88.4 R60, [R0+0x2000] ;  /* 0x00200000003c783b */ /* 0x000f2a0000004200 */
[-C--:B-1----:R-:W-:Y:S06]  /*71b0*/  HMMA.16816.F32 R20, R56, R132.reuse, R20 ;  /* 0x000000843814723c */ /* 0x082fec0000001814 */
[C---:B------:R-:W-:Y:S06]  /*71c0*/  HMMA.16816.F32 R24, R64.reuse, R132, R24 ;  /* 0x000000844018723c */ /* 0x040fec0000001818 */
[-C--:B------:R-:W-:Y:S01]  /*71d0*/  HMMA.16816.F32 R28, R64, R134.reuse, R28 ;  /* 0x00000086401c723c */ /* 0x080fe2000000181c */
[----:B------:R-:W-:Y:S05]  /*71e0*/  LDSM.16.M88.4 R64, [R146+0x1a000] ;  /* 0x01a000009240783b */ /* 0x000fea0000000200 */
[----:B------:R-:W-:Y:S01]  /*71f0*/  HMMA.16816.F32 R32, R56, R134, R32 ;  /* 0x000000863820723c */ /* 0x000fe20000001820 */
[----:B------:R-:W-:Y:S04]  /*7200*/  LDSM.16.MT88.4 R56, [R2+0x6800] ;  /* 0x006800000238783b */ /* 0x000fe80000004200 */
[----:B------:R-:W-:Y:S01]  /*7210*/  LDSM.16.MT88.4 R132, [R0+0x2800] ;  /* 0x002800000084783b */ /* 0x000fe20000004200 */
[-C--:B--2---:R-:W-:Y:S06]  /*7220*/  HMMA.16816.F32 R4, R36, R44.reuse, R4 ;  /* 0x0000002c2404723c */ /* 0x084fec0000001804 */
[C---:B------:R-:W-:Y:S06]  /*7230*/  HMMA.16816.F32 R8, R136.reuse, R44, R8 ;  /* 0x0000002c8808723c */ /* 0x040fec0000001808 */
[-C--:B------:R-:W-:Y:S06]  /*7240*/  HMMA.16816.F32 R12, R136, R46.reuse, R12 ;  /* 0x0000002e880c723c */ /* 0x080fec000000180c */
[C---:B------:R-:W-:Y:S01]  /*7250*/  HMMA.16816.F32 R16, R36.reuse, R46, R16 ;  /* 0x0000002e2410723c */ /* 0x040fe20000001810 */
[----:B------:R-:W1:Y:S05]  /*7260*/  LDSM.16.M88.4 R44, [R146+0x18000] ;  /* 0x01800000922c783b */ /* 0x000e6a0000000200 */
[-C--:B------:R-:W-:Y:S06]  /*7270*/  HMMA.16816.F32 R20, R36, R140.reuse, R20 ;  /* 0x0000008c2414723c */ /* 0x080fec0000001814 */
[C---:B------:R-:W-:Y:S06]  /*7280*/  HMMA.16816.F32 R24, R136.reuse, R140, R24 ;  /* 0x0000008c8818723c */ /* 0x040fec0000001818 */
[-C--:B------:R-:W-:Y:S01]  /*7290*/  HMMA.16816.F32 R28, R136, R142.reuse, R28 ;  /* 0x0000008e881c723c */ /* 0x080fe2000000181c */
[----:B------:R-:W-:Y:S05]  /*72a0*/  LDSM.16.M88.4 R136, [R145+0x1a000] ;  /* 0x01a000009188783b */ /* 0x000fea0000000200 */
[----:B------:R-:W-:Y:S01]  /*72b0*/  HMMA.16816.F32 R32, R36, R142, R32 ;  /* 0x0000008e2420723c */ /* 0x000fe20000001820 */
[----:B------:R-:W-:Y:S04]  /*72c0*/  LDSM.16.M88.4 R36, [R145+0x18000] ;  /* 0x018000009124783b */ /* 0x000fe80000000200 */
[----:B------:R-:W-:Y:S01]  /*72d0*/  LDSM.16.MT88.4 R140, [R0+0x3000] ;  /* 0x00300000008c783b */ /* 0x000fe20000004200 */
[-C--:B---3--:R-:W-:Y:S06]  /*72e0*/  HMMA.16816.F32 R4, R40, R48.reuse, R4 ;  /* 0x000000302804723c */ /* 0x088fec0000001804 */
[C---:B----4-:R-:W-:Y:S06]  /*72f0*/  HMMA.16816.F32 R8, R52.reuse, R48, R8 ;  /* 0x000000303408723c */ /* 0x050fec0000001808 */
        /* <DEDUP_REMOVED lines=8> */
[----:B------:R3:W-:Y:S04]  /*7380*/  LDSM.16.MT88.4 R60, [R0+0x3800] ;  /* 0x00380000003c783b */ /* 0x0007e80000004200 */
[----:B------:R-:W4:Y:S01]  /*7390*/  LDSM.16.M88.4 R40, [R144+0x18000] ;  /* 0x018000009028783b */ /* 0x000f220000000200 */
[-C--:B-1----:R-:W-:Y:S06]  /*73a0*/  HMMA.16816.F32 R4, R44, R56.reuse, R4 ;  /* 0x000000382c04723c */ /* 0x082fec0000001804 */
[C---:B------:R-:W-:Y:S06]  /*73b0*/  HMMA.16816.F32 R8, R64.reuse, R56, R8 ;  /* 0x000000384008723c */ /* 0x040fec0000001808 */
[-C--:B------:R-:W-:Y:S06]  /*73c0*/  HMMA.16816.F32 R12, R64, R58.reuse, R12 ;  /* 0x0000003a400c723c */ /* 0x080fec000000180c */
[C---:B------:R-:W-:Y:S01]  /*73d0*/  HMMA.16816.F32 R16, R44.reuse, R58, R16 ;  /* 0x0000003a2c10723c */ /* 0x040fe20000001810 */
[----:B------:R-:W1:Y:S01]  /*73e0*/  LDSM.16.M88.4 R56, [R144+0x1a000] ;  /* 0x01a000009038783b */ /* 0x000e620000000200 */
[----:B---3--:R-:W3:Y:S04]  /*73f0*/  LDC R0, c[0x0][0x270] ;  /* 0x00009c00ff007b82 */ /* 0x008ee80000000800 */
        /* <DEDUP_REMOVED lines=8> */
[-C--:B------:R-:W-:Y:S06]  /*7480*/  HMMA.16816.F32 R20, R36, R140.reuse, R20 ;  /* 0x0000008c2414723c */ /* 0x080fec0000001814 */
[C---:B------:R-:W-:Y:S06]  /*7490*/  HMMA.16816.F32 R24, R136.reuse, R140, R24 ;  /* 0x0000008c8818723c */ /* 0x040fec0000001818 */
[-C--:B------:R-:W-:Y:S06]  /*74a0*/  HMMA.16816.F32 R28, R136, R142.reuse, R28 ;  /* 0x0000008e881c723c */ /* 0x080fec000000181c */
[----:B------:R-:W-:Y:S06]  /*74b0*/  HMMA.16816.F32 R32, R36, R142, R32 ;  /* 0x0000008e2420723c */ /* 0x000fec0000001820 */
[-C--:B----4-:R-:W-:Y:S05]  /*74c0*/  HMMA.16816.F32 R4, R40, R52.reuse, R4 ;  /* 0x000000342804723c */ /* 0x090fea0000001804 */
[----:B---3--:R-:W-:Y:S01]  /*74d0*/  IMAD R38, R0, UR17, RZ ;  /* 0x0000001100267c24 */ /* 0x008fe2000f8e02ff */
[C---:B-1----:R-:W-:Y:S05]  /*74e0*/  HMMA.16816.F32 R8, R56.reuse, R52, R8 ;  /* 0x000000343808723c */ /* 0x042fea0000001808 */
[----:B------:R-:W-:Y:S01]  /*74f0*/  @P0 IADD3 R36, P1, R246, UR12, RZ ;  /* 0x0000000cf6240c10 */ /* 0x000fe2000ff3e0ff */
[-C--:B------:R-:W-:Y:S01]  /*7500*/  HMMA.16816.F32 R12, R56, R54.reuse, R12 ;  /* 0x00000036380c723c */ /* 0x080fe2000000180c */
[----:B------:R-:W-:Y:S04]  /*7510*/  @UP3 UIADD3 UR12, UP2, UR12, -0x200, URZ ;  /* 0xfffffe000c0c3890 */ /* 0x000fe8000ff5e03f */
[C---:B------:R-:W-:Y:S01]  /*7520*/  IMAD.U32 R3, R38.reuse, -0x80, RZ ;  /* 0xffffff8026037824 */ /* 0x040fe200078e00ff */
[C---:B------:R-:W-:Y:S05]  /*7530*/  HMMA.16816.F32 R16, R40.reuse, R54, R16 ;  /* 0x000000362810723c */ /* 0x040fea0000001810 */
[----:B------:R-:W-:Y:S01]  /*7540*/  @P0 IADD3.X R37, R247, UR11, RZ, P1, !PT ;  /* 0x0000000bf7250c10 */ /* 0x000fe20008ffe4ff */
[-C--:B------:R-:W-:Y:S01]  /*7550*/  HMMA.16816.F32 R20, R40, R60.reuse, R20 ;  /* 0x0000003c2814723c */ /* 0x080fe20000001814 */
[----:B------:R-:W-:Y:S03]  /*7560*/  @UP3 UIADD3.X UR11, UR11, -0x1, URZ, UP2, !UPT ;  /* 0xffffffff0b0b3890 */ /* 0x000fe600097fe43f */
[----:B------:R-:W5:Y:S01]  /*7570*/  @P0 LDG.E R239, desc[UR8][R36.64] ;  /* 0x0000000824ef0981 */ /* 0x000f62000c1e1900 */
[C---:B------:R-:W-:Y:S01]  /*7580*/  LEA R222, P1, R3.reuse, R148, 0x2 ;  /* 0x0000009403de7211 */ /* 0x040fe200078210ff */
[C---:B------:R-:W-:Y:S02]  /*7590*/  HMMA.16816.F32 R24, R56.reuse, R60, R24 ;  /* 0x0000003c3818723c */ /* 0x040fe40000001818 */
[----:B------:R-:W5:Y:S03]  /*75a0*/  @P0 LDG.E R240, desc[UR8][R36.64+0x20] ;  /* 0x0000200824f00981 */ /* 0x000f66000c1e1900 */
[----:B------:R-:W-:Y:S01]  /*75b0*/  IMAD.MOV.U32 R2, RZ, RZ, R222 ;  /* 0x000000ffff027224 */ /* 0x000fe200078e00de */
[-C--:B------:R-:W-:Y:S01]  /*75c0*/  HMMA.16816.F32 R28, R56, R62.reuse, R28 ;  /* 0x0000003e381c723c */ /* 0x080fe2000000181c */
[----:B------:R-:W5:Y:S04]  /*75d0*/  @P0 LDG.E R237, desc[UR8][R36.64+0x100] ;  /* 0x0001000824ed0981 */ /* 0x000f68000c1e1900 */
[C---:B------:R-:W-:Y:S01]  /*75e0*/  IMAD.SHL.U32 R0, R38.reuse, 0x8, RZ ;  /* 0x0000000826007824 */ /* 0x040fe200078e00ff */
[----:B------:R-:W-:Y:S01]  /*75f0*/  HMMA.16816.F32 R32, R40, R62, R32 ;  /* 0x0000003e2820723c */ /* 0x000fe20000001820 */
[----:B------:R1:W5:Y:S04]  /*7600*/  @P0 LDG.E R238, desc[UR8][R36.64+0x120] ;  /* 0x0001200824ee0981 */ /* 0x000368000c1e1900 */
[----:B------:R-:W-:Y:S01]  /*7610*/  LEA.HI.X.SX32 R3, R3, R149, 0x2, P1 ;  /* 0x0000009503037211 */ /* 0x000fe200008f16ff */
[----:B------:R-:W-:Y:S01]  /*7620*/  IMAD.SHL.U32 R44, R38, 0x10, RZ ;  /* 0x00000010262c7824 */ /* 0x000fe200078e00ff */
[-C--:B------:R-:W-:Y:S01]  /*7630*/  LEA R52, P1, R0, R2.reuse, 0x2 ;  /* 0x0000000200347211 */ /* 0x080fe200078210ff */
[----:B------:R-:W-:Y:S02]  /*7640*/  IMAD.SHL.U32 R43, R38, 0x20, RZ ;  /* 0x00000020262b7824 */ /* 0x000fe400078e00ff */
[----:B------:R2:W-:Y:S01]  /*7650*/  REDG.E.ADD.F32.FTZ.RN.STRONG.GPU desc[UR8][R2.64], R4 ;  /* 0x00000004020079a6 */ /* 0x0005e2000c10f388 */
[-C--:B------:R-:W-:Y:S01]  /*7660*/  LEA.HI.X.SX32 R53, R0, R3.reuse, 0x2, P1 ;  /* 0x0000000300357211 */ /* 0x080fe200008f16ff */
[C---:B------:R-:W-:Y:S02]  /*7670*/  IMAD R42, R38.reuse, 0x28, RZ ;  /* 0x00000028262a7824 */ /* 0x040fe400078e02ff */
[C---:B------:R-:W-:Y:S02]  /*7680*/  IMAD R39, R38.reuse, 0x30, RZ ;  /* 0x0000003026277824 */ /* 0x040fe400078e02ff */
[----:B------:R3:W-:Y:S01]  /*7690*/  REDG.E.ADD.F32.FTZ.RN.STRONG.GPU desc[UR8][R52.64], R5 ;  /* 0x00000005340079a6 */ /* 0x0007e2000c10f388 */
[----:B-1----:R-:W-:Y:S01]  /*76a0*/  IMAD R37, R38, 0x18, RZ ;  /* 0x0000001826257824 */ /* 0x002fe200078e02ff */
[-C--:B------:R-:W-:Y:S04]  /*76b0*/  LEA R36, P2, R43, R2.reuse, 0x2 ;  /* 0x000000022b247211 */ /* 0x080fe800078410ff */
[CC--:B------:R-:W-:Y:S04]  /*76c0*/  LEA R40, P0, R37.reuse, R2.reuse, 0x2 ;  /* 0x0000000225287211 */ /* 0x0c0fe800078010ff */
[-C--:B------:R-:W-:Y:S02]  /*76d0*/  LEA.HI.X.SX32 R41, R37, R3.reuse, 0x2, P0 ;  /* 0x0000000325297211 */ /* 0x080fe400000f16ff */
[CC--:B--2---:R-:W-:Y:S02]  /*76e0*/  LEA R4, P1, R44.reuse, R2.reuse, 0x2 ;  /* 0x000000022c047211 */ /* 0x0c4fe400078210ff */
[-C--:B------:R-:W-:Y:S02]  /*76f0*/  LEA.HI.X.SX32 R37, R43, R3.reuse, 0x2, P2 ;  /* 0x000000032b257211 */ /* 0x080fe400010f16ff */
[-C--:B---3--:R-:W-:Y:S05]  /*7700*/  LEA.HI.X.SX32 R5, R44, R3.reuse, 0x2, P1 ;  /* 0x000000032c057211 */ /* 0x088fea00008f16ff */
[----:B------:R1:W-:Y:S04]  /*7710*/  REDG.E.ADD.F32.FTZ.RN.STRONG.GPU desc[UR8][R4.64], R6 ;  /* 0x00000006040079a6 */ /* 0x0003e8000c10f388 */
[----:B------:R2:W-:Y:S04]  /*7720*/  REDG.E.ADD.F32.FTZ.RN.STRONG.GPU desc[UR8][R40.64], R7 ;  /* 0x00000007280079a6 */ /* 0x0005e8000c10f388 */
[----:B------:R3:W-:Y:S01]  /*7730*/  REDG.E.ADD.F32.FTZ.RN.STRONG.GPU desc[UR8][R36.64], R8 ;  /* 0x00000008240079a6 */ /* 0x0007e2000c10f388 */
[CC--:B-1----:R-:W-:Y:S02]  /*7740*/  LEA R6, P1, R42.reuse, R2.reuse, 0x2 ;  /* 0x000000022a067211 */ /* 0x0c2fe400078210ff */
[CC--:B------:R-:W-:Y:S02]  /*7750*/  LEA R4, P0, R39.reuse, R2.reuse, 0x2 ;  /* 0x0000000227047211 */ /* 0x0c0fe400078010ff */
[-C--:B--2---:R-:W-:Y:S02]  /*7760*/  LEA.HI.X.SX32 R7, R42, R3.reuse, 0x2, P1 ;  /* 0x000000032a077211 */ /* 0x084fe400008f16ff */
[-C--:B------:R-:W-:Y:S01]  /*7770*/  LEA.HI.X.SX32 R5, R39, R3.reuse, 0x2, P0 ;  /* 0x0000000327057211 */ /* 0x080fe200000f16ff */
[C---:B------:R-:W-:Y:S02]  /*7780*/  IMAD R39, R38.reuse, 0x58, RZ ;  /* 0x0000005826277824 */ /* 0x040fe400078e02ff */
[----:B------:R1:W-:Y:S01]  /*7790*/  REDG.E.ADD.F32.FTZ.RN.STRONG.GPU desc[UR8][R6.64], R9 ;  /* 0x00000009060079a6 */ /* 0x0003e2000c10f388 */
[C---:B---3--:R-:W-:Y:S03]  /*77a0*/  IMAD R8, R38.reuse, 0x38, RZ ;  /* 0x0000003826087824 */ /* 0x048fe600078e02ff */
[----:B------:R2:W-:Y:S01]  /*77b0*/  REDG.E.ADD.F32.FTZ.RN.STRONG.GPU desc[UR8][R4.64], R10 ;  /* 0x0000000a040079a6 */ /* 0x0005e2000c10f388 */
[C---:B-1----:R-:W-:Y:S02]  /*77c0*/  IMAD.SHL.U32 R7, R38.reuse, 0x40, RZ ;  /* 0x0000004026077824 */ /* 0x042fe400078e00ff */
[----:B------:R-:W-:Y:S01]  /*77d0*/  IMAD R6, R38, 0x48, RZ ;  /* 0x0000004826067824 */ /* 0x000fe200078e02ff */
[-C--:B--2---:R-:W-:Y:S01]  /*77e0*/  LEA R4, P0, R8, R2.reuse, 0x2 ;  /* 0x0000000208047211 */ /* 0x084fe200078010ff */
[----:B------:R-:W-:Y:S01]  /*77f0*/  IMAD R9, R38, 0x50, RZ ;  /* 0x0000005026097824 */ /* 0x000fe200078e02ff */
[CC--:B------:R-:W-:Y:S02]  /*7800*/  LEA R36, P2, R7.reuse, R2.reuse, 0x2 ;  /* 0x0000000207247211 */ /* 0x0c0fe400078410ff */
[-C--:B------:R-:W-:Y:S02]  /*7810*/  LEA.HI.X.SX32 R5, R8, R3.reuse, 0x2, P0 ;  /* 0x0000000308057211 */ /* 0x080fe400000f16ff */
[CC--:B------:R-:W-:Y:S02]  /*7820*/  LEA R10, P1, R6.reuse, R2.reuse, 0x2 ;  /* 0x00000002060a7211 */ /* 0x0c0fe400078210ff */
[-C--:B------:R-:W-:Y:S01]  /*7830*/  LEA.HI.X.SX32 R37, R7, R3.reuse, 0x2, P2 ;  /* 0x0000000307257211 */ /* 0x080fe200010f16ff */
[----:B------:R1:W-:Y:S01]  /*7840*/  REDG.E.ADD.F32.FTZ.RN.STRONG.GPU desc[UR8][R4.64], R11 ;  /* 0x0000000b040079a6 */ /* 0x0003e2000c10f388 */
[CC--:B------:R-:W-:Y:S03]  /*7850*/  LEA R8, P0, R9.reuse, R2.reuse, 0x2 ;  /* 0x0000000209087211 */ /* 0x0c0fe600078010ff */
[----:B------:R2:W-:Y:S01]  /*7860*/  REDG.E.ADD.F32.FTZ.RN.STRONG.GPU desc[UR8][R36.64], R16 ;  /* 0x00000010240079a6 */ /* 0x0005e2000c10f388 */
[-C--:B------:R-:W-:Y:S02]  /*7870*/  LEA.HI.X.SX32 R9, R9, R3.reuse, 0x2, P0 ;  /* 0x0000000309097211 */ /* 0x080fe400000f16ff */
[-C--:B-1----:R-:W-:Y:S01]  /*7880*/  LEA.HI.X.SX32 R11, R6, R3.reuse, 0x2, P1 ;  /* 0x00000003060b7211 */ /* 0x082fe200008f16ff */
[----:B------:R-:W-:Y:S01]  /*7890*/  IMAD R5, R38, 0x70, RZ ;  /* 0x0000007026057824 */ /* 0x000fe200078e02ff */
[CC--:B------:R-:W-:Y:S01]  /*78a0*/  LEA R6, P1, R39.reuse, R2.reuse, 0x2 ;  /* 0x0000000227067211 */ /* 0x0c0fe200078210ff */
[----:B------:R-:W-:Y:S02]  /*78b0*/  VIADD R4, R44, 0x20 ;  /* 0x000000202c047836 */ /* 0x000fe40000000000 */
[----:B------:R1:W-:Y:S01]  /*78c0*/  REDG.E.ADD.F32.FTZ.RN.STRONG.GPU desc[UR8][R10.64], R17 ;  /* 0x000000110a0079a6 */ /* 0x0003e2000c10f388 */
[-C--:B------:R-:W-:Y:S01]  /*78d0*/  LEA.HI.X.SX32 R7, R39, R3.reuse, 0x2, P1 ;  /* 0x0000000327077211 */ /* 0x080fe200008f16ff */
[----:B--2---:R-:W-:Y:S01]  /*78e0*/  IMAD.IADD R36, R0, 0x1, R4 ;  /* 0x0000000100247824 */ /* 0x004fe200078e0204 */
[CC--:B------:R-:W-:Y:S01]  /*78f0*/  LEA R16, P1, R5.reuse, R2.reuse, 0x2 ;  /* 0x0000000205107211 */ /* 0x0c0fe200078210ff */
[----:B------:R2:W-:Y:S04]  /*7900*/  REDG.E.ADD.F32.FTZ.RN.STRONG.GPU desc[UR8][R8.64], R18 ;  /* 0x00000012080079a6 */ /* 0x0005e8000c10f388 */
[----:B------:R3:W-:Y:S01]  /*7910*/  REDG.E.ADD.F32.FTZ.RN.STRONG.GPU desc[UR8][R6.64], R19 ;  /* 0x00000013060079a6 */ /* 0x0007e2000c10f388 */
[C---:B-1----:R-:W-:Y:S01]  /*7920*/  IMAD R11, R38.reuse, 0x60, RZ ;  /* 0x00000060260b7824 */ /* 0x042fe200078e02ff */
[-C--:B------:R-:W-:Y:S01]  /*7930*/  LEA.HI.X.SX32 R17, R5, R3.reuse, 0x2, P1 ;  /* 0x0000000305117211 */ /* 0x080fe200008f16ff */
[C---:B--2---:R-:W-:Y:S03]  /*7940*/  IMAD R9, R38.reuse, 0x68, RZ ;  /* 0x0000006826097824 */ /* 0x044fe600078e02ff */
[CC--:B------:R-:W-:Y:S01]  /*7950*/  LEA R10, P0, R11.reuse, R2.reuse, 0x2 ;  /* 0x000000020b0a7211 */ /* 0x0c0fe200078010ff */
[----:B------:R-:W-:Y:S02]  /*7960*/  IMAD R38, R38, 0x78, RZ ;  /* 0x0000007826267824 */ /* 0x000fe400078e02ff */
[C---:B---3--:R-:W-:Y:S01]  /*7970*/  IMAD.IADD R7, R0.reuse, 0x1, R36 ;  /* 0x0000000100077824 */ /* 0x048fe200078e0224 */
[-C--:B------:R-:W-:Y:S02]  /*7980*/  LEA.HI.X.SX32 R11, R11, R3.reuse, 0x2, P0 ;  /* 0x000000030b0b7211 */ /* 0x080fe400000f16ff */
[CC--:B------:R-:W-:Y:S01]  /*7990*/  LEA R8, P2, R9.reuse, R2.reuse, 0x2 ;  /* 0x0000000209087211 */ /* 0x0c0fe200078410ff */
[----:B------:R-:W-:Y:S01]  /*79a0*/  IMAD.IADD R6, R0, 0x1, R7 ;  /* 0x0000000100067824 */ /* 0x000fe200078e0207 */
[CC--:B------:R-:W-:Y:S01]  /*79b0*/  LEA R18, P0, R38.reuse, R2.reuse, 0x2 ;  /* 0x0000000226127211 */ /* 0x0c0fe200078010ff */
[----:B------:R1:W-:Y:S01]  /*79c0*/  REDG.E.ADD.F32.FTZ.RN.STRONG.GPU desc[UR8][R10.64], R12 ;  /* 0x0000000c0a0079a6 */ /* 0x0003e2000c10f388 */
[-C--:B------:R-:W-:Y:S02]  /*79d0*/  LEA.HI.X.SX32 R9, R9, R3.reuse, 0x2, P2 ;  /* 0x0000000309097211 */ /* 0x080fe400010f16ff */
[-C--:B------:R-:W-:Y:S02]  /*79e0*/  LEA.HI.X.SX32 R19, R38, R3.reuse, 0x2, P0 ;  /* 0x0000000326137211 */ /* 0x080fe400000f16ff */
[-C--:B------:R-:W-:Y:S01]  /*79f0*/  LEA R50, P0, R4, R2.reuse, 0x2 ;  /* 0x0000000204327211 */ /* 0x080fe200078010ff */
[----:B------:R2:W-:Y:S01]  /*7a00*/  REDG.E.ADD.F32.FTZ.RN.STRONG.GPU desc[UR8][R8.64], R13 ;  /* 0x0000000d080079a6 */ /* 0x0005e2000c10f388 */
[-C--:B------:R-:W-:Y:S02]  /*7a10*/  LEA R48, P2, R36, R2.reuse, 0x2 ;  /* 0x0000000224307211 */ /* 0x080fe400078410ff */
[-C--:B------:R-:W-:Y:S01]  /*7a20*/  LEA.HI.X.SX32 R51, R4, R3.reuse, 0x2, P0 ;  /* 0x0000000304337211 */ /* 0x080fe200000f16ff */
[----:B------:R-:W-:Y:S01]  /*7a30*/  REDG.E.ADD.F32.FTZ.RN.STRONG.GPU desc[UR8][R16.64], R14 ;  /* 0x0000000e100079a6 */ /* 0x000fe2000c10f388 */
[CC--:B------:R-:W-:Y:S02]  /*7a40*/  LEA R46, P1, R7.reuse, R2.reuse, 0x2 ;  /* 0x00000002072e7211 */ /* 0x0c0fe400078210ff */
[-C--:B------:R-:W-:Y:S01]  /*7a50*/  LEA.HI.X.SX32 R49, R36, R3.reuse, 0x2, P2 ;  /* 0x0000000324317211 */ /* 0x080fe200010f16ff */
[----:B------:R3:W-:Y:S01]  /*7a60*/  REDG.E.ADD.F32.FTZ.RN.STRONG.GPU desc[UR8][R18.64], R15 ;  /* 0x0000000f120079a6 */ /* 0x0007e2000c10f388 */
[CC--:B------:R-:W-:Y:S02]  /*7a70*/  LEA R44, P0, R6.reuse, R2.reuse, 0x2 ;  /* 0x00000002062c7211 */ /* 0x0c0fe400078010ff */
[-C--:B------:R-:W-:Y:S01]  /*7a80*/  LEA.HI.X.SX32 R47, R7, R3.reuse, 0x2, P1 ;  /* 0x00000003072f7211 */ /* 0x080fe200008f16ff */
[----:B------:R-:W-:Y:S01]  /*7a90*/  REDG.E.ADD.F32.FTZ.RN.STRONG.GPU desc[UR8][R2.64+0x80], R20 ;  /* 0x00008014020079a6 */ /* 0x000fe2000c10f388 */
[-C--:B------:R-:W-:Y:S03]  /*7aa0*/  LEA.HI.X.SX32 R45, R6, R3.reuse, 0x2, P0 ;  /* 0x00000003062d7211 */ /* 0x080fe600000f16ff */
[----:B------:R-:W-:Y:S04]  /*7ab0*/  REDG.E.ADD.F32.FTZ.RN.STRONG.GPU desc[UR8][R52.64+0x80], R21 ;  /* 0x00008015340079a6 */ /* 0x000fe8000c10f388 */
[----:B------:R-:W-:Y:S01]  /*7ac0*/  REDG.E.ADD.F32.FTZ.RN.STRONG.GPU desc[UR8][R50.64], R22 ;  /* 0x00000016320079a6 */ /* 0x000fe2000c10f388 */
[C---:B-1----:R-:W-:Y:S03]  /*7ad0*/  IMAD.IADD R11, R0.reuse, 0x1, R6 ;  /* 0x00000001000b7824 */ /* 0x042fe600078e0206 */
[----:B------:R-:W-:Y:S01]  /*7ae0*/  REDG.E.ADD.F32.FTZ.RN.STRONG.GPU desc[UR8][R48.64], R23 ;  /* 0x00000017300079a6 */ /* 0x000fe2000c10f388 */
[C---:B------:R-:W-:Y:S01]  /*7af0*/  IMAD.IADD R10, R0.reuse, 0x1, R11 ;  /* 0x00000001000a7824 */ /* 0x040fe200078e020b */
[CC--:B------:R-:W-:Y:S02]  /*7b00*/  LEA R42, P2, R11.reuse, R2.reuse, 0x2 ;  /* 0x000000020b2a7211 */ /* 0x0c0fe400078410ff */
[----:B------:R-:W-:Y:S01]  /*7b10*/  REDG.E.ADD.F32.FTZ.RN.STRONG.GPU desc[UR8][R46.64], R24 ;  /* 0x000000182e0079a6 */ /* 0x000fe2000c10f388 */
[----:B------:R-:W-:Y:S01]  /*7b20*/  IMAD.IADD R5, R0, 0x1, R10 ;  /* 0x0000000100057824 */ /* 0x000fe200078e020a */
[-C--:B------:R-:W-:Y:S02]  /*7b30*/  LEA R40, P1, R10, R2.reuse, 0x2 ;  /* 0x000000020a287211 */ /* 0x080fe400078210ff */
[-C--:B------:R-:W-:Y:S01]  /*7b40*/  LEA.HI.X.SX32 R43, R11, R3.reuse, 0x2, P2 ;  /* 0x000000030b2b7211 */ /* 0x080fe200010f16ff */
[----:B------:R-:W-:Y:S01]  /*7b50*/  REDG.E.ADD.F32.FTZ.RN.STRONG.GPU desc[UR8][R44.64], R25 ;  /* 0x000000192c0079a6 */ /* 0x000fe2000c10f388 */
[----:B--2---:R-:W-:Y:S01]  /*7b60*/  IMAD.IADD R9, R0, 0x1, R5 ;  /* 0x0000000100097824 */ /* 0x004fe200078e0205 */
[CC--:B------:R-:W-:Y:S02]  /*7b70*/  LEA R38, P0, R5.reuse, R2.reuse, 0x2 ;  /* 0x0000000205267211 */ /* 0x0c0fe400078010ff */
[-C--:B------:R-:W-:Y:S01]  /*7b80*/  LEA.HI.X.SX32 R41, R10, R3.reuse, 0x2, P1 ;  /* 0x000000030a297211 */ /* 0x080fe200008f16ff */
[----:B------:R-:W-:Y:S01]  /*7b90*/  REDG.E.ADD.F32.FTZ.RN.STRONG.GPU desc[UR8][R42.64], R26 ;  /* 0x0000001a2a0079a6 */ /* 0x000fe2000c10f388 */
[C---:B------:R-:W-:Y:S01]  /*7ba0*/  IMAD.IADD R8, R0.reuse, 0x1, R9 ;  /* 0x0000000100087824 */ /* 0x040fe200078e0209 */
[-C--:B------:R-:W-:Y:S02]  /*7bb0*/  LEA.HI.X.SX32 R39, R5, R3.reuse, 0x2, P0 ;  /* 0x0000000305277211 */ /* 0x080fe400000f16ff */
[CC--:B------:R-:W-:Y:S01]  /*7bc0*/  LEA R36, P2, R9.reuse, R2.reuse, 0x2 ;  /* 0x0000000209247211 */ /* 0x0c0fe200078410ff */
[----:B------:R-:W-:Y:S01]  /*7bd0*/  REDG.E.ADD.F32.FTZ.RN.STRONG.GPU desc[UR8][R40.64], R27 ;  /* 0x0000001b280079a6 */ /* 0x000fe2000c10f388 */
[----:B------:R-:W-:Y:S01]  /*7be0*/  IMAD.IADD R7, R0, 0x1, R8 ;  /* 0x0000000100077824 */ /* 0x000fe200078e0208 */
[-C--:B---3--:R-:W-:Y:S02]  /*7bf0*/  LEA R18, P1, R8, R2.reuse, 0x2 ;  /* 0x0000000208127211 */ /* 0x088fe400078210ff */
[-C--:B------:R-:W-:Y:S01]  /*7c00*/  LEA.HI.X.SX32 R37, R9, R3.reuse, 0x2, P2 ;  /* 0x0000000309257211 */ /* 0x080fe200010f16ff */
[----:B------:R-:W-:Y:S01]  /*7c10*/  REDG.E.ADD.F32.FTZ.RN.STRONG.GPU desc[UR8][R38.64], R32 ;  /* 0x00000020260079a6 */ /* 0x000fe2000c10f388 */
[----:B------:R-:W-:Y:S01]  /*7c20*/  IMAD.IADD R6, R0, 0x1, R7 ;  /* 0x0000000100067824 */ /* 0x000fe200078e0207 */
[CC--:B------:R-:W-:Y:S02]  /*7c30*/  LEA R16, P0, R7.reuse, R2.reuse, 0x2 ;  /* 0x0000000207107211 */ /* 0x0c0fe400078010ff */
[-C--:B------:R-:W-:Y:S01]  /*7c40*/  LEA.HI.X.SX32 R19, R8, R3.reuse, 0x2, P1 ;  /* 0x0000000308137211 */ /* 0x080fe200008f16ff */
[----:B------:R-:W-:Y:S01]  /*7c50*/  REDG.E.ADD.F32.FTZ.RN.STRONG.GPU desc[UR8][R36.64], R33 ;  /* 0x00000021240079a6 */ /* 0x000fe2000c10f388 */
[----:B------:R-:W-:Y:S01]  /*7c60*/  IMAD.IADD R5, R0, 0x1, R6 ;  /* 0x0000000100057824 */ /* 0x000fe200078e0206 */
[-C--:B------:R-:W-:Y:S02]  /*7c70*/  LEA.HI.X.SX32 R17, R7, R3.reuse, 0x2, P0 ;  /* 0x0000000307117211 */ /* 0x080fe400000f16ff */
[-C--:B------:R-:W-:Y:S01]  /*7c80*/  LEA R14, P3, R6, R2.reuse, 0x2 ;  /* 0x00000002060e7211 */ /* 0x080fe200078610ff */
[----:B------:R-:W-:Y:S01]  /*7c90*/  REDG.E.ADD.F32.FTZ.RN.STRONG.GPU desc[UR8][R18.64], R34 ;  /* 0x00000022120079a6 */ /* 0x000fe2000c10f388 */
[----:B------:R-:W-:Y:S01]  /*7ca0*/  IMAD.IADD R4, R0, 0x1, R5 ;  /* 0x0000000100047824 */ /* 0x000fe200078e0205 */
[CC--:B------:R-:W-:Y:S02]  /*7cb0*/  LEA R12, P2, R5.reuse, R2.reuse, 0x2 ;  /* 0x00000002050c7211 */ /* 0x0c0fe400078410ff */
[-C--:B------:R-:W-:Y:S01]  /*7cc0*/  LEA.HI.X.SX32 R15, R6, R3.reuse, 0x2, P3 ;  /* 0x00000003060f7211 */ /* 0x080fe200018f16ff */
[----:B------:R-:W-:Y:S01]  /*7cd0*/  REDG.E.ADD.F32.FTZ.RN.STRONG.GPU desc[UR8][R16.64], R35 ;  /* 0x00000023100079a6 */ /* 0x000fe2000c10f388 */
[----:B------:R-:W-:Y:S01]  /*7ce0*/  IMAD.IADD R0, R0, 0x1, R4 ;  /* 0x0000000100007824 */ /* 0x000fe200078e0204 */
[-C--:B------:R-:W-:Y:S02]  /*7cf0*/  LEA R10, P1, R4, R2.reuse, 0x2 ;  /* 0x00000002040a7211 */ /* 0x080fe400078210ff */
[-C--:B------:R-:W-:Y:S01]  /*7d00*/  LEA.HI.X.SX32 R13, R5, R3.reuse, 0x2, P2 ;  /* 0x00000003050d7211 */ /* 0x080fe200010f16ff */
[----:B------:R-:W-:Y:S01]  /*7d10*/  REDG.E.ADD.F32.FTZ.RN.STRONG.GPU desc[UR8][R14.64], R28 ;  /* 0x0000001c0e0079a6 */ /* 0x000fe2000c10f388 */
[----:B------:R-:W-:Y:S02]  /*7d20*/  LEA R8, P0, R0, R2, 0x2 ;  /* 0x0000000200087211 */ /* 0x000fe400078010ff */
[-C--:B------:R-:W-:Y:S01]  /*7d30*/  LEA.HI.X.SX32 R11, R4, R3.reuse, 0x2, P1 ;  /* 0x00000003040b7211 */ /* 0x080fe200008f16ff */
[----:B------:R-:W-:Y:S01]  /*7d40*/  REDG.E.ADD.F32.FTZ.RN.STRONG.GPU desc[UR8][R12.64], R29 ;  /* 0x0000001d0c0079a6 */ /* 0x000fe2000c10f388 */
[----:B------:R-:W-:Y:S01]  /*7d50*/  LEA.HI.X.SX32 R9, R0, R3, 0x2, P0 ;  /* 0x0000000300097211 */ /* 0x000fe200000f16ff */
[----:B------:R-:W-:Y:S01]  /*7d60*/  IMAD.IADD R0, R182, 0x1, R181 ;  /* 0x00000001b6007824 */ /* 0x000fe200078e02b5 */
[----:B------:R-:W-:Y:S01]  /*7d70*/  PLOP3.LUT P0, PT, PT, PT, UP1, 0x80, 0x0 ;  /* 0x000000000000781c */ /* 0x000fe20003f0f018 */
[----:B------:R-:W-:Y:S01]  /*7d80*/  REDG.E.ADD.F32.FTZ.RN.STRONG.GPU desc[UR8][R10.64], R30 ;  /* 0x0000001e0a0079a6 */ /* 0x000fe2000c10f388 */
[----:B------:R-:W-:Y:S01]  /*7d90*/  ISETP.LT.AND P1, PT, RZ, UR10, PT ;  /* 0x0000000aff007c0c */ /* 0x000fe2000bf21270 */
[----:B------:R-:W-:Y:S02]  /*7da0*/  @UP3 UIADD3 UR14, UP1, UR14, -0x200, URZ ;  /* 0xfffffe000e0e3890 */ /* 0x000fe4000ff3e03f */
[----:B------:R-:W-:Y:S01]  /*7db0*/  REDG.E.ADD.F32.FTZ.RN.STRONG.GPU desc[UR8][R8.64], R31 ;  /* 0x0000001f080079a6 */ /* 0x000fe2000c10f388 */
[----:B------:R-:W-:Y:S01]  /*7dc0*/  UMOV UR10, UR15 ;  /* 0x0000000f000a7c82 */ /* 0x000fe20008000000 */
[----:B------:R-:W-:Y:S02]  /*7dd0*/  @UP3 UIADD3.X UR13, UR13, -0x1, URZ, UP1, !UPT ;  /* 0xffffffff0d0d3890 */ /* 0x000fe40008ffe43f */
[----:B------:R-:W-:Y:S04]  /*7de0*/  LDSM.16.MT88.4 R4, [R180+0x14000] ;  /* 0x01400000b404783b */ /* 0x000fe80000004200 */
[----:B------:R-:W1:Y:S04]  /*7df0*/  LDSM.16.MT88.4 R8, [R181] ;  /* 0x00000000b508783b */ /* 0x000e680000004200 */
[----:B------:R-:W2:Y:S04]  /*7e00*/  LDSM.16.MT88.4 R12, [R180+0x18000] ;  /* 0x01800000b40c783b */ /* 0x000ea80000004200 */
[----:B------:R-:W3:Y:S04]  /*7e10*/  LDSM.16.MT88.4 R16, [R0] ;  /* 0x000000000010783b */ /* 0x000ee80000004200 */
[----:B------:R-:W-:Y:S04]  /*7e20*/  LDSM.16.MT88.4 R20, [R180+0x14800] ;  /* 0x01480000b414783b */ /* 0x000fe80000004200 */
[----:B------:R-:W4:Y:S04]  /*7e30*/  LDSM.16.MT88.4 R24, [R181+0x800] ;  /* 0x00080000b518783b */ /* 0x000f280000004200 */
        /* <DEDUP_REMOVED lines=9> */
[-C--:B---3--:R-:W-:Y:S06]  /*7ed0*/  HMMA.16816.F32 R116, R4, R16.reuse, R116 ;  /* 0x000000100474723c */ /* 0x088fec0000001874 */
[C---:B------:R-:W-:Y:S06]  /*7ee0*/  HMMA.16816.F32 R120, R12.reuse, R16, R120 ;  /* 0x000000100c78723c */ /* 0x040fec0000001878 */
[-C--:B------:R-:W-:Y:S01]  /*7ef0*/  HMMA.16816.F32 R124, R12, R18.reuse, R124 ;  /* 0x000000120c7c723c */ /* 0x080fe2000000187c */
[----:B------:R-:W2:Y:S05]  /*7f00*/  LDSM.16.MT88.4 R12, [R0+0x1000] ;  /* 0x00100000000c783b */ /* 0x000eaa0000004200 */
[----:B------:R-:W-:Y:S01]  /*7f10*/  HMMA.16816.F32 R128, R4, R18, R128 ;  /* 0x000000120480723c */ /* 0x000fe20000001880 */
[----:B------:R-:W-:Y:S04]  /*7f20*/  LDSM.16.MT88.4 R4, [R180+0x15800] ;  /* 0x01580000b404783b */ /* 0x000fe80000004200 */
[----:B------:R-:W3:Y:S01]  /*7f30*/  LDSM.16.MT88.4 R16, [R181+0x1800] ;  /* 0x00180000b510783b */ /* 0x000ee20000004200 */
[-C--:B----4-:R-:W-:Y:S06]  /*7f40*/  HMMA.16816.F32 R100, R20, R24.reuse, R100 ;  /* 0x000000181464723c */ /* 0x090fec0000001864 */
[C---:B------:R-:W-:Y:S06]  /*7f50*/  HMMA.16816.F32 R104, R32.reuse, R24, R104 ;  /* 0x000000182068723c */ /* 0x040fec0000001868 */
[-C--:B------:R-:W-:Y:S06]  /*7f60*/  HMMA.16816.F32 R108, R32, R26.reuse, R108 ;  /* 0x0000001a206c723c */ /* 0x080fec000000186c */
[C---:B------:R-:W-:Y:S01]  /*7f70*/  HMMA.16816.F32 R112, R20.reuse, R26, R112 ;  /* 0x0000001a1470723c */ /* 0x040fe20000001870 */
[----:B------:R-:W4:Y:S05]  /*7f80*/  LDSM.16.MT88.4 R24, [R180+0x19800] ;  /* 0x01980000b418783b */ /* 0x000f2a0000004200 */
[-C--:B------:R-:W-:Y:S06]  /*7f90*/  HMMA.16816.F32 R116, R20, R28.reuse, R116 ;  /* 0x0000001c1474723c */ /* 0x080fec0000001874 */
[C---:B------:R-:W-:Y:S06]  /*7fa0*/  HMMA.16816.F32 R120, R32.reuse, R28, R120 ;  /* 0x0000001c2078723c */ /* 0x040fec0000001878 */
[-C--:B------:R-:W-:Y:S01]  /*7fb0*/  HMMA.16816.F32 R124, R32, R30.reuse, R124 ;  /* 0x0000001e207c723c */ /* 0x080fe2000000187c */
[----:B------:R-:W4:Y:S05]  /*7fc0*/  LDSM.16.MT88.4 R32, [R0+0x1800] ;  /* 0x001800000020783b */ /* 0x000f2a0000004200 */
[----:B------:R-:W-:Y:S01]  /*7fd0*/  HMMA.16816.F32 R128, R20, R30, R128 ;  /* 0x0000001e1480723c */ /* 0x000fe20000001880 */
[----:B------:R-:W-:Y:S04]  /*7fe0*/  LDSM.16.MT88.4 R20, [R180+0x16000] ;  /* 0x01600000b414783b */ /* 0x000fe80000004200 */
[----:B------:R-:W4:Y:S01]  /*7ff0*/  LDSM.16.MT88.4 R28, [R181+0x2000] ;  /* 0x00200000b51c783b */ /* 0x000f220000004200 */
        /* <DEDUP_REMOVED lines=22> */
[----:B------:R-:W-:Y:S04]  /*8160*/  LDSM.16.MT88.4 R4, [R180+0x17000] ;  /* 0x01700000b404783b */ /* 0x000fe80000004200 */
[----:B------:R-:W-:Y:S01]  /*8170*/  LDSM.16.MT88.4 R32, [R180+0x1b000] ;  /* 0x01b00000b420783b */ /* 0x000fe20000004200 */
[-C--:B------:R-:W-:Y:S06]  /*8180*/  HMMA.16816.F32 R100, R20, R28.reuse, R100 ;  /* 0x0000001c1464723c */ /* 0x080fec0000001864 */
[C---:B-1----:R-:W-:Y:S06]  /*8190*/  HMMA.16816.F32 R104, R36.reuse, R28, R104 ;  /* 0x0000001c2468723c */ /* 0x042fec0000001868 */
        /* <DEDUP_REMOVED lines=9> */
[----:B------:R-:W-:Y:S01]  /*8230*/  LDSM.16.MT88.4 R40, [R180+0x1b800] ;  /* 0x01b80000b428783b */ /* 0x000fe20000004200 */
[-C--:B------:R-:W-:Y:S06]  /*8240*/  HMMA.16816.F32 R100, R8, R12.reuse, R100 ;  /* 0x0000000c0864723c */ /* 0x080fec0000001864 */
[C---:B---3--:R-:W-:Y:S06]  /*8250*/  HMMA.16816.F32 R104, R16.reuse, R12, R104 ;  /* 0x0000000c1068723c */ /* 0x048fec0000001868 */
[-C--:B------:R-:W-:Y:S06]  /*8260*/  HMMA.16816.F32 R108, R16, R14.reuse, R108 ;  /* 0x0000000e106c723c */ /* 0x080fec000000186c */
[C---:B------:R-:W-:Y:S01]  /*8270*/  HMMA.16816.F32 R112, R8.reuse, R14, R112 ;  /* 0x0000000e0870723c */ /* 0x040fe20000001870 */
[----:B------:R-:W3:Y:S05]  /*8280*/  LDSM.16.MT88.4 R12, [R180+0x17800] ;  /* 0x01780000b40c783b */ /* 0x000eea0000004200 */
[-C--:B----4-:R-:W-:Y:S06]  /*8290*/  HMMA.16816.F32 R116, R8, R24.reuse, R116 ;  /* 0x000000180874723c */ /* 0x090fec0000001874 */
[C---:B------:R-:W-:Y:S06]  /*82a0*/  HMMA.16816.F32 R120, R16.reuse, R24, R120 ;  /* 0x000000181078723c */ /* 0x040fec0000001878 */
[-C--:B------:R-:W-:Y:S01]  /*82b0*/  HMMA.16816.F32 R124, R16, R26.reuse, R124 ;  /* 0x0000001a107c723c */ /* 0x080fe2000000187c */
[----:B------:R4:W3:Y:S05]  /*82c0*/  LDSM.16.MT88.4 R16, [R0+0x3800] ;  /* 0x003800000010783b */ /* 0x0008ea0000004200 */
[----:B------:R-:W-:Y:S06]  /*82d0*/  HMMA.16816.F32 R128, R8, R26, R128 ;  /* 0x0000001a0880723c */ /* 0x000fec0000001880 */
[-C--:B-1----:R-:W-:Y:S06]  /*82e0*/  HMMA.16816.F32 R100, R4, R28.reuse, R100 ;  /* 0x0000001c0464723c */ /* 0x082fec0000001864 */
[C---:B------:R-:W-:Y:S06]  /*82f0*/  HMMA.16816.F32 R104, R32.reuse, R28, R104 ;  /* 0x0000001c2068723c */ /* 0x040fec0000001868 */
[-C--:B------:R-:W-:Y:S05]  /*8300*/  HMMA.16816.F32 R108, R32, R30.reuse, R108 ;  /* 0x0000001e206c723c */ /* 0x080fea000000186c */
[C---:B----4-:R-:W-:Y:S01]  /*8310*/  VIADD R0, R181.reuse, 0xffffc000 ;  /* 0xffffc000b5007836 */ /* 0x050fe20000000000 */
[C---:B------:R-:W-:Y:S05]  /*8320*/  HMMA.16816.F32 R112, R4.reuse, R30, R112 ;  /* 0x0000001e0470723c */ /* 0x040fea0000001870 */
[----:B------:R-:W-:Y:S01]  /*8330*/  @P0 VIADD R0, R181, 0x4000 ;  /* 0x00004000b5000836 */ /* 0x000fe20000000000 */
[-C--:B--2---:R-:W-:Y:S05]  /*8340*/  HMMA.16816.F32 R116, R4, R36.reuse, R116 ;  /* 0x000000240474723c */ /* 0x084fea0000001874 */
[----:B------:R-:W-:Y:S01]  /*8350*/  IMAD.MOV.U32 R181, RZ, RZ, R0 ;  /* 0x000000ffffb57224 */ /* 0x000fe200078e0000 */
[C---:B------:R-:W-:Y:S06]  /*8360*/  HMMA.16816.F32 R120, R32.reuse, R36, R120 ;  /* 0x000000242078723c */ /* 0x040fec0000001878 */
[-C--:B------:R-:W-:Y:S06]  /*8370*/  HMMA.16816.F32 R124, R32, R38.reuse, R124 ;  /* 0x00000026207c723c */ /* 0x080fec000000187c */
[----:B------:R-:W-:Y:S06]  /*8380*/  HMMA.16816.F32 R128, R4, R38, R128 ;  /* 0x000000260480723c */ /* 0x000fec0000001880 */
[-C--:B---3--:R-:W-:Y:S06]  /*8390*/  HMMA.16816.F32 R100, R12, R20.reuse, R100 ;  /* 0x000000140c64723c */ /* 0x088fec0000001864 */
[C---:B------:R-:W-:Y:S06]  /*83a0*/  HMMA.16816.F32 R104, R40.reuse, R20, R104 ;  /* 0x000000142868723c */ /* 0x040fec0000001868 */
        /* <DEDUP_REMOVED lines=10> */
[----:B------:R-:W-:-:S03]  /*8450*/  ULDC UR7, c[0x0][0x390] ;  /* 0x0000e40000077ab9 */ /* 0x000fc60000000800 */
[----:B------:R-:W3:Y:S04]  /*8460*/  LDL R162, [R1+0x34] ;  /* 0x0000340001a27983 */ /* 0x000ee80000100800 */
[----:B------:R-:W4:Y:S04]  /*8470*/  LDL R161, [R1+0x20] ;  /* 0x0000200001a17983 */ /* 0x000f280000100800 */
        /* <DEDUP_REMOVED lines=9> */
[----:B------:R-:W4:Y:S01]  /*8510*/  LDL R150, [R1+0x24] ;  /* 0x0000240001967983 */ /* 0x000f220000100800 */
        /* <DEDUP_REMOVED lines=14> */
[----:B------:R-:W-:Y:S01]  /*8600*/  FMUL.FTZ R108, R108, UR7 ;  /* 0x000000076c6c7c20 */ /* 0x000fe20008410000 */
[----:B------:R-:W-:Y:S01]  /*8610*/  FMUL.FTZ R10, R109, UR7 ;  /* 0x000000076d0a7c20 */ /* 0x000fe20008410000 */
[----:B------:R-:W-:Y:S01]  /*8620*/  F2FP.F16.F32.PACK_AB R15, R15, R102 ;  /* 0x000000660f0f723e */ /* 0x000fe200000000ff */
        /* <DEDUP_REMOVED lines=45> */
[----:B------:R-:W-:Y:S01]  /*8900*/  F2FP.F16.F32.PACK_AB R90, R91, R90 ;  /* 0x0000005a5b5a723e */ /* 0x000fe200000000ff */
[----:B------:R-:W-:Y:S01]  /*8910*/  UISETP.NE.AND UP0, UPT, UR24, -0x1, UPT ;  /* 0xffffffff1800788c */ /* 0x000fe2000bf05270 */
[----:B------:R-:W-:Y:S02]  /*8920*/  F2FP.F16.F32.PACK_AB R92, R93, R92 ;  /* 0x0000005c5d5c723e */ /* 0x000fe400000000ff */
[----:B------:R-:W-:-:S03]  /*8930*/  F2FP.F16.F32.PACK_AB R94, R95, R94 ;  /* 0x0000005e5f5e723e */ /* 0x000fc600000000ff */
[----:B------:R-:W-:-:S05]  /*8940*/  PLOP3.LUT P0, PT, PT, PT, UP0, 0x80, 0x0 ;  /* 0x000000000000781c */ /* 0x000fca0003f0f008 */
[----:B------:R-:W-:Y:S01]  /*8950*/  @UP0 UIADD3 UR7, UR16, UR24, URZ ;  /* 0x0000001810070290 */ /* 0x000fe2000fffe03f */
[----:B------:R-:W-:-:S03]  /*8960*/  @UP0 ULDC.64 UR10, c[0x0][0x450] ;  /* 0x00011400000a0ab9 */ /* 0x000fc60000000a00 */
[----:B------:R-:W-:Y:S02]  /*8970*/  @UP0 UIMAD.WIDE.U32 UR12, UR7, UR10, URZ ;  /* 0x0000000a070c02a5 */ /* 0x000fe4000f8e003f */
[----:B------:R-:W-:Y:S02]  /*8980*/  @UP0 UIMAD UR7, UR7, UR11, URZ ;  /* 0x0000000b070702a4 */ /* 0x000fe4000f8e023f */
[----:B------:R-:W-:Y:S02]  /*8990*/  USHF.L.U32 UR18, UR23, 0x7, URZ ;  /* 0x0000000717127899 */ /* 0x000fe4000800063f */
[----:B------:R-:W-:Y:S01]  /*89a0*/  @UP0 UIADD3 UR21, UR13, UR7, URZ ;  /* 0x000000070d150290 */ /* 0x000fe2000fffe03f */
[----:B------:R-:W-:Y:S01]  /*89b0*/  @UP0 UMOV UR20, UR12 ;  /* 0x0000000c00140c82 */ /* 0x000fe20008000000 */
[----:B--2---:R-:W-:Y:S04]  /*89c0*/  STS [R160], R16 ;  /* 0x00000010a0007388 */ /* 0x004fe80000000800 */
[----:B------:R-:W-:Y:S04]  /*89d0*/  STS [R160+0x400], R15 ;  /* 0x0004000fa0007388 */ /* 0x000fe80000000800 */
[----:B---3--:R-:W-:Y:S04]  /*89e0*/  STS [R162], R12 ;  /* 0x0000000ca2007388 */ /* 0x008fe80000000800 */
[----:B----4-:R-:W-:Y:S04]  /*89f0*/  STS [R161], R11 ;  /* 0x0000000ba1007388 */ /* 0x010fe80000000800 */
[----:B------:R-:W-:Y:S04]  /*8a00*/  STS [R160+0x2000], R14 ;  /* 0x0020000ea0007388 */ /* 0x000fe80000000800 */
[----:B------:R-:W-:Y:S04]  /*8a10*/  STS [R160+0x2400], R13 ;  /* 0x0024000da0007388 */ /* 0x000fe80000000800 */
[----:B------:R-:W-:Y:S04]  /*8a20*/  STS [R159], R10 ;  /* 0x0000000a9f007388 */ /* 0x000fe80000000800 */
[----:B------:R-:W-:Y:S04]  /*8a30*/  STS [R158], R9 ;  /* 0x000000099e007388 */ /* 0x000fe80000000800 */
[----:B------:R-:W-:Y:S04]  /*8a40*/  STS [R157], R8 ;  /* 0x000000089d007388 */ /* 0x000fe80000000800 */
[----:B------:R-:W-:Y:S04]  /*8a50*/  STS [R156], R7 ;  /* 0x000000079c007388 */ /* 0x000fe80000000800 */
[----:B------:R-:W-:Y:S04]  /*8a60*/  STS [R155], R4 ;  /* 0x000000049b007388 */ /* 0x000fe80000000800 */
[----:B------:R1:W-:Y:S04]  /*8a70*/  STS [R154], R3 ;  /* 0x000000039a007388 */ /* 0x0003e80000000800 */
[----:B------:R-:W-:Y:S04]  /*8a80*/  STS [R153], R6 ;  /* 0x0000000699007388 */ /* 0x000fe80000000800 */
[----:B------:R-:W-:Y:S04]  /*8a90*/  STS [R152], R5 ;  /* 0x0000000598007388 */ /* 0x000fe80000000800 */
[----:B------:R-:W-:Y:S04]  /*8aa0*/  STS [R151], R2 ;  /* 0x0000000297007388 */ /* 0x000fe80000000800 */
[----:B------:R2:W-:Y:S04]  /*8ab0*/  STS [R150], R0 ;  /* 0x0000000096007388 */ /* 0x0005e80000000800 */
[----:B------:R3:W-:Y:S04]  /*8ac0*/  STS [R160+0x4000], R68 ;  /* 0x00400044a0007388 */ /* 0x0007e80000000800 */
[----:B------:R3:W-:Y:S04]  /*8ad0*/  STS [R160+0x4400], R70 ;  /* 0x00440046a0007388 */ /* 0x0007e80000000800 */
[----:B------:R3:W-:Y:S01]  /*8ae0*/  STS [R162+0x4000], R80 ;  /* 0x00400050a2007388 */ /* 0x0007e20000000800 */
[----:B-1----:R-:W2:Y:S03]  /*8af0*/  S2R R3, SR_TID.X ;  /* 0x0000000000037919 */ /* 0x002ea60000002100 */
        /* <DEDUP_REMOVED lines=13> */
[----:B--2---:R-:W-:Y:S01]  /*8bd0*/  SHF.R.S32.HI R0, RZ, 0x1f, R3 ;  /* 0x0000001fff007819 */ /* 0x004fe20000011403 */
[----:B------:R-:W-:Y:S06]  /*8be0*/  @P0 BRA `(.L_x_398) ;  /* 0x0000000000340947 */ /* 0x000fec0003800000 */
[----:B------:R-:W-:Y:S01]  /*8bf0*/  USHF.R.S32.HI UR7, URZ, 0x1f, UR16 ;  /* 0x0000001f3f077899 */ /* 0x000fe20008011410 */
[----:B------:R-:W-:Y:S01]  /*8c00*/  ULDC.64 UR10, c[0x0][0x450] ;  /* 0x00011400000a7ab9 */ /* 0x000fe20000000a00 */
[----:B------:R-:W-:Y:S02]  /*8c10*/  USHF.R.S32.HI UR17, URZ, 0x1f, UR43 ;  /* 0x0000001f3f117899 */ /* 0x000fe4000801142b */
[----:B------:R-:W-:Y:S02]  /*8c20*/  UIMAD UR7, UR7, UR10, URZ ;  /* 0x0000000a070772a4 */ /* 0x000fe4000f8e023f */
[----:B------:R-:W-:Y:S02]  /*8c30*/  UIMAD.WIDE.U32 UR12, UR16, UR10, URZ ;  /* 0x0000000a100c72a5 */ /* 0x000fe4000f8e003f */
[----:B------:R-:W-:Y:S01]  /*8c40*/  UIMAD UR7, UR16, UR11, UR7 ;  /* 0x0000000b100772a4 */ /* 0x000fe2000f8e0207 */
[----:B------:R-:W-:-:S03]  /*8c50*/  ULDC.64 UR14, c[0x0][0x438] ;  /* 0x00010e00000e7ab9 */ /* 0x000fc60000000a00 */
[----:B------:R-:W-:Y:S02]  /*8c60*/  UIADD3 UR13, UR13, UR7, URZ ;  /* 0x000000070d0d7290 */ /* 0x000fe4000fffe03f */
[----:B------:R-:W-:Y:S02]  /*8c70*/  UIMAD UR7, UR17, UR14, URZ ;  /* 0x0000000e110772a4 */ /* 0x000fe4000f8e023f */
[----:B------:R-:W-:Y:S02]  /*8c80*/  UIMAD.WIDE.U32 UR12, UR43, UR14, UR12 ;  /* 0x0000000e2b0c72a5 */ /* 0x000fe4000f8e000c */
[----:B------:R-:W-:-:S04]  /*8c90*/  UIMAD UR7, UR43, UR15, UR7 ;  /* 0x0000000f2b0772a4 */ /* 0x000fc8000f8e0207 */
[----:B------:R-:W-:Y:S01]  /*8ca0*/  UIADD3 UR21, UR13, UR7, URZ ;  /* 0x000000070d157290 */ /* 0x000fe2000fffe03f */
[----:B------:R-:W-:-:S11]  /*8cb0*/  UMOV UR20, UR12 ;  /* 0x0000000c00147c82 */ /* 0x000fd60008000000 */
.L_x_398:
[----:B------:R-:W-:Y:S01]  /*8cc0*/  @UP0 UIADD3 UR7, UR16, UR24, URZ ;  /* 0x0000001810070290 */ /* 0x000fe2000fffe03f */
[----:B------:R-:W-:Y:S01]  /*8cd0*/  LEA.HI R0, R0, R3, RZ, 0x3 ;  /* 0x0000000300007211 */ /* 0x000fe200078f18ff */
[----:B------:R-:W-:Y:S02]  /*8ce0*/  @UP0 ULDC.64 UR12, c[0x0][0x458] ;  /* 0x00011600000c0ab9 */ /* 0x000fe40000000a00 */
[----:B------:R-:W-:Y:S01]  /*8cf0*/  @UP0 UIMAD.WIDE.U32 UR14, UR7, UR12, URZ ;  /* 0x0000000c070e02a5 */ /* 0x000fe2000f8e003f */
[----:B------:R-:W-:Y:S01]  /*8d00*/  LOP3.LUT R2, R0, 0xfffffff8, RZ, 0xc0, !PT ;  /* 0xfffffff800027812 */ /* 0x000fe200078ec0ff */
[----:B------:R-:W-:-:S04]  /*8d10*/  @UP0 UIMAD UR7, UR7, UR13, URZ ;  /* 0x0000000d070702a4 */ /* 0x000fc8000f8e023f */
[----:B------:R-:W-:Y:S01]  /*8d20*/  @UP0 UIADD3 UR19, UR15, UR7, URZ ;  /* 0x000000070f130290 */ /* 0x000fe2000fffe03f */
[----:B------:R-:W-:Y:S01]  /*8d30*/  IMAD.IADD R2, R3, 0x1, -R2 ;  /* 0x0000000103027824 */ /* 0x000fe200078e0a02 */
[----:B------:R-:W-:Y:S01]  /*8d40*/  @UP0 UMOV UR17, UR14 ;  /* 0x0000000e00110c82 */ /* 0x000fe20008000000 */
[----:B------:R-:W-:Y:S09]  /*8d50*/  @P0 BRA `(.L_x_399) ;  /* 0x0000000000340947 */ /* 0x000ff20003800000 */
[----:B------:R-:W-:Y:S01]  /*8d60*/  USHF.R.S32.HI UR7, URZ, 0x1f, UR16 ;  /* 0x0000001f3f077899 */ /* 0x000fe20008011410 */
[----:B------:R-:W-:Y:S01]  /*8d70*/  ULDC.64 UR12, c[0x0][0x458] ;  /* 0x00011600000c7ab9 */ /* 0x000fe20000000a00 */
[----:B------:R-:W-:Y:S02]  /*8d80*/  USHF.R.S32.HI UR19, URZ, 0x1f, UR43 ;  /* 0x0000001f3f137899 */ /* 0x000fe4000801142b */
[----:B------:R-:W-:Y:S02]  /*8d90*/  UIMAD UR7, UR7, UR12, URZ ;  /* 0x0000000c070772a4 */ /* 0x000fe4000f8e023f */
[----:B------:R-:W-:Y:S02]  /*8da0*/  UIMAD.WIDE.U32 UR14, UR16, UR12, URZ ;  /* 0x0000000c100e72a5 */ /* 0x000fe4000f8e003f */
[----:B------:R-:W-:-:S03]  /*8db0*/  UIMAD UR7, UR16, UR13, UR7 ;  /* 0x0000000d100772a4 */ /* 0x000fc6000f8e0207 */
[----:B------:R-:W-:Y:S01]  /*8dc0*/  ULDC.64 UR16, c[0x0][0x440] ;  /* 0x0001100000107ab9 */ /* 0x000fe20000000a00 */
[----:B------:R-:W-:Y:S02]  /*8dd0*/  UIADD3 UR15, UR15, UR7, URZ ;  /* 0x000000070f0f7290 */ /* 0x000fe4000fffe03f */
[----:B------:R-:W-:Y:S02]  /*8de0*/  UIMAD UR7, UR19, UR16, URZ ;  /* 0x00000010130772a4 */ /* 0x000fe4000f8e023f */
[----:B------:R-:W-:Y:S02]  /*8df0*/  UIMAD.WIDE.U32 UR14, UR43, UR16, UR14 ;  /* 0x000000102b0e72a5 */ /* 0x000fe4000f8e000e */
[----:B------:R-:W-:-:S04]  /*8e00*/  UIMAD UR7, UR43, UR17, UR7 ;  /* 0x000000112b0772a4 */ /* 0x000fc8000f8e0207 */
[----:B------:R-:W-:Y:S01]  /*8e10*/  UIADD3 UR19, UR15, UR7, URZ ;  /* 0x000000070f137290 */ /* 0x000fe2000fffe03f */
[----:B------:R-:W-:-:S11]  /*8e20*/  UMOV UR17, UR14 ;  /* 0x0000000e00117c82 */ /* 0x000fd60008000000 */
.L_x_399:
[----:B------:R-:W-:Y:S01]  /*8e30*/  BAR.SYNC.DEFER_BLOCKING 0x0 ;  /* 0x0000000000007b1d */ /* 0x000fe20000010000 */
[----:B------:R-:W-:Y:S01]  /*8e40*/  IMAD.SHL.U32 R8, R2, 0x8, RZ ;  /* 0x0000000802087824 */ /* 0x000fe200078e00ff */
[----:B------:R-:W-:Y:S01]  /*8e50*/  USHF.R.S32.HI UR7, URZ, 0x1f, UR18 ;  /* 0x0000001f3f077899 */ /* 0x000fe20008011412 */
[----:B------:R-:W-:Y:S01]  /*8e60*/  SHF.R.S32.HI R0, RZ, 0x3, R0 ;  /* 0x00000003ff007819 */ /* 0x000fe20000011400 */
[----:B------:R-:W-:Y:S01]  /*8e70*/  IMAD.U32 R2, RZ, RZ, UR10 ;  /* 0x0000000aff027e24 */ /* 0x000fe2000f8e00ff */
[----:B------:R-:W-:Y:S01]  /*8e80*/  UIMAD UR6, UR23, -0x80, UR6 ;  /* 0xffffff80170678a4 */ /* 0x000fe2000f8e0206 */
[--C-:B------:R-:W-:Y:S01]  /*8e90*/  SHF.R.S32.HI R9, RZ, 0x1f, R8.reuse ;  /* 0x0000001fff097819 */ /* 0x100fe20000011408 */
[----:B------:R-:W-:Y:S01]  /*8ea0*/  UIMAD UR14, UR7, UR10, URZ ;  /* 0x0000000a070e72a4 */ /* 0x000fe2000f8e023f */
[C---:B------:R-:W-:Y:S01]  /*8eb0*/  VIADD R4, R0.reuse, 0x20 ;  /* 0x0000002000047836 */ /* 0x040fe20000000000 */
[----:B------:R-:W-:Y:S01]  /*8ec0*/  USHF.R.S32.HI UR16, URZ, 0x1f, UR56 ;  /* 0x0000001f3f107899 */ /* 0x000fe20008011438 */
[----:B------:R-:W-:Y:S01]  /*8ed0*/  VIADD R5, R0, 0x40 ;  /* 0x0000004000057836 */ /* 0x000fe20000000000 */
[----:B------:R-:W-:Y:S01]  /*8ee0*/  UIMAD UR14, UR18, UR11, UR14 ;  /* 0x0000000b120e72a4 */ /* 0x000fe2000f8e020e */
[----:B------:R-:W-:Y:S01]  /*8ef0*/  IMAD.WIDE.U32 R2, R2, UR18, R8 ;  /* 0x0000001202027c25 */ /* 0x000fe2000f8e0008 */
[----:B------:R-:W-:Y:S01]  /*8f00*/  ISETP.GE.AND P3, PT, R4, UR6, PT ;  /* 0x0000000604007c0c */ /* 0x000fe2000bf66270 */
[----:B------:R-:W-:Y:S01]  /*8f10*/  BSSY B0, `(.L_x_400) ;  /* 0x000001f000007945 */ /* 0x000fe20003800000 */
[----:B------:R-:W-:-:S02]  /*8f20*/  ISETP.GE.AND P4, PT, R0, UR6, PT ;  /* 0x0000000600007c0c */ /* 0x000fc4000bf86270 */
[----:B------:R-:W-:Y:S01]  /*8f30*/  MOV R4, UR14 ;  /* 0x0000000e00047c02 */ /* 0x000fe20008000f00 */
[----:B------:R-:W-:Y:S01]  /*8f40*/  ULDC.64 UR14, c[0x0][0x468] ;  /* 0x00011a00000e7ab9 */ /* 0x000fe20000000a00 */
[----:B------:R-:W-:Y:S01]  /*8f50*/  IADD3 R2, P0, R2, UR20, RZ ;  /* 0x0000001402027c10 */ /* 0x000fe2000ff1e0ff */
[----:B------:R-:W-:Y:S01]  /*8f60*/  UIMAD UR16, UR16, UR14, URZ ;  /* 0x0000000e101072a4 */ /* 0x000fe2000f8e023f */
[----:B------:R-:W-:Y:S01]  /*8f70*/  ISETP.GE.AND P2, PT, R5, UR6, PT ;  /* 0x0000000605007c0c */ /* 0x000fe2000bf46270 */
[----:B------:R-:W-:Y:S01]  /*8f80*/  VIADD R5, R0, 0x60 ;  /* 0x0000006000057836 */ /* 0x000fe20000000000 */
[----:B------:R-:W-:Y:S01]  /*8f90*/  IADD3.X R3, R3, UR21, R4, P0, !PT ;  /* 0x0000001503037c10 */ /* 0x000fe200087fe404 */
[----:B------:R1:W2:Y:S01]  /*8fa0*/  LDS.128 R16, [R147+0xd000] ;  /* 0x00d0000093107984 */ /* 0x0002a20000000c00 */
[----:B------:R-:W-:Y:S01]  /*8fb0*/  IMAD.U32 R4, RZ, RZ, UR14 ;  /* 0x0000000eff047e24 */ /* 0x000fe2000f8e00ff */
[----:B------:R-:W-:Y:S01]  /*8fc0*/  UIMAD UR15, UR56, UR15, UR16 ;  /* 0x0000000f380f72a4 */ /* 0x000fe2000f8e0210 */
[----:B------:R-:W-:Y:S01]  /*8fd0*/  ISETP.GE.AND P1, PT, R5, UR6, PT ;  /* 0x0000000605007c0c */ /* 0x000fe2000bf26270 */
[----:B------:R1:W4:Y:S01]  /*8fe0*/  LDS.128 R20, [R147+0x11000] ;  /* 0x0110000093147984 */ /* 0x0003220000000c00 */
[----:B------:R-:W-:Y:S01]  /*8ff0*/  IMAD.WIDE.U32 R2, R4, UR56, R2 ;  /* 0x0000003804027c25 */ /* 0x000fe2000f8e0002 */
[----:B------:R-:W-:-:S02]  /*9000*/  SHF.R.S32.HI R11, RZ, 0x1f, R0 ;  /* 0x0000001fff0b7819 */ /* 0x000fc40000011400 */
[----:B------:R1:W1:Y:S02]  /*9010*/  LDS.128 R24, [R147+0x12000] ;  /* 0x0120000093187984 */ /* 0x0002640000000c00 */
[----:B------:R-:W-:Y:S02]  /*9020*/  IADD3 R10, R3, UR15, RZ ;  /* 0x0000000f030a7c10 */ /* 0x000fe4000fffe0ff */
[----:B------:R1:W1:Y:S01]  /*9030*/  LDS.128 R28, [R147+0x13000] ;  /* 0x01300000931c7984 */ /* 0x0002620000000c00 */
[----:B------:R-:W-:Y:S05]  /*9040*/  @P4 BRA `(.L_x_401) ;  /* 0x00000000002c4947 */ /* 0x000fea0003800000 */
[----:B------:R-:W3:Y:S01]  /*9050*/  LDS.128 R12, [R147+0xc000] ;  /* 0x00c00000930c7984 */ /* 0x000ee20000000c00 */
[----:B------:R-:W-:Y:S01]  /*9060*/  MOV R4, R2 ;  /* 0x0000000200047202 */ /* 0x000fe20000000f00 */
[----:B------:R-:W-:Y:S01]  /*9070*/  IMAD R6, R11, UR10, RZ ;  /* 0x0000000a0b067c24 */ /* 0x000fe2000f8e02ff */
[----:B------:R-:W-:Y:S01]  /*9080*/  MOV R5, R10 ;  /* 0x0000000a00057202 */ /* 0x000fe20000000f00 */
[----:B------:R-:W-:Y:S02]  /*9090*/  ULDC.64 UR14, c[0x0][0x3f0] ;  /* 0x0000fc00000e7ab9 */ /* 0x000fe40000000a00 */
[C---:B------:R-:W-:Y:S02]  /*90a0*/  IMAD R6, R0.reuse, UR11, R6 ;  /* 0x0000000b00067c24 */ /* 0x040fe4000f8e0206 */
[----:B------:R-:W-:-:S05]  /*90b0*/  IMAD.WIDE.U32 R4, R0, UR10, R4 ;  /* 0x0000000a00047c25 */ /* 0x000fca000f8e0004 */
[----:B------:R-:W-:Y:S02]  /*90c0*/  IADD3 R5, R5, R6, RZ ;  /* 0x0000000605057210 */ /* 0x000fe40007ffe0ff */
[----:B------:R-:W-:-:S04]  /*90d0*/  LEA R6, P0, R4, UR14, 0x1 ;  /* 0x0000000e04067c11 */ /* 0x000fc8000f8008ff */
[----:B------:R-:W-:-:S05]  /*90e0*/  LEA.HI.X R7, R4, UR15, R5, 0x1, P0 ;  /* 0x0000000f04077c11 */ /* 0x000fca00080f0c05 */
[----:B---3--:R3:W-:Y:S04]  /*90f0*/  STG.E.128 desc[UR8][R6.64], R12 ;  /* 0x0000000c06007986 */ /* 0x0087e8000c101d08 */
.L_x_401:
[----:B------:R-:W-:Y:S05]  /*9100*/  BSYNC B0 ;  /* 0x0000000000007941 */ /* 0x000fea0003800000 */
.L_x_400:
[----:B------:R-:W-:Y:S04]  /*9110*/  BSSY B0, `(.L_x_402) ;  /* 0x000000e000007945 */ /* 0x000fe80003800000 */
[----:B------:R-:W-:Y:S05]  /*9120*/  @P3 BRA `(.L_x_403) ;  /* 0x0000000000303947 */ /* 0x000fea0003800000 */
[----:B---3--:R-:W-:Y:S01]  /*9130*/  IADD3 R6, P0, R0, 0x20, RZ ;  /* 0x0000002000067810 */ /* 0x008fe20007f1e0ff */
[----:B------:R-:W-:Y:S01]  /*9140*/  ULDC.64 UR14, c[0x0][0x3f0] ;  /* 0x0000fc00000e7ab9 */ /* 0x000fe20000000a00 */
[----:B------:R-:W-:-:S03]  /*9150*/  MOV R5, R10 ;  /* 0x0000000a00057202 */ /* 0x000fc60000000f00 */
[----:B------:R-:W-:-:S04]  /*9160*/  IMAD.X R4, RZ, RZ, R11, P0 ;  /* 0x000000ffff047224 */ /* 0x000fc800000e060b */
[----:B------:R-:W-:Y:S02]  /*9170*/  IMAD R7, R4, UR10, RZ ;  /* 0x0000000a04077c24 */ /* 0x000fe4000f8e02ff */
[----:B------:R-:W-:Y:S02]  /*9180*/  IMAD.MOV.U32 R4, RZ, RZ, R2 ;  /* 0x000000ffff047224 */ /* 0x000fe400078e0002 */
[C---:B------:R-:W-:Y:S02]  /*9190*/  IMAD R7, R6.reuse, UR11, R7 ;  /* 0x0000000b06077c24 */ /* 0x040fe4000f8e0207 */
[----:B------:R-:W-:-:S03]  /*91a0*/  IMAD.WIDE.U32 R4, R6, UR10, R4 ;  /* 0x0000000a06047c25 */ /* 0x000fc6000f8e0004 */
[----:B------:R-:W-:Y:S02]  /*91b0*/  LEA R6, P0, R4, UR14, 0x1 ;  /* 0x0000000e04067c11 */ /* 0x000fe4000f8008ff */
[----:B------:R-:W-:-:S04]  /*91c0*/  IADD3 R7, R5, R7, RZ ;  /* 0x0000000705077210 */ /* 0x000fc80007ffe0ff */
[----:B------:R-:W-:-:S05]  /*91d0*/  LEA.HI.X R7, R4, UR15, R7, 0x1, P0 ;  /* 0x0000000f04077c11 */ /* 0x000fca00080f0c07 */
[----:B--2---:R2:W-:Y:S02]  /*91e0*/  STG.E.128 desc[UR8][R6.64], R16 ;  /* 0x0000001006007986 */ /* 0x0045e4000c101d08 */
.L_x_403:
[----:B------:R-:W-:Y:S05]  /*91f0*/  BSYNC B0 ;  /* 0x0000000000007941 */ /* 0x000fea0003800000 */
.L_x_402:
[----:B---3--:R3:W1:Y:S01]  /*9200*/  LDS.128 R12, [R147+0xe000] ;  /* 0x00e00000930c7984 */ /* 0x0086620000000c00 */
[----:B------:R-:W-:Y:S04]  /*9210*/  BSSY B0, `(.L_x_404) ;  /* 0x000000e000007945 */ /* 0x000fe80003800000 */
[----:B------:R-:W-:Y:S05]  /*9220*/  @P2 BRA `(.L_x_405) ;  /* 0x0000000000302947 */ /* 0x000fea0003800000 */
[----:B--2---:R-:W-:Y:S01]  /*9230*/  IADD3 R6, P0, R0, 0x40, RZ ;  /* 0x0000004000067810 */ /* 0x004fe20007f1e0ff */
        /* <DEDUP_REMOVED lines=10> */
[----:B-1----:R1:W-:Y:S02]  /*92e0*/  STG.E.128 desc[UR8][R6.64], R12 ;  /* 0x0000000c06007986 */ /* 0x0023e4000c101d08 */
.L_x_405:
[----:B------:R-:W-:Y:S05]  /*92f0*/  BSYNC B0 ;  /* 0x0000000000007941 */ /* 0x000fea0003800000 */
.L_x_404:
[----:B-1----:R1:W1:Y:S01]  /*9300*/  LDS.128 R12, [R147+0xf000] ;  /* 0x00f00000930c7984 */ /* 0x0022620000000c00 */
[----:B------:R-:W-:Y:S04]  /*9310*/  BSSY B0, `(.L_x_406) ;  /* 0x000000d000007945 */ /* 0x000fe80003800000 */
[----:B------:R-:W-:Y:S05]  /*9320*/  @P1 BRA `(.L_x_407) ;  /* 0x00000000002c1947 */ /* 0x000fea0003800000 */
[----:B--2---:R-:W-:Y:S01]  /*9330*/  IADD3 R6, P0, R0, 0x60, RZ ;  /* 0x0000006000067810 */ /* 0x004fe20007f1e0ff */
[----:B------:R-:W-:-:S03]  /*9340*/  ULDC.64 UR14, c[0x0][0x3f0] ;  /* 0x0000fc00000e7ab9 */ /* 0x000fc60000000a00 */
[----:B------:R-:W-:-:S05]  /*9350*/  IADD3.X R3, RZ, R11, RZ, P0, !PT ;  /* 0x0000000bff037210 */ /* 0x000fca00007fe4ff */
[----:B------:R-:W-:Y:S01]  /*9360*/  IMAD R7, R3, UR10, RZ ;  /* 0x0000000a03077c24 */ /* 0x000fe2000f8e02ff */
[----:B------:R-:W-:-:S03]  /*9370*/  MOV R3, R10 ;  /* 0x0000000a00037202 */ /* 0x000fc60000000f00 */
[----:B------:R-:W-:-:S04]  /*9380*/  IMAD.WIDE.U32 R4, R6, UR10, R2 ;  /* 0x0000000a06047c25 */ /* 0x000fc8000f8e0002 */
[----:B------:R-:W-:Y:S01]  /*9390*/  IMAD R3, R6, UR11, R7 ;  /* 0x0000000b06037c24 */ /* 0x000fe2000f8e0207 */
[----:B------:R-:W-:-:S04]  /*93a0*/  LEA R2, P0, R4, UR14, 0x1 ;  /* 0x0000000e04027c11 */ /* 0x000fc8000f8008ff */
[----:B------:R-:W-:-:S04]  /*93b0*/  IADD3 R3, R5, R3, RZ ;  /* 0x0000000305037210 */ /* 0x000fc80007ffe0ff */
[----:B------:R-:W-:-:S05]  /*93c0*/  LEA.HI.X R3, R4, UR15, R3, 0x1, P0 ;  /* 0x0000000f04037c11 */ /* 0x000fca00080f0c03 */
[----:B-1----:R1:W-:Y:S02]  /*93d0*/  STG.E.128 desc[UR8][R2.64], R12 ;  /* 0x0000000c02007986 */ /* 0x0023e4000c101d08 */
.L_x_407:
[----:B------:R-:W-:Y:S05]  /*93e0*/  BSYNC B0 ;  /* 0x0000000000007941 */ /* 0x000fea0003800000 */
.L_x_406:
[----:B-1----:R1:W1:Y:S01]  /*93f0*/  LDS.128 R12, [R147+0x10000] ;  /* 0x01000000930c7984 */ /* 0x0022620000000c00 */
[----:B------:R-:W-:Y:S01]  /*9400*/  UIMAD UR6, UR7, UR12, URZ ;  /* 0x0000000c070672a4 */ /* 0x000fe2000f8e023f */
[----:B------:R-:W-:Y:S01]  /*9410*/  IMAD.U32 R2, RZ, RZ, UR12 ;  /* 0x0000000cff027e24 */ /* 0x000fe2000f8e00ff */
[----:B------:R-:W-:Y:S01]  /*9420*/  USHF.R.S32.HI UR10, URZ, 0x1f, UR56 ;  /* 0x0000001f3f0a7899 */ /* 0x000fe20008011438 */
[----:B------:R-:W-:Y:S01]  /*9430*/  BSSY B0, `(.L_x_408) ;  /* 0x0000017000007945 */ /* 0x000fe20003800000 */
[----:B------:R-:W-:Y:S01]  /*9440*/  UIMAD UR6, UR18, UR13, UR6 ;  /* 0x0000000d120672a4 */ /* 0x000fe2000f8e0206 */
[----:B------:R-:W-:-:S05]  /*9450*/  IMAD.WIDE.U32 R2, R2, UR18, R8 ;  /* 0x0000001202027c25 */ /* 0x000fca000f8e0008 */
[----:B------:R-:W-:Y:S01]  /*9460*/  IMAD.U32 R4, RZ, RZ, UR6 ;  /* 0x00000006ff047e24 */ /* 0x000fe2000f8e00ff */
[----:B------:R-:W-:Y:S01]  /*9470*/  IADD3 R2, P0, R2, UR17, RZ ;  /* 0x0000001102027c10 */ /* 0x000fe2000ff1e0ff */
[----:B------:R-:W-:Y:S02]  /*9480*/  ULDC.64 UR6, c[0x0][0x470] ;  /* 0x00011c0000067ab9 */ /* 0x000fe40000000a00 */
[----:B------:R-:W-:Y:S01]  /*9490*/  UIMAD UR10, UR10, UR6, URZ ;  /* 0x000000060a0a72a4 */ /* 0x000fe2000f8e023f */
[----:B------:R-:W-:Y:S02]  /*94a0*/  IADD3.X R3, R3, UR19, R4, P0, !PT ;  /* 0x0000001303037c10 */ /* 0x000fe400087fe404 */
[----:B------:R-:W-:Y:S01]  /*94b0*/  MOV R4, UR6 ;  /* 0x0000000600047c02 */ /* 0x000fe20008000f00 */
[----:B------:R-:W-:-:S04]  /*94c0*/  UIMAD UR7, UR56, UR7, UR10 ;  /* 0x00000007380772a4 */ /* 0x000fc8000f8e020a */
[----:B------:R-:W-:-:S05]  /*94d0*/  IMAD.WIDE.U32 R2, R4, UR56, R2 ;  /* 0x0000003804027c25 */ /* 0x000fca000f8e0002 */
[----:B------:R-:W-:Y:S01]  /*94e0*/  IADD3 R8, R3, UR7, RZ ;  /* 0x0000000703087c10 */ /* 0x000fe2000fffe0ff */
[----:B------:R-:W-:Y:S06]  /*94f0*/  @P4 BRA `(.L_x_409) ;  /* 0x0000000000284947 */ /* 0x000fec0003800000 */
[----:B------:R-:W-:Y:S01]  /*9500*/  MOV R4, R2 ;  /* 0x0000000200047202 */ /* 0x000fe20000000f00 */
[----:B--2---:R-:W-:Y:S01]  /*9510*/  IMAD R6, R11, UR12, RZ ;  /* 0x0000000c0b067c24 */ /* 0x004fe2000f8e02ff */
[----:B------:R-:W-:Y:S01]  /*9520*/  MOV R5, R8 ;  /* 0x0000000800057202 */ /* 0x000fe20000000f00 */
[----:B------:R-:W-:Y:S02]  /*9530*/  ULDC.64 UR6, c[0x0][0x3f8] ;  /* 0x0000fe0000067ab9 */ /* 0x000fe40000000a00 */
[C---:B------:R-:W-:Y:S02]  /*9540*/  IMAD R6, R0.reuse, UR13, R6 ;  /* 0x0000000d00067c24 */ /* 0x040fe4000f8e0206 */
[----:B------:R-:W-:-:S05]  /*9550*/  IMAD.WIDE.U32 R4, R0, UR12, R4 ;  /* 0x0000000c00047c25 */ /* 0x000fca000f8e0004 */
[----:B------:R-:W-:Y:S02]  /*9560*/  IADD3 R5, R5, R6, RZ ;  /* 0x0000000605057210 */ /* 0x000fe40007ffe0ff */
[----:B------:R-:W-:-:S04]  /*9570*/  LEA R6, P0, R4, UR6, 0x1 ;  /* 0x0000000604067c11 */ /* 0x000fc8000f8008ff */
[----:B------:R-:W-:-:S05]  /*9580*/  LEA.HI.X R7, R4, UR7, R5, 0x1, P0 ;  /* 0x0000000704077c11 */ /* 0x000fca00080f0c05 */
[----:B-1----:R1:W-:Y:S04]  /*9590*/  STG.E.128 desc[UR8][R6.64], R12 ;  /* 0x0000000c06007986 */ /* 0x0023e8000c101d08 */
.L_x_409:
[----:B------:R-:W-:Y:S05]  /*95a0*/  BSYNC B0 ;  /* 0x0000000000007941 */ /* 0x000fea0003800000 */
.L_x_408:
[----:B------:R-:W-:Y:S04]  /*95b0*/  BSSY B0, `(.L_x_410) ;  /* 0x000000e000007945 */ /* 0x000fe80003800000 */
[----:B------:R-:W-:Y:S05]  /*95c0*/  @P3 BRA `(.L_x_411) ;  /* 0x0000000000303947 */ /* 0x000fea0003800000 */
[----:B-12---:R-:W-:Y:S01]  /*95d0*/  IADD3 R6, P0, R0, 0x20, RZ ;  /* 0x0000002000067810 */ /* 0x006fe20007f1e0ff */
        /* <DEDUP_REMOVED lines=10> */
[----:B----4-:R1:W-:Y:S02]  /*9680*/  STG.E.128 desc[UR8][R6.64], R20 ;  /* 0x0000001406007986 */ /* 0x0103e4000c101d08 */
.L_x_411:
[----:B------:R-:W-:Y:S05]  /*9690*/  BSYNC B0 ;  /* 0x0000000000007941 */ /* 0x000fea0003800000 */
.L_x_410:
        /* <DEDUP_REMOVED lines=13> */
[----:B------:R1:W-:Y:S02]  /*9770*/  STG.E.128 desc[UR8][R6.64], R24 ;  /* 0x0000001806007986 */ /* 0x0003e4000c101d08 */
.L_x_413:
[----:B------:R-:W-:Y:S05]  /*9780*/  BSYNC B0 ;  /* 0x0000000000007941 */ /* 0x000fea0003800000 */
.L_x_412:
[----:B------:R-:W-:Y:S05]  /*9790*/  @P1 BRA `(.L_x_414) ;  /* 0x0000000c004c1947 */ /* 0x000fea0003800000 */
[----:B------:R-:W-:Y:S01]  /*97a0*/  IADD3 R0, P0, R0, 0x60, RZ ;  /* 0x0000006000007810 */ /* 0x000fe20007f1e0ff */
[----:B------:R-:W-:-:S03]  /*97b0*/  ULDC.64 UR6, c[0x0][0x3f8] ;  /* 0x0000fe0000067ab9 */ /* 0x000fc60000000a00 */
[----:B------:R-:W-:-:S05]  /*97c0*/  IADD3.X R3, RZ, R11, RZ, P0, !PT ;  /* 0x0000000bff037210 */ /* 0x000fca00007fe4ff */
[----:B-12---:R-:W-:Y:S01]  /*97d0*/  IMAD R6, R3, UR12, RZ ;  /* 0x0000000c03067c24 */ /* 0x006fe2000f8e02ff */
[----:B------:R-:W-:-:S03]  /*97e0*/  MOV R3, R8 ;  /* 0x0000000800037202 */ /* 0x000fc60000000f00 */
[----:B------:R-:W-:-:S04]  /*97f0*/  IMAD.WIDE.U32 R4, R0, UR12, R2 ;  /* 0x0000000c00047c25 */ /* 0x000fc8000f8e0002 */
[----:B------:R-:W-:Y:S01]  /*9800*/  IMAD R0, R0, UR13, R6 ;  /* 0x0000000d00007c24 */ /* 0x000fe2000f8e0206 */
[----:B------:R-:W-:-:S04]  /*9810*/  LEA R2, P0, R4, UR6, 0x1 ;  /* 0x0000000604027c11 */ /* 0x000fc8000f8008ff */
[----:B------:R-:W-:-:S04]  /*9820*/  IADD3 R0, R5, R0, RZ ;  /* 0x0000000005007210 */ /* 0x000fc80007ffe0ff */
[----:B------:R-:W-:-:S05]  /*9830*/  LEA.HI.X R3, R4, UR7, R0, 0x1, P0 ;  /* 0x0000000704037c11 */ /* 0x000fca00080f0c00 */
[----:B------:R1:W-:Y:S01]  /*9840*/  STG.E.128 desc[UR8][R2.64], R28 ;  /* 0x0000001c02007986 */ /* 0x0003e2000c101d08 */
[----:B------:R-:W-:Y:S05]  /*9850*/  BRA `(.L_x_414) ;  /* 0x0000000c001c7947 */ /* 0x000fea0003800000 */
.L_x_394:
[----:B------:R-:W-:Y:S01]  /*9860*/  UISETP.NE.AND UP0, UPT, UR24, -0x1, UPT ;  /* 0xffffffff1800788c */ /* 0x000fe2000bf05270 */
[----:B------:R-:W1:Y:S01]  /*9870*/  S2R R0, SR_TID.X ;  /* 0x0000000000007919 */ /* 0x000e620000002100 */
[----:B------:R-:W-:-:S04]  /*9880*/  USHF.L.U32 UR18, UR23, 0x7, URZ ;  /* 0x0000000717127899 */ /* 0x000fc8000800063f */
[----:B------:R-:W-:Y:S01]  /*9890*/  PLOP3.LUT P0, PT, PT, PT, UP0, 0x80, 0x0 ;  /* 0x000000000000781c */ /* 0x000fe20003f0f008 */
[----:B------:R-:W-:-:S04]  /*98a0*/  USHF.R.S32.HI UR22, URZ, 0x1f, UR18 ;  /* 0x0000001f3f167899 */ /* 0x000fc80008011412 */
[----:B------:R-:W-:Y:S01]  /*98b0*/  @UP0 UIADD3 UR7, UR16, UR24, URZ ;  /* 0x0000001810070290 */ /* 0x000fe2000fffe03f */
[----:B------:R-:W-:-:S03]  /*98c0*/  @UP0 ULDC.64 UR10, c[0x0][0x450] ;  /* 0x00011400000a0ab9 */ /* 0x000fc60000000a00 */
[----:B------:R-:W-:Y:S02]  /*98d0*/  @UP0 UIMAD.WIDE.U32 UR12, UR7, UR10, URZ ;  /* 0x0000000a070c02a5 */ /* 0x000fe4000f8e003f */
[----:B------:R-:W-:-:S04]  /*98e0*/  @UP0 UIMAD UR7, UR7, UR11, URZ ;  /* 0x0000000b070702a4 */ /* 0x000fc8000f8e023f */
[----:B------:R-:W-:Y:S01]  /*98f0*/  @UP0 UIADD3 UR21, UR13, UR7, URZ ;  /* 0x000000070d150290 */ /* 0x000fe2000fffe03f */
[----:B------:R-:W-:Y:S01]  /*9900*/  @UP0 UMOV UR20, UR12 ;  /* 0x0000000c00140c82 */ /* 0x000fe20008000000 */
[----:B------:R-:W-:Y:S10]  /*9910*/  @P0 BRA `(.L_x_415) ;  /* 0x0000000000340947 */ /* 0x000ff40003800000 */
        /* <DEDUP_REMOVED lines=13> */
.L_x_415:
[----:B------:R-:W-:Y:S01]  /*99f0*/  @UP0 UIADD3 UR7, UR16, UR24, URZ ;  /* 0x0000001810070290 */ /* 0x000fe2000fffe03f */
[----:B-1----:R-:W-:Y:S01]  /*9a00*/  SHF.R.S32.HI R2, RZ, 0x1f, R0 ;  /* 0x0000001fff027819 */ /* 0x002fe20000011400 */
[----:B------:R-:W-:Y:S02]  /*9a10*/  @UP0 ULDC.64 UR12, c[0x0][0x458] ;  /* 0x00011600000c0ab9 */ /* 0x000fe40000000a00 */
[----:B------:R-:W-:Y:S01]  /*9a20*/  @UP0 UIMAD.WIDE.U32 UR14, UR7, UR12, URZ ;  /* 0x0000000c070e02a5 */ /* 0x000fe2000f8e003f */
[----:B------:R-:W-:Y:S01]  /*9a30*/  LEA.HI R0, R2, R0, RZ, 0x3 ;  /* 0x0000000002007211 */ /* 0x000fe200078f18ff */
[----:B------:R-:W-:-:S03]  /*9a40*/  @UP0 UIMAD UR7, UR7, UR13, URZ ;  /* 0x0000000d070702a4 */ /* 0x000fc6000f8e023f */
[----:B------:R-:W-:Y:S01]  /*9a50*/  SHF.R.S32.HI R0, RZ, 0x3, R0 ;  /* 0x00000003ff007819 */ /* 0x000fe20000011400 */
        /* <DEDUP_REMOVED lines=16> */
.L_x_416:
[----:B------:R-:W-:Y:S01]  /*9b60*/  UIMAD UR7, UR22, UR10, URZ ;  /* 0x0000000a160772a4 */ /* 0x000fe2000f8e023f */
[----:B------:R-:W-:Y:S01]  /*9b70*/  IMAD.U32 R2, RZ, RZ, UR10 ;  /* 0x0000000aff027e24 */ /* 0x000fe2000f8e00ff */
[----:B------:R-:W-:Y:S01]  /*9b80*/  UIMAD UR6, UR23, -0x80, UR6 ;  /* 0xffffff80170678a4 */ /* 0x000fe2000f8e0206 */
[----:B------:R-:W-:Y:S01]  /*9b90*/  VIADD R6, R0, 0x20 ;  /* 0x0000002000067836 */ /* 0x000fe20000000000 */
[----:B------:R-:W-:Y:S01]  /*9ba0*/  UIMAD UR7, UR18, UR11, UR7 ;  /* 0x0000000b120772a4 */ /* 0x000fe2000f8e0207 */
[----:B------:R-:W-:Y:S01]  /*9bb0*/  IMAD.WIDE.U32 R2, R2, UR18, R4 ;  /* 0x0000001202027c25 */ /* 0x000fe2000f8e0004 */
[----:B------:R-:W-:Y:S01]  /*9bc0*/  USHF.R.S32.HI UR16, URZ, 0x1f, UR56 ;  /* 0x0000001f3f107899 */ /* 0x000fe20008011438 */
[----:B------:R-:W-:Y:S01]  /*9bd0*/  BSSY B0, `(.L_x_417) ;  /* 0x000001c000007945 */ /* 0x000fe20003800000 */
[----:B------:R-:W-:Y:S01]  /*9be0*/  ISETP.GE.AND P3, PT, R6, UR6, PT ;  /* 0x0000000606007c0c */ /* 0x000fe2000bf66270 */
[----:B------:R-:W-:Y:S01]  /*9bf0*/  ULDC.64 UR14, c[0x0][0x468] ;  /* 0x00011a00000e7ab9 */ /* 0x000fe20000000a00 */
[----:B------:R-:W-:Y:S01]  /*9c00*/  MOV R6, UR7 ;  /* 0x0000000700067c02 */ /* 0x000fe20008000f00 */
[----:B------:R-:W-:Y:S01]  /*9c10*/  UIMAD UR7, UR16, UR14, URZ ;  /* 0x0000000e100772a4 */ /* 0x000fe2000f8e023f */
[----:B------:R-:W-:Y:S01]  /*9c20*/  IADD3 R2, P0, R2, UR20, RZ ;  /* 0x0000001402027c10 */ /* 0x000fe2000ff1e0ff */
[C---:B------:R-:W-:Y:S01]  /*9c30*/  VIADD R7, R0.reuse, 0x40 ;  /* 0x0000004000077836 */ /* 0x040fe20000000000 */
[C---:B------:R-:W-:Y:S01]  /*9c40*/  ISETP.GE.AND P4, PT, R0.reuse, UR6, PT ;  /* 0x0000000600007c0c */ /* 0x040fe2000bf86270 */
[----:B------:R-:W-:Y:S01]  /*9c50*/  UIMAD UR15, UR56, UR15, UR7 ;  /* 0x0000000f380f72a4 */ /* 0x000fe2000f8e0207 */
[----:B------:R-:W-:Y:S01]  /*9c60*/  IADD3.X R3, R3, UR21, R6, P0, !PT ;  /* 0x0000001503037c10 */ /* 0x000fe200087fe406 */
[----:B------:R-:W-:Y:S01]  /*9c70*/  IMAD.U32 R6, RZ, RZ, UR14 ;  /* 0x0000000eff067e24 */ /* 0x000fe2000f8e00ff */
[----:B------:R-:W-:Y:S01]  /*9c80*/  ISETP.GE.AND P2, PT, R7, UR6, PT ;  /* 0x0000000607007c0c */ /* 0x000fe2000bf46270 */
[----:B------:R-:W-:Y:S01]  /*9c90*/  VIADD R7, R0, 0x60 ;  /* 0x0000006000077836 */ /* 0x000fe20000000000 */
[----:B------:R-:W-:Y:S01]  /*9ca0*/  SHF.R.S32.HI R11, RZ, 0x1f, R0 ;  /* 0x0000001fff0b7819 */ /* 0x000fe20000011400 */
[----:B------:R-:W-:-:S03]  /*9cb0*/  IMAD.WIDE.U32 R2, R6, UR56, R2 ;  /* 0x0000003806027c25 */ /* 0x000fc6000f8e0002 */
[----:B------:R-:W-:Y:S02]  /*9cc0*/  ISETP.GE.AND P1, PT, R7, UR6, PT ;  /* 0x0000000607007c0c */ /* 0x000fe4000bf26270 */
[----:B------:R-:W-:Y:S01]  /*9cd0*/  IADD3 R10, R3, UR15, RZ ;  /* 0x0000000f030a7c10 */ /* 0x000fe2000fffe0ff */
[----:B------:R-:W-:Y:S10]  /*9ce0*/  @P4 BRA `(.L_x_418) ;  /* 0x0000000000284947 */ /* 0x000ff40003800000 */
        /* <DEDUP_REMOVED lines=9> */
[----:B------:R1:W-:Y:S04]  /*9d80*/  STG.E.128 desc[UR8][R8.64], RZ ;  /* 0x000000ff08007986 */ /* 0x0003e8000c101d08 */
.L_x_418:
[----:B------:R-:W-:Y:S05]  /*9d90*/  BSYNC B0 ;  /* 0x0000000000007941 */ /* 0x000fea0003800000 */
.L_x_417:
[----:B------:R-:W-:Y:S04]  /*9da0*/  BSSY B0, `(.L_x_419) ;  /* 0x000000e000007945 */ /* 0x000fe80003800000 */
[----:B------:R-:W-:Y:S05]  /*9db0*/  @P3 BRA `(.L_x_420) ;  /* 0x0000000000303947 */ /* 0x000fea0003800000 */
[----:B-1----:R-:W-:Y:S01]  /*9dc0*/  IADD3 R8, P0, R0, 0x20, RZ ;  /* 0x0000002000087810 */ /* 0x002fe20007f1e0ff */
        /* <DEDUP_REMOVED lines=10> */
[----:B------:R2:W-:Y:S02]  /*9e70*/  STG.E.128 desc[UR8][R8.64], RZ ;  /* 0x000000ff08007986 */ /* 0x0005e4000c101d08 */
.L_x_420:
[----:B------:R-:W-:Y:S05]  /*9e80*/  BSYNC B0 ;  /* 0x0000000000007941 */ /* 0x000fea0003800000 */
.L_x_419:
        /* <DEDUP_REMOVED lines=14> */
.L_x_422:
[----:B------:R-:W-:Y:S05]  /*9f70*/  BSYNC B0 ;  /* 0x0000000000007941 */ /* 0x000fea0003800000 */
.L_x_421:
[----:B------:R-:W-:Y:S04]  /*9f80*/  BSSY B0, `(.L_x_423) ;  /* 0x000000e000007945 */ /* 0x000fe80003800000 */
[----:B------:R-:W-:Y:S05]  /*9f90*/  @P1 BRA `(.L_x_424) ;  /* 0x0000000000301947 */ /* 0x000fea0003800000 */
[----:B------:R-:W-:Y:S01]  /*9fa0*/  IADD3 R3, P0, R0, 0x60, RZ ;  /* 0x0000006000037810 */ /* 0x000fe20007f1e0ff */
[----:B------:R-:W-:Y:S01]  /*9fb0*/  ULDC.64 UR6, c[0x0][0x3f0] ;  /* 0x0000fc0000067ab9 */ /* 0x000fe20000000a00 */
[----:B------:R-:W-:-:S03]  /*9fc0*/  MOV R7, R10 ;  /* 0x0000000a00077202 */ /* 0x000fc60000000f00 */
[----:B------:R-:W-:-:S04]  /*9fd0*/  IMAD.X R6, RZ, RZ, R11, P0 ;  /* 0x000000ffff067224 */ /* 0x000fc800000e060b */
[----:B-123--:R-:W-:Y:S02]  /*9fe0*/  IMAD R8, R6, UR10, RZ ;  /* 0x0000000a06087c24 */ /* 0x00efe4000f8e02ff */
[----:B------:R-:W-:-:S04]  /*9ff0*/  IMAD.MOV.U32 R6, RZ, RZ, R2 ;  /* 0x000000ffff067224 */ /* 0x000fc800078e0002 */
[----:B------:R-:W-:-:S04]  /*a000*/  IMAD.WIDE.U32 R6, R3, UR10, R6 ;  /* 0x0000000a03067c25 */ /* 0x000fc8000f8e0006 */
[----:B------:R-:W-:Y:S01]  /*a010*/  IMAD R3, R3, UR11, R8 ;  /* 0x0000000b03037c24 */ /* 0x000fe2000f8e0208 */
[----:B------:R-:W-:-:S04]  /*a020*/  LEA R2, P0, R6, UR6, 0x1 ;  /* 0x0000000606027c11 */ /* 0x000fc8000f8008ff */
[----:B------:R-:W-:-:S04]  /*a030*/  IADD3 R3, R3, R7, RZ ;  /* 0x0000000703037210 */ /* 0x000fc80007ffe0ff */
[----:B------:R-:W-:-:S05]  /*a040*/  LEA.HI.X R3, R6, UR7, R3, 0x1, P0 ;  /* 0x0000000706037c11 */ /* 0x000fca00080f0c03 */
[----:B------:R4:W-:Y:S02]  /*a050*/  STG.E.128 desc[UR8][R2.64], RZ ;  /* 0x000000ff02007986 */ /* 0x0009e4000c101d08 */
.L_x_424:
[----:B------:R-:W-:Y:S05]  /*a060*/  BSYNC B0 ;  /* 0x0000000000007941 */ /* 0x000fea0003800000 */
.L_x_423:
[----:B------:R-:W-:Y:S01]  /*a070*/  UIMAD UR6, UR22, UR12, URZ ;  /* 0x0000000c160672a4 */ /* 0x000fe2000f8e023f */
[----:B----4-:R-:W-:Y:S01]  /*a080*/  IMAD.U32 R2, RZ, RZ, UR12 ;  /* 0x0000000cff027e24 */ /* 0x010fe2000f8e00ff */
        /* <DEDUP_REMOVED lines=12> */
[----:B-123--:R-:W-:Y:S01]  /*a150*/  IADD3 R8, R3, UR7, RZ ;  /* 0x0000000703087c10 */ /* 0x00efe2000fffe0ff */
[----:B------:R-:W-:Y:S06]  /*a160*/  @P4 BRA `(.L_x_426) ;  /* 0x0000000000284947 */ /* 0x000fec0003800000 */
        /* <DEDUP_REMOVED lines=10> */
.L_x_426:
[----:B------:R-:W-:Y:S05]  /*a210*/  BSYNC B0 ;  /* 0x0000000000007941 */ /* 0x000fea0003800000 */
.L_x_425:
        /* <DEDUP_REMOVED lines=14> */
.L_x_428:
[----:B------:R-:W-:Y:S05]  /*a300*/  BSYNC B0 ;  /* 0x0000000000007941 */ /* 0x000fea0003800000 */
.L_x_427:
        /* <DEDUP_REMOVED lines=14> */
.L_x_430:
[----:B------:R-:W-:Y:S05]  /*a3f0*/  BSYNC B0 ;  /* 0x0000000000007941 */ /* 0x000fea0003800000 */
.L_x_429:
[----:B------:R-:W-:Y:S05]  /*a400*/  @P1 BRA `(.L_x_414) ;  /* 0x0000000000301947 */ /* 0x000fea0003800000 */
[----:B------:R-:W-:Y:S01]  /*a410*/  IADD3 R0, P0, R0, 0x60, RZ ;  /* 0x0000006000007810 */ /* 0x000fe20007f1e0ff */
[----:B------:R-:W-:Y:S01]  /*a420*/  IMAD.MOV.U32 R4, RZ, RZ, R2 ;  /* 0x000000ffff047224 */ /* 0x000fe200078e0002 */
[----:B------:R-:W-:Y:S01]  /*a430*/  MOV R5, R8 ;  /* 0x0000000800057202 */ /* 0x000fe20000000f00 */
[----:B------:R-:W-:Y:S02]  /*a440*/  ULDC.64 UR6, c[0x0][0x3f8] ;  /* 0x0000fe0000067ab9 */ /* 0x000fe40000000a00 */
[----:B------:R-:W-:Y:S02]  /*a450*/  IMAD.X R3, RZ, RZ, R11, P0 ;  /* 0x000000ffff037224 */ /* 0x000fe400000e060b */
[----:B------:R-:W-:-:S04]  /*a460*/  IMAD.WIDE.U32 R4, R0, UR12, R4 ;  /* 0x0000000c00047c25 */ /* 0x000fc8000f8e0004 */
[----:B------:R-:W-:Y:S01]  /*a470*/  IMAD R3, R3, UR12, RZ ;  /* 0x0000000c03037c24 */ /* 0x000fe2000f8e02ff */
[----:B------:R-:W-:-:S03]  /*a480*/  LEA R2, P0, R4, UR6, 0x1 ;  /* 0x0000000604027c11 */ /* 0x000fc6000f8008ff */
[----:B------:R-:W-:-:S05]  /*a490*/  IMAD R0, R0, UR13, R3 ;  /* 0x0000000d00007c24 */ /* 0x000fca000f8e0203 */
[----:B------:R-:W-:-:S04]  /*a4a0*/  IADD3 R0, R0, R5, RZ ;  /* 0x0000000500007210 */ /* 0x000fc80007ffe0ff */
[----:B------:R-:W-:-:S05]  /*a4b0*/  LEA.HI.X R3, R4, UR7, R0, 0x1, P0 ;  /* 0x0000000704037c11 */ /* 0x000fca00080f0c00 */
[----:B------:R4:W-:Y:S02]  /*a4c0*/  STG.E.128 desc[UR8][R2.64], RZ ;  /* 0x000000ff02007986 */ /* 0x0009e4000c101d08 */
.L_x_414:
[----:B------:R-:W-:Y:S05]  /*a4d0*/  BSYNC B1 ;  /* 0x0000000000017941 */ /* 0x000fea0003800000 */
.L_x_389:
        /* <DEDUP_REMOVED lines=11> */
.L_x_431:
[----:B------:R-:W-:Y:S05]  /*a590*/  EXIT ;  /* 0x000000000000794d */ /* 0x000fea0003800000 */
.L_x_433:
        /* <DEDUP_REMOVED lines=14> */
.L_x_2462:


//--------------------- .text._ZN5flash44flash_bwd_dq_dk_dv_loop_seqk_parallel_kernelI23Flash_bwd_kernel_traitsILi64ELi128ELi128ELi8ELi4ELi4ELi4ELb0ELb0EN7cutlass6half_tE19Flash_kernel_traitsILi64ELi128ELi128ELi8ES3_EELb0ELb0ELb0ELb0ELb0ELb0ELb0EEEvNS_16Flash_bwd_paramsE --------------------------
	.section	.text._ZN5flash44flash_bwd_dq_dk_dv_loop_seqk_parallel_kernelI23Flash_bwd_kernel_traitsILi64ELi128ELi128ELi8ELi4ELi4ELi4ELb0ELb0EN7cutlass6half_tE19Flash_kernel_traitsILi64ELi128ELi128ELi8ES3_EELb0ELb0ELb0ELb0ELb0ELb0ELb0EEEvNS_16Flash_bwd_paramsE,"ax",@progbits
	.align	128
        .global         _ZN5flash44flash_bwd_dq_dk_dv_loop_seqk_parallel_kernelI23Flash_bwd_kernel_traitsILi64ELi128ELi128ELi8ELi4ELi4ELi4ELb0ELb0EN7cutlass6half_tE19Flash_kernel_traitsILi64ELi128ELi128ELi8ES3_EELb0ELb0ELb0ELb0ELb0ELb0ELb0EEEvNS_16Flash_bwd_paramsE
        .type           _ZN5flash44flash_bwd_dq_dk_dv_loop_seqk_parallel_kernelI23Flash_bwd_kernel_traitsILi64ELi128ELi128ELi8ELi4ELi4ELi4ELb0ELb0EN7cutlass6half_tE19Flash_kernel_traitsILi64ELi128ELi128ELi8ES3_EELb0ELb0ELb0ELb0ELb0ELb0ELb0EEEvNS_16Flash_bwd_paramsE,@function
        .size           _ZN5flash44flash_bwd_dq_dk_dv_loop_seqk_parallel_kernelI23Flash_bwd_kernel_traitsILi64ELi128ELi128ELi8ELi4ELi4ELi4ELb0ELb0EN7cutlass6half_tE19Flash_kernel_traitsILi64ELi128ELi128ELi8ES3_EELb0ELb0ELb0ELb0ELb0ELb0ELb0EEEvNS_16Flash_bwd_paramsE,(.L_x_2463 - _ZN5flash44flash_bwd_dq_dk_dv_loop_seqk_parallel_kernelI23Flash_bwd_kernel_traitsILi64ELi128ELi128ELi8ELi4ELi4ELi4ELb0ELb0EN7cutlass6half_tE19Flash_kernel_traitsILi64ELi128ELi128ELi8ES3_EELb0ELb0ELb0ELb0ELb0ELb0ELb0EEEvNS_16Flash_bwd_paramsE)
        .other          _ZN5flash44flash_bwd_dq_dk_dv_loop_seqk_parallel_kernelI23Flash_bwd_kernel_traitsILi64ELi128ELi128ELi8ELi4ELi4ELi4ELb0ELb0EN7cutlass6half_tE19Flash_kernel_traitsILi64ELi128ELi128ELi8ES3_EELb0ELb0ELb0ELb0ELb0ELb0ELb0EEEvNS_16Flash_bwd_paramsE,@"STO_CUDA_ENTRY STV_DEFAULT"
_ZN5flash44flash_bwd_dq_dk_dv_loop_seqk_parallel_kernelI23Flash_bwd_kernel_traitsILi64ELi128ELi128ELi8ELi4ELi4ELi4ELb0ELb0EN7cutlass6half_tE19Flash_kernel_traitsILi64ELi128ELi128ELi8ES3_EELb0ELb0ELb0ELb0ELb0ELb0ELb0EEEvNS_16Flash_bwd_paramsE:
.text._ZN5flash44flash_bwd_dq_dk_dv_loop_seqk_parallel_kernelI23Flash_bwd_kernel_traitsILi64ELi128ELi128ELi8ELi4ELi4ELi4ELb0ELb0EN7cutlass6half_tE19Flash_kernel_traitsILi64ELi128ELi128ELi8ES3_EELb0ELb0ELb0ELb0ELb0ELb0ELb0EEEvNS_16Flash_bwd_paramsE:
        /* <DEDUP_REMOVED lines=22> */
[----:B---3--:R-:W-:-:S03]  /*0160*/  USHF.L.U32 UR5, UR46, 0x7, URZ ;  /* 0x000000072e057899 */ /* 0x008fc6000800063f */
[CC--:B------:R-:W-:Y:S02]  /*0170*/  LEA.HI R5, R13.reuse, R14.reuse, RZ, 0x5 ;  /* 0x0000000e0d057211 */ /* 0x0c0fe400078f28ff */
[----:B------:R-:W-:Y:S02]  /*0180*/  LEA.HI R3, R13, R14, RZ, 0x4 ;  /* 0x0000000e0d037211 */ /* 0x000fe400078f20ff */
[--C-:B------:R-:W-:Y:S01]  /*0190*/  SHF.R.S32.HI R6, RZ, 0x5, R5.reuse ;  /* 0x00000005ff067819 */ /* 0x100fe20000011405 */
[----:B----4-:R-:W-:Y:S01]  /*01a0*/  USHF.R.S32.HI UR6, URZ, 0x1f, UR57 ;  /* 0x0000001f3f067899 */ /* 0x010fe20008011439 */
[----:B------:R-:W-:Y:S02]  /*01b0*/  SHF.R.S32.HI R0, RZ, 0x1f, R5 ;  /* 0x0000001fff007819 */ /* 0x000fe40000011405 */
[----:B------:R-:W-:Y:S02]  /*01c0*/  SHF.R.S32.HI R4, RZ, 0x4, R3 ;  /* 0x00000004ff047819 */ /* 0x000fe40000011403 */
        /* <DEDUP_REMOVED lines=8> */
[----:B------:R-:W-:-:S02]  /*0250*/  LOP3.LUT R2, R5, 0xffffffe0, RZ, 0xc0, !PT ;  /* 0xffffffe005027812 */ /* 0x000fc400078ec0ff */
[----:B------:R-:W-:Y:S01]  /*0260*/  SHF.R.S32.HI R3, RZ, 0x3, R16 ;  /* 0x00000003ff037819 */ /* 0x000fe20000011410 */
[C---:B------:R-:W-:Y:S01]  /*0270*/  IMAD.IADD R4, R14.reuse, 0x1, -R0 ;  /* 0x000000010e047824 */ /* 0x040fe200078e0a00 */
[----:B------:R-:W-:Y:S01]  /*0280*/  LEA.HI R15, R13, R14, RZ, 0x2 ;  /* 0x0000000e0d0f7211 */ /* 0x000fe200078f10ff */
[----:B------:R-:W-:Y:S01]  /*0290*/  IMAD.IADD R2, R14, 0x1, -R2 ;  /* 0x000000010e027824 */ /* 0x000fe200078e0a02 */
[----:B------:R-:W-:Y:S01]  /*02a0*/  LOP3.LUT R5, R16, 0xfffffff8, RZ, 0xc0, !PT ;  /* 0xfffffff810057812 */ /* 0x000fe200078ec0ff */
[----:B------:R-:W-:Y:S01]  /*02b0*/  IMAD.SHL.U32 R3, R3, 0x40, RZ ;  /* 0x0000004003037824 */ /* 0x000fe200078e00ff */
[--C-:B------:R-:W-:Y:S02]  /*02c0*/  SHF.R.S32.HI R7, RZ, 0x2, R15.reuse ;  /* 0x00000002ff077819 */ /* 0x100fe4000001140f */
[----:B------:R-:W-:Y:S01]  /*02d0*/  SHF.R.S32.HI R6, RZ, 0x1f, R15 ;  /* 0x0000001fff067819 */ /* 0x000fe2000001140f */
[----:B------:R-:W-:Y:S01]  /*02e0*/  IMAD.IADD R0, R14, 0x1, -R5 ;  /* 0x000000010e007824 */ /* 0x000fe200078e0a05 */
[----:B------:R-:W-:-:S02]  /*02f0*/  LOP3.LUT R3, R3, 0x1c0, RZ, 0xc0, !PT ;  /* 0x000001c003037812 */ /* 0x000fc400078ec0ff */
[----:B------:R-:W-:Y:S01]  /*0300*/  LEA.HI R5, R6, R7, RZ, 0x3 ;  /* 0x0000000706057211 */ /* 0x000fe200078f18ff */
[----:B------:R-:W-:Y:S01]  /*0310*/  IMAD.SHL.U32 R224, R0, 0x8, RZ ;  /* 0x0000000800e07824 */ /* 0x000fe200078e00ff */
[----:B------:R-:W-:Y:S02]  /*0320*/  SHF.R.U32.HI R6, RZ, 0x3, R3 ;  /* 0x00000003ff067819 */ /* 0x000fe40000011603 */
[----:B------:R-:W-:Y:S02]  /*0330*/  LOP3.LUT R5, R5, 0xfffffff8, RZ, 0xc0, !PT ;  /* 0xfffffff805057812 */ /* 0x000fe400078ec0ff */
[----:B------:R-:W-:Y:S02]  /*0340*/  LOP3.LUT R3, R3, 0x38, R224, 0xf8, !PT ;  /* 0x0000003803037812 */ /* 0x000fe400078ef8e0 */
[----:B------:R-:W-:Y:S01]  /*0350*/  SHF.R.S32.HI R9, RZ, 0x1f, R4 ;  /* 0x0000001fff097819 */ /* 0x000fe20000011404 */
[----:B------:R-:W-:Y:S01]  /*0360*/  IMAD.IADD R7, R7, 0x1, -R5 ;  /* 0x0000000107077824 */ /* 0x000fe200078e0a05 */
[----:B------:R-:W-:-:S02]  /*0370*/  SHF.R.S32.HI R8, RZ, 0x1f, R2 ;  /* 0x0000001fff087819 */ /* 0x000fc40000011402 */
[----:B------:R-:W-:Y:S02]  /*0380*/  LOP3.LUT R5, R3, R6, RZ, 0x3c, !PT ;  /* 0x0000000603057212 */ /* 0x000fe400078e3cff */
[----:B------:R-:W-:Y:S02]  /*0390*/  LEA.HI R3, R13, R14, RZ, 0x6 ;  /* 0x0000000e0d037211 */ /* 0x000fe400078f30ff */
[----:B------:R-:W-:Y:S02]  /*03a0*/  LEA.HI R11, R9, R4, RZ, 0x3 ;  /* 0x00000004090b7211 */ /* 0x000fe400078f18ff */
[C---:B------:R-:W-:Y:S01]  /*03b0*/  LOP3.LUT P4, RZ, R0.reuse, 0x2, RZ, 0xc0, !PT ;  /* 0x0000000200ff7812 */ /* 0x040fe2000788c0ff */
[----:B------:R-:W-:Y:S01]  /*03c0*/  IMAD.SHL.U32 R3, R3, 0x8, RZ ;  /* 0x0000000803037824 */ /* 0x000fe200078e00ff */
[C---:B------:R-:W-:Y:S01]  /*03d0*/  LOP3.LUT P3, RZ, R0.reuse, 0x4, RZ, 0xc0, !PT ;  /* 0x0000000400ff7812 */ /* 0x040fe2000786c0ff */
[----:B------:R-:W-:Y:S01]  /*03e0*/  IMAD.SHL.U32 R0, R0, 0x40, RZ ;  /* 0x0000004000007824 */ /* 0x000fe200078e00ff */
[----:B------:R-:W-:-:S02]  /*03f0*/  LEA.HI R8, R8, R2, RZ, 0x2 ;  /* 0x0000000208087211 */ /* 0x000fc400078f10ff */
[----:B------:R-:W-:Y:S02]  /*0400*/  LOP3.LUT R2, R11, 0xfffffff8, RZ, 0xc0, !PT ;  /* 0xfffffff80b027812 */ /* 0x000fe400078ec0ff */
[----:B------:R-:W-:Y:S02]  /*0410*/  LEA.HI R6, R13, R14, RZ, 0x7 ;  /* 0x0000000e0d067211 */ /* 0x000fe400078f38ff */
[----:B------:R-:W-:Y:S01]  /*0420*/  LOP3.LUT R0, R0, 0x1c0, RZ, 0xc0, !PT ;  /* 0x000001c000007812 */ /* 0x000fe200078ec0ff */
[----:B------:R-:W-:Y:S01]  /*0430*/  IMAD.IADD R13, R4, 0x1, -R2 ;  /* 0x00000001040d7824 */ /* 0x000fe200078e0a02 */
[----:B------:R-:W-:Y:S01]  /*0440*/  LOP3.LUT R252, R5, 0xfffffe00, R3, 0xf8, !PT ;  /* 0xfffffe0005fc7812 */ /* 0x000fe200078ef803 */
[----:B------:R-:W-:Y:S01]  /*0450*/  IMAD.SHL.U32 R2, R10, 0x10, RZ ;  /* 0x000000100a027824 */ /* 0x000fe200078e00ff */
[----:B------:R-:W-:Y:S01]  /*0460*/  SHF.R.S32.HI R3, RZ, 0x7, R6 ;  /* 0x00000007ff037819 */ /* 0x000fe20000011406 */
[----:B------:R-:W-:Y:S01]  /*0470*/  IMAD.SHL.U32 R4, R12, 0x200, RZ ;  /* 0x000002000c047824 */ /* 0x000fe200078e00ff */
[----:B------:R-:W-:-:S02]  /*0480*/  LOP3.LUT R184, R0, 0x8, R16, 0xf8, !PT ;  /* 0x0000000800b87812 */ /* 0x000fc400078ef810 */
[----:B------:R-:W-:Y:S02]  /*0490*/  SHF.R.U32.HI R180, RZ, 0x3, R0 ;  /* 0x00000003ffb47819 */ /* 0x000fe40000011600 */
[----:B------:R-:W-:Y:S01]  /*04a0*/  LOP3.LUT R5, R0, 0x30, R2, 0xf8, !PT ;  /* 0x0000003000057812 */ /* 0x000fe200078ef802 */
[----:B------:R-:W-:Y:S01]  /*04b0*/  IMAD R0, R3, 0x1000, R4 ;  /* 0x0000100003007824 */ /* 0x000fe200078e0204 */
[----:B------:R-:W-:Y:S02]  /*04c0*/  LOP3.LUT R184, R184, R180, RZ, 0x3c, !PT ;  /* 0x000000b4b8b87212 */ /* 0x000fe400078e3cff */
[----:B------:R-:W-:Y:S02]  /*04d0*/  LOP3.LUT R5, R5, 0x8, R16, 0xf8, !PT ;  /* 0x0000000805057812 */ /* 0x000fe400078ef810 */
[----:B------:R-:W-:Y:S01]  /*04e0*/  LOP3.LUT R6, R7, 0x1, RZ, 0xc0, !PT ;  /* 0x0000000107067812 */ /* 0x000fe200078ec0ff */
[----:B------:R-:W-:Y:S01]  /*04f0*/  IMAD.IADD R184, R0, 0x1, R184 ;  /* 0x0000000100b87824 */ /* 0x000fe200078e02b8 */
[----:B------:R-:W-:-:S02]  /*0500*/  LOP3.LUT R0, R15, 0x7ffffffc, RZ, 0xc0, !PT ;  /* 0x7ffffffc0f007812 */ /* 0x000fc400078ec0ff */
[----:B------:R-:W-:Y:S01]  /*0510*/  LEA.HI.SX32 R2, R8, R2, 0x1e ;  /* 0x0000000208027211 */ /* 0x000fe200078ff2ff */
[----:B------:R-:W-:Y:S01]  /*0520*/  IMAD.SHL.U32 R184, R184, 0x2, RZ ;  /* 0x00000002b8b87824 */ /* 0x000fe200078e00ff */
[----:B------:R-:W-:Y:S01]  /*0530*/  LOP3.LUT R180, R4, R5, R180, 0xf6, !PT ;  /* 0x0000000504b47212 */ /* 0x000fe200078ef6b4 */
[----:B------:R-:W-:Y:S01]  /*0540*/  IMAD.IADD R5, R14, 0x1, -R0 ;  /* 0x000000010e057824 */ /* 0x000fe200078e0a00 */
[----:B------:R-:W-:Y:S01]  /*0550*/  ISETP.NE.U32.AND P0, PT, R6, 0x1, PT ;  /* 0x000000010600780c */ /* 0x000fe20003f05070 */
[C---:B------:R-:W-:Y:S01]  /*0560*/  IMAD.SHL.U32 R0, R7.reuse, 0x40, RZ ;  /* 0x0000004007007824 */ /* 0x040fe200078e00ff */
[----:B------:R1:W-:Y:S01]  /*0570*/  STL [R1+0x4], R2 ;  /* 0x0000040201007387 */ /* 0x0003e20000100800 */
[----:B------:R-:W-:Y:S01]  /*0580*/  IMAD.SHL.U32 R14, R14, 0x2, RZ ;  /* 0x000000020e0e7824 */ /* 0x000fe200078e00ff */
[----:B------:R-:W-:Y:S01]  /*0590*/  R2P PR, R7, 0x6 ;  /* 0x0000000607007804 */ /* 0x000fe20000000000 */
[----:B------:R-:W-:Y:S01]  /*05a0*/  IMAD.SHL.U32 R6, R12, 0x10, RZ ;  /* 0x000000100c067824 */ /* 0x000fe200078e00ff */
[----:B------:R-:W-:Y:S01]  /*05b0*/  LOP3.LUT R0, R0, 0x1c0, RZ, 0xc0, !PT ;  /* 0x000001c000007812 */ /* 0x000fe200078ec0ff */
[----:B------:R-:W-:Y:S01]  /*05c0*/  IMAD.SHL.U32 R5, R5, 0x2, RZ ;  /* 0x0000000205057824 */ /* 0x000fe200078e00ff */
[----:B------:R-:W-:-:S02]  /*05d0*/  LOP3.LUT R7, R14, 0x6, RZ, 0xc0, !PT ;  /* 0x000000060e077812 */ /* 0x000fc400078ec0ff */
[----:B------:R-:W-:Y:S02]  /*05e0*/  SHF.R.U32.HI R4, RZ, 0x3, R0 ;  /* 0x00000003ff047819 */ /* 0x000fe40000011600 */
[C---:B------:R-:W-:Y:S01]  /*05f0*/  SEL R185, R218.reuse, 0xffffffe0, !P4 ;  /* 0xffffffe0dab97807 */ /* 0x040fe20006000000 */
[C---:B------:R-:W-:Y:S01]  /*0600*/  IMAD R7, R3.reuse, 0x40, R7 ;  /* 0x0000004003077824 */ /* 0x040fe200078e0207 */
[----:B------:R-:W-:Y:S02]  /*0610*/  SEL R218, R218, 0xffffffe0, !P1 ;  /* 0xffffffe0dada7807 */ /* 0x000fe40004800000 */
[----:B------:R-:W-:Y:S02]  /*0620*/  SEL R216, R216, 0x10, !P0 ;  /* 0x00000010d8d87807 */ /* 0x000fe40004000000 */
[----:B------:R2:W-:Y:S01]  /*0630*/  STL [R1], R7 ;  /* 0x0000000701007387 */ /* 0x0005e20000100800 */
[----:B------:R-:W-:Y:S01]  /*0640*/  LEA R180, R180, UR4, 0x1 ;  /* 0x00000004b4b47c11 */ /* 0x000fe2000f8e08ff */
[----:B-1----:R-:W-:-:S02]  /*0650*/  IMAD.SHL.U32 R2, R3, 0x8, RZ ;  /* 0x0000000803027824 */ /* 0x002fc400078e00ff */
[----:B------:R-:W-:-:S03]  /*0660*/  IMAD R3, R3, 0x2000, R5 ;  /* 0x0000200003037824 */ /* 0x000fc600078e0205 */
[----:B------:R-:W-:Y:S01]  /*0670*/  LOP3.LUT R2, R2, 0x8, RZ, 0xc0, !PT ;  /* 0x0000000802027812 */ /* 0x000fe200078ec0ff */
[----:B------:R-:W-:-:S03]  /*0680*/  IMAD R3, R10, 0x400, R3 ;  /* 0x000004000a037824 */ /* 0x000fc600078e0203 */
[----:B------:R-:W-:Y:S02]  /*0690*/  LOP3.LUT R9, R2, 0x10, R6, 0xf8, !PT ;  /* 0x0000001002097812 */ /* 0x000fe400078ef806 */
[CC--:B------:R-:W-:Y:S01]  /*06a0*/  LOP3.LUT R8, R4.reuse, R0.reuse, R2, 0x1e, !PT ;  /* 0x0000000004087212 */ /* 0x0c0fe200078e1e02 */
[----:B------:R-:W-:Y:S01]  /*06b0*/  IMAD.SHL.U32 R2, R13, 0x40, RZ ;  /* 0x000000400d027824 */ /* 0x000fe200078e00ff */
[----:B------:R-:W-:Y:S01]  /*06c0*/  LOP3.LUT R6, R4, R0, RZ, 0xfc, !PT ;  /* 0x0000000004067212 */ /* 0x000fe200078efcff */
[----:B------:R-:W-:Y:S02]  /*06d0*/  IMAD R0, R10, 0x400, R5 ;  /* 0x000004000a007824 */ /* 0x000fe400078e0205 */
[----:B--2---:R-:W-:Y:S01]  /*06e0*/  IMAD.SHL.U32 R7, R11, 0x40, RZ ;  /* 0x000000400b077824 */ /* 0x004fe200078e00ff */
[----:B------:R-:W-:Y:S01]  /*06f0*/  LOP3.LUT R2, R2, 0x1c0, RZ, 0xc0, !PT ;  /* 0x000001c002027812 */ /* 0x000fe200078ec0ff */
[----:B------:R-:W-:Y:S02]  /*0700*/  IMAD.SHL.U32 R4, R12, 0x8, RZ ;  /* 0x000000080c047824 */ /* 0x000fe400078e00ff */
[----:B------:R-:W-:Y:S01]  /*0710*/  IMAD.IADD R6, R6, 0x1, R3 ;  /* 0x0000000106067824 */ /* 0x000fe200078e0203 */
[----:B------:R-:W-:Y:S01]  /*0720*/  SHF.R.U32.HI R5, RZ, 0x3, R2 ;  /* 0x00000003ff057819 */ /* 0x000fe20000011602 */
        /* <DEDUP_REMOVED lines=12> */
[----:B------:R-:W-:-:S02]  /*07f0*/  USHF.R.S32.HI UR6, URZ, 0x1f, UR46 ;  /* 0x0000001f3f067899 */ /* 0x000fc4000801142e */
[----:B------:R-:W-:Y:S02]  /*0800*/  IMAD.U32 R2, RZ, RZ, UR5 ;  /* 0x00000005ff027e24 */ /* 0x000fe4000f8e00ff */
[----:B------:R-:W-:Y:S01]  /*0810*/  IMAD.U32 R3, RZ, RZ, UR5 ;  /* 0x00000005ff037e24 */ /* 0x000fe2000f8e00ff */
[----:B------:R-:W-:Y:S01]  /*0820*/  UIADD3 UR5, UR4, 0xc000, URZ ;  /* 0x0000c00004057890 */ /* 0x000fe2000fffe03f */
[----:B------:R-:W-:Y:S01]  /*0830*/  MOV R0, UR6 ;  /* 0x0000000600007c02 */ /* 0x000fe20008000f00 */
[----:B------:R-:W-:Y:S01]  /*0840*/  IMAD.U32 R2, RZ, RZ, UR6 ;  /* 0x00000006ff027e24 */ /* 0x000fe2000f8e00ff */
[----:B------:R-:W-:Y:S01]  /*0850*/  UIADD3 UR6, UR4, 0xc000, URZ ;  /* 0x0000c00004067890 */ /* 0x000fe2000fffe03f */
[----:B------:R-:W-:Y:S02]  /*0860*/  IMAD.MOV.U32 R0, RZ, RZ, 0x40 ;  /* 0x00000040ff007424 */ /* 0x000fe400078e00ff */
        /* <DEDUP_REMOVED lines=12> */
[----:B------:R-:W-:Y:S01]  /*0930*/  STL [R1+0x8], R7 ;  /* 0x0000080701007387 */ /* 0x000fe20000100800 */
        /* <DEDUP_REMOVED lines=33> */
.L_x_510:
        /* <DEDUP_REMOVED lines=16> */
[----:B-1----:R-:W-:Y:S01]  /*0c50*/  IMAD.U32 R2, RZ, RZ, UR10 ;  /* 0x0000000aff027e24 */ /* 0x002fe2000f8e00ff */
        /* <DEDUP_REMOVED lines=14> */
[----:B--234-:R-:W2:Y:S05]  /*0d40*/  @P1 LDG.E R7, desc[UR8][R4.64] ;  /* 0x0000000804071981 */ /* 0x01ceaa000c1e1900 */
        /* <DEDUP_REMOVED lines=35> */
.L_x_434:
        /* <DEDUP_REMOVED lines=15> */
[----:B------:R-:W-:-:S02]  /*1070*/  UIADD3 UR17, UR39, 0x7f, URZ ;  /* 0x0000007f27117890 */ /* 0x000fc4000fffe03f */
[----:B------:R-:W-:Y:S02]  /*1080*/  UIMAD UR29, UR46, UR11, UR10 ;  /* 0x0000000b2e1d72a4 */ /* 0x000fe4000f8e020a */
[----:B------:R-:W-:Y:S01]  /*1090*/  USHF.L.U64.HI UR20, UR46, 0x7, UR58 ;  /* 0x000000072e147899 */ /* 0x000fe2000801023a */
[----:B------:R-:W-:Y:S01]  /*10a0*/  @!UP1 ULDC.64 UR10, c[0x0][0x418] ;  /* 0x00010600000a9ab9 */ /* 0x000fe20000000a00 */
[----:B------:R-:W-:Y:S01]  /*10b0*/  USHF.R.S32.HI UR21, URZ, 0x1f, UR17 ;  /* 0x0000001f3f157899 */ /* 0x000fe20008011411 */
[----:B------:R-:W-:Y:S01]  /*10c0*/  ULDC.64 UR24, c[0x0][0x240] ;  /* 0x0000900000187ab9 */ /* 0x000fe20000000a00 */
[----:B------:R-:W-:Y:S01]  /*10d0*/  ULDC UR59, c[0x0][0x2d4] ;  /* 0x0000b500003b7ab9 */ /* 0x000fe20000000800 */
[----:B------:R-:W-:Y:S01]  /*10e0*/  ULDC UR45, c[0x0][0x2dc] ;  /* 0x0000b700002d7ab9 */ /* 0x000fe20000000800 */
[----:B------:R-:W-:Y:S01]  /*10f0*/  ULDC UR61, c[0x0][0x270] ;  /* 0x00009c00003d7ab9 */ /* 0x000fe20000000800 */
[----:B-1----:R-:W-:Y:S01]  /*1100*/  IABS R5, R6 ;  /* 0x0000000600057213 */ /* 0x002fe20000000000 */
[----:B------:R-:W-:Y:S01]  /*1110*/  @!UP1 UIMAD.WIDE.U32 UR34, UR46, UR10, URZ ;  /* 0x0000000a2e2292a5 */ /* 0x000fe2000f8e003f */
[----:B------:R-:W-:Y:S01]  /*1120*/  ISETP.NE.AND P3, PT, R6, RZ, PT ;  /* 0x000000ff0600720c */ /* 0x000fe20003f65270 */
[----:B------:R-:W-:Y:S01]  /*1130*/  @UP0 UIADD3 UR22, UR16, UR27, URZ ;  /* 0x0000001b10160290 */ /* 0x000fe2000fffe03f */
[----:B------:R-:W1:Y:S01]  /*1140*/  I2F.RP R2, R5 ;  /* 0x0000000500027306 */ /* 0x000e620000209400 */
[----:B------:R-:W-:-:S02]  /*1150*/  USHF.R.S32.HI UR36, URZ, 0x1f, UR59 ;  /* 0x0000001f3f247899 */ /* 0x000fc4000801143b */
[----:B------:R-:W-:Y:S02]  /*1160*/  UIMAD UR51, UR57, UR45, URZ ;  /* 0x0000002d393372a4 */ /* 0x000fe4000f8e023f */
[----:B--2---:R-:W-:Y:S02]  /*1170*/  UIMAD.WIDE.U32 UR30, UR14, UR12, URZ ;  /* 0x0000000c0e1e72a5 */ /* 0x004fe4000f8e003f */
[----:B------:R-:W-:Y:S02]  /*1180*/  USEL UR38, UR20, URZ, UP2 ;  /* 0x0000003f14267287 */ /* 0x000fe40009000000 */
[----:B------:R-:W-:Y:S02]  /*1190*/  UIMAD UR48, UR14, UR13, UR31 ;  /* 0x0000000d0e3072a4 */ /* 0x000fe4000f8e021f */
[----:B------:R-:W-:Y:S01]  /*11a0*/  USHF.L.U32 UR14, UR46, 0x7, URZ ;  /* 0x000000072e0e7899 */ /* 0x000fe2000800063f */
[----:B------:R-:W-:Y:S01]  /*11b0*/  @UP1 ULDC.64 UR12, c[0x0][0x420] ;  /* 0x00010800000c1ab9 */ /* 0x000fe20000000a00 */
[----:B------:R-:W-:Y:S01]  /*11c0*/  UIADD3 UR49, UR19, UR29, URZ ;  /* 0x0000001d13317290 */ /* 0x000fe2000fffe03f */
[----:B-1----:R-:W1:Y:S01]  /*11d0*/  MUFU.RCP R2, R2 ;  /* 0x0000000200027308 */ /* 0x002e620000001000 */
[----:B------:R-:W-:-:S02]  /*11e0*/  @UP1 UIMAD.WIDE.U32 UR42, UR7, UR12, URZ ;  /* 0x0000000c072a12a5 */ /* 0x000fc4000f8e003f */
[----:B------:R-:W-:Y:S02]  /*11f0*/  @!UP1 UIMAD UR12, UR58, UR10, URZ ;  /* 0x0000000a3a0c92a4 */ /* 0x000fe4000f8e023f */
[----:B------:R-:W-:Y:S02]  /*1200*/  USEL UR33, UR14, URZ, UP2 ;  /* 0x0000003f0e217287 */ /* 0x000fe40009000000 */
[----:B------:R-:W-:Y:S02]  /*1210*/  @!UP1 UIMAD UR32, UR46, UR11, UR12 ;  /* 0x0000000b2e2092a4 */ /* 0x000fe4000f8e020c */
[----:B------:R-:W-:Y:S02]  /*1220*/  UIMAD.WIDE.U32 UR14, UR7, UR24, URZ ;  /* 0x00000018070e72a5 */ /* 0x000fe4000f8e003f */
[----:B------:R-:W-:Y:S02]  /*1230*/  UIMAD.WIDE UR10, UR45, UR61, URZ ;  /* 0x0000003d2d0a72a5 */ /* 0x000fe4000f8e023f */
[----:B------:R-:W-:-:S02]  /*1240*/  ULEA.HI UR45, UR21, UR17, URZ, 0x7 ;  /* 0x00000011152d7291 */ /* 0x000fc4000f8f383f */
[----:B------:R-:W-:Y:S01]  /*1250*/  USEL UR56, UR18, UR14, !UP1 ;  /* 0x0000000e12387287 */ /* 0x000fe2000c800000 */
[----:B-1----:R-:W-:Y:S01]  /*1260*/  VIADD R2, R2, 0xffffffe ;  /* 0x0ffffffe02027836 */ /* 0x002fe20000000000 */
[----:B------:R-:W-:Y:S01]  /*1270*/  @UP0 ULDC.64 UR20, c[0x0][0x248] ;  /* 0x0000920000140ab9 */ /* 0x000fe20000000a00 */
[----:B------:R-:W-:Y:S01]  /*1280*/  ULDC.U8 UR37, c[0x0][0x3d8] ;  /* 0x0000f60000257ab9 */ /* 0x000fe20000000000 */
[----:B------:R-:W-:Y:S01]  /*1290*/  @UP0 UIMAD.WIDE.U32 UR18, UR22, UR20, URZ ;  /* 0x00000014161202a5 */ /* 0x000fe2000f8e003f */
[----:B------:R-:W1:Y:S01]  /*12a0*/  F2I.FTZ.U32.TRUNC.NTZ R3, R2 ;  /* 0x0000000200037305 */ /* 0x000e62000021f000 */
[----:B------:R-:W-:Y:S02]  /*12b0*/  UIMAD UR17, UR36, UR46, URZ ;  /* 0x0000002e241172a4 */ /* 0x000fe4000f8e023f */
[----:B------:R-:W-:Y:S02]  /*12c0*/  UISETP.NE.AND UP3, UPT, UR37, URZ, UPT ;  /* 0x0000003f2500728c */ /* 0x000fe4000bf65270 */
[----:B------:R-:W-:-:S02]  /*12d0*/  @UP1 UIMAD UR50, UR7, UR13, UR43 ;  /* 0x0000000d073212a4 */ /* 0x000fc4000f8e022b */
[----:B------:R-:W-:Y:S02]  /*12e0*/  UIMAD UR23, UR7, UR25, URZ ;  /* 0x00000019071772a4 */ /* 0x000fe4000f8e023f */
[----:B------:R-:W-:Y:S02]  /*12f0*/  UIMAD.WIDE.U32 UR12, UR46, UR59, URZ ;  /* 0x0000003b2e0c72a5 */ /* 0x000fe4000f8e003f */
[----:B------:R-:W-:Y:S02]  /*1300*/  UIMAD UR17, UR58, UR59, UR17 ;  /* 0x0000003b3a1172a4 */ /* 0x000fe4000f8e0211 */
[----:B------:R-:W-:Y:S01]  /*1310*/  @UP1 UIADD3 UR49, UR15, UR23, URZ ;  /* 0x000000170f311290 */ /* 0x000fe2000fffe03f */
[----:B-1----:R-:W-:Y:S01]  /*1320*/  IMAD.MOV R0, RZ, RZ, -R3 ;  /* 0x000000ffff007224 */ /* 0x002fe200078e0a03 */
[----:B------:R-:W-:Y:S01]  /*1330*/  @UP0 UMOV UR36, UR18 ;  /* 0x0000001200240c82 */ /* 0x000fe20008000000 */
[----:B------:R-:W-:Y:S01]  /*1340*/  IMAD.MOV.U32 R2, RZ, RZ, RZ ;  /* 0x000000ffff027224 */ /* 0x000fe200078e00ff */
[----:B------:R-:W-:Y:S01]  /*1350*/  UIMAD.WIDE.U32 UR14, UR10, UR12, URZ ;  /* 0x0000000c0a0e72a5 */ /* 0x000fe2000f8e003f */
[----:B------:R-:W-:Y:S01]  /*1360*/  IMAD R0, R0, R5, RZ ;  /* 0x0000000500007224 */ /* 0x000fe200078e02ff */
[----:B------:R-:W-:-:S02]  /*1370*/  UIMAD UR18, UR11, UR12, URZ ;  /* 0x0000000c0b1272a4 */ /* 0x000fc4000f8e023f */
[----:B------:R-:W-:Y:S01]  /*1380*/  UIADD3 UR17, UR13, UR17, URZ ;  /* 0x000000110d117290 */ /* 0x000fe2000fffe03f */
[----:B------:R-:W-:Y:S01]  /*1390*/  IMAD.HI.U32 R0, R3, R0, R2 ;  /* 0x0000000003007227 */ /* 0x000fe200078e0002 */
[----:B------:R-:W-:Y:S01]  /*13a0*/  MOV R2, R4 ;  /* 0x0000000400027202 */ /* 0x000fe20000000f00 */
[----:B------:R-:W-:Y:S01]  /*13b0*/  UIMAD.WIDE.U32 UR12, UR10, UR7, URZ ;  /* 0x000000070a0c72a5 */ /* 0x000fe2000f8e003f */
[----:B------:R-:W-:Y:S01]  /*13c0*/  ULDC UR40, c[0x0][0x2c4] ;  /* 0x0000b10000287ab9 */ /* 0x000fe20000000800 */
[----:B------:R-:W-:Y:S02]  /*13d0*/  UIMAD UR17, UR10, UR17, UR18 ;  /* 0x000000110a1172a4 */ /* 0x000fe4000f8e0212 */
[----:B------:R-:W-:Y:S01]  /*13e0*/  IMAD.HI.U32 R0, R0, R2, RZ ;  /* 0x0000000200007227 */ /* 0x000fe200078e00ff */
[----:B------:R-:W-:Y:S02]  /*13f0*/  @UP3 UIMAD UR18, UR46, UR40, URZ ;  /* 0x000000282e1232a4 */ /* 0x000fe4000f8e023f */
[----:B------:R-:W-:Y:S01]  /*1400*/  USEL UR55, UR14, UR12, !UP1 ;  /* 0x0000000c0e377287 */ /* 0x000fe2000c800000 */
[----:B------:R-:W-:Y:S01]  /*1410*/  IMAD.MOV R3, RZ, RZ, -R0 ;  /* 0x000000ffff037224 */ /* 0x000fe200078e0a00 */
[----:B------:R-:W-:-:S02]  /*1420*/  @UP0 UIMAD UR22, UR22, UR21, URZ ;  /* 0x00000015161602a4 */ /* 0x000fc4000f8e023f */
[----:B------:R-:W-:Y:S01]  /*1430*/  ULOP3.LUT UR12, UR45, 0xffffff80, URZ, 0xc0, !UPT ;  /* 0xffffff802d0c7892 */ /* 0x000fe2000f8ec03f */
[C---:B------:R-:W-:Y:S01]  /*1440*/  IMAD R2, R5.reuse, R3, R2 ;  /* 0x0000000305027224 */ /* 0x040fe200078e0202 */
[----:B------:R-:W-:Y:S02]  /*1450*/  @UP3 USEL UR14, UR18, UR7, !UP1 ;  /* 0x00000007120e3287 */ /* 0x000fe4000c800000 */
[----:B------:R-:W-:Y:S02]  /*1460*/  @UP0 UIADD3 UR37, UR19, UR22, URZ ;  /* 0x0000001613250290 */ /* 0x000fe4000fffe03f */
[----:B------:R-:W-:Y:S01]  /*1470*/  ISETP.GT.U32.AND P1, PT, R5, R2, PT ;  /* 0x000000020500720c */ /* 0x000fe20003f24070 */
[----:B------:R-:W-:Y:S01]  /*1480*/  UIADD3 UR12, UR12, -0x80, URZ ;  /* 0xffffff800c0c7890 */ /* 0x000fe2000fffe03f */
[----:B------:R-:W-:Y:S01]  /*1490*/  @UP3 ULDC UR19, c[0x0][0x2e4] ;  /* 0x0000b90000133ab9 */ /* 0x000fe20000000800 */
[----:B------:R-:W-:Y:S02]  /*14a0*/  UIADD3 UR47, UR15, UR17, URZ ;  /* 0x000000110f2f7290 */ /* 0x000fe4000fffe03f */
[----:B------:R-:W-:-:S02]  /*14b0*/  @!UP3 UIMAD UR15, UR46, UR61, UR57 ;  /* 0x0000003d2e0fb2a4 */ /* 0x000fc4000f8e0239 */
[----:B------:R-:W-:Y:S02]  /*14c0*/  @UP3 UIMAD UR22, UR57, UR19, UR14 ;  /* 0x00000013391632a4 */ /* 0x000fe4000f8e020e */
[----:B------:R-:W-:Y:S02]  /*14d0*/  USHF.R.S32.HI UR23, URZ, 0x1f, UR12 ;  /* 0x0000001f3f177899 */ /* 0x000fe4000801140c */
[----:B------:R-:W-:Y:S02]  /*14e0*/  UIADD3 UR14, UP2, UR12, UR33, URZ ;  /* 0x000000210c0e7290 */ /* 0x000fe4000ff5e03f */
[----:B------:R-:W-:Y:S01]  /*14f0*/  @!P1 IMAD.IADD R2, R2, 0x1, -R5 ;  /* 0x0000000102029824 */ /* 0x000fe200078e0a05 */
[----:B------:R-:W-:Y:S01]  /*1500*/  @!UP3 UIMAD UR22, UR15, UR40, URZ ;  /* 0x000000280f16b2a4 */ /* 0x000fe2000f8e023f */
[----:B------:R-:W-:Y:S01]  /*1510*/  @!P1 IADD3 R0, R0, 0x1, RZ ;  /* 0x0000000100009810 */ /* 0x000fe20007ffe0ff */
[----:B------:R-:W-:Y:S01]  /*1520*/  UIMAD UR15, UR11, UR7, URZ ;  /* 0x000000070b0f72a4 */ /* 0x000fe2000f8e023f */
[----:B------:R-:W-:Y:S01]  /*1530*/  PLOP3.LUT P1, PT, PT, PT, UP0, 0x80, 0x0 ;  /* 0x000000000000781c */ /* 0x000fe20003f2f008 */
[----:B------:R-:W-:Y:S01]  /*1540*/  UIADD3.X UR17, UR23, UR38, URZ, UP2, !UPT ;  /* 0x0000002617117290 */ /* 0x000fe200097fe43f */
[----:B------:R-:W-:Y:S01]  /*1550*/  ISETP.GE.U32.AND P0, PT, R2, R5, PT ;  /* 0x000000050200720c */ /* 0x000fe20003f06070 */
[----:B------:R-:W-:Y:S01]  /*1560*/  UIMAD UR11, UR11, UR14, URZ ;  /* 0x0000000e0b0b72a4 */ /* 0x000fe2000f8e023f */
[----:B------:R-:W-:Y:S01]  /*1570*/  LOP3.LUT R2, R6, UR57, RZ, 0x3c, !PT ;  /* 0x0000003906027c12 */ /* 0x000fe2000f8e3cff */
[----:B------:R-:W-:Y:S01]  /*1580*/  ULDC.U8 UR41, c[0x0][0x480] ;  /* 0x0001200000297ab9 */ /* 0x000fe20000000000 */
[----:B------:R-:W-:-:S02]  /*1590*/  @UP0 UIADD3 UR31, UR16, UR27, URZ ;  /* 0x0000001b101f0290 */ /* 0x000fc4000fffe03f */
[----:B------:R-:W-:Y:S01]  /*15a0*/  ISETP.GE.AND P2, PT, R2, RZ, PT ;  /* 0x000000ff0200720c */ /* 0x000fe20003f46270 */
[----:B------:R-:W-:Y:S02]  /*15b0*/  UISETP.NE.AND UP4, UPT, UR41, URZ, UPT ;  /* 0x0000003f2900728c */ /* 0x000fe4000bf85270 */
[----:B------:R-:W-:Y:S01]  /*15c0*/  @UP1 UIADD3 UR47, UR13, UR15, URZ ;  /* 0x0000000f0d2f1290 */ /* 0x000fe2000fffe03f */
[----:B------:R-:W-:Y:S01]  /*15d0*/  @UP0 ULDC.64 UR18, c[0x0][0x250] ;  /* 0x0000940000120ab9 */ /* 0x000fe20000000a00 */
[----:B------:R-:W-:Y:S02]  /*15e0*/  UIMAD.WIDE.U32 UR40, UR10, UR14, URZ ;  /* 0x0000000e0a2872a5 */ /* 0x000fe4000f8e003f */
[----:B------:R-:W-:Y:S01]  /*15f0*/  @P0 VIADD R0, R0, 0x1 ;  /* 0x0000000100000836 */ /* 0x000fe20000000000 */
[----:B------:R-:W-:Y:S01]  /*1600*/  UIMAD UR13, UR10, UR17, UR11 ;  /* 0x000000110a0d72a4 */ /* 0x000fe2000f8e020b */
[----:B------:R-:W-:Y:S01]  /*1610*/  PLOP3.LUT P0, PT, PT, PT, UP3, 0x80, 0x0 ;  /* 0x000000000000781c */ /* 0x000fe20003f0f038 */
[----:B------:R-:W-:Y:S01]  /*1620*/  @UP0 UIMAD.WIDE.U32 UR10, UR31, UR18, URZ ;  /* 0x000000121f0a02a5 */ /* 0x000fe2000f8e003f */
[----:B------:R-:W-:Y:S01]  /*1630*/  IMAD.MOV.U32 R13, RZ, RZ, R0 ;  /* 0x000000ffff0d7224 */ /* 0x000fe200078e0000 */
[----:B------:R-:W-:-:S02]  /*1640*/  @UP0 UIMAD UR14, UR31, UR19, URZ ;  /* 0x000000131f0e02a4 */ /* 0x000fc4000f8e023f */
[----:B------:R-:W-:Y:S02]  /*1650*/  USEL UR53, UR48, URZ, UP4 ;  /* 0x0000003f30357287 */ /* 0x000fe4000a000000 */
[----:B------:R-:W-:Y:S01]  /*1660*/  USHF.R.S32.HI UR44, URZ, 0x1f, UR28 ;  /* 0x0000001f3f2c7899 */ /* 0x000fe2000801141c */
[----:B------:R-:W-:Y:S01]  /*1670*/  @!P2 IADD3 R13, -R13, RZ, RZ ;  /* 0x000000ff0d0da210 */ /* 0x000fe20007ffe1ff */
[----:B------:R-:W-:Y:S01]  /*1680*/  @!UP1 UIADD3 UR50, UR35, UR32, URZ ;  /* 0x0000002023329290 */ /* 0x000fe2000fffe03f */
[----:B------:R-:W-:Y:S01]  /*1690*/  @!P3 LOP3.LUT R13, RZ, R6, RZ, 0x33, !PT ;  /* 0x00000006ff0db212 */ /* 0x000fe200078e33ff */
[----:B------:R-:W-:Y:S02]  /*16a0*/  USHF.R.S32.HI UR54, URZ, 0x1f, UR51 ;  /* 0x0000001f3f367899 */ /* 0x000fe40008011433 */
[----:B------:R-:W-:Y:S02]  /*16b0*/  USEL UR52, UR30, URZ, UP4 ;  /* 0x0000003f1e347287 */ /* 0x000fe4000a000000 */
[----:B------:R-:W-:-:S02]  /*16c0*/  @UP0 UIADD3 UR29, UR11, UR14, URZ ;  /* 0x0000000e0b1d0290 */ /* 0x000fc4000fffe03f */
[----:B------:R-:W-:Y:S01]  /*16d0*/  UIADD3 UR48, UR41, UR13, URZ ;  /* 0x0000000d29307290 */ /* 0x000fe2000fffe03f */
[----:B------:R-:W-:Y:S01]  /*16e0*/  @UP0 UMOV UR17, UR10 ;  /* 0x0000000a00110c82 */ /* 0x000fe20008000000 */
[----:B------:R-:W-:Y:S10]  /*16f0*/  @P1 BRA `(.L_x_436) ;  /* 0x0000000000301947 */ /* 0x000ff40003800000 */
[----:B------:R-:W-:Y:S01]  /*1700*/  USHF.R.S32.HI UR10, URZ, 0x1f, UR16 ;  /* 0x0000001f3f0a7899 */ /* 0x000fe20008011410 */
[----:B------:R-:W-:Y:S01]  /*1710*/  ULDC.64 UR20, c[0x0][0x248] ;  /* 0x0000920000147ab9 */ /* 0x000fe20000000a00 */
[----:B------:R-:W-:Y:S02]  /*1720*/  ULDC.64 UR14, c[0x0][0x230] ;  /* 0x00008c00000e7ab9 */ /* 0x000fe40000000a00 */
[----:B------:R-:W-:Y:S02]  /*1730*/  UIMAD UR13, UR10, UR20, URZ ;  /* 0x000000140a0d72a4 */ /* 0x000fe4000f8e023f */
[----:B------:R-:W-:Y:S02]  /*1740*/  UIMAD.WIDE.U32 UR10, UR16, UR20, URZ ;  /* 0x00000014100a72a5 */ /* 0x000fe4000f8e003f */
[----:B------:R-:W-:-:S04]  /*1750*/  UIMAD UR13, UR16, UR21, UR13 ;  /* 0x00000015100d72a4 */ /* 0x000fc8000f8e020d */
[----:B------:R-:W-:-:S04]  /*1760*/  UIADD3 UR11, UR11, UR13, URZ ;  /* 0x0000000d0b0b7290 */ /* 0x000fc8000fffe03f */
[----:B------:R-:W-:Y:S02]  /*1770*/  UIMAD.WIDE.U32 UR10, UR46, UR14, UR10 ;  /* 0x0000000e2e0a72a5 */ /* 0x000fe4000f8e000a */
[----:B------:R-:W-:-:S04]  /*1780*/  UIMAD UR14, UR58, UR14, URZ ;  /* 0x0000000e3a0e72a4 */ /* 0x000fc8000f8e023f */
[----:B------:R-:W-:Y:S01]  /*1790*/  UIMAD UR15, UR46, UR15, UR14 ;  /* 0x0000000f2e0f72a4 */ /* 0x000fe2000f8e020e */
[----:B------:R-:W-:-:S03]  /*17a0*/  UMOV UR36, UR10 ;  /* 0x0000000a00247c82 */ /* 0x000fc60008000000 */
[----:B------:R-:W-:-:S12]  /*17b0*/  UIADD3 UR37, UR11, UR15, URZ ;  /* 0x0000000f0b257290 */ /* 0x000fd8000fffe03f */
.L_x_436:
[----:B------:R-:W-:Y:S05]  /*17c0*/  @P1 BRA `(.L_x_437) ;  /* 0x0000000000301947 */ /* 0x000fea0003800000 */
[----:B------:R-:W-:Y:S01]  /*17d0*/  USHF.R.S32.HI UR10, URZ, 0x1f, UR16 ;  /* 0x0000001f3f0a7899 */ /* 0x000fe20008011410 */
[----:B------:R-:W-:Y:S01]  /*17e0*/  ULDC.64 UR18, c[0x0][0x250] ;  /* 0x0000940000127ab9 */ /* 0x000fe20000000a00 */
[----:B------:R-:W-:Y:S02]  /*17f0*/  ULDC.64 UR14, c[0x0][0x238] ;  /* 0x00008e00000e7ab9 */ /* 0x000fe40000000a00 */
[----:B------:R-:W-:Y:S02]  /*1800*/  UIMAD UR13, UR10, UR18, URZ ;  /* 0x000000120a0d72a4 */ /* 0x000fe4000f8e023f */
[----:B------:R-:W-:Y:S02]  /*1810*/  UIMAD.WIDE.U32 UR10, UR16, UR18, URZ ;  /* 0x00000012100a72a5 */ /* 0x000fe4000f8e003f */
[----:B------:R-:W-:-:S04]  /*1820*/  UIMAD UR13, UR16, UR19, UR13 ;  /* 0x00000013100d72a4 */ /* 0x000fc8000f8e020d */
[----:B------:R-:W-:Y:S02]  /*1830*/  UIADD3 UR11, UR11, UR13, URZ ;  /* 0x0000000d0b0b7290 */ /* 0x000fe4000fffe03f */
[----:B------:R-:W-:Y:S02]  /*1840*/  UIMAD UR13, UR58, UR14, URZ ;  /* 0x0000000e3a0d72a4 */ /* 0x000fe4000f8e023f */
[----:B------:R-:W-:Y:S02]  /*1850*/  UIMAD.WIDE.U32 UR10, UR46, UR14, UR10 ;  /* 0x0000000e2e0a72a5 */ /* 0x000fe4000f8e000a */
[----:B------:R-:W-:-:S04]  /*1860*/  UIMAD UR13, UR46, UR15, UR13 ;  /* 0x0000000f2e0d72a4 */ /* 0x000fc8000f8e020d */
[----:B------:R-:W-:Y:S01]  /*1870*/  UIADD3 UR29, UR11, UR13, URZ ;  /* 0x0000000d0b1d7290 */ /* 0x000fe2000fffe03f */
[----:B------:R-:W-:-:S11]  /*1880*/  UMOV UR17, UR10 ;  /* 0x0000000a00117c82 */ /* 0x000fd60008000000 */
.L_x_437:
        /* <DEDUP_REMOVED lines=11> */
.L_x_438:
[----:B------:R-:W-:-:S04]  /*1940*/  UIMAD UR7, UR46, UR61, UR57 ;  /* 0x0000003d2e0772a4 */ /* 0x000fc8000f8e0239 */
[----:B------:R-:W-:-:S12]  /*1950*/  UIMAD UR7, UR7, UR59, URZ ;  /* 0x0000003b070772a4 */ /* 0x000fd8000f8e023f */
.L_x_439:
[----:B------:R-:W1:Y:S01]  /*1960*/  S2R R24, SR_TID.X ;  /* 0x0000000000187919 */ /* 0x000e620000002100 */
[----:B------:R-:W2:Y:S01]  /*1970*/  LDC.64 R4, c[0x0][0x420] ;  /* 0x00010800ff047b82 */ /* 0x000ea20000000a00 */
[----:B------:R-:W-:Y:S01]  /*1980*/  ULDC UR32, c[0x0][0x2dc] ;  /* 0x0000b70000207ab9 */ /* 0x000fe20000000800 */
[----:B------:R-:W-:Y:S01]  /*1990*/  SHF.R.S32.HI R225, RZ, 0x1f, R224 ;  /* 0x0000001fffe17819 */ /* 0x000fe200000114e0 */
[----:B------:R-:W-:Y:S01]  /*19a0*/  UIADD3 UR38, UR12, UR7, URZ ;  /* 0x000000070c267290 */ /* 0x000fe2000fffe03f */
[----:B------:R-:W-:Y:S01]  /*19b0*/  IADD3 R6, P0, R224, UR10, RZ ;  /* 0x0000000ae0067c10 */ /* 0x000fe2000ff1e0ff */
[----:B------:R-:W-:Y:S01]  /*19c0*/  UIMAD UR7, UR32, UR61, URZ ;  /* 0x0000003d200772a4 */ /* 0x000fe2000f8e023f */
[----:B------:R-:W-:Y:S01]  /*19d0*/  BSSY B1, `(.L_x_435) ;  /* 0x0000980000017945 */ /* 0x000fe20003800000 */
[----:B------:R-:W-:Y:S01]  /*19e0*/  USHF.R.S32.HI UR58, URZ, 0x1f, UR57 ;  /* 0x0000001f3f3a7899 */ /* 0x000fe20008011439 */
[----:B------:R-:W-:Y:S01]  /*19f0*/  IADD3.X R7, R225, UR50, RZ, P0, !PT ;  /* 0x00000032e1077c10 */ /* 0x000fe200087fe4ff */
[----:B------:R-:W-:Y:S01]  /*1a00*/  ULDC.64 UR14, c[0x0][0x428] ;  /* 0x00010a00000e7ab9 */ /* 0x000fe20000000a00 */
[----:B------:R-:W-:Y:S01]  /*1a10*/  UIADD3 UR13, UR12, UR22, URZ ;  /* 0x000000160c0d7290 */ /* 0x000fe2000fffe03f */
[----:B------:R-:W-:Y:S01]  /*1a20*/  IMAD.U32 R14, RZ, RZ, UR14 ;  /* 0x0000000eff0e7e24 */ /* 0x000fe2000f8e00ff */
[----:B------:R-:W-:Y:S01]  /*1a30*/  UIMAD UR11, UR58, UR14, URZ ;  /* 0x0000000e3a0b72a4 */ /* 0x000fe2000f8e023f */
[----:B------:R-:W-:Y:S01]  /*1a40*/  ULDC.64 UR30, c[0x0][0x2b0] ;  /* 0x0000ac00001e7ab9 */ /* 0x000fe20000000a00 */
[----:B------:R-:W-:-:S02]  /*1a50*/  UISETP.GE.AND UP2, UPT, UR39, 0x1, UPT ;  /* 0x000000012700788c */ /* 0x000fc4000bf46270 */
[----:B------:R-:W-:Y:S02]  /*1a60*/  UIMAD UR22, UR57, UR15, UR11 ;  /* 0x0000000f391672a4 */ /* 0x000fe4000f8e020b */
[----:B------:R-:W-:Y:S01]  /*1a70*/  UIMAD.WIDE UR10, UR13, 0x4, UR30 ;  /* 0x000000040d0a78a5 */ /* 0x000fe2000f8e021e */
[----:B------:R-:W-:Y:S01]  /*1a80*/  ULDC.64 UR14, c[0x0][0x258] ;  /* 0x00009600000e7ab9 */ /* 0x000fe20000000a00 */
[----:B------:R-:W-:Y:S01]  /*1a90*/  ULDC.64 UR34, c[0x0][0x210] ;  /* 0x0000840000227ab9 */ /* 0x000fe20000000a00 */
[----:B------:R-:W-:Y:S01]  /*1aa0*/  ULDC.64 UR32, c[0x0][0x3e0] ;  /* 0x0000f80000207ab9 */ /* 0x000fe20000000a00 */
[C---:B--2---:R-:W-:Y:S01]  /*1ab0*/  IMAD R3, R4.reuse, UR23, RZ ;  /* 0x0000001704037c24 */ /* 0x044fe2000f8e02ff */
[----:B------:R-:W-:Y:S01]  /*1ac0*/  ULDC.64 UR30, c[0x0][0x400] ;  /* 0x00010000001e7ab9 */ /* 0x000fe20000000a00 */
[----:B------:R-:W-:Y:S01]  /*1ad0*/  IMAD.WIDE.U32 R6, R4, UR12, R6 ;  /* 0x0000000c04067c25 */ /* 0x000fe2000f8e0006 */
[----:B------:R-:W-:Y:S01]  /*1ae0*/  ULDC.64 UR42, c[0x0][0x478] ;  /* 0x00011e00002a7ab9 */ /* 0x000fe20000000a00 */
[----:B------:R-:W-:-:S02]  /*1af0*/  ULEA.HI.SX32 UR41, UR45, 0xffffffff, 0x19 ;  /* 0xffffffff2d297891 */ /* 0x000fc4000f8fca3f */
[----:B------:R-:W-:Y:S01]  /*1b00*/  IMAD R3, R5, UR12, R3 ;  /* 0x0000000c05037c24 */ /* 0x000fe2000f8e0203 */
[----:B-1----:R-:W-:-:S03]  /*1b10*/  SHF.R.S32.HI R25, RZ, 0x1f, R24 ;  /* 0x0000001fff197819 */ /* 0x002fc60000011418 */
[----:B------:R-:W-:Y:S01]  /*1b20*/  IMAD.IADD R7, R7, 0x1, R3 ;  /* 0x0000000107077824 */ /* 0x000fe200078e0203 */
[CC--:B------:R-:W-:Y:S02]  /*1b30*/  LEA.HI R2, R25.reuse, R24.reuse, RZ, 0x3 ;  /* 0x0000001819027211 */ /* 0x0c0fe400078f18ff */
[----:B------:R-:W-:Y:S01]  /*1b40*/  LEA.HI R12, R25, R24, RZ, 0x5 ;  /* 0x00000018190c7211 */ /* 0x000fe200078f28ff */
[----:B------:R-:W-:Y:S01]  /*1b50*/  IMAD.WIDE.U32 R6, R14, UR57, R6 ;  /* 0x000000390e067c25 */ /* 0x000fe2000f8e0006 */
[----:B------:R-:W-:Y:S02]  /*1b60*/  SHF.R.S32.HI R2, RZ, 0x3, R2 ;  /* 0x00000003ff027819 */ /* 0x000fe40000011402 */
[----:B------:R-:W-:Y:S01]  /*1b70*/  LOP3.LUT R10, R12, 0xffffffe0, RZ, 0xc0, !PT ;  /* 0xffffffe00c0a7812 */ /* 0x000fe200078ec0ff */
[----:B------:R-:W-:Y:S01]  /*1b80*/  VIADD R7, R7, UR22 ;  /* 0x0000001607077c36 */ /* 0x000fe20008000000 */
[----:B------:R-:W-:Y:S02]  /*1b90*/  SHF.R.S32.HI R23, RZ, 0x1f, R2 ;  /* 0x0000001fff177819 */ /* 0x000fe40000011402 */
[----:B------:R-:W-:Y:S01]  /*1ba0*/  IADD3 R0, P1, R2, UR12, RZ ;  /* 0x0000000c02007c10 */ /* 0x000fe2000ff3e0ff */
[----:B------:R-:W-:Y:S01]  /*1bb0*/  IMAD.IADD R10, R24, 0x1, -R10 ;  /* 0x00000001180a7824 */ /* 0x000fe200078e0a0a */
[----:B------:R-:W-:Y:S01]  /*1bc0*/  SHF.R.S32.HI R12, RZ, 0x5, R12 ;  /* 0x00000005ff0c7819 */ /* 0x000fe2000001140c */
[----:B------:R-:W-:Y:S01]  /*1bd0*/  UIMAD UR12, UR58, UR14, URZ ;  /* 0x0000000e3a0c72a4 */ /* 0x000fe2000f8e023f */
[----:B------:R-:W-:Y:S01]  /*1be0*/  IADD3.X R11, R23, UR23, RZ, P1, !PT ;  /* 0x00000017170b7c10 */ /* 0x000fe20008ffe4ff */
[----:B------:R-:W-:Y:S01]  /*1bf0*/  IMAD.WIDE.U32 R8, R0, UR24, R224 ;  /* 0x0000001800087c25 */ /* 0x000fe2000f8e00e0 */
[----:B------:R-:W-:-:S02]  /*1c00*/  UIMAD.WIDE UR22, UR38, 0x4, UR42 ;  /* 0x00000004261678a5 */ /* 0x000fc4000f8e022a */
[----:B------:R-:W-:Y:S01]  /*1c10*/  UIMAD UR15, UR57, UR15, UR12 ;  /* 0x0000000f390f72a4 */ /* 0x000fe2000f8e020c */
[----:B------:R-:W-:Y:S01]  /*1c20*/  IMAD R10, R12, UR7, R10 ;  /* 0x000000070c0a7c24 */ /* 0x000fe2000f8e020a */
[----:B------:R-:W-:Y:S01]  /*1c30*/  USHF.L.U32 UR7, UR7, 0x7, URZ ;  /* 0x0000000707077899 */ /* 0x000fe2000800063f */
[----:B------:R-:W-:Y:S01]  /*1c40*/  IMAD R11, R11, UR24, RZ ;  /* 0x000000180b0b7c24 */ /* 0x000fe2000f8e02ff */
[----:B------:R-:W-:Y:S01]  /*1c50*/  IADD3 R8, P0, R8, UR56, RZ ;  /* 0x0000003808087c10 */ /* 0x000fe2000ff1e0ff */
[-C--:B------:R-:W-:Y:S01]  /*1c60*/  IMAD R3, R23, R4.reuse, RZ ;  /* 0x0000000417037224 */ /* 0x080fe200078e02ff */
[----:B------:R-:W-:Y:S01]  /*1c70*/  UIADD3 UR13, UP1, UP0, UR40, UR7, UR51 ;  /* 0x00000007280d7290 */ /* 0x000fe2000f83e033 */
[----:B------:R-:W-:Y:S01]  /*1c80*/  IMAD R0, R0, UR25, R11 ;  /* 0x0000001900007c24 */ /* 0x000fe2000f8e020b */
[----:B------:R-:W-:Y:S01]  /*1c90*/  USHF.R.S32.HI UR7, URZ, 0x1f, UR7 ;  /* 0x0000001f3f077899 */ /* 0x000fe20008011407 */
[----:B------:R-:W-:-:S03]  /*1ca0*/  IMAD.WIDE.U32 R6, R2, R4, R6 ;  /* 0x0000000402067225 */ /* 0x000fc600078e0006 */
[----:B------:R-:W-:Y:S01]  /*1cb0*/  UIADD3.X UR7, UR48, UR7, UR54, UP1, UP0 ;  /* 0x0000000730077290 */ /* 0x000fe20008fe0436 */
[----:B------:R-:W-:Y:S01]  /*1cc0*/  IADD3.X R9, R9, UR49, R0, P0, !PT ;  /* 0x0000003109097c10 */ /* 0x000fe200087fe400 */
[----:B------:R-:W-:Y:S01]  /*1cd0*/  UIADD3 UR12, UP1, UP0, UR52, UR13, UR55 ;  /* 0x0000000d340c7290 */ /* 0x000fe2000f83e037 */
[----:B------:R-:W-:Y:S01]  /*1ce0*/  IMAD.U32 R0, RZ, RZ, UR14 ;  /* 0x0000000eff007e24 */ /* 0x000fe2000f8e00ff */
[----:B------:R-:W-:Y:S01]  /*1cf0*/  PLOP3.LUT P0, PT, PT, PT, UP2, 0x80, 0x0 ;  /* 0x000000000000781c */ /* 0x000fe20003f0f028 */
[----:B------:R-:W-:Y:S01]  /*1d00*/  IMAD R3, R2, R5, R3 ;  /* 0x0000000502037224 */ /* 0x000fe200078e0203 */
[----:B------:R-:W-:Y:S01]  /*1d10*/  UIADD3.X UR7, UR53, UR7, UR47, UP1, UP0 ;  /* 0x0000000735077290 */ /* 0x000fe20008fe042f */
[----:B------:R-:W-:Y:S01]  /*1d20*/  IMAD.WIDE.U32 R8, R0, UR57, R8 ;  /* 0x0000003900087c25 */ /* 0x000fe2000f8e0008 */
[----:B------:R-:W-:Y:S02]  /*1d30*/  IADD3 R0, P1, R10, UR12, RZ ;  /* 0x0000000c0a007c10 */ /* 0x000fe4000ff3e0ff */
[----:B------:R-:W-:Y:S01]  /*1d40*/  LEA R12, P2, R6, UR32, 0x1 ;  /* 0x00000020060c7c11 */ /* 0x000fe2000f8408ff */
[----:B------:R-:W-:Y:S01]  /*1d50*/  VIADD R9, R9, UR15 ;  /* 0x0000000f09097c36 */ /* 0x000fe20008000000 */
[----:B------:R-:W-:Y:S01]  /*1d60*/  LEA.HI.X.SX32 R10, R10, UR7, 0x1, P1 ;  /* 0x000000070a0a7c11 */ /* 0x000fe200088f0eff */
[----:B------:R-:W-:Y:S01]  /*1d70*/  IMAD.IADD R3, R7, 0x1, R3 ;  /* 0x0000000107037824 */ /* 0x000fe200078e0203 */
[----:B------:R-:W-:-:S02]  /*1d80*/  LEA R223, P1, R0, UR30, 0x2 ;  /* 0x0000001e00df7c11 */ /* 0x000fc4000f8210ff */
[----:B------:R-:W-:Y:S02]  /*1d90*/  LEA R11, P3, R8, UR34, 0x1 ;  /* 0x00000022080b7c11 */ /* 0x000fe4000f8608ff */
[----:B------:R-:W-:Y:S02]  /*1da0*/  LEA.HI.X R222, R0, UR31, R10, 0x2, P1 ;  /* 0x0000001f00de7c11 */ /* 0x000fe400088f140a */
[----:B------:R-:W-:Y:S02]  /*1db0*/  LEA.HI.X R9, R8, UR35, R9, 0x1, P3 ;  /* 0x0000002308097c11 */ /* 0x000fe400098f0c09 */
[----:B------:R-:W-:Y:S01]  /*1dc0*/  LEA.HI.X R6, R6, UR33, R3, 0x1, P2 ;  /* 0x0000002106067c11 */ /* 0x000fe200090f0c03 */
[----:B------:R-:W-:Y:S06]  /*1dd0*/  @!P0 BRA `(.L_x_440) ;  /* 0x0000008400d88947 */ /* 0x000fec0003800000 */
[----:B------:R-:W-:Y:S01]  /*1de0*/  PLOP3.LUT P0, PT, PT, PT, UP4, 0x80, 0x0 ;  /* 0x000000000000781c */ /* 0x000fe20003f0f048 */
[----:B------:R-:W-:Y:S01]  /*1df0*/  UMOV UR12, UR11 ;  /* 0x0000000b000c7c82 */ /* 0x000fe20008000000 */
[----:B------:R-:W-:Y:S01]  /*1e00*/  UMOV UR11, UR41 ;  /* 0x00000029000b7c82 */ /* 0x000fe20008000000 */
[----:B------:R-:W-:Y:S01]  /*1e10*/  LEA R0, R252, UR4, 0x1 ;  /* 0x00000004fc007c11 */ /* 0x000fe2000f8e08ff */
[----:B------:R-:W-:Y:S01]  /*1e20*/  UIMAD UR7, UR11, -0x80, UR39 ;  /* 0xffffff800b0778a4 */ /* 0x000fe2000f8e0227 */
[C---:B------:R-:W-:Y:S01]  /*1e30*/  VIADD R10, R2.reuse, 0x20 ;  /* 0x00000020020a7836 */ /* 0x040fe20000000000 */
[----:B------:R-:W-:Y:S01]  /*1e40*/  UMOV UR13, UR10 ;  /* 0x0000000a000d7c82 */ /* 0x000fe20008000000 */
[----:B------:R-:W-:Y:S01]  /*1e50*/  ULEA.HI UR10, UR11, UR11, URZ, 0x1 ;  /* 0x0000000b0b0a7291 */ /* 0x000fe2000f8f083f */
[C---:B------:R-:W-:Y:S01]  /*1e60*/  VIADD R21, R2.reuse, 0x40 ;  /* 0x0000004002157836 */ /* 0x040fe20000000000 */
[----:B------:R-:W-:Y:S01]  /*1e70*/  UMOV UR15, UR22 ;  /* 0x00000016000f7c82 */ /* 0x000fe20008000000 */
[C---:B------:R-:W-:Y:S01]  /*1e80*/  ISETP.GE.AND P5, PT, R2.reuse, UR7, PT ;  /* 0x0000000702007c0c */ /* 0x040fe2000bfa6270 */
[----:B------:R-:W-:Y:S01]  /*1e90*/  ULOP3.LUT UR10, UR10, 0xfffffffe, URZ, 0xc0, !UPT ;  /* 0xfffffffe0a0a7892 */ /* 0x000fe2000f8ec03f */
[----:B------:R-:W-:Y:S01]  /*1ea0*/  VIADD R22, R2, 0x60 ;  /* 0x0000006002167836 */ /* 0x000fe20000000000 */
[----:B------:R-:W-:Y:S01]  /*1eb0*/  @P0 BAR.SYNC.DEFER_BLOCKING 0x0 ;  /* 0x0000000000000b1d */ /* 0x000fe20000010000 */
[----:B------:R-:W-:Y:S01]  /*1ec0*/  VIADD R3, R252, 0x2000 ;  /* 0x00002000fc037836 */ /* 0x000fe20000000000 */
[----:B------:R-:W-:Y:S01]  /*1ed0*/  UIADD3 UR10, UR11, -UR10, URZ ;  /* 0x8000000a0b0a7290 */ /* 0x000fe2000fffe03f */
[----:B------:R-:W-:Y:S01]  /*1ee0*/  IMAD.MOV.U32 R228, RZ, RZ, R11 ;  /* 0x000000ffffe47224 */ /* 0x000fe200078e000b */
[----:B------:R-:W-:Y:S01]  /*1ef0*/  ISETP.GE.AND P4, PT, R10, UR7, PT ;  /* 0x000000070a007c0c */ /* 0x000fe2000bf86270 */
[----:B------:R-:W-:Y:S01]  /*1f00*/  IMAD.MOV.U32 R229, RZ, RZ, R12 ;  /* 0x000000ffffe57224 */ /* 0x000fe200078e000c */
[----:B------:R-:W-:Y:S01]  /*1f10*/  UISETP.NE.AND UP0, UPT, UR10, 0x1, UPT ;  /* 0x000000010a00788c */ /* 0x000fe2000bf05270 */
[----:B------:R-:W-:Y:S01]  /*1f20*/  BSSY B0, `(.L_x_441) ;  /* 0x0000013000007945 */ /* 0x000fe20003800000 */
[----:B------:R-:W-:Y:S01]  /*1f30*/  UMOV UR14, UR23 ;  /* 0x00000017000e7c82 */ /* 0x000fe20008000000 */
[----:B------:R-:W-:Y:S01]  /*1f40*/  ISETP.GE.AND P3, PT, R21, UR7, PT ;  /* 0x0000000715007c0c */ /* 0x000fe2000bf66270 */
[----:B------:R-:W-:Y:S01]  /*1f50*/  IMAD.MOV.U32 R230, RZ, RZ, R6 ;  /* 0x000000ffffe67224 */ /* 0x000fe200078e0006 */
[----:B------:R-:W-:-:S02]  /*1f60*/  ISETP.GE.AND P2, PT, R22, UR7, PT ;  /* 0x0000000716007c0c */ /* 0x000fc4000bf46270 */
[----:B------:R-:W-:-:S04]  /*1f70*/  PLOP3.LUT P1, PT, PT, PT, UP0, 0x80, 0x0 ;  /* 0x000000000000781c */ /* 0x000fc80003f2f008 */
[----:B------:R-:W-:Y:S01]  /*1f80*/  SEL R3, R3, R252, !P1 ;  /* 0x000000fc03037207 */ /* 0x000fe20004800000 */
[----:B------:R1:W-:Y:S01]  /*1f90*/  @P5 STS.128 [R0+0x8000], RZ ;  /* 0x008000ff00005388 */ /* 0x0003e20000000c00 */
[----:B------:R-:W-:Y:S07]  /*1fa0*/  @P5 BRA `(.L_x_442) ;  /* 0x0000000000285947 */ /* 0x000fee0003800000 */
[----:B------:R-:W-:Y:S02]  /*1fb0*/  ULDC UR10, c[0x0][0x2d0] ;  /* 0x0000b400000a7ab9 */ /* 0x000fe40000000800 */
[----:B------:R-:W-:-:S13]  /*1fc0*/  ISETP.GE.AND P0, PT, R224, UR10, PT ;  /* 0x0000000ae0007c0c */ /* 0x000fda000bf06270 */
[----:B------:R2:W-:Y:S01]  /*1fd0*/  @P0 STS.128 [R0+0x8000], RZ ;  /* 0x008000ff00000388 */ /* 0x0005e20000000c00 */
[----:B------:R-:W-:Y:S05]  /*1fe0*/  @P0 BRA `(.L_x_442) ;  /* 0x0000000000180947 */ /* 0x000fea0003800000 */
[----:B------:R-:W-:Y:S02]  /*1ff0*/  MOV R6, R229 ;  /* 0x000000e500067202 */ /* 0x000fe40000000f00 */
[----:B------:R-:W-:-:S05]  /*2000*/  MOV R7, R230 ;  /* 0x000000e600077202 */ /* 0x000fca0000000f00 */
[----:B------:R-:W-:Y:S01]  /*2010*/  @!PT LDS RZ, [RZ] ;  /* 0x00000000fffff984 */ /* 0x000fe20000000800 */
[----:B------:R-:W-:Y:S01]  /*2020*/  @!PT LDS RZ, [RZ] ;  /* 0x00000000fffff984 */ /* 0x000fe20000000800 */
[----:B------:R-:W-:Y:S01]  /*2030*/  @!PT LDS RZ, [RZ] ;  /* 0x00000000fffff984 */ /* 0x000fe20000000800 */
[----:B------:R3:W-:Y:S02]  /*2040*/  LDGSTS.E.BYPASS.LTC128B.128 [R0+0x8000], desc[UR8][R6.64] ;  /* 0x0800000006007fae */ /* 0x0007e4000b901d48 */
.L_x_442:
[----:B------:R-:W-:Y:S05]  /*2050*/  BSYNC B0 ;  /* 0x0000000000007941 */ /* 0x000fea0003800000 */
.L_x_441:
[----:B------:R4:W-:Y:S01]  /*2060*/  @P4 STS.128 [R0+0x9000], RZ ;  /* 0x009000ff00004388 */ /* 0x0009e20000000c00 */
[----:B------:R-:W-:Y:S01]  /*2070*/  BSSY B0, `(.L_x_443) ;  /* 0x000000d000007945 */ /* 0x000fe20003800000 */
[----:B------:R-:W-:-:S03]  /*2080*/  LEA R191, R3, UR4, 0x1 ;  /* 0x0000000403bf7c11 */ /* 0x000fc6000f8e08ff */
        /* <DEDUP_REMOVED lines=11> */
.L_x_444:
[----:B------:R-:W-:Y:S05]  /*2140*/  BSYNC B0 ;  /* 0x0000000000007941 */ /* 0x000fea0003800000 */
.L_x_443:
[----:B------:R1:W-:Y:S01]  /*2150*/  @P3 STS.128 [R0+0xa000], RZ ;  /* 0x00a000ff00003388 */ /* 0x0003e20000000c00 */
[----:B------:R-:W-:Y:S04]  /*2160*/  BSSY B0, `(.L_x_445) ;  /* 0x000000c000007945 */ /* 0x000fe80003800000 */
        /* <DEDUP_REMOVED lines=11> */
.L_x_446:
[----:B------:R-:W-:Y:S05]  /*2220*/  BSYNC B0 ;  /* 0x0000000000007941 */ /* 0x000fea0003800000 */
.L_x_445:
[----:B------:R1:W-:Y:S01]  /*2230*/  @P2 STS.128 [R0+0xb000], RZ ;  /* 0x00b000ff00002388 */ /* 0x0003e20000000c00 */
[----:B------:R-:W-:Y:S04]  /*2240*/  BSSY B0, `(.L_x_447) ;  /* 0x000000f000007945 */ /* 0x000fe80003800000 */
[----:B------:R-:W-:Y:S05]  /*2250*/  @P2 BRA `(.L_x_448) ;  /* 0x0000000000342947 */ /* 0x000fea0003800000 */
[----:B------:R-:W-:Y:S02]  /*2260*/  ULDC UR10, c[0x0][0x2d0] ;  /* 0x0000b400000a7ab9 */ /* 0x000fe40000000800 */
[----:B------:R-:W-:-:S13]  /*2270*/  ISETP.GE.AND P0, PT, R224, UR10, PT ;  /* 0x0000000ae0007c0c */ /* 0x000fda000bf06270 */
[----:B------:R1:W-:Y:S01]  /*2280*/  @P0 STS.128 [R0+0xb000], RZ ;  /* 0x00b000ff00000388 */ /* 0x0003e20000000c00 */
[----:B------:R-:W-:Y:S05]  /*2290*/  @P0 BRA `(.L_x_448) ;  /* 0x0000000000240947 */ /* 0x000fea0003800000 */
[----:B---3--:R-:W-:Y:S01]  /*22a0*/  MOV R6, R229 ;  /* 0x000000e500067202 */ /* 0x008fe20000000f00 */
[----:B------:R-:W-:Y:S01]  /*22b0*/  IMAD R3, R5, 0xc0, RZ ;  /* 0x000000c005037824 */ /* 0x000fe200078e02ff */
[----:B------:R-:W-:-:S03]  /*22c0*/  MOV R7, R230 ;  /* 0x000000e600077202 */ /* 0x000fc60000000f00 */
[----:B------:R-:W-:-:S05]  /*22d0*/  IMAD.WIDE.U32 R4, R4, 0xc0, R6 ;  /* 0x000000c004047825 */ /* 0x000fca00078e0006 */
[----:B------:R-:W-:-:S05]  /*22e0*/  IADD3 R5, R5, R3, RZ ;  /* 0x0000000305057210 */ /* 0x000fca0007ffe0ff */
[----:B------:R-:W-:Y:S01]  /*22f0*/  @!PT LDS RZ, [RZ] ;  /* 0x00000000fffff984 */ /* 0x000fe20000000800 */
[----:B------:R-:W-:Y:S01]  /*2300*/  @!PT LDS RZ, [RZ] ;  /* 0x00000000fffff984 */ /* 0x000fe20000000800 */
[----:B------:R-:W-:Y:S01]  /*2310*/  @!PT LDS RZ, [RZ] ;  /* 0x00000000fffff984 */ /* 0x000fe20000000800 */
[----:B------:R3:W-:Y:S02]  /*2320*/  LDGSTS.E.BYPASS.LTC128B.128 [R0+0xb000], desc[UR8][R4.64] ;  /* 0x0b00000004007fae */ /* 0x0007e4000b901d48 */
.L_x_448:
[----:B------:R-:W-:Y:S05]  /*2330*/  BSYNC B0 ;  /* 0x0000000000007941 */ /* 0x000fea0003800000 */
.L_x_447:
[----:B------:R1:W-:Y:S01]  /*2340*/  @P5 STS [R191], RZ ;  /* 0x000000ffbf005388 */ /* 0x0003e20000000800 */
[----:B------:R-:W-:Y:S01]  /*2350*/  BSSY B0, `(.L_x_449) ;  /* 0x0000014000007945 */ /* 0x000fe20003800000 */
[----:B------:R-:W-:Y:S02]  /*2360*/  MOV R227, R9 ;  /* 0x0000000900e37202 */ /* 0x000fe40000000f00 */
[----:B------:R1:W-:Y:S01]  /*2370*/  @P5 STS [R191+0x4], RZ ;  /* 0x000004ffbf005388 */ /* 0x0003e20000000800 */
[----:B---3--:R-:W-:-:S03]  /*2380*/  MOV R6, UR20 ;  /* 0x0000001400067c02 */ /* 0x008fc60008000f00 */
        /* <DEDUP_REMOVED lines=10> */
[----:B------:R-:W-:Y:S02]  /*2430*/  MOV R4, R228 ;  /* 0x000000e400047202 */ /* 0x000fe40000000f00 */
[----:B------:R-:W-:-:S05]  /*2440*/  MOV R5, R227 ;  /* 0x000000e300057202 */ /* 0x000fca0000000f00 */
[----:B------:R-:W-:Y:S01]  /*2450*/  @!PT LDS RZ, [RZ] ;  /* 0x00000000fffff984 */ /* 0x000fe20000000800 */
[----:B------:R-:W-:Y:S01]  /*2460*/  @!PT LDS RZ, [RZ] ;  /* 0x00000000fffff984 */ /* 0x000fe20000000800 */
[----:B------:R-:W-:Y:S01]  /*2470*/  @!PT LDS RZ, [RZ] ;  /* 0x00000000fffff984 */ /* 0x000fe20000000800 */
[----:B------:R1:W-:Y:S02]  /*2480*/  LDGSTS.E.BYPASS.LTC128B.128 [R191], desc[UR8][R4.64] ;  /* 0x0000000004bf7fae */ /* 0x0003e4000b901d48 */
.L_x_450:
[----:B------:R-:W-:Y:S05]  /*2490*/  BSYNC B0 ;  /* 0x0000000000007941 */ /* 0x000fea0003800000 */
.L_x_449:
        /* <DEDUP_REMOVED lines=13> */
[----:B------:R-:W-:Y:S02]  /*2570*/  IMAD.U32 R3, RZ, RZ, UR24 ;  /* 0x00000018ff037e24 */ /* 0x000fe4000f8e00ff */
[----:B-1----:R-:W-:-:S03]  /*2580*/  IMAD.U32 R5, RZ, RZ, UR25 ;  /* 0x00000019ff057e24 */ /* 0x002fc6000f8e00ff */
[----:B------:R-:W-:-:S04]  /*2590*/  LEA R4, P0, R3, R228, 0x6 ;  /* 0x000000e403047211 */ /* 0x000fc800078030ff */
[----:B------:R-:W-:-:S05]  /*25a0*/  LEA.HI.X R5, R3, R227, R5, 0x6, P0 ;  /* 0x000000e303057211 */ /* 0x000fca00000f3405 */
[----:B------:R-:W-:Y:S01]  /*25b0*/  @!PT LDS RZ, [RZ] ;  /* 0x00000000fffff984 */ /* 0x000fe20000000800 */
[----:B------:R-:W-:Y:S01]  /*25c0*/  @!PT LDS RZ, [RZ] ;  /* 0x00000000fffff984 */ /* 0x000fe20000000800 */
[----:B------:R-:W-:Y:S01]  /*25d0*/  @!PT LDS RZ, [RZ] ;  /* 0x00000000fffff984 */ /* 0x000fe20000000800 */
[----:B------:R1:W-:Y:S04]  /*25e0*/  LDGSTS.E.BYPASS.LTC128B.128 [R191+0x1000], desc[UR8][R4.64] ;  /* 0x0100000004bf7fae */ /* 0x0003e8000b901d48 */
.L_x_452:
[----:B------:R-:W-:Y:S05]  /*25f0*/  BSYNC B0 ;  /* 0x0000000000007941 */ /* 0x000fea0003800000 */
.L_x_451:
        /* <DEDUP_REMOVED lines=21> */
.L_x_454:
[----:B------:R-:W-:Y:S05]  /*2750*/  BSYNC B0 ;  /* 0x0000000000007941 */ /* 0x000fea0003800000 */
.L_x_453:
        /* <DEDUP_REMOVED lines=13> */
[----:B------:R-:W-:Y:S01]  /*2830*/  MOV R3, UR24 ;  /* 0x0000001800037c02 */ /* 0x000fe20008000f00 */
[----:B------:R-:W-:Y:S01]  /*2840*/  UIMAD UR10, UR25, 0xc0, URZ ;  /* 0x000000c0190a78a4 */ /* 0x000fe2000f8e023f */
[----:B-1----:R-:W-:Y:S02]  /*2850*/  MOV R4, R228 ;  /* 0x000000e400047202 */ /* 0x002fe40000000f00 */
[----:B------:R-:W-:-:S03]  /*2860*/  MOV R5, R227 ;  /* 0x000000e300057202 */ /* 0x000fc60000000f00 */
[----:B------:R-:W-:-:S05]  /*2870*/  IMAD.WIDE.U32 R4, R3, 0xc0, R4 ;  /* 0x000000c003047825 */ /* 0x000fca00078e0004 */
[----:B------:R-:W-:-:S05]  /*2880*/  IADD3 R5, R5, UR10, RZ ;  /* 0x0000000a05057c10 */ /* 0x000fca000fffe0ff */
[----:B------:R-:W-:Y:S01]  /*2890*/  @!PT LDS RZ, [RZ] ;  /* 0x00000000fffff984 */ /* 0x000fe20000000800 */
[----:B------:R-:W-:Y:S01]  /*28a0*/  @!PT LDS RZ, [RZ] ;  /* 0x00000000fffff984 */ /* 0x000fe20000000800 */
[----:B------:R-:W-:Y:S01]  /*28b0*/  @!PT LDS RZ, [RZ] ;  /* 0x00000000fffff984 */ /* 0x000fe20000000800 */
[----:B------:R1:W-:Y:S02]  /*28c0*/  LDGSTS.E.BYPASS.LTC128B.128 [R191+0x3000], desc[UR8][R4.64] ;  /* 0x0300000004bf7fae */ /* 0x0003e4000b901d48 */
.L_x_456:
[----:B------:R-:W-:Y:S05]  /*28d0*/  BSYNC B0 ;  /* 0x0000000000007941 */ /* 0x000fea0003800000 */
.L_x_455:
[----:B------:R-:W5:Y:S01]  /*28e0*/  LDL R26, [R1+0x4] ;  /* 0x00000400011a7983 */ /* 0x000f620000100800 */
[----:B------:R-:W-:Y:S01]  /*28f0*/  UIMAD UR10, UR44, UR20, URZ ;  /* 0x000000142c0a72a4 */ /* 0x000fe2000f8e023f */
[----:B-1----:R-:W-:Y:S01]  /*2900*/  IMAD.WIDE.U32 R4, R6, UR28, R224 ;  /* 0x0000001c06047c25 */ /* 0x002fe2000f8e00e0 */
[----:B------:R-:W-:Y:S01]  /*2910*/  ULDC.64 UR22, c[0x0][0x260] ;  /* 0x0000980000167ab9 */ /* 0x000fe20000000a00 */
[----:B------:R-:W-:Y:S01]  /*2920*/  BSSY B0, `(.L_x_457) ;  /* 0x0000030000007945 */ /* 0x000fe20003800000 */
[----:B------:R-:W-:Y:S01]  /*2930*/  UIMAD UR10, UR28, UR21, UR10 ;  /* 0x000000151c0a72a4 */ /* 0x000fe2000f8e020a */
[----:B------:R-:W-:-:S05]  /*2940*/  IADD3 R4, P0, R4, UR36, RZ ;  /* 0x0000002404047c10 */ /* 0x000fca000ff1e0ff */
[----:B------:R-:W-:Y:S01]  /*2950*/  IMAD.U32 R8, RZ, RZ, UR10 ;  /* 0x0000000aff087e24 */ /* 0x000fe2000f8e00ff */
[----:B------:R-:W-:-:S04]  /*2960*/  UIMAD UR10, UR26, -0x80, UR6 ;  /* 0xffffff801a0a78a4 */ /* 0x000fc8000f8e0206 */
[----:B------:R-:W-:Y:S02]  /*2970*/  IADD3.X R5, R5, UR37, R8, P0, !PT ;  /* 0x0000002505057c10 */ /* 0x000fe400087fe408 */
[----:B------:R-:W-:Y:S01]  /*2980*/  ISETP.GE.AND P5, PT, R2, UR10, PT ;  /* 0x0000000a02007c0c */ /* 0x000fe2000bfa6270 */
[----:B------:R-:W-:-:S12]  /*2990*/  IMAD.WIDE.U32 R4, R13, UR22, R4 ;  /* 0x000000160d047c25 */ /* 0x000fd8000f8e0004 */
[----:B------:R1:W-:Y:S01]  /*29a0*/  @P5 STS.128 [R0+0xc000], RZ ;  /* 0x00c000ff00005388 */ /* 0x0003e20000000c00 */
[C---:B-----5:R-:W-:Y:S01]  /*29b0*/  VIADD R3, R26.reuse, 0x48 ;  /* 0x000000481a037836 */ /* 0x060fe20000000000 */
[----:B------:R-:W-:Y:S01]  /*29c0*/  SHF.R.S32.HI R20, RZ, 0x1f, R26 ;  /* 0x0000001fff147819 */ /* 0x000fe2000001141a */
[C---:B------:R-:W-:Y:S02]  /*29d0*/  VIADD R6, R26.reuse, 0x40 ;  /* 0x000000401a067836 */ /* 0x040fe40000000000 */
[----:B------:R-:W-:Y:S01]  /*29e0*/  VIADD R7, R26, 0x8 ;  /* 0x000000081a077836 */ /* 0x000fe20000000000 */
[----:B------:R-:W-:Y:S02]  /*29f0*/  ISETP.GE.AND P6, PT, R3, UR7, PT ;  /* 0x0000000703007c0c */ /* 0x000fe4000bfc6270 */
[----:B------:R-:W-:Y:S01]  /*2a00*/  ISETP.GE.AND P2, PT, R6, UR7, PT ;  /* 0x0000000706007c0c */ /* 0x000fe2000bf46270 */
[----:B------:R-:W-:Y:S01]  /*2a10*/  IMAD.SHL.U32 R6, R26, 0x4, RZ ;  /* 0x000000041a067824 */ /* 0x000fe200078e00ff */
[----:B------:R-:W-:-:S02]  /*2a20*/  ISETP.GE.AND P3, PT, R7, UR7, PT ;  /* 0x0000000707007c0c */ /* 0x000fc4000bf66270 */
[----:B------:R-:W-:Y:S02]  /*2a30*/  P2R R12, PR, RZ, 0x4 ;  /* 0x00000004ff0c7803 */ /* 0x000fe40000000000 */
[----:B------:R-:W-:Y:S01]  /*2a40*/  IADD3 R14, P2, R6, UR13, RZ ;  /* 0x0000000d060e7c10 */ /* 0x000fe2000ff5e0ff */
[----:B------:R-:W-:Y:S01]  /*2a50*/  IMAD R6, R18, UR22, RZ ;  /* 0x0000001612067c24 */ /* 0x000fe2000f8e02ff */
[----:B------:R-:W-:Y:S02]  /*2a60*/  SHF.R.S32.HI R7, RZ, 0x1f, R3 ;  /* 0x0000001fff077819 */ /* 0x000fe40000011403 */
[----:B------:R-:W-:Y:S01]  /*2a70*/  SHF.L.U64.HI R8, R26, 0x2, R20 ;  /* 0x000000021a087819 */ /* 0x000fe20000010214 */
[----:B------:R-:W-:Y:S01]  /*2a80*/  IMAD R6, R13, UR23, R6 ;  /* 0x000000170d067c24 */ /* 0x000fe2000f8e0206 */
[----:B------:R-:W-:Y:S02]  /*2a90*/  @!P6 LEA R16, P0, R3, UR13, 0x2 ;  /* 0x0000000d0310ec11 */ /* 0x000fe4000f8010ff */
[----:B------:R-:W-:-:S02]  /*2aa0*/  P2R R19, PR, RZ, 0x8 ;  /* 0x00000008ff137803 */ /* 0x000fc40000000000 */
[----:B------:R-:W-:Y:S01]  /*2ab0*/  @!P6 LEA.HI.X R17, R3, UR12, R7, 0x2, P0 ;  /* 0x0000000c0311ec11 */ /* 0x000fe200080f1407 */
[----:B------:R-:W-:Y:S01]  /*2ac0*/  IMAD.IADD R3, R5, 0x1, R6 ;  /* 0x0000000105037824 */ /* 0x000fe200078e0206 */
[----:B------:R-:W-:Y:S02]  /*2ad0*/  ISETP.GE.AND P0, PT, R26, UR7, PT ;  /* 0x000000071a007c0c */ /* 0x000fe4000bf06270 */
[----:B------:R-:W-:Y:S02]  /*2ae0*/  IADD3.X R15, R8, UR12, RZ, P2, !PT ;  /* 0x0000000c080f7c10 */ /* 0x000fe400097fe4ff */
[----:B------:R-:W-:Y:S01]  /*2af0*/  P2R R11, PR, RZ, 0x1 ;  /* 0x00000001ff0b7803 */ /* 0x000fe20000000000 */
[----:B-1----:R-:W-:Y:S08]  /*2b00*/  @P5 BRA `(.L_x_458) ;  /* 0x0000000000445947 */ /* 0x002ff00003800000 */
[----:B------:R-:W-:Y:S02]  /*2b10*/  ULDC UR7, c[0x0][0x2d0] ;  /* 0x0000b40000077ab9 */ /* 0x000fe40000000800 */
[----:B------:R-:W-:-:S13]  /*2b20*/  ISETP.GE.AND P0, PT, R224, UR7, PT ;  /* 0x00000007e0007c0c */ /* 0x000fda000bf06270 */
[----:B------:R1:W-:Y:S01]  /*2b30*/  @P0 STS.128 [R0+0xc000], RZ ;  /* 0x00c000ff00000388 */ /* 0x0003e20000000c00 */
[----:B------:R-:W-:Y:S05]  /*2b40*/  @P0 BRA `(.L_x_458) ;  /* 0x0000000000340947 */ /* 0x000fea0003800000 */
        /* <DEDUP_REMOVED lines=9> */
[----:B------:R-:W-:Y:S01]  /*2be0*/  @!PT LDS RZ, [RZ] ;  /* 0x00000000fffff984 */ /* 0x000fe20000000800 */
[----:B------:R-:W-:Y:S01]  /*2bf0*/  @!PT LDS RZ, [RZ] ;  /* 0x00000000fffff984 */ /* 0x000fe20000000800 */
[----:B------:R-:W-:Y:S01]  /*2c00*/  @!PT LDS RZ, [RZ] ;  /* 0x00000000fffff984 */ /* 0x000fe20000000800 */
[----:B------:R1:W-:Y:S04]  /*2c10*/  LDGSTS.E.BYPASS.LTC128B.128 [R0+0xc000], desc[UR8][R8.64] ;  /* 0x0c00000008007fae */ /* 0x0003e8000b901d48 */
.L_x_458:
[----:B------:R-:W-:Y:S05]  /*2c20*/  BSYNC B0 ;  /* 0x0000000000007941 */ /* 0x000fea0003800000 */
.L_x_457:
[----:B------:R-:W-:Y:S01]  /*2c30*/  ISETP.GE.AND P4, PT, R10, UR10, PT ;  /* 0x0000000a0a007c0c */ /* 0x000fe2000bf86270 */
[----:B------:R-:W-:-:S12]  /*2c40*/  BSSY B0, `(.L_x_459) ;  /* 0x0000016000007945 */ /* 0x000fd80003800000 */
[----:B------:R1:W-:Y:S01]  /*2c50*/  @P4 STS.128 [R0+0xd000], RZ ;  /* 0x00d000ff00004388 */ /* 0x0003e20000000c00 */
        /* <DEDUP_REMOVED lines=9> */
[----:B------:R-:W-:Y:S02]  /*2cf0*/  IMAD R9, R6, UR20, RZ ;  /* 0x0000001406097c24 */ /* 0x000fe4000f8e02ff */
[----:B------:R-:W-:-:S04]  /*2d00*/  IMAD.MOV.U32 R6, RZ, RZ, R4 ;  /* 0x000000ffff067224 */ /* 0x000fc800078e0004 */
[----:B------:R-:W-:-:S04]  /*2d10*/  IMAD.WIDE.U32 R6, R8, UR20, R6 ;  /* 0x0000001408067c25 */ /* 0x000fc8000f8e0006 */
[----:B------:R-:W-:-:S05]  /*2d20*/  IMAD R8, R8, UR21, R9 ;  /* 0x0000001508087c24 */ /* 0x000fca000f8e0209 */
[----:B------:R-:W-:Y:S02]  /*2d30*/  IADD3 R7, R7, R8, RZ ;  /* 0x0000000807077210 */ /* 0x000fe40007ffe0ff */
[----:B------:R-:W-:-:S04]  /*2d40*/  LEA R8, P0, R6, UR22, 0x1 ;  /* 0x0000001606087c11 */ /* 0x000fc8000f8008ff */
[----:B------:R-:W-:-:S05]  /*2d50*/  LEA.HI.X R9, R6, UR23, R7, 0x1, P0 ;  /* 0x0000001706097c11 */ /* 0x000fca00080f0c07 */
[----:B------:R-:W-:Y:S01]  /*2d60*/  @!PT LDS RZ, [RZ] ;  /* 0x00000000fffff984 */ /* 0x000fe20000000800 */
[----:B------:R-:W-:Y:S01]  /*2d70*/  @!PT LDS RZ, [RZ] ;  /* 0x00000000fffff984 */ /* 0x000fe20000000800 */
[----:B------:R-:W-:Y:S01]  /*2d80*/  @!PT LDS RZ, [RZ] ;  /* 0x00000000fffff984 */ /* 0x000fe20000000800 */
[----:B------:R1:W-:Y:S04]  /*2d90*/  LDGSTS.E.BYPASS.LTC128B.128 [R0+0xd000], desc[UR8][R8.64] ;  /* 0x0d00000008007fae */ /* 0x0003e8000b901d48 */
.L_x_460:
[----:B------:R-:W-:Y:S05]  /*2da0*/  BSYNC B0 ;  /* 0x0000000000007941 */ /* 0x000fea0003800000 */
.L_x_459:
        /* <DEDUP_REMOVED lines=23> */
.L_x_462:
[----:B------:R-:W-:Y:S05]  /*2f20*/  BSYNC B0 ;  /* 0x0000000000007941 */ /* 0x000fea0003800000 */
.L_x_461:
        /* <DEDUP_REMOVED lines=12> */
[----:B-1----:R-:W-:Y:S02]  /*2ff0*/  IMAD R8, R6, UR20, RZ ;  /* 0x0000001406087c24 */ /* 0x002fe4000f8e02ff */
[----:B------:R-:W-:-:S04]  /*3000*/  IMAD.MOV.U32 R6, RZ, RZ, R4 ;  /* 0x000000ffff067224 */ /* 0x000fc800078e0004 */
[----:B------:R-:W-:-:S04]  /*3010*/  IMAD.WIDE.U32 R6, R5, UR20, R6 ;  /* 0x0000001405067c25 */ /* 0x000fc8000f8e0006 */
[----:B------:R-:W-:Y:S01]  /*3020*/  IMAD R5, R5, UR21, R8 ;  /* 0x0000001505057c24 */ /* 0x000fe2000f8e0208 */
[----:B------:R-:W-:-:S04]  /*3030*/  LEA R4, P0, R6, UR22, 0x1 ;  /* 0x0000001606047c11 */ /* 0x000fc8000f8008ff */
[----:B------:R-:W-:-:S04]  /*3040*/  IADD3 R5, R7, R5, RZ ;  /* 0x0000000507057210 */ /* 0x000fc80007ffe0ff */
[----:B------:R-:W-:-:S05]  /*3050*/  LEA.HI.X R5, R6, UR23, R5, 0x1, P0 ;  /* 0x0000001706057c11 */ /* 0x000fca00080f0c05 */
[----:B------:R-:W-:Y:S01]  /*3060*/  @!PT LDS RZ, [RZ] ;  /* 0x00000000fffff984 */ /* 0x000fe20000000800 */
[----:B------:R-:W-:Y:S01]  /*3070*/  @!PT LDS RZ, [RZ] ;  /* 0x00000000fffff984 */ /* 0x000fe20000000800 */
[----:B------:R-:W-:Y:S01]  /*3080*/  @!PT LDS RZ, [RZ] ;  /* 0x00000000fffff984 */ /* 0x000fe20000000800 */
[----:B------:R1:W-:Y:S02]  /*3090*/  LDGSTS.E.BYPASS.LTC128B.128 [R0+0xf000], desc[UR8][R4.64] ;  /* 0x0f00000004007fae */ /* 0x0003e4000b901d48 */
.L_x_464:
[----:B------:R-:W-:Y:S05]  /*30a0*/  BSYNC B0 ;  /* 0x0000000000007941 */ /* 0x000fea0003800000 */
.L_x_463:
[----:B------:R-:W-:Y:S01]  /*30b0*/  UIMAD UR7, UR44, UR18, URZ ;  /* 0x000000122c0772a4 */ /* 0x000fe2000f8e023f */
[----:B-1----:R-:W-:Y:S01]  /*30c0*/  MOV R4, UR18 ;  /* 0x0000001200047c02 */ /* 0x002fe20008000f00 */
[----:B------:R1:W-:Y:S01]  /*30d0*/  @P5 STS.128 [R0+0x10000], RZ ;  /* 0x010000ff00005388 */ /* 0x0003e20000000c00 */
[----:B------:R-:W-:Y:S01]  /*30e0*/  ULDC.64 UR20, c[0x0][0x268] ;  /* 0x00009a0000147ab9 */ /* 0x000fe20000000a00 */
[----:B------:R-:W-:Y:S01]  /*30f0*/  UIMAD UR7, UR28, UR19, UR7 ;  /* 0x000000131c0772a4 */ /* 0x000fe2000f8e0207 */
[----:B------:R-:W-:Y:S01]  /*3100*/  BSSY B0, `(.L_x_465) ;  /* 0x000001b000007945 */ /* 0x000fe20003800000 */
[----:B------:R-:W-:-:S04]  /*3110*/  IMAD.WIDE.U32 R4, R4, UR28, R224 ;  /* 0x0000001c04047c25 */ /* 0x000fc8000f8e00e0 */
[----:B------:R-:W-:Y:S02]  /*3120*/  MOV R3, UR7 ;  /* 0x0000000700037c02 */ /* 0x000fe40008000f00 */
[----:B------:R-:W-:-:S04]  /*3130*/  IADD3 R4, P0, R4, UR17, RZ ;  /* 0x0000001104047c10 */ /* 0x000fc8000ff1e0ff */
[----:B------:R-:W-:Y:S01]  /*3140*/  IADD3.X R5, R5, UR29, R3, P0, !PT ;  /* 0x0000001d05057c10 */ /* 0x000fe200087fe403 */
[----:B------:R-:W-:-:S04]  /*3150*/  IMAD R3, R18, UR20, RZ ;  /* 0x0000001412037c24 */ /* 0x000fc8000f8e02ff */
[C---:B------:R-:W-:Y:S02]  /*3160*/  IMAD R3, R13.reuse, UR21, R3 ;  /* 0x000000150d037c24 */ /* 0x040fe4000f8e0203 */
[----:B------:R-:W-:-:S05]  /*3170*/  IMAD.WIDE.U32 R4, R13, UR20, R4 ;  /* 0x000000140d047c25 */ /* 0x000fca000f8e0004 */
[----:B------:R-:W-:Y:S01]  /*3180*/  IADD3 R10, R5, R3, RZ ;  /* 0x00000003050a7210 */ /* 0x000fe20007ffe0ff */
[----:B-1----:R-:W-:Y:S06]  /*3190*/  @P5 BRA `(.L_x_466) ;  /* 0x0000000000445947 */ /* 0x002fec0003800000 */
        /* <DEDUP_REMOVED lines=17> */
.L_x_466:
[----:B------:R-:W-:Y:S05]  /*32b0*/  BSYNC B0 ;  /* 0x0000000000007941 */ /* 0x000fea0003800000 */
.L_x_465:
        /* <DEDUP_REMOVED lines=22> */
.L_x_468:
[----:B------:R-:W-:Y:S05]  /*3420*/  BSYNC B0 ;  /* 0x0000000000007941 */ /* 0x000fea0003800000 */
.L_x_467:
        /* <DEDUP_REMOVED lines=22> */
.L_x_470:
[----:B------:R-:W-:Y:S05]  /*3590*/  BSYNC B0 ;  /* 0x0000000000007941 */ /* 0x000fea0003800000 */
.L_x_469:
        /* <DEDUP_REMOVED lines=11> */
[----:B------:R-:W-:-:S04]  /*3650*/  IMAD.WIDE.U32 R4, R2, UR18, R4 ;  /* 0x0000001202047c25 */ /* 0x000fc8000f8e0004 */
[----:B------:R-:W-:-:S04]  /*3660*/  IMAD R3, R3, UR18, RZ ;  /* 0x0000001203037c24 */ /* 0x000fc8000f8e02ff */
        /* <DEDUP_REMOVED lines=8> */
.L_x_472:
[----:B------:R-:W-:Y:S05]  /*36f0*/  BSYNC B0 ;  /* 0x0000000000007941 */ /* 0x000fea0003800000 */
.L_x_471:
[----:B------:R-:W-:Y:S01]  /*3700*/  IMAD.MOV.U32 R244, RZ, RZ, 0x7f800000 ;  /* 0x7f800000fff47424 */ /* 0x000fe200078e00ff */
[----:B-1----:R-:W2:Y:S01]  /*3710*/  S2R R3, SR_TID.X ;  /* 0x0000000000037919 */ /* 0x002ea20000002100 */
[----:B------:R-:W-:Y:S01]  /*3720*/  LEA.HI R2, R25, R24, RZ, 0x4 ;  /* 0x0000001819027211 */ /* 0x000fe200078f20ff */
[----:B------:R-:W-:Y:S01]  /*3730*/  IMAD.MOV.U32 R246, RZ, RZ, 0x7f800000 ;  /* 0x7f800000fff67424 */ /* 0x000fe200078e00ff */
[----:B------:R-:W-:Y:S01]  /*3740*/  ISETP.NE.AND P2, PT, R19, RZ, PT ;  /* 0x000000ff1300720c */ /* 0x000fe20003f45270 */
[----:B------:R-:W0:Y:S01]  /*3750*/  LDGDEPBAR ;  /* 0x00000000000079af */ /* 0x000e220000000000 */
[----:B------:R-:W-:Y:S01]  /*3760*/  ISETP.NE.AND P3, PT, R11, RZ, PT ;  /* 0x000000ff0b00720c */ /* 0x000fe20003f65270 */
[----:B------:R-:W-:Y:S01]  /*3770*/  IMAD.MOV.U32 R245, RZ, RZ, 0x7f800000 ;  /* 0x7f800000fff57424 */ /* 0x000fe200078e00ff */
[----:B------:R-:W-:Y:S01]  /*3780*/  ISETP.NE.AND P0, PT, R12, RZ, PT ;  /* 0x000000ff0c00720c */ /* 0x000fe20003f05270 */
[----:B------:R1:W5:Y:S01]  /*3790*/  @!P6 LDG.E R244, desc[UR8][R16.64] ;  /* 0x0000000810f4e981 */ /* 0x000362000c1e1900 */
[----:B------:R-:W-:Y:S01]  /*37a0*/  LOP3.LUT R2, R2, 0xfffffff0, RZ, 0xc0, !PT ;  /* 0xfffffff002027812 */ /* 0x000fe200078ec0ff */
[----:B------:R-:W-:Y:S01]  /*37b0*/  IMAD.MOV.U32 R243, RZ, RZ, 0x7f800000 ;  /* 0x7f800000fff37424 */ /* 0x000fe200078e00ff */
[----:B------:R-:W-:Y:S01]  /*37c0*/  ULDC UR17, c[0x0][0x2d0] ;  /* 0x0000b40000117ab9 */ /* 0x000fe20000000800 */
[----:B------:R-:W-:-:S02]  /*37d0*/  VIADD R187, R189, 0x2000 ;  /* 0x00002000bdbb7836 */ /* 0x000fc40000000000 */
[----:B------:R-:W-:Y:S01]  /*37e0*/  VIADD R181, R190, 0x2000 ;  /* 0x00002000beb57836 */ /* 0x000fe20000000000 */
[----:B------:R-:W-:Y:S01]  /*37f0*/  UIADD3 UR7, UR28, 0x80, URZ ;  /* 0x000000801c077890 */ /* 0x000fe2000fffe03f */
[----:B------:R-:W-:Y:S01]  /*3800*/  IMAD.MOV.U32 R188, RZ, RZ, 0x20 ;  /* 0x00000020ffbc7424 */ /* 0x000fe200078e00ff */
[----:B------:R1:W5:Y:S01]  /*3810*/  @!P2 LDG.E R246, desc[UR8][R14.64+0x20] ;  /* 0x000020080ef6a981 */ /* 0x000362000c1e1900 */
[----:B------:R-:W-:Y:S02]  /*3820*/  IMAD.MOV.U32 R182, RZ, RZ, 0x40 ;  /* 0x00000040ffb67424 */ /* 0x000fe400078e00ff */
[----:B------:R-:W-:Y:S01]  /*3830*/  IMAD.MOV.U32 R247, RZ, RZ, 0x40 ;  /* 0x00000040fff77424 */ /* 0x000fe200078e00ff */
[----:B------:R1:W5:Y:S01]  /*3840*/  @!P3 LDG.E R245, desc[UR8][R14.64] ;  /* 0x000000080ef5b981 */ /* 0x000362000c1e1900 */
[----:B------:R-:W-:Y:S01]  /*3850*/  IMAD.SHL.U32 R251, R26, 0x4, RZ ;  /* 0x000000041afb7824 */ /* 0x000fe200078e00ff */
        /* <DEDUP_REMOVED lines=9> */
[----:B--2-4-:R-:W-:Y:S01]  /*38f0*/  SHF.R.S32.HI R0, RZ, 0x1f, R3 ;  /* 0x0000001fff007819 */ /* 0x014fe20000011403 */
[----:B------:R-:W-:Y:S01]  /*3900*/  IMAD.IADD R2, R24, 0x1, -R2 ;  /* 0x0000000118027824 */ /* 0x000fe200078e0a02 */
[----:B------:R1:W5:Y:S01]  /*3910*/  @!P0 LDG.E R243, desc[UR8][R14.64+0x100] ;  /* 0x000100080ef38981 */ /* 0x000362000c1e1900 */
[----:B------:R-:W-:Y:S02]  /*3920*/  CS2R R108, SRZ ;  /* 0x00000000006c7805 */ /* 0x000fe4000001ff00 */
[----:B------:R-:W-:Y:S02]  /*3930*/  LEA.HI R0, R0, R3, RZ, 0x4 ;  /* 0x0000000300007211 */ /* 0x000fe400078f20ff */
[----:B------:R-:W-:Y:S02]  /*3940*/  CS2R R114, SRZ ;  /* 0x0000000000727805 */ /* 0x000fe4000001ff00 */
[----:B------:R-:W-:-:S02]  /*3950*/  CS2R R112, SRZ ;  /* 0x0000000000707805 */ /* 0x000fc4000001ff00 */
[----:B------:R-:W-:Y:S02]  /*3960*/  CS2R R106, SRZ ;  /* 0x00000000006a7805 */ /* 0x000fe4000001ff00 */
[----:B------:R-:W-:Y:S02]  /*3970*/  LOP3.LUT R0, R0, 0xfffffff0, RZ, 0xc0, !PT ;  /* 0xfffffff000007812 */ /* 0x000fe400078ec0ff */
[----:B------:R-:W-:Y:S02]  /*3980*/  CS2R R104, SRZ ;  /* 0x0000000000687805 */ /* 0x000fe4000001ff00 */
[----:B------:R-:W-:Y:S02]  /*3990*/  CS2R R102, SRZ ;  /* 0x0000000000667805 */ /* 0x000fe4000001ff00 */
[----:B------:R-:W-:Y:S02]  /*39a0*/  CS2R R100, SRZ ;  /* 0x0000000000647805 */ /* 0x000fe4000001ff00 */
[----:B------:R-:W-:Y:S01]  /*39b0*/  CS2R R94, SRZ ;  /* 0x00000000005e7805 */ /* 0x000fe2000001ff00 */
[----:B------:R-:W-:Y:S01]  /*39c0*/  IMAD.IADD R0, R3, 0x1, -R0 ;  /* 0x0000000103007824 */ /* 0x000fe200078e0a00 */
[----:B------:R-:W-:-:S02]  /*39d0*/  CS2R R92, SRZ ;  /* 0x00000000005c7805 */ /* 0x000fc4000001ff00 */
[----:B------:R-:W-:Y:S02]  /*39e0*/  CS2R R98, SRZ ;  /* 0x0000000000627805 */ /* 0x000fe4000001ff00 */
[----:B------:R-:W-:Y:S02]  /*39f0*/  CS2R R96, SRZ ;  /* 0x0000000000607805 */ /* 0x000fe4000001ff00 */
[----:B------:R-:W-:Y:S02]  /*3a00*/  CS2R R90, SRZ ;  /* 0x00000000005a7805 */ /* 0x000fe4000001ff00 */
[----:B------:R-:W-:Y:S02]  /*3a10*/  SHF.R.S32.HI R3, RZ, 0x1f, R0 ;  /* 0x0000001fff037819 */ /* 0x000fe40000011400 */
[----:B------:R-:W-:Y:S02]  /*3a20*/  CS2R R88, SRZ ;  /* 0x0000000000587805 */ /* 0x000fe4000001ff00 */
[----:B------:R-:W-:-:S02]  /*3a30*/  SHF.R.S32.HI R4, RZ, 0x1f, R2 ;  /* 0x0000001fff047819 */ /* 0x000fc40000011402 */
[----:B------:R-:W-:Y:S02]  /*3a40*/  CS2R R86, SRZ ;  /* 0x0000000000567805 */ /* 0x000fe4000001ff00 */
[----:B------:R-:W-:Y:S02]  /*3a50*/  LEA.HI R3, R3, R0, RZ, 0x3 ;  /* 0x0000000003037211 */ /* 0x000fe400078f18ff */
[----:B------:R-:W-:Y:S02]  /*3a60*/  CS2R R84, SRZ ;  /* 0x0000000000547805 */ /* 0x000fe4000001ff00 */
[----:B------:R-:W-:Y:S02]  /*3a70*/  LEA.HI R4, R4, R2, RZ, 0x3 ;  /* 0x0000000204047211 */ /* 0x000fe400078f18ff */
[----:B------:R-:W-:Y:S02]  /*3a80*/  CS2R R78, SRZ ;  /* 0x00000000004e7805 */ /* 0x000fe4000001ff00 */
[----:B------:R-:W-:-:S02]  /*3a90*/  LOP3.LUT R3, R3, 0xfffffff8, RZ, 0xc0, !PT ;  /* 0xfffffff803037812 */ /* 0x000fc400078ec0ff */
[----:B------:R-:W-:Y:S02]  /*3aa0*/  CS2R R76, SRZ ;  /* 0x00000000004c7805 */ /* 0x000fe4000001ff00 */
[----:B------:R-:W-:Y:S02]  /*3ab0*/  LOP3.LUT R4, R4, 0xfffffff8, RZ, 0xc0, !PT ;  /* 0xfffffff804047812 */ /* 0x000fe400078ec0ff */
[----:B------:R-:W-:Y:S02]  /*3ac0*/  CS2R R82, SRZ ;  /* 0x0000000000527805 */ /* 0x000fe4000001ff00 */
[----:B------:R-:W-:Y:S01]  /*3ad0*/  CS2R R80, SRZ ;  /* 0x0000000000507805 */ /* 0x000fe2000001ff00 */
[----:B------:R-:W-:Y:S01]  /*3ae0*/  IMAD.IADD R0, R0, 0x1, -R3 ;  /* 0x0000000100007824 */ /* 0x000fe200078e0a03 */
[----:B------:R-:W-:Y:S01]  /*3af0*/  CS2R R74, SRZ ;  /* 0x00000000004a7805 */ /* 0x000fe2000001ff00 */
[----:B------:R-:W-:Y:S01]  /*3b00*/  IMAD.IADD R2, R2, 0x1, -R4 ;  /* 0x0000000102027824 */ /* 0x000fe200078e0a04 */
[----:B------:R-:W-:-:S02]  /*3b10*/  CS2R R72, SRZ ;  /* 0x0000000000487805 */ /* 0x000fc4000001ff00 */
[----:B------:R-:W-:Y:S02]  /*3b20*/  CS2R R70, SRZ ;  /* 0x0000000000467805 */ /* 0x000fe4000001ff00 */
[----:B------:R-:W-:Y:S01]  /*3b30*/  LOP3.LUT P2, RZ, R0, 0x4, RZ, 0xc0, !PT ;  /* 0x0000000400ff7812 */ /* 0x000fe2000784c0ff */
[----:B------:R-:W-:Y:S01]  /*3b40*/  VIADD R0, R26, 0xffffff80 ;  /* 0xffffff801a007836 */ /* 0x000fe20000000000 */
[C---:B------:R-:W-:Y:S02]  /*3b50*/  LOP3.LUT P0, RZ, R2.reuse, 0x2, RZ, 0xc0, !PT ;  /* 0x0000000202ff7812 */ /* 0x040fe4000780c0ff */
[----:B------:R-:W-:Y:S02]  /*3b60*/  CS2R R68, SRZ ;  /* 0x0000000000447805 */ /* 0x000fe4000001ff00 */
[----:B------:R-:W-:Y:S01]  /*3b70*/  LOP3.LUT P3, RZ, R2, 0x4, RZ, 0xc0, !PT ;  /* 0x0000000402ff7812 */ /* 0x000fe2000786c0ff */
[----:B------:R-:W-:Y:S01]  /*3b80*/  IMAD.MOV.U32 R226, RZ, RZ, R191 ;  /* 0x000000ffffe27224 */ /* 0x000fe200078e00bf */
[----:B------:R-:W-:Y:S01]  /*3b90*/  SHF.R.S32.HI R2, RZ, 0x1f, R0 ;  /* 0x0000001fff027819 */ /* 0x000fe20000011400 */
[----:B------:R-:W-:Y:S01]  /*3ba0*/  ULDC UR18, c[0x0][0x2dc] ;  /* 0x0000b70000127ab9 */ /* 0x000fe20000000800 */
[----:B------:R-:W-:-:S02]  /*3bb0*/  SEL R187, R187, R189, !P1 ;  /* 0x000000bdbbbb7207 */ /* 0x000fc40004800000 */
[----:B------:R-:W-:Y:S01]  /*3bc0*/  SEL R181, R181, R190, !P1 ;  /* 0x000000beb5b57207 */ /* 0x000fe20004800000 */
[----:B------:R-:W-:Y:S01]  /*3bd0*/  IMAD.SHL.U32 R248, R0, 0x4, RZ ;  /* 0x0000000400f87824 */ /* 0x000fe200078e00ff */
[----:B------:R-:W-:Y:S02]  /*3be0*/  SHF.L.U64.HI R250, R26, 0x2, R20 ;  /* 0x000000021afa7819 */ /* 0x000fe40000010214 */
[----:B------:R-:W-:Y:S02]  /*3bf0*/  SHF.L.U64.HI R249, R0, 0x2, R2 ;  /* 0x0000000200f97819 */ /* 0x000fe40000010202 */
[----:B------:R-:W-:Y:S02]  /*3c00*/  LEA R187, R187, UR4, 0x1 ;  /* 0x00000004bbbb7c11 */ /* 0x000fe4000f8e08ff */
[----:B------:R-:W-:Y:S02]  /*3c10*/  LEA R181, R181, UR4, 0x1 ;  /* 0x00000004b5b57c11 */ /* 0x000fe4000f8e08ff */
[----:B------:R-:W-:-:S02]  /*3c20*/  SEL R188, R188, 0xffffffe0, !P0 ;  /* 0xffffffe0bcbc7807 */ /* 0x000fc40004000000 */
[----:B------:R-:W-:Y:S02]  /*3c30*/  SEL R182, R182, 0xffffffc0, !P3 ;  /* 0xffffffc0b6b67807 */ /* 0x000fe40005800000 */
[----:B------:R-:W-:Y:S01]  /*3c40*/  SEL R247, R247, 0xffffffc0, !P2 ;  /* 0xffffffc0f7f77807 */ /* 0x000fe20005000000 */
[----:B------:R-:W-:-:S03]  /*3c50*/  UISETP.GE.AND UP0, UPT, UR7, UR6, UPT ;  /* 0x000000060700728c */ /* 0x000fc6000bf06270 */
[----:B-1----:R-:W-:-:S08]  /*3c60*/  ULDC UR7, c[0x0][0x2ec] ;  /* 0x0000bb0000077ab9 */ /* 0x002fd00000000800 */
.L_x_475:
[----:B------:R-:W0:Y:S01]  /*3c70*/  LDGDEPBAR ;  /* 0x00000000000079af */ /* 0x000e220000000000 */
[C---:B------:R-:W-:Y:S01]  /*3c80*/  IMAD.IADD R0, R187.reuse, 0x1, R188 ;  /* 0x00000001bb007824 */ /* 0x040fe200078e02bc */
[----:B------:R-:W-:Y:S01]  /*3c90*/  PLOP3.LUT P0, PT, PT, PT, UP0, 0x80, 0x0 ;  /* 0x000000000000781c */ /* 0x000fe20003f0f008 */
[--C-:B------:R-:W-:Y:S05]  /*3ca0*/  IMAD.IADD R160, R187, 0x1, R182.reuse ;  /* 0x00000001bba07824 */ /* 0x100fea00078e02b6 */
[----:B------:R-:W2:Y:S01]  /*3cb0*/  LDL R2, [R1] ;  /* 0x0000000001027983 */ /* 0x000ea20000100800 */
[----:B------:R-:W-:Y:S01]  /*3cc0*/  PLOP3.LUT P4, PT, PT, PT, UP0, 0x80, 0x0 ;  /* 0x000000000000781c */ /* 0x000fe20003f8f008 */
[----:B-----5:R-:W-:Y:S01]  /*3cd0*/  FMUL.FTZ R3, R246, 1.4426950216293334961 ;  /* 0x3fb8aa3bf6037820 */ /* 0x020fe20000410000 */
[----:B------:R-:W-:Y:S01]  /*3ce0*/  PLOP3.LUT P2, PT, PT, PT, UP0, 0x80, 0x0 ;  /* 0x000000000000781c */ /* 0x000fe20003f4f008 */
[----:B------:R-:W-:Y:S01]  /*3cf0*/  UISETP.GE.AND UP3, UPT, UR11, 0x1, UPT ;  /* 0x000000010b00788c */ /* 0x000fe2000bf66270 */
[----:B------:R-:W-:Y:S02]  /*3d00*/  PLOP3.LUT P1, PT, PT, PT, UP0, 0x80, 0x0 ;  /* 0x000000000000781c */ /* 0x000fe40003f2f008 */
[----:B------:R-:W-:Y:S02]  /*3d10*/  PLOP3.LUT P6, PT, PT, PT, UP0, 0x80, 0x0 ;  /* 0x000000000000781c */ /* 0x000fe40003fcf008 */
[C---:B------:R-:W-:Y:S02]  /*3d20*/  FSETP.NEU.FTZ.AND P3, PT, R245.reuse, -INF , PT ;  /* 0xff800000f500780b */ /* 0x040fe40003f7d000 */
[----:B------:R-:W-:Y:S01]  /*3d30*/  PLOP3.LUT P5, PT, PT, PT, UP0, 0x80, 0x0 ;  /* 0x000000000000781c */ /* 0x000fe20003faf008 */
[----:B------:R-:W-:Y:S04]  /*3d40*/  DEPBAR.LE SB0, 0x0 ;  /* 0x000080000000791a */ /* 0x000fe80000000000 */
[----:B------:R-:W-:Y:S06]  /*3d50*/  BAR.SYNC.DEFER_BLOCKING 0x0 ;  /* 0x0000000000007b1d */ /* 0x000fec0000010000 */
[----:B------:R-:W-:Y:S08]  /*3d60*/  LDSM.16.M88.4 R64, [R187] ;  /* 0x00000000bb40783b */ /* 0x000ff00000000200 */
[----:B------:R-:W1:Y:S08]  /*3d70*/  LDSM.16.M88.4 R16, [R184+UR4+0xc000] ;  /* 0x00c00004b810783b */ /* 0x000e700008000200 */
[----:B------:R-:W4:Y:S08]  /*3d80*/  LDSM.16.M88.4 R60, [R187+0x2000] ;  /* 0x00200000bb3c783b */ /* 0x000f300000000200 */
[----:B------:R-:W3:Y:S08]  /*3d90*/  LDSM.16.M88.4 R32, [R184+UR4+0xc800] ;  /* 0x00c80004b820783b */ /* 0x000ef00008000200 */
[----:B------:R-:W3:Y:S08]  /*3da0*/  LDSM.16.M88.4 R48, [R184+UR4+0xd000] ;  /* 0x00d00004b830783b */ /* 0x000ef00008000200 */
[----:B------:R-:W3:Y:S01]  /*3db0*/  LDSM.16.M88.4 R132, [R184+UR4+0xd800] ;  /* 0x00d80004b884783b */ /* 0x000ee20008000200 */
[-C--:B-1----:R-:W-:Y:S07]  /*3dc0*/  HMMA.16816.F32 R4, R64, R16.reuse, RZ ;  /* 0x000000104004723c */ /* 0x082fee00000018ff */
[----:B------:R-:W-:Y:S01]  /*3dd0*/  LDSM.16.M88.4 R136, [R0] ;  /* 0x000000000088783b */ /* 0x000fe20000000200 */
[C---:B----4-:R-:W-:Y:S07]  /*3de0*/  HMMA.16816.F32 R8, R60.reuse, R16, RZ ;  /* 0x000000103c08723c */ /* 0x050fee00000018ff */
        /* <DEDUP_REMOVED lines=9> */
[----:B----4-:R-:W-:Y:S02]  /*3e80*/  IMAD.IADD R0, R0, 0x1, R182 ;  /* 0x0000000100007824 */ /* 0x010fe400078e02b6 */
[----:B------:R-:W-:Y:S03]  /*3e90*/  LDSM.16.M88.4 R156, [R183] ;  /* 0x00000000b79c783b */ /* 0x000fe60000000200 */
[C---:B------:R-:W-:Y:S05]  /*3ea0*/  HMMA.16816.F32 R32, R64.reuse, R34, RZ ;  /* 0x000000224020723c */ /* 0x040fea00000018ff */
[----:B------:R-:W-:Y:S01]  /*3eb0*/  LDSM.16.M88.4 R164, [R183+0x800] ;  /* 0x00080000b7a4783b */ /* 0x000fe20000000200 */
[-C--:B------:R-:W-:Y:S06]  /*3ec0*/  HMMA.16816.F32 R36, R64, R48.reuse, RZ ;  /* 0x000000304024723c */ /* 0x080fec00000018ff */
        /* <DEDUP_REMOVED lines=10> */
[----:B------:R-:W4:Y:S05]  /*3f70*/  LDSM.16.M88.4 R132, [R186+0x1800] ;  /* 0x00180000ba84783b */ /* 0x000f2a0000000200 */
[-C--:B-1----:R-:W-:Y:S06]  /*3f80*/  HMMA.16816.F32 R4, R136, R140.reuse, R4 ;  /* 0x0000008c8804723c */ /* 0x082fec0000001804 */
[C---:B------:R-:W-:Y:S06]  /*3f90*/  HMMA.16816.F32 R8, R144.reuse, R140, R8 ;  /* 0x0000008c9008723c */ /* 0x040fec0000001808 */
[-C--:B------:R-:W-:Y:S06]  /*3fa0*/  HMMA.16816.F32 R12, R144, R142.reuse, R12 ;  /* 0x0000008e900c723c */ /* 0x080fec000000180c */
[C---:B------:R-:W-:Y:S01]  /*3fb0*/  HMMA.16816.F32 R16, R136.reuse, R142, R16 ;  /* 0x0000008e8810723c */ /* 0x040fe20000001810 */
[----:B------:R-:W1:Y:S05]  /*3fc0*/  LDSM.16.M88.4 R140, [R160] ;  /* 0x00000000a08c783b */ /* 0x000e6a0000000200 */
[-C--:B------:R-:W-:Y:S03]  /*3fd0*/  HMMA.16816.F32 R20, R136, R148.reuse, R20 ;  /* 0x000000948814723c */ /* 0x080fe60000001814 */
[----:B------:R-:W1:Y:S03]  /*3fe0*/  LDSM.16.M88.4 R160, [R160+0x2000] ;  /* 0x00200000a0a0783b */ /* 0x000e660000000200 */
[C---:B------:R-:W-:Y:S06]  /*3ff0*/  HMMA.16816.F32 R24, R144.reuse, R148, R24 ;  /* 0x000000949018723c */ /* 0x040fec0000001818 */
[-C--:B------:R-:W-:Y:S06]  /*4000*/  HMMA.16816.F32 R28, R144, R150.reuse, R28 ;  /* 0x00000096901c723c */ /* 0x080fec000000181c */
[C---:B------:R-:W-:Y:S01]  /*4010*/  HMMA.16816.F32 R32, R136.reuse, R150, R32 ;  /* 0x000000968820723c */ /* 0x040fe20000001820 */
[----:B------:R-:W2:Y:S05]  /*4020*/  LDSM.16.M88.4 R148, [R183+0x1800] ;  /* 0x00180000b794783b */ /* 0x000eaa0000000200 */
        /* <DEDUP_REMOVED lines=8> */
[----:B------:R3:W4:Y:S05]  /*40b0*/  LDSM.16.M88.4 R132, [R0+0x2000] ;  /* 0x002000000084783b */ /* 0x00072a0000000200 */
[-C--:B-1----:R-:W-:Y:S01]  /*40c0*/  HMMA.16816.F32 R4, R140, R156.reuse, R4 ;  /* 0x0000009c8c04723c */ /* 0x082fe20000001804 */
[----:B------:R-:W-:Y:S04]  /*40d0*/  IMAD.U32 R136, RZ, RZ, UR26 ;  /* 0x0000001aff887e24 */ /* 0x000fe8000f8e00ff */
[----:B------:R-:W-:Y:S01]  /*40e0*/  FMUL.FTZ R137, R245, 1.4426950216293334961 ;  /* 0x3fb8aa3bf5897820 */ /* 0x000fe20000410000 */
[C---:B------:R-:W-:Y:S05]  /*40f0*/  HMMA.16816.F32 R8, R160.reuse, R156, R8 ;  /* 0x0000009ca008723c */ /* 0x040fea0000001808 */
[----:B--2---:R-:W-:Y:S01]  /*4100*/  @P0 IMAD R136, R136, 0x80, R2 ;  /* 0x0000008088880824 */ /* 0x004fe200078e0202 */
[-C--:B------:R-:W-:Y:S01]  /*4110*/  HMMA.16816.F32 R12, R160, R158.reuse, R12 ;  /* 0x0000009ea00c723c */ /* 0x080fe2000000180c */
[----:B------:R-:W-:Y:S03]  /*4120*/  PLOP3.LUT P0, PT, PT, PT, UP0, 0x80, 0x0 ;  /* 0x000000000000781c */ /* 0x000fe60003f0f008 */
[C---:B------:R-:W-:Y:S01]  /*4130*/  @P4 ISETP.GE.AND P4, PT, R136.reuse, UR6, PT ;  /* 0x0000000688004c0c */ /* 0x040fe2000bf86270 */
[----:B------:R-:W-:Y:S01]  /*4140*/  FMUL.FTZ R2, R243, 1.4426950216293334961 ;  /* 0x3fb8aa3bf3027820 */ /* 0x000fe20000410000 */
[C---:B------:R-:W-:Y:S05]  /*4150*/  HMMA.16816.F32 R16, R140.reuse, R158, R16 ;  /* 0x0000009e8c10723c */ /* 0x040fea0000001810 */
[----:B---3--:R-:W-:Y:S01]  /*4160*/  @P2 VIADD R0, R136, 0x1 ;  /* 0x0000000188002836 */ /* 0x008fe20000000000 */
[-C--:B------:R-:W-:Y:S03]  /*4170*/  HMMA.16816.F32 R20, R140, R164.reuse, R20 ;  /* 0x000000a48c14723c */ /* 0x080fe60000001814 */
[----:B------:R-:W-:Y:S02]  /*4180*/  FSETP.NEU.FTZ.AND P2, PT, R246, -INF , PT ;  /* 0xff800000f600780b */ /* 0x000fe40003f5d000 */
[----:B------:R-:W-:Y:S01]  /*4190*/  FSEL R137, R137, RZ, P3 ;  /* 0x000000ff89897208 */ /* 0x000fe20001800000 */
[C---:B------:R-:W-:Y:S04]  /*41a0*/  HMMA.16816.F32 R24, R160.reuse, R164, R24 ;  /* 0x000000a4a018723c */ /* 0x040fe80000001818 */
[----:B------:R-:W-:Y:S01]  /*41b0*/  @P6 ISETP.GE.AND P6, PT, R0, UR6, PT ;  /* 0x0000000600006c0c */ /* 0x000fe2000bfc6270 */
[C---:B------:R-:W-:Y:S01]  /*41c0*/  FMUL.FTZ R0, R244.reuse, 1.4426950216293334961 ;  /* 0x3fb8aa3bf4007820 */ /* 0x040fe20000410000 */
[-C--:B------:R-:W-:Y:S03]  /*41d0*/  HMMA.16816.F32 R28, R160, R166.reuse, R28 ;  /* 0x000000a6a01c723c */ /* 0x080fe6000000181c */
[----:B------:R-:W-:Y:S02]  /*41e0*/  FSETP.NEU.FTZ.AND P3, PT, R244, -INF , PT ;  /* 0xff800000f400780b */ /* 0x000fe40003f7d000 */
[----:B------:R-:W-:Y:S01]  /*41f0*/  FSEL R3, R3, RZ, P2 ;  /* 0x000000ff03037208 */ /* 0x000fe20001000000 */
[C---:B------:R-:W-:Y:S04]  /*4200*/  HMMA.16816.F32 R32, R140.reuse, R166, R32 ;  /* 0x000000a68c20723c */ /* 0x040fe80000001820 */
[----:B------:R-:W-:Y:S02]  /*4210*/  FSETP.NEU.FTZ.AND P2, PT, R243, -INF , PT ;  /* 0xff800000f300780b */ /* 0x000fe40003f5d000 */
        /* <DEDUP_REMOVED lines=13> */
[C---:B----4-:R-:W-:Y:S06]  /*42f0*/  HMMA.16816.F32 R8, R132.reuse, R176, R8 ;  /* 0x000000b08408723c */ /* 0x050fec0000001808 */
        /* <DEDUP_REMOVED lines=36> */
[----:B---3--:R-:W-:Y:S01]  /*4540*/  @P5 VIADD R8, R136, 0x8 ;  /* 0x0000000888085836 */ /* 0x008fe20000000000 */
        /* <DEDUP_REMOVED lines=19> */
[--C-:B------:R-:W-:Y:S01]  /*4680*/  FFMA.FTZ R15, R15, UR7, -R0.reuse ;  /* 0x000000070f0f7c23 */ /* 0x100fe20008010800 */
        /* <DEDUP_REMOVED lines=42> */
[--C-:B------:R-:W-:Y:S01]  /*4930*/  FFMA.FTZ R22, R22, UR7, -R3.reuse ;  /* 0x0000000716167c23 */ /* 0x100fe20008010803 */
        /* <DEDUP_REMOVED lines=63> */
[----:B------:R-:W-:Y:S01]  /*4d30*/  @P2 VIADD R4, R136, 0x21 ;  /* 0x0000002188042836 */ /* 0x000fe20000000000 */
        /* <DEDUP_REMOVED lines=56> */
[----:B------:R-:W1:Y:S03]  /*50c0*/  MUFU.EX2 R164, R39 ;  /* 0x0000002700a47308 */ /* 0x000e660000000800 */
[----:B------:R-:W-:Y:S01]  /*50d0*/  @P2 FSEL R49, R49, -INF , !P4 ;  /* 0xff80000031312808 */ /* 0x000fe20006000000 */
[----:B------:R-:W-:Y:S01]  /*50e0*/  FFMA.FTZ R45, R45, UR7, -R2 ;  /* 0x000000072d2d7c23 */ /* 0x000fe20008010802 */
[----:B------:R-:W-:Y:S01]  /*50f0*/  PLOP3.LUT P2, PT, PT, PT, UP0, 0x80, 0x0 ;  /* 0x000000000000781c */ /* 0x000fe20003f4f008 */
[--C-:B------:R-:W-:Y:S04]  /*5100*/  FFMA.FTZ R43, R43, UR7, -R0.reuse ;  /* 0x000000072b2b7c23 */ /* 0x100fe80008010800 */
[----:B------:R-:W-:Y:S01]  /*5110*/  MUFU.EX2 R176, R40 ;  /* 0x0000002800b07308 */ /* 0x000fe20000000800 */
[----:B------:R-:W-:Y:S01]  /*5120*/  @P0 FSEL R47, R47, -INF , !P4 ;  /* 0xff8000002f2f0808 */ /* 0x000fe20006000000 */
[--C-:B------:R-:W-:Y:S01]  /*5130*/  FFMA.FTZ R49, R49, UR7, -R137.reuse ;  /* 0x0000000731317c23 */ /* 0x100fe20008010889 */
        /* <DEDUP_REMOVED lines=11> */
[----:B------:R-:W-:Y:S01]  /*51f0*/  PLOP3.LUT P4, PT, PT, PT, UP0, 0x80, 0x0 ;  /* 0x000000000000781c */ /* 0x000fe20003f8f008 */
[--C-:B------:R-:W-:Y:S01]  /*5200*/  FFMA.FTZ R51, R51, UR7, -R3.reuse ;  /* 0x0000000733337c23 */ /* 0x100fe20008010803 */
[----:B------:R-:W-:Y:S01]  /*5210*/  @P0 FSEL R50, R50, -INF , !P6 ;  /* 0xff80000032320808 */ /* 0x000fe20007000000 */
[----:B------:R-:W-:Y:S01]  /*5220*/  MUFU.EX2 R234, R48 ;  /* 0x0000003000ea7308 */ /* 0x000fe20000000800 */
[----:B------:R-:W-:Y:S01]  /*5230*/  PLOP3.LUT P6, PT, PT, PT, UP0, 0x80, 0x0 ;  /* 0x000000000000781c */ /* 0x000fe20003fcf008 */
[----:B------:R-:W-:Y:S01]  /*5240*/  @P1 VIADD R9, R136, 0x30 ;  /* 0x0000003088091836 */ /* 0x000fe20000000000 */
[----:B------:R-:W-:Y:S01]  /*5250*/  PLOP3.LUT P1, PT, PT, PT, UP0, 0x80, 0x0 ;  /* 0x000000000000781c */ /* 0x000fe20003f2f008 */
[--C-:B------:R-:W-:Y:S01]  /*5260*/  FFMA.FTZ R50, R50, UR7, -R3.reuse ;  /* 0x0000000732327c23 */ /* 0x100fe20008010803 */
[----:B------:R-:W-:Y:S02]  /*5270*/  PLOP3.LUT P0, PT, PT, PT, UP0, 0x80, 0x0 ;  /* 0x000000000000781c */ /* 0x000fe40003f0f008 */
[----:B------:R-:W-:Y:S03]  /*5280*/  @P5 ISETP.GE.AND P5, PT, R9, UR6, PT ;  /* 0x0000000609005c0c */ /* 0x000fe6000bfa6270 */
[----:B------:R-:W-:Y:S01]  /*5290*/  MUFU.EX2 R158, R50 ;  /* 0x00000032009e7308 */ /* 0x000fe20000000800 */
[----:B----4-:R-:W-:Y:S02]  /*52a0*/  F2FP.F16.F32.PACK_AB R6, R212, R213 ;  /* 0x000000d5d406723e */ /* 0x010fe400000000ff */
[----:B------:R-:W-:Y:S02]  /*52b0*/  @P2 FSEL R54, R54, -INF , !P5 ;  /* 0xff80000036362808 */ /* 0x000fe40006800000 */
[----:B------:R-:W-:Y:S02]  /*52c0*/  PLOP3.LUT P2, PT, PT, PT, UP0, 0x80, 0x0 ;  /* 0x000000000000781c */ /* 0x000fe40003f4f008 */
[----:B------:R-:W-:Y:S01]  /*52d0*/  @P6 ISETP.GE.AND P6, PT, R8, UR6, PT ;  /* 0x0000000608006c0c */ /* 0x000fe2000bfc6270 */
[----:B------:R-:W-:Y:S01]  /*52e0*/  FFMA.FTZ R54, R54, UR7, -R3 ;  /* 0x0000000736367c23 */ /* 0x000fe20008010803 */
[----:B------:R-:W-:Y:S01]  /*52f0*/  @P3 FSEL R56, R56, -INF , !P5 ;  /* 0xff80000038383808 */ /* 0x000fe20006800000 */
[----:B------:R-:W-:Y:S01]  /*5300*/  MUFU.EX2 R156, R51 ;  /* 0x00000033009c7308 */ /* 0x000fe20000000800 */
[----:B------:R-:W-:Y:S02]  /*5310*/  @P1 FSEL R53, R53, -INF , !P6 ;  /* 0xff80000035351808 */ /* 0x000fe40007000000 */
[----:B------:R-:W-:Y:S01]  /*5320*/  PLOP3.LUT P1, PT, PT, PT, UP0, 0x80, 0x0 ;  /* 0x000000000000781c */ /* 0x000fe20003f2f008 */
[----:B------:R-:W-:Y:S01]  /*5330*/  FFMA.FTZ R56, R56, UR7, -R2 ;  /* 0x0000000738387c23 */ /* 0x000fe20008010802 */
[----:B--2---:R-:W-:Y:S01]  /*5340*/  F2FP.F16.F32.PACK_AB R4, R201, R145 ;  /* 0x00000091c904723e */ /* 0x004fe200000000ff */
[--C-:B------:R-:W-:Y:S01]  /*5350*/  FFMA.FTZ R53, R53, UR7, -R137.reuse ;  /* 0x0000000735357c23 */ /* 0x100fe20008010889 */
[----:B------:R-:W-:Y:S03]  /*5360*/  @P0 FSEL R52, R52, -INF , !P5 ;  /* 0xff80000034340808 */ /* 0x000fe60006800000 */
[----:B------:R-:W-:Y:S01]  /*5370*/  MUFU.EX2 R171, R41 ;  /* 0x0000002900ab7308 */ /* 0x000fe20000000800 */
[----:B------:R-:W-:Y:S01]  /*5380*/  PLOP3.LUT P0, PT, PT, PT, UP0, 0x80, 0x0 ;  /* 0x000000000000781c */ /* 0x000fe20003f0f008 */
[----:B------:R2:W-:Y:S01]  /*5390*/  STS [R215+0x1c400], R4 ;  /* 0x01c40004d7007388 */ /* 0x0005e20000000800 */
[----:B------:R-:W-:Y:S01]  /*53a0*/  PLOP3.LUT P3, PT, PT, PT, UP0, 0x80, 0x0 ;  /* 0x000000000000781c */ /* 0x000fe20003f6f008 */
[----:B------:R-:W-:Y:S02]  /*53b0*/  FFMA.FTZ R52, R52, UR7, -R137 ;  /* 0x0000000734347c23 */ /* 0x000fe40008010889 */
[C---:B------:R-:W-:Y:S01]  /*53c0*/  @P1 VIADD R5, R136.reuse, 0x38 ;  /* 0x0000003888051836 */ /* 0x040fe20000000000 */
[----:B------:R-:W-:Y:S01]  /*53d0*/  PLOP3.LUT P1, PT, PT, PT, UP0, 0x80, 0x0 ;  /* 0x000000000000781c */ /* 0x000fe20003f2f008 */
[----:B------:R-:W-:Y:S01]  /*53e0*/  @P4 VIADD R136, R136, 0x39 ;  /* 0x0000003988884836 */ /* 0x000fe20000000000 */
[----:B------:R-:W-:Y:S01]  /*53f0*/  PLOP3.LUT P4, PT, PT, PT, UP0, 0x80, 0x0 ;  /* 0x000000000000781c */ /* 0x000fe20003f8f008 */
[----:B------:R-:W-:Y:S01]  /*5400*/  MUFU.EX2 R198, R42 ;  /* 0x0000002a00c67308 */ /* 0x000fe20000000800 */
[----:B------:R-:W-:Y:S02]  /*5410*/  @P2 ISETP.GE.AND P2, PT, R5, UR6, PT ;  /* 0x0000000605002c0c */ /* 0x000fe4000bf46270 */
[----:B------:R-:W-:Y:S02]  /*5420*/  F2FP.F16.F32.PACK_AB R5, R241, R242 ;  /* 0x000000f2f105723e */ /* 0x000fe400000000ff */
[----:B------:R-:W-:Y:S02]  /*5430*/  @P0 FSEL R55, R55, -INF , !P6 ;  /* 0xff80000037370808 */ /* 0x000fe40007000000 */
[----:B------:R-:W-:Y:S01]  /*5440*/  PLOP3.LUT P0, PT, PT, PT, UP0, 0x80, 0x0 ;  /* 0x000000000000781c */ /* 0x000fe20003f0f008 */
[----:B------:R4:W-:Y:S01]  /*5450*/  STS [R217+0x1c000], R5 ;  /* 0x01c00005d9007388 */ /* 0x0009e20000000800 */
[----:B------:R-:W-:Y:S01]  /*5460*/  @P3 ISETP.GE.AND P3, PT, R136, UR6, PT ;  /* 0x0000000688003c0c */ /* 0x000fe2000bf66270 */
[--C-:B------:R-:W-:Y:S01]  /*5470*/  FFMA.FTZ R55, R55, UR7, -R3.reuse ;  /* 0x0000000737377c23 */ /* 0x100fe20008010803 */
[----:B------:R-:W-:Y:S01]  /*5480*/  @P1 FSEL R58, R58, -INF , !P5 ;  /* 0xff8000003a3a1808 */ /* 0x000fe20006800000 */
[----:B------:R-:W-:Y:S01]  /*5490*/  MUFU.EX2 R197, R43 ;  /* 0x0000002b00c57308 */ /* 0x000fe20000000800 */
[----:B------:R-:W-:Y:S02]  /*54a0*/  PLOP3.LUT P1, PT, PT, PT, UP0, 0x80, 0x0 ;  /* 0x000000000000781c */ /* 0x000fe40003f2f008 */
[----:B--2---:R-:W-:Y:S01]  /*54b0*/  F2FP.F16.F32.PACK_AB R4, R193, R194 ;  /* 0x000000c2c104723e */ /* 0x004fe200000000ff */
[----:B------:R-:W-:Y:S01]  /*54c0*/  FFMA.FTZ R58, R58, UR7, -R0 ;  /* 0x000000073a3a7c23 */ /* 0x000fe20008010800 */
[----:B------:R-:W-:Y:S02]  /*54d0*/  @P4 FSEL R66, R66, -INF , !P2 ;  /* 0xff80000042424808 */ /* 0x000fe40005000000 */
[----:B------:R-:W-:Y:S01]  /*54e0*/  PLOP3.LUT P4, PT, PT, PT, UP0, 0x80, 0x0 ;  /* 0x000000000000781c */ /* 0x000fe20003f8f008 */
[----:B------:R2:W-:Y:S01]  /*54f0*/  STS [R217+0x1c400], R4 ;  /* 0x01c40004d9007388 */ /* 0x0005e20000000800 */
[----:B------:R-:W-:Y:S01]  /*5500*/  @P0 FSEL R57, R57, -INF , !P6 ;  /* 0xff80000039390808 */ /* 0x000fe20007000000 */
[----:B------:R-:W-:Y:S01]  /*5510*/  FFMA.FTZ R66, R66, UR7, -R3 ;  /* 0x0000000742427c23 */ /* 0x000fe20008010803 */
[----:B------:R-:W-:Y:S01]  /*5520*/  PLOP3.LUT P0, PT, PT, PT, UP0, 0x80, 0x0 ;  /* 0x000000000000781c */ /* 0x000fe20003f0f008 */
[----:B------:R3:W-:Y:S01]  /*5530*/  STS [R215+0x1e400], R6 ;  /* 0x01e40006d7007388 */ /* 0x0007e20000000800 */
[----:B------:R-:W-:Y:S01]  /*5540*/  MUFU.EX2 R170, R44 ;  /* 0x0000002c00aa7308 */ /* 0x000fe20000000800 */
[----:B------:R-:W-:Y:S01]  /*5550*/  @P1 FSEL R60, R60, -INF , !P2 ;  /* 0xff8000003c3c1808 */ /* 0x000fe20005000000 */
[--C-:B------:R-:W-:Y:S01]  /*5560*/  FFMA.FTZ R57, R57, UR7, -R2.reuse ;  /* 0x0000000739397c23 */ /* 0x100fe20008010802 */
[----:B------:R-:W-:Y:S03]  /*5570*/  PLOP3.LUT P1, PT, PT, PT, UP0, 0x80, 0x0 ;  /* 0x000000000000781c */ /* 0x000fe60003f2f008 */
[----:B------:R-:W-:Y:S01]  /*5580*/  FFMA.FTZ R60, R60, UR7, -R2 ;  /* 0x000000073c3c7c23 */ /* 0x000fe20008010802 */
[----:B------:R-:W-:Y:S03]  /*5590*/  @P4 FSEL R62, R62, -INF , !P2 ;  /* 0xff8000003e3e4808 */ /* 0x000fe60005000000 */
[----:B------:R-:W-:Y:S01]  /*55a0*/  MUFU.EX2 R169, R45 ;  /* 0x0000002d00a97308 */ /* 0x000fe20000000800 */
[----:B----4-:R-:W-:Y:S02]  /*55b0*/  F2FP.F16.F32.PACK_AB R5, R208, R209 ;  /* 0x000000d1d005723e */ /* 0x010fe400000000ff */
[----:B------:R-:W-:Y:S01]  /*55c0*/  @P0 FSEL R59, R59, -INF , !P6 ;  /* 0xff8000003b3b0808 */ /* 0x000fe20007000000 */
[--C-:B------:R-:W-:Y:S01]  /*55d0*/  FFMA.FTZ R62, R62, UR7, -R0.reuse ;  /* 0x000000073e3e7c23 */ /* 0x100fe20008010800 */
[----:B------:R-:W-:Y:S01]  /*55e0*/  PLOP3.LUT P0, PT, PT, PT, UP0, 0x80, 0x0 ;  /* 0x000000000000781c */ /* 0x000fe20003f0f008 */
[----:B------:R4:W-:Y:S01]  /*55f0*/  STS [R215+0x1e000], R5 ;  /* 0x01e00005d7007388 */ /* 0x0009e20000000800 */
[----:B------:R-:W-:Y:S03]  /*5600*/  @P1 FSEL R64, R64, -INF , !P2 ;  /* 0xff80000040401808 */ /* 0x000fe60005000000 */
[----:B------:R-:W-:Y:S01]  /*5610*/  MUFU.EX2 R192, R46 ;  /* 0x0000002e00c07308 */ /* 0x000fe20000000800 */
[----:B------:R-:W-:Y:S01]  /*5620*/  PLOP3.LUT P1, PT, PT, PT, UP0, 0x80, 0x0 ;  /* 0x000000000000781c */ /* 0x000fe20003f2f008 */
[----:B------:R-:W-:Y:S01]  /*5630*/  FFMA.FTZ R59, R59, UR7, -R0 ;  /* 0x000000073b3b7c23 */ /* 0x000fe20008010800 */
[----:B--2---:R-:W-:Y:S01]  /*5640*/  F2FP.F16.F32.PACK_AB R4, R210, R211 ;  /* 0x000000d3d204723e */ /* 0x004fe200000000ff */
[----:B------:R-:W-:Y:S01]  /*5650*/  FFMA.FTZ R64, R64, UR7, -R137 ;  /* 0x0000000740407c23 */ /* 0x000fe20008010889 */
[----:B---3--:R-:W-:Y:S03]  /*5660*/  F2FP.F16.F32.PACK_AB R6, R239, R240 ;  /* 0x000000f0ef06723e */ /* 0x008fe600000000ff */
[----:B------:R2:W-:Y:S01]  /*5670*/  STS [R217+0x1e400], R4 ;  /* 0x01e40004d9007388 */ /* 0x0005e20000000800 */
[----:B------:R-:W-:Y:S01]  /*5680*/  @P0 FSEL R61, R61, -INF , !P3 ;  /* 0xff8000003d3d0808 */ /* 0x000fe20005800000 */
[----:B------:R-:W-:Y:S01]  /*5690*/  MUFU.EX2 R179, R47 ;  /* 0x0000002f00b37308 */ /* 0x000fe20000000800 */
[----:B------:R-:W-:Y:S03]  /*56a0*/  PLOP3.LUT P0, PT, PT, PT, UP0, 0x80, 0x0 ;  /* 0x000000000000781c */ /* 0x000fe60003f0f008 */
[----:B------:R-:W-:Y:S01]  /*56b0*/  FFMA.FTZ R2, R61, UR7, -R2 ;  /* 0x000000073d027c23 */ /* 0x000fe20008010802 */
[----:B------:R-:W-:Y:S05]  /*56c0*/  @P1 FSEL R67, R67, -INF , !P3 ;  /* 0xff80000043431808 */ /* 0x000fea0005800000 */
[----:B------:R3:W-:Y:S01]  /*56d0*/  MUFU.EX2 R155, R2 ;  /* 0x00000002009b7308 */ /* 0x0007e20000000800 */
[----:B------:R-:W-:Y:S01]  /*56e0*/  FFMA.FTZ R3, R67, UR7, -R3 ;  /* 0x0000000743037c23 */ /* 0x000fe20008010803 */
[----:B----4-:R-:W-:Y:S02]  /*56f0*/  F2FP.F16.F32.PACK_AB R5, R205, R207 ;  /* 0x000000cfcd05723e */ /* 0x010fe400000000ff */
[----:B------:R-:W-:Y:S06]  /*5700*/  @P0 FSEL R65, R65, -INF , !P3 ;  /* 0xff80000041410808 */ /* 0x000fec0005800000 */
[----:B------:R1:W-:Y:S01]  /*5710*/  MUFU.EX2 R151, R3 ;  /* 0x0000000300977308 */ /* 0x0003e20000000800 */
[----:B------:R4:W-:Y:S01]  /*5720*/  STS [R217+0x1e000], R5 ;  /* 0x01e00005d9007388 */ /* 0x0009e20000000800 */
[----:B------:R-:W-:Y:S01]  /*5730*/  PLOP3.LUT P0, PT, PT, PT, UP0, 0x80, 0x0 ;  /* 0x000000000000781c */ /* 0x000fe20003f0f008 */
[----:B------:R-:W-:Y:S02]  /*5740*/  FFMA.FTZ R137, R65, UR7, -R137 ;  /* 0x0000000741897c23 */ /* 0x000fe40008010889 */
[----:B------:R-:W-:Y:S01]  /*5750*/  STS [R221+0x1c000], R6 ;  /* 0x01c00006dd007388 */ /* 0x000fe20000000800 */
[----:B--2---:R-:W-:Y:S04]  /*5760*/  F2FP.F16.F32.PACK_AB R4, R237, R238 ;  /* 0x000000eeed04723e */ /* 0x004fe800000000ff */
[----:B------:R-:W-:Y:S01]  /*5770*/  MUFU.EX2 R232, R52 ;  /* 0x0000003400e87308 */ /* 0x000fe20000000800 */
[----:B---3--:R-:W-:Y:S04]  /*5780*/  F2FP.F16.F32.PACK_AB R2, R167, R168 ;  /* 0x000000a8a702723e */ /* 0x008fe800000000ff */
[----:B------:R-:W-:Y:S05]  /*5790*/  @P0 FSEL R63, R63, -INF , !P3 ;  /* 0xff8000003f3f0808 */ /* 0x000fea0005800000 */
[----:B------:R-:W-:Y:S01]  /*57a0*/  MUFU.EX2 R231, R53 ;  /* 0x0000003500e77308 */ /* 0x000fe20000000800 */
[----:B-1----:R-:W-:Y:S02]  /*57b0*/  F2FP.F16.F32.PACK_AB R3, R164, R165 ;  /* 0x000000a5a403723e */ /* 0x002fe400000000ff */
[----:B------:R-:W-:Y:S01]  /*57c0*/  IADD3 R148, P0, R251, UR15, RZ ;  /* 0x0000000ffb947c10 */ /* 0x000fe2000ff1e0ff */
[----:B------:R-:W-:Y:S03]  /*57d0*/  FFMA.FTZ R0, R63, UR7, -R0 ;  /* 0x000000073f007c23 */ /* 0x000fe60008010800 */
[----:B------:R-:W-:Y:S03]  /*57e0*/  IADD3.X R149, R250, UR14, RZ, P0, !PT ;  /* 0x0000000efa957c10 */ /* 0x000fe600087fe4ff */
[----:B------:R-:W-:Y:S01]  /*57f0*/  MUFU.EX2 R154, R54 ;  /* 0x00000036009a7308 */ /* 0x000fe20000000800 */
[----:B------:R-:W-:Y:S02]  /*5800*/  PLOP3.LUT P0, PT, PT, PT, UP3, 0x80, 0x0 ;  /* 0x000000000000781c */ /* 0x000fe40003f0f038 */
[----:B----4-:R-:W-:Y:S01]  /*5810*/  F2FP.F16.F32.PACK_AB R5, R177, R178 ;  /* 0x000000b2b105723e */ /* 0x010fe200000000ff */
[----:B------:R-:W2:Y:S04]  /*5820*/  LDG.E R144, desc[UR8][R148.64+0x20] ;  /* 0x0000200894907981 */ /* 0x000ea8000c1e1900 */
[----:B------:R1:W-:Y:S02]  /*5830*/  STS [R221+0x1c400], R5 ;  /* 0x01c40005dd007388 */ /* 0x0003e40000000800 */
[----:B------:R-:W-:Y:S02]  /*5840*/  MUFU.EX2 R153, R55 ;  /* 0x0000003700997308 */ /* 0x000fe40000000800 */
[----:B------:R3:W-:Y:S04]  /*5850*/  STS [R220+0x1c400], R2 ;  /* 0x01c40002dc007388 */ /* 0x0007e80000000800 */
[----:B------:R4:W-:Y:S04]  /*5860*/  STS [R220+0x1c000], R4 ;  /* 0x01c00004dc007388 */ /* 0x0009e80000000800 */
[----:B------:R-:W-:Y:S10]  /*5870*/  MUFU.EX2 R173, R64 ;  /* 0x0000004000ad7308 */ /* 0x000ff40000000800 */
[----:B------:R-:W-:Y:S01]  /*5880*/  MUFU.EX2 R172, R137 ;  /* 0x0000008900ac7308 */ /* 0x000fe20000000800 */
[----:B-1----:R-:W-:Y:S09]  /*5890*/  F2FP.F16.F32.PACK_AB R5, R199, R200 ;  /* 0x000000c8c705723e */ /* 0x002ff200000000ff */
[----:B------:R-:W1:Y:S01]  /*58a0*/  MUFU.EX2 R152, R66 ;  /* 0x0000004200987308 */ /* 0x000e620000000800 */
[----:B---3--:R-:W-:Y:S01]  /*58b0*/  F2FP.F16.F32.PACK_AB R2, R204, R206 ;  /* 0x000000cecc02723e */ /* 0x008fe200000000ff */
[----:B------:R3:W-:Y:S01]  /*58c0*/  STS [R221+0x1e000], R5 ;  /* 0x01e00005dd007388 */ /* 0x0007e20000000800 */
[----:B----4-:R-:W-:Y:S03]  /*58d0*/  F2FP.F16.F32.PACK_AB R4, R195, R196 ;  /* 0x000000c4c304723e */ /* 0x010fe600000000ff */
[----:B------:R4:W-:Y:S04]  /*58e0*/  STS [R221+0x1e400], R2 ;  /* 0x01e40002dd007388 */ /* 0x0009e80000000800 */
[----:B------:R1:W-:Y:S01]  /*58f0*/  MUFU.EX2 R159, R0 ;  /* 0x00000000009f7308 */ /* 0x0003e20000000800 */
[----:B------:R4:W-:Y:S09]  /*5900*/  STS [R220+0x1e000], R4 ;  /* 0x01e00004dc007388 */ /* 0x0009f20000000800 */
[----:B------:R-:W-:Y:S10]  /*5910*/  MUFU.EX2 R162, R56 ;  /* 0x0000003800a27308 */ /* 0x000ff40000000800 */
[----:B------:R-:W4:Y:S01]  /*5920*/  MUFU.EX2 R161, R57 ;  /* 0x0000003900a17308 */ /* 0x000f220000000800 */
[----:B-1----:R-:W-:Y:S02]  /*5930*/  F2FP.F16.F32.PACK_AB R0, R151, R152 ;  /* 0x000000989700723e */ /* 0x002fe400000000ff */
[----:B---3--:R-:W-:Y:S02]  /*5940*/  F2FP.F16.F32.PACK_AB R5, R156, R158 ;  /* 0x0000009e9c05723e */ /* 0x008fe400000000ff */
[----:B----4-:R-:W-:Y:S05]  /*5950*/  F2FP.F16.F32.PACK_AB R2, R202, R203 ;  /* 0x000000cbca02723e */ /* 0x010fea00000000ff */
[----:B------:R-:W-:Y:S01]  /*5960*/  MUFU.EX2 R166, R58 ;  /* 0x0000003a00a67308 */ /* 0x000fe20000000800 */
[----:B------:R-:W-:Y:S01]  /*5970*/  F2FP.F16.F32.PACK_AB R4, R235, R236 ;  /* 0x000000eceb04723e */ /* 0x000fe200000000ff */
[----:B------:R1:W-:Y:S04]  /*5980*/  STS [R220+0x1e400], R2 ;  /* 0x01e40002dc007388 */ /* 0x0003e80000000800 */
[----:B------:R3:W-:Y:S04]  /*5990*/  STS [R214+0x1c000], R4 ;  /* 0x01c00004d6007388 */ /* 0x0007e80000000800 */
[----:B------:R-:W4:Y:S01]  /*59a0*/  MUFU.EX2 R163, R59 ;  /* 0x0000003b00a37308 */ /* 0x000f220000000800 */
[----:B------:R4:W-:Y:S04]  /*59b0*/  STS [R214+0x1c400], R3 ;  /* 0x01c40003d6007388 */ /* 0x0009e80000000800 */
[----:B------:R4:W-:Y:S05]  /*59c0*/  STS [R216+0x1c400], R5 ;  /* 0x01c40005d8007388 */ /* 0x0009ea0000000800 */
[----:B------:R-:W4:Y:S10]  /*59d0*/  MUFU.EX2 R157, R60 ;  /* 0x0000003c009d7308 */ /* 0x000f340000000800 */
[----:B------:R-:W4:Y:S01]  /*59e0*/  MUFU.EX2 R160, R62 ;  /* 0x0000003e00a07308 */ /* 0x000f220000000800 */
[----:B-1----:R-:W-:Y:S02]  /*59f0*/  F2FP.F16.F32.PACK_AB R2, R233, R234 ;  /* 0x000000eae902723e */ /* 0x002fe400000000ff */
[----:B---3--:R-:W-:Y:S03]  /*5a00*/  F2FP.F16.F32.PACK_AB R4, R171, R176 ;  /* 0x000000b0ab04723e */ /* 0x008fe600000000ff */
[----:B------:R1:W-:Y:S01]  /*5a10*/  STS [R216+0x1c000], R2 ;  /* 0x01c00002d8007388 */ /* 0x0003e20000000800 */
[----:B----4-:R-:W-:Y:S03]  /*5a20*/  F2FP.F16.F32.PACK_AB R3, R197, R198 ;  /* 0x000000c6c503723e */ /* 0x010fe600000000ff */
[----:B------:R3:W-:Y:S01]  /*5a30*/  STS [R214+0x1e000], R4 ;  /* 0x01e00004d6007388 */ /* 0x0007e20000000800 */
[----:B------:R-:W-:Y:S03]  /*5a40*/  F2FP.F16.F32.PACK_AB R5, R179, R192 ;  /* 0x000000c0b305723e */ /* 0x000fe600000000ff */
[----:B------:R4:W-:Y:S04]  /*5a50*/  STS [R214+0x1e400], R3 ;  /* 0x01e40003d6007388 */ /* 0x0009e80000000800 */
[----:B------:R4:W-:Y:S01]  /*5a60*/  STS [R216+0x1e400], R5 ;  /* 0x01e40005d8007388 */ /* 0x0009e20000000800 */
        /* <DEDUP_REMOVED lines=12> */
[----:B------:R-:W-:Y:S01]  /*5b30*/  STS [R219+0x1e000], R5 ;  /* 0x01e00005db007388 */ /* 0x000fe20000000800 */
[----:B------:R-:W-:Y:S03]  /*5b40*/  LEA R0, R189, UR4, 0x1 ;  /* 0x00000004bd007c11 */ /* 0x000fe6000f8e08ff */
[----:B------:R-:W-:Y:S04]  /*5b50*/  STS [R219+0x1e400], R4 ;  /* 0x01e40004db007388 */ /* 0x000fe80000000800 */
[----:B------:R-:W-:Y:S01]  /*5b60*/  STS [R218+0x1e000], R3 ;  /* 0x01e00003da007388 */ /* 0x000fe20000000800 */
[--C-:B------:R-:W-:Y:S01]  /*5b70*/  IMAD.IADD R146, R182, 0x1, R0.reuse ;  /* 0x00000001b6927824 */ /* 0x100fe200078e0200 */
[----:B-1----:R-:W-:Y:S05]  /*5b80*/  F2FP.F16.F32.PACK_AB R2, R159, R160 ;  /* 0x000000a09f02723e */ /* 0x002fea00000000ff */
[----:B------:R1:W-:Y:S04]  /*5b90*/  STS [R218+0x1e400], R2 ;  /* 0x01e40002da007388 */ /* 0x0003e80000000800 */
[----:B------:R-:W-:Y:S08]  /*5ba0*/  LDSM.16.M88.4 R64, [R0+0x8000] ;  /* 0x008000000040783b */ /* 0x000ff00000000200 */
[----:B------:R-:W3:Y:S08]  /*5bb0*/  LDSM.16.M88.4 R16, [R184+UR4+0x10000] ;  /* 0x01000004b810783b */ /* 0x000ef00008000200 */
[----:B------:R-:W4:Y:S08]  /*5bc0*/  LDSM.16.M88.4 R60, [R0+0xa000] ;  /* 0x00a00000003c783b */ /* 0x000f300000000200 */
[----:B------:R-:W4:Y:S08]  /*5bd0*/  LDSM.16.M88.4 R32, [R184+UR4+0x10800] ;  /* 0x01080004b820783b */ /* 0x000f300008000200 */
[----:B-1----:R-:W2:Y:S04]  /*5be0*/  LDG.E R2, desc[UR8][R148.64] ;  /* 0x0000000894027981 */ /* 0x002ea8000c1e1900 */
[----:B------:R-:W1:Y:S08]  /*5bf0*/  LDSM.16.M88.4 R48, [R184+UR4+0x11000] ;  /* 0x01100004b830783b */ /* 0x000e700008000200 */
[----:B------:R-:W1:Y:S01]  /*5c00*/  LDSM.16.M88.4 R132, [R184+UR4+0x11800] ;  /* 0x01180004b884783b */ /* 0x000e620008000200 */
[-C--:B---3--:R-:W-:Y:S07]  /*5c10*/  HMMA.16816.F32 R4, R64, R16.reuse, RZ ;  /* 0x000000104004723c */ /* 0x088fee00000018ff */
[----:B------:R-:W-:Y:S01]  /*5c20*/  LDSM.16.M88.4 R140, [R186+0x4000] ;  /* 0x00400000ba8c783b */ /* 0x000fe20000000200 */
[C---:B----4-:R-:W-:Y:S06]  /*5c30*/  HMMA.16816.F32 R8, R60.reuse, R16, RZ ;  /* 0x000000103c08723c */ /* 0x050fec00000018ff */
[-C--:B------:R-:W-:Y:S06]  /*5c40*/  HMMA.16816.F32 R12, R60, R18.reuse, RZ ;  /* 0x000000123c0c723c */ /* 0x080fec00000018ff */
[C---:B------:R-:W-:Y:S06]  /*5c50*/  HMMA.16816.F32 R16, R64.reuse, R18, RZ ;  /* 0x000000124010723c */ /* 0x040fec00000018ff */
[-C--:B------:R-:W-:Y:S06]  /*5c60*/  HMMA.16816.F32 R20, R64, R32.reuse, RZ ;  /* 0x000000204014723c */ /* 0x080fec00000018ff */
[C---:B------:R-:W-:Y:S06]  /*5c70*/  HMMA.16816.F32 R24, R60.reuse, R32, RZ ;  /* 0x000000203c18723c */ /* 0x040fec00000018ff */
[-C--:B------:R-:W-:Y:S06]  /*5c80*/  HMMA.16816.F32 R28, R60, R34.reuse, RZ ;  /* 0x000000223c1c723c */ /* 0x080fec00000018ff */
[C---:B------:R-:W-:Y:S06]  /*5c90*/  HMMA.16816.F32 R32, R64.reuse, R34, RZ ;  /* 0x000000224020723c */ /* 0x040fec00000018ff */
[-C--:B-1----:R-:W-:Y:S06]  /*5ca0*/  HMMA.16816.F32 R36, R64, R48.reuse, RZ ;  /* 0x000000304024723c */ /* 0x082fec00000018ff */
[C---:B------:R-:W-:Y:S06]  /*5cb0*/  HMMA.16816.F32 R40, R60.reuse, R48, RZ ;  /* 0x000000303c28723c */ /* 0x040fec00000018ff */
[-C--:B------:R-:W-:Y:S06]  /*5cc0*/  HMMA.16816.F32 R44, R60, R50.reuse, RZ ;  /* 0x000000323c2c723c */ /* 0x080fec00000018ff */
[C---:B------:R-:W-:Y:S06]  /*5cd0*/  HMMA.16816.F32 R48, R64.reuse, R50, RZ ;  /* 0x000000324030723c */ /* 0x040fec00000018ff */
[-C--:B------:R-:W-:Y:S06]  /*5ce0*/  HMMA.16816.F32 R52, R64, R132.reuse, RZ ;  /* 0x000000844034723c */ /* 0x080fec00000018ff */
[C---:B------:R-:W-:Y:S06]  /*5cf0*/  HMMA.16816.F32 R56, R60.reuse, R132, RZ ;  /* 0x000000843c38723c */ /* 0x040fec00000018ff */
[-C--:B------:R-:W-:Y:S01]  /*5d00*/  HMMA.16816.F32 R60, R60, R134.reuse, RZ ;  /* 0x000000863c3c723c */ /* 0x080fe200000018ff */
[C---:B------:R-:W-:Y:S02]  /*5d10*/  IMAD.IADD R132, R188.reuse, 0x1, R0 ;  /* 0x00000001bc847824 */ /* 0x040fe400078e0200 */
[----:B------:R1:W5:Y:S03]  /*5d20*/  LDG.E R0, desc[UR8][R148.64+0x120] ;  /* 0x0001200894007981 */ /* 0x000366000c1e1900 */
[----:B------:R-:W-:Y:S01]  /*5d30*/  HMMA.16816.F32 R64, R64, R134, RZ ;  /* 0x000000864040723c */ /* 0x000fe200000018ff */
[----:B------:R-:W3:Y:S08]  /*5d40*/  LDSM.16.M88.4 R136, [R132+0x8000] ;  /* 0x008000008488783b */ /* 0x000ef00000000200 */
[----:B------:R-:W4:Y:S01]  /*5d50*/  LDSM.16.M88.4 R132, [R132+0xa000] ;  /* 0x00a000008484783b */ /* 0x000f220000000200 */
[-C--:B---3--:R-:W-:Y:S06]  /*5d60*/  HMMA.16816.F32 R4, R136, R140.reuse, R4 ;  /* 0x0000008c8804723c */ /* 0x088fec0000001804 */
[C---:B----4-:R-:W-:Y:S06]  /*5d70*/  HMMA.16816.F32 R8, R132.reuse, R140, R8 ;  /* 0x0000008c8408723c */ /* 0x050fec0000001808 */
[-C--:B------:R-:W-:Y:S06]  /*5d80*/  HMMA.16816.F32 R12, R132, R142.reuse, R12 ;  /* 0x0000008e840c723c */ /* 0x080fec000000180c */
[C---:B------:R-:W-:Y:S01]  /*5d90*/  HMMA.16816.F32 R16, R136.reuse, R142, R16 ;  /* 0x0000008e8810723c */ /* 0x040fe20000001810 */
[----:B------:R-:W3:Y:S05]  /*5da0*/  LDSM.16.M88.4 R140, [R186+0x4800] ;  /* 0x00480000ba8c783b */ /* 0x000eea0000000200 */
[-C--:B---3--:R-:W-:Y:S06]  /*5db0*/  HMMA.16816.F32 R20, R136, R140.reuse, R20 ;  /* 0x0000008c8814723c */ /* 0x088fec0000001814 */
[C---:B------:R-:W-:Y:S06]  /*5dc0*/  HMMA.16816.F32 R24, R132.reuse, R140, R24 ;  /* 0x0000008c8418723c */ /* 0x040fec0000001818 */
        /* <DEDUP_REMOVED lines=10> */
[-C--:B------:R-:W-:Y:S01]  /*5e70*/  HMMA.16816.F32 R60, R132, R142.reuse, R60 ;  /* 0x0000008e843c723c */ /* 0x080fe2000000183c */
[----:B------:R-:W-:Y:S05]  /*5e80*/  LDSM.16.M88.4 R132, [R146+0x8000] ;  /* 0x008000009284783b */ /* 0x000fea0000000200 */
[----:B------:R-:W-:Y:S03]  /*5e90*/  HMMA.16816.F32 R64, R136, R142, R64 ;  /* 0x0000008e8840723c */ /* 0x000fe60000001840 */
        /* <DEDUP_REMOVED lines=20> */
[----:B------:R-:W-:Y:S01]  /*5fe0*/  HMMA.16816.F32 R64, R132, R138, R64 ;  /* 0x0000008a8440723c */ /* 0x000fe20000001840 */
[----:B------:R-:W-:Y:S04]  /*5ff0*/  LDSM.16.M88.4 R136, [R185+0x4000] ;  /* 0x00400000b988783b */ /* 0x000fe80000000200 */
[----:B------:R-:W-:Y:S05]  /*6000*/  IMAD.IADD R140, R188, 0x1, R146 ;  /* 0x00000001bc8c7824 */ /* 0x000fea00078e0292 */
[----:B------:R-:W3:Y:S08]  /*6010*/  LDSM.16.M88.4 R132, [R140+0x8000] ;  /* 0x008000008c84783b */ /* 0x000ef00000000200 */
[----:B------:R-:W4:Y:S01]  /*6020*/  LDSM.16.M88.4 R140, [R140+0xa000] ;  /* 0x00a000008c8c783b */ /* 0x000f220000000200 */
[-C--:B---3--:R-:W-:Y:S06]  /*6030*/  HMMA.16816.F32 R4, R132, R136.reuse, R4 ;  /* 0x000000888404723c */ /* 0x088fec0000001804 */
[C---:B----4-:R-:W-:Y:S06]  /*6040*/  HMMA.16816.F32 R8, R140.reuse, R136, R8 ;  /* 0x000000888c08723c */ /* 0x050fec0000001808 */
[-C--:B------:R-:W-:Y:S06]  /*6050*/  HMMA.16816.F32 R12, R140, R138.reuse, R12 ;  /* 0x0000008a8c0c723c */ /* 0x080fec000000180c */
[C---:B------:R-:W-:Y:S01]  /*6060*/  HMMA.16816.F32 R16, R132.reuse, R138, R16 ;  /* 0x0000008a8410723c */ /* 0x040fe20000001810 */
[----:B------:R-:W3:Y:S05]  /*6070*/  LDSM.16.M88.4 R136, [R185+0x4800] ;  /* 0x00480000b988783b */ /* 0x000eea0000000200 */
[C---:B--2---:R-:W-:Y:S01]  /*6080*/  FADD.FTZ R4, -R2.reuse, R4 ;  /* 0x0000000402047221 */ /* 0x044fe20000010100 */
[----:B------:R-:W-:Y:S01]  /*6090*/  FADD.FTZ R5, -R2, R5 ;  /* 0x0000000502057221 */ /* 0x000fe20000010100 */
[----:B------:R-:W-:Y:S03]  /*60a0*/  FADD.FTZ R6, -R144, R6 ;  /* 0x0000000690067221 */ /* 0x000fe60000010100 */
[----:B------:R-:W-:Y:S01]  /*60b0*/  FMUL.FTZ R150, R150, R4 ;  /* 0x0000000496967220 */ /* 0x000fe20000410000 */
[----:B------:R-:W-:Y:S01]  /*60c0*/  FMUL.FTZ R147, R147, R5 ;  /* 0x0000000593937220 */ /* 0x000fe20000410000 */
[----:B------:R1:W5:Y:S01]  /*60d0*/  LDG.E R4, desc[UR8][R148.64+0x100] ;  /* 0x0001000894047981 */ /* 0x000362000c1e1900 */
[----:B------:R-:W-:Y:S10]  /*60e0*/  FMUL.FTZ R145, R145, R6 ;  /* 0x0000000691917220 */ /* 0x000ff40000410000 */
[C---:B------:R-:W-:Y:S01]  /*60f0*/  FADD.FTZ R3, -R2.reuse, R16 ;  /* 0x0000001002037221 */ /* 0x040fe20000010100 */
[----:B------:R-:W-:Y:S03]  /*6100*/  FADD.FTZ R17, -R2, R17 ;  /* 0x0000001102117221 */ /* 0x000fe60000010100 */
[----:B------:R-:W-:Y:S01]  /*6110*/  FMUL.FTZ R3, R242, R3 ;  /* 0x00000003f2037220 */ /* 0x000fe20000410000 */
[-C--:B---3--:R-:W-:Y:S06]  /*6120*/  HMMA.16816.F32 R20, R132, R136.reuse, R20 ;  /* 0x000000888414723c */ /* 0x088fec0000001814 */
[C---:B------:R-:W-:Y:S06]  /*6130*/  HMMA.16816.F32 R24, R140.reuse, R136, R24 ;  /* 0x000000888c18723c */ /* 0x040fec0000001818 */
[-C--:B------:R-:W-:Y:S06]  /*6140*/  HMMA.16816.F32 R28, R140, R138.reuse, R28 ;  /* 0x0000008a8c1c723c */ /* 0x080fec000000181c */
[C---:B------:R-:W-:Y:S01]  /*6150*/  HMMA.16816.F32 R32, R132.reuse, R138, R32 ;  /* 0x0000008a8420723c */ /* 0x040fe20000001820 */
[----:B------:R-:W2:Y:S05]  /*6160*/  LDSM.16.M88.4 R136, [R185+0x5000] ;  /* 0x00500000b988783b */ /* 0x000eaa0000000200 */
[C---:B------:R-:W-:Y:S01]  /*6170*/  FADD.FTZ R5, -R2.reuse, R20 ;  /* 0x0000001402057221 */ /* 0x040fe20000010100 */
[----:B------:R-:W-:Y:S04]  /*6180*/  FADD.FTZ R21, -R2, R21 ;  /* 0x0000001502157221 */ /* 0x000fe80000010100 */
[----:B------:R-:W-:Y:S11]  /*6190*/  FMUL.FTZ R5, R240, R5 ;  /* 0x00000005f0057220 */ /* 0x000ff60000410000 */
[----:B------:R-:W-:Y:S02]  /*61a0*/  @!UPT UIADD3 URZ, URZ, URZ, URZ ;  /* 0x0000003f3f3ff290 */ /* 0x000fe4000fffe03f */
[C---:B------:R-:W-:Y:S04]  /*61b0*/  FADD.FTZ R16, -R2.reuse, R33 ;  /* 0x0000002102107221 */ /* 0x040fe80000010100 */
[----:B------:R-:W-:Y:S01]  /*61c0*/  FMUL.FTZ R16, R237, R16 ;  /* 0x00000010ed107220 */ /* 0x000fe20000410000 */
[-C--:B--2---:R-:W-:Y:S06]  /*61d0*/  HMMA.16816.F32 R36, R132, R136.reuse, R36 ;  /* 0x000000888424723c */ /* 0x084fec0000001824 */
[C---:B------:R-:W-:Y:S06]  /*61e0*/  HMMA.16816.F32 R40, R140.reuse, R136, R40 ;  /* 0x000000888c28723c */ /* 0x040fec0000001828 */
[-C--:B------:R-:W-:Y:S06]  /*61f0*/  HMMA.16816.F32 R44, R140, R138.reuse, R44 ;  /* 0x0000008a8c2c723c */ /* 0x080fec000000182c */
[C---:B------:R-:W-:Y:S01]  /*6200*/  HMMA.16816.F32 R48, R132.reuse, R138, R48 ;  /* 0x0000008a8430723c */ /* 0x040fe20000001830 */
[----:B------:R-:W2:Y:S11]  /*6210*/  LDSM.16.M88.4 R136, [R185+0x5800] ;  /* 0x00580000b988783b */ /* 0x000eb60000000200 */
[----:B------:R-:W-:Y:S11]  /*6220*/  @!UPT UIADD3 URZ, URZ, URZ, URZ ;  /* 0x0000003f3f3ff290 */ /* 0x000ff6000fffe03f */
[----:B------:R-:W-:Y:S01]  /*6230*/  @!UPT UIADD3 URZ, URZ, URZ, URZ ;  /* 0x0000003f3f3ff290 */ /* 0x000fe2000fffe03f */
[----:B------:R-:W-:Y:S04]  /*6240*/  FADD.FTZ R6, -R2, R48 ;  /* 0x0000003002067221 */ /* 0x000fe80000010100 */
[----:B------:R-:W-:Y:S01]  /*6250*/  FMUL.FTZ R6, R234, R6 ;  /* 0x00000006ea067220 */ /* 0x000fe20000410000 */
[-C--:B--2---:R-:W-:Y:S06]  /*6260*/  HMMA.16816.F32 R52, R132, R136.reuse, R52 ;  /* 0x000000888434723c */ /* 0x084fec0000001834 */
[C---:B------:R-:W-:Y:S06]  /*6270*/  HMMA.16816.F32 R56, R140.reuse, R136, R56 ;  /* 0x000000888c38723c */ /* 0x040fec0000001838 */
[-C--:B------:R-:W-:Y:S06]  /*6280*/  HMMA.16816.F32 R60, R140, R138.reuse, R60 ;  /* 0x0000008a8c3c723c */ /* 0x080fec000000183c */
[----:B------:R-:W-:Y:S06]  /*6290*/  HMMA.16816.F32 R64, R132, R138, R64 ;  /* 0x0000008a8440723c */ /* 0x000fec0000001840 */
[C---:B------:R-:W-:Y:S01]  /*62a0*/  FADD.FTZ R53, -R2.reuse, R53 ;  /* 0x0000003502357221 */ /* 0x040fe20000010100 */
[----:B------:R-:W-:Y:S01]  /*62b0*/  FMUL.FTZ R132, R241, R17 ;  /* 0x00000011f1847220 */ /* 0x000fe20000410000 */
[----:B------:R-:W-:Y:S03]  /*62c0*/  FMUL.FTZ R134, R239, R21 ;  /* 0x00000015ef867220 */ /* 0x000fe60000410000 */
[----:B------:R-:W-:Y:S01]  /*62d0*/  FADD.FTZ R17, -R2, R32 ;  /* 0x0000002002117221 */ /* 0x000fe20000010100 */
[----:B------:R-:W-:Y:S01]  /*62e0*/  F2FP.F16.F32.PACK_AB R132, R132, R3 ;  /* 0x000000038484723e */ /* 0x000fe200000000ff */
[----:B------:R-:W-:Y:S01]  /*62f0*/  FADD.FTZ R3, -R2, R37 ;  /* 0x0000002502037221 */ /* 0x000fe20000010100 */
[----:B------:R-:W-:Y:S01]  /*6300*/  F2FP.F16.F32.PACK_AB R134, R134, R5 ;  /* 0x000000058686723e */ /* 0x000fe200000000ff */
[C---:B------:R-:W-:Y:S01]  /*6310*/  FADD.FTZ R5, -R2.reuse, R36 ;  /* 0x0000002402057221 */ /* 0x040fe20000010100 */
[C---:B------:R-:W-:Y:S01]  /*6320*/  FADD.FTZ R37, -R2.reuse, R49 ;  /* 0x0000003102257221 */ /* 0x040fe20000010100 */
[----:B------:R-:W-:Y:S01]  /*6330*/  FMUL.FTZ R48, R235, R3 ;  /* 0x00000003eb307220 */ /* 0x000fe20000410000 */
[----:B------:R-:W-:Y:S01]  /*6340*/  F2FP.F16.F32.PACK_AB R133, R147, R150 ;  /* 0x000000969385723e */ /* 0x000fe200000000ff */
[----:B------:R-:W-:Y:S01]  /*6350*/  FADD.FTZ R3, -R2, R52 ;  /* 0x0000003402037221 */ /* 0x000fe20000010100 */
[----:B------:R-:W-:Y:S01]  /*6360*/  FMUL.FTZ R17, R238, R17 ;  /* 0x00000011ee117220 */ /* 0x000fe20000410000 */
[----:B------:R-:W-:Y:S01]  /*6370*/  FMUL.FTZ R5, R236, R5 ;  /* 0x00000005ec057220 */ /* 0x000fe20000410000 */
[----:B------:R-:W-:Y:S01]  /*6380*/  FMUL.FTZ R37, R233, R37 ;  /* 0x00000025e9257220 */ /* 0x000fe20000410000 */
[----:B------:R-:W-:Y:S01]  /*6390*/  FMUL.FTZ R3, R232, R3 ;  /* 0x00000003e8037220 */ /* 0x000fe20000410000 */
[----:B------:R-:W-:Y:S01]  /*63a0*/  FADD.FTZ R64, -R2, R64 ;  /* 0x0000004002407221 */ /* 0x000fe20000010100 */
[----:B------:R-:W-:Y:S01]  /*63b0*/  F2FP.F16.F32.PACK_AB R49, R16, R17 ;  /* 0x000000111031723e */ /* 0x000fe200000000ff */
[----:B------:R-:W-:Y:S01]  /*63c0*/  FADD.FTZ R52, -R2, R65 ;  /* 0x0000004102347221 */ /* 0x000fe20000010100 */
[----:B------:R-:W-:Y:S01]  /*63d0*/  F2FP.F16.F32.PACK_AB R48, R48, R5 ;  /* 0x000000053030723e */ /* 0x000fe200000000ff */
[----:B------:R-:W-:Y:S01]  /*63e0*/  FMUL.FTZ R53, R231, R53 ;  /* 0x00000035e7357220 */ /* 0x000fe20000410000 */
[----:B------:R-:W-:Y:S01]  /*63f0*/  F2FP.F16.F32.PACK_AB R37, R37, R6 ;  /* 0x000000062525723e */ /* 0x000fe200000000ff */
[----:B------:R-:W-:Y:S01]  /*6400*/  FMUL.FTZ R2, R173, R64 ;  /* 0x00000040ad027220 */ /* 0x000fe20000410000 */
[----:B------:R-:W-:Y:S01]  /*6410*/  FMUL.FTZ R52, R172, R52 ;  /* 0x00000034ac347220 */ /* 0x000fe20000410000 */
[----:B------:R-:W-:Y:S01]  /*6420*/  FADD.FTZ R36, -R144, R7 ;  /* 0x0000000790247221 */ /* 0x000fe20000010100 */
[----:B------:R-:W-:Y:S03]  /*6430*/  F2FP.F16.F32.PACK_AB R53, R53, R3 ;  /* 0x000000033535723e */ /* 0x000fe600000000ff */
[----:B------:R-:W-:Y:S01]  /*6440*/  F2FP.F16.F32.PACK_AB R52, R52, R2 ;  /* 0x000000023434723e */ /* 0x000fe200000000ff */
[----:B-1----:R-:W-:Y:S06]  /*6450*/  @!P0 BRA `(.L_x_473) ;  /* 0x0000000400088947 */ /* 0x002fec0003800000 */
[----:B------:R-:W-:Y:S01]  /*6460*/  ISETP.GE.AND P1, PT, R224, UR17, PT ;  /* 0x00000011e0007c0c */ /* 0x000fe2000bf26270 */
[----:B------:R-:W1:Y:S01]  /*6470*/  LDC R65, c[0x0][0x240] ;  /* 0x00009000ff417b82 */ /* 0x000e620000000800 */
[----:B------:R-:W-:Y:S04]  /*6480*/  ULOP3.LUT UR10, UR11, 0x1, URZ, 0xc0, !UPT ;  /* 0x000000010b0a7892 */ /* 0x000fe8000f8ec03f */
[----:B------:R-:W-:Y:S04]  /*6490*/  UISETP.NE.U32.AND UP1, UPT, UR10, 0x1, UPT ;  /* 0x000000010a00788c */ /* 0x000fe8000bf25070 */
[----:B------:R-:W-:Y:S03]  /*64a0*/  USEL UR10, UR60, 0x4000, !UP1 ;  /* 0x000040003c0a7887 */ /* 0x000fe6000c800000 */
[----:B------:R-:W2:Y:S03]  /*64b0*/  @!P1 LDC R7, c[0x0][0x244] ;  /* 0x00009100ff079b82 */ /* 0x000ea60000000800 */
[----:B------:R-:W-:Y:S02]  /*64c0*/  VIADD R191, R191, UR10 ;  /* 0x0000000abfbf7c36 */ /* 0x000fe40008000000 */
[----:B------:R-:W-:Y:S03]  /*64d0*/  VIADD R187, R187, UR10 ;  /* 0x0000000abbbb7c36 */ /* 0x000fe60008000000 */
[----:B------:R3:W-:Y:S01]  /*64e0*/  @P1 STS [R191], RZ ;  /* 0x000000ffbf001388 */ /* 0x0007e20000000800 */
[----:B------:R-:W4:Y:S03]  /*64f0*/  @!P1 LDC R64, c[0x0][0x244] ;  /* 0x00009100ff409b82 */ /* 0x000f260000000800 */
[----:B------:R3:W-:Y:S04]  /*6500*/  @P1 STS [R191+0x4], RZ ;  /* 0x000004ffbf001388 */ /* 0x0007e80000000800 */
[----:B------:R3:W-:Y:S01]  /*6510*/  @P1 STS [R191+0x8], RZ ;  /* 0x000008ffbf001388 */ /* 0x0007e20000000800 */
[----:B------:R-:W3:Y:S03]  /*6520*/  @!P1 LDC R20, c[0x0][0x244] ;  /* 0x00009100ff149b82 */ /* 0x000ee60000000800 */
[----:B------:R2:W-:Y:S01]  /*6530*/  @P1 STS [R191+0xc], RZ ;  /* 0x00000cffbf001388 */ /* 0x0005e20000000800 */
[C---:B-1----:R-:W-:Y:S05]  /*6540*/  IMAD.U32 R2, R65.reuse, -0x80, RZ ;  /* 0xffffff8041027824 */ /* 0x042fea00078e00ff */
[----:B------:R-:W-:Y:S02]  /*6550*/  @!P1 LEA R5, P3, R65, R2, 0x5 ;  /* 0x0000000241059211 */ /* 0x000fe400078628ff */
[--C-:B------:R-:W-:Y:S02]  /*6560*/  SHF.R.S32.HI R3, RZ, 0x1f, R2.reuse ;  /* 0x0000001fff037819 */ /* 0x100fe40000011402 */
[-C--:B------:R-:W-:Y:S02]  /*6570*/  @!P1 LEA R32, P2, R5, R228.reuse, 0x1 ;  /* 0x000000e405209211 */ /* 0x080fe400078408ff */
[C---:B--2---:R-:W-:Y:S01]  /*6580*/  @!P1 LEA.HI.X R7, R65.reuse, R3, R7, 0x5, P3 ;  /* 0x0000000341079211 */ /* 0x044fe200018f2c07 */
[----:B------:R-:W-:Y:S01]  /*6590*/  @!P1 IMAD.WIDE.U32 R16, R65, 0x60, R2 ;  /* 0x0000006041109825 */ /* 0x000fe200078e0002 */
[----:B------:R-:W-:Y:S02]  /*65a0*/  LEA R6, P3, R2, R228, 0x1 ;  /* 0x000000e402067211 */ /* 0x000fe400078608ff */
[-C--:B------:R-:W-:Y:S01]  /*65b0*/  @!P1 LEA.HI.X R33, R5, R227.reuse, R7, 0x1, P2 ;  /* 0x000000e305219211 */ /* 0x080fe200010f0c07 */
[----:B------:R-:W-:Y:S01]  /*65c0*/  VIADD R5, R226, UR10 ;  /* 0x0000000ae2057c36 */ /* 0x000fe20008000000 */
[----:B------:R-:W-:Y:S01]  /*65d0*/  LEA.HI.X R7, R2, R227, R3, 0x1, P3 ;  /* 0x000000e302077211 */ /* 0x000fe200018f0c03 */
[----:B----4-:R-:W-:Y:S01]  /*65e0*/  @!P1 IMAD R64, R64, 0x60, RZ ;  /* 0x0000006040409824 */ /* 0x010fe200078e02ff */
[C---:B------:R-:W-:Y:S03]  /*65f0*/  @!P1 LEA R21, P2, R65.reuse, R2, 0x6 ;  /* 0x0000000241159211 */ /* 0x040fe600078430ff */
[----:B------:R-:W-:Y:S01]  /*6600*/  @!PT LDS RZ, [RZ] ;  /* 0x00000000fffff984 */ /* 0x000fe20000000800 */
[----:B------:R-:W-:Y:S01]  /*6610*/  @!PT LDS RZ, [RZ] ;  /* 0x00000000fffff984 */ /* 0x000fe20000000800 */
[----:B------:R-:W-:Y:S01]  /*6620*/  @!PT LDS RZ, [RZ] ;  /* 0x00000000fffff984 */ /* 0x000fe20000000800 */
[----:B------:R1:W-:Y:S01]  /*6630*/  @!P1 LDGSTS.E.BYPASS.LTC128B.128 [R5], desc[UR8][R6.64] ;  /* 0x0000000006059fae */ /* 0x0003e2000b901d48 */
[----:B---3--:R-:W-:Y:S01]  /*6640*/  @!P1 LEA.HI.X R3, R65, R3, R20, 0x6, P2 ;  /* 0x0000000341039211 */ /* 0x008fe200010f3414 */
[----:B------:R-:W-:Y:S01]  /*6650*/  @!P1 IMAD.IADD R17, R17, 0x1, R64 ;  /* 0x0000000111119824 */ /* 0x000fe200078e0240 */
[CC--:B------:R-:W-:Y:S01]  /*6660*/  @!P1 LEA R20, P3, R21.reuse, R228.reuse, 0x1 ;  /* 0x000000e415149211 */ /* 0x0c0fe200078608ff */
[----:B------:R1:W-:Y:S01]  /*6670*/  @P1 STS [R191+0x1000], RZ ;  /* 0x001000ffbf001388 */ /* 0x0003e20000000800 */
[C---:B------:R-:W-:Y:S01]  /*6680*/  @!P1 LEA R2, P2, R16.reuse, R228, 0x1 ;  /* 0x000000e410029211 */ /* 0x040fe200078408ff */
[----:B------:R-:W-:Y:S01]  /*6690*/  IMAD.MOV.U32 R228, RZ, RZ, R6 ;  /* 0x000000ffffe47224 */ /* 0x000fe200078e0006 */
[-C--:B------:R-:W-:Y:S01]  /*66a0*/  @!P1 LEA.HI.X R21, R21, R227.reuse, R3, 0x1, P3 ;  /* 0x000000e315159211 */ /* 0x080fe200018f0c03 */
[----:B------:R1:W-:Y:S01]  /*66b0*/  @P1 STS [R191+0x1004], RZ ;  /* 0x001004ffbf001388 */ /* 0x0003e20000000800 */
[----:B------:R-:W-:Y:S01]  /*66c0*/  @!P1 LEA.HI.X R3, R16, R227, R17, 0x1, P2 ;  /* 0x000000e310039211 */ /* 0x000fe200010f0c11 */
[C---:B------:R-:W-:Y:S02]  /*66d0*/  @!P1 VIADD R16, R226.reuse, UR10 ;  /* 0x0000000ae2109c36 */ /* 0x040fe40008000000 */
[----:B------:R1:W-:Y:S01]  /*66e0*/  @P1 STS [R191+0x1008], RZ ;  /* 0x001008ffbf001388 */ /* 0x0003e20000000800 */
[----:B------:R-:W-:Y:S02]  /*66f0*/  @!P1 VIADD R17, R226, UR10 ;  /* 0x0000000ae2119c36 */ /* 0x000fe40008000000 */
[----:B------:R-:W-:Y:S01]  /*6700*/  IMAD.MOV.U32 R226, RZ, RZ, R5 ;  /* 0x000000ffffe27224 */ /* 0x000fe200078e0005 */
[----:B------:R1:W-:Y:S01]  /*6710*/  @P1 STS [R191+0x100c], RZ ;  /* 0x00100cffbf001388 */ /* 0x0003e20000000800 */
[----:B------:R-:W-:Y:S03]  /*6720*/  IMAD.MOV.U32 R227, RZ, RZ, R7 ;  /* 0x000000ffffe37224 */ /* 0x000fe600078e0007 */
[----:B------:R-:W-:Y:S01]  /*6730*/  @!PT LDS RZ, [RZ] ;  /* 0x00000000fffff984 */ /* 0x000fe20000000800 */
[----:B------:R-:W-:Y:S01]  /*6740*/  @!PT LDS RZ, [RZ] ;  /* 0x00000000fffff984 */ /* 0x000fe20000000800 */
[----:B------:R-:W-:Y:S01]  /*6750*/  @!PT LDS RZ, [RZ] ;  /* 0x00000000fffff984 */ /* 0x000fe20000000800 */
[----:B------:R1:W-:Y:S04]  /*6760*/  @!P1 LDGSTS.E.BYPASS.LTC128B.128 [R16+0x1000], desc[UR8][R32.64] ;  /* 0x0100000020109fae */ /* 0x0003e8000b901d48 */
        /* <DEDUP_REMOVED lines=17> */
.L_x_473:
[----:B-1----:R-:W-:Y:S01]  /*6880*/  FMUL.FTZ R3, R201, R36 ;  /* 0x00000024c9037220 */ /* 0x002fe20000410000 */
[C---:B------:R-:W-:Y:S01]  /*6890*/  FADD.FTZ R19, -R144.reuse, R19 ;  /* 0x0000001390137221 */ /* 0x040fe20000010100 */
[----:B------:R-:W-:Y:S01]  /*68a0*/  FADD.FTZ R18, -R144, R18 ;  /* 0x0000001290127221 */ /* 0x000fe20000010100 */
[----:B------:R-:W-:Y:S01]  /*68b0*/  STS [R215+0x14000], R133 ;  /* 0x01400085d7007388 */ /* 0x000fe20000000800 */
[----:B-----5:R-:W-:Y:S01]  /*68c0*/  FADD.FTZ R12, -R4, R12 ;  /* 0x0000000c040c7221 */ /* 0x020fe20000010100 */
[----:B------:R-:W-:Y:S01]  /*68d0*/  F2FP.F16.F32.PACK_AB R3, R3, R145 ;  /* 0x000000910303723e */ /* 0x000fe200000000ff */
[----:B------:R-:W-:Y:S01]  /*68e0*/  FMUL.FTZ R18, R194, R18 ;  /* 0x00000012c2127220 */ /* 0x000fe20000410000 */
[----:B------:R-:W-:Y:S01]  /*68f0*/  FMUL.FTZ R2, R193, R19 ;  /* 0x00000013c1027220 */ /* 0x000fe20000410000 */
[C---:B------:R-:W-:Y:S01]  /*6900*/  FADD.FTZ R13, -R4.reuse, R13 ;  /* 0x0000000d040d7221 */ /* 0x040fe20000010100 */
[----:B------:R-:W-:Y:S01]  /*6910*/  FMUL.FTZ R12, R207, R12 ;  /* 0x0000000ccf0c7220 */ /* 0x000fe20000410000 */
[----:B------:R1:W-:Y:S01]  /*6920*/  STS [R215+0x14400], R3 ;  /* 0x01440003d7007388 */ /* 0x0003e20000000800 */
[----:B------:R-:W-:Y:S01]  /*6930*/  FADD.FTZ R8, -R4, R8 ;  /* 0x0000000804087221 */ /* 0x000fe20000010100 */
[----:B------:R-:W-:Y:S01]  /*6940*/  F2FP.F16.F32.PACK_AB R2, R2, R18 ;  /* 0x000000120202723e */ /* 0x000fe200000000ff */
[----:B------:R-:W-:Y:S01]  /*6950*/  FMUL.FTZ R13, R205, R13 ;  /* 0x0000000dcd0d7220 */ /* 0x000fe20000410000 */
[----:B------:R-:W-:Y:S01]  /*6960*/  FADD.FTZ R9, -R4, R9 ;  /* 0x0000000904097221 */ /* 0x000fe20000010100 */
[----:B------:R-:W-:Y:S01]  /*6970*/  FMUL.FTZ R8, R209, R8 ;  /* 0x00000008d1087220 */ /* 0x000fe20000410000 */
[----:B------:R-:W-:Y:S01]  /*6980*/  FADD.FTZ R16, -R144, R54 ;  /* 0x0000003690107221 */ /* 0x000fe20000010100 */
[----:B------:R2:W-:Y:S01]  /*6990*/  STS [R217+0x14400], R2 ;  /* 0x01440002d9007388 */ /* 0x0005e20000000800 */
[----:B------:R-:W-:Y:S01]  /*69a0*/  F2FP.F16.F32.PACK_AB R18, R13, R12 ;  /* 0x0000000c0d12723e */ /* 0x000fe200000000ff */
[----:B------:R-:W-:Y:S01]  /*69b0*/  FADD.FTZ R13, -R4, R57 ;  /* 0x00000039040d7221 */ /* 0x000fe20000010100 */
[----:B------:R-:W-:Y:S01]  /*69c0*/  FMUL.FTZ R9, R208, R9 ;  /* 0x00000009d0097220 */ /* 0x000fe20000410000 */
[----:B------:R-:W-:Y:S01]  /*69d0*/  FADD.FTZ R7, -R144, R55 ;  /* 0x0000003790077221 */ /* 0x000fe20000010100 */
[----:B------:R-:W-:Y:S01]  /*69e0*/  FADD.FTZ R11, -R0, R11 ;  /* 0x0000000b000b7221 */ /* 0x000fe20000010100 */
[----:B------:R-:W-:Y:S01]  /*69f0*/  FMUL.FTZ R13, R161, R13 ;  /* 0x0000000da10d7220 */ /* 0x000fe20000410000 */
[----:B------:R-:W-:Y:S01]  /*6a00*/  FMUL.FTZ R16, R154, R16 ;  /* 0x000000109a107220 */ /* 0x000fe20000410000 */
[----:B------:R-:W-:Y:S01]  /*6a10*/  FMUL.FTZ R7, R153, R7 ;  /* 0x0000000799077220 */ /* 0x000fe20000410000 */
[C---:B------:R-:W-:Y:S01]  /*6a20*/  FADD.FTZ R15, -R0.reuse, R15 ;  /* 0x0000000f000f7221 */ /* 0x040fe20000010100 */
[----:B------:R-:W-:Y:S01]  /*6a30*/  FADD.FTZ R14, -R0, R14 ;  /* 0x0000000e000e7221 */ /* 0x000fe20000010100 */
[----:B------:R-:W-:Y:S01]  /*6a40*/  STS [R217+0x14000], R132 ;  /* 0x01400084d9007388 */ /* 0x000fe20000000800 */
[----:B------:R-:W-:Y:S01]  /*6a50*/  FADD.FTZ R23, -R144, R23 ;  /* 0x0000001790177221 */ /* 0x000fe20000010100 */
[----:B------:R-:W-:Y:S01]  /*6a60*/  F2FP.F16.F32.PACK_AB R20, R7, R16 ;  /* 0x000000100714723e */ /* 0x000fe200000000ff */
[----:B------:R-:W-:Y:S01]  /*6a70*/  FMUL.FTZ R14, R211, R14 ;  /* 0x0000000ed30e7220 */ /* 0x000fe20000410000 */
[----:B------:R-:W-:Y:S01]  /*6a80*/  FMUL.FTZ R7, R210, R15 ;  /* 0x0000000fd2077220 */ /* 0x000fe20000410000 */
[C---:B------:R-:W-:Y:S01]  /*6a90*/  FADD.FTZ R22, -R144.reuse, R22 ;  /* 0x0000001690167221 */ /* 0x040fe20000010100 */
[----:B------:R-:W-:Y:S01]  /*6aa0*/  FADD.FTZ R6, -R144, R66 ;  /* 0x0000004290067221 */ /* 0x000fe20000010100 */
[----:B-1----:R-:W-:Y:S01]  /*6ab0*/  FADD.FTZ R3, -R4, R56 ;  /* 0x0000003804037221 */ /* 0x002fe20000010100 */
[C---:B------:R-:W-:Y:S01]  /*6ac0*/  FADD.FTZ R5, -R144.reuse, R67 ;  /* 0x0000004390057221 */ /* 0x040fe20000010100 */
[----:B------:R-:W-:Y:S01]  /*6ad0*/  FMUL.FTZ R23, R177, R23 ;  /* 0x00000017b1177220 */ /* 0x000fe20000410000 */
[----:B------:R-:W-:Y:S01]  /*6ae0*/  FADD.FTZ R35, -R144, R35 ;  /* 0x0000002390237221 */ /* 0x000fe20000010100 */
[----:B------:R-:W-:Y:S01]  /*6af0*/  FMUL.FTZ R3, R162, R3 ;  /* 0x00000003a2037220 */ /* 0x000fe20000410000 */
[----:B------:R-:W-:Y:S01]  /*6b00*/  FMUL.FTZ R22, R178, R22 ;  /* 0x00000016b2167220 */ /* 0x000fe20000410000 */
[----:B------:R-:W-:Y:S01]  /*6b10*/  FADD.FTZ R34, -R144, R34 ;  /* 0x0000002290227221 */ /* 0x000fe20000010100 */
[----:B--2---:R-:W-:Y:S01]  /*6b20*/  F2FP.F16.F32.PACK_AB R2, R9, R8 ;  /* 0x000000080902723e */ /* 0x004fe200000000ff */
[----:B------:R-:W-:Y:S01]  /*6b30*/  FMUL.FTZ R8, R212, R11 ;  /* 0x0000000bd4087220 */ /* 0x000fe20000410000 */
[----:B------:R-:W-:Y:S01]  /*6b40*/  F2FP.F16.F32.PACK_AB R13, R13, R3 ;  /* 0x000000030d0d723e */ /* 0x000fe200000000ff */
[----:B------:R-:W-:Y:S01]  /*6b50*/  FADD.FTZ R3, -R0, R10 ;  /* 0x0000000a00037221 */ /* 0x000fe20000010100 */
[----:B------:R-:W-:Y:S01]  /*6b60*/  F2FP.F16.F32.PACK_AB R7, R7, R14 ;  /* 0x0000000e0707723e */ /* 0x000fe200000000ff */
[----:B------:R1:W-:Y:S01]  /*6b70*/  STS [R215+0x16000], R2 ;  /* 0x01600002d7007388 */ /* 0x0003e20000000800 */
[----:B------:R-:W-:Y:S01]  /*6b80*/  FMUL.FTZ R6, R152, R6 ;  /* 0x0000000698067220 */ /* 0x000fe20000410000 */
[----:B------:R-:W-:Y:S01]  /*6b90*/  FMUL.FTZ R3, R213, R3 ;  /* 0x00000003d5037220 */ /* 0x000fe20000410000 */
[----:B------:R-:W-:Y:S01]  /*6ba0*/  FMUL.FTZ R5, R151, R5 ;  /* 0x0000000597057220 */ /* 0x000fe20000410000 */
[----:B------:R-:W-:Y:S01]  /*6bb0*/  FMUL.FTZ R34, R168, R34 ;  /* 0x00000022a8227220 */ /* 0x000fe20000410000 */
[----:B------:R-:W-:Y:S01]  /*6bc0*/  FMUL.FTZ R21, R167, R35 ;  /* 0x00000023a7157220 */ /* 0x000fe20000410000 */
[----:B------:R-:W-:Y:S01]  /*6bd0*/  FADD.FTZ R25, -R4, R25 ;  /* 0x0000001904197221 */ /* 0x000fe20000010100 */
[----:B------:R-:W-:Y:S01]  /*6be0*/  F2FP.F16.F32.PACK_AB R8, R8, R3 ;  /* 0x000000030808723e */ /* 0x000fe200000000ff */
[----:B------:R-:W-:Y:S01]  /*6bf0*/  FADD.FTZ R27, -R0, R27 ;  /* 0x0000001b001b7221 */ /* 0x000fe20000010100 */
[----:B------:R-:W-:Y:S01]  /*6c00*/  FADD.FTZ R24, -R4, R24 ;  /* 0x0000001804187221 */ /* 0x000fe20000010100 */
[----:B------:R-:W-:Y:S01]  /*6c10*/  FADD.FTZ R26, -R0, R26 ;  /* 0x0000001a001a7221 */ /* 0x000fe20000010100 */
[----:B------:R-:W-:Y:S01]  /*6c20*/  F2FP.F16.F32.PACK_AB R22, R23, R22 ;  /* 0x000000161716723e */ /* 0x000fe200000000ff */
[----:B------:R-:W-:Y:S01]  /*6c30*/  STS [R215+0x16400], R8 ;  /* 0x01640008d7007388 */ /* 0x000fe20000000800 */
[----:B------:R-:W-:Y:S01]  /*6c40*/  F2FP.F16.F32.PACK_AB R19, R5, R6 ;  /* 0x000000060513723e */ /* 0x000fe200000000ff */
[----:B------:R-:W-:Y:S01]  /*6c50*/  FADD.FTZ R29, -R4, R29 ;  /* 0x0000001d041d7221 */ /* 0x000fe20000010100 */
[----:B------:R-:W-:Y:S01]  /*6c60*/  FMUL.FTZ R24, R200, R24 ;  /* 0x00000018c8187220 */ /* 0x000fe20000410000 */
[----:B------:R-:W-:Y:S01]  /*6c70*/  STS [R217+0x16000], R18 ;  /* 0x01600012d9007388 */ /* 0x000fe20000000800 */
[----:B------:R-:W-:Y:S01]  /*6c80*/  FMUL.FTZ R17, R199, R25 ;  /* 0x00000019c7117220 */ /* 0x000fe20000410000 */
[----:B------:R-:W-:Y:S01]  /*6c90*/  FMUL.FTZ R26, R206, R26 ;  /* 0x0000001ace1a7220 */ /* 0x000fe20000410000 */
[----:B------:R-:W-:Y:S01]  /*6ca0*/  FMUL.FTZ R6, R204, R27 ;  /* 0x0000001bcc067220 */ /* 0x000fe20000410000 */
[----:B------:R-:W-:Y:S01]  /*6cb0*/  STS [R217+0x16400], R7 ;  /* 0x01640007d9007388 */ /* 0x000fe20000000800 */
[----:B------:R-:W-:Y:S01]  /*6cc0*/  FADD.FTZ R31, -R0, R31 ;  /* 0x0000001f001f7221 */ /* 0x000fe20000010100 */
        /* <DEDUP_REMOVED lines=33> */
[C---:B------:R-:W-:Y:S01]  /*6ee0*/  FADD.FTZ R46, -R0.reuse, R46 ;  /* 0x0000002e002e7221 */ /* 0x040fe20000010100 */
[----:B------:R2:W-:Y:S01]  /*6ef0*/  STS [R220+0x16400], R3 ;  /* 0x01640003dc007388 */ /* 0x0005e20000000800 */
[----:B------:R-:W-:Y:S01]  /*6f00*/  FADD.FTZ R47, -R0, R47 ;  /* 0x0000002f002f7221 */ /* 0x000fe20000010100 */
[----:B------:R-:W-:Y:S01]  /*6f10*/  FMUL.FTZ R42, R198, R42 ;  /* 0x0000002ac62a7220 */ /* 0x000fe20000410000 */
[----:B-1----:R-:W-:Y:S01]  /*6f20*/  FMUL.FTZ R2, R197, R43 ;  /* 0x0000002bc5027220 */ /* 0x002fe20000410000 */
        /* <DEDUP_REMOVED lines=17> */
[----:B------:R-:W-:Y:S01]  /*7040*/  F2FP.F16.F32.PACK_AB R9, R9, R44 ;  /* 0x0000002c0909723e */ /* 0x000fe200000000ff */
[C---:B------:R-:W-:Y:S01]  /*7050*/  FADD.FTZ R60, -R4.reuse, R60 ;  /* 0x0000003c043c7221 */ /* 0x040fe20000010100 */
[----:B------:R-:W-:Y:S01]  /*7060*/  F2FP.F16.F32.PACK_AB R0, R47, R46 ;  /* 0x0000002e2f00723e */ /* 0x000fe200000000ff */
[----:B------:R-:W-:Y:S01]  /*7070*/  STS [R214+0x16000], R12 ;  /* 0x0160000cd6007388 */ /* 0x000fe20000000800 */
[----:B------:R-:W-:Y:S01]  /*7080*/  FADD.FTZ R61, -R4, R61 ;  /* 0x0000003d043d7221 */ /* 0x000fe20000010100 */
[----:B------:R-:W-:Y:S01]  /*7090*/  FMUL.FTZ R58, R166, R58 ;  /* 0x0000003aa63a7220 */ /* 0x000fe20000410000 */
[----:B------:R-:W-:Y:S01]  /*70a0*/  FMUL.FTZ R4, R163, R59 ;  /* 0x0000003ba3047220 */ /* 0x000fe20000410000 */
[----:B------:R1:W-:Y:S01]  /*70b0*/  STS [R214+0x16400], R2 ;  /* 0x01640002d6007388 */ /* 0x0003e20000000800 */
[----:B------:R-:W-:Y:S01]  /*70c0*/  FMUL.FTZ R60, R157, R60 ;  /* 0x0000003c9d3c7220 */ /* 0x000fe20000410000 */
[----:B------:R-:W-:Y:S01]  /*70d0*/  FMUL.FTZ R61, R155, R61 ;  /* 0x0000003d9b3d7220 */ /* 0x000fe20000410000 */
[----:B------:R-:W-:Y:S01]  /*70e0*/  FMUL.FTZ R62, R160, R62 ;  /* 0x0000003ea03e7220 */ /* 0x000fe20000410000 */
[----:B------:R-:W-:Y:S01]  /*70f0*/  STS [R216+0x16000], R9 ;  /* 0x01600009d8007388 */ /* 0x000fe20000000800 */
[----:B------:R-:W-:Y:S01]  /*7100*/  FMUL.FTZ R5, R159, R63 ;  /* 0x0000003f9f057220 */ /* 0x000fe20000410000 */
[----:B------:R-:W-:Y:S02]  /*7110*/  F2FP.F16.F32.PACK_AB R4, R4, R58 ;  /* 0x0000003a0404723e */ /* 0x000fe400000000ff */
[----:B------:R3:W-:Y:S01]  /*7120*/  STS [R216+0x16400], R0 ;  /* 0x01640000d8007388 */ /* 0x0007e20000000800 */
[----:B------:R-:W-:Y:S02]  /*7130*/  F2FP.F16.F32.PACK_AB R10, R61, R60 ;  /* 0x0000003c3d0a723e */ /* 0x000fe400000000ff */
[----:B------:R-:W-:Y:S01]  /*7140*/  F2FP.F16.F32.PACK_AB R5, R5, R62 ;  /* 0x0000003e0505723e */ /* 0x000fe200000000ff */
[----:B------:R-:W-:Y:S01]  /*7150*/  STS [R219+0x14000], R53 ;  /* 0x01400035db007388 */ /* 0x000fe20000000800 */
[----:B--2---:R-:W-:Y:S02]  /*7160*/  MOV R3, UR4 ;  /* 0x0000000400037c02 */ /* 0x004fe40008000f00 */
[----:B------:R-:W-:Y:S01]  /*7170*/  LEA R147, R252, UR4, 0x1 ;  /* 0x00000004fc937c11 */ /* 0x000fe2000f8e08ff */
[----:B------:R-:W-:Y:S01]  /*7180*/  STS [R219+0x14400], R20 ;  /* 0x01440014db007388 */ /* 0x000fe20000000800 */
[----:B------:R-:W-:Y:S02]  /*7190*/  MOV R148, R223 ;  /* 0x000000df00947202 */ /* 0x000fe40000000f00 */
[----:B------:R-:W-:Y:S01]  /*71a0*/  MOV R149, R222 ;  /* 0x000000de00957202 */ /* 0x000fe20000000f00 */
[----:B------:R-:W-:Y:S04]  /*71b0*/  STS [R218+0x14000], R52 ;  /* 0x01400034da007388 */ /* 0x000fe80000000800 */
[----:B------:R-:W-:Y:S01]  /*71c0*/  STS [R218+0x14400], R19 ;  /* 0x01440013da007388 */ /* 0x000fe20000000800 */
[----:B-1----:R-:W-:Y:S03]  /*71d0*/  SHF.L.U32 R2, R190, 0x1, RZ ;  /* 0x00000001be027819 */ /* 0x002fe600000006ff */
        /* <DEDUP_REMOVED lines=107> */
[----:B------:R-:W-:Y:S01]  /*7890*/  ISETP.GE.AND P1, PT, R224, UR17, PT ;  /* 0x00000011e0007c0c */ /* 0x000fe2000bf26270 */
[----:B------:R-:W1:Y:S11]  /*78a0*/  LDC R6, c[0x0][0x420] ;  /* 0x00010800ff067b82 */ /* 0x000e760000000800 */
[----:B------:R-:W-:Y:S01]  /*78b0*/  @!UPT UIADD3 URZ, URZ, URZ, URZ ;  /* 0x0000003f3f3ff290 */ /* 0x000fe2000fffe03f */
[----:B------:R2:W-:Y:S01]  /*78c0*/  @P1 STS.128 [R147+0x8000], RZ ;  /* 0x008000ff93001388 */ /* 0x0005e20000000c00 */
[----:B------:R-:W3:Y:S08]  /*78d0*/  @!P1 LDC R13, c[0x0][0x424] ;  /* 0x00010900ff0d9b82 */ /* 0x000ef00000000800 */
[----:B------:R-:W4:Y:S08]  /*78e0*/  @!P1 LDC R14, c[0x0][0x424] ;  /* 0x00010900ff0e9b82 */ /* 0x000f300000000800 */
[----:B------:R-:W5:Y:S02]  /*78f0*/  @!P1 LDC R15, c[0x0][0x424] ;  /* 0x00010900ff0f9b82 */ /* 0x000f640000000800 */
[----:B-----5:R-:W-:Y:S02]  /*7900*/  @!P1 IMAD R15, R15, 0x60, RZ ;  /* 0x000000600f0f9824 */ /* 0x020fe400078e02ff */
[C---:B-1----:R-:W-:Y:S05]  /*7910*/  IMAD.U32 R4, R6.reuse, -0x80, RZ ;  /* 0xffffff8006047824 */ /* 0x042fea00078e00ff */
[--C-:B------:R-:W-:Y:S02]  /*7920*/  SHF.R.S32.HI R5, RZ, 0x1f, R4.reuse ;  /* 0x0000001fff057819 */ /* 0x100fe40000011404 */
[CC--:B------:R-:W-:Y:S02]  /*7930*/  @!P1 LEA R0, P3, R6.reuse, R4.reuse, 0x5 ;  /* 0x0000000406009211 */ /* 0x0c0fe400078628ff */
[C---:B------:R-:W-:Y:S01]  /*7940*/  @!P1 LEA R11, P2, R6.reuse, R4, 0x6 ;  /* 0x00000004060b9211 */ /* 0x040fe200078430ff */
[C---:B------:R-:W-:Y:S01]  /*7950*/  @!P1 IMAD.WIDE.U32 R8, R6.reuse, 0x60, R4 ;  /* 0x0000006006089825 */ /* 0x040fe200078e0004 */
[CC--:B---3--:R-:W-:Y:S02]  /*7960*/  @!P1 LEA.HI.X R13, R6.reuse, R5.reuse, R13, 0x5, P3 ;  /* 0x00000005060d9211 */ /* 0x0c8fe400018f2c0d */
[----:B----4-:R-:W-:Y:S02]  /*7970*/  @!P1 LEA.HI.X R14, R6, R5, R14, 0x6, P2 ;  /* 0x00000005060e9211 */ /* 0x010fe400010f340e */
[-C--:B------:R-:W-:Y:S02]  /*7980*/  LEA R6, P4, R4, R229.reuse, 0x1 ;  /* 0x000000e504067211 */ /* 0x080fe400078808ff */
[-C--:B------:R-:W-:Y:S02]  /*7990*/  @!P1 LEA R12, P3, R0, R229.reuse, 0x1 ;  /* 0x000000e5000c9211 */ /* 0x080fe400078608ff */
[-C--:B------:R-:W-:Y:S02]  /*79a0*/  LEA.HI.X R7, R4, R230.reuse, R5, 0x1, P4 ;  /* 0x000000e604077211 */ /* 0x080fe400020f0c05 */
[-C--:B------:R-:W-:Y:S01]  /*79b0*/  @!P1 LEA.HI.X R13, R0, R230.reuse, R13, 0x1, P3 ;  /* 0x000000e6000d9211 */ /* 0x080fe200018f0c0d */
[----:B------:R-:W-:Y:S01]  /*79c0*/  @!P1 IMAD.IADD R0, R9, 0x1, R15 ;  /* 0x0000000109009824 */ /* 0x000fe200078e020f */
[CC--:B------:R-:W-:Y:S01]  /*79d0*/  @!P1 LEA R10, P2, R11.reuse, R229.reuse, 0x1 ;  /* 0x000000e50b0a9211 */ /* 0x0c0fe200078408ff */
[----:B------:R-:W-:Y:S01]  /*79e0*/  @!PT LDS RZ, [RZ] ;  /* 0x00000000fffff984 */ /* 0x000fe20000000800 */
[----:B------:R-:W-:Y:S01]  /*79f0*/  @!PT LDS RZ, [RZ] ;  /* 0x00000000fffff984 */ /* 0x000fe20000000800 */
[----:B------:R-:W-:Y:S01]  /*7a00*/  @!PT LDS RZ, [RZ] ;  /* 0x00000000fffff984 */ /* 0x000fe20000000800 */
[----:B------:R2:W-:Y:S03]  /*7a10*/  @!P1 LDGSTS.E.BYPASS.LTC128B.128 [R147+0x8000], desc[UR8][R6.64] ;  /* 0x0800000006939fae */ /* 0x0005e6000b901d48 */
[-C--:B------:R-:W-:Y:S01]  /*7a20*/  @!P1 LEA.HI.X R11, R11, R230.reuse, R14, 0x1, P2 ;  /* 0x000000e60b0b9211 */ /* 0x080fe200010f0c0e */
[----:B------:R2:W-:Y:S01]  /*7a30*/  @P1 STS.128 [R147+0x9000], RZ ;  /* 0x009000ff93001388 */ /* 0x0005e20000000c00 */
[C---:B------:R-:W-:Y:S01]  /*7a40*/  @!P1 LEA R4, P2, R8.reuse, R229, 0x1 ;  /* 0x000000e508049211 */ /* 0x040fe200078408ff */
[----:B------:R-:W-:Y:S02]  /*7a50*/  IMAD.MOV.U32 R229, RZ, RZ, R6 ;  /* 0x000000ffffe57224 */ /* 0x000fe400078e0006 */
[----:B------:R-:W-:Y:S01]  /*7a60*/  @!PT LDS RZ, [RZ] ;  /* 0x00000000fffff984 */ /* 0x000fe20000000800 */
[----:B------:R-:W-:Y:S01]  /*7a70*/  @!PT LDS RZ, [RZ] ;  /* 0x00000000fffff984 */ /* 0x000fe20000000800 */
[----:B------:R-:W-:Y:S01]  /*7a80*/  @!PT LDS RZ, [RZ] ;  /* 0x00000000fffff984 */ /* 0x000fe20000000800 */
[----:B------:R2:W-:Y:S01]  /*7a90*/  @!P1 LDGSTS.E.BYPASS.LTC128B.128 [R147+0x9000], desc[UR8][R12.64] ;  /* 0x090000000c939fae */ /* 0x0005e2000b901d48 */
[----:B------:R-:W-:Y:S01]  /*7aa0*/  @!P1 LEA.HI.X R5, R8, R230, R0, 0x1, P2 ;  /* 0x000000e608059211 */ /* 0x000fe200010f0c00 */
[----:B------:R-:W-:Y:S02]  /*7ab0*/  IMAD.MOV.U32 R230, RZ, RZ, R7 ;  /* 0x000000ffffe67224 */ /* 0x000fe400078e0007 */
[----:B------:R2:W-:Y:S04]  /*7ac0*/  @P1 STS.128 [R147+0xa000], RZ ;  /* 0x00a000ff93001388 */ /* 0x0005e80000000c00 */
[----:B------:R-:W-:Y:S01]  /*7ad0*/  @!PT LDS RZ, [RZ] ;  /* 0x00000000fffff984 */ /* 0x000fe20000000800 */
[----:B------:R-:W-:Y:S01]  /*7ae0*/  @!PT LDS RZ, [RZ] ;  /* 0x00000000fffff984 */ /* 0x000fe20000000800 */
[----:B------:R-:W-:Y:S01]  /*7af0*/  @!PT LDS RZ, [RZ] ;  /* 0x00000000fffff984 */ /* 0x000fe20000000800 */
[----:B------:R2:W-:Y:S04]  /*7b00*/  @!P1 LDGSTS.E.BYPASS.LTC128B.128 [R147+0xa000], desc[UR8][R10.64] ;  /* 0x0a0000000a939fae */ /* 0x0005e8000b901d48 */
[----:B------:R2:W-:Y:S04]  /*7b10*/  @P1 STS.128 [R147+0xb000], RZ ;  /* 0x00b000ff93001388 */ /* 0x0005e80000000c00 */
[----:B------:R-:W-:Y:S01]  /*7b20*/  @!PT LDS RZ, [RZ] ;  /* 0x00000000fffff984 */ /* 0x000fe20000000800 */
[----:B------:R-:W-:Y:S01]  /*7b30*/  @!PT LDS RZ, [RZ] ;  /* 0x00000000fffff984 */ /* 0x000fe20000000800 */
[----:B------:R-:W-:Y:S01]  /*7b40*/  @!PT LDS RZ, [RZ] ;  /* 0x00000000fffff984 */ /* 0x000fe20000000800 */
[----:B------:R2:W-:Y:S04]  /*7b50*/  @!P1 LDGSTS.E.BYPASS.LTC128B.128 [R147+0xb000], desc[UR8][R4.64] ;  /* 0x0b00000004939fae */ /* 0x0005e8000b901d48 */
[----:B------:R-:W0:Y:S02]  /*7b60*/  LDGDEPBAR ;  /* 0x00000000000079af */ /* 0x000e240000000000 */
.L_x_474:
[----:B------:R-:W-:Y:S01]  /*7b70*/  LEA R0, R189, UR4, 0x1 ;  /* 0x00000004bd007c11 */ /* 0x000fe2000f8e08ff */
[----:B------:R-:W-:Y:S01]  /*7b80*/  LDSM.16.MT88.4 R16, [R3+0x4000] ;  /* 0x004000000310783b */ /* 0x000fe20000004200 */
[----:B------:R-:W-:Y:S01]  /*7b90*/  VIADD R2, R2, UR5 ;  /* 0x0000000502027c36 */ /* 0x000fe20008000000 */
[----:B------:R-:W-:Y:S02]  /*7ba0*/  ULOP3.LUT UR10, UR11, 0x1, URZ, 0xc0, !UPT ;  /* 0x000000010b0a7892 */ /* 0x000fe4000f8ec03f */
[----:B------:R-:W2:Y:S01]  /*7bb0*/  LDSM.16.M88.4 R32, [R0+0x14000] ;  /* 0x014000000020783b */ /* 0x000ea20000000200 */
[----:B------:R-:W-:Y:S01]  /*7bc0*/  IMAD.IADD R2, R2, 0x1, R182 ;  /* 0x0000000102027824 */ /* 0x000fe200078e02b6 */
[----:B------:R-:W-:Y:S01]  /*7bd0*/  UISETP.NE.U32.AND UP1, UPT, UR10, 0x1, UPT ;  /* 0x000000010a00788c */ /* 0x000fe2000bf25070 */
[----:B------:R-:W-:Y:S01]  /*7be0*/  IMAD.IADD R144, R188, 0x1, R0 ;  /* 0x00000001bc907824 */ /* 0x000fe200078e0200 */
[----:B------:R-:W1:Y:S01]  /*7bf0*/  LDSM.16.M88.4 R28, [R0+0x16000] ;  /* 0x01600000001c783b */ /* 0x000e620000000200 */
[----:B------:R-:W-:Y:S02]  /*7c00*/  UIADD3 UR10, UR11, -0x1, URZ ;  /* 0xffffffff0b0a7890 */ /* 0x000fe4000fffe03f */
[----:B------:R-:W-:Y:S01]  /*7c10*/  IMAD.IADD R145, R182, 0x1, R144 ;  /* 0x00000001b6917824 */ /* 0x000fe200078e0290 */
[----:B------:R-:W3:Y:S01]  /*7c20*/  LDSM.16.MT88.4 R36, [R2] ;  /* 0x000000000224783b */ /* 0x000ee20000004200 */
[----:B------:R-:W-:Y:S03]  /*7c30*/  IMAD.MOV.U32 R182, RZ, RZ, R247 ;  /* 0x000000ffffb67224 */ /* 0x000fe600078e00f7 */
[----:B------:R-:W-:Y:S04]  /*7c40*/  LDSM.16.MT88.4 R44, [R3+0x4800] ;  /* 0x00480000032c783b */ /* 0x000fe80000004200 */
[----:B------:R-:W4:Y:S04]  /*7c50*/  LDSM.16.M88.4 R40, [R144+0x14000] ;  /* 0x014000009028783b */ /* 0x000f280000000200 */
[----:B------:R-:W4:Y:S04]  /*7c60*/  LDSM.16.M88.4 R48, [R144+0x16000] ;  /* 0x016000009030783b */ /* 0x000f280000000200 */
[----:B------:R-:W4:Y:S04]  /*7c70*/  LDSM.16.MT88.4 R52, [R2+0x800] ;  /* 0x000800000234783b */ /* 0x000f280000004200 */
[----:B------:R-:W-:Y:S04]  /*7c80*/  LDSM.16.M88.4 R56, [R146+0x14000] ;  /* 0x014000009238783b */ /* 0x000fe80000000200 */
[----:B------:R-:W4:Y:S04]  /*7c90*/  LDSM.16.MT88.4 R60, [R3+0x5000] ;  /* 0x00500000033c783b */ /* 0x000f280000004200 */
[----:B------:R-:W4:Y:S01]  /*7ca0*/  LDSM.16.M88.4 R64, [R146+0x16000] ;  /* 0x016000009240783b */ /* 0x000f220000000200 */
[-C--:B--2---:R-:W-:Y:S03]  /*7cb0*/  HMMA.16816.F32 R4, R32, R16.reuse, RZ ;  /* 0x000000102004723c */ /* 0x084fe600000018ff */
[----:B------:R-:W2:Y:S04]  /*7cc0*/  LDSM.16.MT88.4 R132, [R2+0x1000] ;  /* 0x001000000284783b */ /* 0x000ea80000004200 */
[----:B------:R-:W-:Y:S01]  /*7cd0*/  LDSM.16.M88.4 R136, [R145+0x16000] ;  /* 0x016000009188783b */ /* 0x000fe20000000200 */
[C---:B-1----:R-:W-:Y:S03]  /*7ce0*/  HMMA.16816.F32 R8, R28.reuse, R16, RZ ;  /* 0x000000101c08723c */ /* 0x042fe600000018ff */
        /* <DEDUP_REMOVED lines=12> */
[----:B------:R-:W1:Y:S05]  /*7db0*/  LDSM.16.MT88.4 R44, [R3+0x5800] ;  /* 0x00580000032c783b */ /* 0x000e6a0000004200 */
[-C--:B------:R-:W-:Y:S06]  /*7dc0*/  HMMA.16816.F32 R20, R40, R52.reuse, R20 ;  /* 0x000000342814723c */ /* 0x080fec0000001814 */
[C---:B------:R-:W-:Y:S06]  /*7dd0*/  HMMA.16816.F32 R24, R48.reuse, R52, R24 ;  /* 0x000000343018723c */ /* 0x040fec0000001818 */
[-C--:B------:R-:W-:Y:S01]  /*7de0*/  HMMA.16816.F32 R28, R48, R54.reuse, R28 ;  /* 0x00000036301c723c */ /* 0x080fe2000000181c */
[----:B------:R-:W-:Y:S05]  /*7df0*/  LDSM.16.MT88.4 R48, [R3+0x6000] ;  /* 0x006000000330783b */ /* 0x000fea0000004200 */
[----:B------:R-:W-:Y:S01]  /*7e00*/  HMMA.16816.F32 R32, R40, R54, R32 ;  /* 0x000000362820723c */ /* 0x000fe20000001820 */
[----:B------:R-:W3:Y:S04]  /*7e10*/  LDSM.16.M88.4 R40, [R0+0x18000] ;  /* 0x018000000028783b */ /* 0x000ee80000000200 */
[----:B------:R4:W3:Y:S01]  /*7e20*/  LDSM.16.M88.4 R52, [R0+0x1a000] ;  /* 0x01a000000034783b */ /* 0x0008e20000000200 */
[-C--:B------:R-:W-:Y:S06]  /*7e30*/  HMMA.16816.F32 R4, R56, R60.reuse, R4 ;  /* 0x0000003c3804723c */ /* 0x080fec0000001804 */
[C---:B------:R-:W-:Y:S06]  /*7e40*/  HMMA.16816.F32 R8, R64.reuse, R60, R8 ;  /* 0x0000003c4008723c */ /* 0x040fec0000001808 */
[-C--:B------:R-:W-:Y:S06]  /*7e50*/  HMMA.16816.F32 R12, R64, R62.reuse, R12 ;  /* 0x0000003e400c723c */ /* 0x080fec000000180c */
[C---:B------:R-:W-:Y:S01]  /*7e60*/  HMMA.16816.F32 R16, R56.reuse, R62, R16 ;  /* 0x0000003e3810723c */ /* 0x040fe20000001810 */
[----:B------:R-:W3:Y:S01]  /*7e70*/  LDSM.16.MT88.4 R60, [R2+0x2000] ;  /* 0x00200000023c783b */ /* 0x000ee20000004200 */
[----:B----4-:R-:W4:Y:S04]  /*7e80*/  LDC R0, c[0x0][0x270] ;  /* 0x00009c00ff007b82 */ /* 0x010f280000000800 */
[-C--:B--2---:R-:W-:Y:S06]  /*7e90*/  HMMA.16816.F32 R20, R56, R132.reuse, R20 ;  /* 0x000000843814723c */ /* 0x084fec0000001814 */
[C---:B------:R-:W-:Y:S06]  /*7ea0*/  HMMA.16816.F32 R24, R64.reuse, R132, R24 ;  /* 0x000000844018723c */ /* 0x040fec0000001818 */
[-C--:B------:R-:W-:Y:S01]  /*7eb0*/  HMMA.16816.F32 R28, R64, R134.reuse, R28 ;  /* 0x00000086401c723c */ /* 0x080fe2000000181c */
[----:B------:R-:W-:Y:S05]  /*7ec0*/  LDSM.16.M88.4 R64, [R144+0x1a000] ;  /* 0x01a000009040783b */ /* 0x000fea0000000200 */
[----:B------:R-:W-:Y:S01]  /*7ed0*/  HMMA.16816.F32 R32, R56, R134, R32 ;  /* 0x000000863820723c */ /* 0x000fe20000001820 */
[----:B------:R-:W-:Y:S04]  /*7ee0*/  LDSM.16.MT88.4 R56, [R3+0x6800] ;  /* 0x006800000338783b */ /* 0x000fe80000004200 */
[----:B------:R-:W-:Y:S01]  /*7ef0*/  LDSM.16.MT88.4 R132, [R2+0x2800] ;  /* 0x002800000284783b */ /* 0x000fe20000004200 */
[-C--:B-1----:R-:W-:Y:S06]  /*7f00*/  HMMA.16816.F32 R4, R36, R44.reuse, R4 ;  /* 0x0000002c2404723c */ /* 0x082fec0000001804 */
        /* <DEDUP_REMOVED lines=40> */
[-C--:B---3--:R-:W-:Y:S05]  /*8190*/  HMMA.16816.F32 R4, R40, R52.reuse, R4 ;  /* 0x000000342804723c */ /* 0x088fea0000001804 */
[----:B----4-:R-:W-:Y:S01]  /*81a0*/  IMAD R38, R0, UR18, RZ ;  /* 0x0000001200267c24 */ /* 0x010fe2000f8e02ff */
[C---:B-1----:R-:W-:Y:S05]  /*81b0*/  HMMA.16816.F32 R8, R56.reuse, R52, R8 ;  /* 0x000000343808723c */ /* 0x042fea0000001808 */
[----:B------:R-:W-:Y:S01]  /*81c0*/  @P0 IADD3 R36, P1, R248, UR13, RZ ;  /* 0x0000000df8240c10 */ /* 0x000fe2000ff3e0ff */
[-C--:B------:R-:W-:Y:S01]  /*81d0*/  HMMA.16816.F32 R12, R56, R54.reuse, R12 ;  /* 0x00000036380c723c */ /* 0x080fe2000000180c */
[----:B------:R-:W-:Y:S04]  /*81e0*/  @UP3 UIADD3 UR13, UP2, UR13, -0x200, URZ ;  /* 0xfffffe000d0d3890 */ /* 0x000fe8000ff5e03f */
[----:B------:R-:W-:Y:S01]  /*81f0*/  IMAD.U32 R0, R38, -0x80, RZ ;  /* 0xffffff8026007824 */ /* 0x000fe200078e00ff */
        /* <DEDUP_REMOVED lines=8> */
[----:B------:R-:W-:Y:S01]  /*8280*/  LEA.HI.X.SX32 R222, R0, R149, 0x2, P1 ;  /* 0x0000009500de7211 */ /* 0x000fe200008f16ff */
[-C--:B------:R-:W-:Y:S01]  /*8290*/  HMMA.16816.F32 R28, R56, R62.reuse, R28 ;  /* 0x0000003e381c723c */ /* 0x080fe2000000181c */
[----:B------:R-:W5:Y:S04]  /*82a0*/  @P0 LDG.E R243, desc[UR8][R36.64+0x100] ;  /* 0x0001000824f30981 */ /* 0x000f68000c1e1900 */
[----:B------:R-:W-:Y:S01]  /*82b0*/  IMAD.MOV.U32 R2, RZ, RZ, R223 ;  /* 0x000000ffff027224 */ /* 0x000fe200078e00df */
[----:B------:R-:W-:Y:S01]  /*82c0*/  HMMA.16816.F32 R32, R40, R62, R32 ;  /* 0x0000003e2820723c */ /* 0x000fe20000001820 */
[----:B------:R1:W5:Y:S04]  /*82d0*/  @P0 LDG.E R244, desc[UR8][R36.64+0x120] ;  /* 0x0001200824f40981 */ /* 0x000368000c1e1900 */
[----:B------:R-:W-:Y:S02]  /*82e0*/  IMAD.SHL.U32 R0, R38, 0x8, RZ ;  /* 0x0000000826007824 */ /* 0x000fe400078e00ff */
[----:B------:R-:W-:Y:S04]  /*82f0*/  IMAD.MOV.U32 R3, RZ, RZ, R222 ;  /* 0x000000ffff037224 */ /* 0x000fe800078e00de */
[-C--:B------:R-:W-:Y:S01]  /*8300*/  LEA R52, P1, R0, R2.reuse, 0x2 ;  /* 0x0000000200347211 */ /* 0x080fe200078210ff */
[----:B------:R2:W-:Y:S01]  /*8310*/  REDG.E.ADD.F32.FTZ.RN.STRONG.GPU desc[UR8][R2.64], R4 ;  /* 0x00000004020079a6 */ /* 0x0005e2000c10f388 */
[----:B------:R-:W-:Y:S02]  /*8320*/  IMAD.SHL.U32 R44, R38, 0x10, RZ ;  /* 0x00000010262c7824 */ /* 0x000fe400078e00ff */
[-C--:B------:R-:W-:Y:S01]  /*8330*/  LEA.HI.X.SX32 R53, R0, R3.reuse, 0x2, P1 ;  /* 0x0000000300357211 */ /* 0x080fe200008f16ff */
[C---:B------:R-:W-:Y:S02]  /*8340*/  IMAD.SHL.U32 R43, R38.reuse, 0x20, RZ ;  /* 0x00000020262b7824 */ /* 0x040fe400078e00ff */
[C---:B------:R-:W-:Y:S02]  /*8350*/  IMAD R42, R38.reuse, 0x28, RZ ;  /* 0x00000028262a7824 */ /* 0x040fe400078e02ff */
[----:B------:R3:W-:Y:S01]  /*8360*/  REDG.E.ADD.F32.FTZ.RN.STRONG.GPU desc[UR8][R52.64], R5 ;  /* 0x00000005340079a6 */ /* 0x0007e2000c10f388 */
[C---:B------:R-:W-:Y:S02]  /*8370*/  IMAD R39, R38.reuse, 0x30, RZ ;  /* 0x0000003026277824 */ /* 0x040fe400078e02ff */
[----:B-1----:R-:W-:Y:S01]  /*8380*/  IMAD R37, R38, 0x18, RZ ;  /* 0x0000001826257824 */ /* 0x002fe200078e02ff */
[-C--:B------:R-:W-:Y:S04]  /*8390*/  LEA R36, P2, R43, R2.reuse, 0x2 ;  /* 0x000000022b247211 */ /* 0x080fe800078410ff */
[CC--:B------:R-:W-:Y:S04]  /*83a0*/  LEA R40, P0, R37.reuse, R2.reuse, 0x2 ;  /* 0x0000000225287211 */ /* 0x0c0fe800078010ff */
[-C--:B------:R-:W-:Y:S02]  /*83b0*/  LEA.HI.X.SX32 R41, R37, R3.reuse, 0x2, P0 ;  /* 0x0000000325297211 */ /* 0x080fe400000f16ff */
[-C--:B------:R-:W-:Y:S02]  /*83c0*/  LEA.HI.X.SX32 R37, R43, R3.reuse, 0x2, P2 ;  /* 0x000000032b257211 */ /* 0x080fe400010f16ff */
[CC--:B--2---:R-:W-:Y:S04]  /*83d0*/  LEA R4, P1, R44.reuse, R2.reuse, 0x2 ;  /* 0x000000022c047211 */ /* 0x0c4fe800078210ff */
        /* <DEDUP_REMOVED lines=212> */
[----:B------:R-:W2:Y:S01]  /*9120*/  LDL R160, [R1+0x8] ;  /* 0x0000080001a07983 */ /* 0x000ea20000100800 */
        /* <DEDUP_REMOVED lines=83> */
[----:B------:R-:W-:-:S04]  /*9660*/  @UP0 UIMAD UR7, UR7, UR11, URZ ;  /* 0x0000000b070702a4 */ /* 0x000fc8000f8e023f */
[----:B------:R-:W-:Y:S01]  /*9670*/  @UP0 UIADD3 UR21, UR13, UR7, URZ ;  /* 0x000000070d150290 */ /* 0x000fe2000fffe03f */
[----:B------:R-:W-:Y:S01]  /*9680*/  @UP0 UMOV UR20, UR12 ;  /* 0x0000000c00140c82 */ /* 0x000fe20008000000 */
[----:B--2---:R1:W-:Y:S04]  /*9690*/  STS [R160], R16 ;  /* 0x00000010a0007388 */ /* 0x0043e80000000800 */
[----:B------:R1:W-:Y:S04]  /*96a0*/  STS [R160+0x400], R15 ;  /* 0x0004000fa0007388 */ /* 0x0003e80000000800 */
[----:B---3--:R1:W-:Y:S04]  /*96b0*/  STS [R162], R12 ;  /* 0x0000000ca2007388 */ /* 0x0083e80000000800 */
[----:B----4-:R1:W-:Y:S04]  /*96c0*/  STS [R161], R11 ;  /* 0x0000000ba1007388 */ /* 0x0103e80000000800 */
[----:B------:R1:W-:Y:S04]  /*96d0*/  STS [R160+0x2000], R14 ;  /* 0x0020000ea0007388 */ /* 0x0003e80000000800 */
[----:B------:R1:W-:Y:S04]  /*96e0*/  STS [R160+0x2400], R13 ;  /* 0x0024000da0007388 */ /* 0x0003e80000000800 */
[----:B------:R1:W-:Y:S04]  /*96f0*/  STS [R159], R10 ;  /* 0x0000000a9f007388 */ /* 0x0003e80000000800 */
        /* <DEDUP_REMOVED lines=39> */
.L_x_476:
[----:B-1----:R-:W1:Y:S01]  /*9970*/  S2R R2, SR_TID.X ;  /* 0x0000000000027919 */ /* 0x002e620000002100 */
[----:B------:R-:W-:Y:S01]  /*9980*/  @UP0 UIADD3 UR17, UR16, UR27, URZ ;  /* 0x0000001b10110290 */ /* 0x000fe2000fffe03f */
[----:B------:R-:W-:Y:S01]  /*9990*/  @UP0 ULDC.64 UR12, c[0x0][0x458] ;  /* 0x00011600000c0ab9 */ /* 0x000fe20000000a00 */
[----:B------:R-:W-:Y:S02]  /*99a0*/  USHF.L.U32 UR7, UR26, 0x7, URZ ;  /* 0x000000071a077899 */ /* 0x000fe4000800063f */
[----:B------:R-:W-:Y:S02]  /*99b0*/  @UP0 UIMAD.WIDE.U32 UR14, UR17, UR12, URZ ;  /* 0x0000000c110e02a5 */ /* 0x000fe4000f8e003f */
[----:B------:R-:W-:-:S04]  /*99c0*/  @UP0 UIMAD UR17, UR17, UR13, URZ ;  /* 0x0000000d111102a4 */ /* 0x000fc8000f8e023f */
[----:B------:R-:W-:Y:S01]  /*99d0*/  @UP0 UIADD3 UR19, UR15, UR17, URZ ;  /* 0x000000110f130290 */ /* 0x000fe2000fffe03f */
[----:B------:R-:W-:Y:S01]  /*99e0*/  @UP0 UMOV UR18, UR14 ;  /* 0x0000000e00120c82 */ /* 0x000fe20008000000 */
[----:B-1----:R-:W-:-:S04]  /*99f0*/  SHF.R.S32.HI R0, RZ, 0x1f, R2 ;  /* 0x0000001fff007819 */ /* 0x002fc80000011402 */
[----:B------:R-:W-:Y:S01]  /*9a00*/  LEA.HI R0, R0, R2, RZ, 0x3 ;  /* 0x0000000200007211 */ /* 0x000fe200078f18ff */
[----:B------:R-:W-:Y:S06]  /*9a10*/  @P0 BRA `(.L_x_477) ;  /* 0x0000000000340947 */ /* 0x000fec0003800000 */
        /* <DEDUP_REMOVED lines=13> */
.L_x_477:
[----:B------:R-:W-:Y:S01]  /*9af0*/  BAR.SYNC.DEFER_BLOCKING 0x0 ;  /* 0x0000000000007b1d */ /* 0x000fe20000010000 */
[----:B------:R-:W-:Y:S01]  /*9b00*/  SHF.R.S32.HI R0, RZ, 0x3, R0 ;  /* 0x00000003ff007819 */ /* 0x000fe20000011400 */
[----:B------:R-:W-:Y:S01]  /*9b10*/  USHF.R.S32.HI UR14, URZ, 0x1f, UR7 ;  /* 0x0000001f3f0e7899 */ /* 0x000fe20008011407 */
[--C-:B------:R-:W-:Y:S01]  /*9b20*/  SHF.R.S32.HI R9, RZ, 0x1f, R224.reuse ;  /* 0x0000001fff097819 */ /* 0x100fe200000114e0 */
[----:B------:R-:W-:Y:S01]  /*9b30*/  UIMAD UR6, UR26, -0x80, UR6 ;  /* 0xffffff801a0678a4 */ /* 0x000fe2000f8e0206 */
[----:B------:R-:W-:Y:S01]  /*9b40*/  IMAD.MOV.U32 R8, RZ, RZ, R224 ;  /* 0x000000ffff087224 */ /* 0x000fe200078e00e0 */
[----:B------:R-:W-:Y:S01]  /*9b50*/  ULDC UR16, c[0x0][0x2d0] ;  /* 0x0000b40000107ab9 */ /* 0x000fe20000000800 */
[----:B------:R-:W-:Y:S01]  /*9b60*/  UIMAD UR15, UR14, UR10, URZ ;  /* 0x0000000a0e0f72a4 */ /* 0x000fe2000f8e023f */
[----:B------:R-:W-:Y:S01]  /*9b70*/  VIADD R5, R0, 0x40 ;  /* 0x0000004000057836 */ /* 0x000fe20000000000 */
[----:B------:R-:W-:Y:S01]  /*9b80*/  ISETP.GE.AND P4, PT, R224, UR16, PT ;  /* 0x00000010e0007c0c */ /* 0x000fe2000bf86270 */
[----:B------:R-:W-:Y:S01]  /*9b90*/  IMAD.U32 R2, RZ, RZ, UR10 ;  /* 0x0000000aff027e24 */ /* 0x000fe2000f8e00ff */
[----:B------:R-:W-:Y:S01]  /*9ba0*/  UIMAD UR15, UR7, UR11, UR15 ;  /* 0x0000000b070f72a4 */ /* 0x000fe2000f8e020f */
[----:B------:R-:W-:Y:S01]  /*9bb0*/  VIADD R4, R0, 0x20 ;  /* 0x0000002000047836 */ /* 0x000fe20000000000 */
[----:B------:R-:W-:Y:S01]  /*9bc0*/  ISETP.GE.OR P2, PT, R5, UR6, P4 ;  /* 0x0000000605007c0c */ /* 0x000fe2000a746670 */
[----:B------:R-:W-:Y:S01]  /*9bd0*/  IMAD.WIDE.U32 R2, R2, UR7, R8 ;  /* 0x0000000702027c25 */ /* 0x000fe2000f8e0008 */
[----:B------:R-:W-:Y:S01]  /*9be0*/  USHF.R.S32.HI UR22, URZ, 0x1f, UR57 ;  /* 0x0000001f3f167899 */ /* 0x000fe20008011439 */
[----:B------:R-:W-:Y:S01]  /*9bf0*/  BSSY B0, `(.L_x_478) ;  /* 0x000001f000007945 */ /* 0x000fe20003800000 */
[----:B------:R-:W-:Y:S01]  /*9c00*/  ISETP.GE.OR P3, PT, R4, UR6, P4 ;  /* 0x0000000604007c0c */ /* 0x000fe2000a766670 */
[----:B------:R-:W-:Y:S01]  /*9c10*/  VIADD R5, R0, 0x60 ;  /* 0x0000006000057836 */ /* 0x000fe20000000000 */
[----:B------:R-:W-:Y:S01]  /*9c20*/  IADD3 R2, P0, R2, UR20, RZ ;  /* 0x0000001402027c10 */ /* 0x000fe2000ff1e0ff */
[----:B------:R-:W-:Y:S01]  /*9c30*/  IMAD.U32 R4, RZ, RZ, UR15 ;  /* 0x0000000fff047e24 */ /* 0x000fe2000f8e00ff */
[----:B------:R-:W-:Y:S01]  /*9c40*/  ULDC.64 UR16, c[0x0][0x468] ;  /* 0x00011a0000107ab9 */ /* 0x000fe20000000a00 */
[----:B------:R-:W-:Y:S01]  /*9c50*/  SHF.R.S32.HI R11, RZ, 0x1f, R0 ;  /* 0x0000001fff0b7819 */ /* 0x000fe20000011400 */
[----:B------:R-:W-:Y:S01]  /*9c60*/  UIMAD UR15, UR22, UR16, URZ ;  /* 0x00000010160f72a4 */ /* 0x000fe2000f8e023f */
[----:B------:R1:W2:Y:S01]  /*9c70*/  LDS.128 R16, [R147+0xd000] ;  /* 0x00d0000093107984 */ /* 0x0002a20000000c00 */
[----:B------:R-:W-:-:S02]  /*9c80*/  ISETP.GE.OR P1, PT, R5, UR6, P4 ;  /* 0x0000000605007c0c */ /* 0x000fc4000a726670 */
[----:B------:R-:W-:Y:S01]  /*9c90*/  ISETP.GE.OR P4, PT, R0, UR6, P4 ;  /* 0x0000000600007c0c */ /* 0x000fe2000a786670 */
[----:B------:R1:W3:Y:S01]  /*9ca0*/  LDS.128 R20, [R147+0x11000] ;  /* 0x0110000093147984 */ /* 0x0002e20000000c00 */
[----:B------:R-:W-:Y:S01]  /*9cb0*/  IADD3.X R3, R3, UR21, R4, P0, !PT ;  /* 0x0000001503037c10 */ /* 0x000fe200087fe404 */
[----:B------:R-:W-:Y:S01]  /*9cc0*/  IMAD.U32 R4, RZ, RZ, UR16 ;  /* 0x00000010ff047e24 */ /* 0x000fe2000f8e00ff */
[----:B------:R-:W-:Y:S01]  /*9cd0*/  UIMAD UR17, UR57, UR17, UR15 ;  /* 0x00000011391172a4 */ /* 0x000fe2000f8e020f */
[----:B------:R1:W4:Y:S02]  /*9ce0*/  LDS.128 R24, [R147+0x12000] ;  /* 0x0120000093187984 */ /* 0x0003240000000c00 */
[----:B------:R-:W-:Y:S02]  /*9cf0*/  IMAD.WIDE.U32 R2, R4, UR57, R2 ;  /* 0x0000003904027c25 */ /* 0x000fe4000f8e0002 */
[----:B------:R1:W1:Y:S02]  /*9d00*/  LDS.128 R28, [R147+0x13000] ;  /* 0x01300000931c7984 */ /* 0x0002640000000c00 */
[----:B------:R-:W-:-:S02]  /*9d10*/  VIADD R10, R3, UR17 ;  /* 0x00000011030a7c36 */ /* 0x000fc40008000000 */
[----:B------:R-:W-:Y:S05]  /*9d20*/  @P4 BRA `(.L_x_479) ;  /* 0x00000000002c4947 */ /* 0x000fea0003800000 */
[----:B------:R-:W2:Y:S01]  /*9d30*/  LDS.128 R12, [R147+0xc000] ;  /* 0x00c00000930c7984 */ /* 0x000ea20000000c00 */
        /* <DEDUP_REMOVED lines=9> */
[----:B--2---:R2:W-:Y:S04]  /*9dd0*/  STG.E.128 desc[UR8][R6.64], R12 ;  /* 0x0000000c06007986 */ /* 0x0045e8000c101d08 */
.L_x_479:
[----:B------:R-:W-:Y:S05]  /*9de0*/  BSYNC B0 ;  /* 0x0000000000007941 */ /* 0x000fea0003800000 */
.L_x_478:
        /* <DEDUP_REMOVED lines=14> */
.L_x_481:
[----:B------:R-:W-:Y:S05]  /*9ed0*/  BSYNC B0 ;  /* 0x0000000000007941 */ /* 0x000fea0003800000 */
.L_x_480:
[----:B--2---:R2:W1:Y:S01]  /*9ee0*/  LDS.128 R12, [R147+0xe000] ;  /* 0x00e00000930c7984 */ /* 0x0044620000000c00 */
[----:B------:R-:W-:Y:S04]  /*9ef0*/  BSSY B0, `(.L_x_482) ;  /* 0x000000e000007945 */ /* 0x000fe80003800000 */
[----:B------:R-:W-:Y:S05]  /*9f00*/  @P2 BRA `(.L_x_483) ;  /* 0x0000000000302947 */ /* 0x000fea0003800000 */
[----:B------:R-:W-:Y:S01]  /*9f10*/  IADD3 R6, P0, R0, 0x40, RZ ;  /* 0x0000004000067810 */ /* 0x000fe20007f1e0ff */
        /* <DEDUP_REMOVED lines=11> */
.L_x_483:
[----:B------:R-:W-:Y:S05]  /*9fd0*/  BSYNC B0 ;  /* 0x0000000000007941 */ /* 0x000fea0003800000 */
.L_x_482:
[----:B-1----:R1:W1:Y:S01]  /*9fe0*/  LDS.128 R12, [R147+0xf000] ;  /* 0x00f00000930c7984 */ /* 0x0022620000000c00 */
[----:B------:R-:W-:Y:S04]  /*9ff0*/  BSSY B0, `(.L_x_484) ;  /* 0x000000d000007945 */ /* 0x000fe80003800000 */
[----:B------:R-:W-:Y:S05]  /*a000*/  @P1 BRA `(.L_x_485) ;  /* 0x00000000002c1947 */ /* 0x000fea0003800000 */
[----:B------:R-:W-:Y:S01]  /*a010*/  IADD3 R6, P0, R0, 0x60, RZ ;  /* 0x0000006000067810 */ /* 0x000fe20007f1e0ff */
        /* <DEDUP_REMOVED lines=10> */
.L_x_485:
[----:B------:R-:W-:Y:S05]  /*a0c0*/  BSYNC B0 ;  /* 0x0000000000007941 */ /* 0x000fea0003800000 */
.L_x_484:
[----:B-1----:R1:W1:Y:S01]  /*a0d0*/  LDS.128 R12, [R147+0x10000] ;  /* 0x01000000930c7984 */ /* 0x0022620000000c00 */
[----:B------:R-:W-:Y:S01]  /*a0e0*/  IMAD.U32 R2, RZ, RZ, UR12 ;  /* 0x0000000cff027e24 */ /* 0x000fe2000f8e00ff */
[----:B------:R-:W-:Y:S01]  /*a0f0*/  UIMAD UR14, UR14, UR12, URZ ;  /* 0x0000000c0e0e72a4 */ /* 0x000fe2000f8e023f */
[----:B------:R-:W-:Y:S01]  /*a100*/  BSSY B0, `(.L_x_486) ;  /* 0x0000018000007945 */ /* 0x000fe20003800000 */
[----:B------:R-:W-:Y:S01]  /*a110*/  USHF.R.S32.HI UR10, URZ, 0x1f, UR57 ;  /* 0x0000001f3f0a7899 */ /* 0x000fe20008011439 */
[----:B------:R-:W-:Y:S01]  /*a120*/  IMAD.WIDE.U32 R2, R2, UR7, R8 ;  /* 0x0000000702027c25 */ /* 0x000fe2000f8e0008 */
[----:B------:R-:W-:Y:S02]  /*a130*/  UIMAD UR7, UR7, UR13, UR14 ;  /* 0x0000000d070772a4 */ /* 0x000fe4000f8e020e */
[----:B------:R-:W-:-:S04]  /*a140*/  IADD3 R2, P0, R2, UR18, RZ ;  /* 0x0000001202027c10 */ /* 0x000fc8000ff1e0ff */
[----:B------:R-:W-:Y:S01]  /*a150*/  IMAD.U32 R4, RZ, RZ, UR7 ;  /* 0x00000007ff047e24 */ /* 0x000fe2000f8e00ff */
[----:B------:R-:W-:Y:S02]  /*a160*/  ULDC.64 UR6, c[0x0][0x470] ;  /* 0x00011c0000067ab9 */ /* 0x000fe40000000a00 */
[----:B------:R-:W-:Y:S02]  /*a170*/  UIMAD UR10, UR10, UR6, URZ ;  /* 0x000000060a0a72a4 */ /* 0x000fe4000f8e023f */
[----:B------:R-:W-:Y:S02]  /*a180*/  IADD3.X R3, R3, UR19, R4, P0, !PT ;  /* 0x0000001303037c10 */ /* 0x000fe400087fe404 */
[----:B------:R-:W-:Y:S01]  /*a190*/  MOV R4, UR6 ;  /* 0x0000000600047c02 */ /* 0x000fe20008000f00 */
[----:B------:R-:W-:-:S04]  /*a1a0*/  UIMAD UR7, UR57, UR7, UR10 ;  /* 0x00000007390772a4 */ /* 0x000fc8000f8e020a */
[----:B------:R-:W-:-:S05]  /*a1b0*/  IMAD.WIDE.U32 R2, R4, UR57, R2 ;  /* 0x0000003904027c25 */ /* 0x000fca000f8e0002 */
[----:B------:R-:W-:Y:S01]  /*a1c0*/  IADD3 R8, R3, UR7, RZ ;  /* 0x0000000703087c10 */ /* 0x000fe2000fffe0ff */
        /* <DEDUP_REMOVED lines=11> */
.L_x_487:
[----:B------:R-:W-:Y:S05]  /*a280*/  BSYNC B0 ;  /* 0x0000000000007941 */ /* 0x000fea0003800000 */
.L_x_486:
        /* <DEDUP_REMOVED lines=13> */
[----:B---3--:R1:W-:Y:S02]  /*a360*/  STG.E.128 desc[UR8][R6.64], R20 ;  /* 0x0000001406007986 */ /* 0x0083e4000c101d08 */
.L_x_489:
[----:B------:R-:W-:Y:S05]  /*a370*/  BSYNC B0 ;  /* 0x0000000000007941 */ /* 0x000fea0003800000 */
.L_x_488:
        /* <DEDUP_REMOVED lines=14> */
.L_x_491:
[----:B------:R-:W-:Y:S05]  /*a460*/  BSYNC B0 ;  /* 0x0000000000007941 */ /* 0x000fea0003800000 */
.L_x_490:
[----:B------:R-:W-:Y:S05]  /*a470*/  @P1 BRA `(.L_x_492) ;  /* 0x0000000c00541947 */ /* 0x000fea0003800000 */
[----:B------:R-:W-:Y:S01]  /*a480*/  IADD3 R0, P0, R0, 0x60, RZ ;  /* 0x0000006000007810 */ /* 0x000fe20007f1e0ff */
[----:B------:R-:W-:-:S03]  /*a490*/  ULDC.64 UR6, c[0x0][0x3f8] ;  /* 0x0000fe0000067ab9 */ /* 0x000fc60000000a00 */
[----:B------:R-:W-:-:S05]  /*a4a0*/  IADD3.X R3, RZ, R11, RZ, P0, !PT ;  /* 0x0000000bff037210 */ /* 0x000fca00007fe4ff */
[----:B-1----:R-:W-:Y:S01]  /*a4b0*/  IMAD R6, R3, UR12, RZ ;  /* 0x0000000c03067c24 */ /* 0x002fe2000f8e02ff */
        /* <DEDUP_REMOVED lines=8> */
.L_x_440:
[----:B------:R-:W-:Y:S01]  /*a540*/  UISETP.NE.AND UP0, UPT, UR27, -0x1, UPT ;  /* 0xffffffff1b00788c */ /* 0x000fe2000bf05270 */
[----:B------:R-:W1:Y:S01]  /*a550*/  S2R R0, SR_TID.X ;  /* 0x0000000000007919 */ /* 0x000e620000002100 */
[----:B------:R-:W-:Y:S02]  /*a560*/  UIMAD UR19, UR26, -0x80, UR6 ;  /* 0xffffff801a1378a4 */ /* 0x000fe4000f8e0206 */
[----:B------:R-:W-:Y:S02]  /*a570*/  USHF.L.U32 UR18, UR26, 0x7, URZ ;  /* 0x000000071a127899 */ /* 0x000fe4000800063f */
[----:B------:R-:W-:Y:S02]  /*a580*/  PLOP3.LUT P0, PT, PT, PT, UP0, 0x80, 0x0 ;  /* 0x000000000000781c */ /* 0x000fe40003f0f008 */
[----:B------:R-:W-:-:S03]  /*a590*/  USHF.R.S32.HI UR22, URZ, 0x1f, UR18 ;  /* 0x0000001f3f167899 */ /* 0x000fc60008011412 */
        /* <DEDUP_REMOVED lines=20> */
.L_x_493:
        /* <DEDUP_REMOVED lines=21> */
[----:B------:R-:W-:-:S03]  /*a830*/  UIADD3 UR17, UR13, UR15, URZ ;  /* 0x0000000f0d117290 */ /* 0x000fc6000fffe03f */
[----:B------:R-:W-:-:S09]  /*a840*/  UMOV UR15, UR12 ;  /* 0x0000000c000f7c82 */ /* 0x000fd20008000000 */
.L_x_494:
        /* <DEDUP_REMOVED lines=13> */
[----:B------:R-:W-:Y:S01]  /*a920*/  MOV R4, UR12 ;  /* 0x0000000c00047c02 */ /* 0x000fe20008000f00 */
[----:B------:R-:W-:Y:S01]  /*a930*/  ULDC.64 UR12, c[0x0][0x468] ;  /* 0x00011a00000c7ab9 */ /* 0x000fe20000000a00 */
[----:B------:R-:W-:Y:S01]  /*a940*/  IADD3 R2, P0, R2, UR20, RZ ;  /* 0x0000001402027c10 */ /* 0x000fe2000ff1e0ff */
[----:B------:R-:W-:Y:S01]  /*a950*/  UIMAD UR14, UR14, UR12, URZ ;  /* 0x0000000c0e0e72a4 */ /* 0x000fe2000f8e023f */
[----:B------:R-:W-:-:S02]  /*a960*/  ISETP.GE.OR P1, PT, R5, UR19, P4 ;  /* 0x0000001305007c0c */ /* 0x000fc4000a726670 */
[----:B------:R-:W-:Y:S01]  /*a970*/  ISETP.GE.OR P4, PT, R0, UR19, P4 ;  /* 0x0000001300007c0c */ /* 0x000fe2000a786670 */
[----:B------:R-:W-:Y:S01]  /*a980*/  UIMAD UR13, UR57, UR13, UR14 ;  /* 0x0000000d390d72a4 */ /* 0x000fe2000f8e020e */
[----:B------:R-:W-:Y:S01]  /*a990*/  IADD3.X R3, R3, UR21, R4, P0, !PT ;  /* 0x0000001503037c10 */ /* 0x000fe200087fe404 */
[----:B------:R-:W-:Y:S01]  /*a9a0*/  IMAD.U32 R4, RZ, RZ, UR12 ;  /* 0x0000000cff047e24 */ /* 0x000fe2000f8e00ff */
[----:B------:R-:W-:-:S03]  /*a9b0*/  SHF.R.S32.HI R9, RZ, 0x1f, R0 ;  /* 0x0000001fff097819 */ /* 0x000fc60000011400 */
        /* <DEDUP_REMOVED lines=13> */
.L_x_496:
[----:B------:R-:W-:Y:S05]  /*aa90*/  BSYNC B0 ;  /* 0x0000000000007941 */ /* 0x000fea0003800000 */
.L_x_495:
        /* <DEDUP_REMOVED lines=14> */
.L_x_498:
[----:B------:R-:W-:Y:S05]  /*ab80*/  BSYNC B0 ;  /* 0x0000000000007941 */ /* 0x000fea0003800000 */
.L_x_497:
        /* <DEDUP_REMOVED lines=14> */
.L_x_500:
[----:B------:R-:W-:Y:S05]  /*ac70*/  BSYNC B0 ;  /* 0x0000000000007941 */ /* 0x000fea0003800000 */
.L_x_499:
        /* <DEDUP_REMOVED lines=14> */
.L_x_502:
[----:B------:R-:W-:Y:S05]  /*ad60*/  BSYNC B0 ;  /* 0x0000000000007941 */ /* 0x000fea0003800000 */
.L_x_501:
        /* <DEDUP_REMOVED lines=17> */
[----:B-123--:R-:W-:Y:S01]  /*ae80*/  IMAD R6, R9, UR10, RZ ;  /* 0x0000000a09067c24 */ /* 0x00efe2000f8e02ff */
        /* <DEDUP_REMOVED lines=8> */
.L_x_504:
[----:B------:R-:W-:Y:S05]  /*af10*/  BSYNC B0 ;  /* 0x0000000000007941 */ /* 0x000fea0003800000 */
.L_x_503:
[----:B------:R-:W-:Y:S04]  /*af20*/  BSSY B0, `(.L_x_505) ;  /* 0x000000e000007945 */ /* 0x000fe80003800000 */
[----:B------:R-:W-:Y:S05]  /*af30*/  @P3 BRA `(.L_x_506) ;  /* 0x0000000000303947 */ /* 0x000fea0003800000 */
[----:B-1234-:R-:W-:Y:S01]  /*af40*/  IADD3 R6, P0, R0, 0x20, RZ ;  /* 0x0000002000067810 */ /* 0x01efe20007f1e0ff */
        /* <DEDUP_REMOVED lines=11> */
.L_x_506:
[----:B------:R-:W-:Y:S05]  /*b000*/  BSYNC B0 ;  /* 0x0000000000007941 */ /* 0x000fea0003800000 */
.L_x_505:
        /* <DEDUP_REMOVED lines=14> */
.L_x_508:
[----:B------:R-:W-:Y:S05]  /*b0f0*/  BSYNC B0 ;  /* 0x0000000000007941 */ /* 0x000fea0003800000 */
.L_x_507:
        /* <DEDUP_REMOVED lines=13> */
.L_x_492:
[----:B------:R-:W-:Y:S05]  /*b1d0*/  BSYNC B1 ;  /* 0x0000000000017941 */ /* 0x000fea0003800000 */
.L_x_435:
        /* <DEDUP_REMOVED lines=11> */
.L_x_509:
[----:B------:R-:W-:Y:S05]  /*b290*/  EXIT ;  /* 0x000000000000794d */ /* 0x000fea0003800000 */
.L_x_511:
        /* <DEDUP_REMOVED lines=14> */
.L_x_2463:


//--------------------- .text._ZN5flash44flash_bwd_dq_dk_dv_loop_seqk_parallel_kernelI23Flash_bwd_kernel_traitsILi64ELi128ELi128ELi8ELi4ELi4ELi4ELb0ELb0EN7cutlass6half_tE19Flash_kernel_traitsILi64ELi128ELi128ELi8ES3_EELb0ELb0ELb1ELb0ELb0ELb0ELb0EEEvNS_16Flash_bwd_paramsE --------------------------
	.section	.text._ZN5flash44flash_bwd_dq_dk_dv_loop_seqk_parallel_kernelI23Flash_bwd_kernel_traitsILi64ELi128ELi128ELi8ELi4ELi4ELi4ELb0ELb0EN7cutlass6half_tE19Flash_kernel_traitsILi64ELi128ELi128ELi8ES3_EELb0ELb0ELb1ELb0ELb0ELb0ELb0EEEvNS_16Flash_bwd_paramsE,"ax",@progbits
	.align	128
        .global         _ZN5flash44flash_bwd_dq_dk_dv_loop_seqk_parallel_kernelI23Flash_bwd_kernel_traitsILi64ELi128ELi128ELi8ELi4ELi4ELi4ELb0ELb0EN7cutlass6half_tE19Flash_kernel_traitsILi64ELi128ELi128ELi8ES3_EELb0ELb0ELb1ELb0ELb0ELb0ELb0EEEvNS_16Flash_bwd_paramsE
        .type           _ZN5flash44flash_bwd_dq_dk_dv_loop_seqk_parallel_kernelI23Flash_bwd_kernel_traitsILi64ELi128ELi128ELi8ELi4ELi4ELi4ELb0ELb0EN7cutlass6half_tE19Flash_kernel_traitsILi64ELi128ELi128ELi8ES3_EELb0ELb0ELb1ELb0ELb0ELb0ELb0EEEvNS_16Flash_bwd_paramsE,@function
        .size           _ZN5flash44flash_bwd_dq_dk_dv_loop_seqk_parallel_kernelI23Flash_bwd_kernel_traitsILi64ELi128ELi128ELi8ELi4ELi4ELi4ELb0ELb0EN7cutlass6half_tE19Flash_kernel_traitsILi64ELi128ELi128ELi8ES3_EELb0ELb0ELb1ELb0ELb0ELb0ELb0EEEvNS_16Flash_bwd_paramsE,(.L_x_2464 - _ZN5flash44flash_bwd_dq_dk_dv_loop_seqk_parallel_kernelI23Flash_bwd_kernel_traitsILi64ELi128ELi128ELi8ELi4ELi4ELi4ELb0ELb0EN7cutlass6half_tE19Flash_kernel_traitsILi64ELi128ELi128ELi8ES3_EELb0ELb0ELb1ELb0ELb0ELb0ELb0EEEvNS_16Flash_bwd_paramsE)
        .other          _ZN5flash44flash_bwd_dq_dk_dv_loop_seqk_parallel_kernelI23Flash_bwd_kernel_traitsILi64ELi128ELi128ELi8ELi4ELi4ELi4ELb0ELb0EN7cutlass6half_tE19Flash_kernel_traitsILi64ELi128ELi128ELi8ES3_EELb0ELb0ELb1ELb0ELb0ELb0ELb0EEEvNS_16Flash_bwd_paramsE,@"STO_CUDA_ENTRY STV_DEFAULT"
_ZN5flash44flash_bwd_dq_dk_dv_loop_seqk_parallel_kernelI23Flash_bwd_kernel_traitsILi64ELi128ELi128ELi8ELi4ELi4ELi4ELb0ELb0EN7cutlass6half_tE19Flash_kernel_traitsILi64ELi128ELi128ELi8ES3_EELb0ELb0ELb1ELb0ELb0ELb0ELb0EEEvNS_16Flash_bwd_paramsE:
.text._ZN5flash44flash_bwd_dq_dk_dv_loop_seqk_parallel_kernelI23Flash_bwd_kernel_traitsILi64ELi128ELi128ELi8ELi4ELi4ELi4ELb0ELb0EN7cutlass6half_tE19Flash_kernel_traitsILi64ELi128ELi128ELi8ES3_EELb0ELb0ELb1ELb0ELb0ELb0ELb0EEEvNS_16Flash_bwd_paramsE:
        /* <DEDUP_REMOVED lines=12> */
[----:B------:R-:W2:Y:S01]  /*00c0*/  S2UR UR57, SR_CTAID.Z ;  /* 0x00000000003979c3 */ /* 0x000ea20000002700 */
[----:B------:R-:W-:Y:S01]  /*00d0*/  UMOV UR5, 0x400 ;  /* 0x0000040000057882 */ /* 0x000fe20000000000 */
[----:B------:R-:W-:Y:S01]  /*00e0*/  IMAD.MOV.U32 R204, RZ, RZ, 0x20 ;  /* 0x00000020ffcc7424 */ /* 0x000fe200078e00ff */
[----:B------:R-:W-:Y:S01]  /*00f0*/  ULDC.64 UR14, c[0x0][0x208] ;  /* 0x00008200000e7ab9 */ /* 0x000fe20000000a00 */
[----:B------:R-:W-:Y:S01]  /*0100*/  IMAD.MOV.U32 R202, RZ, RZ, -0x10 ;  /* 0xfffffff0ffca7424 */ /* 0x000fe200078e00ff */
[----:B------:R-:W-:-:S03]  /*0110*/  ULDC UR60, c[0x0][0x394] ;  /* 0x0000e500003c7ab9 */ /* 0x000fc60000000800 */
[----:B------:R-:W3:Y:S08]  /*0120*/  S2UR UR4, SR_CgaCtaId ;  /* 0x00000000000479c3 */ /* 0x000ef00000008800 */
[----:B------:R-:W4:Y:S01]  /*0130*/  S2UR UR48, SR_CTAID.Y ;  /* 0x00000000003079c3 */ /* 0x000f220000002600 */
[----:B--2---:R-:W-:Y:S01]  /*0140*/  USHF.R.S32.HI UR6, URZ, 0x1f, UR57 ;  /* 0x0000001f3f067899 */ /* 0x004fe20008011439 */
[----:B-1----:R-:W-:Y:S01]  /*0150*/  SHF.R.S32.HI R9, RZ, 0x1f, R13 ;  /* 0x0000001fff097819 */ /* 0x002fe2000001140d */
[----:B------:R-:W-:Y:S01]  /*0160*/  IMAD.SHL.U32 R252, R13, 0x2, RZ ;  /* 0x000000020dfc7824 */ /* 0x000fe200078e00ff */
[----:B---3--:R-:W-:-:S02]  /*0170*/  ULEA UR4, UR4, UR5, 0x18 ;  /* 0x0000000504047291 */ /* 0x008fc4000f8ec03f */
[CC--:B------:R-:W-:Y:S02]  /*0180*/  LEA.HI R3, R9.reuse, R13.reuse, RZ, 0x5 ;  /* 0x0000000d09037211 */ /* 0x0c0fe400078f28ff */
[----:B------:R-:W-:Y:S02]  /*0190*/  LEA.HI R6, R9, R13, RZ, 0x4 ;  /* 0x0000000d09067211 */ /* 0x000fe400078f20ff */
[--C-:B------:R-:W-:Y:S01]  /*01a0*/  SHF.R.S32.HI R4, RZ, 0x5, R3.reuse ;  /* 0x00000005ff047819 */ /* 0x100fe20000011403 */
[----:B----4-:R-:W-:Y:S01]  /*01b0*/  USHF.L.U32 UR5, UR48, 0x7, URZ ;  /* 0x0000000730057899 */ /* 0x010fe2000800063f */
[----:B------:R-:W-:Y:S02]  /*01c0*/  SHF.R.S32.HI R0, RZ, 0x1f, R3 ;  /* 0x0000001fff007819 */ /* 0x000fe40000011403 */
[----:B------:R-:W-:Y:S02]  /*01d0*/  LOP3.LUT R3, R3, 0xffffffe0, RZ, 0xc0, !PT ;  /* 0xffffffe003037812 */ /* 0x000fe400078ec0ff */
[----:B------:R-:W-:-:S02]  /*01e0*/  LEA.HI R2, R0, R4, RZ, 0x2 ;  /* 0x0000000400027211 */ /* 0x000fc400078f10ff */
[----:B------:R-:W-:Y:S01]  /*01f0*/  SHF.R.S32.HI R7, RZ, 0x4, R6 ;  /* 0x00000004ff077819 */ /* 0x000fe20000011406 */
[----:B------:R-:W-:Y:S01]  /*0200*/  IMAD.IADD R0, R13, 0x1, -R3 ;  /* 0x000000010d007824 */ /* 0x000fe200078e0a03 */
[----:B------:R-:W-:Y:S02]  /*0210*/  LOP3.LUT R2, R2, 0xfffffffc, RZ, 0xc0, !PT ;  /* 0xfffffffc02027812 */ /* 0x000fe400078ec0ff */
[----:B------:R-:W-:Y:S02]  /*0220*/  LEA.HI R5, R6, R7, RZ, 0x1 ;  /* 0x0000000706057211 */ /* 0x000fe400078f08ff */
[----:B------:R-:W-:Y:S01]  /*0230*/  SHF.R.S32.HI R3, RZ, 0x1f, R0 ;  /* 0x0000001fff037819 */ /* 0x000fe20000011400 */
[----:B------:R-:W-:Y:S01]  /*0240*/  IMAD.IADD R11, R4, 0x1, -R2 ;  /* 0x00000001040b7824 */ /* 0x000fe200078e0a02 */
[----:B------:R-:W-:Y:S02]  /*0250*/  LEA.HI R15, R9, R13, RZ, 0x2 ;  /* 0x0000000d090f7211 */ /* 0x000fe400078f10ff */
[----:B------:R-:W-:-:S02]  /*0260*/  LEA.HI R245, R3, R0, RZ, 0x2 ;  /* 0x0000000003f57211 */ /* 0x000fc400078f10ff */
[----:B------:R-:W-:Y:S02]  /*0270*/  LOP3.LUT R0, R5, 0xfffffffe, RZ, 0xc0, !PT ;  /* 0xfffffffe05007812 */ /* 0x000fe400078ec0ff */
[--C-:B------:R-:W-:Y:S02]  /*0280*/  SHF.R.S32.HI R8, RZ, 0x2, R15.reuse ;  /* 0x00000002ff087819 */ /* 0x100fe4000001140f */
[----:B------:R-:W-:Y:S01]  /*0290*/  SHF.R.S32.HI R3, RZ, 0x1f, R15 ;  /* 0x0000001fff037819 */ /* 0x000fe2000001140f */
[----:B------:R-:W-:Y:S01]  /*02a0*/  IMAD.IADD R10, R7, 0x1, -R0 ;  /* 0x00000001070a7824 */ /* 0x000fe200078e0a00 */
[----:B------:R-:W-:Y:S02]  /*02b0*/  LEA.HI R14, R9, R13, RZ, 0x3 ;  /* 0x0000000d090e7211 */ /* 0x000fe400078f18ff */
[----:B------:R-:W-:Y:S01]  /*02c0*/  LOP3.LUT R2, R6, 0xfffffff0, RZ, 0xc0, !PT ;  /* 0xfffffff006027812 */ /* 0x000fe200078ec0ff */
[----:B------:R-:W-:Y:S01]  /*02d0*/  IMAD.SHL.U32 R180, R10, 0x200, RZ ;  /* 0x000002000ab47824 */ /* 0x000fe200078e00ff */
[----:B------:R-:W-:-:S02]  /*02e0*/  LEA.HI R0, R3, R8, RZ, 0x3 ;  /* 0x0000000803007211 */ /* 0x000fc400078f18ff */
[----:B------:R-:W-:Y:S01]  /*02f0*/  SHF.R.S32.HI R4, RZ, 0x3, R14 ;  /* 0x00000003ff047819 */ /* 0x000fe2000001140e */
[C---:B------:R-:W-:Y:S01]  /*0300*/  IMAD.IADD R3, R13.reuse, 0x1, -R2 ;  /* 0x000000010d037824 */ /* 0x040fe200078e0a02 */
[----:B------:R-:W-:Y:S02]  /*0310*/  LOP3.LUT R5, R14, 0xfffffff8, RZ, 0xc0, !PT ;  /* 0xfffffff80e057812 */ /* 0x000fe400078ec0ff */
[----:B------:R-:W-:Y:S01]  /*0320*/  LOP3.LUT R2, R0, 0xfffffff8, RZ, 0xc0, !PT ;  /* 0xfffffff800027812 */ /* 0x000fe200078ec0ff */
[----:B------:R-:W-:Y:S01]  /*0330*/  IMAD.SHL.U32 R4, R4, 0x40, RZ ;  /* 0x0000004004047824 */ /* 0x000fe200078e00ff */
[----:B------:R-:W-:Y:S01]  /*0340*/  LOP3.LUT R252, R252, 0x6, RZ, 0xc0, !PT ;  /* 0x00000006fcfc7812 */ /* 0x000fe200078ec0ff */
[----:B------:R-:W-:Y:S01]  /*0350*/  IMAD.IADD R0, R13, 0x1, -R5 ;  /* 0x000000010d007824 */ /* 0x000fe200078e0a05 */
[----:B------:R-:W-:Y:S01]  /*0360*/  SHF.R.S32.HI R5, RZ, 0x1f, R3 ;  /* 0x0000001fff057819 */ /* 0x000fe20000011403 */
[----:B------:R-:W-:Y:S01]  /*0370*/  IMAD.IADD R7, R8, 0x1, -R2 ;  /* 0x0000000108077824 */ /* 0x000fe200078e0a02 */
[----:B------:R-:W-:Y:S01]  /*0380*/  LOP3.LUT R2, R4, 0x1c0, RZ, 0xc0, !PT ;  /* 0x000001c004027812 */ /* 0x000fe200078ec0ff */
[----:B------:R-:W-:Y:S01]  /*0390*/  IMAD.SHL.U32 R197, R0, 0x8, RZ ;  /* 0x0000000800c57824 */ /* 0x000fe200078e00ff */
[----:B------:R-:W-:-:S02]  /*03a0*/  LEA.HI R12, R5, R3, RZ, 0x3 ;  /* 0x00000003050c7211 */ /* 0x000fc400078f18ff */
[----:B------:R-:W-:Y:S02]  /*03b0*/  SHF.R.U32.HI R5, RZ, 0x3, R2 ;  /* 0x00000003ff057819 */ /* 0x000fe40000011602 */
        /* <DEDUP_REMOVED lines=18> */
[C---:B------:R-:W-:Y:S01]  /*04e0*/  IMAD R2, R3.reuse, 0x1000, R180 ;  /* 0x0000100003027824 */ /* 0x040fe200078e02b4 */
[----:B------:R-:W-:Y:S01]  /*04f0*/  LOP3.LUT R184, R184, R0, RZ, 0x3c, !PT ;  /* 0x00000000b8b87212 */ /* 0x000fe200078e3cff */
[----:B------:R-:W-:Y:S01]  /*0500*/  IMAD R252, R3, 0x40, R252 ;  /* 0x0000004003fc7824 */ /* 0x000fe200078e02fc */
[----:B------:R-:W-:-:S02]  /*0510*/  LOP3.LUT R251, R8, 0xfffffe00, R4, 0xf8, !PT ;  /* 0xfffffe0008fb7812 */ /* 0x000fc400078ef804 */
[----:B------:R-:W-:Y:S01]  /*0520*/  LOP3.LUT R4, R5, 0x8, R14, 0xf8, !PT ;  /* 0x0000000805047812 */ /* 0x000fe200078ef80e */
[----:B------:R-:W-:Y:S01]  /*0530*/  IMAD.IADD R184, R2, 0x1, R184 ;  /* 0x0000000102b87824 */ /* 0x000fe200078e02b8 */
[----:B------:R-:W-:Y:S02]  /*0540*/  LOP3.LUT R2, R15, 0x7ffffffc, RZ, 0xc0, !PT ;  /* 0x7ffffffc0f027812 */ /* 0x000fe400078ec0ff */
[----:B------:R-:W-:Y:S01]  /*0550*/  LOP3.LUT R180, R180, R4, R0, 0xf6, !PT ;  /* 0x00000004b4b47212 */ /* 0x000fe200078ef600 */
[----:B------:R-:W-:Y:S01]  /*0560*/  IMAD.SHL.U32 R184, R184, 0x2, RZ ;  /* 0x00000002b8b87824 */ /* 0x000fe200078e00ff */
[----:B------:R-:W-:Y:S01]  /*0570*/  LOP3.LUT R6, R7, 0x1, RZ, 0xc0, !PT ;  /* 0x0000000107067812 */ /* 0x000fe200078ec0ff */
[----:B------:R-:W-:Y:S01]  /*0580*/  IMAD.IADD R0, R13, 0x1, -R2 ;  /* 0x000000010d007824 */ /* 0x000fe200078e0a02 */
[----:B------:R-:W-:Y:S01]  /*0590*/  SEL R185, R204, 0xffffffe0, !P4 ;  /* 0xffffffe0ccb97807 */ /* 0x000fe20006000000 */
[----:B------:R-:W-:Y:S01]  /*05a0*/  IMAD.SHL.U32 R2, R7, 0x40, RZ ;  /* 0x0000004007027824 */ /* 0x000fe200078e00ff */
[----:B------:R-:W-:Y:S01]  /*05b0*/  ISETP.NE.U32.AND P0, PT, R6, 0x1, PT ;  /* 0x000000010600780c */ /* 0x000fe20003f05070 */
[----:B------:R-:W-:Y:S01]  /*05c0*/  IMAD.SHL.U32 R8, R0, 0x2, RZ ;  /* 0x0000000200087824 */ /* 0x000fe200078e00ff */
[----:B------:R-:W-:Y:S01]  /*05d0*/  LEA R180, R180, UR4, 0x1 ;  /* 0x00000004b4b47c11 */ /* 0x000fe2000f8e08ff */
[----:B------:R-:W-:Y:S01]  /*05e0*/  IMAD.SHL.U32 R6, R16, 0x40, RZ ;  /* 0x0000004010067824 */ /* 0x000fe200078e00ff */
[----:B------:R-:W-:Y:S01]  /*05f0*/  LOP3.LUT R0, R2, 0x1c0, RZ, 0xc0, !PT ;  /* 0x000001c002007812 */ /* 0x000fe200078ec0ff */
[----:B------:R-:W-:Y:S01]  /*0600*/  IMAD.SHL.U32 R2, R3, 0x8, RZ ;  /* 0x0000000803027824 */ /* 0x000fe200078e00ff */
[----:B------:R-:W-:Y:S01]  /*0610*/  R2P PR, R7, 0x6 ;  /* 0x0000000607007804 */ /* 0x000fe20000000000 */
[----:B------:R-:W-:Y:S01]  /*0620*/  IMAD R4, R3, 0x2000, R8 ;  /* 0x0000200003047824 */ /* 0x000fe200078e0208 */
[----:B------:R-:W-:Y:S01]  /*0630*/  SHF.R.U32.HI R3, RZ, 0x3, R0 ;  /* 0x00000003ff037819 */ /* 0x000fe20000011600 */
[----:B------:R-:W-:Y:S01]  /*0640*/  IMAD.SHL.U32 R7, R10, 0x10, RZ ;  /* 0x000000100a077824 */ /* 0x000fe200078e00ff */
[----:B------:R-:W-:Y:S01]  /*0650*/  LOP3.LUT R2, R2, 0x8, RZ, 0xc0, !PT ;  /* 0x0000000802027812 */ /* 0x000fe200078ec0ff */
[----:B------:R-:W-:Y:S01]  /*0660*/  IMAD R4, R11, 0x400, R4 ;  /* 0x000004000b047824 */ /* 0x000fe200078e0204 */
[----:B------:R-:W-:-:S02]  /*0670*/  LOP3.LUT R5, R3, R0, RZ, 0xfc, !PT ;  /* 0x0000000003057212 */ /* 0x000fc400078efcff */
[----:B------:R-:W-:Y:S02]  /*0680*/  LOP3.LUT R9, R2, 0x10, R7, 0xf8, !PT ;  /* 0x0000001002097812 */ /* 0x000fe400078ef807 */
[----:B------:R-:W-:Y:S01]  /*0690*/  LOP3.LUT R7, R3, R0, R2, 0x1e, !PT ;  /* 0x0000000003077212 */ /* 0x000fe200078e1e02 */
[----:B------:R-:W-:Y:S01]  /*06a0*/  IMAD.IADD R201, R5, 0x1, R4 ;  /* 0x0000000105c97824 */ /* 0x000fe200078e0204 */
[----:B------:R-:W-:Y:S01]  /*06b0*/  LOP3.LUT R4, R6, 0x1c0, RZ, 0xc0, !PT ;  /* 0x000001c006047812 */ /* 0x000fe200078ec0ff */
[----:B------:R-:W-:Y:S01]  /*06c0*/  IMAD.SHL.U32 R3, R10, 0x8, RZ ;  /* 0x000000080a037824 */ /* 0x000fe200078e00ff */
[----:B------:R-:W-:Y:S01]  /*06d0*/  SEL R204, R204, 0xffffffe0, !P1 ;  /* 0xffffffe0cccc7807 */ /* 0x000fe20004800000 */
[----:B------:R-:W-:Y:S01]  /*06e0*/  IMAD.SHL.U32 R0, R12, 0x40, RZ ;  /* 0x000000400c007824 */ /* 0x000fe200078e00ff */
[----:B------:R-:W-:Y:S01]  /*06f0*/  SHF.R.U32.HI R2, RZ, 0x3, R4 ;  /* 0x00000003ff027819 */ /* 0x000fe20000011604 */
[----:B------:R-:W-:Y:S01]  /*0700*/  IMAD R5, R11, 0x400, R8 ;  /* 0x000004000b057824 */ /* 0x000fe200078e0208 */
[----:B------:R-:W-:-:S02]  /*0710*/  LOP3.LUT R3, R4, 0x8, R3, 0xf8, !PT ;  /* 0x0000000804037812 */ /* 0x000fc400078ef803 */
[----:B------:R-:W-:Y:S01]  /*0720*/  LOP3.LUT R0, R0, 0xfffffe00, RZ, 0xc0, !PT ;  /* 0xfffffe0000007812 */ /* 0x000fe200078ec0ff */
[----:B------:R-:W-:Y:S01]  /*0730*/  IMAD.IADD R5, R5, 0x1, R7 ;  /* 0x0000000105057824 */ /* 0x000fe200078e0207 */
[----:B------:R-:W-:Y:S02]  /*0740*/  LOP3.LUT R4, R2, R9, R4, 0x1e, !PT ;  /* 0x0000000902047212 */ /* 0x000fe400078e1e04 */
[----:B------:R-:W-:Y:S01]  /*0750*/  LOP3.LUT R2, R3, R2, RZ, 0x3c, !PT ;  /* 0x0000000203027212 */ /* 0x000fe200078e3cff */
[----:B------:R-:W-:Y:S01]  /*0760*/  IMAD R3, R11, 0x400, R0 ;  /* 0x000004000b037824 */ /* 0x000fe200078e0200 */
[----:B------:R-:W-:Y:S01]  /*0770*/  LOP3.LUT R190, R4, R0, RZ, 0xfc, !PT ;  /* 0x0000000004be7212 */ /* 0x000fe200078efcff */
[----:B------:R-:W-:Y:S01]  /*0780*/  IMAD.U32 R0, RZ, RZ, UR6 ;  /* 0x00000006ff007e24 */ /* 0x000fe2000f8e00ff */
[----:B------:R-:W-:Y:S01]  /*0790*/  USHF.R.S32.HI UR6, URZ, 0x1f, UR48 ;  /* 0x0000001f3f067899 */ /* 0x000fe20008011430 */
[----:B------:R-:W-:Y:S01]  /*07a0*/  IMAD.IADD R189, R3, 0x1, R2 ;  /* 0x0000000103bd7824 */ /* 0x000fe200078e0202 */
[----:B------:R-:W-:Y:S01]  /*07b0*/  LEA R201, R201, UR4, 0x1 ;  /* 0x00000004c9c97c11 */ /* 0x000fe2000f8e08ff */
[----:B------:R-:W-:Y:S01]  /*07c0*/  IMAD.U32 R2, RZ, RZ, UR5 ;  /* 0x00000005ff027e24 */ /* 0x000fe2000f8e00ff */
[----:B------:R-:W-:Y:S01]  /*07d0*/  USHF.R.S32.HI UR5, URZ, 0x1f, UR57 ;  /* 0x0000001f3f057899 */ /* 0x000fe20008011439 */
[----:B------:R-:W-:Y:S01]  /*07e0*/  IMAD.MOV.U32 R0, RZ, RZ, 0x40 ;  /* 0x00000040ff007424 */ /* 0x000fe200078e00ff */
[----:B------:R-:W-:Y:S01]  /*07f0*/  SEL R202, R202, 0x10, !P0 ;  /* 0x00000010caca7807 */ /* 0x000fe20004000000 */
[----:B------:R-:W-:Y:S01]  /*0800*/  IMAD.U32 R2, RZ, RZ, UR6 ;  /* 0x00000006ff027e24 */ /* 0x000fe2000f8e00ff */
[----:B------:R-:W-:Y:S01]  /*0810*/  UIADD3 UR6, UR4, 0xc000, URZ ;  /* 0x0000c00004067890 */ /* 0x000fe2000fffe03f */
[----:B------:R-:W-:Y:S01]  /*0820*/  IMAD.MOV.U32 R2, RZ, RZ, 0x440 ;  /* 0x00000440ff027424 */ /* 0x000fe200078e00ff */
[C---:B------:R-:W-:Y:S01]  /*0830*/  SEL R183, R0.reuse, 0xffffffc0, !P3 ;  /* 0xffffffc000b77807 */ /* 0x040fe20005800000 */
[----:B------:R-:W-:Y:S01]  /*0840*/  IMAD.U32 R3, RZ, RZ, UR5 ;  /* 0x00000005ff037e24 */ /* 0x000fe2000f8e00ff */
[----:B------:R-:W-:Y:S01]  /*0850*/  SEL R0, R0, 0xffffffc0, !P2 ;  /* 0xffffffc000007807 */ /* 0x000fe20005000000 */
[----:B------:R-:W-:Y:S01]  /*0860*/  IMAD.IADD R203, R201, 0x1, R202 ;  /* 0x00000001c9cb7824 */ /* 0x000fe200078e02ca */
[----:B------:R-:W-:Y:S01]  /*0870*/  LEA R7, R5, UR6, 0x1 ;  /* 0x0000000605077c11 */ /* 0x000fe2000f8e08ff */
[----:B------:R-:W-:Y:S01]  /*0880*/  VIADD R186, R184, UR6 ;  /* 0x00000006b8ba7c36 */ /* 0x000fe20008000000 */
[----:B------:R-:W-:Y:S01]  /*0890*/  SEL R2, R2, 0x3c0, !P2 ;  /* 0x000003c002027807 */ /* 0x000fe20005000000 */
[----:B------:R-:W-:Y:S01]  /*08a0*/  IMAD.IADD R200, R201, 0x1, R0 ;  /* 0x00000001c9c87824 */ /* 0x000fe200078e0200 */
[----:B------:R-:W-:Y:S01]  /*08b0*/  UIADD3 UR5, UR4, 0xc000, URZ ;  /* 0x0000c00004057890 */ /* 0x000fe2000fffe03f */
[--C-:B------:R-:W-:Y:S01]  /*08c0*/  IMAD.IADD R6, R0, 0x1, R7.reuse ;  /* 0x0000000100067824 */ /* 0x100fe200078e0207 */
[----:B------:R-:W-:Y:S01]  /*08d0*/  STL [R1], R7 ;  /* 0x0000000701007387 */ /* 0x000fe20000100800 */
[----:B------:R-:W-:-:S02]  /*08e0*/  IMAD.IADD R5, R204, 0x1, R7 ;  /* 0x00000001cc057824 */ /* 0x000fc400078e0207 */
[C---:B------:R-:W-:Y:S01]  /*08f0*/  VIADD R10, R7.reuse, 0x420 ;  /* 0x00000420070a7836 */ /* 0x040fe20000000000 */
[----:B------:R1:W-:Y:S01]  /*0900*/  STL [R1+0x18], R6 ;  /* 0x0000180601007387 */ /* 0x0003e20000100800 */
[C---:B------:R-:W-:Y:S02]  /*0910*/  IMAD.IADD R4, R7.reuse, 0x1, R2 ;  /* 0x0000000107047824 */ /* 0x040fe400078e0202 */
[C---:B------:R-:W-:Y:S01]  /*0920*/  VIADD R3, R7.reuse, 0x2020 ;  /* 0x0000202007037836 */ /* 0x040fe20000000000 */
[----:B------:R2:W-:Y:S01]  /*0930*/  STL [R1+0x34], R5 ;  /* 0x0000340501007387 */ /* 0x0005e20000100800 */
[C---:B------:R-:W-:Y:S02]  /*0940*/  @P1 VIADD R10, R7.reuse, 0x3e0 ;  /* 0x000003e0070a1836 */ /* 0x040fe40000000000 */
[C---:B------:R-:W-:Y:S01]  /*0950*/  VIADD R9, R7.reuse, 0x2420 ;  /* 0x0000242007097836 */ /* 0x040fe20000000000 */
[----:B------:R-:W-:Y:S01]  /*0960*/  STL [R1+0x14], R4 ;  /* 0x0000140401007387 */ /* 0x000fe20000100800 */
[----:B------:R-:W-:-:S02]  /*0970*/  @P1 VIADD R3, R7, 0x1fe0 ;  /* 0x00001fe007031836 */ /* 0x000fc40000000000 */
[C---:B------:R-:W-:Y:S01]  /*0980*/  VIADD R8, R7.reuse, 0x2040 ;  /* 0x0000204007087836 */ /* 0x040fe20000000000 */
[----:B------:R-:W-:Y:S01]  /*0990*/  STL [R1+0x20], R10 ;  /* 0x0000200a01007387 */ /* 0x000fe20000100800 */
[C---:B------:R-:W-:Y:S02]  /*09a0*/  @P1 VIADD R9, R7.reuse, 0x23e0 ;  /* 0x000023e007091836 */ /* 0x040fe40000000000 */
[----:B------:R-:W-:Y:S01]  /*09b0*/  @P2 VIADD R8, R7, 0x1fc0 ;  /* 0x00001fc007082836 */ /* 0x000fe20000000000 */
[----:B------:R-:W-:Y:S01]  /*09c0*/  STL [R1+0x8], R3 ;  /* 0x0000080301007387 */ /* 0x000fe20000100800 */
[----:B------:R-:W-:Y:S02]  /*09d0*/  IMAD.IADD R183, R186, 0x1, R183 ;  /* 0x00000001bab77824 */ /* 0x000fe400078e02b7 */
[----:B------:R-:W-:Y:S01]  /*09e0*/  IMAD.IADD R202, R202, 0x1, R200 ;  /* 0x00000001caca7824 */ /* 0x000fe200078e02c8 */
[----:B------:R-:W-:Y:S01]  /*09f0*/  STL [R1+0x1c], R9 ;  /* 0x00001c0901007387 */ /* 0x000fe20000100800 */
[----:B------:R-:W-:-:S02]  /*0a00*/  IMAD.IADD R186, R186, 0x1, R185 ;  /* 0x00000001baba7824 */ /* 0x000fc400078e02b9 */
[----:B------:R-:W-:Y:S01]  /*0a10*/  IMAD.IADD R207, R201, 0x1, R204 ;  /* 0x00000001c9cf7824 */ /* 0x000fe200078e02cc */
[----:B------:R-:W-:Y:S01]  /*0a20*/  STL [R1+0x10], R8 ;  /* 0x0000100801007387 */ /* 0x000fe20000100800 */
[C---:B-1----:R-:W-:Y:S02]  /*0a30*/  IMAD.IADD R6, R204.reuse, 0x1, R6 ;  /* 0x00000001cc067824 */ /* 0x042fe400078e0206 */
[----:B------:R-:W-:Y:S02]  /*0a40*/  IMAD.IADD R206, R203, 0x1, R204 ;  /* 0x00000001cbce7824 */ /* 0x000fe400078e02cc */
[C---:B--2---:R-:W-:Y:S02]  /*0a50*/  VIADD R5, R7.reuse, 0x2440 ;  /* 0x0000244007057836 */ /* 0x044fe40000000000 */
[----:B------:R-:W-:Y:S02]  /*0a60*/  @P2 VIADD R5, R7, 0x23c0 ;  /* 0x000023c007052836 */ /* 0x000fe40000000000 */
[----:B------:R-:W-:-:S02]  /*0a70*/  IMAD.IADD R205, R204, 0x1, R200 ;  /* 0x00000001cccd7824 */ /* 0x000fc400078e02c8 */
[----:B------:R-:W-:Y:S01]  /*0a80*/  IMAD.IADD R185, R185, 0x1, R183 ;  /* 0x00000001b9b97824 */ /* 0x000fe200078e02b7 */
[----:B------:R1:W-:Y:S04]  /*0a90*/  STL [R1+0xc], R5 ;  /* 0x00000c0501007387 */ /* 0x0003e80000100800 */
[----:B------:R2:W-:Y:S01]  /*0aa0*/  STL [R1+0x30], R6 ;  /* 0x0000300601007387 */ /* 0x0005e20000100800 */
[----:B-1----:R-:W-:Y:S02]  /*0ab0*/  IMAD.IADD R5, R204, 0x1, R4 ;  /* 0x00000001cc057824 */ /* 0x002fe400078e0204 */
[--C-:B------:R-:W-:Y:S02]  /*0ac0*/  IMAD.IADD R4, R0, 0x1, R3.reuse ;  /* 0x0000000100047824 */ /* 0x100fe400078e0203 */
[----:B------:R-:W-:Y:S01]  /*0ad0*/  IMAD.IADD R0, R2, 0x1, R3 ;  /* 0x0000000102007824 */ /* 0x000fe200078e0203 */
[----:B------:R2:W-:Y:S01]  /*0ae0*/  STL [R1+0x2c], R5 ;  /* 0x00002c0501007387 */ /* 0x0005e20000100800 */
[----:B------:R-:W-:-:S03]  /*0af0*/  IMAD.IADD R204, R204, 0x1, R202 ;  /* 0x00000001cccc7824 */ /* 0x000fc600078e02ca */
[----:B------:R2:W-:Y:S04]  /*0b00*/  STL [R1+0x28], R4 ;  /* 0x0000280401007387 */ /* 0x0005e80000100800 */
[----:B------:R2:W-:Y:S02]  /*0b10*/  STL [R1+0x24], R0 ;  /* 0x0000240001007387 */ /* 0x0005e40000100800 */
.L_x_590:
        /* <DEDUP_REMOVED lines=14> */
[----:B------:R-:W-:Y:S02]  /*0c00*/  @UP3 UIADD3.X UR9, UR6, UR9, URZ, UP0, !UPT ;  /* 0x0000000906093290 */ /* 0x000fe400087fe43f */
[----:B------:R-:W-:Y:S01]  /*0c10*/  UIADD3 UR16, UP2, UR17, UR12, URZ ;  /* 0x0000000c11107290 */ /* 0x000fe2000ff5e03f */
[----:B-12---:R-:W-:Y:S01]  /*0c20*/  IMAD.U32 R2, RZ, RZ, UR8 ;  /* 0x00000008ff027e24 */ /* 0x006fe2000f8e00ff */
[----:B------:R-:W-:Y:S01]  /*0c30*/  UISETP.NE.U32.AND UP0, UPT, UR12, URZ, UPT ;  /* 0x0000003f0c00728c */ /* 0x000fe2000bf05070 */
[----:B--2---:R-:W-:Y:S01]  /*0c40*/  IMAD.U32 R4, RZ, RZ, UR10 ;  /* 0x0000000aff047e24 */ /* 0x004fe2000f8e00ff */
[----:B------:R-:W-:Y:S01]  /*0c50*/  @UP4 UIADD3.X UR11, UR6, UR11, URZ, UP1, !UPT ;  /* 0x0000000b060b4290 */ /* 0x000fe20008ffe43f */
[----:B------:R-:W-:Y:S01]  /*0c60*/  IMAD.U32 R3, RZ, RZ, UR9 ;  /* 0x00000009ff037e24 */ /* 0x000fe2000f8e00ff */
[----:B------:R-:W-:-:S02]  /*0c70*/  UIADD3.X UR7, UR6, UR13, URZ, UP2, !UPT ;  /* 0x0000000d06077290 */ /* 0x000fc400097fe43f */
[----:B------:R-:W-:Y:S01]  /*0c80*/  UISETP.NE.AND.EX UP0, UPT, UR13, URZ, UPT, UP0 ;  /* 0x0000003f0d00728c */ /* 0x000fe2000bf05300 */
[----:B------:R-:W-:Y:S02]  /*0c90*/  ULDC.U8 UR18, c[0x0][0x3c2] ;  /* 0x0000f08000127ab9 */ /* 0x000fe40000000000 */
[----:B------:R-:W-:Y:S01]  /*0ca0*/  ULDC.64 UR12, c[0x0][0x2f8] ;  /* 0x0000be00000c7ab9 */ /* 0x000fe20000000a00 */
[----:B------:R-:W-:Y:S01]  /*0cb0*/  UISETP.NE.AND UP2, UPT, UR18, URZ, UPT ;  /* 0x0000003f1200728c */ /* 0x000fe2000bf45270 */
[----:B------:R-:W-:Y:S01]  /*0cc0*/  IMAD.U32 R5, RZ, RZ, UR11 ;  /* 0x0000000bff057e24 */ /* 0x000fe2000f8e00ff */
[----:B------:R-:W-:Y:S01]  /*0cd0*/  UISETP.EQ.U32.AND UP4, UPT, UR12, URZ, UPT ;  /* 0x0000003f0c00728c */ /* 0x000fe2000bf82070 */
[----:B------:R-:W-:-:S03]  /*0ce0*/  PLOP3.LUT P3, PT, PT, PT, UP0, 0x80, 0x0 ;  /* 0x000000000000781c */ /* 0x000fc60003f6f008 */
[----:B------:R-:W-:Y:S01]  /*0cf0*/  UISETP.EQ.OR.EX UP4, UPT, UR13, URZ, !UP2, UP4 ;  /* 0x0000003f0d00728c */ /* 0x000fe2000d782740 */
[----:B---34-:R-:W2:Y:S05]  /*0d00*/  @P1 LDG.E R7, desc[UR14][R4.64] ;  /* 0x0000000e04071981 */ /* 0x018eaa000c1e1900 */
        /* <DEDUP_REMOVED lines=11> */
[----:B------:R-:W-:-:S03]  /*0dc0*/  @!UP3 ULDC.64 UR6, c[0x0][0x318] ;  /* 0x0000c6000006bab9 */ /* 0x000fc60000000a00 */
[----:B------:R-:W5:Y:S01]  /*0dd0*/  @!P2 LDG.E R4, desc[UR14][R2.64] ;  /* 0x0000000e0204a981 */ /* 0x000f62000c1e1900 */
[----:B------:R-:W-:Y:S01]  /*0de0*/  @!UP3 UISETP.NE.U32.AND UP1, UPT, UR6, URZ, UPT ;  /* 0x0000003f0600b28c */ /* 0x000fe2000bf25070 */
[----:B------:R-:W-:Y:S02]  /*0df0*/  UMOV UR37, 0xffffffff ;  /* 0xffffffff00257882 */ /* 0x000fe40000000000 */
[----:B------:R-:W-:Y:S01]  /*0e00*/  UMOV UR6, 0xffffffff ;  /* 0xffffffff00067882 */ /* 0x000fe20000000000 */
[----:B------:R-:W-:Y:S02]  /*0e10*/  @!UP3 UISETP.NE.AND.EX UP1, UPT, UR7, URZ, UPT, UP1 ;  /* 0x0000003f0700b28c */ /* 0x000fe4000bf25310 */
[----:B------:R-:W-:Y:S01]  /*0e20*/  USHF.L.U32 UR30, UR23, 0x7, URZ ;  /* 0x00000007171e7899 */ /* 0x000fe2000800063f */
[----:B------:R-:W-:Y:S02]  /*0e30*/  @!UP3 ULDC UR7, c[0x0][0x2cc] ;  /* 0x0000b3000007bab9 */ /* 0x000fe40000000800 */
[----:B------:R-:W-:-:S03]  /*0e40*/  @!UP3 USEL UR8, UR7, URZ, UP1 ;  /* 0x0000003f0708b287 */ /* 0x000fc60008800000 */
[----:B------:R-:W-:Y:S01]  /*0e50*/  ULDC UR7, c[0x0][0x2c8] ;  /* 0x0000b20000077ab9 */ /* 0x000fe20000000800 */
[----:B--2---:R-:W-:Y:S02]  /*0e60*/  @P1 R2UR UR25, R7 ;  /* 0x00000000071912ca */ /* 0x004fe400000e0000 */
[----:B---3--:R-:W-:Y:S02]  /*0e70*/  @P0 R2UR UR9, R5 ;  /* 0x00000000050902ca */ /* 0x008fe400000e0000 */
        /* <DEDUP_REMOVED lines=13> */
.L_x_512:
        /* <DEDUP_REMOVED lines=11> */
[----:B------:R-:W-:Y:S02]  /*1000*/  UIMAD UR7, UR58, UR8, URZ ;  /* 0x000000083a0772a4 */ /* 0x000fe4000f8e023f */
[----:B------:R-:W-:Y:S01]  /*1010*/  UIMAD.WIDE.U32 UR28, UR48, UR8, URZ ;  /* 0x00000008301c72a5 */ /* 0x000fe2000f8e003f */
[----:B------:R-:W2:Y:S01]  /*1020*/  S2UR UR13, SR_CTAID.X ;  /* 0x00000000000d79c3 */ /* 0x000ea20000002500 */
[----:B------:R-:W-:Y:S01]  /*1030*/  UIMAD UR22, UR48, UR9, UR7 ;  /* 0x00000009301672a4 */ /* 0x000fe2000f8e0207 */
[----:B------:R-:W-:-:S02]  /*1040*/  ULDC UR59, c[0x0][0x2d4] ;  /* 0x0000b500003b7ab9 */ /* 0x000fc40000000800 */
[----:B------:R-:W-:Y:S01]  /*1050*/  @!UP2 ULDC.64 UR8, c[0x0][0x418] ;  /* 0x000106000008aab9 */ /* 0x000fe20000000a00 */
[----:B------:R-:W-:Y:S01]  /*1060*/  ULDC.64 UR26, c[0x0][0x240] ;  /* 0x00009000001a7ab9 */ /* 0x000fe20000000a00 */
[----:B------:R-:W-:Y:S02]  /*1070*/  @!UP2 UIMAD UR7, UR58, UR8, URZ ;  /* 0x000000083a07a2a4 */ /* 0x000fe4000f8e023f */
[----:B------:R-:W-:Y:S02]  /*1080*/  @!UP2 UIMAD.WIDE.U32 UR38, UR48, UR8, URZ ;  /* 0x000000083026a2a5 */ /* 0x000fe4000f8e003f */
[----:B------:R-:W-:Y:S02]  /*1090*/  @!UP2 UIMAD UR34, UR48, UR9, UR7 ;  /* 0x000000093022a2a4 */ /* 0x000fe4000f8e0207 */
[----:B------:R-:W-:Y:S01]  /*10a0*/  UIADD3 UR7, UR17, 0x80, UR30 ;  /* 0x0000008011077890 */ /* 0x000fe2000fffe01e */
[----:B------:R-:W-:Y:S01]  /*10b0*/  ULDC UR8, c[0x0][0x394] ;  /* 0x0000e50000087ab9 */ /* 0x000fe20000000800 */
[----:B------:R-:W-:Y:S01]  /*10c0*/  USHF.R.S32.HI UR35, URZ, 0x1f, UR59 ;  /* 0x0000001f3f237899 */ /* 0x000fe2000801143b */
[----:B-1----:R-:W-:Y:S01]  /*10d0*/  IABS R5, R6 ;  /* 0x0000000600057213 */ /* 0x002fe20000000000 */
[----:B------:R-:W-:Y:S01]  /*10e0*/  ULDC UR46, c[0x0][0x2dc] ;  /* 0x0000b700002e7ab9 */ /* 0x000fe20000000800 */
[----:B------:R-:W-:Y:S01]  /*10f0*/  ULDC UR61, c[0x0][0x270] ;  /* 0x00009c00003d7ab9 */ /* 0x000fe20000000800 */
[----:B------:R-:W-:Y:S01]  /*1100*/  UIADD3 UR7, UR7, UR8, -UR12 ;  /* 0x0000000807077290 */ /* 0x000fe2000fffe80c */
[----:B------:R-:W1:Y:S01]  /*1110*/  I2F.RP R2, R5 ;  /* 0x0000000500027306 */ /* 0x000e620000209400 */
[----:B------:R-:W-:Y:S01]  /*1120*/  UIMAD.WIDE.U32 UR20, UR6, UR26, URZ ;  /* 0x0000001a061472a5 */ /* 0x000fe2000f8e003f */
[----:B------:R-:W-:Y:S01]  /*1130*/  ISETP.NE.AND P3, PT, R6, RZ, PT ;  /* 0x000000ff0600720c */ /* 0x000fe20003f65270 */
[----:B------:R-:W-:-:S02]  /*1140*/  UIMAD UR16, UR6, UR27, URZ ;  /* 0x0000001b061072a4 */ /* 0x000fc4000f8e023f */
[----:B--2---:R-:W-:Y:S02]  /*1150*/  UIMAD.WIDE.U32 UR32, UR13, UR10, URZ ;  /* 0x0000000a0d2072a5 */ /* 0x004fe4000f8e003f */
[----:B------:R-:W-:Y:S02]  /*1160*/  UIMAD.WIDE UR18, UR46, UR61, URZ ;  /* 0x0000003d2e1272a5 */ /* 0x000fe4000f8e023f */
[----:B------:R-:W-:Y:S02]  /*1170*/  UIMAD UR50, UR13, UR11, UR33 ;  /* 0x0000000b0d3272a4 */ /* 0x000fe4000f8e0221 */
[----:B------:R-:W-:Y:S01]  /*1180*/  USHF.L.U32 UR13, UR48, 0x7, URZ ;  /* 0x00000007300d7899 */ /* 0x000fe2000800063f */
[----:B------:R-:W-:Y:S01]  /*1190*/  @UP2 ULDC.64 UR10, c[0x0][0x420] ;  /* 0x00010800000a2ab9 */ /* 0x000fe20000000a00 */
[----:B------:R-:W-:Y:S01]  /*11a0*/  ULDC.U8 UR33, c[0x0][0x3d8] ;  /* 0x0000f60000217ab9 */ /* 0x000fe20000000000 */
[----:B-1----:R-:W1:Y:S01]  /*11b0*/  MUFU.RCP R2, R2 ;  /* 0x0000000200027308 */ /* 0x002e620000001000 */
[----:B------:R-:W-:-:S02]  /*11c0*/  @UP2 UIMAD.WIDE.U32 UR42, UR6, UR10, URZ ;  /* 0x0000000a062a22a5 */ /* 0x000fc4000f8e003f */
[----:B------:R-:W-:Y:S02]  /*11d0*/  UIADD3 UR10, UR17, 0x7f, URZ ;  /* 0x0000007f110a7890 */ /* 0x000fe4000fffe03f */
[----:B------:R-:W-:Y:S02]  /*11e0*/  USEL UR40, UR13, URZ, UP0 ;  /* 0x0000003f0d287287 */ /* 0x000fe40008000000 */
[----:B------:R-:W-:Y:S02]  /*11f0*/  USHF.R.S32.HI UR13, URZ, 0x1f, UR10 ;  /* 0x0000001f3f0d7899 */ /* 0x000fe4000801140a */
[----:B------:R-:W-:Y:S02]  /*1200*/  UISETP.NE.AND UP3, UPT, UR33, URZ, UPT ;  /* 0x0000003f2100728c */ /* 0x000fe4000bf65270 */
[----:B------:R-:W-:Y:S02]  /*1210*/  UIMAD.WIDE.U32 UR8, UR48, UR59, URZ ;  /* 0x0000003b300872a5 */ /* 0x000fe4000f8e003f */
[----:B------:R-:W-:-:S02]  /*1220*/  ULEA.HI UR33, UR13, UR10, URZ, 0x7 ;  /* 0x0000000a0d217291 */ /* 0x000fc4000f8f383f */
[----:B------:R-:W-:Y:S01]  /*1230*/  UIMAD UR13, UR35, UR48, URZ ;  /* 0x00000030230d72a4 */ /* 0x000fe2000f8e023f */
[----:B-1----:R-:W-:Y:S01]  /*1240*/  VIADD R2, R2, 0xffffffe ;  /* 0x0ffffffe02027836 */ /* 0x002fe20000000000 */
[----:B------:R-:W-:Y:S02]  /*1250*/  UIADD3 UR51, UR29, UR22, URZ ;  /* 0x000000161d337290 */ /* 0x000fe4000fffe03f */
[----:B------:R-:W-:Y:S01]  /*1260*/  USEL UR56, UR28, UR20, !UP2 ;  /* 0x000000141c387287 */ /* 0x000fe2000d000000 */
[----:B------:R-:W1:Y:S01]  /*1270*/  F2I.FTZ.U32.TRUNC.NTZ R3, R2 ;  /* 0x0000000200037305 */ /* 0x000e62000021f000 */
[----:B------:R-:W-:Y:S02]  /*1280*/  @UP2 UIADD3 UR51, UR21, UR16, URZ ;  /* 0x0000001015332290 */ /* 0x000fe4000fffe03f */
[----:B------:R-:W-:Y:S02]  /*1290*/  UIADD3 UR7, UR7, 0x7f, URZ ;  /* 0x0000007f07077890 */ /* 0x000fe4000fffe03f */
[----:B------:R-:W-:-:S02]  /*12a0*/  UIMAD.WIDE.U32 UR28, UR18, UR8, URZ ;  /* 0x00000008121c72a5 */ /* 0x000fc4000f8e003f */
[----:B------:R-:W-:Y:S02]  /*12b0*/  UIMAD UR16, UR19, UR8, URZ ;  /* 0x00000008131072a4 */ /* 0x000fe4000f8e023f */
[----:B------:R-:W-:Y:S02]  /*12c0*/  UIMAD UR8, UR58, UR59, UR13 ;  /* 0x0000003b3a0872a4 */ /* 0x000fe4000f8e020d */
[----:B------:R-:W-:Y:S02]  /*12d0*/  USHF.R.S32.HI UR13, URZ, 0x1f, UR7 ;  /* 0x0000001f3f0d7899 */ /* 0x000fe40008011407 */
[----:B------:R-:W-:Y:S01]  /*12e0*/  UIADD3 UR8, UR9, UR8, URZ ;  /* 0x0000000809087290 */ /* 0x000fe2000fffe03f */
[----:B-1----:R-:W-:Y:S01]  /*12f0*/  IMAD.MOV R0, RZ, RZ, -R3 ;  /* 0x000000ffff007224 */ /* 0x002fe200078e0a03 */
[----:B------:R-:W-:Y:S01]  /*1300*/  ULEA.HI UR22, UR13, UR7, URZ, 0x7 ;  /* 0x000000070d167291 */ /* 0x000fe2000f8f383f */
[----:B------:R-:W-:Y:S01]  /*1310*/  IMAD.MOV.U32 R2, RZ, RZ, RZ ;  /* 0x000000ffff027224 */ /* 0x000fe200078e00ff */
[----:B------:R-:W-:Y:S01]  /*1320*/  UIMAD UR7, UR18, UR8, UR16 ;  /* 0x00000008120772a4 */ /* 0x000fe2000f8e0210 */
[----:B------:R-:W-:Y:S01]  /*1330*/  IMAD R0, R0, R5, RZ ;  /* 0x0000000500007224 */ /* 0x000fe200078e02ff */
[----:B------:R-:W-:-:S02]  /*1340*/  @UP2 UIMAD UR49, UR6, UR11, UR43 ;  /* 0x0000000b063122a4 */ /* 0x000fc4000f8e022b */
[----:B------:R-:W-:Y:S01]  /*1350*/  UIMAD UR47, UR57, UR46, URZ ;  /* 0x0000002e392f72a4 */ /* 0x000fe2000f8e023f */
[----:B------:R-:W-:Y:S01]  /*1360*/  IMAD.HI.U32 R0, R3, R0, R2 ;  /* 0x0000000003007227 */ /* 0x000fe200078e0002 */
[----:B------:R-:W-:Y:S01]  /*1370*/  MOV R2, R4 ;  /* 0x0000000400027202 */ /* 0x000fe20000000f00 */
[----:B------:R-:W-:Y:S02]  /*1380*/  USHF.L.U64.HI UR11, UR48, 0x7, UR58 ;  /* 0x00000007300b7899 */ /* 0x000fe4000801023a */
[----:B------:R-:W-:Y:S02]  /*1390*/  UIADD3 UR46, UR29, UR7, URZ ;  /* 0x000000071d2e7290 */ /* 0x000fe4000fffe03f */
[----:B------:R-:W-:Y:S01]  /*13a0*/  IMAD.HI.U32 R0, R0, R2, RZ ;  /* 0x0000000200007227 */ /* 0x000fe200078e00ff */
[----:B------:R-:W-:Y:S02]  /*13b0*/  USHF.R.S32.HI UR13, URZ, 0x7, UR33 ;  /* 0x000000073f0d7899 */ /* 0x000fe40008011421 */
[----:B------:R-:W-:Y:S01]  /*13c0*/  USHF.R.S32.HI UR7, URZ, 0x7, UR22 ;  /* 0x000000073f077899 */ /* 0x000fe20008011416 */
[----:B------:R-:W-:Y:S01]  /*13d0*/  IMAD.MOV R3, RZ, RZ, -R0 ;  /* 0x000000ffff037224 */ /* 0x000fe200078e0a00 */
[----:B------:R-:W-:-:S02]  /*13e0*/  UIMAD.WIDE.U32 UR20, UR18, UR6, URZ ;  /* 0x00000006121472a5 */ /* 0x000fc4000f8e003f */
[----:B------:R-:W-:Y:S01]  /*13f0*/  UIMAD UR16, UR19, UR6, URZ ;  /* 0x00000006131072a4 */ /* 0x000fe2000f8e023f */
[C---:B------:R-:W-:Y:S01]  /*1400*/  IMAD R2, R5.reuse, R3, R2 ;  /* 0x0000000305027224 */ /* 0x040fe200078e0202 */
[----:B------:R-:W-:Y:S02]  /*1410*/  USEL UR36, UR11, URZ, UP0 ;  /* 0x0000003f0b247287 */ /* 0x000fe40008000000 */
[----:B------:R-:W-:Y:S02]  /*1420*/  UISETP.LT.AND UP0, UPT, UR13, UR7, UPT ;  /* 0x000000070d00728c */ /* 0x000fe4000bf01270 */
[----:B------:R-:W-:Y:S01]  /*1430*/  ISETP.GT.U32.AND P1, PT, R5, R2, PT ;  /* 0x000000020500720c */ /* 0x000fe20003f24070 */
[----:B------:R-:W-:Y:S01]  /*1440*/  ULDC.U8 UR45, c[0x0][0x480] ;  /* 0x00012000002d7ab9 */ /* 0x000fe20000000000 */
[----:B------:R-:W-:Y:S01]  /*1450*/  ULDC UR41, c[0x0][0x2c4] ;  /* 0x0000b10000297ab9 */ /* 0x000fe20000000800 */
[----:B------:R-:W-:Y:S02]  /*1460*/  @UP2 UIADD3 UR46, UR21, UR16, URZ ;  /* 0x00000010152e2290 */ /* 0x000fe4000fffe03f */
[----:B------:R-:W-:-:S02]  /*1470*/  UISETP.NE.AND UP4, UPT, UR45, URZ, UPT ;  /* 0x0000003f2d00728c */ /* 0x000fc4000bf85270 */
[----:B------:R-:W-:Y:S02]  /*1480*/  @UP3 UIMAD UR16, UR48, UR41, URZ ;  /* 0x00000029301032a4 */ /* 0x000fe4000f8e023f */
[----:B------:R-:W-:Y:S02]  /*1490*/  USEL UR45, UR13, UR7, UP0 ;  /* 0x000000070d2d7287 */ /* 0x000fe40008000000 */
[----:B------:R-:W-:Y:S02]  /*14a0*/  UISETP.NE.AND UP1, UPT, UR37, -0x1, UPT ;  /* 0xffffffff2500788c */ /* 0x000fe4000bf25270 */
[----:B------:R-:W-:Y:S01]  /*14b0*/  @!P1 IMAD.IADD R2, R2, 0x1, -R5 ;  /* 0x0000000102029824 */ /* 0x000fe200078e0a05 */
[----:B------:R-:W-:Y:S01]  /*14c0*/  @UP3 USEL UR16, UR16, UR6, !UP2 ;  /* 0x0000000610103287 */ /* 0x000fe2000d000000 */
[----:B------:R-:W-:Y:S01]  /*14d0*/  @!P1 IADD3 R0, R0, 0x1, RZ ;  /* 0x0000000100009810 */ /* 0x000fe20007ffe0ff */
[----:B------:R-:W-:Y:S01]  /*14e0*/  ULEA UR7, UR45, 0xffffff80, 0x7 ;  /* 0xffffff802d077891 */ /* 0x000fe2000f8e383f */
[----:B------:R-:W-:Y:S01]  /*14f0*/  PLOP3.LUT P1, PT, PT, PT, UP1, 0x80, 0x0 ;  /* 0x000000000000781c */ /* 0x000fe20003f2f018 */
[----:B------:R-:W-:Y:S01]  /*1500*/  @UP3 ULDC UR13, c[0x0][0x2e4] ;  /* 0x0000b900000d3ab9 */ /* 0x000fe20000000800 */
[----:B------:R-:W-:Y:S01]  /*1510*/  ISETP.GE.U32.AND P0, PT, R2, R5, PT ;  /* 0x000000050200720c */ /* 0x000fe20003f06070 */
[----:B------:R-:W-:Y:S01]  /*1520*/  @!UP3 UIMAD UR22, UR48, UR61, UR57 ;  /* 0x0000003d3016b2a4 */ /* 0x000fe2000f8e0239 */
[----:B------:R-:W-:Y:S01]  /*1530*/  LOP3.LUT R2, R6, UR57, RZ, 0x3c, !PT ;  /* 0x0000003906027c12 */ /* 0x000fe2000f8e3cff */
[----:B------:R-:W-:-:S02]  /*1540*/  @UP3 UIMAD UR33, UR57, UR13, UR16 ;  /* 0x0000000d392132a4 */ /* 0x000fc4000f8e0210 */
[----:B------:R-:W-:Y:S01]  /*1550*/  USHF.R.S32.HI UR35, URZ, 0x1f, UR7 ;  /* 0x0000001f3f237899 */ /* 0x000fe20008011407 */
[----:B------:R-:W-:Y:S01]  /*1560*/  ISETP.GE.AND P2, PT, R2, RZ, PT ;  /* 0x000000ff0200720c */ /* 0x000fe20003f46270 */
[----:B------:R-:W-:Y:S02]  /*1570*/  UIADD3 UR13, UP0, UR7, UR40, URZ ;  /* 0x00000028070d7290 */ /* 0x000fe4000ff1e03f */
[----:B------:R-:W-:Y:S02]  /*1580*/  @!UP3 UIMAD UR33, UR22, UR41, URZ ;  /* 0x000000291621b2a4 */ /* 0x000fe4000f8e023f */
[----:B------:R-:W-:Y:S02]  /*1590*/  UIADD3.X UR22, UR35, UR36, URZ, UP0, !UPT ;  /* 0x0000002423167290 */ /* 0x000fe400087fe43f */
[----:B------:R-:W-:Y:S01]  /*15a0*/  UIMAD UR16, UR19, UR13, URZ ;  /* 0x0000000d131072a4 */ /* 0x000fe2000f8e023f */
[----:B------:R-:W-:Y:S01]  /*15b0*/  @P0 VIADD R0, R0, 0x1 ;  /* 0x0000000100000836 */ /* 0x000fe20000000000 */
[----:B------:R-:W-:Y:S01]  /*15c0*/  @UP1 UIADD3 UR24, UR25, UR37, URZ ;  /* 0x0000002519181290 */ /* 0x000fe2000fffe03f */
[----:B------:R-:W-:Y:S01]  /*15d0*/  PLOP3.LUT P0, PT, PT, PT, UP3, 0x80, 0x0 ;  /* 0x000000000000781c */ /* 0x000fe20003f0f038 */
[----:B------:R-:W-:Y:S01]  /*15e0*/  @UP1 UIADD3 UR31, UR25, UR37, URZ ;  /* 0x00000025191f1290 */ /* 0x000fe2000fffe03f */
[----:B------:R-:W-:Y:S01]  /*15f0*/  IMAD.MOV.U32 R14, RZ, RZ, R0 ;  /* 0x000000ffff0e7224 */ /* 0x000fe200078e0000 */
[----:B------:R-:W-:Y:S01]  /*1600*/  @UP1 ULDC.64 UR10, c[0x0][0x248] ;  /* 0x00009200000a1ab9 */ /* 0x000fe20000000a00 */
[----:B------:R-:W-:Y:S01]  /*1610*/  @UP1 ULDC.64 UR8, c[0x0][0x250] ;  /* 0x0000940000081ab9 */ /* 0x000fe20000000a00 */
[----:B------:R-:W-:-:S02]  /*1620*/  UIMAD.WIDE.U32 UR40, UR18, UR13, URZ ;  /* 0x0000000d122872a5 */ /* 0x000fc4000f8e003f */
[----:B------:R-:W-:Y:S01]  /*1630*/  USEL UR55, UR28, UR20, !UP2 ;  /* 0x000000141c377287 */ /* 0x000fe2000d000000 */
[----:B------:R-:W-:Y:S01]  /*1640*/  @!P2 IADD3 R14, -R14, RZ, RZ ;  /* 0x000000ff0e0ea210 */ /* 0x000fe20007ffe1ff */
[----:B------:R-:W-:Y:S01]  /*1650*/  UIMAD UR13, UR18, UR22, UR16 ;  /* 0x00000016120d72a4 */ /* 0x000fe2000f8e0210 */
[----:B------:R-:W-:Y:S01]  /*1660*/  @!P3 LOP3.LUT R14, RZ, R6, RZ, 0x33, !PT ;  /* 0x00000006ff0eb212 */ /* 0x000fe200078e33ff */
[----:B------:R-:W-:Y:S02]  /*1670*/  @UP1 UIMAD.WIDE.U32 UR20, UR24, UR10, URZ ;  /* 0x0000000a181412a5 */ /* 0x000fe4000f8e003f */
[----:B------:R-:W-:Y:S02]  /*1680*/  @UP1 UIMAD.WIDE.U32 UR18, UR31, UR8, URZ ;  /* 0x000000081f1212a5 */ /* 0x000fe4000f8e003f */
[----:B------:R-:W-:Y:S02]  /*1690*/  @UP1 UIMAD UR24, UR24, UR11, URZ ;  /* 0x0000000b181812a4 */ /* 0x000fe4000f8e023f */
[----:B------:R-:W-:-:S02]  /*16a0*/  @UP1 UIMAD UR16, UR31, UR9, URZ ;  /* 0x000000091f1012a4 */ /* 0x000fc4000f8e023f */
[----:B------:R-:W-:Y:S02]  /*16b0*/  USEL UR53, UR50, URZ, UP4 ;  /* 0x0000003f32357287 */ /* 0x000fe4000a000000 */
[----:B------:R-:W-:Y:S02]  /*16c0*/  USHF.R.S32.HI UR44, URZ, 0x1f, UR30 ;  /* 0x0000001f3f2c7899 */ /* 0x000fe4000801141e */
[----:B------:R-:W-:Y:S02]  /*16d0*/  @!UP2 UIADD3 UR49, UR39, UR34, URZ ;  /* 0x000000222731a290 */ /* 0x000fe4000fffe03f */
[----:B------:R-:W-:Y:S02]  /*16e0*/  USHF.R.S32.HI UR52, URZ, 0x1f, UR47 ;  /* 0x0000001f3f347899 */ /* 0x000fe4000801142f */
[----:B------:R-:W-:Y:S02]  /*16f0*/  USEL UR54, UR32, URZ, UP4 ;  /* 0x0000003f20367287 */ /* 0x000fe4000a000000 */
[----:B------:R-:W-:-:S02]  /*1700*/  @UP1 UIADD3 UR36, UR19, UR16, URZ ;  /* 0x0000001013241290 */ /* 0x000fc4000fffe03f */
[----:B------:R-:W-:Y:S02]  /*1710*/  UIADD3 UR50, UR41, UR13, URZ ;  /* 0x0000000d29327290 */ /* 0x000fe4000fffe03f */
[----:B------:R-:W-:Y:S01]  /*1720*/  @UP1 UIADD3 UR29, UR21, UR24, URZ ;  /* 0x00000018151d1290 */ /* 0x000fe2000fffe03f */
[----:B------:R-:W-:Y:S01]  /*1730*/  @UP1 UMOV UR28, UR20 ;  /* 0x00000014001c1c82 */ /* 0x000fe20008000000 */
[----:B------:R-:W-:Y:S01]  /*1740*/  @UP1 UMOV UR31, UR18 ;  /* 0x00000012001f1c82 */ /* 0x000fe20008000000 */
[----:B------:R-:W-:Y:S09]  /*1750*/  @P1 BRA `(.L_x_514) ;  /* 0x0000000000301947 */ /* 0x000ff20003800000 */
        /* <DEDUP_REMOVED lines=12> */
.L_x_514:
        /* <DEDUP_REMOVED lines=13> */
.L_x_515:
        /* <DEDUP_REMOVED lines=11> */
.L_x_516:
[----:B------:R-:W-:-:S04]  /*19a0*/  UIMAD UR6, UR48, UR61, UR57 ;  /* 0x0000003d300672a4 */ /* 0x000fc8000f8e0239 */
[----:B------:R-:W-:-:S12]  /*19b0*/  UIMAD UR6, UR6, UR59, URZ ;  /* 0x0000003b060672a4 */ /* 0x000fd8000f8e023f */
.L_x_517:
[----:B------:R-:W1:Y:S01]  /*19c0*/  S2R R0, SR_TID.X ;  /* 0x0000000000007919 */ /* 0x000e620000002100 */
[----:B------:R-:W2:Y:S01]  /*19d0*/  LDC.64 R4, c[0x0][0x420] ;  /* 0x00010800ff047b82 */ /* 0x000ea20000000a00 */
[--C-:B------:R-:W-:Y:S01]  /*19e0*/  SHF.R.S32.HI R25, RZ, 0x1f, R197.reuse ;  /* 0x0000001fff197819 */ /* 0x100fe200000114c5 */
[----:B------:R-:W-:Y:S01]  /*19f0*/  UIADD3 UR41, UR7, UR6, URZ ;  /* 0x0000000607297290 */ /* 0x000fe2000fffe03f */
[----:B------:R-:W-:Y:S01]  /*1a00*/  IADD3 R2, P0, R197, UR13, RZ ;  /* 0x0000000dc5027c10 */ /* 0x000fe2000ff1e0ff */
[----:B------:R-:W-:Y:S01]  /*1a10*/  ULDC UR16, c[0x0][0x2dc] ;  /* 0x0000b70000107ab9 */ /* 0x000fe20000000800 */
[----:B------:R-:W-:Y:S01]  /*1a20*/  UIADD3 UR6, UR7, UR33, URZ ;  /* 0x0000002107067290 */ /* 0x000fe2000fffe03f */
[----:B------:R-:W-:Y:S01]  /*1a30*/  IMAD.MOV.U32 R24, RZ, RZ, R197 ;  /* 0x000000ffff187224 */ /* 0x000fe200078e00c5 */
[----:B------:R-:W-:Y:S01]  /*1a40*/  UIADD3 UR22, -UR12, UR17, UR30 ;  /* 0x000000110c167290 */ /* 0x000fe2000fffe11e */
[----:B------:R-:W-:Y:S01]  /*1a50*/  IADD3.X R3, R25, UR49, RZ, P0, !PT ;  /* 0x0000003119037c10 */ /* 0x000fe200087fe4ff */
[----:B------:R-:W-:Y:S01]  /*1a60*/  ULDC.64 UR20, c[0x0][0x2b0] ;  /* 0x0000ac0000147ab9 */ /* 0x000fe20000000a00 */
[----:B------:R-:W-:Y:S01]  /*1a70*/  UIMAD UR16, UR16, UR61, URZ ;  /* 0x0000003d101072a4 */ /* 0x000fe2000f8e023f */
[----:B------:R-:W-:Y:S01]  /*1a80*/  BSSY B1, `(.L_x_513) ;  /* 0x00009e1000017945 */ /* 0x000fe20003800000 */
[----:B------:R-:W-:Y:S01]  /*1a90*/  ULDC UR59, c[0x0][0x398] ;  /* 0x0000e600003b7ab9 */ /* 0x000fe20000000800 */
[----:B------:R-:W-:-:S02]  /*1aa0*/  UIMAD.WIDE UR20, UR6, 0x4, UR20 ;  /* 0x00000004061478a5 */ /* 0x000fc4000f8e0214 */
[----:B------:R-:W-:Y:S02]  /*1ab0*/  UIADD3 UR6, UR22, -UR59, URZ ;  /* 0x8000003b16067290 */ /* 0x000fe4000fffe03f */
[----:B------:R-:W-:Y:S01]  /*1ac0*/  USHF.L.U32 UR13, UR16, 0x7, URZ ;  /* 0x00000007100d7899 */ /* 0x000fe2000800063f */
[----:B------:R-:W-:Y:S01]  /*1ad0*/  ULDC.64 UR18, c[0x0][0x428] ;  /* 0x00010a0000127ab9 */ /* 0x000fe20000000a00 */
[----:B------:R-:W-:Y:S01]  /*1ae0*/  USHF.R.S32.HI UR24, URZ, 0x1f, UR6 ;  /* 0x0000001f3f187899 */ /* 0x000fe20008011406 */
[----:B------:R-:W-:Y:S01]  /*1af0*/  IMAD.U32 R9, RZ, RZ, UR18 ;  /* 0x00000012ff097e24 */ /* 0x000fe2000f8e00ff */
[----:B------:R-:W-:Y:S01]  /*1b00*/  USHF.R.S32.HI UR61, URZ, 0x1f, UR57 ;  /* 0x0000001f3f3d7899 */ /* 0x000fe20008011439 */
[----:B--2---:R-:W-:Y:S01]  /*1b10*/  IMAD.WIDE.U32 R2, R4, UR7, R2 ;  /* 0x0000000704027c25 */ /* 0x004fe2000f8e0002 */
[----:B------:R-:W-:Y:S02]  /*1b20*/  UIADD3 UR40, UP2, UP0, UR40, UR13, UR47 ;  /* 0x0000000d28287290 */ /* 0x000fe4000f85e02f */
[----:B------:R-:W-:Y:S01]  /*1b30*/  USHF.R.S32.HI UR13, URZ, 0x1f, UR13 ;  /* 0x0000001f3f0d7899 */ /* 0x000fe2000801140d */
[----:B------:R-:W-:Y:S01]  /*1b40*/  ULDC.64 UR32, c[0x0][0x258] ;  /* 0x0000960000207ab9 */ /* 0x000fe20000000a00 */
[----:B------:R-:W-:Y:S01]  /*1b50*/  ULEA.HI UR24, UR24, UR6, URZ, 0x7 ;  /* 0x0000000618187291 */ /* 0x000fe2000f8f383f */
[----:B-1----:R-:W-:Y:S01]  /*1b60*/  SHF.R.S32.HI R6, RZ, 0x1f, R0 ;  /* 0x0000001fff067819 */ /* 0x002fe20000011400 */
[----:B------:R-:W-:-:S02]  /*1b70*/  UIMAD UR22, UR61, UR18, URZ ;  /* 0x000000123d1672a4 */ /* 0x000fc4000f8e023f */
[----:B------:R-:W-:Y:S01]  /*1b80*/  UIADD3.X UR13, UR50, UR13, UR52, UP2, UP0 ;  /* 0x0000000d320d7290 */ /* 0x000fe200097e0434 */
[CC--:B------:R-:W-:Y:S01]  /*1b90*/  LEA.HI R11, R6.reuse, R0.reuse, RZ, 0x5 ;  /* 0x00000000060b7211 */ /* 0x0c0fe200078f28ff */
[----:B------:R-:W-:Y:S01]  /*1ba0*/  UIMAD UR6, UR61, UR32, URZ ;  /* 0x000000203d0672a4 */ /* 0x000fe2000f8e023f */
[----:B------:R-:W-:Y:S01]  /*1bb0*/  LEA.HI R6, R6, R0, RZ, 0x3 ;  /* 0x0000000006067211 */ /* 0x000fe200078f18ff */
[----:B------:R-:W-:Y:S01]  /*1bc0*/  USHF.R.S32.HI UR24, URZ, 0x7, UR24 ;  /* 0x000000073f187899 */ /* 0x000fe20008011418 */
[----:B------:R-:W-:Y:S01]  /*1bd0*/  LOP3.LUT R12, R11, 0xffffffe0, RZ, 0xc0, !PT ;  /* 0xffffffe00b0c7812 */ /* 0x000fe200078ec0ff */
[----:B------:R-:W-:Y:S02]  /*1be0*/  UIMAD UR34, UR57, UR19, UR22 ;  /* 0x00000013392272a4 */ /* 0x000fe4000f8e0216 */
[----:B------:R-:W-:Y:S02]  /*1bf0*/  UIMAD UR22, UR57, UR33, UR6 ;  /* 0x00000021391672a4 */ /* 0x000fe4000f8e0206 */
[----:B------:R-:W-:Y:S01]  /*1c00*/  IMAD.IADD R12, R0, 0x1, -R12 ;  /* 0x00000001000c7824 */ /* 0x000fe200078e0a0c */
[----:B------:R-:W-:Y:S01]  /*1c10*/  ULDC.64 UR18, c[0x0][0x400] ;  /* 0x0001000000127ab9 */ /* 0x000fe20000000a00 */
[----:B------:R-:W-:Y:S01]  /*1c20*/  IMAD R0, R4, UR35, RZ ;  /* 0x0000002304007c24 */ /* 0x000fe2000f8e02ff */
[----:B------:R-:W-:Y:S01]  /*1c30*/  ULDC.64 UR42, c[0x0][0x210] ;  /* 0x00008400002a7ab9 */ /* 0x000fe20000000a00 */
[----:B------:R-:W-:-:S02]  /*1c40*/  ULDC.64 UR38, c[0x0][0x3e0] ;  /* 0x0000f80000267ab9 */ /* 0x000fc40000000a00 */
[----:B------:R-:W-:Y:S01]  /*1c50*/  IMAD R7, R5, UR7, R0 ;  /* 0x0000000705077c24 */ /* 0x000fe2000f8e0200 */
[----:B------:R-:W-:-:S03]  /*1c60*/  SHF.R.S32.HI R0, RZ, 0x3, R6 ;  /* 0x00000003ff007819 */ /* 0x000fc60000011406 */
[----:B------:R-:W-:Y:S01]  /*1c70*/  IMAD.IADD R3, R3, 0x1, R7 ;  /* 0x0000000103037824 */ /* 0x000fe200078e0207 */
[----:B------:R-:W-:Y:S02]  /*1c80*/  SHF.R.S32.HI R23, RZ, 0x1f, R0 ;  /* 0x0000001fff177819 */ /* 0x000fe40000011400 */
[----:B------:R-:W-:Y:S01]  /*1c90*/  IADD3 R8, P0, R0, UR7, RZ ;  /* 0x0000000700087c10 */ /* 0x000fe2000ff1e0ff */
[----:B------:R-:W-:Y:S01]  /*1ca0*/  IMAD.WIDE.U32 R2, R9, UR57, R2 ;  /* 0x0000003909027c25 */ /* 0x000fe2000f8e0002 */
[----:B------:R-:W-:Y:S01]  /*1cb0*/  SHF.R.S32.HI R9, RZ, 0x5, R11 ;  /* 0x00000005ff097819 */ /* 0x000fe2000001140b */
[----:B------:R-:W-:Y:S01]  /*1cc0*/  UIADD3 UR7, UP2, UP0, UR54, UR40, UR55 ;  /* 0x0000002836077290 */ /* 0x000fe2000f85e037 */
[----:B------:R-:W-:Y:S01]  /*1cd0*/  IADD3.X R6, R23, UR35, RZ, P0, !PT ;  /* 0x0000002317067c10 */ /* 0x000fe200087fe4ff */
[----:B------:R-:W-:Y:S01]  /*1ce0*/  VIADD R3, R3, UR34 ;  /* 0x0000002203037c36 */ /* 0x000fe20008000000 */
[----:B------:R-:W-:Y:S01]  /*1cf0*/  ULDC.64 UR54, c[0x0][0x478] ;  /* 0x00011e0000367ab9 */ /* 0x000fe20000000a00 */
[----:B------:R-:W-:Y:S01]  /*1d00*/  UIADD3.X UR6, UR53, UR13, UR46, UP2, UP0 ;  /* 0x0000000d35067290 */ /* 0x000fe200097e042e */
[----:B------:R-:W-:Y:S01]  /*1d10*/  IMAD.U32 R11, RZ, RZ, UR32 ;  /* 0x00000020ff0b7e24 */ /* 0x000fe2000f8e00ff */
[----:B------:R-:W-:Y:S01]  /*1d20*/  UISETP.LT.AND UP0, UPT, URZ, UR24, UPT ;  /* 0x000000183f00728c */ /* 0x000fe2000bf01270 */
[----:B------:R-:W-:Y:S01]  /*1d30*/  IMAD R10, R6, UR26, RZ ;  /* 0x0000001a060a7c24 */ /* 0x000fe2000f8e02ff */
[----:B------:R-:W-:Y:S01]  /*1d40*/  UIADD3 UR13, UR45, -0x1, URZ ;  /* 0xffffffff2d0d7890 */ /* 0x000fe2000fffe03f */
[----:B------:R-:W-:Y:S01]  /*1d50*/  IMAD.WIDE.U32 R6, R8, UR26, R24 ;  /* 0x0000001a08067c25 */ /* 0x000fe2000f8e0018 */
[----:B------:R-:W-:-:S03]  /*1d60*/  USEL UR24, URZ, UR24, !UP0 ;  /* 0x000000183f187287 */ /* 0x000fc6000c000000 */
[----:B------:R-:W-:Y:S01]  /*1d70*/  IMAD R10, R8, UR27, R10 ;  /* 0x0000001b080a7c24 */ /* 0x000fe2000f8e020a */
[----:B------:R-:W-:Y:S01]  /*1d80*/  IADD3 R8, P0, R6, UR56, RZ ;  /* 0x0000003806087c10 */ /* 0x000fe2000ff1e0ff */
[----:B------:R-:W-:Y:S01]  /*1d90*/  IMAD R6, R9, UR16, R12 ;  /* 0x0000001009067c24 */ /* 0x000fe2000f8e020c */
[----:B------:R-:W-:Y:S02]  /*1da0*/  UISETP.GT.AND UP0, UPT, UR45, UR24, UPT ;  /* 0x000000182d00728c */ /* 0x000fe4000bf04270 */
[----:B------:R-:W-:Y:S01]  /*1db0*/  IADD3.X R9, R7, UR51, R10, P0, !PT ;  /* 0x0000003307097c10 */ /* 0x000fe200087fe40a */
[----:B------:R-:W-:Y:S01]  /*1dc0*/  IMAD R7, R23, R4, RZ ;  /* 0x0000000417077224 */ /* 0x000fe200078e02ff */
[----:B------:R-:W-:-:S03]  /*1dd0*/  IADD3 R10, P0, R6, UR7, RZ ;  /* 0x00000007060a7c10 */ /* 0x000fc6000ff1e0ff */
[----:B------:R-:W-:Y:S01]  /*1de0*/  IMAD R13, R0, R5, R7 ;  /* 0x00000005000d7224 */ /* 0x000fe200078e0207 */
[----:B------:R-:W-:Y:S01]  /*1df0*/  LEA.HI.X.SX32 R12, R6, UR6, 0x1, P0 ;  /* 0x00000006060c7c11 */ /* 0x000fe200080f0eff */
[----:B------:R-:W-:Y:S01]  /*1e00*/  IMAD.WIDE.U32 R6, R0, R4, R2 ;  /* 0x0000000400067225 */ /* 0x000fe200078e0002 */
[C---:B------:R-:W-:Y:S01]  /*1e10*/  LEA R192, P0, R10.reuse, UR18, 0x2 ;  /* 0x000000120ac07c11 */ /* 0x040fe2000f8010ff */
[----:B------:R-:W-:Y:S02]  /*1e20*/  UIMAD.WIDE UR6, UR41, 0x4, UR54 ;  /* 0x00000004290678a5 */ /* 0x000fe4000f8e0236 */
[----:B------:R-:W-:Y:S01]  /*1e30*/  IMAD.WIDE.U32 R2, R11, UR57, R8 ;  /* 0x000000390b027c25 */ /* 0x000fe2000f8e0008 */
[----:B------:R-:W-:Y:S01]  /*1e40*/  LEA.HI.X R193, R10, UR19, R12, 0x2, P0 ;  /* 0x000000130ac17c11 */ /* 0x000fe200080f140c */
[----:B------:R-:W-:Y:S01]  /*1e50*/  UMOV UR19, UR21 ;  /* 0x0000001500137c82 */ /* 0x000fe20008000000 */
[----:B------:R-:W-:Y:S01]  /*1e60*/  PLOP3.LUT P0, PT, PT, PT, UP0, 0x80, 0x0 ;  /* 0x000000000000781c */ /* 0x000fe20003f0f008 */
[----:B------:R-:W-:Y:S01]  /*1e70*/  IMAD.IADD R7, R7, 0x1, R13 ;  /* 0x0000000107077824 */ /* 0x000fe200078e020d */
[----:B------:R-:W-:Y:S01]  /*1e80*/  LEA R208, P3, R2, UR42, 0x1 ;  /* 0x0000002a02d07c11 */ /* 0x000fe2000f8608ff */
[----:B------:R-:W-:Y:S01]  /*1e90*/  VIADD R3, R3, UR22 ;  /* 0x0000001603037c36 */ /* 0x000fe20008000000 */
[----:B------:R-:W-:Y:S01]  /*1ea0*/  LEA R211, P2, R6, UR38, 0x1 ;  /* 0x0000002606d37c11 */ /* 0x000fe2000f8408ff */
[----:B------:R-:W-:Y:S01]  /*1eb0*/  UMOV UR22, UR6 ;  /* 0x0000000600167c82 */ /* 0x000fe20008000000 */
[----:B------:R-:W-:-:S02]  /*1ec0*/  UMOV UR21, UR7 ;  /* 0x0000000700157c82 */ /* 0x000fc40008000000 */
[----:B------:R-:W-:Y:S02]  /*1ed0*/  LEA.HI.X R209, R2, UR43, R3, 0x1, P3 ;  /* 0x0000002b02d17c11 */ /* 0x000fe400098f0c03 */
[----:B------:R-:W-:-:S03]  /*1ee0*/  LEA.HI.X R210, R6, UR39, R7, 0x1, P2 ;  /* 0x0000002706d27c11 */ /* 0x000fc600090f0c07 */
[----:B------:R-:W-:Y:S05]  /*1ef0*/  @P0 BRA `(.L_x_518) ;  /* 0x0000000800fc0947 */ /* 0x000fea0003800000 */
        /* <DEDUP_REMOVED lines=8> */
[----:B------:R-:W-:-:S03]  /*1f80*/  ULDC.64 UR8, c[0x0][0x450] ;  /* 0x0001140000087ab9 */ /* 0x000fc60000000a00 */
        /* <DEDUP_REMOVED lines=10> */
.L_x_519:
[----:B------:R-:W-:Y:S01]  /*2030*/  @UP1 UIADD3 UR13, UR25, UR37, URZ ;  /* 0x00000025190d1290 */ /* 0x000fe2000fffe03f */
[----:B------:R-:W-:Y:S01]  /*2040*/  @UP1 ULDC.64 UR6, c[0x0][0x458] ;  /* 0x0001160000061ab9 */ /* 0x000fe20000000a00 */
[----:B------:R-:W-:Y:S02]  /*2050*/  UIMAD UR12, UR23, -0x80, UR12 ;  /* 0xffffff80170c78a4 */ /* 0x000fe4000f8e020c */
[----:B------:R-:W-:Y:S02]  /*2060*/  @UP1 UIMAD.WIDE.U32 UR10, UR13, UR6, URZ ;  /* 0x000000060d0a12a5 */ /* 0x000fe4000f8e003f */
[----:B------:R-:W-:-:S04]  /*2070*/  @UP1 UIMAD UR13, UR13, UR7, URZ ;  /* 0x000000070d0d12a4 */ /* 0x000fc8000f8e023f */
[----:B------:R-:W-:Y:S01]  /*2080*/  @UP1 UIADD3 UR17, UR11, UR13, URZ ;  /* 0x0000000d0b111290 */ /* 0x000fe2000fffe03f */
        /* <DEDUP_REMOVED lines=14> */
.L_x_520:
[----:B------:R-:W-:Y:S01]  /*2170*/  UIMAD UR10, UR44, UR8, URZ ;  /* 0x000000082c0a72a4 */ /* 0x000fe2000f8e023f */
[----:B------:R-:W-:Y:S01]  /*2180*/  IMAD.U32 R2, RZ, RZ, UR8 ;  /* 0x00000008ff027e24 */ /* 0x000fe2000f8e00ff */
[----:B------:R-:W-:Y:S01]  /*2190*/  ULDC UR11, c[0x0][0x2d0] ;  /* 0x0000b400000b7ab9 */ /* 0x000fe20000000800 */
[C---:B------:R-:W-:Y:S01]  /*21a0*/  VIADD R4, R0.reuse, 0x20 ;  /* 0x0000002000047836 */ /* 0x040fe20000000000 */
[----:B------:R-:W-:Y:S01]  /*21b0*/  UIMAD UR10, UR30, UR9, UR10 ;  /* 0x000000091e0a72a4 */ /* 0x000fe2000f8e020a */
[----:B------:R-:W-:Y:S01]  /*21c0*/  VIADD R5, R0, 0x40 ;  /* 0x0000004000057836 */ /* 0x000fe20000000000 */
[----:B------:R-:W-:Y:S01]  /*21d0*/  ISETP.GE.AND P3, PT, R197, UR11, PT ;  /* 0x0000000bc5007c0c */ /* 0x000fe2000bf66270 */
[----:B------:R-:W-:Y:S01]  /*21e0*/  IMAD.WIDE.U32 R2, R2, UR30, R24 ;  /* 0x0000001e02027c25 */ /* 0x000fe2000f8e0018 */
[----:B------:R-:W-:Y:S01]  /*21f0*/  USHF.R.S32.HI UR13, URZ, 0x1f, UR57 ;  /* 0x0000001f3f0d7899 */ /* 0x000fe20008011439 */
[----:B------:R-:W-:Y:S01]  /*2200*/  BSSY B0, `(.L_x_521) ;  /* 0x000001a000007945 */ /* 0x000fe20003800000 */
[----:B------:R-:W-:-:S02]  /*2210*/  ISETP.GE.OR P2, PT, R4, UR12, P3 ;  /* 0x0000000c04007c0c */ /* 0x000fc40009f46670 */
[----:B------:R-:W-:Y:S01]  /*2220*/  ISETP.GE.OR P1, PT, R5, UR12, P3 ;  /* 0x0000000c05007c0c */ /* 0x000fe20009f26670 */
[----:B------:R-:W-:Y:S01]  /*2230*/  VIADD R5, R0, 0x60 ;  /* 0x0000006000057836 */ /* 0x000fe20000000000 */
[----:B------:R-:W-:Y:S01]  /*2240*/  MOV R4, UR10 ;  /* 0x0000000a00047c02 */ /* 0x000fe20008000f00 */
[----:B------:R-:W-:Y:S01]  /*2250*/  ULDC.64 UR10, c[0x0][0x468] ;  /* 0x00011a00000a7ab9 */ /* 0x000fe20000000a00 */
[----:B------:R-:W-:Y:S01]  /*2260*/  IADD3 R2, P0, R2, UR18, RZ ;  /* 0x0000001202027c10 */ /* 0x000fe2000ff1e0ff */
[----:B------:R-:W-:-:S03]  /*2270*/  UIMAD UR13, UR13, UR10, URZ ;  /* 0x0000000a0d0d72a4 */ /* 0x000fc6000f8e023f */
[----:B------:R-:W-:Y:S01]  /*2280*/  IADD3.X R3, R3, UR19, R4, P0, !PT ;  /* 0x0000001303037c10 */ /* 0x000fe200087fe404 */
[----:B------:R-:W-:Y:S01]  /*2290*/  IMAD.U32 R4, RZ, RZ, UR10 ;  /* 0x0000000aff047e24 */ /* 0x000fe2000f8e00ff */
[----:B------:R-:W-:Y:S01]  /*22a0*/  ISETP.GE.OR P0, PT, R5, UR12, P3 ;  /* 0x0000000c05007c0c */ /* 0x000fe20009f06670 */
[----:B------:R-:W-:Y:S01]  /*22b0*/  UIMAD UR11, UR57, UR11, UR13 ;  /* 0x0000000b390b72a4 */ /* 0x000fe2000f8e020d */
[----:B------:R-:W-:Y:S01]  /*22c0*/  ISETP.GE.OR P3, PT, R0, UR12, P3 ;  /* 0x0000000c00007c0c */ /* 0x000fe20009f66670 */
[----:B------:R-:W-:-:S05]  /*22d0*/  IMAD.WIDE.U32 R2, R4, UR57, R2 ;  /* 0x0000003904027c25 */ /* 0x000fca000f8e0002 */
[----:B------:R-:W-:-:S07]  /*22e0*/  IADD3 R8, R3, UR11, RZ ;  /* 0x0000000b03087c10 */ /* 0x000fce000fffe0ff */
        /* <DEDUP_REMOVED lines=11> */
.L_x_522:
[----:B------:R-:W-:Y:S05]  /*23a0*/  BSYNC B0 ;  /* 0x0000000000007941 */ /* 0x000fea0003800000 */
.L_x_521:
        /* <DEDUP_REMOVED lines=14> */
.L_x_524:
[----:B------:R-:W-:Y:S05]  /*2490*/  BSYNC B0 ;  /* 0x0000000000007941 */ /* 0x000fea0003800000 */
.L_x_523:
        /* <DEDUP_REMOVED lines=14> */
.L_x_526:
[----:B------:R-:W-:Y:S05]  /*2580*/  BSYNC B0 ;  /* 0x0000000000007941 */ /* 0x000fea0003800000 */
.L_x_525:
        /* <DEDUP_REMOVED lines=14> */
.L_x_528:
[----:B------:R-:W-:Y:S05]  /*2670*/  BSYNC B0 ;  /* 0x0000000000007941 */ /* 0x000fea0003800000 */
.L_x_527:
        /* <DEDUP_REMOVED lines=26> */
.L_x_530:
[----:B------:R-:W-:Y:S05]  /*2820*/  BSYNC B0 ;  /* 0x0000000000007941 */ /* 0x000fea0003800000 */
.L_x_529:
        /* <DEDUP_REMOVED lines=14> */
.L_x_532:
[----:B------:R-:W-:Y:S05]  /*2910*/  BSYNC B0 ;  /* 0x0000000000007941 */ /* 0x000fea0003800000 */
.L_x_531:
        /* <DEDUP_REMOVED lines=14> */
.L_x_534:
[----:B------:R-:W-:Y:S05]  /*2a00*/  BSYNC B0 ;  /* 0x0000000000007941 */ /* 0x000fea0003800000 */
.L_x_533:
        /* <DEDUP_REMOVED lines=12> */
[----:B------:R1:W-:Y:S01]  /*2ad0*/  STG.E.128 desc[UR14][R2.64], RZ ;  /* 0x000000ff02007986 */ /* 0x0003e2000c101d0e */
[----:B------:R-:W-:Y:S05]  /*2ae0*/  BRA `(.L_x_535) ;  /* 0x0000008c00687947 */ /* 0x000fea0003800000 */
.L_x_518:
[----:B------:R-:W-:Y:S01]  /*2af0*/  PLOP3.LUT P0, PT, PT, PT, UP4, 0x80, 0x0 ;  /* 0x000000000000781c */ /* 0x000fe20003f0f048 */
[----:B------:R-:W-:Y:S01]  /*2b00*/  UIMAD UR6, UR13, -0x80, UR17 ;  /* 0xffffff800d0678a4 */ /* 0x000fe2000f8e0211 */
[----:B------:R-:W-:Y:S01]  /*2b10*/  LEA R2, R251, UR4, 0x1 ;  /* 0x00000004fb027c11 */ /* 0x000fe2000f8e08ff */
[----:B------:R-:W-:Y:S01]  /*2b20*/  ULEA.HI UR7, UR13, UR13, URZ, 0x1 ;  /* 0x0000000d0d077291 */ /* 0x000fe2000f8f083f */
[C---:B------:R-:W-:Y:S01]  /*2b30*/  VIADD R20, R0.reuse, 0x20 ;  /* 0x0000002000147836 */ /* 0x040fe20000000000 */
[----:B------:R-:W-:Y:S01]  /*2b40*/  BSSY B0, `(.L_x_536) ;  /* 0x000001b000007945 */ /* 0x000fe20003800000 */
[----:B------:R-:W-:-:S07]  /*2b50*/  VIADD R21, R0, 0x40 ;  /* 0x0000004000157836 */ /* 0x000fce0000000000 */
[----:B------:R-:W-:Y:S01]  /*2b60*/  @P0 BAR.SYNC.DEFER_BLOCKING 0x0 ;  /* 0x0000000000000b1d */ /* 0x000fe20000010000 */
[C---:B------:R-:W-:Y:S01]  /*2b70*/  ISETP.GE.AND P5, PT, R0.reuse, UR6, PT ;  /* 0x0000000600007c0c */ /* 0x040fe2000bfa6270 */
[----:B------:R-:W-:Y:S01]  /*2b80*/  ULOP3.LUT UR7, UR7, 0xfffffffe, URZ, 0xc0, !UPT ;  /* 0xfffffffe07077892 */ /* 0x000fe2000f8ec03f */
[----:B------:R-:W-:Y:S01]  /*2b90*/  VIADD R22, R0, 0x60 ;  /* 0x0000006000167836 */ /* 0x000fe20000000000 */
[----:B------:R-:W-:Y:S01]  /*2ba0*/  ISETP.GE.AND P4, PT, R20, UR6, PT ;  /* 0x0000000614007c0c */ /* 0x000fe2000bf86270 */
[----:B------:R-:W-:Y:S01]  /*2bb0*/  VIADD R3, R251, 0x2000 ;  /* 0x00002000fb037836 */ /* 0x000fe20000000000 */
[----:B------:R-:W-:Y:S01]  /*2bc0*/  UIADD3 UR7, UR13, -UR7, URZ ;  /* 0x800000070d077290 */ /* 0x000fe2000fffe03f */
[----:B------:R-:W-:Y:S01]  /*2bd0*/  ISETP.GE.AND P3, PT, R21, UR6, PT ;  /* 0x0000000615007c0c */ /* 0x000fe2000bf66270 */
[----:B------:R-:W-:Y:S01]  /*2be0*/  IMAD.U32 R8, RZ, RZ, UR10 ;  /* 0x0000000aff087e24 */ /* 0x000fe2000f8e00ff */
[----:B------:R-:W-:Y:S01]  /*2bf0*/  ISETP.GE.AND P2, PT, R22, UR6, PT ;  /* 0x0000000616007c0c */ /* 0x000fe2000bf46270 */
[----:B------:R-:W-:-:S06]  /*2c00*/  UISETP.NE.AND UP0, UPT, UR7, 0x1, UPT ;  /* 0x000000010700788c */ /* 0x000fcc000bf05270 */
        /* <DEDUP_REMOVED lines=14> */
.L_x_537:
[----:B------:R-:W-:Y:S05]  /*2cf0*/  BSYNC B0 ;  /* 0x0000000000007941 */ /* 0x000fea0003800000 */
.L_x_536:
        /* <DEDUP_REMOVED lines=14> */
.L_x_539:
[----:B------:R-:W-:Y:S05]  /*2de0*/  BSYNC B0 ;  /* 0x0000000000007941 */ /* 0x000fea0003800000 */
.L_x_538:
        /* <DEDUP_REMOVED lines=13> */
.L_x_541:
[----:B------:R-:W-:Y:S05]  /*2ec0*/  BSYNC B0 ;  /* 0x0000000000007941 */ /* 0x000fea0003800000 */
.L_x_540:
        /* <DEDUP_REMOVED lines=16> */
.L_x_543:
[----:B------:R-:W-:Y:S05]  /*2fd0*/  BSYNC B0 ;  /* 0x0000000000007941 */ /* 0x000fea0003800000 */
.L_x_542:
        /* <DEDUP_REMOVED lines=13> */
[----:B---3--:R-:W-:Y:S02]  /*30b0*/  MOV R4, R208 ;  /* 0x000000d000047202 */ /* 0x008fe40000000f00 */
[----:B------:R-:W-:-:S05]  /*30c0*/  MOV R5, R209 ;  /* 0x000000d100057202 */ /* 0x000fca0000000f00 */
[----:B------:R-:W-:Y:S01]  /*30d0*/  @!PT LDS RZ, [RZ] ;  /* 0x00000000fffff984 */ /* 0x000fe20000000800 */
[----:B------:R-:W-:Y:S01]  /*30e0*/  @!PT LDS RZ, [RZ] ;  /* 0x00000000fffff984 */ /* 0x000fe20000000800 */
[----:B------:R-:W-:Y:S01]  /*30f0*/  @!PT LDS RZ, [RZ] ;  /* 0x00000000fffff984 */ /* 0x000fe20000000800 */
[----:B------:R3:W-:Y:S02]  /*3100*/  LDGSTS.E.BYPASS.LTC128B.128 [R198], desc[UR14][R4.64] ;  /* 0x0000000004c67fae */ /* 0x0007e4000b901d4e */
.L_x_545:
[----:B------:R-:W-:Y:S05]  /*3110*/  BSYNC B0 ;  /* 0x0000000000007941 */ /* 0x000fea0003800000 */
.L_x_544:
        /* <DEDUP_REMOVED lines=14> */
[----:B---3--:R-:W-:-:S03]  /*3200*/  IMAD.U32 R5, RZ, RZ, UR27 ;  /* 0x0000001bff057e24 */ /* 0x008fc6000f8e00ff */
[----:B------:R-:W-:-:S04]  /*3210*/  LEA R4, P0, R3, R208, 0x6 ;  /* 0x000000d003047211 */ /* 0x000fc800078030ff */
[----:B------:R-:W-:-:S05]  /*3220*/  LEA.HI.X R5, R3, R209, R5, 0x6, P0 ;  /* 0x000000d103057211 */ /* 0x000fca00000f3405 */
[----:B------:R-:W-:Y:S01]  /*3230*/  @!PT LDS RZ, [RZ] ;  /* 0x00000000fffff984 */ /* 0x000fe20000000800 */
[----:B------:R-:W-:Y:S01]  /*3240*/  @!PT LDS RZ, [RZ] ;  /* 0x00000000fffff984 */ /* 0x000fe20000000800 */
[----:B------:R-:W-:Y:S01]  /*3250*/  @!PT LDS RZ, [RZ] ;  /* 0x00000000fffff984 */ /* 0x000fe20000000800 */
[----:B------:R3:W-:Y:S04]  /*3260*/  LDGSTS.E.BYPASS.LTC128B.128 [R198+0x1000], desc[UR14][R4.64] ;  /* 0x0100000004c67fae */ /* 0x0007e8000b901d4e */
.L_x_547:
[----:B------:R-:W-:Y:S05]  /*3270*/  BSYNC B0 ;  /* 0x0000000000007941 */ /* 0x000fea0003800000 */
.L_x_546:
        /* <DEDUP_REMOVED lines=21> */
.L_x_549:
[----:B------:R-:W-:Y:S05]  /*33d0*/  BSYNC B0 ;  /* 0x0000000000007941 */ /* 0x000fea0003800000 */
.L_x_548:
        /* <DEDUP_REMOVED lines=15> */
[----:B---3--:R-:W-:Y:S02]  /*34d0*/  MOV R4, R208 ;  /* 0x000000d000047202 */ /* 0x008fe40000000f00 */
[----:B------:R-:W-:-:S03]  /*34e0*/  MOV R5, R209 ;  /* 0x000000d100057202 */ /* 0x000fc60000000f00 */
[----:B------:R-:W-:-:S05]  /*34f0*/  IMAD.WIDE.U32 R4, R3, 0xc0, R4 ;  /* 0x000000c003047825 */ /* 0x000fca00078e0004 */
[----:B------:R-:W-:-:S05]  /*3500*/  IADD3 R5, R5, UR7, RZ ;  /* 0x0000000705057c10 */ /* 0x000fca000fffe0ff */
[----:B------:R-:W-:Y:S01]  /*3510*/  @!PT LDS RZ, [RZ] ;  /* 0x00000000fffff984 */ /* 0x000fe20000000800 */
[----:B------:R-:W-:Y:S01]  /*3520*/  @!PT LDS RZ, [RZ] ;  /* 0x00000000fffff984 */ /* 0x000fe20000000800 */
[----:B------:R-:W-:Y:S01]  /*3530*/  @!PT LDS RZ, [RZ] ;  /* 0x00000000fffff984 */ /* 0x000fe20000000800 */
[----:B------:R3:W-:Y:S02]  /*3540*/  LDGSTS.E.BYPASS.LTC128B.128 [R198+0x3000], desc[UR14][R4.64] ;  /* 0x0300000004c67fae */ /* 0x0007e4000b901d4e */
.L_x_551:
[----:B------:R-:W-:Y:S05]  /*3550*/  BSYNC B0 ;  /* 0x0000000000007941 */ /* 0x000fea0003800000 */
.L_x_550:
[----:B------:R-:W-:Y:S01]  /*3560*/  UIMAD UR7, UR44, UR10, URZ ;  /* 0x0000000a2c0772a4 */ /* 0x000fe2000f8e023f */
[----:B---3--:R-:W-:Y:S01]  /*3570*/  IMAD.WIDE.U32 R4, R8, UR30, R24 ;  /* 0x0000001e08047c25 */ /* 0x008fe2000f8e0018 */
[----:B------:R-:W-:Y:S01]  /*3580*/  ULDC.64 UR26, c[0x0][0x260] ;  /* 0x00009800001a7ab9 */ /* 0x000fe20000000a00 */
[----:B------:R-:W-:Y:S01]  /*3590*/  SHF.R.S32.HI R19, RZ, 0x1f, R245 ;  /* 0x0000001fff137819 */ /* 0x000fe200000114f5 */
[----:B------:R-:W-:Y:S01]  /*35a0*/  UIMAD UR7, UR30, UR11, UR7 ;  /* 0x0000000b1e0772a4 */ /* 0x000fe2000f8e0207 */
[C---:B------:R-:W-:Y:S01]  /*35b0*/  VIADD R3, R245.reuse, 0x48 ;  /* 0x00000048f5037836 */ /* 0x040fe20000000000 */
[----:B------:R-:W-:Y:S01]  /*35c0*/  IADD3 R4, P0, R4, UR28, RZ ;  /* 0x0000001c04047c10 */ /* 0x000fe2000ff1e0ff */
[C---:B------:R-:W-:Y:S01]  /*35d0*/  VIADD R6, R245.reuse, 0x40 ;  /* 0x00000040f5067836 */ /* 0x040fe20000000000 */
[----:B------:R-:W-:Y:S01]  /*35e0*/  BSSY B0, `(.L_x_552) ;  /* 0x000002b000007945 */ /* 0x000fe20003800000 */
[----:B------:R-:W-:Y:S01]  /*35f0*/  VIADD R7, R245, 0x8 ;  /* 0x00000008f5077836 */ /* 0x000fe20000000000 */
[----:B------:R-:W-:Y:S01]  /*3600*/  ISETP.GE.AND P6, PT, R3, UR6, PT ;  /* 0x0000000603007c0c */ /* 0x000fe2000bfc6270 */
[----:B------:R-:W-:Y:S01]  /*3610*/  IMAD.U32 R8, RZ, RZ, UR7 ;  /* 0x00000007ff087e24 */ /* 0x000fe2000f8e00ff */
[----:B------:R-:W-:Y:S01]  /*3620*/  UIMAD UR7, UR23, -0x80, UR12 ;  /* 0xffffff80170778a4 */ /* 0x000fe2000f8e020c */
[----:B------:R-:W-:Y:S01]  /*3630*/  ISETP.GE.AND P2, PT, R6, UR6, PT ;  /* 0x0000000606007c0c */ /* 0x000fe2000bf46270 */
[----:B------:R-:W-:Y:S01]  /*3640*/  IMAD.SHL.U32 R6, R245, 0x4, RZ ;  /* 0x00000004f5067824 */ /* 0x000fe200078e00ff */
[----:B------:R-:W-:-:S02]  /*3650*/  ISETP.GE.AND P3, PT, R7, UR6, PT ;  /* 0x0000000607007c0c */ /* 0x000fc4000bf66270 */
[----:B------:R-:W-:Y:S02]  /*3660*/  IADD3.X R5, R5, UR29, R8, P0, !PT ;  /* 0x0000001d05057c10 */ /* 0x000fe400087fe408 */
[----:B------:R-:W-:Y:S02]  /*3670*/  ISETP.GE.AND P5, PT, R0, UR7, PT ;  /* 0x0000000700007c0c */ /* 0x000fe4000bfa6270 */
[----:B------:R-:W-:Y:S01]  /*3680*/  P2R R17, PR, RZ, 0x4 ;  /* 0x00000004ff117803 */ /* 0x000fe20000000000 */
[----:B------:R-:W-:Y:S01]  /*3690*/  IMAD.WIDE.U32 R4, R14, UR26, R4 ;  /* 0x0000001a0e047c25 */ /* 0x000fe2000f8e0004 */
[----:B------:R-:W-:Y:S02]  /*36a0*/  IADD3 R10, P2, R6, UR20, RZ ;  /* 0x00000014060a7c10 */ /* 0x000fe4000ff5e0ff */
[----:B------:R-:W-:Y:S01]  /*36b0*/  SHF.R.S32.HI R7, RZ, 0x1f, R3 ;  /* 0x0000001fff077819 */ /* 0x000fe20000011403 */
[----:B------:R-:W-:Y:S01]  /*36c0*/  IMAD R6, R15, UR26, RZ ;  /* 0x0000001a0f067c24 */ /* 0x000fe2000f8e02ff */
[----:B------:R-:W-:-:S02]  /*36d0*/  @!P6 LEA R12, P0, R3, UR20, 0x2 ;  /* 0x00000014030cec11 */ /* 0x000fc4000f8010ff */
[----:B------:R-:W-:Y:S01]  /*36e0*/  SHF.L.U64.HI R8, R245, 0x2, R19 ;  /* 0x00000002f5087819 */ /* 0x000fe20000010213 */
[----:B------:R-:W-:Y:S01]  /*36f0*/  IMAD R6, R14, UR27, R6 ;  /* 0x0000001b0e067c24 */ /* 0x000fe2000f8e0206 */
[----:B------:R-:W-:Y:S01]  /*3700*/  @!P6 LEA.HI.X R13, R3, UR19, R7, 0x2, P0 ;  /* 0x00000013030dec11 */ /* 0x000fe200080f1407 */
[----:B------:R3:W-:Y:S01]  /*3710*/  @P5 STS.128 [R2+0xc000], RZ ;  /* 0x00c000ff02005388 */ /* 0x0007e20000000c00 */
[----:B------:R-:W-:Y:S01]  /*3720*/  ISETP.GE.AND P0, PT, R245, UR6, PT ;  /* 0x00000006f5007c0c */ /* 0x000fe2000bf06270 */
[----:B------:R-:W-:Y:S01]  /*3730*/  IMAD.IADD R3, R5, 0x1, R6 ;  /* 0x0000000105037824 */ /* 0x000fe200078e0206 */
[----:B------:R-:W-:Y:S02]  /*3740*/  P2R R18, PR, RZ, 0x8 ;  /* 0x00000008ff127803 */ /* 0x000fe40000000000 */
[----:B------:R-:W-:Y:S02]  /*3750*/  IADD3.X R11, R8, UR19, RZ, P2, !PT ;  /* 0x00000013080b7c10 */ /* 0x000fe400097fe4ff */
[----:B------:R-:W-:Y:S01]  /*3760*/  P2R R16, PR, RZ, 0x1 ;  /* 0x00000001ff107803 */ /* 0x000fe20000000000 */
[----:B------:R-:W-:Y:S06]  /*3770*/  @P5 BRA `(.L_x_553) ;  /* 0x0000000000445947 */ /* 0x000fec0003800000 */
        /* <DEDUP_REMOVED lines=17> */
.L_x_553:
[----:B------:R-:W-:Y:S05]  /*3890*/  BSYNC B0 ;  /* 0x0000000000007941 */ /* 0x000fea0003800000 */
.L_x_552:
        /* <DEDUP_REMOVED lines=23> */
.L_x_555:
[----:B------:R-:W-:Y:S05]  /*3a10*/  BSYNC B0 ;  /* 0x0000000000007941 */ /* 0x000fea0003800000 */
.L_x_554:
        /* <DEDUP_REMOVED lines=23> */
.L_x_557:
[----:B------:R-:W-:Y:S05]  /*3b90*/  BSYNC B0 ;  /* 0x0000000000007941 */ /* 0x000fea0003800000 */
.L_x_556:
        /* <DEDUP_REMOVED lines=23> */
.L_x_559:
[----:B------:R-:W-:Y:S05]  /*3d10*/  BSYNC B0 ;  /* 0x0000000000007941 */ /* 0x000fea0003800000 */
.L_x_558:
[----:B------:R-:W-:Y:S01]  /*3d20*/  UIMAD UR6, UR44, UR8, URZ ;  /* 0x000000082c0672a4 */ /* 0x000fe2000f8e023f */
[----:B-1----:R-:W-:Y:S01]  /*3d30*/  MOV R4, UR8 ;  /* 0x0000000800047c02 */ /* 0x002fe20008000f00 */
[----:B------:R1:W-:Y:S01]  /*3d40*/  @P5 STS.128 [R2+0x10000], RZ ;  /* 0x010000ff02005388 */ /* 0x0003e20000000c00 */
[----:B------:R-:W-:Y:S01]  /*3d50*/  BSSY B0, `(.L_x_560) ;  /* 0x000001d000007945 */ /* 0x000fe20003800000 */
[----:B------:R-:W-:Y:S02]  /*3d60*/  UIMAD UR6, UR30, UR9, UR6 ;  /* 0x000000091e0672a4 */ /* 0x000fe4000f8e0206 */
[----:B------:R-:W-:-:S04]  /*3d70*/  IMAD.WIDE.U32 R4, R4, UR30, R24 ;  /* 0x0000001e04047c25 */ /* 0x000fc8000f8e0018 */
[----:B------:R-:W-:Y:S01]  /*3d80*/  MOV R3, UR6 ;  /* 0x0000000600037c02 */ /* 0x000fe20008000f00 */
[----:B------:R-:W-:Y:S01]  /*3d90*/  ULDC.64 UR6, c[0x0][0x268] ;  /* 0x00009a0000067ab9 */ /* 0x000fe20000000a00 */
        /* <DEDUP_REMOVED lines=24> */
.L_x_561:
[----:B------:R-:W-:Y:S05]  /*3f20*/  BSYNC B0 ;  /* 0x0000000000007941 */ /* 0x000fea0003800000 */
.L_x_560:
        /* <DEDUP_REMOVED lines=22> */
.L_x_563:
[----:B------:R-:W-:Y:S05]  /*4090*/  BSYNC B0 ;  /* 0x0000000000007941 */ /* 0x000fea0003800000 */
.L_x_562:
        /* <DEDUP_REMOVED lines=18> */
[----:B------:R-:W-:Y:S01]  /*41c0*/  @!PT LDS RZ, [RZ] ;  /* 0x00000000fffff984 */ /* 0x000fe20000000800 */
[----:B------:R-:W-:Y:S01]  /*41d0*/  @!PT LDS RZ, [RZ] ;  /* 0x00000000fffff984 */ /* 0x000fe20000000800 */
[----:B------:R-:W-:Y:S01]  /*41e0*/  @!PT LDS RZ, [RZ] ;  /* 0x00000000fffff984 */ /* 0x000fe20000000800 */
[----:B------:R1:W-:Y:S02]  /*41f0*/  LDGSTS.E.BYPASS.LTC128B.128 [R2+0x12000], desc[UR14][R8.64] ;  /* 0x1200000008027fae */ /* 0x0003e4000b901d4e */
.L_x_565:
[----:B------:R-:W-:Y:S05]  /*4200*/  BSYNC B0 ;  /* 0x0000000000007941 */ /* 0x000fea0003800000 */
.L_x_564:
        /* <DEDUP_REMOVED lines=18> */
[----:B------:R-:W-:Y:S01]  /*4330*/  @!PT LDS RZ, [RZ] ;  /* 0x00000000fffff984 */ /* 0x000fe20000000800 */
[----:B------:R-:W-:Y:S01]  /*4340*/  @!PT LDS RZ, [RZ] ;  /* 0x00000000fffff984 */ /* 0x000fe20000000800 */
[----:B------:R-:W-:Y:S01]  /*4350*/  @!PT LDS RZ, [RZ] ;  /* 0x00000000fffff984 */ /* 0x000fe20000000800 */
[----:B------:R1:W-:Y:S02]  /*4360*/  LDGSTS.E.BYPASS.LTC128B.128 [R2+0x13000], desc[UR14][R4.64] ;  /* 0x1300000004027fae */ /* 0x0003e4000b901d4e */
.L_x_567:
[----:B------:R-:W-:Y:S05]  /*4370*/  BSYNC B0 ;  /* 0x0000000000007941 */ /* 0x000fea0003800000 */
.L_x_566:
[----:B------:R-:W2:Y:S01]  /*4380*/  LDL R0, [R1+0x4] ;  /* 0x0000040001007983 */ /* 0x000ea20000100800 */
[----:B------:R-:W-:Y:S01]  /*4390*/  IMAD.MOV.U32 R242, RZ, RZ, 0x7f800000 ;  /* 0x7f800000fff27424 */ /* 0x000fe200078e00ff */
[----:B------:R-:W-:Y:S01]  /*43a0*/  ISETP.NE.AND P3, PT, R16, RZ, PT ;  /* 0x000000ff1000720c */ /* 0x000fe20003f65270 */
[----:B------:R-:W-:Y:S01]  /*43b0*/  IMAD.MOV.U32 R243, RZ, RZ, 0x7f800000 ;  /* 0x7f800000fff37424 */ /* 0x000fe200078e00ff */
[----:B------:R-:W-:Y:S01]  /*43c0*/  ISETP.NE.AND P2, PT, R18, RZ, PT ;  /* 0x000000ff1200720c */ /* 0x000fe20003f45270 */
[----:B------:R-:W0:Y:S01]  /*43d0*/  LDGDEPBAR ;  /* 0x00000000000079af */ /* 0x000e220000000000 */
[----:B------:R-:W-:Y:S01]  /*43e0*/  ISETP.NE.AND P0, PT, R17, RZ, PT ;  /* 0x000000ff1100720c */ /* 0x000fe20003f05270 */
[----:B------:R-:W-:Y:S01]  /*43f0*/  IMAD.MOV.U32 R244, RZ, RZ, 0x7f800000 ;  /* 0x7f800000fff47424 */ /* 0x000fe200078e00ff */
[----:B------:R-:W-:Y:S01]  /*4400*/  ULDC UR27, c[0x0][0x2d0] ;  /* 0x0000b400001b7ab9 */ /* 0x000fe20000000800 */
[----:B------:R1:W5:Y:S01]  /*4410*/  @!P6 LDG.E R242, desc[UR14][R12.64] ;  /* 0x0000000e0cf2e981 */ /* 0x000362000c1e1900 */
[----:B------:R-:W-:Y:S01]  /*4420*/  IMAD.MOV.U32 R241, RZ, RZ, 0x7f800000 ;  /* 0x7f800000fff17424 */ /* 0x000fe200078e00ff */
[----:B------:R-:W-:Y:S01]  /*4430*/  ULDC UR31, c[0x0][0x398] ;  /* 0x0000e600001f7ab9 */ /* 0x000fe20000000800 */
[----:B------:R-:W-:Y:S01]  /*4440*/  VIADD R187, R189, 0x2000 ;  /* 0x00002000bdbb7836 */ /* 0x000fe20000000000 */
[----:B------:R-:W-:Y:S01]  /*4450*/  ULDC UR29, c[0x0][0x2dc] ;  /* 0x0000b700001d7ab9 */ /* 0x000fe20000000800 */
[----:B------:R-:W-:Y:S01]  /*4460*/  VIADD R181, R190, 0x2000 ;  /* 0x00002000beb57836 */ /* 0x000fe20000000000 */
[----:B------:R1:W5:Y:S01]  /*4470*/  @!P3 LDG.E R243, desc[UR14][R10.64] ;  /* 0x0000000e0af3b981 */ /* 0x000362000c1e1900 */
[----:B------:R-:W-:Y:S01]  /*4480*/  IMAD.MOV.U32 R188, RZ, RZ, 0x20 ;  /* 0x00000020ffbc7424 */ /* 0x000fe200078e00ff */
[----:B------:R-:W-:-:S02]  /*4490*/  UIADD3 UR6, UR30, UR17, URZ ;  /* 0x000000111e067290 */ /* 0x000fc4000fffe03f */
[----:B------:R1:W5:Y:S01]  /*44a0*/  @!P2 LDG.E R244, desc[UR14][R10.64+0x20] ;  /* 0x0000200e0af4a981 */ /* 0x000362000c1e1900 */
[----:B------:R-:W-:Y:S02]  /*44b0*/  IMAD.MOV.U32 R182, RZ, RZ, 0x40 ;  /* 0x00000040ffb67424 */ /* 0x000fe400078e00ff */
[----:B------:R-:W-:Y:S01]  /*44c0*/  IMAD.MOV.U32 R246, RZ, RZ, 0x40 ;  /* 0x00000040fff67424 */ /* 0x000fe200078e00ff */
[----:B------:R1:W5:Y:S01]  /*44d0*/  @!P0 LDG.E R241, desc[UR14][R10.64+0x100] ;  /* 0x0001000e0af18981 */ /* 0x000362000c1e1900 */
[----:B------:R-:W-:Y:S01]  /*44e0*/  SEL R187, R187, R189, !P1 ;  /* 0x000000bdbbbb7207 */ /* 0x000fe20004800000 */
[----:B------:R-:W-:Y:S01]  /*44f0*/  IMAD.SHL.U32 R250, R245, 0x4, RZ ;  /* 0x00000004f5fa7824 */ /* 0x000fe200078e00ff */
[----:B------:R-:W-:Y:S01]  /*4500*/  SEL R181, R181, R190, !P1 ;  /* 0x000000beb5b57207 */ /* 0x000fe20004800000 */
[----:B------:R-:W-:Y:S01]  /*4510*/  UIADD3 UR6, -UR12, 0x80, UR6 ;  /* 0x000000800c067890 */ /* 0x000fe2000fffe106 */
        /* <DEDUP_REMOVED lines=32> */
[----:B------:R-:W-:Y:S01]  /*4720*/  SHF.L.U64.HI R249, R245, 0x2, R19 ;  /* 0x00000002f5f97819 */ /* 0x000fe20000010213 */
[----:B------:R-:W-:Y:S01]  /*4730*/  IMAD.MOV.U32 R199, RZ, RZ, R198 ;  /* 0x000000ffffc77224 */ /* 0x000fe200078e00c6 */
[----:B------:R-:W-:Y:S01]  /*4740*/  LEA R187, R187, UR4, 0x1 ;  /* 0x00000004bbbb7c11 */ /* 0x000fe2000f8e08ff */
[----:B------:R-:W-:Y:S01]  /*4750*/  ULDC UR7, c[0x0][0x394] ;  /* 0x0000e50000077ab9 */ /* 0x000fe20000000800 */
[----:B------:R-:W-:Y:S01]  /*4760*/  LEA R181, R181, UR4, 0x1 ;  /* 0x00000004b5b57c11 */ /* 0x000fe2000f8e08ff */
[----:B------:R-:W-:Y:S01]  /*4770*/  UIADD3 UR26, UR6, -UR59, URZ ;  /* 0x8000003b061a7290 */ /* 0x000fe2000fffe03f */
[----:B------:R-:W-:Y:S01]  /*4780*/  UMOV UR18, UR7 ;  /* 0x0000000700127c82 */ /* 0x000fe20008000000 */
[----:B------:R-:W-:Y:S01]  /*4790*/  ULDC UR28, c[0x0][0x270] ;  /* 0x00009c00001c7ab9 */ /* 0x000fe20000000800 */
[----:B------:R-:W-:Y:S01]  /*47a0*/  ULDC UR11, c[0x0][0x2ec] ;  /* 0x0000bb00000b7ab9 */ /* 0x000fe20000000800 */
[C---:B--2---:R-:W-:Y:S02]  /*47b0*/  LOP3.LUT P0, RZ, R0.reuse, 0x2, RZ, 0xc0, !PT ;  /* 0x0000000200ff7812 */ /* 0x044fe4000780c0ff */
[----:B------:R-:W-:-:S02]  /*47c0*/  LOP3.LUT P3, RZ, R0, 0x4, RZ, 0xc0, !PT ;  /* 0x0000000400ff7812 */ /* 0x000fc4000786c0ff */
[----:B------:R-:W-:Y:S01]  /*47d0*/  LOP3.LUT P2, RZ, R0, 0x4, RZ, 0xc0, !PT ;  /* 0x0000000400ff7812 */ /* 0x000fe2000784c0ff */
[----:B------:R-:W-:Y:S01]  /*47e0*/  VIADD R0, R245, 0xffffff80 ;  /* 0xffffff80f5007836 */ /* 0x000fe20000000000 */
[----:B------:R-:W-:-:S04]  /*47f0*/  SEL R188, R188, 0xffffffe0, !P0 ;  /* 0xffffffe0bcbc7807 */ /* 0x000fc80004000000 */
[----:B-1-34-:R-:W-:Y:S01]  /*4800*/  SHF.R.S32.HI R2, RZ, 0x1f, R0 ;  /* 0x0000001fff027819 */ /* 0x01afe20000011400 */
[----:B------:R-:W-:Y:S01]  /*4810*/  IMAD.SHL.U32 R247, R0, 0x4, RZ ;  /* 0x0000000400f77824 */ /* 0x000fe200078e00ff */
[----:B------:R-:W-:Y:S02]  /*4820*/  SEL R182, R182, 0xffffffc0, !P3 ;  /* 0xffffffc0b6b67807 */ /* 0x000fe40005800000 */
[----:B------:R-:W-:Y:S02]  /*4830*/  SHF.L.U64.HI R248, R0, 0x2, R2 ;  /* 0x0000000200f87819 */ /* 0x000fe40000010202 */
[----:B------:R-:W-:-:S07]  /*4840*/  SEL R246, R246, 0xffffffc0, !P2 ;  /* 0xffffffc0f6f67807 */ /* 0x000fce0005000000 */
.L_x_572:
[----:B------:R-:W0:Y:S01]  /*4850*/  LDGDEPBAR ;  /* 0x00000000000079af */ /* 0x000e220000000000 */
[----:B------:R-:W-:Y:S01]  /*4860*/  IMAD.IADD R0, R187, 0x1, R188 ;  /* 0x00000001bb007824 */ /* 0x000fe200078e02bc */
[----:B------:R-:W-:Y:S01]  /*4870*/  IADD3 R2, P0, R250, UR22, RZ ;  /* 0x00000016fa027c10 */ /* 0x000fe2000ff1e0ff */
[----:B------:R-:W-:Y:S01]  /*4880*/  USHF.L.U32 UR9, UR13, 0x7, URZ ;  /* 0x000000070d097899 */ /* 0x000fe2000800063f */
[----:B------:R-:W-:Y:S02]  /*4890*/  UMOV UR8, UR60 ;  /* 0x0000003c00087c82 */ /* 0x000fe40008000000 */
[----:B------:R-:W-:Y:S01]  /*48a0*/  IADD3.X R3, R249, UR21, RZ, P0, !PT ;  /* 0x00000015f9037c10 */ /* 0x000fe200087fe4ff */
[----:B------:R-:W-:Y:S06]  /*48b0*/  UISETP.GE.AND UP0, UPT, UR9, UR26, UPT ;  /* 0x0000001a0900728c */ /* 0x000fec000bf06270 */
[----:B------:R-:W-:Y:S01]  /*48c0*/  PLOP3.LUT P0, PT, PT, PT, UP0, 0x80, 0x0 ;  /* 0x000000000000781c */ /* 0x000fe20003f0f008 */
[----:B------:R-:W-:Y:S04]  /*48d0*/  DEPBAR.LE SB0, 0x0 ;  /* 0x000080000000791a */ /* 0x000fe80000000000 */
[----:B------:R-:W-:Y:S06]  /*48e0*/  BAR.SYNC.DEFER_BLOCKING 0x0 ;  /* 0x0000000000007b1d */ /* 0x000fec0000010000 */
[----:B------:R-:W-:Y:S05]  /*48f0*/  LDSM.16.M88.4 R64, [R187] ;  /* 0x00000000bb40783b */ /* 0x000fea0000000200 */
[----:B------:R-:W1:Y:S05]  /*4900*/  LDSM.16.M88.4 R16, [R184+UR4+0xc000] ;  /* 0x00c00004b810783b */ /* 0x000e6a0008000200 */
[----:B------:R-:W2:Y:S05]  /*4910*/  LDSM.16.M88.4 R60, [R187+0x2000] ;  /* 0x00200000bb3c783b */ /* 0x000eaa0000000200 */
[----:B------:R-:W3:Y:S05]  /*4920*/  LDSM.16.M88.4 R32, [R184+UR4+0xc800] ;  /* 0x00c80004b820783b */ /* 0x000eea0008000200 */
[----:B------:R-:W4:Y:S05]  /*4930*/  LDSM.16.M88.4 R48, [R184+UR4+0xd000] ;  /* 0x00d00004b830783b */ /* 0x000f2a0008000200 */
[----:B------:R-:W4:Y:S05]  /*4940*/  LDSM.16.M88.4 R132, [R184+UR4+0xd800] ;  /* 0x00d80004b884783b */ /* 0x000f2a0008000200 */
[----:B------:R-:W-:Y:S05]  /*4950*/  LDSM.16.M88.4 R136, [R0] ;  /* 0x000000000088783b */ /* 0x000fea0000000200 */
[----:B------:R-:W4:Y:S05]  /*4960*/  LDSM.16.M88.4 R140, [R186] ;  /* 0x00000000ba8c783b */ /* 0x000f2a0000000200 */
[----:B------:R-:W4:Y:S01]  /*4970*/  LDSM.16.M88.4 R144, [R0+0x2000] ;  /* 0x002000000090783b */ /* 0x000f220000000200 */
[-C--:B-1----:R-:W-:Y:S04]  /*4980*/  HMMA.16816.F32 R4, R64, R16.reuse, RZ ;  /* 0x000000104004723c */ /* 0x082fe800000018ff */
[----:B------:R-:W1:Y:S02]  /*4990*/  LDSM.16.M88.4 R148, [R186+0x800] ;  /* 0x00080000ba94783b */ /* 0x000e640000000200 */
[C---:B--2---:R-:W-:Y:S03]  /*49a0*/  HMMA.16816.F32 R8, R60.reuse, R16, RZ ;  /* 0x000000103c08723c */ /* 0x044fe600000018ff */
[----:B------:R-:W2:Y:S03]  /*49b0*/  LDSM.16.M88.4 R152, [R186+0x1000] ;  /* 0x00100000ba98783b */ /* 0x000ea60000000200 */
[-C--:B------:R-:W-:Y:S02]  /*49c0*/  HMMA.16816.F32 R12, R60, R18.reuse, RZ ;  /* 0x000000123c0c723c */ /* 0x080fe400000018ff */
[----:B------:R-:W2:Y:S04]  /*49d0*/  LDSM.16.M88.4 R156, [R186+0x1800] ;  /* 0x00180000ba9c783b */ /* 0x000ea80000000200 */
[C---:B------:R-:W-:Y:S01]  /*49e0*/  HMMA.16816.F32 R16, R64.reuse, R18, RZ ;  /* 0x000000124010723c */ /* 0x040fe200000018ff */
[----:B------:R-:W-:Y:S05]  /*49f0*/  LDSM.16.M88.4 R160, [R183+0x1000] ;  /* 0x00100000b7a0783b */ /* 0x000fea0000000200 */
[-C--:B---3--:R-:W-:Y:S01]  /*4a00*/  HMMA.16816.F32 R20, R64, R32.reuse, RZ ;  /* 0x000000204014723c */ /* 0x088fe200000018ff */
[----:B------:R-:W-:Y:S05]  /*4a10*/  LDSM.16.M88.4 R164, [R183+0x1800] ;  /* 0x00180000b7a4783b */ /* 0x000fea0000000200 */
[C---:B------:R-:W-:Y:S01]  /*4a20*/  HMMA.16816.F32 R24, R60.reuse, R32, RZ ;  /* 0x000000203c18723c */ /* 0x040fe200000018ff */
[----:B------:R-:W-:Y:S05]  /*4a30*/  LDSM.16.M88.4 R168, [R185+0x800] ;  /* 0x00080000b9a8783b */ /* 0x000fea0000000200 */
[-C--:B------:R-:W-:Y:S01]  /*4a40*/  HMMA.16816.F32 R28, R60, R34.reuse, RZ ;  /* 0x000000223c1c723c */ /* 0x080fe200000018ff */
[----:B------:R-:W-:Y:S05]  /*4a50*/  LDSM.16.M88.4 R172, [R185+0x1000] ;  /* 0x00100000b9ac783b */ /* 0x000fea0000000200 */
[C---:B------:R-:W-:Y:S01]  /*4a60*/  HMMA.16816.F32 R32, R64.reuse, R34, RZ ;  /* 0x000000224020723c */ /* 0x040fe200000018ff */
[----:B------:R-:W-:Y:S05]  /*4a70*/  LDSM.16.M88.4 R176, [R185+0x1800] ;  /* 0x00180000b9b0783b */ /* 0x000fea0000000200 */
[-C--:B----4-:R-:W-:Y:S01]  /*4a80*/  HMMA.16816.F32 R36, R64, R48.reuse, RZ ;  /* 0x000000304024723c */ /* 0x090fe200000018ff */
[----:B-----5:R3:W5:Y:S05]  /*4a90*/  LDG.E R195, desc[UR14][R2.64] ;  /* 0x0000000e02c37981 */ /* 0x02076a000c1e1900 */
[----:B------:R3:W5:Y:S01]  /*4aa0*/  LDG.E R196, desc[UR14][R2.64+0x20] ;  /* 0x0000200e02c47981 */ /* 0x000762000c1e1900 */
[C---:B------:R-:W-:Y:S04]  /*4ab0*/  HMMA.16816.F32 R40, R60.reuse, R48, RZ ;  /* 0x000000303c28723c */ /* 0x040fe800000018ff */
[----:B------:R3:W5:Y:S02]  /*4ac0*/  LDG.E R194, desc[UR14][R2.64+0x100] ;  /* 0x0001000e02c27981 */ /* 0x000764000c1e1900 */
[-C--:B------:R-:W-:Y:S03]  /*4ad0*/  HMMA.16816.F32 R44, R60, R50.reuse, RZ ;  /* 0x000000323c2c723c */ /* 0x080fe600000018ff */
[----:B------:R3:W5:Y:S03]  /*4ae0*/  LDG.E R191, desc[UR14][R2.64+0x120] ;  /* 0x0001200e02bf7981 */ /* 0x000766000c1e1900 */
[C---:B------:R-:W-:Y:S06]  /*4af0*/  HMMA.16816.F32 R48, R64.reuse, R50, RZ ;  /* 0x000000324030723c */ /* 0x040fec00000018ff */
[-C--:B------:R-:W-:Y:S06]  /*4b00*/  HMMA.16816.F32 R52, R64, R132.reuse, RZ ;  /* 0x000000844034723c */ /* 0x080fec00000018ff */
[C---:B------:R-:W-:Y:S06]  /*4b10*/  HMMA.16816.F32 R56, R60.reuse, R132, RZ ;  /* 0x000000843c38723c */ /* 0x040fec00000018ff */
[-C--:B------:R-:W-:Y:S06]  /*4b20*/  HMMA.16816.F32 R60, R60, R134.reuse, RZ ;  /* 0x000000863c3c723c */ /* 0x080fec00000018ff */
[----:B------:R-:W-:Y:S06]  /*4b30*/  HMMA.16816.F32 R64, R64, R134, RZ ;  /* 0x000000864040723c */ /* 0x000fec00000018ff */
[-C--:B------:R-:W-:Y:S06]  /*4b40*/  HMMA.16816.F32 R4, R136, R140.reuse, R4 ;  /* 0x0000008c8804723c */ /* 0x080fec0000001804 */
[C---:B------:R-:W-:Y:S06]  /*4b50*/  HMMA.16816.F32 R8, R144.reuse, R140, R8 ;  /* 0x0000008c9008723c */ /* 0x040fec0000001808 */
[-C--:B------:R-:W-:Y:S06]  /*4b60*/  HMMA.16816.F32 R12, R144, R142.reuse, R12 ;  /* 0x0000008e900c723c */ /* 0x080fec000000180c */
[C---:B------:R-:W-:Y:S01]  /*4b70*/  HMMA.16816.F32 R16, R136.reuse, R142, R16 ;  /* 0x0000008e8810723c */ /* 0x040fe20000001810 */
[----:B------:R-:W-:Y:S05]  /*4b80*/  LDSM.16.M88.4 R140, [R183] ;  /* 0x00000000b78c783b */ /* 0x000fea0000000200 */
[-C--:B-1----:R-:W-:Y:S06]  /*4b90*/  HMMA.16816.F32 R20, R136, R148.reuse, R20 ;  /* 0x000000948814723c */ /* 0x082fec0000001814 */
[C---:B------:R-:W-:Y:S06]  /*4ba0*/  HMMA.16816.F32 R24, R144.reuse, R148, R24 ;  /* 0x000000949018723c */ /* 0x040fec0000001818 */
[-C--:B------:R-:W-:Y:S05]  /*4bb0*/  HMMA.16816.F32 R28, R144, R150.reuse, R28 ;  /* 0x00000096901c723c */ /* 0x080fea000000181c */
[--C-:B------:R-:W-:Y:S01]  /*4bc0*/  IMAD.IADD R148, R187, 0x1, R182.reuse ;  /* 0x00000001bb947824 */ /* 0x100fe200078e02b6 */
[C---:B------:R-:W-:Y:S04]  /*4bd0*/  HMMA.16816.F32 R32, R136.reuse, R150, R32 ;  /* 0x000000968820723c */ /* 0x040fe80000001820 */
[----:B------:R-:W1:Y:S02]  /*4be0*/  LDSM.16.M88.4 R132, [R148] ;  /* 0x000000009484783b */ /* 0x000e640000000200 */
[-C--:B--2---:R-:W-:Y:S03]  /*4bf0*/  HMMA.16816.F32 R36, R136, R152.reuse, R36 ;  /* 0x000000988824723c */ /* 0x084fe60000001824 */
[----:B------:R-:W2:Y:S03]  /*4c00*/  LDSM.16.M88.4 R148, [R148+0x2000] ;  /* 0x002000009494783b */ /* 0x000ea60000000200 */
[C---:B------:R-:W-:Y:S06]  /*4c10*/  HMMA.16816.F32 R40, R144.reuse, R152, R40 ;  /* 0x000000989028723c */ /* 0x040fec0000001828 */
[-C--:B------:R-:W-:Y:S06]  /*4c20*/  HMMA.16816.F32 R44, R144, R154.reuse, R44 ;  /* 0x0000009a902c723c */ /* 0x080fec000000182c */
[C---:B------:R-:W-:Y:S01]  /*4c30*/  HMMA.16816.F32 R48, R136.reuse, R154, R48 ;  /* 0x0000009a8830723c */ /* 0x040fe20000001830 */
[----:B------:R-:W4:Y:S05]  /*4c40*/  LDSM.16.M88.4 R152, [R183+0x800] ;  /* 0x00080000b798783b */ /* 0x000f2a0000000200 */
[-C--:B------:R-:W-:Y:S06]  /*4c50*/  HMMA.16816.F32 R52, R136, R156.reuse, R52 ;  /* 0x0000009c8834723c */ /* 0x080fec0000001834 */
[C---:B------:R-:W-:Y:S06]  /*4c60*/  HMMA.16816.F32 R56, R144.reuse, R156, R56 ;  /* 0x0000009c9038723c */ /* 0x040fec0000001838 */
[-C--:B------:R-:W-:Y:S01]  /*4c70*/  HMMA.16816.F32 R60, R144, R158.reuse, R60 ;  /* 0x0000009e903c723c */ /* 0x080fe2000000183c */
[----:B------:R-:W-:Y:S04]  /*4c80*/  LDSM.16.M88.4 R144, [R185] ;  /* 0x00000000b990783b */ /* 0x000fe80000000200 */
[----:B------:R-:W-:Y:S01]  /*4c90*/  IMAD.IADD R156, R0, 0x1, R182 ;  /* 0x00000001009c7824 */ /* 0x000fe200078e02b6 */
[----:B------:R-:W-:Y:S04]  /*4ca0*/  HMMA.16816.F32 R64, R136, R158, R64 ;  /* 0x0000009e8840723c */ /* 0x000fe80000001840 */
[----:B------:R-:W3:Y:S02]  /*4cb0*/  LDSM.16.M88.4 R136, [R156] ;  /* 0x000000009c88783b */ /* 0x000ee40000000200 */
[-C--:B-1----:R-:W-:Y:S03]  /*4cc0*/  HMMA.16816.F32 R4, R132, R140.reuse, R4 ;  /* 0x0000008c8404723c */ /* 0x082fe60000001804 */
[----:B------:R-:W1:Y:S03]  /*4cd0*/  LDSM.16.M88.4 R156, [R156+0x2000] ;  /* 0x002000009c9c783b */ /* 0x000e660000000200 */
[C---:B--2---:R-:W-:Y:S06]  /*4ce0*/  HMMA.16816.F32 R8, R148.reuse, R140, R8 ;  /* 0x0000008c9408723c */ /* 0x044fec0000001808 */
[-C--:B------:R-:W-:Y:S06]  /*4cf0*/  HMMA.16816.F32 R12, R148, R142.reuse, R12 ;  /* 0x0000008e940c723c */ /* 0x080fec000000180c */
[C---:B------:R-:W-:Y:S06]  /*4d00*/  HMMA.16816.F32 R16, R132.reuse, R142, R16 ;  /* 0x0000008e8410723c */ /* 0x040fec0000001810 */
[-C--:B----4-:R-:W-:Y:S06]  /*4d10*/  HMMA.16816.F32 R20, R132, R152.reuse, R20 ;  /* 0x000000988414723c */ /* 0x090fec0000001814 */
[C---:B------:R-:W-:Y:S06]  /*4d20*/  HMMA.16816.F32 R24, R148.reuse, R152, R24 ;  /* 0x000000989418723c */ /* 0x040fec0000001818 */
[-C--:B------:R-:W-:Y:S06]  /*4d30*/  HMMA.16816.F32 R28, R148, R154.reuse, R28 ;  /* 0x0000009a941c723c */ /* 0x080fec000000181c */
        /* <DEDUP_REMOVED lines=8> */
[----:B------:R-:W-:Y:S06]  /*4dc0*/  HMMA.16816.F32 R64, R132, R166, R64 ;  /* 0x000000a68440723c */ /* 0x000fec0000001840 */
[-C--:B---3--:R-:W-:Y:S06]  /*4dd0*/  HMMA.16816.F32 R4, R136, R144.reuse, R4 ;  /* 0x000000908804723c */ /* 0x088fec0000001804 */
[C---:B-1----:R-:W-:Y:S06]  /*4de0*/  HMMA.16816.F32 R8, R156.reuse, R144, R8 ;  /* 0x000000909c08723c */ /* 0x042fec0000001808 */
        /* <DEDUP_REMOVED lines=16> */
[----:B------:R-:W-:Y:S11]  /*4ef0*/  @!P0 BRA `(.L_x_568) ;  /* 0x0000000000308947 */ /* 0x000ff60003800000 */
[----:B------:R-:W-:Y:S02]  /*4f00*/  USHF.L.U32 UR6, UR23, 0x7, URZ ;  /* 0x0000000717067899 */ /* 0x000fe4000800063f */
[----:B------:R-:W-:Y:S02]  /*4f10*/  UIADD3 UR10, UR9, 0x80, URZ ;  /* 0x00000080090a7890 */ /* 0x000fe4000fffe03f */
[----:B------:R-:W-:Y:S02]  /*4f20*/  UIADD3 UR7, UR6, UR17, URZ ;  /* 0x0000001106077290 */ /* 0x000fe4000fffe03f */
[----:B------:R-:W-:Y:S02]  /*4f30*/  UIADD3 UR8, UR6, 0x80, URZ ;  /* 0x0000008006087890 */ /* 0x000fe4000fffe03f */
[----:B------:R-:W-:Y:S04]  /*4f40*/  UIADD3 UR6, UR18, UR7, -UR12 ;  /* 0x0000000712067290 */ /* 0x000fe8000fffe80c */
[----:B------:R-:W-:Y:S01]  /*4f50*/  UISETP.GE.AND UP0, UPT, UR10, UR6, UPT ;  /* 0x000000060a00728c */ /* 0x000fe2000bf06270 */
[----:B------:R-:W-:Y:S01]  /*4f60*/  IMAD.U32 R0, RZ, RZ, UR8 ;  /* 0x00000008ff007e24 */ /* 0x000fe2000f8e00ff */
[----:B------:R-:W-:Y:S04]  /*4f70*/  UMOV UR8, UR18 ;  /* 0x0000001200087c82 */ /* 0x000fe80008000000 */
[----:B------:R-:W-:Y:S02]  /*4f80*/  ISETP.LT.AND P0, PT, R0, UR12, PT ;  /* 0x0000000c00007c0c */ /* 0x000fe4000bf01270 */
[----:B------:R-:W-:Y:S11]  /*4f90*/  PLOP3.LUT P1, PT, PT, PT, UP0, 0x80, 0x0 ;  /* 0x000000000000781c */ /* 0x000ff60003f2f008 */
[----:B------:R-:W-:Y:S02]  /*4fa0*/  @!UPT UIADD3 URZ, URZ, URZ, URZ ;  /* 0x0000003f3f3ff290 */ /* 0x000fe4000fffe03f */
[----:B------:R-:W-:Y:S05]  /*4fb0*/  @!P1 BRA P0, `(.L_x_569) ;  /* 0x0000000c00a09947 */ /* 0x000fea0000000000 */
.L_x_568:
[----:B------:R-:W-:Y:S01]  /*4fc0*/  UIADD3 UR6, UR12, 0x1, -UR17 ;  /* 0x000000010c067890 */ /* 0x000fe2000fffe811 */
[----:B------:R-:W-:Y:S01]  /*4fd0*/  IMAD.U32 R0, RZ, RZ, UR23 ;  /* 0x00000017ff007e24 */ /* 0x000fe2000f8e00ff */
[----:B------:R-:W-:Y:S01]  /*4fe0*/  UIADD3 UR7, -UR8, UR12, -UR17 ;  /* 0x0000000c08077290 */ /* 0x000fe2000fffe911 */
[----:B------:R-:W-:Y:S01]  /*4ff0*/  VIADD R132, R245, UR9 ;  /* 0x00000009f5847c36 */ /* 0x000fe20008000000 */
[----:B------:R-:W-:Y:S01]  /*5000*/  UIADD3 UR6, UR6, UR31, URZ ;  /* 0x0000001f06067290 */ /* 0x000fe2000fffe03f */
[----:B------:R-:W-:Y:S01]  /*5010*/  IMAD R0, R0, 0x80, R252 ;  /* 0x0000008000007824 */ /* 0x000fe200078e02fc */
[----:B------:R-:W-:Y:S01]  /*5020*/  UMOV UR18, UR8 ;  /* 0x0000000800127c82 */ /* 0x000fe20008000000 */
[C---:B------:R-:W-:Y:S01]  /*5030*/  VIADD R133, R132.reuse, 0x40 ;  /* 0x0000004084857836 */ /* 0x040fe20000000000 */
[----:B------:R-:W-:Y:S01]  /*5040*/  VIADDMNMX R3, R132, UR7, RZ, !PT ;  /* 0x0000000784037c46 */ /* 0x000fe2000f8001ff */
[C---:B------:R-:W-:Y:S02]  /*5050*/  VIADD R148, R0.reuse, 0x1 ;  /* 0x0000000100947836 */ /* 0x040fe40000000000 */
[----:B------:R-:W-:Y:S01]  /*5060*/  IMAD.U32 R2, RZ, RZ, UR6 ;  /* 0x00000006ff027e24 */ /* 0x000fe2000f8e00ff */
[CC--:B------:R-:W-:Y:S01]  /*5070*/  ISETP.GE.AND P0, PT, R0.reuse, R3.reuse, PT ;  /* 0x000000030000720c */ /* 0x0c0fe20003f06270 */
[----:B------:R-:W-:Y:S01]  /*5080*/  VIADD R147, R0, 0x8 ;  /* 0x0000000800937836 */ /* 0x000fe20000000000 */
[-C--:B------:R-:W-:Y:S01]  /*5090*/  ISETP.GE.AND P6, PT, R148, R3.reuse, PT ;  /* 0x000000039400720c */ /* 0x080fe20003fc6270 */
[----:B------:R-:W-:Y:S01]  /*50a0*/  VIADD R146, R0, 0x9 ;  /* 0x0000000900927836 */ /* 0x000fe20000000000 */
[----:B------:R-:W-:Y:S01]  /*50b0*/  VIADDMNMX R2, R132, R2, UR12, PT ;  /* 0x0000000c84027e46 */ /* 0x000fe2000b800102 */
[C---:B------:R-:W-:Y:S01]  /*50c0*/  VIADD R145, R0.reuse, 0x10 ;  /* 0x0000001000917836 */ /* 0x040fe20000000000 */
        /* <DEDUP_REMOVED lines=11> */
[C---:B------:R-:W-:Y:S01]  /*5180*/  VIADD R139, R0.reuse, 0x28 ;  /* 0x00000028008b7836 */ /* 0x040fe20000000000 */
[-C--:B------:R-:W-:Y:S01]  /*5190*/  ISETP.GE.AND P3, PT, R145, R3.reuse, PT ;  /* 0x000000039100720c */ /* 0x080fe20003f66270 */
        /* <DEDUP_REMOVED lines=9> */
[-C--:B------:R-:W-:Y:S01]  /*5230*/  ISETP.GE.OR P5, PT, R147, R2.reuse, !P5 ;  /* 0x000000029300720c */ /* 0x080fe20006fa6670 */
[----:B------:R-:W-:Y:S01]  /*5240*/  IMAD.U32 R150, RZ, RZ, UR6 ;  /* 0x00000006ff967e24 */ /* 0x000fe2000f8e00ff */
[-C--:B------:R-:W-:Y:S01]  /*5250*/  ISETP.GE.OR P4, PT, R146, R2.reuse, !P4 ;  /* 0x000000029200720c */ /* 0x080fe20006786670 */
[----:B------:R-:W-:Y:S01]  /*5260*/  IMAD.U32 R149, RZ, RZ, UR6 ;  /* 0x00000006ff957e24 */ /* 0x000fe2000f8e00ff */
[-C--:B------:R-:W-:Y:S02]  /*5270*/  ISETP.GE.OR P3, PT, R145, R2.reuse, !P3 ;  /* 0x000000029100720c */ /* 0x080fe40005f66670 */
[-C--:B------:R-:W-:Y:S02]  /*5280*/  ISETP.GE.OR P2, PT, R144, R2.reuse, !P2 ;  /* 0x000000029000720c */ /* 0x080fe40005746670 */
[-C--:B------:R-:W-:Y:S02]  /*5290*/  ISETP.GE.OR P1, PT, R143, R2.reuse, !P1 ;  /* 0x000000028f00720c */ /* 0x080fe40004f26670 */
[-C--:B------:R-:W-:Y:S02]  /*52a0*/  ISETP.GE.OR P0, PT, R142, R2.reuse, !P0 ;  /* 0x000000028e00720c */ /* 0x080fe40004706670 */
[-C--:B------:R-:W-:Y:S02]  /*52b0*/  ISETP.GE.OR P6, PT, R141, R2.reuse, !P6 ;  /* 0x000000028d00720c */ /* 0x080fe400077c6670 */
[----:B------:R-:W-:Y:S02]  /*52c0*/  FSEL R16, R16, -INF , !P5 ;  /* 0xff80000010107808 */ /* 0x000fe40006800000 */
        /* <DEDUP_REMOVED lines=11> */
[-C--:B------:R-:W-:Y:S02]  /*5380*/  ISETP.GE.AND P0, PT, R135, R3.reuse, PT ;  /* 0x000000038700720c */ /* 0x080fe40003f06270 */
[----:B------:R-:W-:Y:S01]  /*5390*/  ISETP.GE.AND P6, PT, R134, R3, PT ;  /* 0x000000038600720c */ /* 0x000fe20003fc6270 */
[----:B------:R-:W-:Y:S01]  /*53a0*/  VIADD R3, R132, 0x8 ;  /* 0x0000000884037836 */ /* 0x000fe20000000000 */
[-C--:B------:R-:W-:Y:S02]  /*53b0*/  ISETP.GE.OR P5, PT, R140, R2.reuse, !P5 ;  /* 0x000000028c00720c */ /* 0x080fe40006fa6670 */
[-C--:B------:R-:W-:Y:S02]  /*53c0*/  ISETP.GE.OR P4, PT, R139, R2.reuse, !P4 ;  /* 0x000000028b00720c */ /* 0x080fe40006786670 */
[-C--:B------:R-:W-:Y:S02]  /*53d0*/  ISETP.GE.OR P3, PT, R138, R2.reuse, !P3 ;  /* 0x000000028a00720c */ /* 0x080fe40005f66670 */
[-C--:B------:R-:W-:Y:S02]  /*53e0*/  ISETP.GE.OR P2, PT, R137, R2.reuse, !P2 ;  /* 0x000000028900720c */ /* 0x080fe40005746670 */
[-C--:B------:R-:W-:Y:S02]  /*53f0*/  ISETP.GE.OR P1, PT, R136, R2.reuse, !P1 ;  /* 0x000000028800720c */ /* 0x080fe40004f26670 */
[-C--:B------:R-:W-:Y:S02]  /*5400*/  ISETP.GE.OR P0, PT, R135, R2.reuse, !P0 ;  /* 0x000000028700720c */ /* 0x080fe40004706670 */
[----:B------:R-:W-:Y:S01]  /*5410*/  ISETP.GE.OR P6, PT, R134, R2, !P6 ;  /* 0x000000028600720c */ /* 0x000fe200077c6670 */
[----:B------:R-:W-:Y:S01]  /*5420*/  IMAD.U32 R2, RZ, RZ, UR6 ;  /* 0x00000006ff027e24 */ /* 0x000fe2000f8e00ff */
[----:B------:R-:W-:Y:S02]  /*5430*/  VIADDMNMX R3, R3, UR7, RZ, !PT ;  /* 0x0000000703037c46 */ /* 0x000fe4000f8001ff */
[----:B------:R-:W-:Y:S02]  /*5440*/  FSEL R37, R37, -INF , !P5 ;  /* 0xff80000025257808 */ /* 0x000fe40006800000 */
[--C-:B------:R-:W-:Y:S02]  /*5450*/  IADD3 R2, R2, 0x8, R132.reuse ;  /* 0x0000000802027810 */ /* 0x100fe40007ffe084 */
[----:B------:R-:W-:Y:S02]  /*5460*/  FSEL R48, R48, -INF , !P4 ;  /* 0xff80000030307808 */ /* 0x000fe40006000000 */
[-C--:B------:R-:W-:Y:S02]  /*5470*/  ISETP.GE.AND P5, PT, R0, R3.reuse, PT ;  /* 0x000000030000720c */ /* 0x080fe40003fa6270 */
[-C--:B------:R-:W-:Y:S02]  /*5480*/  ISETP.GE.AND P4, PT, R148, R3.reuse, PT ;  /* 0x000000039400720c */ /* 0x080fe40003f86270 */
[----:B------:R-:W-:Y:S02]  /*5490*/  VIMNMX R2, R2, UR12, PT ;  /* 0x0000000c02027c48 */ /* 0x000fe4000bfe0100 */
        /* <DEDUP_REMOVED lines=8> */
[-C--:B------:R-:W-:Y:S02]  /*5520*/  ISETP.GE.OR P5, PT, R0, R2.reuse, !P5 ;  /* 0x000000020000720c */ /* 0x080fe40006fa6670 */
        /* <DEDUP_REMOVED lines=8> */
[-C--:B------:R-:W-:Y:S02]  /*55b0*/  ISETP.GE.AND P6, PT, R143, R3.reuse, PT ;  /* 0x000000038f00720c */ /* 0x080fe40003fc6270 */
        /* <DEDUP_REMOVED lines=16> */
[-C--:B------:R-:W-:Y:S02]  /*56c0*/  ISETP.GE.OR P0, PT, R137, R2.reuse, !P0 ;  /* 0x000000028900720c */ /* 0x080fe40004706670 */
[--C-:B------:R-:W-:Y:S02]  /*56d0*/  IADD3 R150, R150, 0x40, R132.reuse ;  /* 0x0000004096967810 */ /* 0x100fe40007ffe084 */
[----:B------:R-:W-:Y:S02]  /*56e0*/  VIADDMNMX R133, R133, UR7, RZ, !PT ;  /* 0x0000000785857c46 */ /* 0x000fe4000f8001ff */
[----:B------:R-:W-:Y:S02]  /*56f0*/  FSEL R34, R34, -INF , !P6 ;  /* 0xff80000022227808 */ /* 0x000fe40007000000 */
[----:B------:R-:W-:Y:S02]  /*5700*/  FSEL R35, R35, -INF , !P5 ;  /* 0xff80000023237808 */ /* 0x000fe40006800000 */
[----:B------:R-:W-:Y:S02]  /*5710*/  FSEL R38, R38, -INF , !P4 ;  /* 0xff80000026267808 */ /* 0x000fe40006000000 */
[-C--:B------:R-:W-:Y:S02]  /*5720*/  ISETP.GE.AND P6, PT, R136, R3.reuse, PT ;  /* 0x000000038800720c */ /* 0x080fe40003fc6270 */
[-C--:B------:R-:W-:Y:S02]  /*5730*/  ISETP.GE.AND P5, PT, R135, R3.reuse, PT ;  /* 0x000000038700720c */ /* 0x080fe40003fa6270 */
[----:B------:R-:W-:Y:S01]  /*5740*/  ISETP.GE.AND P4, PT, R134, R3, PT ;  /* 0x000000038600720c */ /* 0x000fe20003f86270 */
[----:B------:R-:W-:Y:S01]  /*5750*/  VIADD R3, R132, 0x48 ;  /* 0x0000004884037836 */ /* 0x000fe20000000000 */
[----:B------:R-:W-:Y:S02]  /*5760*/  IADD3 R149, R149, 0x48, R132 ;  /* 0x0000004895957810 */ /* 0x000fe40007ffe084 */
        /* <DEDUP_REMOVED lines=8> */
[----:B------:R-:W-:Y:S02]  /*57f0*/  VIMNMX R132, R150, UR12, PT ;  /* 0x0000000c96847c48 */ /* 0x000fe4000bfe0100 */
[-C--:B------:R-:W-:Y:S02]  /*5800*/  ISETP.GE.OR P6, PT, R136, R2.reuse, !P6 ;  /* 0x000000028800720c */ /* 0x080fe400077c6670 */
[-C--:B------:R-:W-:Y:S02]  /*5810*/  ISETP.GE.OR P5, PT, R135, R2.reuse, !P5 ;  /* 0x000000028700720c */ /* 0x080fe40006fa6670 */
[----:B------:R-:W-:Y:S02]  /*5820*/  ISETP.GE.OR P4, PT, R134, R2, !P4 ;  /* 0x000000028600720c */ /* 0x000fe40006786670 */
        /* <DEDUP_REMOVED lines=25> */
[----:B------:R-:W-:Y:S02]  /*59c0*/  VIADDMNMX R3, R3, UR7, RZ, !PT ;  /* 0x0000000703037c46 */ /* 0x000fe4000f8001ff */
        /* <DEDUP_REMOVED lines=11> */
[----:B------:R-:W-:Y:S02]  /*5a80*/  ISETP.GE.AND P2, PT, R134, R133, PT ;  /* 0x000000858600720c */ /* 0x000fe40003f46270 */
[-C--:B------:R-:W-:Y:S02]  /*5a90*/  ISETP.GE.AND P1, PT, R0, R3.reuse, PT ;  /* 0x000000030000720c */ /* 0x080fe40003f26270 */
[----:B------:R-:W-:Y:S02]  /*5aa0*/  VIMNMX R2, R149, UR12, PT ;  /* 0x0000000c95027c48 */ /* 0x000fe4000bfe0100 */
[-C--:B------:R-:W-:Y:S02]  /*5ab0*/  ISETP.GE.AND P0, PT, R148, R3.reuse, PT ;  /* 0x000000039400720c */ /* 0x080fe40003f06270 */
[-C--:B------:R-:W-:Y:S02]  /*5ac0*/  ISETP.GE.OR P6, PT, R138, R132.reuse, !P6 ;  /* 0x000000848a00720c */ /* 0x080fe400077c6670 */
[-C--:B------:R-:W-:Y:S02]  /*5ad0*/  ISETP.GE.OR P5, PT, R137, R132.reuse, !P5 ;  /* 0x000000848900720c */ /* 0x080fe40006fa6670 */
[-C--:B------:R-:W-:Y:S02]  /*5ae0*/  ISETP.GE.OR P4, PT, R136, R132.reuse, !P4 ;  /* 0x000000848800720c */ /* 0x080fe40006786670 */
[-C--:B------:R-:W-:Y:S02]  /*5af0*/  ISETP.GE.OR P3, PT, R135, R132.reuse, !P3 ;  /* 0x000000848700720c */ /* 0x080fe40005f66670 */
[----:B------:R-:W-:Y:S02]  /*5b00*/  ISETP.GE.OR P2, PT, R134, R132, !P2 ;  /* 0x000000848600720c */ /* 0x000fe40005746670 */
        /* <DEDUP_REMOVED lines=50> */
[----:B------:R-:W-:Y:S07]  /*5e30*/  FSEL R63, R63, -INF , !P0 ;  /* 0xff8000003f3f7808 */ /* 0x000fee0004000000 */
.L_x_569:
[C---:B------:R-:W-:Y:S01]  /*5e40*/  FMUL.FTZ R132, R243.reuse, 1.4426950216293334961 ;  /* 0x3fb8aa3bf3847820 */ /* 0x040fe20000410000 */
[----:B------:R-:W-:Y:S01]  /*5e50*/  FSETP.NEU.FTZ.AND P0, PT, R243, -INF , PT ;  /* 0xff800000f300780b */ /* 0x000fe20003f1d000 */
[----:B------:R-:W-:Y:S01]  /*5e60*/  FMUL.FTZ R3, R244, 1.4426950216293334961 ;  /* 0x3fb8aa3bf4037820 */ /* 0x000fe20000410000 */
[----:B------:R-:W-:Y:S01]  /*5e70*/  FMUL.FTZ R2, R241, 1.4426950216293334961 ;  /* 0x3fb8aa3bf1027820 */ /* 0x000fe20000410000 */
[----:B------:R-:W-:Y:S01]  /*5e80*/  FMUL.FTZ R0, R242, 1.4426950216293334961 ;  /* 0x3fb8aa3bf2007820 */ /* 0x000fe20000410000 */
[----:B------:R-:W-:Y:S01]  /*5e90*/  FSEL R132, R132, RZ, P0 ;  /* 0x000000ff84847208 */ /* 0x000fe20000000000 */
[----:B------:R-:W-:Y:S01]  /*5ea0*/  UISETP.GT.AND UP3, UPT, UR13, UR24, UPT ;  /* 0x000000180d00728c */ /* 0x000fe2000bf64270 */
[----:B------:R-:W-:Y:S02]  /*5eb0*/  FSETP.NEU.FTZ.AND P0, PT, R244, -INF , PT ;  /* 0xff800000f400780b */ /* 0x000fe40003f1d000 */
[----:B------:R-:W-:Y:S01]  /*5ec0*/  LEA R140, R189, UR4, 0x1 ;  /* 0x00000004bd8c7c11 */ /* 0x000fe2000f8e08ff */
[--C-:B------:R-:W-:Y:S01]  /*5ed0*/  FFMA.FTZ R4, R4, UR11, -R132.reuse ;  /* 0x0000000b04047c23 */ /* 0x100fe20008010884 */
[----:B------:R-:W-:Y:S01]  /*5ee0*/  FSEL R3, R3, RZ, P0 ;  /* 0x000000ff03037208 */ /* 0x000fe20000000000 */
[--C-:B------:R-:W-:Y:S01]  /*5ef0*/  FFMA.FTZ R5, R5, UR11, -R132.reuse ;  /* 0x0000000b05057c23 */ /* 0x100fe20008010884 */
[--C-:B------:R-:W-:Y:S01]  /*5f00*/  FFMA.FTZ R16, R16, UR11, -R132.reuse ;  /* 0x0000000b10107c23 */ /* 0x100fe20008010884 */
        /* <DEDUP_REMOVED lines=9> */
[--C-:B------:R-:W-:Y:S01]  /*5fa0*/  FFMA.FTZ R66, R66, UR11, -R3.reuse ;  /* 0x0000000b42427c23 */ /* 0x100fe20008010803 */
[--C-:B------:R-:W-:Y:S01]  /*5fb0*/  FFMA.FTZ R6, R6, UR11, -R3.reuse ;  /* 0x0000000b06067c23 */ /* 0x100fe20008010803 */
[--C-:B------:R-:W-:Y:S01]  /*5fc0*/  FFMA.FTZ R7, R7, UR11, -R3.reuse ;  /* 0x0000000b07077c23 */ /* 0x100fe20008010803 */
[--C-:B------:R-:W-:Y:S01]  /*5fd0*/  FFMA.FTZ R22, R22, UR11, -R3.reuse ;  /* 0x0000000b16167c23 */ /* 0x100fe20008010803 */
[--C-:B------:R-:W-:Y:S01]  /*5fe0*/  FFMA.FTZ R23, R23, UR11, -R3.reuse ;  /* 0x0000000b17177c23 */ /* 0x100fe20008010803 */
[--C-:B------:R-:W-:Y:S01]  /*5ff0*/  FFMA.FTZ R38, R38, UR11, -R3.reuse ;  /* 0x0000000b26267c23 */ /* 0x100fe20008010803 */
[--C-:B------:R-:W-:Y:S03]  /*6000*/  FFMA.FTZ R39, R39, UR11, -R3.reuse ;  /* 0x0000000b27277c23 */ /* 0x100fe60008010803 */
[----:B------:R-:W-:Y:S01]  /*6010*/  MUFU.EX2 R145, R6 ;  /* 0x0000000600917308 */ /* 0x000fe20000000800 */
[--C-:B------:R-:W-:Y:S01]  /*6020*/  FFMA.FTZ R54, R54, UR11, -R3.reuse ;  /* 0x0000000b36367c23 */ /* 0x100fe20008010803 */
[--C-:B------:R-:W-:Y:S01]  /*6030*/  FFMA.FTZ R55, R55, UR11, -R3.reuse ;  /* 0x0000000b37377c23 */ /* 0x100fe20008010803 */
[----:B------:R-:W-:Y:S01]  /*6040*/  FFMA.FTZ R3, R67, UR11, -R3 ;  /* 0x0000000b43037c23 */ /* 0x000fe20008010803 */
[--C-:B------:R-:W-:Y:S01]  /*6050*/  FFMA.FTZ R32, R32, UR11, -R132.reuse ;  /* 0x0000000b20207c23 */ /* 0x100fe20008010884 */
[--C-:B------:R-:W-:Y:S01]  /*6060*/  FFMA.FTZ R33, R33, UR11, -R132.reuse ;  /* 0x0000000b21217c23 */ /* 0x100fe20008010884 */
[--C-:B------:R-:W-:Y:S01]  /*6070*/  FFMA.FTZ R48, R48, UR11, -R132.reuse ;  /* 0x0000000b30307c23 */ /* 0x100fe20008010884 */
[--C-:B------:R-:W-:Y:S03]  /*6080*/  FFMA.FTZ R49, R49, UR11, -R132.reuse ;  /* 0x0000000b31317c23 */ /* 0x100fe60008010884 */
[----:B------:R1:W-:Y:S01]  /*6090*/  MUFU.EX2 R237, R3 ;  /* 0x0000000300ed7308 */ /* 0x0003e20000000800 */
[----:B------:R-:W-:Y:S01]  /*60a0*/  FSETP.NEU.FTZ.AND P0, PT, R241, -INF , PT ;  /* 0xff800000f100780b */ /* 0x000fe20003f1d000 */
[--C-:B------:R-:W-:Y:S01]  /*60b0*/  FFMA.FTZ R64, R64, UR11, -R132.reuse ;  /* 0x0000000b40407c23 */ /* 0x100fe20008010884 */
[----:B------:R-:W-:Y:S01]  /*60c0*/  IADD3 R140, R188, R140, RZ ;  /* 0x0000008cbc8c7210 */ /* 0x000fe20007ffe0ff */
[--C-:B------:R-:W-:Y:S01]  /*60d0*/  FFMA.FTZ R20, R20, UR11, -R132.reuse ;  /* 0x0000000b14147c23 */ /* 0x100fe20008010884 */
[----:B------:R-:W-:Y:S01]  /*60e0*/  FSEL R2, R2, RZ, P0 ;  /* 0x000000ff02027208 */ /* 0x000fe20000000000 */
[--C-:B------:R-:W-:Y:S01]  /*60f0*/  FFMA.FTZ R21, R21, UR11, -R132.reuse ;  /* 0x0000000b15157c23 */ /* 0x100fe20008010884 */
[--C-:B------:R-:W-:Y:S03]  /*6100*/  FFMA.FTZ R36, R36, UR11, -R132.reuse ;  /* 0x0000000b24247c23 */ /* 0x100fe60008010884 */
[----:B------:R-:W2:Y:S01]  /*6110*/  MUFU.EX2 R152, R7 ;  /* 0x0000000700987308 */ /* 0x000ea20000000800 */
[----:B------:R-:W-:Y:S01]  /*6120*/  FFMA.FTZ R37, R37, UR11, -R132 ;  /* 0x0000000b25257c23 */ /* 0x000fe20008010884 */
        /* <DEDUP_REMOVED lines=14> */
[----:B------:R-:W3:Y:S01]  /*6210*/  MUFU.EX2 R171, R17 ;  /* 0x0000001100ab7308 */ /* 0x000ee20000000800 */
[--C-:B------:R-:W-:Y:S01]  /*6220*/  FFMA.FTZ R56, R56, UR11, -R2.reuse ;  /* 0x0000000b38387c23 */ /* 0x100fe20008010802 */
[--C-:B------:R-:W-:Y:S01]  /*6230*/  FFMA.FTZ R57, R57, UR11, -R2.reuse ;  /* 0x0000000b39397c23 */ /* 0x100fe20008010802 */
[----:B------:R-:W-:Y:S01]  /*6240*/  FFMA.FTZ R2, R61, UR11, -R2 ;  /* 0x0000000b3d027c23 */ /* 0x000fe20008010802 */
[--C-:B------:R-:W-:Y:S01]  /*6250*/  FFMA.FTZ R52, R52, UR11, -R132.reuse ;  /* 0x0000000b34347c23 */ /* 0x100fe20008010884 */
[--C-:B------:R-:W-:Y:S01]  /*6260*/  FFMA.FTZ R53, R53, UR11, -R132.reuse ;  /* 0x0000000b35357c23 */ /* 0x100fe20008010884 */
[----:B------:R-:W-:Y:S01]  /*6270*/  FFMA.FTZ R132, R65, UR11, -R132 ;  /* 0x0000000b41847c23 */ /* 0x000fe20008010884 */
[----:B------:R-:W-:Y:S03]  /*6280*/  FSETP.NEU.FTZ.AND P0, PT, R242, -INF , PT ;  /* 0xff800000f200780b */ /* 0x000fe60003f1d000 */
[----:B------:R-:W-:Y:S01]  /*6290*/  MUFU.EX2 R170, R18 ;  /* 0x0000001200aa7308 */ /* 0x000fe20000000800 */
[----:B------:R-:W-:Y:S02]  /*62a0*/  FSEL R0, R0, RZ, P0 ;  /* 0x000000ff00007208 */ /* 0x000fe40000000000 */
[----:B------:R-:W-:Y:S07]  /*62b0*/  PLOP3.LUT P0, PT, PT, PT, UP3, 0x80, 0x0 ;  /* 0x000000000000781c */ /* 0x000fee0003f0f038 */
        /* <DEDUP_REMOVED lines=16> */
[----:B------:R-:W4:Y:S01]  /*63c0*/  MUFU.EX2 R150, R9 ;  /* 0x0000000900967308 */ /* 0x000f220000000800 */
[--C-:B------:R-:W-:Y:S01]  /*63d0*/  FFMA.FTZ R59, R59, UR11, -R0.reuse ;  /* 0x0000000b3b3b7c23 */ /* 0x100fe20008010800 */
[----:B------:R-:W-:Y:S08]  /*63e0*/  FFMA.FTZ R0, R63, UR11, -R0 ;  /* 0x0000000b3f007c23 */ /* 0x000ff00008010800 */
        /* <DEDUP_REMOVED lines=53> */
[----:B-1----:R-:W-:Y:S02]  /*6740*/  F2FP.F16.F32.PACK_AB R3, R146, R147 ;  /* 0x000000939203723e */ /* 0x002fe400000000ff */
[----:B--2---:R-:W-:Y:S02]  /*6750*/  F2FP.F16.F32.PACK_AB R6, R152, R145 ;  /* 0x000000919806723e */ /* 0x004fe400000000ff */
[----:B---3--:R-:W-:Y:S01]  /*6760*/  F2FP.F16.F32.PACK_AB R4, R171, R172 ;  /* 0x000000acab04723e */ /* 0x008fe200000000ff */
[----:B------:R1:W-:Y:S01]  /*6770*/  STS [R201+0x1c000], R3 ;  /* 0x01c00003c9007388 */ /* 0x0003e20000000800 */
[----:B----4-:R-:W-:Y:S02]  /*6780*/  F2FP.F16.F32.PACK_AB R5, R150, R151 ;  /* 0x000000979605723e */ /* 0x010fe400000000ff */
[----:B------:R-:W-:Y:S01]  /*6790*/  F2FP.F16.F32.PACK_AB R2, R165, R166 ;  /* 0x000000a6a502723e */ /* 0x000fe200000000ff */
[----:B------:R2:W-:Y:S01]  /*67a0*/  STS [R201+0x1c400], R6 ;  /* 0x01c40006c9007388 */ /* 0x0005e20000000800 */
[----:B------:R-:W-:Y:S03]  /*67b0*/  F2FP.F16.F32.PACK_AB R0, R237, R238 ;  /* 0x000000eeed00723e */ /* 0x000fe600000000ff */
[----:B------:R3:W-:Y:S01]  /*67c0*/  STS [R203+0x1c000], R4 ;  /* 0x01c00004cb007388 */ /* 0x0007e20000000800 */
[----:B-1----:R-:W-:Y:S02]  /*67d0*/  F2FP.F16.F32.PACK_AB R3, R169, R170 ;  /* 0x000000aaa903723e */ /* 0x002fe400000000ff */
[----:B--2---:R-:W-:Y:S03]  /*67e0*/  F2FP.F16.F32.PACK_AB R6, R148, R149 ;  /* 0x000000959406723e */ /* 0x004fe600000000ff */
[----:B------:R1:W-:Y:S01]  /*67f0*/  STS [R203+0x1c400], R3 ;  /* 0x01c40003cb007388 */ /* 0x0003e20000000800 */
[----:B---3--:R-:W-:Y:S03]  /*6800*/  F2FP.F16.F32.PACK_AB R4, R153, R154 ;  /* 0x0000009a9904723e */ /* 0x008fe600000000ff */
[----:B------:R2:W-:Y:S04]  /*6810*/  STS [R201+0x1e000], R5 ;  /* 0x01e00005c9007388 */ /* 0x0005e80000000800 */
[----:B------:R3:W-:Y:S04]  /*6820*/  STS [R201+0x1e400], R6 ;  /* 0x01e40006c9007388 */ /* 0x0007e80000000800 */
[----:B------:R4:W-:Y:S01]  /*6830*/  STS [R203+0x1e400], R4 ;  /* 0x01e40004cb007388 */ /* 0x0009e20000000800 */
[----:B-1----:R-:W-:Y:S02]  /*6840*/  F2FP.F16.F32.PACK_AB R3, R163, R164 ;  /* 0x000000a4a303723e */ /* 0x002fe400000000ff */
[----:B--2---:R-:W-:Y:S02]  /*6850*/  F2FP.F16.F32.PACK_AB R5, R155, R156 ;  /* 0x0000009c9b05723e */ /* 0x004fe400000000ff */
[----:B---3--:R-:W-:Y:S03]  /*6860*/  F2FP.F16.F32.PACK_AB R6, R159, R161 ;  /* 0x000000a19f06723e */ /* 0x008fe600000000ff */
[----:B------:R1:W-:Y:S01]  /*6870*/  STS [R203+0x1e000], R5 ;  /* 0x01e00005cb007388 */ /* 0x0003e20000000800 */
[----:B----4-:R-:W-:Y:S03]  /*6880*/  F2FP.F16.F32.PACK_AB R4, R222, R224 ;  /* 0x000000e0de04723e */ /* 0x010fe600000000ff */
[----:B------:R2:W-:Y:S01]  /*6890*/  STS [R207+0x1c000], R3 ;  /* 0x01c00003cf007388 */ /* 0x0005e20000000800 */
[----:B-1----:R-:W-:Y:S02]  /*68a0*/  F2FP.F16.F32.PACK_AB R5, R160, R162 ;  /* 0x000000a2a005723e */ /* 0x002fe400000000ff */
[----:B--2---:R-:W-:Y:S03]  /*68b0*/  F2FP.F16.F32.PACK_AB R3, R219, R221 ;  /* 0x000000dddb03723e */ /* 0x004fe600000000ff */
[----:B------:R1:W-:Y:S04]  /*68c0*/  STS [R207+0x1c400], R5 ;  /* 0x01c40005cf007388 */ /* 0x0003e80000000800 */
[----:B------:R2:W-:Y:S04]  /*68d0*/  STS [R206+0x1c000], R4 ;  /* 0x01c00004ce007388 */ /* 0x0005e80000000800 */
[----:B------:R3:W-:Y:S04]  /*68e0*/  STS [R206+0x1c400], R3 ;  /* 0x01c40003ce007388 */ /* 0x0007e80000000800 */
[----:B------:R-:W-:Y:S01]  /*68f0*/  STS [R207+0x1e000], R6 ;  /* 0x01e00006cf007388 */ /* 0x000fe20000000800 */
[----:B-1----:R-:W-:Y:S02]  /*6900*/  F2FP.F16.F32.PACK_AB R5, R233, R234 ;  /* 0x000000eae905723e */ /* 0x002fe400000000ff */
[----:B--2---:R-:W-:Y:S02]  /*6910*/  F2FP.F16.F32.PACK_AB R4, R157, R158 ;  /* 0x0000009e9d04723e */ /* 0x004fe400000000ff */
[----:B---3--:R-:W-:Y:S03]  /*6920*/  F2FP.F16.F32.PACK_AB R3, R167, R168 ;  /* 0x000000a8a703723e */ /* 0x008fe600000000ff */
[----:B------:R1:W-:Y:S04]  /*6930*/  STS [R207+0x1e400], R4 ;  /* 0x01e40004cf007388 */ /* 0x0003e80000000800 */
[----:B------:R2:W-:Y:S04]  /*6940*/  STS [R206+0x1e000], R3 ;  /* 0x01e00003ce007388 */ /* 0x0005e80000000800 */
        /* <DEDUP_REMOVED lines=30> */
[----:B----4-:R-:W-:Y:S03]  /*6b30*/  LEA R0, R189, UR4, 0x1 ;  /* 0x00000004bd007c11 */ /* 0x010fe6000f8e08ff */
[----:B------:R-:W-:Y:S01]  /*6b40*/  STS [R204+0x1e400], R2 ;  /* 0x01e40002cc007388 */ /* 0x000fe20000000800 */
[----:B------:R-:W-:Y:S03]  /*6b50*/  IADD3 R144, R182, R0, RZ ;  /* 0x00000000b6907210 */ /* 0x000fe60007ffe0ff */
[----:B------:R-:W-:Y:S08]  /*6b60*/  LDSM.16.M88.4 R64, [R0+0x8000] ;  /* 0x008000000040783b */ /* 0x000ff00000000200 */
[----:B------:R-:W1:Y:S08]  /*6b70*/  LDSM.16.M88.4 R16, [R184+UR4+0x10000] ;  /* 0x01000004b810783b */ /* 0x000e700008000200 */
[----:B------:R-:W2:Y:S08]  /*6b80*/  LDSM.16.M88.4 R60, [R0+0xa000] ;  /* 0x00a00000003c783b */ /* 0x000eb00000000200 */
[----:B------:R-:W3:Y:S08]  /*6b90*/  LDSM.16.M88.4 R32, [R184+UR4+0x10800] ;  /* 0x01080004b820783b */ /* 0x000ef00008000200 */
[----:B------:R-:W4:Y:S08]  /*6ba0*/  LDSM.16.M88.4 R48, [R184+UR4+0x11000] ;  /* 0x01100004b830783b */ /* 0x000f300008000200 */
[----:B------:R-:W4:Y:S01]  /*6bb0*/  LDSM.16.M88.4 R132, [R184+UR4+0x11800] ;  /* 0x01180004b884783b */ /* 0x000f220008000200 */
[-C--:B-1----:R-:W-:Y:S07]  /*6bc0*/  HMMA.16816.F32 R4, R64, R16.reuse, RZ ;  /* 0x000000104004723c */ /* 0x082fee00000018ff */
[----:B------:R-:W-:Y:S01]  /*6bd0*/  LDSM.16.M88.4 R136, [R140+0x8000] ;  /* 0x008000008c88783b */ /* 0x000fe20000000200 */
[C---:B--2---:R-:W-:Y:S07]  /*6be0*/  HMMA.16816.F32 R8, R60.reuse, R16, RZ ;  /* 0x000000103c08723c */ /* 0x044fee00000018ff */
[----:B------:R-:W-:Y:S01]  /*6bf0*/  LDSM.16.M88.4 R140, [R140+0xa000] ;  /* 0x00a000008c8c783b */ /* 0x000fe20000000200 */
[-C--:B------:R-:W-:Y:S06]  /*6c00*/  HMMA.16816.F32 R12, R60, R18.reuse, RZ ;  /* 0x000000123c0c723c */ /* 0x080fec00000018ff */
[C---:B------:R-:W-:Y:S06]  /*6c10*/  HMMA.16816.F32 R16, R64.reuse, R18, RZ ;  /* 0x000000124010723c */ /* 0x040fec00000018ff */
[-C--:B---3--:R-:W-:Y:S06]  /*6c20*/  HMMA.16816.F32 R20, R64, R32.reuse, RZ ;  /* 0x000000204014723c */ /* 0x088fec00000018ff */
[C---:B------:R-:W-:Y:S06]  /*6c30*/  HMMA.16816.F32 R24, R60.reuse, R32, RZ ;  /* 0x000000203c18723c */ /* 0x040fec00000018ff */
[-C--:B------:R-:W-:Y:S06]  /*6c40*/  HMMA.16816.F32 R28, R60, R34.reuse, RZ ;  /* 0x000000223c1c723c */ /* 0x080fec00000018ff */
[C---:B------:R-:W-:Y:S06]  /*6c50*/  HMMA.16816.F32 R32, R64.reuse, R34, RZ ;  /* 0x000000224020723c */ /* 0x040fec00000018ff */
[-C--:B----4-:R-:W-:Y:S06]  /*6c60*/  HMMA.16816.F32 R36, R64, R48.reuse, RZ ;  /* 0x000000304024723c */ /* 0x090fec00000018ff */
[C---:B------:R-:W-:Y:S06]  /*6c70*/  HMMA.16816.F32 R40, R60.reuse, R48, RZ ;  /* 0x000000303c28723c */ /* 0x040fec00000018ff */
[-C--:B------:R-:W-:Y:S06]  /*6c80*/  HMMA.16816.F32 R44, R60, R50.reuse, RZ ;  /* 0x000000323c2c723c */ /* 0x080fec00000018ff */
[C---:B------:R-:W-:Y:S06]  /*6c90*/  HMMA.16816.F32 R48, R64.reuse, R50, RZ ;  /* 0x000000324030723c */ /* 0x040fec00000018ff */
[-C--:B------:R-:W-:Y:S06]  /*6ca0*/  HMMA.16816.F32 R52, R64, R132.reuse, RZ ;  /* 0x000000844034723c */ /* 0x080fec00000018ff */
[C---:B------:R-:W-:Y:S06]  /*6cb0*/  HMMA.16816.F32 R56, R60.reuse, R132, RZ ;  /* 0x000000843c38723c */ /* 0x040fec00000018ff */
[-C--:B------:R-:W-:Y:S06]  /*6cc0*/  HMMA.16816.F32 R60, R60, R134.reuse, RZ ;  /* 0x000000863c3c723c */ /* 0x080fec00000018ff */
[----:B------:R-:W-:Y:S01]  /*6cd0*/  HMMA.16816.F32 R64, R64, R134, RZ ;  /* 0x000000864040723c */ /* 0x000fe200000018ff */
        /* <DEDUP_REMOVED lines=21> */
[----:B------:R-:W-:Y:S08]  /*6e30*/  LDSM.16.M88.4 R132, [R144+0x8000] ;  /* 0x008000009084783b */ /* 0x000ff00000000200 */
[----:B------:R-:W1:Y:S02]  /*6e40*/  LDSM.16.M88.4 R136, [R183+0x4000] ;  /* 0x00400000b788783b */ /* 0x000e640000000200 */
        /* <DEDUP_REMOVED lines=20> */
[----:B------:R-:W-:Y:S05]  /*6f90*/  IADD3 R140, R188, R144, RZ ;  /* 0x00000090bc8c7210 */ /* 0x000fea0007ffe0ff */
[----:B------:R-:W1:Y:S08]  /*6fa0*/  LDSM.16.M88.4 R132, [R140+0x8000] ;  /* 0x008000008c84783b */ /* 0x000e700000000200 */
[----:B------:R-:W2:Y:S01]  /*6fb0*/  LDSM.16.M88.4 R140, [R140+0xa000] ;  /* 0x00a000008c8c783b */ /* 0x000ea20000000200 */
[-C--:B-1----:R-:W-:Y:S06]  /*6fc0*/  HMMA.16816.F32 R4, R132, R136.reuse, R4 ;  /* 0x000000888404723c */ /* 0x082fec0000001804 */
[C---:B--2---:R-:W-:Y:S06]  /*6fd0*/  HMMA.16816.F32 R8, R140.reuse, R136, R8 ;  /* 0x000000888c08723c */ /* 0x044fec0000001808 */
[-C--:B------:R-:W-:Y:S06]  /*6fe0*/  HMMA.16816.F32 R12, R140, R138.reuse, R12 ;  /* 0x0000008a8c0c723c */ /* 0x080fec000000180c */
[C---:B------:R-:W-:Y:S01]  /*6ff0*/  HMMA.16816.F32 R16, R132.reuse, R138, R16 ;  /* 0x0000008a8410723c */ /* 0x040fe20000001810 */
[----:B------:R-:W1:Y:S05]  /*7000*/  LDSM.16.M88.4 R136, [R185+0x4800] ;  /* 0x00480000b988783b */ /* 0x000e6a0000000200 */
[C---:B-----5:R-:W-:Y:S01]  /*7010*/  FADD.FTZ R4, -R195.reuse, R4 ;  /* 0x00000004c3047221 */ /* 0x060fe20000010100 */
[----:B------:R-:W-:Y:S01]  /*7020*/  FADD.FTZ R5, -R195, R5 ;  /* 0x00000005c3057221 */ /* 0x000fe20000010100 */
[C---:B------:R-:W-:Y:S03]  /*7030*/  FADD.FTZ R6, -R196.reuse, R6 ;  /* 0x00000006c4067221 */ /* 0x040fe60000010100 */
        /* <DEDUP_REMOVED lines=10> */
[----:B------:R-:W-:Y:S01]  /*70e0*/  F2FP.F16.F32.PACK_AB R151, R7, R6 ;  /* 0x000000060797723e */ /* 0x000fe200000000ff */
[----:B------:R-:W-:Y:S01]  /*70f0*/  FMUL.FTZ R9, R150, R9 ;  /* 0x0000000996097220 */ /* 0x000fe20000410000 */
[----:B------:R-:W2:Y:S01]  /*7100*/  LDSM.16.M88.4 R4, [R185+0x5000] ;  /* 0x00500000b904783b */ /* 0x000ea20000000200 */
[----:B------:R-:W-:Y:S01]  /*7110*/  FMUL.FTZ R10, R149, R10 ;  /* 0x0000000a950a7220 */ /* 0x000fe20000410000 */
[----:B------:R-:W-:Y:S01]  /*7120*/  FADD.FTZ R11, -R191, R11 ;  /* 0x0000000bbf0b7221 */ /* 0x000fe20000010100 */
[C---:B------:R-:W-:Y:S01]  /*7130*/  FADD.FTZ R12, -R194.reuse, R12 ;  /* 0x0000000cc20c7221 */ /* 0x040fe20000010100 */
[----:B------:R-:W-:Y:S01]  /*7140*/  F2FP.F16.F32.PACK_AB R150, R9, R8 ;  /* 0x000000080996723e */ /* 0x000fe200000000ff */
[----:B------:R-:W-:Y:S01]  /*7150*/  FADD.FTZ R13, -R194, R13 ;  /* 0x0000000dc20d7221 */ /* 0x000fe20000010100 */
[----:B------:R-:W-:Y:S01]  /*7160*/  FMUL.FTZ R11, R148, R11 ;  /* 0x0000000b940b7220 */ /* 0x000fe20000410000 */
[C---:B------:R-:W-:Y:S01]  /*7170*/  FADD.FTZ R14, -R191.reuse, R14 ;  /* 0x0000000ebf0e7221 */ /* 0x040fe20000010100 */
[----:B------:R-:W-:Y:S01]  /*7180*/  FADD.FTZ R15, -R191, R15 ;  /* 0x0000000fbf0f7221 */ /* 0x000fe20000010100 */
[C---:B------:R-:W-:Y:S01]  /*7190*/  FADD.FTZ R16, -R195.reuse, R16 ;  /* 0x00000010c3107221 */ /* 0x040fe20000010100 */
[----:B------:R-:W-:Y:S01]  /*71a0*/  FADD.FTZ R17, -R195, R17 ;  /* 0x00000011c3117221 */ /* 0x000fe20000010100 */
[----:B------:R-:W-:Y:S01]  /*71b0*/  F2FP.F16.F32.PACK_AB R149, R11, R10 ;  /* 0x0000000a0b95723e */ /* 0x000fe200000000ff */
[C---:B------:R-:W-:Y:S01]  /*71c0*/  FADD.FTZ R18, -R196.reuse, R18 ;  /* 0x00000012c4127221 */ /* 0x040fe20000010100 */
[----:B------:R-:W3:Y:S01]  /*71d0*/  LDSM.16.M88.4 R8, [R185+0x5800] ;  /* 0x00580000b908783b */ /* 0x000ee20000000200 */
[----:B------:R-:W-:Y:S01]  /*71e0*/  FADD.FTZ R19, -R196, R19 ;  /* 0x00000013c4137221 */ /* 0x000fe20000010100 */
[----:B------:R-:W-:Y:S01]  /*71f0*/  FMUL.FTZ R12, R156, R12 ;  /* 0x0000000c9c0c7220 */ /* 0x000fe20000410000 */
[----:B------:R-:W-:Y:S01]  /*7200*/  FMUL.FTZ R13, R155, R13 ;  /* 0x0000000d9b0d7220 */ /* 0x000fe20000410000 */
[----:B------:R-:W-:Y:S01]  /*7210*/  FMUL.FTZ R14, R154, R14 ;  /* 0x0000000e9a0e7220 */ /* 0x000fe20000410000 */
[----:B------:R-:W-:Y:S01]  /*7220*/  FMUL.FTZ R15, R153, R15 ;  /* 0x0000000f990f7220 */ /* 0x000fe20000410000 */
[-C--:B-1----:R-:W-:Y:S03]  /*7230*/  HMMA.16816.F32 R20, R132, R136.reuse, R20 ;  /* 0x000000888414723c */ /* 0x082fe60000001814 */
[----:B------:R-:W-:Y:S01]  /*7240*/  F2FP.F16.F32.PACK_AB R148, R13, R12 ;  /* 0x0000000c0d94723e */ /* 0x000fe200000000ff */
[----:B------:R-:W-:Y:S01]  /*7250*/  FMUL.FTZ R16, R172, R16 ;  /* 0x00000010ac107220 */ /* 0x000fe20000410000 */
[----:B------:R-:W-:Y:S01]  /*7260*/  FMUL.FTZ R17, R171, R17 ;  /* 0x00000011ab117220 */ /* 0x000fe20000410000 */
[C---:B------:R-:W-:Y:S05]  /*7270*/  HMMA.16816.F32 R24, R140.reuse, R136, R24 ;  /* 0x000000888c18723c */ /* 0x040fea0000001818 */
[----:B------:R-:W-:Y:S01]  /*7280*/  FMUL.FTZ R18, R170, R18 ;  /* 0x00000012aa127220 */ /* 0x000fe20000410000 */
[-C--:B------:R-:W-:Y:S05]  /*7290*/  HMMA.16816.F32 R28, R140, R138.reuse, R28 ;  /* 0x0000008a8c1c723c */ /* 0x080fea000000181c */
[----:B------:R-:W-:Y:S01]  /*72a0*/  FMUL.FTZ R19, R169, R19 ;  /* 0x00000013a9137220 */ /* 0x000fe20000410000 */
[C---:B------:R-:W-:Y:S05]  /*72b0*/  HMMA.16816.F32 R32, R132.reuse, R138, R32 ;  /* 0x0000008a8420723c */ /* 0x040fea0000001820 */
[----:B------:R-:W-:Y:S01]  /*72c0*/  F2FP.F16.F32.PACK_AB R147, R15, R14 ;  /* 0x0000000e0f93723e */ /* 0x000fe200000000ff */
[-C--:B--2---:R-:W-:Y:S05]  /*72d0*/  HMMA.16816.F32 R36, R132, R4.reuse, R36 ;  /* 0x000000048424723c */ /* 0x084fea0000001824 */
[C---:B------:R-:W-:Y:S01]  /*72e0*/  FADD.FTZ R20, -R195.reuse, R20 ;  /* 0x00000014c3147221 */ /* 0x040fe20000010100 */
[C---:B------:R-:W-:Y:S05]  /*72f0*/  HMMA.16816.F32 R40, R140.reuse, R4, R40 ;  /* 0x000000048c28723c */ /* 0x040fea0000001828 */
[----:B------:R-:W-:Y:S01]  /*7300*/  FADD.FTZ R21, -R195, R21 ;  /* 0x00000015c3157221 */ /* 0x000fe20000010100 */
[-C--:B------:R-:W-:Y:S05]  /*7310*/  HMMA.16816.F32 R44, R140, R6.reuse, R44 ;  /* 0x000000068c2c723c */ /* 0x080fea000000182c */
[C---:B------:R-:W-:Y:S01]  /*7320*/  FADD.FTZ R22, -R196.reuse, R22 ;  /* 0x00000016c4167221 */ /* 0x040fe20000010100 */
[C---:B------:R-:W-:Y:S05]  /*7330*/  HMMA.16816.F32 R48, R132.reuse, R6, R48 ;  /* 0x000000068430723c */ /* 0x040fea0000001830 */
[----:B------:R-:W-:Y:S01]  /*7340*/  FADD.FTZ R23, -R196, R23 ;  /* 0x00000017c4177221 */ /* 0x000fe20000010100 */
[-C--:B---3--:R-:W-:Y:S05]  /*7350*/  HMMA.16816.F32 R52, R132, R8.reuse, R52 ;  /* 0x000000088434723c */ /* 0x088fea0000001834 */
[C---:B------:R-:W-:Y:S01]  /*7360*/  FADD.FTZ R24, -R194.reuse, R24 ;  /* 0x00000018c2187221 */ /* 0x040fe20000010100 */
[C---:B------:R-:W-:Y:S05]  /*7370*/  HMMA.16816.F32 R56, R140.reuse, R8, R56 ;  /* 0x000000088c38723c */ /* 0x040fea0000001838 */
[----:B------:R-:W-:Y:S01]  /*7380*/  FADD.FTZ R25, -R194, R25 ;  /* 0x00000019c2197221 */ /* 0x000fe20000010100 */
[-C--:B------:R-:W-:Y:S05]  /*7390*/  HMMA.16816.F32 R60, R140, R10.reuse, R60 ;  /* 0x0000000a8c3c723c */ /* 0x080fea000000183c */
[C---:B------:R-:W-:Y:S01]  /*73a0*/  FADD.FTZ R26, -R191.reuse, R26 ;  /* 0x0000001abf1a7221 */ /* 0x040fe20000010100 */
[----:B------:R-:W-:Y:S05]  /*73b0*/  HMMA.16816.F32 R64, R132, R10, R64 ;  /* 0x0000000a8440723c */ /* 0x000fea0000001840 */
[----:B------:R-:W-:Y:S01]  /*73c0*/  FADD.FTZ R27, -R191, R27 ;  /* 0x0000001bbf1b7221 */ /* 0x000fe20000010100 */
[----:B------:R-:W-:Y:S01]  /*73d0*/  FMUL.FTZ R20, R164, R20 ;  /* 0x00000014a4147220 */ /* 0x000fe20000410000 */
[----:B------:R-:W-:Y:S01]  /*73e0*/  FMUL.FTZ R21, R163, R21 ;  /* 0x00000015a3157220 */ /* 0x000fe20000410000 */
[----:B------:R-:W-:Y:S03]  /*73f0*/  FMUL.FTZ R22, R162, R22 ;  /* 0x00000016a2167220 */ /* 0x000fe60000410000 */
[----:B------:R-:W-:Y:S01]  /*7400*/  FMUL.FTZ R23, R160, R23 ;  /* 0x00000017a0177220 */ /* 0x000fe20000410000 */
[----:B------:R-:W-:Y:S01]  /*7410*/  FMUL.FTZ R24, R161, R24 ;  /* 0x00000018a1187220 */ /* 0x000fe20000410000 */
[----:B------:R-:W-:Y:S01]  /*7420*/  FMUL.FTZ R25, R159, R25 ;  /* 0x000000199f197220 */ /* 0x000fe20000410000 */
[----:B------:R-:W-:Y:S01]  /*7430*/  FMUL.FTZ R26, R158, R26 ;  /* 0x0000001a9e1a7220 */ /* 0x000fe20000410000 */
[----:B------:R-:W-:Y:S01]  /*7440*/  FMUL.FTZ R27, R157, R27 ;  /* 0x0000001b9d1b7220 */ /* 0x000fe20000410000 */
[C---:B------:R-:W-:Y:S01]  /*7450*/  FADD.FTZ R28, -R194.reuse, R28 ;  /* 0x0000001cc21c7221 */ /* 0x040fe20000010100 */
[----:B------:R-:W-:Y:S01]  /*7460*/  FADD.FTZ R29, -R194, R29 ;  /* 0x0000001dc21d7221 */ /* 0x000fe20000010100 */
[C---:B------:R-:W-:Y:S01]  /*7470*/  FADD.FTZ R30, -R191.reuse, R30 ;  /* 0x0000001ebf1e7221 */ /* 0x040fe20000010100 */
[----:B------:R-:W-:Y:S01]  /*7480*/  FADD.FTZ R31, -R191, R31 ;  /* 0x0000001fbf1f7221 */ /* 0x000fe20000010100 */
        /* <DEDUP_REMOVED lines=103> */
[----:B------:R-:W-:Y:S01]  /*7b00*/  ULOP3.LUT UR6, UR13, 0x1, URZ, 0xc0, !UPT ;  /* 0x000000010d067892 */ /* 0x000fe2000f8ec03f */
[----:B------:R-:W-:Y:S01]  /*7b10*/  ISETP.GE.AND P4, PT, R197, UR27, PT ;  /* 0x0000001bc5007c0c */ /* 0x000fe2000bf86270 */
[----:B------:R-:W1:Y:S01]  /*7b20*/  LDC R32, c[0x0][0x240] ;  /* 0x00009000ff207b82 */ /* 0x000e620000000800 */
[----:B------:R-:W-:Y:S01]  /*7b30*/  PLOP3.LUT P1, PT, PT, PT, PT, 0x8, 0x0 ;  /* 0x000000000000781c */ /* 0x000fe20003f2e170 */
[----:B------:R-:W-:Y:S01]  /*7b40*/  UISETP.NE.U32.AND UP0, UPT, UR6, 0x1, UPT ;  /* 0x000000010600788c */ /* 0x000fe2000bf05070 */
[----:B------:R-:W-:Y:S02]  /*7b50*/  IMAD.MOV.U32 R4, RZ, RZ, R208 ;  /* 0x000000ffff047224 */ /* 0x000fe400078e00d0 */
[----:B------:R-:W-:Y:S03]  /*7b60*/  IMAD.MOV.U32 R5, RZ, RZ, R209 ;  /* 0x000000ffff057224 */ /* 0x000fe600078e00d1 */
[----:B------:R-:W-:Y:S02]  /*7b70*/  PLOP3.LUT P6, PT, PT, PT, UP0, 0x80, 0x0 ;  /* 0x000000000000781c */ /* 0x000fe40003fcf008 */
[----:B------:R-:W-:Y:S02]  /*7b80*/  PLOP3.LUT P3, PT, PT, PT, UP0, 0x80, 0x0 ;  /* 0x000000000000781c */ /* 0x000fe40003f6f008 */
[----:B------:R-:W-:Y:S01]  /*7b90*/  @P4 PLOP3.LUT P1, PT, P6, PT, PT, 0x80, 0x0 ;  /* 0x000000000000481c */ /* 0x000fe2000372f070 */
[C---:B------:R-:W-:Y:S01]  /*7ba0*/  @P4 VIADD R0, R198.reuse, 0xffffc000 ;  /* 0xffffc000c6004836 */ /* 0x040fe20000000000 */
[----:B------:R-:W2:Y:S01]  /*7bb0*/  @!P4 LDC R9, c[0x0][0x244] ;  /* 0x00009100ff09cb82 */ /* 0x000ea20000000800 */
[----:B------:R-:W-:Y:S01]  /*7bc0*/  @!P4 PLOP3.LUT P6, PT, P3, PT, PT, 0x80, 0x0 ;  /* 0x000000000000c81c */ /* 0x000fe20001fcf070 */
[C---:B------:R-:W-:Y:S01]  /*7bd0*/  @!P4 VIADD R3, R199.reuse, 0xffffc000 ;  /* 0xffffc000c703c836 */ /* 0x040fe20000000000 */
[----:B------:R-:W-:Y:S01]  /*7be0*/  PLOP3.LUT P3, PT, PT, PT, PT, 0x8, 0x0 ;  /* 0x000000000000781c */ /* 0x000fe20003f6e170 */
[C---:B------:R-:W-:Y:S01]  /*7bf0*/  @!P4 VIADD R8, R199.reuse, 0xffffc000 ;  /* 0xffffc000c708c836 */ /* 0x040fe20000000000 */
[----:B------:R-:W-:Y:S03]  /*7c00*/  @!P4 PLOP3.LUT P3, PT, P6, PT, PT, 0x80, 0x0 ;  /* 0x000000000000c81c */ /* 0x000fe6000376f070 */
[----:B------:R-:W3:Y:S03]  /*7c10*/  @!P4 LDC R10, c[0x0][0x244] ;  /* 0x00009100ff0acb82 */ /* 0x000ee60000000800 */
[----:B------:R-:W-:Y:S01]  /*7c20*/  @P1 VIADD R0, R198, 0x4000 ;  /* 0x00004000c6001836 */ /* 0x000fe20000000000 */
[----:B------:R-:W-:Y:S02]  /*7c30*/  PLOP3.LUT P1, PT, PT, PT, PT, 0x8, 0x0 ;  /* 0x000000000000781c */ /* 0x000fe40003f2e170 */
[----:B------:R-:W-:Y:S02]  /*7c40*/  @P4 PLOP3.LUT P1, PT, P6, PT, PT, 0x80, 0x0 ;  /* 0x000000000000481c */ /* 0x000fe4000372f070 */
[----:B------:R-:W-:Y:S01]  /*7c50*/  @P4 STS [R0], RZ ;  /* 0x000000ff00004388 */ /* 0x000fe20000000800 */
[----:B------:R-:W4:Y:S01]  /*7c60*/  @!P4 LDC R21, c[0x0][0x244] ;  /* 0x00009100ff15cb82 */ /* 0x000f220000000800 */
[----:B------:R-:W-:Y:S02]  /*7c70*/  @P3 VIADD R3, R199, 0x4000 ;  /* 0x00004000c7033836 */ /* 0x000fe40000000000 */
[----:B------:R-:W-:Y:S04]  /*7c80*/  @P4 STS [R0+0x4], RZ ;  /* 0x000004ff00004388 */ /* 0x000fe80000000800 */
[----:B------:R-:W-:Y:S04]  /*7c90*/  @P4 STS [R0+0x8], RZ ;  /* 0x000008ff00004388 */ /* 0x000fe80000000800 */
[----:B------:R5:W-:Y:S01]  /*7ca0*/  @P4 STS [R0+0xc], RZ ;  /* 0x00000cff00004388 */ /* 0x000be20000000800 */
[----:B----4-:R-:W-:Y:S02]  /*7cb0*/  @!P4 IMAD R21, R21, 0x60, RZ ;  /* 0x000000601515c824 */ /* 0x010fe400078e02ff */
[----:B-1----:R-:W-:Y:S04]  /*7cc0*/  IMAD.SHL.U32 R2, R32, 0x80, RZ ;  /* 0x0000008020027824 */ /* 0x002fe800078e00ff */
[----:B------:R-:W-:Y:S02]  /*7cd0*/  IMAD.MOV R2, RZ, RZ, -R2 ;  /* 0x000000ffff027224 */ /* 0x000fe400078e0a02 */
[----:B-----5:R-:W-:Y:S03]  /*7ce0*/  @P4 VIADD R0, R198, 0xffffc000 ;  /* 0xffffc000c6004836 */ /* 0x020fe60000000000 */
[----:B------:R-:W-:Y:S01]  /*7cf0*/  LEA R4, P2, R2, R4, 0x1 ;  /* 0x0000000402047211 */ /* 0x000fe200078408ff */
[----:B------:R-:W-:Y:S01]  /*7d00*/  @P1 VIADD R0, R198, 0x4000 ;  /* 0x00004000c6001836 */ /* 0x000fe20000000000 */
[--C-:B------:R-:W-:Y:S02]  /*7d10*/  @!P4 SHF.R.S32.HI R6, RZ, 0x1f, R2.reuse ;  /* 0x0000001fff06c819 */ /* 0x100fe40000011402 */
[----:B------:R-:W-:Y:S02]  /*7d20*/  LEA.HI.X.SX32 R5, R2, R5, 0x1, P2 ;  /* 0x0000000502057211 */ /* 0x000fe400010f0eff */
[----:B------:R-:W-:Y:S02]  /*7d30*/  PLOP3.LUT P2, PT, PT, PT, PT, 0x8, 0x0 ;  /* 0x000000000000781c */ /* 0x000fe40003f4e170 */
[----:B------:R-:W-:Y:S01]  /*7d40*/  @!P4 PLOP3.LUT P2, PT, P6, PT, PT, 0x80, 0x0 ;  /* 0x000000000000c81c */ /* 0x000fe2000374f070 */
[----:B------:R-:W-:Y:S01]  /*7d50*/  @!PT LDS RZ, [RZ] ;  /* 0x00000000fffff984 */ /* 0x000fe20000000800 */
[----:B------:R-:W-:Y:S01]  /*7d60*/  @!PT LDS RZ, [RZ] ;  /* 0x00000000fffff984 */ /* 0x000fe20000000800 */
[----:B------:R-:W-:Y:S01]  /*7d70*/  @!PT LDS RZ, [RZ] ;  /* 0x00000000fffff984 */ /* 0x000fe20000000800 */
[----:B------:R1:W-:Y:S01]  /*7d80*/  @!P4 LDGSTS.E.BYPASS.LTC128B.128 [R3], desc[UR14][R4.64] ;  /* 0x000000000403cfae */ /* 0x0003e2000b901d4e */
[C---:B------:R-:W-:Y:S02]  /*7d90*/  @!P4 LEA R7, P5, R32.reuse, R2, 0x5 ;  /* 0x000000022007c211 */ /* 0x040fe400078a28ff */
[----:B------:R-:W-:Y:S01]  /*7da0*/  PLOP3.LUT P1, PT, PT, PT, PT, 0x8, 0x0 ;  /* 0x000000000000781c */ /* 0x000fe20003f2e170 */
[----:B------:R-:W-:Y:S01]  /*7db0*/  @P4 STS [R0+0x1000], RZ ;  /* 0x001000ff00004388 */ /* 0x000fe20000000800 */
[----:B--2---:R-:W-:Y:S02]  /*7dc0*/  @!P4 LEA.HI.X R9, R32, R6, R9, 0x5, P5 ;  /* 0x000000062009c211 */ /* 0x004fe400028f2c09 */
[C---:B------:R-:W-:Y:S01]  /*7dd0*/  @!P4 LEA R6, P3, R7.reuse, R208, 0x1 ;  /* 0x000000d00706c211 */ /* 0x040fe200078608ff */
[----:B------:R-:W-:Y:S01]  /*7de0*/  @P4 STS [R0+0x1004], RZ ;  /* 0x001004ff00004388 */ /* 0x000fe20000000800 */
[----:B------:R-:W-:Y:S02]  /*7df0*/  @P4 PLOP3.LUT P1, PT, P6, PT, PT, 0x80, 0x0 ;  /* 0x000000000000481c */ /* 0x000fe4000372f070 */
[----:B------:R-:W-:Y:S01]  /*7e00*/  @!P4 LEA.HI.X R7, R7, R209, R9, 0x1, P3 ;  /* 0x000000d10707c211 */ /* 0x000fe200018f0c09 */
[----:B------:R-:W-:Y:S01]  /*7e10*/  @P4 STS [R0+0x1008], RZ ;  /* 0x001008ff00004388 */ /* 0x000fe20000000800 */
[C---:B------:R-:W-:Y:S01]  /*7e20*/  @P2 VIADD R8, R199.reuse, 0x4000 ;  /* 0x00004000c7082836 */ /* 0x040fe20000000000 */
[----:B------:R-:W-:Y:S02]  /*7e30*/  PLOP3.LUT P3, PT, PT, PT, PT, 0x8, 0x0 ;  /* 0x000000000000781c */ /* 0x000fe40003f6e170 */
[----:B------:R2:W-:Y:S01]  /*7e40*/  @P4 STS [R0+0x100c], RZ ;  /* 0x00100cff00004388 */ /* 0x0005e20000000800 */
[----:B------:R-:W-:Y:S03]  /*7e50*/  @!P4 PLOP3.LUT P3, PT, P6, PT, PT, 0x80, 0x0 ;  /* 0x000000000000c81c */ /* 0x000fe6000376f070 */
[----:B------:R-:W-:Y:S01]  /*7e60*/  @!PT LDS RZ, [RZ] ;  /* 0x00000000fffff984 */ /* 0x000fe20000000800 */
[----:B------:R-:W-:Y:S01]  /*7e70*/  @!PT LDS RZ, [RZ] ;  /* 0x00000000fffff984 */ /* 0x000fe20000000800 */
[----:B------:R-:W-:Y:S01]  /*7e80*/  @!PT LDS RZ, [RZ] ;  /* 0x00000000fffff984 */ /* 0x000fe20000000800 */
[----:B------:R4:W-:Y:S01]  /*7e90*/  @!P4 LDGSTS.E.BYPASS.LTC128B.128 [R8+0x1000], desc[UR14][R6.64] ;  /* 0x010000000608cfae */ /* 0x0009e2000b901d4e */
[--C-:B-1----:R-:W-:Y:S01]  /*7ea0*/  @!P4 SHF.R.S32.HI R3, RZ, 0x1f, R2.reuse ;  /* 0x0000001fff03c819 */ /* 0x102fe20000011402 */
[C---:B--2---:R-:W-:Y:S02]  /*7eb0*/  @P4 VIADD R0, R198.reuse, 0xffffc000 ;  /* 0xffffc000c6004836 */ /* 0x044fe40000000000 */
[----:B------:R-:W-:Y:S01]  /*7ec0*/  @P1 VIADD R0, R198, 0x4000 ;  /* 0x00004000c6001836 */ /* 0x000fe20000000000 */
[----:B------:R-:W-:Y:S02]  /*7ed0*/  PLOP3.LUT P1, PT, PT, PT, PT, 0x8, 0x0 ;  /* 0x000000000000781c */ /* 0x000fe40003f2e170 */
[----:B------:R-:W-:Y:S02]  /*7ee0*/  @P4 PLOP3.LUT P1, PT, P6, PT, PT, 0x80, 0x0 ;  /* 0x000000000000481c */ /* 0x000fe4000372f070 */
[----:B------:R-:W-:Y:S01]  /*7ef0*/  @P4 STS [R0+0x2000], RZ ;  /* 0x002000ff00004388 */ /* 0x000fe20000000800 */
[----:B----4-:R-:W-:Y:S02]  /*7f00*/  @!P4 LEA R6, P2, R32, R2, 0x6 ;  /* 0x000000022006c211 */ /* 0x010fe400078430ff */
[--C-:B------:R-:W-:Y:S01]  /*7f10*/  @!P4 SHF.R.S32.HI R7, RZ, 0x1f, R2.reuse ;  /* 0x0000001fff07c819 */ /* 0x100fe20000011402 */
[----:B------:R-:W-:Y:S01]  /*7f20*/  @P4 STS [R0+0x2004], RZ ;  /* 0x002004ff00004388 */ /* 0x000fe20000000800 */
[-C--:B------:R-:W-:Y:S01]  /*7f30*/  @!P4 LEA R8, P5, R6, R208.reuse, 0x1 ;  /* 0x000000d00608c211 */ /* 0x080fe200078a08ff */
[C---:B------:R-:W-:Y:S01]  /*7f40*/  @!P4 IMAD.WIDE.U32 R2, R32.reuse, 0x60, R2 ;  /* 0x000000602002c825 */ /* 0x040fe200078e0002 */
[----:B---3--:R-:W-:Y:S01]  /*7f50*/  @!P4 LEA.HI.X R9, R32, R7, R10, 0x6, P2 ;  /* 0x000000072009c211 */ /* 0x008fe200010f340a */
[----:B------:R-:W-:Y:S01]  /*7f60*/  @P4 STS [R0+0x2008], RZ ;  /* 0x002008ff00004388 */ /* 0x000fe20000000800 */
[----:B------:R-:W-:Y:S01]  /*7f70*/  PLOP3.LUT P2, PT, PT, PT, PT, 0x8, 0x0 ;  /* 0x000000000000781c */ /* 0x000fe20003f4e170 */
[C---:B------:R-:W-:Y:S01]  /*7f80*/  @!P4 VIADD R7, R199.reuse, 0xffffc000 ;  /* 0xffffc000c707c836 */ /* 0x040fe20000000000 */
[-C--:B------:R-:W-:Y:S01]  /*7f90*/  @!P4 LEA.HI.X R9, R6, R209.reuse, R9, 0x1, P5 ;  /* 0x000000d10609c211 */ /* 0x080fe200028f0c09 */
[----:B------:R1:W-:Y:S01]  /*7fa0*/  @P4 STS [R0+0x200c], RZ ;  /* 0x00200cff00004388 */ /* 0x0003e20000000800 */
[----:B------:R-:W-:Y:S01]  /*7fb0*/  @P3 VIADD R7, R199, 0x4000 ;  /* 0x00004000c7073836 */ /* 0x000fe20000000000 */
[----:B------:R-:W-:Y:S01]  /*7fc0*/  @!P4 LEA R6, P3, R2, R208, 0x1 ;  /* 0x000000d00206c211 */ /* 0x000fe200078608ff */
[----:B------:R-:W-:Y:S01]  /*7fd0*/  @!P4 IMAD.IADD R21, R3, 0x1, R21 ;  /* 0x000000010315c824 */ /* 0x000fe200078e0215 */
[----:B------:R-:W-:Y:S01]  /*7fe0*/  @!P4 PLOP3.LUT P2, PT, P6, PT, PT, 0x80, 0x0 ;  /* 0x000000000000c81c */ /* 0x000fe2000374f070 */
[C---:B------:R-:W-:Y:S01]  /*7ff0*/  @!P4 VIADD R10, R199.reuse, 0xffffc000 ;  /* 0xffffc000c70ac836 */ /* 0x040fe20000000000 */
[----:B------:R-:W-:Y:S01]  /*8000*/  @!PT LDS RZ, [RZ] ;  /* 0x00000000fffff984 */ /* 0x000fe20000000800 */
[----:B------:R-:W-:Y:S01]  /*8010*/  @!PT LDS RZ, [RZ] ;  /* 0x00000000fffff984 */ /* 0x000fe20000000800 */
[----:B------:R-:W-:Y:S01]  /*8020*/  @!PT LDS RZ, [RZ] ;  /* 0x00000000fffff984 */ /* 0x000fe20000000800 */
[----:B------:R2:W-:Y:S01]  /*8030*/  @!P4 LDGSTS.E.BYPASS.LTC128B.128 [R7+0x2000], desc[UR14][R8.64] ;  /* 0x020000000807cfae */ /* 0x0005e2000b901d4e */
[----:B------:R-:W-:Y:S10]  /*8040*/  IMAD.MOV.U32 R208, RZ, RZ, R4 ;  /* 0x000000ffffd07224 */ /* 0x000ff400078e0004 */
[----:B------:R-:W-:Y:S02]  /*8050*/  @P2 VIADD R10, R199, 0x4000 ;  /* 0x00004000c70a2836 */ /* 0x000fe40000000000 */
[C---:B-1----:R-:W-:Y:S02]  /*8060*/  @P4 VIADD R0, R198.reuse, 0xffffc000 ;  /* 0xffffc000c6004836 */ /* 0x042fe40000000000 */
[----:B------:R-:W-:Y:S05]  /*8070*/  @P1 VIADD R0, R198, 0x4000 ;  /* 0x00004000c6001836 */ /* 0x000fea0000000000 */
[----:B------:R-:W-:Y:S01]  /*8080*/  @P4 STS [R0+0x3000], RZ ;  /* 0x003000ff00004388 */ /* 0x000fe20000000800 */
[----:B--2---:R-:W-:Y:S03]  /*8090*/  @!P4 LEA.HI.X R7, R2, R209, R21, 0x1, P3 ;  /* 0x000000d10207c211 */ /* 0x004fe600018f0c15 */
[----:B------:R-:W-:Y:S01]  /*80a0*/  @P4 STS [R0+0x3004], RZ ;  /* 0x003004ff00004388 */ /* 0x000fe20000000800 */
[----:B------:R-:W-:Y:S03]  /*80b0*/  IMAD.MOV.U32 R209, RZ, RZ, R5 ;  /* 0x000000ffffd17224 */ /* 0x000fe600078e0005 */
[----:B------:R-:W-:Y:S04]  /*80c0*/  @P4 STS [R0+0x3008], RZ ;  /* 0x003008ff00004388 */ /* 0x000fe80000000800 */
[----:B------:R1:W-:Y:S04]  /*80d0*/  @P4 STS [R0+0x300c], RZ ;  /* 0x00300cff00004388 */ /* 0x0003e80000000800 */
[----:B------:R-:W-:Y:S01]  /*80e0*/  @!PT LDS RZ, [RZ] ;  /* 0x00000000fffff984 */ /* 0x000fe20000000800 */
[----:B------:R-:W-:Y:S01]  /*80f0*/  @!PT LDS RZ, [RZ] ;  /* 0x00000000fffff984 */ /* 0x000fe20000000800 */
[----:B------:R-:W-:Y:S01]  /*8100*/  @!PT LDS RZ, [RZ] ;  /* 0x00000000fffff984 */ /* 0x000fe20000000800 */
[----:B------:R2:W-:Y:S04]  /*8110*/  @!P4 LDGSTS.E.BYPASS.LTC128B.128 [R10+0x3000], desc[UR14][R6.64] ;  /* 0x03000000060acfae */ /* 0x0005e8000b901d4e */
[----:B------:R-:W0:Y:S01]  /*8120*/  LDGDEPBAR ;  /* 0x00000000000079af */ /* 0x000e220000000000 */
[----:B-1----:R-:W-:Y:S05]  /*8130*/  IMAD.MOV.U32 R0, RZ, RZ, -0x4000 ;  /* 0xffffc000ff007424 */ /* 0x002fea00078e00ff */
[----:B------:R-:W-:Y:S05]  /*8140*/  SEL R0, R0, 0x4000, !P6 ;  /* 0x0000400000007807 */ /* 0x000fea0007000000 */
[--C-:B------:R-:W-:Y:S02]  /*8150*/  IMAD.IADD R187, R187, 0x1, R0.reuse ;  /* 0x00000001bbbb7824 */ /* 0x100fe400078e0200 */
[--C-:B------:R-:W-:Y:S02]  /*8160*/  IMAD.IADD R198, R198, 0x1, R0.reuse ;  /* 0x00000001c6c67824 */ /* 0x100fe400078e0200 */
[----:B--2---:R-:W-:Y:S07]  /*8170*/  IMAD.IADD R199, R199, 0x1, R0 ;  /* 0x00000001c7c77824 */ /* 0x004fee00078e0200 */
.L_x_570:
[----:B------:R-:W-:Y:S01]  /*8180*/  STS [R201+0x14000], R152 ;  /* 0x01400098c9007388 */ /* 0x000fe20000000800 */
[----:B------:R-:W-:Y:S01]  /*8190*/  IMAD.SHL.U32 R2, R190, 0x2, RZ ;  /* 0x00000002be027824 */ /* 0x000fe200078e00ff */
[----:B------:R-:W-:Y:S01]  /*81a0*/  UIMAD UR6, UR29, UR28, URZ ;  /* 0x0000001c1d0672a4 */ /* 0x000fe2000f8e023f */
[----:B------:R-:W-:Y:S01]  /*81b0*/  IMAD.U32 R3, RZ, RZ, UR4 ;  /* 0x00000004ff037e24 */ /* 0x000fe2000f8e00ff */
[----:B------:R-:W-:Y:S01]  /*81c0*/  STS [R201+0x14400], R151 ;  /* 0x01440097c9007388 */ /* 0x000fe20000000800 */
[----:B------:R-:W-:Y:S01]  /*81d0*/  LEA R142, R251, UR4, 0x1 ;  /* 0x00000004fb8e7c11 */ /* 0x000fe2000f8e08ff */
[----:B------:R-:W-:Y:S02]  /*81e0*/  ULEA UR7, -UR6, URZ, 0x7 ;  /* 0x0000003f06077291 */ /* 0x000fe4000f8e393f */
[----:B------:R-:W-:Y:S01]  /*81f0*/  STS [R203+0x14000], R146 ;  /* 0x01400092cb007388 */ /* 0x000fe20000000800 */
[----:B------:R-:W-:Y:S03]  /*8200*/  IADD3 R3, R2, 0x8000, R3 ;  /* 0x0000800002037810 */ /* 0x000fe60007ffe003 */
[----:B------:R-:W-:Y:S02]  /*8210*/  STS [R203+0x14400], R145 ;  /* 0x01440091cb007388 */ /* 0x000fe40000000800 */
[----:B------:R-:W-:Y:S02]  /*8220*/  IMAD.IADD R0, R3, 0x1, R182 ;  /* 0x0000000103007824 */ /* 0x000fe400078e02b6 */
        /* <DEDUP_REMOVED lines=35> */
[----:B------:R-:W5:Y:S04]  /*8460*/  LDSM.16.MT88.4 R28, [R180+0x20800] ;  /* 0x02080000b41c783b */ /* 0x000f680000004200 */
[----:B------:R-:W5:Y:S04]  /*8470*/  LDSM.16.MT88.4 R32, [R0+0x800] ;  /* 0x000800000020783b */ /* 0x000f680000004200 */
[----:B------:R-:W-:Y:S01]  /*8480*/  LDSM.16.MT88.4 R36, [R180+0x21000] ;  /* 0x02100000b424783b */ /* 0x000fe20000004200 */
        /* <DEDUP_REMOVED lines=13> */
[C---:B-----5:R-:W-:Y:S06]  /*8560*/  HMMA.16816.F32 R72, R28.reuse, R24, R72 ;  /* 0x000000181c48723c */ /* 0x060fec0000001848 */
        /* <DEDUP_REMOVED lines=8> */
[----:B------:R-:W5:Y:S04]  /*85f0*/  LDSM.16.MT88.4 R20, [R0+0x1800] ;  /* 0x001800000014783b */ /* 0x000f680000004200 */
        /* <DEDUP_REMOVED lines=18> */
[-C--:B-----5:R-:W-:Y:S06]  /*8720*/  HMMA.16816.F32 R84, R16, R20.reuse, R84 ;  /* 0x000000141054723c */ /* 0x0a0fec0000001854 */
[C---:B------:R-:W-:Y:S06]  /*8730*/  HMMA.16816.F32 R88, R28.reuse, R20, R88 ;  /* 0x000000141c58723c */ /* 0x040fec0000001858 */
[-C--:B------:R-:W-:Y:S01]  /*8740*/  HMMA.16816.F32 R92, R28, R22.reuse, R92 ;  /* 0x000000161c5c723c */ /* 0x080fe2000000185c */
[----:B------:R-:W4:Y:S05]  /*8750*/  LDSM.16.MT88.4 R28, [R180+0x22800] ;  /* 0x02280000b41c783b */ /* 0x000f2a0000004200 */
[----:B------:R-:W-:Y:S01]  /*8760*/  HMMA.16816.F32 R96, R16, R22, R96 ;  /* 0x000000161060723c */ /* 0x000fe20000001860 */
[----:B------:R-:W5:Y:S04]  /*8770*/  LDSM.16.MT88.4 R16, [R0+0x2800] ;  /* 0x002800000010783b */ /* 0x000f680000004200 */
        /* <DEDUP_REMOVED lines=23> */
[----:B------:R5:W4:Y:S01]  /*88f0*/  LDSM.16.MT88.4 R8, [R0+0x3800] ;  /* 0x003800000008783b */ /* 0x000b220000004200 */
[----:B------:R-:W-:Y:S04]  /*8900*/  BAR.SYNC.DEFER_BLOCKING 0x0 ;  /* 0x0000000000007b1d */ /* 0x000fe80000010000 */
[-C--:B-1----:R-:W-:Y:S06]  /*8910*/  HMMA.16816.F32 R68, R20, R32.reuse, R68 ;  /* 0x000000201444723c */ /* 0x082fec0000001844 */
[C---:B--2---:R-:W-:Y:S06]  /*8920*/  HMMA.16816.F32 R72, R36.reuse, R32, R72 ;  /* 0x000000202448723c */ /* 0x044fec0000001848 */
[-C--:B------:R-:W-:Y:S06]  /*8930*/  HMMA.16816.F32 R76, R36, R34.reuse, R76 ;  /* 0x00000022244c723c */ /* 0x080fec000000184c */
[C---:B------:R-:W-:Y:S01]  /*8940*/  HMMA.16816.F32 R80, R20.reuse, R34, R80 ;  /* 0x000000221450723c */ /* 0x040fe20000001850 */
[----:B-----5:R-:W-:Y:S05]  /*8950*/  IMAD.U32 R0, RZ, RZ, UR7 ;  /* 0x00000007ff007e24 */ /* 0x020fea000f8e00ff */
[-C--:B------:R-:W-:Y:S05]  /*8960*/  HMMA.16816.F32 R84, R20, R4.reuse, R84 ;  /* 0x000000041454723c */ /* 0x080fea0000001854 */
[C---:B------:R-:W-:Y:S01]  /*8970*/  LEA R192, P1, R0.reuse, R192, 0x2 ;  /* 0x000000c000c07211 */ /* 0x040fe200078210ff */
[C---:B------:R-:W-:Y:S05]  /*8980*/  HMMA.16816.F32 R88, R36.reuse, R4, R88 ;  /* 0x000000042458723c */ /* 0x040fea0000001858 */
[----:B------:R-:W-:Y:S01]  /*8990*/  LEA.HI.X.SX32 R193, R0, R193, 0x2, P1 ;  /* 0x000000c100c17211 */ /* 0x000fe200008f16ff */
[-C--:B------:R-:W-:Y:S06]  /*89a0*/  HMMA.16816.F32 R92, R36, R6.reuse, R92 ;  /* 0x00000006245c723c */ /* 0x080fec000000185c */
[----:B------:R-:W-:Y:S06]  /*89b0*/  HMMA.16816.F32 R96, R20, R6, R96 ;  /* 0x000000061460723c */ /* 0x000fec0000001860 */
        /* <DEDUP_REMOVED lines=57> */
.L_x_571:
[----:B------:R-:W-:Y:S01]  /*8d50*/  VIADD R0, R2, UR5 ;  /* 0x0000000502007c36 */ /* 0x000fe20008000000 */
[----:B------:R-:W-:Y:S01]  /*8d60*/  LEA R2, R189, UR4, 0x1 ;  /* 0x00000004bd027c11 */ /* 0x000fe2000f8e08ff */
[----:B------:R-:W-:Y:S01]  /*8d70*/  LDSM.16.MT88.4 R16, [R3+0x4000] ;  /* 0x004000000310783b */ /* 0x000fe20000004200 */
[----:B------:R-:W-:Y:S01]  /*8d80*/  USHF.L.U32 UR7, UR6, 0x3, URZ ;  /* 0x0000000306077899 */ /* 0x000fe2000800063f */
[----:B------:R-:W-:Y:S01]  /*8d90*/  IMAD.IADD R0, R0, 0x1, R182 ;  /* 0x0000000100007824 */ /* 0x000fe200078e02b6 */
[----:B------:R-:W-:Y:S01]  /*8da0*/  USHF.L.U32 UR16, UR6, 0x4, URZ ;  /* 0x0000000406107899 */ /* 0x000fe2000800063f */
[----:B------:R-:W2:Y:S01]  /*8db0*/  LDSM.16.M88.4 R32, [R2+0x14000] ;  /* 0x014000000220783b */ /* 0x000ea20000000200 */
[----:B------:R-:W-:Y:S01]  /*8dc0*/  IMAD.IADD R140, R188, 0x1, R2 ;  /* 0x00000001bc8c7824 */ /* 0x000fe200078e0202 */
[----:B------:R-:W-:Y:S02]  /*8dd0*/  USHF.L.U32 UR10, UR6, 0x5, URZ ;  /* 0x00000005060a7899 */ /* 0x000fe4000800063f */
[----:B------:R-:W1:Y:S01]  /*8de0*/  LDSM.16.M88.4 R28, [R2+0x16000] ;  /* 0x01600000021c783b */ /* 0x000e620000000200 */
[----:B------:R-:W-:Y:S01]  /*8df0*/  IMAD.IADD R141, R182, 0x1, R140 ;  /* 0x00000001b68d7824 */ /* 0x000fe200078e028c */
[----:B------:R-:W-:Y:S01]  /*8e00*/  UIMAD UR8, UR6, 0x18, URZ ;  /* 0x00000018060878a4 */ /* 0x000fe2000f8e023f */
[----:B------:R-:W-:Y:S01]  /*8e10*/  IMAD.MOV.U32 R182, RZ, RZ, R246 ;  /* 0x000000ffffb67224 */ /* 0x000fe200078e00f6 */
[----:B------:R-:W3:Y:S01]  /*8e20*/  LDSM.16.MT88.4 R36, [R0] ;  /* 0x000000000024783b */ /* 0x000ee20000004200 */
[----:B------:R-:W-:Y:S02]  /*8e30*/  UIMAD UR9, UR6, 0x28, URZ ;  /* 0x00000028060978a4 */ /* 0x000fe4000f8e023f */
[----:B------:R-:W-:Y:S01]  /*8e40*/  UISETP.GT.AND UP2, UPT, UR13, UR24, UPT ;  /* 0x000000180d00728c */ /* 0x000fe2000bf44270 */
        /* <DEDUP_REMOVED lines=10> */
[C---:B-1----:R-:W-:Y:S06]  /*8ef0*/  HMMA.16816.F32 R8, R28.reuse, R16, RZ ;  /* 0x000000101c08723c */ /* 0x042fec00000018ff */
        /* <DEDUP_REMOVED lines=15> */
[----:B------:R-:W3:Y:S05]  /*8ff0*/  LDSM.16.MT88.4 R48, [R0+0x1800] ;  /* 0x001800000030783b */ /* 0x000eea0000004200 */
[----:B------:R-:W-:Y:S01]  /*9000*/  HMMA.16816.F32 R32, R40, R54, R32 ;  /* 0x000000362820723c */ /* 0x000fe20000001820 */
[----:B------:R-:W-:Y:S04]  /*9010*/  LDSM.16.MT88.4 R52, [R3+0x6000] ;  /* 0x006000000334783b */ /* 0x000fe80000004200 */
[----:B------:R-:W4:Y:S01]  /*9020*/  LDSM.16.M88.4 R40, [R2+0x18000] ;  /* 0x018000000228783b */ /* 0x000f220000000200 */
[-C--:B------:R-:W-:Y:S06]  /*9030*/  HMMA.16816.F32 R4, R56, R60.reuse, R4 ;  /* 0x0000003c3804723c */ /* 0x080fec0000001804 */
[C---:B------:R-:W-:Y:S06]  /*9040*/  HMMA.16816.F32 R8, R64.reuse, R60, R8 ;  /* 0x0000003c4008723c */ /* 0x040fec0000001808 */
[-C--:B------:R-:W-:Y:S06]  /*9050*/  HMMA.16816.F32 R12, R64, R62.reuse, R12 ;  /* 0x0000003e400c723c */ /* 0x080fec000000180c */
[C---:B------:R-:W-:Y:S01]  /*9060*/  HMMA.16816.F32 R16, R56.reuse, R62, R16 ;  /* 0x0000003e3810723c */ /* 0x040fe20000001810 */
[----:B------:R3:W4:Y:S05]  /*9070*/  LDSM.16.M88.4 R60, [R2+0x1a000] ;  /* 0x01a00000023c783b */ /* 0x00072a0000000200 */
[-C--:B--2---:R-:W-:Y:S06]  /*9080*/  HMMA.16816.F32 R20, R56, R132.reuse, R20 ;  /* 0x000000843814723c */ /* 0x084fec0000001814 */
[C---:B------:R-:W-:Y:S06]  /*9090*/  HMMA.16816.F32 R24, R64.reuse, R132, R24 ;  /* 0x000000844018723c */ /* 0x040fec0000001818 */
[-C--:B------:R-:W-:Y:S01]  /*90a0*/  HMMA.16816.F32 R28, R64, R134.reuse, R28 ;  /* 0x00000086401c723c */ /* 0x080fe2000000181c */
[----:B------:R-:W2:Y:S05]  /*90b0*/  LDSM.16.MT88.4 R64, [R0+0x2000] ;  /* 0x002000000040783b */ /* 0x000eaa0000004200 */
[----:B------:R-:W-:Y:S01]  /*90c0*/  HMMA.16816.F32 R32, R56, R134, R32 ;  /* 0x000000863820723c */ /* 0x000fe20000001820 */
[----:B------:R-:W-:Y:S04]  /*90d0*/  LDSM.16.MT88.4 R56, [R3+0x6800] ;  /* 0x006800000338783b */ /* 0x000fe80000004200 */
[----:B------:R-:W-:Y:S01]  /*90e0*/  LDSM.16.M88.4 R132, [R140+0x1a000] ;  /* 0x01a000008c84783b */ /* 0x000fe20000000200 */
[-C--:B-1----:R-:W-:Y:S05]  /*90f0*/  HMMA.16816.F32 R4, R36, R44.reuse, R4 ;  /* 0x0000002c2404723c */ /* 0x082fea0000001804 */
[----:B---3--:R-:W-:Y:S01]  /*9100*/  @P0 IADD3 R2, P1, R247, UR20, RZ ;  /* 0x00000014f7020c10 */ /* 0x008fe2000ff3e0ff */
[C---:B------:R-:W-:Y:S01]  /*9110*/  HMMA.16816.F32 R8, R136.reuse, R44, R8 ;  /* 0x0000002c8808723c */ /* 0x040fe20000001808 */
[----:B------:R-:W-:Y:S05]  /*9120*/  @UP3 UIADD3 UR20, UP1, UR20, -0x200, URZ ;  /* 0xfffffe0014143890 */ /* 0x000fea000ff3e03f */
[-C--:B------:R-:W-:Y:S06]  /*9130*/  HMMA.16816.F32 R12, R136, R46.reuse, R12 ;  /* 0x0000002e880c723c */ /* 0x080fec000000180c */
[C---:B------:R-:W-:Y:S01]  /*9140*/  HMMA.16816.F32 R16, R36.reuse, R46, R16 ;  /* 0x0000002e2410723c */ /* 0x040fe20000001810 */
[----:B------:R-:W1:Y:S05]  /*9150*/  LDSM.16.M88.4 R44, [R140+0x18000] ;  /* 0x018000008c2c783b */ /* 0x000e6a0000000200 */
[-C--:B------:R-:W-:Y:S06]  /*9160*/  HMMA.16816.F32 R20, R36, R48.reuse, R20 ;  /* 0x000000302414723c */ /* 0x080fec0000001814 */
[C---:B------:R-:W-:Y:S06]  /*9170*/  HMMA.16816.F32 R24, R136.reuse, R48, R24 ;  /* 0x000000308818723c */ /* 0x040fec0000001818 */
[-C--:B------:R-:W-:Y:S01]  /*9180*/  HMMA.16816.F32 R28, R136, R50.reuse, R28 ;  /* 0x00000032881c723c */ /* 0x080fe2000000181c */
[----:B------:R-:W3:Y:S05]  /*9190*/  LDSM.16.MT88.4 R136, [R0+0x2800] ;  /* 0x002800000088783b */ /* 0x000eea0000004200 */
[----:B------:R-:W-:Y:S01]  /*91a0*/  HMMA.16816.F32 R32, R36, R50, R32 ;  /* 0x000000322420723c */ /* 0x000fe20000001820 */
[----:B------:R-:W-:Y:S04]  /*91b0*/  LDSM.16.M88.4 R36, [R144+0x18000] ;  /* 0x018000009024783b */ /* 0x000fe80000000200 */
[----:B------:R-:W3:Y:S01]  /*91c0*/  LDSM.16.MT88.4 R48, [R3+0x7000] ;  /* 0x007000000330783b */ /* 0x000ee20000004200 */
[-C--:B----4-:R-:W-:Y:S06]  /*91d0*/  HMMA.16816.F32 R4, R40, R52.reuse, R4 ;  /* 0x000000342804723c */ /* 0x090fec0000001804 */
[C---:B------:R-:W-:Y:S06]  /*91e0*/  HMMA.16816.F32 R8, R60.reuse, R52, R8 ;  /* 0x000000343c08723c */ /* 0x040fec0000001808 */
[-C--:B------:R-:W-:Y:S06]  /*91f0*/  HMMA.16816.F32 R12, R60, R54.reuse, R12 ;  /* 0x000000363c0c723c */ /* 0x080fec000000180c */
[C---:B------:R-:W-:Y:S01]  /*9200*/  HMMA.16816.F32 R16, R40.reuse, R54, R16 ;  /* 0x000000362810723c */ /* 0x040fe20000001810 */
[----:B------:R-:W4:Y:S05]  /*9210*/  LDSM.16.M88.4 R52, [R144+0x1a000] ;  /* 0x01a000009034783b */ /* 0x000f2a0000000200 */
[-C--:B--2---:R-:W-:Y:S06]  /*9220*/  HMMA.16816.F32 R20, R40, R64.reuse, R20 ;  /* 0x000000402814723c */ /* 0x084fec0000001814 */
[C---:B------:R-:W-:Y:S06]  /*9230*/  HMMA.16816.F32 R24, R60.reuse, R64, R24 ;  /* 0x000000403c18723c */ /* 0x040fec0000001818 */
[-C--:B------:R-:W-:Y:S01]  /*9240*/  HMMA.16816.F32 R28, R60, R66.reuse, R28 ;  /* 0x000000423c1c723c */ /* 0x080fe2000000181c */
[----:B------:R-:W2:Y:S05]  /*9250*/  LDSM.16.MT88.4 R60, [R0+0x3000] ;  /* 0x00300000003c783b */ /* 0x000eaa0000004200 */
[----:B------:R-:W-:Y:S01]  /*9260*/  HMMA.16816.F32 R32, R40, R66, R32 ;  /* 0x000000422820723c */ /* 0x000fe20000001820 */
[----:B------:R-:W-:Y:S04]  /*9270*/  LDSM.16.M88.4 R40, [R141+0x18000] ;  /* 0x018000008d28783b */ /* 0x000fe80000000200 */
[----:B------:R-:W-:Y:S01]  /*9280*/  LDSM.16.M88.4 R64, [R141+0x1a000] ;  /* 0x01a000008d40783b */ /* 0x000fe20000000200 */
[-C--:B-1----:R-:W-:Y:S06]  /*9290*/  HMMA.16816.F32 R4, R44, R56.reuse, R4 ;  /* 0x000000382c04723c */ /* 0x082fec0000001804 */
[C---:B------:R-:W-:Y:S06]  /*92a0*/  HMMA.16816.F32 R8, R132.reuse, R56, R8 ;  /* 0x000000388408723c */ /* 0x040fec0000001808 */
[-C--:B------:R-:W-:Y:S06]  /*92b0*/  HMMA.16816.F32 R12, R132, R58.reuse, R12 ;  /* 0x0000003a840c723c */ /* 0x080fec000000180c */
[C---:B------:R-:W-:Y:S01]  /*92c0*/  HMMA.16816.F32 R16, R44.reuse, R58, R16 ;  /* 0x0000003a2c10723c */ /* 0x040fe20000001810 */
[----:B------:R1:W2:Y:S05]  /*92d0*/  LDSM.16.MT88.4 R56, [R3+0x7800] ;  /* 0x007800000338783b */ /* 0x0002aa0000004200 */
[-C--:B---3--:R-:W-:Y:S06]  /*92e0*/  HMMA.16816.F32 R20, R44, R136.reuse, R20 ;  /* 0x000000882c14723c */ /* 0x088fec0000001814 */
[C---:B------:R-:W-:Y:S06]  /*92f0*/  HMMA.16816.F32 R24, R132.reuse, R136, R24 ;  /* 0x000000888418723c */ /* 0x040fec0000001818 */
[-C--:B------:R-:W-:Y:S01]  /*9300*/  HMMA.16816.F32 R28, R132, R138.reuse, R28 ;  /* 0x0000008a841c723c */ /* 0x080fe2000000181c */
[----:B------:R3:W2:Y:S05]  /*9310*/  LDSM.16.MT88.4 R132, [R0+0x3800] ;  /* 0x003800000084783b */ /* 0x0006aa0000004200 */
[----:B------:R-:W-:Y:S05]  /*9320*/  HMMA.16816.F32 R32, R44, R138, R32 ;  /* 0x0000008a2c20723c */ /* 0x000fea0000001820 */
[----:B-1----:R-:W-:Y:S01]  /*9330*/  @P0 IADD3.X R3, R248, UR19, RZ, P1, !PT ;  /* 0x00000013f8030c10 */ /* 0x002fe20008ffe4ff */
[-C--:B------:R-:W-:Y:S01]  /*9340*/  HMMA.16816.F32 R4, R36, R48.reuse, R4 ;  /* 0x000000302404723c */ /* 0x080fe20000001804 */
[----:B------:R-:W-:Y:S03]  /*9350*/  @UP3 UIADD3.X UR19, UR19, -0x1, URZ, UP1, !UPT ;  /* 0xffffffff13133890 */ /* 0x000fe60008ffe43f */
[----:B------:R-:W5:Y:S02]  /*9360*/  @P0 LDG.E R243, desc[UR14][R2.64] ;  /* 0x0000000e02f30981 */ /* 0x000f64000c1e1900 */
[C---:B----4-:R-:W-:Y:S02]  /*9370*/  HMMA.16816.F32 R8, R52.reuse, R48, R8 ;  /* 0x000000303408723c */ /* 0x050fe40000001808 */
[----:B------:R-:W5:Y:S04]  /*9380*/  @P0 LDG.E R244, desc[UR14][R2.64+0x20] ;  /* 0x0000200e02f40981 */ /* 0x000f68000c1e1900 */
[-C--:B------:R-:W-:Y:S01]  /*9390*/  HMMA.16816.F32 R12, R52, R50.reuse, R12 ;  /* 0x00000032340c723c */ /* 0x080fe2000000180c */
[----:B------:R-:W5:Y:S01]  /*93a0*/  @P0 LDG.E R241, desc[UR14][R2.64+0x100] ;  /* 0x0001000e02f10981 */ /* 0x000f62000c1e1900 */
[----:B---3--:R-:W-:Y:S03]  /*93b0*/  IMAD.U32 R0, RZ, RZ, UR7 ;  /* 0x00000007ff007e24 */ /* 0x008fe6000f8e00ff */
[----:B------:R1:W5:Y:S01]  /*93c0*/  @P0 LDG.E R242, desc[UR14][R2.64+0x120] ;  /* 0x0001200e02f20981 */ /* 0x000362000c1e1900 */
[C---:B------:R-:W-:Y:S06]  /*93d0*/  HMMA.16816.F32 R16, R36.reuse, R50, R16 ;  /* 0x000000322410723c */ /* 0x040fec0000001810 */
[-C--:B--2---:R-:W-:Y:S06]  /*93e0*/  HMMA.16816.F32 R20, R36, R60.reuse, R20 ;  /* 0x0000003c2414723c */ /* 0x084fec0000001814 */
[C---:B------:R-:W-:Y:S06]  /*93f0*/  HMMA.16816.F32 R24, R52.reuse, R60, R24 ;  /* 0x0000003c3418723c */ /* 0x040fec0000001818 */
[-C--:B------:R-:W-:Y:S06]  /*9400*/  HMMA.16816.F32 R28, R52, R62.reuse, R28 ;  /* 0x0000003e341c723c */ /* 0x080fec000000181c */
[----:B------:R-:W-:Y:S05]  /*9410*/  HMMA.16816.F32 R32, R36, R62, R32 ;  /* 0x0000003e2420723c */ /* 0x000fea0000001820 */
[CC--:B-1----:R-:W-:Y:S01]  /*9420*/  LEA R2, P1, R0.reuse, R192.reuse, 0x2 ;  /* 0x000000c000027211 */ /* 0x0c2fe200078210ff */
[-C--:B------:R-:W-:Y:S01]  /*9430*/  HMMA.16816.F32 R4, R40, R56.reuse, R4 ;  /* 0x000000382804723c */ /* 0x080fe20000001804 */
[----:B------:R-:W-:Y:S04]  /*9440*/  IMAD.U32 R37, RZ, RZ, UR16 ;  /* 0x00000010ff257e24 */ /* 0x000fe8000f8e00ff */
[-C--:B------:R-:W-:Y:S01]  /*9450*/  LEA.HI.X.SX32 R3, R0, R193.reuse, 0x2, P1 ;  /* 0x000000c100037211 */ /* 0x080fe200008f16ff */
[C---:B------:R-:W-:Y:S01]  /*9460*/  HMMA.16816.F32 R8, R64.reuse, R56, R8 ;  /* 0x000000384008723c */ /* 0x040fe20000001808 */
[----:B------:R-:W-:Y:S01]  /*9470*/  IMAD.U32 R0, RZ, RZ, UR8 ;  /* 0x00000008ff007e24 */ /* 0x000fe2000f8e00ff */
[----:B------:R-:W-:Y:S03]  /*9480*/  UIMAD UR8, UR6, 0x30, URZ ;  /* 0x00000030060878a4 */ /* 0x000fe6000f8e023f */
[CC--:B------:R-:W-:Y:S01]  /*9490*/  LEA R36, P0, R37.reuse, R192.reuse, 0x2 ;  /* 0x000000c025247211 */ /* 0x0c0fe200078010ff */
[-C--:B------:R-:W-:Y:S05]  /*94a0*/  HMMA.16816.F32 R12, R64, R58.reuse, R12 ;  /* 0x0000003a400c723c */ /* 0x080fea000000180c */
[-C--:B------:R-:W-:Y:S01]  /*94b0*/  LEA.HI.X.SX32 R37, R37, R193.reuse, 0x2, P0 ;  /* 0x000000c125257211 */ /* 0x080fe200000f16ff */
[C---:B------:R-:W-:Y:S05]  /*94c0*/  HMMA.16816.F32 R16, R40.reuse, R58, R16 ;  /* 0x0000003a2810723c */ /* 0x040fea0000001810 */
[----:B------:R-:W-:Y:S01]  /*94d0*/  REDG.E.ADD.F32.FTZ.RN.STRONG.GPU desc[UR14][R192.64], R4 ;  /* 0x00000004c00079a6 */ /* 0x000fe2000c10f38e */
[-C--:B------:R-:W-:Y:S03]  /*94e0*/  HMMA.16816.F32 R20, R40, R132.reuse, R20 ;  /* 0x000000842814723c */ /* 0x080fe60000001814 */
[----:B------:R1:W-:Y:S02]  /*94f0*/  REDG.E.ADD.F32.FTZ.RN.STRONG.GPU desc[UR14][R2.64], R5 ;  /* 0x00000005020079a6 */ /* 0x0003e4000c10f38e */
[CC--:B------:R-:W-:Y:S01]  /*9500*/  LEA R38, P1, R0.reuse, R192.reuse, 0x2 ;  /* 0x000000c000267211 */ /* 0x0c0fe200078210ff */
[C---:B------:R-:W-:Y:S01]  /*9510*/  HMMA.16816.F32 R24, R64.reuse, R132, R24 ;  /* 0x000000844018723c */ /* 0x040fe20000001818 */
[----:B------:R2:W-:Y:S04]  /*9520*/  REDG.E.ADD.F32.FTZ.RN.STRONG.GPU desc[UR14][R36.64], R6 ;  /* 0x00000006240079a6 */ /* 0x0005e8000c10f38e */
[-C--:B------:R-:W-:Y:S01]  /*9530*/  LEA.HI.X.SX32 R39, R0, R193.reuse, 0x2, P1 ;  /* 0x000000c100277211 */ /* 0x080fe200008f16ff */
[-C--:B------:R-:W-:Y:S01]  /*9540*/  HMMA.16816.F32 R28, R64, R134.reuse, R28 ;  /* 0x00000086401c723c */ /* 0x080fe2000000181c */
[----:B------:R-:W-:Y:S01]  /*9550*/  IMAD.U32 R0, RZ, RZ, UR8 ;  /* 0x00000008ff007e24 */ /* 0x000fe2000f8e00ff */
[----:B------:R-:W-:Y:S02]  /*9560*/  UIMAD UR8, UR6, 0x48, URZ ;  /* 0x00000048060878a4 */ /* 0x000fe4000f8e023f */
[----:B------:R3:W-:Y:S02]  /*9570*/  REDG.E.ADD.F32.FTZ.RN.STRONG.GPU desc[UR14][R38.64], R7 ;  /* 0x00000007260079a6 */ /* 0x0007e4000c10f38e */
[----:B------:R-:W-:Y:S07]  /*9580*/  HMMA.16816.F32 R32, R40, R134, R32 ;  /* 0x000000862820723c */ /* 0x000fee0000001820 */
[----:B------:R-:W-:Y:S01]  /*9590*/  IMAD.U32 R40, RZ, RZ, UR10 ;  /* 0x0000000aff287e24 */ /* 0x000fe2000f8e00ff */
[----:B------:R-:W-:Y:S03]  /*95a0*/  UIMAD UR10, UR6, 0x38, URZ ;  /* 0x00000038060a78a4 */ /* 0x000fe6000f8e023f */
[----:B-1----:R-:W-:Y:S01]  /*95b0*/  IMAD.U32 R5, RZ, RZ, UR9 ;  /* 0x00000009ff057e24 */ /* 0x002fe2000f8e00ff */
[----:B------:R-:W-:Y:S01]  /*95c0*/  USHF.L.U32 UR9, UR6, 0x6, URZ ;  /* 0x0000000606097899 */ /* 0x000fe2000800063f */
[CC--:B--2---:R-:W-:Y:S03]  /*95d0*/  LEA R36, P0, R40.reuse, R192.reuse, 0x2 ;  /* 0x000000c028247211 */ /* 0x0c4fe600078010ff */
[CC--:B------:R-:W-:Y:S02]  /*95e0*/  LEA R4, P1, R5.reuse, R192.reuse, 0x2 ;  /* 0x000000c005047211 */ /* 0x0c0fe400078210ff */
[-C--:B------:R-:W-:Y:S02]  /*95f0*/  LEA.HI.X.SX32 R37, R40, R193.reuse, 0x2, P0 ;  /* 0x000000c128257211 */ /* 0x080fe400000f16ff */
[-C--:B------:R-:W-:Y:S01]  /*9600*/  LEA.HI.X.SX32 R5, R5, R193.reuse, 0x2, P1 ;  /* 0x000000c105057211 */ /* 0x080fe200008f16ff */
[----:B------:R-:W-:Y:S01]  /*9610*/  LDSM.16.MT88.4 R40, [R180+0x19000] ;  /* 0x01900000b428783b */ /* 0x000fe20000004200 */
[CC--:B------:R-:W-:Y:S03]  /*9620*/  LEA R6, P0, R0.reuse, R192.reuse, 0x2 ;  /* 0x000000c000067211 */ /* 0x0c0fe600078010ff */
[----:B------:R1:W-:Y:S01]  /*9630*/  REDG.E.ADD.F32.FTZ.RN.STRONG.GPU desc[UR14][R36.64], R8 ;  /* 0x00000008240079a6 */ /* 0x0003e2000c10f38e */
[-C--:B---3--:R-:W-:Y:S01]  /*9640*/  LEA.HI.X.SX32 R7, R0, R193.reuse, 0x2, P0 ;  /* 0x000000c100077211 */ /* 0x088fe200000f16ff */
[----:B------:R-:W-:Y:S01]  /*9650*/  IMAD.U32 R0, RZ, RZ, UR8 ;  /* 0x00000008ff007e24 */ /* 0x000fe2000f8e00ff */
[----:B------:R-:W-:Y:S01]  /*9660*/  UIMAD UR8, UR6, 0x58, URZ ;  /* 0x00000058060878a4 */ /* 0x000fe2000f8e023f */
[----:B------:R2:W-:Y:S04]  /*9670*/  REDG.E.ADD.F32.FTZ.RN.STRONG.GPU desc[UR14][R4.64], R9 ;  /* 0x00000009040079a6 */ /* 0x0005e8000c10f38e */
[----:B------:R3:W-:Y:S01]  /*9680*/  REDG.E.ADD.F32.FTZ.RN.STRONG.GPU desc[UR14][R6.64], R10 ;  /* 0x0000000a060079a6 */ /* 0x0007e2000c10f38e */
[----:B-1----:R-:W-:Y:S01]  /*9690*/  IMAD.U32 R36, RZ, RZ, UR10 ;  /* 0x0000000aff247e24 */ /* 0x002fe2000f8e00ff */
[----:B------:R-:W-:Y:S01]  /*96a0*/  UIMAD UR10, UR6, 0x50, URZ ;  /* 0x00000050060a78a4 */ /* 0x000fe2000f8e023f */
[----:B--2---:R-:W-:Y:S03]  /*96b0*/  IMAD.U32 R9, RZ, RZ, UR9 ;  /* 0x00000009ff097e24 */ /* 0x004fe6000f8e00ff */
[CC--:B------:R-:W-:Y:S01]  /*96c0*/  LEA R4, P1, R36.reuse, R192.reuse, 0x2 ;  /* 0x000000c024047211 */ /* 0x0c0fe200078210ff */
[----:B------:R-:W-:Y:S01]  /*96d0*/  UIMAD UR9, UR6, 0x68, URZ ;  /* 0x00000068060978a4 */ /* 0x000fe2000f8e023f */
[----:B---3--:R-:W-:Y:S02]  /*96e0*/  IMAD.U32 R10, RZ, RZ, UR10 ;  /* 0x0000000aff0a7e24 */ /* 0x008fe4000f8e00ff */
[-C--:B------:R-:W-:Y:S01]  /*96f0*/  LEA.HI.X.SX32 R5, R36, R193.reuse, 0x2, P1 ;  /* 0x000000c124057211 */ /* 0x080fe200008f16ff */
[----:B------:R-:W-:Y:S01]  /*9700*/  UIMAD UR10, UR6, 0x60, URZ ;  /* 0x00000060060a78a4 */ /* 0x000fe2000f8e023f */
[CC--:B------:R-:W-:Y:S01]  /*9710*/  LEA R8, P0, R9.reuse, R192.reuse, 0x2 ;  /* 0x000000c009087211 */ /* 0x0c0fe200078010ff */
[----:B------:R-:W-:Y:S01]  /*9720*/  LDSM.16.MT88.4 R36, [R181+0x1000] ;  /* 0x00100000b524783b */ /* 0x000fe20000004200 */
[CC--:B------:R-:W-:Y:S02]  /*9730*/  LEA R6, P1, R0.reuse, R192.reuse, 0x2 ;  /* 0x000000c000067211 */ /* 0x0c0fe400078210ff */
[-C--:B------:R-:W-:Y:S01]  /*9740*/  LEA.HI.X.SX32 R9, R9, R193.reuse, 0x2, P0 ;  /* 0x000000c109097211 */ /* 0x080fe200000f16ff */
[----:B------:R1:W-:Y:S01]  /*9750*/  REDG.E.ADD.F32.FTZ.RN.STRONG.GPU desc[UR14][R4.64], R11 ;  /* 0x0000000b040079a6 */ /* 0x0003e2000c10f38e */
[-C--:B------:R-:W-:Y:S01]  /*9760*/  LEA.HI.X.SX32 R7, R0, R193.reuse, 0x2, P1 ;  /* 0x000000c100077211 */ /* 0x080fe200008f16ff */
[----:B------:R-:W-:Y:S02]  /*9770*/  IMAD.U32 R0, RZ, RZ, UR10 ;  /* 0x0000000aff007e24 */ /* 0x000fe4000f8e00ff */
[----:B------:R2:W-:Y:S04]  /*9780*/  REDG.E.ADD.F32.FTZ.RN.STRONG.GPU desc[UR14][R8.64], R16 ;  /* 0x00000010080079a6 */ /* 0x0005e8000c10f38e */
[----:B------:R3:W-:Y:S01]  /*9790*/  REDG.E.ADD.F32.FTZ.RN.STRONG.GPU desc[UR14][R6.64], R17 ;  /* 0x00000011060079a6 */ /* 0x0007e2000c10f38e */
[CC--:B-1----:R-:W-:Y:S04]  /*97a0*/  LEA R4, P0, R10.reuse, R192.reuse, 0x2 ;  /* 0x000000c00a047211 */ /* 0x0c2fe800078010ff */
[-C--:B------:R-:W-:Y:S01]  /*97b0*/  LEA.HI.X.SX32 R5, R10, R193.reuse, 0x2, P0 ;  /* 0x000000c10a057211 */ /* 0x080fe200000f16ff */
[----:B--2---:R-:W-:Y:S01]  /*97c0*/  IMAD.U32 R8, RZ, RZ, UR8 ;  /* 0x00000008ff087e24 */ /* 0x004fe2000f8e00ff */
[----:B------:R-:W-:Y:S01]  /*97d0*/  UIMAD UR8, UR6, 0x70, URZ ;  /* 0x00000070060878a4 */ /* 0x000fe2000f8e023f */
[----:B------:R-:W-:Y:S01]  /*97e0*/  IMAD.U32 R9, RZ, RZ, UR9 ;  /* 0x00000009ff097e24 */ /* 0x000fe2000f8e00ff */
[----:B------:R-:W-:Y:S01]  /*97f0*/  UIMAD UR6, UR6, 0x78, URZ ;  /* 0x00000078060678a4 */ /* 0x000fe2000f8e023f */
[----:B------:R1:W-:Y:S01]  /*9800*/  REDG.E.ADD.F32.FTZ.RN.STRONG.GPU desc[UR14][R4.64], R18 ;  /* 0x00000012040079a6 */ /* 0x0003e2000c10f38e */
[CC--:B---3--:R-:W-:Y:S02]  /*9810*/  LEA R6, P0, R8.reuse, R192.reuse, 0x2 ;  /* 0x000000c008067211 */ /* 0x0c8fe400078010ff */
[----:B------:R-:W-:Y:S02]  /*9820*/  IMAD.U32 R10, RZ, RZ, UR8 ;  /* 0x00000008ff0a7e24 */ /* 0x000fe4000f8e00ff */
[-C--:B------:R-:W-:Y:S02]  /*9830*/  LEA.HI.X.SX32 R7, R8, R193.reuse, 0x2, P0 ;  /* 0x000000c108077211 */ /* 0x080fe400000f16ff */
[CC--:B------:R-:W-:Y:S03]  /*9840*/  LEA R8, P0, R9.reuse, R192.reuse, 0x2 ;  /* 0x000000c009087211 */ /* 0x0c0fe600078010ff */
[----:B------:R2:W-:Y:S01]  /*9850*/  REDG.E.ADD.F32.FTZ.RN.STRONG.GPU desc[UR14][R6.64], R19 ;  /* 0x00000013060079a6 */ /* 0x0005e2000c10f38e */
[-C--:B------:R-:W-:Y:S02]  /*9860*/  LEA.HI.X.SX32 R9, R9, R193.reuse, 0x2, P0 ;  /* 0x000000c109097211 */ /* 0x080fe400000f16ff */
[CC--:B-1----:R-:W-:Y:S04]  /*9870*/  LEA R4, P1, R0.reuse, R192.reuse, 0x2 ;  /* 0x000000c000047211 */ /* 0x0c2fe800078210ff */
[-C--:B------:R-:W-:Y:S01]  /*9880*/  LEA.HI.X.SX32 R5, R0, R193.reuse, 0x2, P1 ;  /* 0x000000c100057211 */ /* 0x080fe200008f16ff */
[----:B------:R-:W-:Y:S01]  /*9890*/  IMAD.U32 R0, RZ, RZ, UR6 ;  /* 0x00000006ff007e24 */ /* 0x000fe2000f8e00ff */
[----:B------:R-:W-:Y:S03]  /*98a0*/  UIADD3 UR6, UR16, 0x20, URZ ;  /* 0x0000002010067890 */ /* 0x000fe6000fffe03f */
[----:B------:R1:W-:Y:S01]  /*98b0*/  REDG.E.ADD.F32.FTZ.RN.STRONG.GPU desc[UR14][R4.64], R12 ;  /* 0x0000000c040079a6 */ /* 0x0003e2000c10f38e */
[CC--:B--2---:R-:W-:Y:S01]  /*98c0*/  LEA R6, P1, R10.reuse, R192.reuse, 0x2 ;  /* 0x000000c00a067211 */ /* 0x0c4fe200078210ff */
[----:B------:R-:W-:Y:S02]  /*98d0*/  UIADD3 UR8, UR7, UR6, URZ ;  /* 0x0000000607087290 */ /* 0x000fe4000fffe03f */
[----:B------:R-:W-:Y:S01]  /*98e0*/  REDG.E.ADD.F32.FTZ.RN.STRONG.GPU desc[UR14][R8.64], R13 ;  /* 0x0000000d080079a6 */ /* 0x000fe2000c10f38e */
[-C--:B------:R-:W-:Y:S05]  /*98f0*/  LEA.HI.X.SX32 R7, R10, R193.reuse, 0x2, P1 ;  /* 0x000000c10a077211 */ /* 0x080fea00008f16ff */
[----:B------:R2:W-:Y:S01]  /*9900*/  REDG.E.ADD.F32.FTZ.RN.STRONG.GPU desc[UR14][R6.64], R14 ;  /* 0x0000000e060079a6 */ /* 0x0005e2000c10f38e */
[CC--:B-1----:R-:W-:Y:S04]  /*9910*/  LEA R4, P0, R0.reuse, R192.reuse, 0x2 ;  /* 0x000000c000047211 */ /* 0x0c2fe800078010ff */
[-C--:B------:R-:W-:Y:S01]  /*9920*/  LEA.HI.X.SX32 R5, R0, R193.reuse, 0x2, P0 ;  /* 0x000000c100057211 */ /* 0x080fe200000f16ff */
[----:B------:R-:W-:Y:S01]  /*9930*/  IMAD.U32 R0, RZ, RZ, UR6 ;  /* 0x00000006ff007e24 */ /* 0x000fe2000f8e00ff */
[----:B------:R-:W-:Y:S03]  /*9940*/  UIADD3 UR6, UR7, UR8, URZ ;  /* 0x0000000807067290 */ /* 0x000fe6000fffe03f */
[----:B------:R1:W-:Y:S01]  /*9950*/  REDG.E.ADD.F32.FTZ.RN.STRONG.GPU desc[UR14][R4.64], R15 ;  /* 0x0000000f040079a6 */ /* 0x0003e2000c10f38e */
[CC--:B--2---:R-:W-:Y:S03]  /*9960*/  LEA R6, P0, R0.reuse, R192.reuse, 0x2 ;  /* 0x000000c000067211 */ /* 0x0c4fe600078010ff */
[----:B------:R-:W-:Y:S01]  /*9970*/  REDG.E.ADD.F32.FTZ.RN.STRONG.GPU desc[UR14][R192.64+0x80], R20 ;  /* 0x00008014c00079a6 */ /* 0x000fe2000c10f38e */
[-C--:B------:R-:W-:Y:S01]  /*9980*/  LEA.HI.X.SX32 R7, R0, R193.reuse, 0x2, P0 ;  /* 0x000000c100077211 */ /* 0x080fe200000f16ff */
[----:B------:R-:W-:Y:S02]  /*9990*/  IMAD.U32 R0, RZ, RZ, UR6 ;  /* 0x00000006ff007e24 */ /* 0x000fe4000f8e00ff */
[----:B------:R2:W-:Y:S04]  /*99a0*/  REDG.E.ADD.F32.FTZ.RN.STRONG.GPU desc[UR14][R2.64+0x80], R21 ;  /* 0x00008015020079a6 */ /* 0x0005e8000c10f38e */
[----:B------:R3:W-:Y:S04]  /*99b0*/  REDG.E.ADD.F32.FTZ.RN.STRONG.GPU desc[UR14][R6.64], R22 ;  /* 0x00000016060079a6 */ /* 0x0007e8000c10f38e */
[----:B------:R-:W-:Y:S01]  /*99c0*/  LDSM.16.MT88.4 R12, [R180+0x18000] ;  /* 0x01800000b40c783b */ /* 0x000fe20000004200 */
[----:B-1----:R-:W-:Y:S01]  /*99d0*/  IMAD.U32 R5, RZ, RZ, UR8 ;  /* 0x00000008ff057e24 */ /* 0x002fe2000f8e00ff */
[----:B------:R-:W-:Y:S04]  /*99e0*/  UIADD3 UR8, UR7, UR6, URZ ;  /* 0x0000000607087290 */ /* 0x000fe8000fffe03f */
[CC--:B------:R-:W-:Y:S01]  /*99f0*/  LEA R4, P0, R5.reuse, R192.reuse, 0x2 ;  /* 0x000000c005047211 */ /* 0x0c0fe200078010ff */
[----:B------:R-:W-:Y:S03]  /*9a00*/  UIADD3 UR6, UR7, UR8, URZ ;  /* 0x0000000807067290 */ /* 0x000fe6000fffe03f */
[-C--:B------:R-:W-:Y:S02]  /*9a10*/  LEA.HI.X.SX32 R5, R5, R193.reuse, 0x2, P0 ;  /* 0x000000c105057211 */ /* 0x080fe400000f16ff */
[CC--:B--2---:R-:W-:Y:S01]  /*9a20*/  LEA R2, P0, R0.reuse, R192.reuse, 0x2 ;  /* 0x000000c000027211 */ /* 0x0c4fe200078010ff */
[----:B---3--:R-:W-:Y:S01]  /*9a30*/  IMAD.U32 R6, RZ, RZ, UR8 ;  /* 0x00000008ff067e24 */ /* 0x008fe2000f8e00ff */
[----:B------:R-:W-:Y:S01]  /*9a40*/  UIADD3 UR8, UR7, UR6, URZ ;  /* 0x0000000607087290 */ /* 0x000fe2000fffe03f */
[----:B------:R1:W-:Y:S01]  /*9a50*/  REDG.E.ADD.F32.FTZ.RN.STRONG.GPU desc[UR14][R4.64], R23 ;  /* 0x00000017040079a6 */ /* 0x0003e2000c10f38e */
[-C--:B------:R-:W-:Y:S01]  /*9a60*/  LEA.HI.X.SX32 R3, R0, R193.reuse, 0x2, P0 ;  /* 0x000000c100037211 */ /* 0x080fe200000f16ff */
[----:B------:R-:W-:Y:S01]  /*9a70*/  IMAD.U32 R0, RZ, RZ, UR6 ;  /* 0x00000006ff007e24 */ /* 0x000fe2000f8e00ff */
[----:B------:R-:W-:Y:S01]  /*9a80*/  UIADD3 UR6, UR7, UR8, URZ ;  /* 0x0000000807067290 */ /* 0x000fe2000fffe03f */
[----:B------:R-:W-:Y:S03]  /*9a90*/  LDSM.16.MT88.4 R20, [R180+0x14800] ;  /* 0x01480000b414783b */ /* 0x000fe60000004200 */
[----:B------:R-:W-:Y:S01]  /*9aa0*/  UIADD3 UR9, UR7, UR6, URZ ;  /* 0x0000000607097290 */ /* 0x000fe2000fffe03f */
[----:B------:R2:W-:Y:S01]  /*9ab0*/  REDG.E.ADD.F32.FTZ.RN.STRONG.GPU desc[UR14][R2.64], R24 ;  /* 0x00000018020079a6 */ /* 0x0005e2000c10f38e */
[CC--:B-1----:R-:W-:Y:S04]  /*9ac0*/  LEA R4, P0, R6.reuse, R192.reuse, 0x2 ;  /* 0x000000c006047211 */ /* 0x0c2fe800078010ff */
[-C--:B------:R-:W-:Y:S01]  /*9ad0*/  LEA.HI.X.SX32 R5, R6, R193.reuse, 0x2, P0 ;  /* 0x000000c106057211 */ /* 0x080fe200000f16ff */
[----:B------:R-:W-:Y:S01]  /*9ae0*/  IMAD.U32 R6, RZ, RZ, UR8 ;  /* 0x00000008ff067e24 */ /* 0x000fe2000f8e00ff */
[----:B------:R-:W-:Y:S01]  /*9af0*/  UIADD3 UR8, UR7, UR9, URZ ;  /* 0x0000000907087290 */ /* 0x000fe2000fffe03f */
[CC--:B--2---:R-:W-:Y:S02]  /*9b00*/  LEA R2, P0, R0.reuse, R192.reuse, 0x2 ;  /* 0x000000c000027211 */ /* 0x0c4fe400078010ff */
[----:B------:R1:W-:Y:S02]  /*9b10*/  REDG.E.ADD.F32.FTZ.RN.STRONG.GPU desc[UR14][R4.64], R25 ;  /* 0x00000019040079a6 */ /* 0x0003e4000c10f38e */
[-C--:B------:R-:W-:Y:S01]  /*9b20*/  LEA.HI.X.SX32 R3, R0, R193.reuse, 0x2, P0 ;  /* 0x000000c100037211 */ /* 0x080fe200000f16ff */
[----:B------:R-:W-:Y:S01]  /*9b30*/  IMAD.U32 R0, RZ, RZ, UR6 ;  /* 0x00000006ff007e24 */ /* 0x000fe2000f8e00ff */
[----:B------:R-:W-:Y:S03]  /*9b40*/  UIADD3 UR6, UR7, UR8, URZ ;  /* 0x0000000807067290 */ /* 0x000fe6000fffe03f */
        /* <DEDUP_REMOVED lines=9> */
[----:B------:R-:W-:Y:S01]  /*9be0*/  UIADD3 UR8, UR7, UR9, URZ ;  /* 0x0000000907087290 */ /* 0x000fe2000fffe03f */
[----:B------:R-:W-:Y:S04]  /*9bf0*/  LDSM.16.MT88.4 R24, [R181+0x800] ;  /* 0x00080000b518783b */ /* 0x000fe80000004200 */
[----:B------:R2:W-:Y:S01]  /*9c00*/  REDG.E.ADD.F32.FTZ.RN.STRONG.GPU desc[UR14][R2.64], R32 ;  /* 0x00000020020079a6 */ /* 0x0005e2000c10f38e */
[----:B------:R-:W-:Y:S01]  /*9c10*/  IMAD.U32 R7, RZ, RZ, UR8 ;  /* 0x00000008ff077e24 */ /* 0x000fe2000f8e00ff */
[CC--:B-1----:R-:W-:Y:S04]  /*9c20*/  LEA R4, P0, R6.reuse, R192.reuse, 0x2 ;  /* 0x000000c006047211 */ /* 0x0c2fe800078010ff */
[-C--:B------:R-:W-:Y:S01]  /*9c30*/  LEA.HI.X.SX32 R5, R6, R193.reuse, 0x2, P0 ;  /* 0x000000c106057211 */ /* 0x080fe200000f16ff */
[----:B------:R-:W-:Y:S01]  /*9c40*/  IMAD.U32 R6, RZ, RZ, UR6 ;  /* 0x00000006ff067e24 */ /* 0x000fe2000f8e00ff */
[----:B------:R-:W-:Y:S03]  /*9c50*/  UIADD3 UR6, UR7, UR8, URZ ;  /* 0x0000000807067290 */ /* 0x000fe6000fffe03f */
[----:B------:R1:W-:Y:S01]  /*9c60*/  REDG.E.ADD.F32.FTZ.RN.STRONG.GPU desc[UR14][R4.64], R33 ;  /* 0x00000021040079a6 */ /* 0x0003e2000c10f38e */
[CC--:B--2---:R-:W-:Y:S01]  /*9c70*/  LEA R2, P0, R0.reuse, R192.reuse, 0x2 ;  /* 0x000000c000027211 */ /* 0x0c4fe200078010ff */
[----:B------:R-:W-:Y:S03]  /*9c80*/  UIADD3 UR7, UR7, UR6, URZ ;  /* 0x0000000607077290 */ /* 0x000fe6000fffe03f */
[-C--:B------:R-:W-:Y:S01]  /*9c90*/  LEA.HI.X.SX32 R3, R0, R193.reuse, 0x2, P0 ;  /* 0x000000c100037211 */ /* 0x080fe200000f16ff */
[----:B------:R-:W-:Y:S01]  /*9ca0*/  IMAD.U32 R0, RZ, RZ, UR9 ;  /* 0x00000009ff007e24 */ /* 0x000fe2000f8e00ff */
[CC--:B------:R-:W-:Y:S03]  /*9cb0*/  LEA R10, P0, R6.reuse, R192.reuse, 0x2 ;  /* 0x000000c0060a7211 */ /* 0x0c0fe600078010ff */
[----:B------:R2:W-:Y:S01]  /*9cc0*/  REDG.E.ADD.F32.FTZ.RN.STRONG.GPU desc[UR14][R2.64], R34 ;  /* 0x00000022020079a6 */ /* 0x0005e2000c10f38e */
[-C--:B------:R-:W-:Y:S02]  /*9cd0*/  LEA.HI.X.SX32 R11, R6, R193.reuse, 0x2, P0 ;  /* 0x000000c1060b7211 */ /* 0x080fe400000f16ff */
[CC--:B------:R-:W-:Y:S02]  /*9ce0*/  LEA R8, P0, R0.reuse, R192.reuse, 0x2 ;  /* 0x000000c000087211 */ /* 0x0c0fe400078010ff */
[CC--:B------:R-:W-:Y:S01]  /*9cf0*/  LEA R6, P2, R7.reuse, R192.reuse, 0x2 ;  /* 0x000000c007067211 */ /* 0x0c0fe200078410ff */
[----:B------:R-:W-:Y:S01]  /*9d00*/  REDG.E.ADD.F32.FTZ.RN.STRONG.GPU desc[UR14][R10.64], R35 ;  /* 0x000000230a0079a6 */ /* 0x000fe2000c10f38e */
[-C--:B------:R-:W-:Y:S01]  /*9d10*/  LEA.HI.X.SX32 R9, R0, R193.reuse, 0x2, P0 ;  /* 0x000000c100097211 */ /* 0x080fe200000f16ff */
[----:B------:R-:W-:Y:S01]  /*9d20*/  IMAD.IADD R0, R182, 0x1, R181 ;  /* 0x00000001b6007824 */ /* 0x000fe200078e02b5 */
[-C--:B------:R-:W-:Y:S01]  /*9d30*/  LEA.HI.X.SX32 R7, R7, R193.reuse, 0x2, P2 ;  /* 0x000000c107077211 */ /* 0x080fe200010f16ff */
[----:B------:R-:W-:Y:S04]  /*9d40*/  LDSM.16.MT88.4 R32, [R180+0x18800] ;  /* 0x01880000b420783b */ /* 0x000fe80000004200 */
[----:B------:R-:W-:Y:S01]  /*9d50*/  REDG.E.ADD.F32.FTZ.RN.STRONG.GPU desc[UR14][R8.64], R28 ;  /* 0x0000001c080079a6 */ /* 0x000fe2000c10f38e */
[----:B-1----:R-:W-:Y:S03]  /*9d60*/  IMAD.U32 R5, RZ, RZ, UR6 ;  /* 0x00000006ff057e24 */ /* 0x002fe6000f8e00ff */
[----:B------:R-:W-:Y:S01]  /*9d70*/  REDG.E.ADD.F32.FTZ.RN.STRONG.GPU desc[UR14][R6.64], R29 ;  /* 0x0000001d060079a6 */ /* 0x000fe2000c10f38e */
[----:B------:R-:W-:Y:S01]  /*9d80*/  ULOP3.LUT UR6, UR13, 0x1, URZ, 0xc0, !UPT ;  /* 0x000000010d067892 */ /* 0x000fe2000f8ec03f */
[CC--:B------:R-:W-:Y:S02]  /*9d90*/  LEA R4, P1, R5.reuse, R192.reuse, 0x2 ;  /* 0x000000c005047211 */ /* 0x0c0fe400078210ff */
[----:B------:R-:W-:Y:S01]  /*9da0*/  LDSM.16.MT88.4 R8, [R181] ;  /* 0x00000000b508783b */ /* 0x000fe20000004200 */
[----:B------:R-:W-:Y:S01]  /*9db0*/  UISETP.NE.U32.AND UP0, UPT, UR6, 0x1, UPT ;  /* 0x000000010600788c */ /* 0x000fe2000bf05070 */
[-C--:B------:R-:W-:Y:S02]  /*9dc0*/  LEA.HI.X.SX32 R5, R5, R193.reuse, 0x2, P1 ;  /* 0x000000c105057211 */ /* 0x080fe400008f16ff */
[----:B------:R-:W-:Y:S01]  /*9dd0*/  LDSM.16.MT88.4 R16, [R0] ;  /* 0x000000000010783b */ /* 0x000fe20000004200 */
[----:B--2---:R-:W-:Y:S01]  /*9de0*/  IMAD.U32 R3, RZ, RZ, UR7 ;  /* 0x00000007ff037e24 */ /* 0x004fe2000f8e00ff */
[----:B------:R-:W-:Y:S01]  /*9df0*/  UIADD3 UR6, UR13, -0x1, URZ ;  /* 0xffffffff0d067890 */ /* 0x000fe2000fffe03f */
[----:B------:R-:W-:Y:S01]  /*9e00*/  PLOP3.LUT P1, PT, PT, PT, UP0, 0x80, 0x0 ;  /* 0x000000000000781c */ /* 0x000fe20003f2f008 */
[----:B------:R-:W-:Y:S01]  /*9e10*/  REDG.E.ADD.F32.FTZ.RN.STRONG.GPU desc[UR14][R4.64], R30 ;  /* 0x0000001e040079a6 */ /* 0x000fe2000c10f38e */
[----:B------:R-:W-:Y:S01]  /*9e20*/  @UP3 UIADD3 UR22, UP0, UR22, -0x200, URZ ;  /* 0xfffffe0016163890 */ /* 0x000fe2000ff1e03f */
[C---:B------:R-:W-:Y:S02]  /*9e30*/  LEA R2, P0, R3.reuse, R192, 0x2 ;  /* 0x000000c003027211 */ /* 0x040fe400078010ff */
[----:B------:R-:W1:Y:S01]  /*9e40*/  LDSM.16.MT88.4 R4, [R180+0x14000] ;  /* 0x01400000b404783b */ /* 0x000e620000004200 */
[----:B------:R-:W-:Y:S01]  /*9e50*/  @UP3 UIADD3.X UR21, UR21, -0x1, URZ, UP0, !UPT ;  /* 0xffffffff15153890 */ /* 0x000fe200087fe43f */
[----:B------:R-:W-:Y:S01]  /*9e60*/  LEA.HI.X.SX32 R3, R3, R193, 0x2, P0 ;  /* 0x000000c103037211 */ /* 0x000fe200000f16ff */
[----:B------:R-:W-:Y:S01]  /*9e70*/  UMOV UR13, UR6 ;  /* 0x00000006000d7c82 */ /* 0x000fe20008000000 */
[----:B------:R-:W-:Y:S03]  /*9e80*/  PLOP3.LUT P0, PT, PT, PT, UP2, 0x80, 0x0 ;  /* 0x000000000000781c */ /* 0x000fe60003f0f028 */
[----:B------:R-:W-:Y:S04]  /*9e90*/  REDG.E.ADD.F32.FTZ.RN.STRONG.GPU desc[UR14][R2.64], R31 ;  /* 0x0000001f020079a6 */ /* 0x000fe8000c10f38e */
[----:B------:R-:W2:Y:S01]  /*9ea0*/  LDSM.16.MT88.4 R28, [R0+0x800] ;  /* 0x00080000001c783b */ /* 0x000ea20000004200 */
        /* <DEDUP_REMOVED lines=11> */
[----:B------:R-:W4:Y:S01]  /*9f60*/  LDSM.16.MT88.4 R16, [R181+0x1800] ;  /* 0x00180000b510783b */ /* 0x000f220000004200 */
[-C--:B------:R-:W-:Y:S06]  /*9f70*/  HMMA.16816.F32 R100, R20, R24.reuse, R100 ;  /* 0x000000181464723c */ /* 0x080fec0000001864 */
[C---:B------:R-:W-:Y:S06]  /*9f80*/  HMMA.16816.F32 R104, R32.reuse, R24, R104 ;  /* 0x000000182068723c */ /* 0x040fec0000001868 */
[-C--:B------:R-:W-:Y:S06]  /*9f90*/  HMMA.16816.F32 R108, R32, R26.reuse, R108 ;  /* 0x0000001a206c723c */ /* 0x080fec000000186c */
[C---:B------:R-:W-:Y:S01]  /*9fa0*/  HMMA.16816.F32 R112, R20.reuse, R26, R112 ;  /* 0x0000001a1470723c */ /* 0x040fe20000001870 */
[----:B------:R-:W4:Y:S05]  /*9fb0*/  LDSM.16.MT88.4 R24, [R180+0x19800] ;  /* 0x01980000b418783b */ /* 0x000f2a0000004200 */
[-C--:B--2---:R-:W-:Y:S06]  /*9fc0*/  HMMA.16816.F32 R116, R20, R28.reuse, R116 ;  /* 0x0000001c1474723c */ /* 0x084fec0000001874 */
[C---:B------:R-:W-:Y:S06]  /*9fd0*/  HMMA.16816.F32 R120, R32.reuse, R28, R120 ;  /* 0x0000001c2078723c */ /* 0x040fec0000001878 */
[-C--:B------:R-:W-:Y:S01]  /*9fe0*/  HMMA.16816.F32 R124, R32, R30.reuse, R124 ;  /* 0x0000001e207c723c */ /* 0x080fe2000000187c */
[----:B------:R-:W2:Y:S05]  /*9ff0*/  LDSM.16.MT88.4 R32, [R0+0x1800] ;  /* 0x001800000020783b */ /* 0x000eaa0000004200 */
[----:B------:R-:W-:Y:S01]  /*a000*/  HMMA.16816.F32 R128, R20, R30, R128 ;  /* 0x0000001e1480723c */ /* 0x000fe20000001880 */
[----:B------:R-:W-:Y:S04]  /*a010*/  LDSM.16.MT88.4 R20, [R180+0x16000] ;  /* 0x01600000b414783b */ /* 0x000fe80000004200 */
[----:B------:R-:W2:Y:S01]  /*a020*/  LDSM.16.MT88.4 R28, [R181+0x2000] ;  /* 0x00200000b51c783b */ /* 0x000ea20000004200 */
[-C--:B-1----:R-:W-:Y:S06]  /*a030*/  HMMA.16816.F32 R100, R8, R36.reuse, R100 ;  /* 0x000000240864723c */ /* 0x082fec0000001864 */
[C---:B------:R-:W-:Y:S06]  /*a040*/  HMMA.16816.F32 R104, R40.reuse, R36, R104 ;  /* 0x000000242868723c */ /* 0x040fec0000001868 */
[-C--:B------:R-:W-:Y:S06]  /*a050*/  HMMA.16816.F32 R108, R40, R38.reuse, R108 ;  /* 0x00000026286c723c */ /* 0x080fec000000186c */
[C---:B------:R-:W-:Y:S01]  /*a060*/  HMMA.16816.F32 R112, R8.reuse, R38, R112 ;  /* 0x000000260870723c */ /* 0x040fe20000001870 */
[----:B------:R-:W1:Y:S05]  /*a070*/  LDSM.16.MT88.4 R36, [R180+0x1a000] ;  /* 0x01a00000b424783b */ /* 0x000e6a0000004200 */
[-C--:B---3--:R-:W-:Y:S06]  /*a080*/  HMMA.16816.F32 R116, R8, R12.reuse, R116 ;  /* 0x0000000c0874723c */ /* 0x088fec0000001874 */
[C---:B------:R-:W-:Y:S06]  /*a090*/  HMMA.16816.F32 R120, R40.reuse, R12, R120 ;  /* 0x0000000c2878723c */ /* 0x040fec0000001878 */
[-C--:B------:R-:W-:Y:S01]  /*a0a0*/  HMMA.16816.F32 R124, R40, R14.reuse, R124 ;  /* 0x0000000e287c723c */ /* 0x080fe2000000187c */
[----:B------:R-:W3:Y:S05]  /*a0b0*/  LDSM.16.MT88.4 R40, [R0+0x2000] ;  /* 0x002000000028783b */ /* 0x000eea0000004200 */
        /* <DEDUP_REMOVED lines=26> */
[----:B------:R-:W-:Y:S01]  /*a260*/  LDSM.16.MT88.4 R40, [R180+0x1b800] ;  /* 0x01b80000b428783b */ /* 0x000fe20000004200 */
[-C--:B------:R-:W-:Y:S06]  /*a270*/  HMMA.16816.F32 R100, R8, R12.reuse, R100 ;  /* 0x0000000c0864723c */ /* 0x080fec0000001864 */
[C---:B----4-:R-:W-:Y:S06]  /*a280*/  HMMA.16816.F32 R104, R16.reuse, R12, R104 ;  /* 0x0000000c1068723c */ /* 0x050fec0000001868 */
[-C--:B------:R-:W-:Y:S06]  /*a290*/  HMMA.16816.F32 R108, R16, R14.reuse, R108 ;  /* 0x0000000e106c723c */ /* 0x080fec000000186c */
[C---:B------:R-:W-:Y:S01]  /*a2a0*/  HMMA.16816.F32 R112, R8.reuse, R14, R112 ;  /* 0x0000000e0870723c */ /* 0x040fe20000001870 */
[----:B------:R-:W4:Y:S05]  /*a2b0*/  LDSM.16.MT88.4 R12, [R180+0x17800] ;  /* 0x01780000b40c783b */ /* 0x000f2a0000004200 */
[-C--:B--2---:R-:W-:Y:S06]  /*a2c0*/  HMMA.16816.F32 R116, R8, R24.reuse, R116 ;  /* 0x000000180874723c */ /* 0x084fec0000001874 */
[C---:B------:R-:W-:Y:S06]  /*a2d0*/  HMMA.16816.F32 R120, R16.reuse, R24, R120 ;  /* 0x000000181078723c */ /* 0x040fec0000001878 */
[-C--:B------:R-:W-:Y:S01]  /*a2e0*/  HMMA.16816.F32 R124, R16, R26.reuse, R124 ;  /* 0x0000001a107c723c */ /* 0x080fe2000000187c */
[----:B------:R2:W4:Y:S05]  /*a2f0*/  LDSM.16.MT88.4 R16, [R0+0x3800] ;  /* 0x003800000010783b */ /* 0x00052a0000004200 */
[----:B------:R-:W-:Y:S06]  /*a300*/  HMMA.16816.F32 R128, R8, R26, R128 ;  /* 0x0000001a0880723c */ /* 0x000fec0000001880 */
[-C--:B-1----:R-:W-:Y:S06]  /*a310*/  HMMA.16816.F32 R100, R4, R28.reuse, R100 ;  /* 0x0000001c0464723c */ /* 0x082fec0000001864 */
[C---:B------:R-:W-:Y:S06]  /*a320*/  HMMA.16816.F32 R104, R32.reuse, R28, R104 ;  /* 0x0000001c2068723c */ /* 0x040fec0000001868 */
[-C--:B------:R-:W-:Y:S05]  /*a330*/  HMMA.16816.F32 R108, R32, R30.reuse, R108 ;  /* 0x0000001e206c723c */ /* 0x080fea000000186c */
[C---:B--2---:R-:W-:Y:S01]  /*a340*/  VIADD R0, R181.reuse, 0xffffc000 ;  /* 0xffffc000b5007836 */ /* 0x044fe20000000000 */
[C---:B------:R-:W-:Y:S05]  /*a350*/  HMMA.16816.F32 R112, R4.reuse, R30, R112 ;  /* 0x0000001e0470723c */ /* 0x040fea0000001870 */
[----:B------:R-:W-:Y:S01]  /*a360*/  @P1 VIADD R0, R181, 0x4000 ;  /* 0x00004000b5001836 */ /* 0x000fe20000000000 */
[-C--:B---3--:R-:W-:Y:S05]  /*a370*/  HMMA.16816.F32 R116, R4, R36.reuse, R116 ;  /* 0x000000240474723c */ /* 0x088fea0000001874 */
[----:B------:R-:W-:Y:S01]  /*a380*/  IMAD.MOV.U32 R181, RZ, RZ, R0 ;  /* 0x000000ffffb57224 */ /* 0x000fe200078e0000 */
[C---:B------:R-:W-:Y:S06]  /*a390*/  HMMA.16816.F32 R120, R32.reuse, R36, R120 ;  /* 0x000000242078723c */ /* 0x040fec0000001878 */
[-C--:B------:R-:W-:Y:S06]  /*a3a0*/  HMMA.16816.F32 R124, R32, R38.reuse, R124 ;  /* 0x00000026207c723c */ /* 0x080fec000000187c */
[----:B------:R-:W-:Y:S06]  /*a3b0*/  HMMA.16816.F32 R128, R4, R38, R128 ;  /* 0x000000260480723c */ /* 0x000fec0000001880 */
[-C--:B----4-:R-:W-:Y:S06]  /*a3c0*/  HMMA.16816.F32 R100, R12, R20.reuse, R100 ;  /* 0x000000140c64723c */ /* 0x090fec0000001864 */
        /* <DEDUP_REMOVED lines=128> */
[----:B-1----:R-:W1:Y:S03]  /*abd0*/  S2R R3, SR_TID.X ;  /* 0x0000000000037919 */ /* 0x002e660000002100 */
[----:B------:R2:W-:Y:S01]  /*abe0*/  STS [R143+0x4000], R94 ;  /* 0x0040005e8f007388 */ /* 0x0005e20000000800 */
[----:B------:R-:W-:Y:S05]  /*abf0*/  @P0 BRA `(.L_x_573) ;  /* 0x0000000000340947 */ /* 0x000fea0003800000 */
        /* <DEDUP_REMOVED lines=13> */
.L_x_573:
[----:B------:R-:W-:Y:S01]  /*acd0*/  @UP0 UIADD3 UR11, UR25, UR37, URZ ;  /* 0x00000025190b0290 */ /* 0x000fe2000fffe03f */
[----:B--2---:R-:W-:Y:S01]  /*ace0*/  SHF.R.S32.HI R0, RZ, 0x1f, R197 ;  /* 0x0000001fff007819 */ /* 0x004fe200000114c5 */
[----:B------:R-:W-:Y:S01]  /*acf0*/  @UP0 ULDC.64 UR8, c[0x0][0x458] ;  /* 0x0001160000080ab9 */ /* 0x000fe20000000a00 */
[----:B------:R-:W-:Y:S01]  /*ad00*/  USHF.L.U32 UR10, UR23, 0x7, URZ ;  /* 0x00000007170a7899 */ /* 0x000fe2000800063f */
[----:B-1----:R-:W-:Y:S01]  /*ad10*/  SHF.R.S32.HI R2, RZ, 0x1f, R3 ;  /* 0x0000001fff027819 */ /* 0x002fe20000011403 */
        /* <DEDUP_REMOVED lines=18> */
.L_x_574:
[----:B------:R-:W-:Y:S01]  /*ae40*/  BAR.SYNC.DEFER_BLOCKING 0x0 ;  /* 0x0000000000007b1d */ /* 0x000fe20000010000 */
[----:B------:R-:W-:Y:S01]  /*ae50*/  LEA.HI R2, R2, R3, RZ, 0x3 ;  /* 0x0000000302027211 */ /* 0x000fe200078f18ff */
[----:B------:R-:W-:Y:S01]  /*ae60*/  USHF.R.S32.HI UR11, URZ, 0x1f, UR10 ;  /* 0x0000001f3f0b7899 */ /* 0x000fe2000801140a */
[----:B------:R-:W-:Y:S01]  /*ae70*/  IMAD.MOV.U32 R11, RZ, RZ, R0 ;  /* 0x000000ffff0b7224 */ /* 0x000fe200078e0000 */
[----:B------:R-:W-:Y:S01]  /*ae80*/  UIMAD UR12, UR23, -0x80, UR12 ;  /* 0xffffff80170c78a4 */ /* 0x000fe2000f8e020c */
[----:B------:R-:W-:Y:S01]  /*ae90*/  SHF.R.S32.HI R0, RZ, 0x3, R2 ;  /* 0x00000003ff007819 */ /* 0x000fe20000011402 */
[----:B------:R-:W-:Y:S01]  /*aea0*/  UIMAD UR13, UR11, UR6, URZ ;  /* 0x000000060b0d72a4 */ /* 0x000fe2000f8e023f */
[----:B------:R-:W-:Y:S01]  /*aeb0*/  IMAD.MOV.U32 R10, RZ, RZ, R197 ;  /* 0x000000ffff0a7224 */ /* 0x000fe200078e00c5 */
[----:B------:R-:W-:Y:S01]  /*aec0*/  ULDC UR16, c[0x0][0x2d0] ;  /* 0x0000b40000107ab9 */ /* 0x000fe20000000800 */
[----:B------:R-:W-:Y:S01]  /*aed0*/  IMAD.U32 R2, RZ, RZ, UR6 ;  /* 0x00000006ff027e24 */ /* 0x000fe2000f8e00ff */
[----:B------:R-:W-:Y:S01]  /*aee0*/  ISETP.GE.AND P4, PT, R197, UR16, PT ;  /* 0x00000010c5007c0c */ /* 0x000fe2000bf86270 */
[C---:B------:R-:W-:Y:S01]  /*aef0*/  VIADD R4, R0.reuse, 0x20 ;  /* 0x0000002000047836 */ /* 0x040fe20000000000 */
[----:B------:R-:W-:Y:S01]  /*af00*/  IADD3 R5, R0, 0x40, RZ ;  /* 0x0000004000057810 */ /* 0x000fe20007ffe0ff */
[----:B------:R-:W-:Y:S01]  /*af10*/  UIMAD UR13, UR10, UR7, UR13 ;  /* 0x000000070a0d72a4 */ /* 0x000fe2000f8e020d */
[----:B------:R-:W-:Y:S01]  /*af20*/  IMAD.WIDE.U32 R2, R2, UR10, R10 ;  /* 0x0000000a02027c25 */ /* 0x000fe2000f8e000a */
[----:B------:R-:W-:Y:S01]  /*af30*/  USHF.R.S32.HI UR22, URZ, 0x1f, UR57 ;  /* 0x0000001f3f167899 */ /* 0x000fe20008011439 */
[----:B------:R-:W-:Y:S01]  /*af40*/  ISETP.GE.OR P2, PT, R5, UR12, P4 ;  /* 0x0000000c05007c0c */ /* 0x000fe2000a746670 */
[----:B------:R-:W-:Y:S01]  /*af50*/  ULDC.64 UR16, c[0x0][0x468] ;  /* 0x00011a0000107ab9 */ /* 0x000fe20000000a00 */
[----:B------:R-:W-:Y:S01]  /*af60*/  VIADD R5, R0, 0x60 ;  /* 0x0000006000057836 */ /* 0x000fe20000000000 */
[----:B------:R-:W-:Y:S01]  /*af70*/  ISETP.GE.OR P3, PT, R4, UR12, P4 ;  /* 0x0000000c04007c0c */ /* 0x000fe2000a766670 */
[----:B------:R-:W-:Y:S01]  /*af80*/  IMAD.U32 R4, RZ, RZ, UR13 ;  /* 0x0000000dff047e24 */ /* 0x000fe2000f8e00ff */
[----:B------:R-:W-:Y:S01]  /*af90*/  IADD3 R2, P0, R2, UR20, RZ ;  /* 0x0000001402027c10 */ /* 0x000fe2000ff1e0ff */
[----:B------:R-:W-:Y:S01]  /*afa0*/  UIMAD UR13, UR22, UR16, URZ ;  /* 0x00000010160d72a4 */ /* 0x000fe2000f8e023f */
[----:B------:R-:W-:Y:S01]  /*afb0*/  ISETP.GE.OR P1, PT, R5, UR12, P4 ;  /* 0x0000000c05007c0c */ /* 0x000fe2000a726670 */
[----:B------:R1:W2:Y:S01]  /*afc0*/  LDS.128 R16, [R142+0xd000] ;  /* 0x00d000008e107984 */ /* 0x0002a20000000c00 */
[----:B------:R-:W-:Y:S01]  /*afd0*/  ISETP.GE.OR P4, PT, R0, UR12, P4 ;  /* 0x0000000c00007c0c */ /* 0x000fe2000a786670 */
[----:B------:R-:W-:Y:S01]  /*afe0*/  UIMAD UR17, UR57, UR17, UR13 ;  /* 0x00000011391172a4 */ /* 0x000fe2000f8e020d */
[----:B------:R-:W-:Y:S01]  /*aff0*/  IADD3.X R3, R3, UR21, R4, P0, !PT ;  /* 0x0000001503037c10 */ /* 0x000fe200087fe404 */
[----:B------:R1:W3:Y:S01]  /*b000*/  LDS.128 R20, [R142+0x11000] ;  /* 0x011000008e147984 */ /* 0x0002e20000000c00 */
[----:B------:R-:W-:Y:S01]  /*b010*/  MOV R4, UR16 ;  /* 0x0000001000047c02 */ /* 0x000fe20008000f00 */
[----:B------:R-:W-:Y:S01]  /*b020*/  BSSY B0, `(.L_x_575) ;  /* 0x0000012000007945 */ /* 0x000fe20003800000 */
[----:B------:R-:W-:Y:S01]  /*b030*/  SHF.R.S32.HI R9, RZ, 0x1f, R0 ;  /* 0x0000001fff097819 */ /* 0x000fe20000011400 */
[----:B------:R1:W4:Y:S02]  /*b040*/  LDS.128 R24, [R142+0x12000] ;  /* 0x012000008e187984 */ /* 0x0003240000000c00 */
[----:B------:R-:W-:-:S02]  /*b050*/  IMAD.WIDE.U32 R2, R4, UR57, R2 ;  /* 0x0000003904027c25 */ /* 0x000fc4000f8e0002 */
[----:B------:R1:W1:Y:S02]  /*b060*/  LDS.128 R28, [R142+0x13000] ;  /* 0x013000008e1c7984 */ /* 0x0002640000000c00 */
[----:B------:R-:W-:Y:S01]  /*b070*/  VIADD R8, R3, UR17 ;  /* 0x0000001103087c36 */ /* 0x000fe20008000000 */
[----:B------:R-:W-:Y:S06]  /*b080*/  @P4 BRA `(.L_x_576) ;  /* 0x00000000002c4947 */ /* 0x000fec0003800000 */
        /* <DEDUP_REMOVED lines=11> */
.L_x_576:
[----:B------:R-:W-:Y:S05]  /*b140*/  BSYNC B0 ;  /* 0x0000000000007941 */ /* 0x000fea0003800000 */
.L_x_575:
        /* <DEDUP_REMOVED lines=14> */
.L_x_578:
[----:B------:R-:W-:Y:S05]  /*b230*/  BSYNC B0 ;  /* 0x0000000000007941 */ /* 0x000fea0003800000 */
.L_x_577:
        /* <DEDUP_REMOVED lines=15> */
.L_x_580:
[----:B------:R-:W-:Y:S05]  /*b330*/  BSYNC B0 ;  /* 0x0000000000007941 */ /* 0x000fea0003800000 */
.L_x_579:
        /* <DEDUP_REMOVED lines=14> */
.L_x_582:
[----:B------:R-:W-:Y:S05]  /*b420*/  BSYNC B0 ;  /* 0x0000000000007941 */ /* 0x000fea0003800000 */
.L_x_581:
[----:B-12---:R-:W1:Y:S01]  /*b430*/  LDS.128 R140, [R142+0x10000] ;  /* 0x010000008e8c7984 */ /* 0x006e620000000c00 */
[----:B------:R-:W-:Y:S01]  /*b440*/  IMAD.U32 R2, RZ, RZ, UR8 ;  /* 0x00000008ff027e24 */ /* 0x000fe2000f8e00ff */
[----:B------:R-:W-:Y:S01]  /*b450*/  UIMAD UR11, UR11, UR8, URZ ;  /* 0x000000080b0b72a4 */ /* 0x000fe2000f8e023f */
[----:B------:R-:W-:Y:S01]  /*b460*/  BSSY B0, `(.L_x_583) ;  /* 0x0000018000007945 */ /* 0x000fe20003800000 */
[----:B------:R-:W-:Y:S01]  /*b470*/  USHF.R.S32.HI UR12, URZ, 0x1f, UR57 ;  /* 0x0000001f3f0c7899 */ /* 0x000fe20008011439 */
[----:B------:R-:W-:Y:S01]  /*b480*/  IMAD.WIDE.U32 R2, R2, UR10, R10 ;  /* 0x0000000a02027c25 */ /* 0x000fe2000f8e000a */
[----:B------:R-:W-:Y:S01]  /*b490*/  UIMAD UR10, UR10, UR9, UR11 ;  /* 0x000000090a0a72a4 */ /* 0x000fe2000f8e020b */
[----:B------:R-:W-:Y:S01]  /*b4a0*/  ULDC.64 UR6, c[0x0][0x470] ;  /* 0x00011c0000067ab9 */ /* 0x000fe20000000a00 */
[----:B------:R-:W-:-:S04]  /*b4b0*/  IADD3 R2, P0, R2, UR18, RZ ;  /* 0x0000001202027c10 */ /* 0x000fc8000ff1e0ff */
[----:B------:R-:W-:Y:S01]  /*b4c0*/  IMAD.U32 R4, RZ, RZ, UR10 ;  /* 0x0000000aff047e24 */ /* 0x000fe2000f8e00ff */
[----:B------:R-:W-:-:S04]  /*b4d0*/  UIMAD UR10, UR12, UR6, URZ ;  /* 0x000000060c0a72a4 */ /* 0x000fc8000f8e023f */
[----:B------:R-:W-:Y:S01]  /*b4e0*/  IADD3.X R3, R3, UR19, R4, P0, !PT ;  /* 0x0000001303037c10 */ /* 0x000fe200087fe404 */
[----:B------:R-:W-:Y:S01]  /*b4f0*/  UIMAD UR7, UR57, UR7, UR10 ;  /* 0x00000007390772a4 */ /* 0x000fe2000f8e020a */
[----:B------:R-:W-:-:S05]  /*b500*/  MOV R4, UR6 ;  /* 0x0000000600047c02 */ /* 0x000fca0008000f00 */
        /* <DEDUP_REMOVED lines=13> */
.L_x_584:
[----:B------:R-:W-:Y:S05]  /*b5e0*/  BSYNC B0 ;  /* 0x0000000000007941 */ /* 0x000fea0003800000 */
.L_x_583:
        /* <DEDUP_REMOVED lines=14> */
.L_x_586:
[----:B------:R-:W-:Y:S05]  /*b6d0*/  BSYNC B0 ;  /* 0x0000000000007941 */ /* 0x000fea0003800000 */
.L_x_585:
        /* <DEDUP_REMOVED lines=14> */
.L_x_588:
[----:B------:R-:W-:Y:S05]  /*b7c0*/  BSYNC B0 ;  /* 0x0000000000007941 */ /* 0x000fea0003800000 */
.L_x_587:
[----:B------:R-:W-:Y:S05]  /*b7d0*/  @P1 BRA `(.L_x_535) ;  /* 0x00000000002c1947 */ /* 0x000fea0003800000 */
[----:B------:R-:W-:Y:S01]  /*b7e0*/  IADD3 R0, P0, R0, 0x60, RZ ;  /* 0x0000006000007810 */ /* 0x000fe20007f1e0ff */
[----:B------:R-:W-:-:S03]  /*b7f0*/  ULDC.64 UR6, c[0x0][0x3f8] ;  /* 0x0000fe0000067ab9 */ /* 0x000fc60000000a00 */
[----:B------:R-:W-:-:S05]  /*b800*/  IADD3.X R3, RZ, R9, RZ, P0, !PT ;  /* 0x00000009ff037210 */ /* 0x000fca00007fe4ff */
[----:B--2---:R-:W-:Y:S01]  /*b810*/  IMAD R6, R3, UR8, RZ ;  /* 0x0000000803067c24 */ /* 0x004fe2000f8e02ff */
[----:B------:R-:W-:-:S03]  /*b820*/  MOV R3, R8 ;  /* 0x0000000800037202 */ /* 0x000fc60000000f00 */
[----:B------:R-:W-:-:S04]  /*b830*/  IMAD.WIDE.U32 R4, R0, UR8, R2 ;  /* 0x0000000800047c25 */ /* 0x000fc8000f8e0002 */
[----:B------:R-:W-:Y:S01]  /*b840*/  IMAD R0, R0, UR9, R6 ;  /* 0x0000000900007c24 */ /* 0x000fe2000f8e0206 */
[----:B------:R-:W-:-:S04]  /*b850*/  LEA R2, P0, R4, UR6, 0x1 ;  /* 0x0000000604027c11 */ /* 0x000fc8000f8008ff */
[----:B------:R-:W-:-:S04]  /*b860*/  IADD3 R0, R0, R5, RZ ;  /* 0x0000000500007210 */ /* 0x000fc80007ffe0ff */
[----:B------:R-:W-:-:S05]  /*b870*/  LEA.HI.X R3, R4, UR7, R0, 0x1, P0 ;  /* 0x0000000704037c11 */ /* 0x000fca00080f0c00 */
[----:B------:R2:W-:Y:S02]  /*b880*/  STG.E.128 desc[UR14][R2.64], R28 ;  /* 0x0000001c02007986 */ /* 0x0005e4000c101d0e */
.L_x_535:
[----:B------:R-:W-:Y:S05]  /*b890*/  BSYNC B1 ;  /* 0x0000000000017941 */ /* 0x000fea0003800000 */
.L_x_513:
        /* <DEDUP_REMOVED lines=11> */
.L_x_589:
[----:B------:R-:W-:Y:S05]  /*b950*/  EXIT ;  /* 0x000000000000794d */ /* 0x000fea0003800000 */
.L_x_591:
        /* <DEDUP_REMOVED lines=10> */
.L_x_2464:


//--------------------- .text._ZN5flash44flash_bwd_dq_dk_dv_loop_seqk_parallel_kernelI23Flash_bwd_kernel_traitsILi64ELi128ELi128ELi8ELi4ELi4ELi4ELb0ELb0EN7cutlass6half_tE19Flash_kernel_traitsILi64ELi128ELi128ELi8ES3_EELb0ELb0ELb0ELb0ELb1ELb1ELb0EEEvNS_16Flash_bwd_paramsE --------------------------
	.section	.text._ZN5flash44flash_bwd_dq_dk_dv_loop_seqk_parallel_kernelI23Flash_bwd_kernel_traitsILi64ELi128ELi128ELi8ELi4ELi4ELi4ELb0ELb0EN7cutlass6half_tE19Flash_kernel_traitsILi64ELi128ELi128ELi8ES3_EELb0ELb0ELb0ELb0ELb1ELb1ELb0EEEvNS_16Flash_bwd_paramsE,"ax",@progbits
	.align	128
        .global         _ZN5flash44flash_bwd_dq_dk_dv_loop_seqk_parallel_kernelI23Flash_bwd_kernel_traitsILi64ELi128ELi128ELi8ELi4ELi4ELi4ELb0ELb0EN7cutlass6half_tE19Flash_kernel_traitsILi64ELi128ELi128ELi8ES3_EELb0ELb0ELb0ELb0ELb1ELb1ELb0EEEvNS_16Flash_bwd_paramsE
        .type           _ZN5flash44flash_bwd_dq_dk_dv_loop_seqk_parallel_kernelI23Flash_bwd_kernel_traitsILi64ELi128ELi128ELi8ELi4ELi4ELi4ELb0ELb0EN7cutlass6half_tE19Flash_kernel_traitsILi64ELi128ELi128ELi8ES3_EELb0ELb0ELb0ELb0ELb1ELb1ELb0EEEvNS_16Flash_bwd_paramsE,@function
        .size           _ZN5flash44flash_bwd_dq_dk_dv_loop_seqk_parallel_kernelI23Flash_bwd_kernel_traitsILi64ELi128ELi128ELi8ELi4ELi4ELi4ELb0ELb0EN7cutlass6half_tE19Flash_kernel_traitsILi64ELi128ELi128ELi8ES3_EELb0ELb0ELb0ELb0ELb1ELb1ELb0EEEvNS_16Flash_bwd_paramsE,(.L_x_2465 - _ZN5flash44flash_bwd_dq_dk_dv_loop_seqk_parallel_kernelI23Flash_bwd_kernel_traitsILi64ELi128ELi128ELi8ELi4ELi4ELi4ELb0ELb0EN7cutlass6half_tE19Flash_kernel_traitsILi64ELi128ELi128ELi8ES3_EELb0ELb0ELb0ELb0ELb1ELb1ELb0EEEvNS_16Flash_bwd_paramsE)
        .other          _ZN5flash44flash_bwd_dq_dk_dv_loop_seqk_parallel_kernelI23Flash_bwd_kernel_traitsILi64ELi128ELi128ELi8ELi4ELi4ELi4ELb0ELb0EN7cutlass6half_tE19Flash_kernel_traitsILi64ELi128ELi128ELi8ES3_EELb0ELb0ELb0ELb0ELb1ELb1ELb0EEEvNS_16Flash_bwd_paramsE,@"STO_CUDA_ENTRY STV_DEFAULT"
_ZN5flash44flash_bwd_dq_dk_dv_loop_seqk_parallel_kernelI23Flash_bwd_kernel_traitsILi64ELi128ELi128ELi8ELi4ELi4ELi4ELb0ELb0EN7cutlass6half_tE19Flash_kernel_traitsILi64ELi128ELi128ELi8ES3_EELb0ELb0ELb0ELb0ELb1ELb1ELb0EEEvNS_16Flash_bwd_paramsE:
.text._ZN5flash44flash_bwd_dq_dk_dv_loop_seqk_parallel_kernelI23Flash_bwd_kernel_traitsILi64ELi128ELi128ELi8ELi4ELi4ELi4ELb0ELb0EN7cutlass6half_tE19Flash_kernel_traitsILi64ELi128ELi128ELi8ES3_EELb0ELb0ELb0ELb0ELb1ELb1ELb0EEEvNS_16Flash_bwd_paramsE:
        /* <DEDUP_REMOVED lines=17> */
[----:B------:R-:W-:Y:S01]  /*0110*/  UMOV UR27, 0xffffc000 ;  /* 0xffffc000001b7882 */ /* 0x000fe20000000000 */
[----:B------:R-:W-:Y:S01]  /*0120*/  ULDC.64 UR22, c[0x0][0x300] ;  /* 0x0000c00000167ab9 */ /* 0x000fe20000000a00 */
[----:B------:R-:W-:Y:S01]  /*0130*/  ULDC.64 UR20, c[0x0][0x308] ;  /* 0x0000c20000147ab9 */ /* 0x000fe20000000a00 */
[----:B------:R-:W3:Y:S08]  /*0140*/  S2UR UR26, SR_CTAID.Y ;  /* 0x00000000001a79c3 */ /* 0x000ef00000002600 */
[----:B------:R-:W4:Y:S01]  /*0150*/  S2UR UR28, SR_CTAID.Z ;  /* 0x00000000001c79c3 */ /* 0x000f220000002700 */
[----:B--2---:R-:W-:-:S07]  /*0160*/  ULEA UR5, UR5, UR4, 0x18 ;  /* 0x0000000405057291 */ /* 0x004fce000f8ec03f */
[----:B------:R-:W2:Y:S01]  /*0170*/  S2UR UR25, SR_CTAID.Z ;  /* 0x00000000001979c3 */ /* 0x000ea20000002700 */
[----:B------:R-:W-:Y:S01]  /*0180*/  UIADD3 UR4, UR5, 0xc000, URZ ;  /* 0x0000c00005047890 */ /* 0x000fe2000fffe03f */
[----:B-1----:R-:W-:Y:S01]  /*0190*/  SHF.R.S32.HI R5, RZ, 0x1f, R8 ;  /* 0x0000001fff057819 */ /* 0x002fe20000011408 */
[----:B---3--:R-:W-:-:S05]  /*01a0*/  USHF.R.S32.HI UR35, URZ, 0x1f, UR26 ;  /* 0x0000001f3f237899 */ /* 0x008fca000801141a */
[----:B------:R-:W1:Y:S01]  /*01b0*/  S2UR UR24, SR_CTAID.Y ;  /* 0x00000000001879c3 */ /* 0x000e620000002600 */
[----:B------:R-:W-:Y:S01]  /*01c0*/  UIMAD.WIDE UR36, UR26, 0x80, URZ ;  /* 0x000000801a2478a5 */ /* 0x000fe2000f8e023f */
[CC--:B------:R-:W-:Y:S02]  /*01d0*/  LEA.HI R0, R5.reuse, R8.reuse, RZ, 0x5 ;  /* 0x0000000805007211 */ /* 0x0c0fe400078f28ff */
[CC--:B------:R-:W-:Y:S02]  /*01e0*/  LEA.HI R13, R5.reuse, R8.reuse, RZ, 0x3 ;  /* 0x00000008050d7211 */ /* 0x0c0fe400078f18ff */
[----:B------:R-:W-:Y:S01]  /*01f0*/  LOP3.LUT R6, R0, 0xffffffe0, RZ, 0xc0, !PT ;  /* 0xffffffe000067812 */ /* 0x000fe200078ec0ff */
[----:B----4-:R-:W-:Y:S01]  /*0200*/  USHF.R.S32.HI UR34, URZ, 0x1f, UR28 ;  /* 0x0000001f3f227899 */ /* 0x010fe2000801141c */
[----:B------:R-:W-:Y:S02]  /*0210*/  SHF.R.S32.HI R4, RZ, 0x5, R0 ;  /* 0x00000005ff047819 */ /* 0x000fe40000011400 */
[CC--:B------:R-:W-:Y:S01]  /*0220*/  LEA.HI R2, R5.reuse, R8.reuse, RZ, 0x4 ;  /* 0x0000000805027211 */ /* 0x0c0fe200078f20ff */
[----:B------:R-:W-:Y:S01]  /*0230*/  IMAD.IADD R7, R8, 0x1, -R6 ;  /* 0x0000000108077824 */ /* 0x000fe200078e0a06 */
[----:B------:R-:W-:-:S02]  /*0240*/  LEA.HI R15, R5, R8, RZ, 0x7 ;  /* 0x00000008050f7211 */ /* 0x000fc400078f38ff */
[CC--:B------:R-:W-:Y:S02]  /*0250*/  LEA.HI R14, R5.reuse, R8.reuse, RZ, 0x6 ;  /* 0x00000008050e7211 */ /* 0x0c0fe400078f30ff */
[----:B------:R-:W-:Y:S01]  /*0260*/  SHF.R.S32.HI R0, RZ, 0x1f, R0 ;  /* 0x0000001fff007819 */ /* 0x000fe20000011400 */
[----:B--2---:R-:W-:Y:S01]  /*0270*/  USHF.R.S32.HI UR33, URZ, 0x1f, UR25 ;  /* 0x0000001f3f217899 */ /* 0x004fe20008011419 */
[----:B------:R-:W-:Y:S02]  /*0280*/  LEA.HI R5, R5, R8, RZ, 0x2 ;  /* 0x0000000805057211 */ /* 0x000fe400078f10ff */
[----:B------:R-:W-:Y:S02]  /*0290*/  SHF.R.S32.HI R11, RZ, 0x3, R13 ;  /* 0x00000003ff0b7819 */ /* 0x000fe4000001140d */
[----:B------:R-:W-:Y:S02]  /*02a0*/  LEA.HI R0, R0, R4, RZ, 0x2 ;  /* 0x0000000400007211 */ /* 0x000fe400078f10ff */
[----:B------:R-:W-:Y:S01]  /*02b0*/  LOP3.LUT R3, R13, 0xfffffff8, RZ, 0xc0, !PT ;  /* 0xfffffff80d037812 */ /* 0x000fe200078ec0ff */
[----:B------:R-:W-:Y:S01]  /*02c0*/  IMAD.SHL.U32 R6, R11, 0x40, RZ ;  /* 0x000000400b067824 */ /* 0x000fe200078e00ff */
[----:B------:R-:W-:Y:S01]  /*02d0*/  LOP3.LUT R10, R2, 0xfffffff0, RZ, 0xc0, !PT ;  /* 0xfffffff0020a7812 */ /* 0x000fe200078ec0ff */
[----:B-1----:R-:W-:Y:S01]  /*02e0*/  USHF.R.S32.HI UR32, URZ, 0x1f, UR24 ;  /* 0x0000001f3f207899 */ /* 0x002fe20008011418 */
[----:B------:R-:W-:Y:S01]  /*02f0*/  LOP3.LUT R9, R5, 0x7ffffffc, RZ, 0xc0, !PT ;  /* 0x7ffffffc05097812 */ /* 0x000fe200078ec0ff */
[----:B------:R-:W-:Y:S01]  /*0300*/  IMAD.IADD R3, R8, 0x1, -R3 ;  /* 0x0000000108037824 */ /* 0x000fe200078e0a03 */
[----:B------:R-:W-:Y:S01]  /*0310*/  LOP3.LUT R0, R0, 0xfffffffc, RZ, 0xc0, !PT ;  /* 0xfffffffc00007812 */ /* 0x000fe200078ec0ff */
[C---:B------:R-:W-:Y:S01]  /*0320*/  IMAD.IADD R10, R8.reuse, 0x1, -R10 ;  /* 0x00000001080a7824 */ /* 0x040fe200078e0a0a */
[----:B------:R-:W-:Y:S01]  /*0330*/  SHF.R.S32.HI R12, RZ, 0x1f, R7 ;  /* 0x0000001fff0c7819 */ /* 0x000fe20000011407 */
[----:B------:R-:W-:Y:S01]  /*0340*/  IMAD.IADD R16, R8, 0x1, -R9 ;  /* 0x0000000108107824 */ /* 0x000fe200078e0a09 */
[----:B------:R-:W-:Y:S01]  /*0350*/  SHF.R.S32.HI R8, RZ, 0x4, R2 ;  /* 0x00000004ff087819 */ /* 0x000fe20000011402 */
[----:B------:R-:W-:Y:S01]  /*0360*/  IMAD.IADD R11, R4, 0x1, -R0 ;  /* 0x00000001040b7824 */ /* 0x000fe200078e0a00 */
[----:B------:R-:W-:Y:S01]  /*0370*/  LOP3.LUT R0, R6, 0x1c0, RZ, 0xc0, !PT ;  /* 0x000001c006007812 */ /* 0x000fe200078ec0ff */
[----:B------:R-:W-:Y:S01]  /*0380*/  IMAD.SHL.U32 R6, R3, 0x8, RZ ;  /* 0x0000000803067824 */ /* 0x000fe200078e00ff */
[----:B------:R-:W-:-:S02]  /*0390*/  LEA.HI R2, R2, R8, RZ, 0x1 ;  /* 0x0000000802027211 */ /* 0x000fc400078f08ff */
[--C-:B------:R-:W-:Y:S02]  /*03a0*/  SHF.R.S32.HI R9, RZ, 0x2, R5.reuse ;  /* 0x00000002ff097819 */ /* 0x100fe40000011405 */
[----:B------:R-:W-:Y:S02]  /*03b0*/  SHF.R.S32.HI R4, RZ, 0x1f, R5 ;  /* 0x0000001fff047819 */ /* 0x000fe40000011405 */
[----:B------:R-:W-:Y:S02]  /*03c0*/  LOP3.LUT R5, R2, 0xfffffffe, RZ, 0xc0, !PT ;  /* 0xfffffffe02057812 */ /* 0x000fe400078ec0ff */
[----:B------:R-:W-:Y:S02]  /*03d0*/  LOP3.LUT R6, R0, 0x38, R6, 0xf8, !PT ;  /* 0x0000003800067812 */ /* 0x000fe400078ef806 */
[----:B------:R-:W-:Y:S01]  /*03e0*/  SHF.R.U32.HI R2, RZ, 0x3, R0 ;  /* 0x00000003ff027819 */ /* 0x000fe20000011600 */
[----:B------:R-:W-:Y:S01]  /*03f0*/  IMAD.IADD R8, R8, 0x1, -R5 ;  /* 0x0000000108087824 */ /* 0x000fe200078e0a05 */
[----:B------:R-:W-:Y:S01]  /*0400*/  LEA.HI R0, R4, R9, RZ, 0x3 ;  /* 0x0000000904007211 */ /* 0x000fe200078f18ff */
[----:B------:R-:W-:Y:S01]  /*0410*/  IMAD.SHL.U32 R5, R14, 0x8, RZ ;  /* 0x000000080e057824 */ /* 0x000fe200078e00ff */
[----:B------:R-:W-:Y:S01]  /*0420*/  LOP3.LUT R4, R6, R2, RZ, 0x3c, !PT ;  /* 0x0000000206047212 */ /* 0x000fe200078e3cff */
[C---:B------:R-:W-:Y:S01]  /*0430*/  IMAD.SHL.U32 R2, R3.reuse, 0x40, RZ ;  /* 0x0000004003027824 */ /* 0x040fe200078e00ff */
[----:B------:R-:W-:Y:S01]  /*0440*/  LOP3.LUT R0, R0, 0xfffffff8, RZ, 0xc0, !PT ;  /* 0xfffffff800007812 */ /* 0x000fe200078ec0ff */
[----:B------:R-:W-:Y:S01]  /*0450*/  IMAD.SHL.U32 R184, R8, 0x200, RZ ;  /* 0x0000020008b87824 */ /* 0x000fe200078e00ff */
[----:B------:R-:W-:-:S02]  /*0460*/  LOP3.LUT P4, RZ, R3, 0x2, RZ, 0xc0, !PT ;  /* 0x0000000203ff7812 */ /* 0x000fc4000788c0ff */
[----:B------:R-:W-:Y:S01]  /*0470*/  LOP3.LUT P3, RZ, R3, 0x4, RZ, 0xc0, !PT ;  /* 0x0000000403ff7812 */ /* 0x000fe2000786c0ff */
[----:B------:R-:W-:Y:S01]  /*0480*/  IMAD.IADD R3, R9, 0x1, -R0 ;  /* 0x0000000109037824 */ /* 0x000fe200078e0a00 */
[----:B------:R-:W-:Y:S02]  /*0490*/  LOP3.LUT R249, R4, 0xfffffe00, R5, 0xf8, !PT ;  /* 0xfffffe0004f97812 */ /* 0x000fe400078ef805 */
[----:B------:R-:W-:Y:S01]  /*04a0*/  LOP3.LUT R0, R2, 0x1c0, RZ, 0xc0, !PT ;  /* 0x000001c002007812 */ /* 0x000fe200078ec0ff */
[----:B------:R-:W-:Y:S01]  /*04b0*/  IMAD.SHL.U32 R2, R11, 0x10, RZ ;  /* 0x000000100b027824 */ /* 0x000fe200078e00ff */
[----:B------:R-:W-:Y:S02]  /*04c0*/  SHF.R.S32.HI R5, RZ, 0x1f, R10 ;  /* 0x0000001fff057819 */ /* 0x000fe4000001140a */
[----:B------:R-:W-:Y:S02]  /*04d0*/  LEA.HI R7, R12, R7, RZ, 0x2 ;  /* 0x000000070c077211 */ /* 0x000fe400078f10ff */
[----:B------:R-:W-:-:S02]  /*04e0*/  LEA.HI R9, R5, R10, RZ, 0x3 ;  /* 0x0000000a05097211 */ /* 0x000fc400078f18ff */
[----:B------:R-:W-:Y:S02]  /*04f0*/  LEA.HI.SX32 R5, R7, R2, 0x1e ;  /* 0x0000000207057211 */ /* 0x000fe400078ff2ff */
[----:B------:R-:W-:Y:S02]  /*0500*/  LOP3.LUT R7, R0, 0x30, R2, 0xf8, !PT ;  /* 0x0000003000077812 */ /* 0x000fe400078ef802 */
[----:B------:R-:W-:Y:S01]  /*0510*/  LOP3.LUT R2, R3, 0x1, RZ, 0xc0, !PT ;  /* 0x0000000103027812 */ /* 0x000fe200078ec0ff */
[----:B------:R1:W-:Y:S01]  /*0520*/  STL [R1+0xc], R5 ;  /* 0x00000c0501007387 */ /* 0x0003e20000100800 */
[----:B------:R-:W-:Y:S02]  /*0530*/  SHF.R.S32.HI R4, RZ, 0x7, R15 ;  /* 0x00000007ff047819 */ /* 0x000fe4000001140f */
[----:B------:R-:W-:Y:S02]  /*0540*/  ISETP.NE.U32.AND P0, PT, R2, 0x1, PT ;  /* 0x000000010200780c */ /* 0x000fe40003f05070 */
[----:B------:R-:W-:-:S02]  /*0550*/  LOP3.LUT R187, R0, 0x8, R13, 0xf8, !PT ;  /* 0x0000000800bb7812 */ /* 0x000fc400078ef80d */
[----:B------:R-:W-:Y:S02]  /*0560*/  SHF.R.U32.HI R0, RZ, 0x3, R0 ;  /* 0x00000003ff007819 */ /* 0x000fe40000011600 */
[----:B------:R-:W-:Y:S01]  /*0570*/  LOP3.LUT R2, R7, 0x8, R13, 0xf8, !PT ;  /* 0x0000000807027812 */ /* 0x000fe200078ef80d */
[----:B------:R-:W-:Y:S01]  /*0580*/  IMAD.SHL.U32 R7, R8, 0x10, RZ ;  /* 0x0000001008077824 */ /* 0x000fe200078e00ff */
[C---:B------:R-:W-:Y:S01]  /*0590*/  R2P PR, R3.reuse, 0x6 ;  /* 0x0000000603007804 */ /* 0x040fe20000000000 */
[----:B------:R-:W-:Y:S01]  /*05a0*/  IMAD.SHL.U32 R3, R3, 0x40, RZ ;  /* 0x0000004003037824 */ /* 0x000fe200078e00ff */
[----:B------:R-:W-:Y:S02]  /*05b0*/  LOP3.LUT R6, R9, 0xfffffff8, RZ, 0xc0, !PT ;  /* 0xfffffff809067812 */ /* 0x000fe400078ec0ff */
[----:B------:R-:W-:Y:S02]  /*05c0*/  LOP3.LUT R187, R187, R0, RZ, 0x3c, !PT ;  /* 0x00000000bbbb7212 */ /* 0x000fe400078e3cff */
[C---:B------:R-:W-:Y:S01]  /*05d0*/  SEL R189, R235.reuse, 0xffffffe0, !P4 ;  /* 0xffffffe0ebbd7807 */ /* 0x040fe20006000000 */
[----:B------:R-:W-:Y:S01]  /*05e0*/  IMAD.IADD R12, R10, 0x1, -R6 ;  /* 0x000000010a0c7824 */ /* 0x000fe200078e0a06 */
[----:B------:R-:W-:Y:S01]  /*05f0*/  SEL R235, R235, 0xffffffe0, !P1 ;  /* 0xffffffe0ebeb7807 */ /* 0x000fe20004800000 */
[----:B------:R-:W-:Y:S01]  /*0600*/  IMAD.SHL.U32 R6, R16, 0x2, RZ ;  /* 0x0000000210067824 */ /* 0x000fe200078e00ff */
[----:B------:R-:W-:-:S02]  /*0610*/  SEL R233, R233, 0x10, !P0 ;  /* 0x00000010e9e97807 */ /* 0x000fc40004000000 */
[----:B------:R2:W-:Y:S01]  /*0620*/  STL [R1+0x4], R12 ;  /* 0x0000040c01007387 */ /* 0x0005e20000100800 */
[----:B-1----:R-:W-:Y:S01]  /*0630*/  IMAD R5, R4, 0x1000, R184 ;  /* 0x0000100004057824 */ /* 0x002fe200078e02b8 */
[----:B------:R-:W-:Y:S01]  /*0640*/  LOP3.LUT R184, R184, R2, R0, 0xf6, !PT ;  /* 0x00000002b8b87212 */ /* 0x000fe200078ef600 */
[C---:B------:R-:W-:Y:S01]  /*0650*/  IMAD.SHL.U32 R2, R4.reuse, 0x8, RZ ;  /* 0x0000000804027824 */ /* 0x040fe200078e00ff */
[----:B------:R-:W-:Y:S01]  /*0660*/  LOP3.LUT R0, R3, 0x1c0, RZ, 0xc0, !PT ;  /* 0x000001c003007812 */ /* 0x000fe200078ec0ff */
[----:B------:R-:W-:Y:S01]  /*0670*/  IMAD R4, R4, 0x2000, R6 ;  /* 0x0000200004047824 */ /* 0x000fe200078e0206 */
[----:B------:R-:W-:Y:S01]  /*0680*/  LEA R184, R184, UR5, 0x1 ;  /* 0x00000005b8b87c11 */ /* 0x000fe2000f8e08ff */
[----:B------:R-:W-:Y:S01]  /*0690*/  IMAD.IADD R187, R5, 0x1, R187 ;  /* 0x0000000105bb7824 */ /* 0x000fe200078e02bb */
[----:B------:R-:W-:Y:S01]  /*06a0*/  LOP3.LUT R2, R2, 0x8, RZ, 0xc0, !PT ;  /* 0x0000000802027812 */ /* 0x000fe200078ec0ff */
[----:B------:R-:W-:Y:S01]  /*06b0*/  IMAD R4, R11, 0x400, R4 ;  /* 0x000004000b047824 */ /* 0x000fe200078e0204 */
[----:B------:R-:W-:-:S02]  /*06c0*/  SHF.R.U32.HI R3, RZ, 0x3, R0 ;  /* 0x00000003ff037819 */ /* 0x000fc40000011600 */
[----:B------:R-:W-:Y:S02]  /*06d0*/  LOP3.LUT R10, R2, 0x10, R7, 0xf8, !PT ;  /* 0x00000010020a7812 */ /* 0x000fe400078ef807 */
[CC--:B------:R-:W-:Y:S01]  /*06e0*/  LOP3.LUT R7, R3.reuse, R0.reuse, R2, 0x1e, !PT ;  /* 0x0000000003077212 */ /* 0x0c0fe200078e1e02 */
[----:B------:R-:W-:Y:S01]  /*06f0*/  IMAD.SHL.U32 R2, R12, 0x40, RZ ;  /* 0x000000400c027824 */ /* 0x000fe200078e00ff */
[----:B------:R-:W-:Y:S01]  /*0700*/  LOP3.LUT R5, R3, R0, RZ, 0xfc, !PT ;  /* 0x0000000003057212 */ /* 0x000fe200078efcff */
[----:B------:R-:W-:Y:S01]  /*0710*/  IMAD R0, R11, 0x400, R6 ;  /* 0x000004000b007824 */ /* 0x000fe200078e0206 */
[----:B------:R-:W-:Y:S01]  /*0720*/  LEA R187, R187, UR4, 0x1 ;  /* 0x00000004bbbb7c11 */ /* 0x000fe2000f8e08ff */
[----:B------:R-:W-:Y:S01]  /*0730*/  IMAD.SHL.U32 R3, R9, 0x40, RZ ;  /* 0x0000004009037824 */ /* 0x000fe200078e00ff */
[----:B------:R-:W-:Y:S01]  /*0740*/  LOP3.LUT R2, R2, 0x1c0, RZ, 0xc0, !PT ;  /* 0x000001c002027812 */ /* 0x000fe200078ec0ff */
[----:B------:R-:W-:Y:S02]  /*0750*/  IMAD.IADD R231, R5, 0x1, R4 ;  /* 0x0000000105e77824 */ /* 0x000fe400078e0204 */
[----:B------:R-:W-:Y:S01]  /*0760*/  IMAD.SHL.U32 R4, R8, 0x8, RZ ;  /* 0x0000000808047824 */ /* 0x000fe200078e00ff */
[----:B------:R-:W-:Y:S01]  /*0770*/  SHF.R.U32.HI R5, RZ, 0x3, R2 ;  /* 0x00000003ff057819 */ /* 0x000fe20000011602 */
[----:B------:R-:W-:Y:S01]  /*0780*/  IMAD.IADD R7, R0, 0x1, R7 ;  /* 0x0000000100077824 */ /* 0x000fe200078e0207 */
[----:B------:R-:W-:Y:S01]  /*0790*/  LOP3.LUT R0, R3, 0xfffffe00, RZ, 0xc0, !PT ;  /* 0xfffffe0003007812 */ /* 0x000fe200078ec0ff */
[----:B------:R-:W-:Y:S01]  /*07a0*/  IMAD.IADD R190, R187, 0x1, R189 ;  /* 0x00000001bbbe7824 */ /* 0x000fe200078e02bd */
[----:B------:R-:W-:-:S02]  /*07b0*/  LOP3.LUT R3, R2, 0x8, R4, 0xf8, !PT ;  /* 0x0000000802037812 */ /* 0x000fc400078ef804 */
[----:B------:R-:W-:Y:S01]  /*07c0*/  LOP3.LUT R2, R5, R10, R2, 0x1e, !PT ;  /* 0x0000000a05027212 */ /* 0x000fe200078e1e02 */
[----:B------:R-:W-:Y:S01]  /*07d0*/  IMAD R4, R11, 0x400, R0 ;  /* 0x000004000b047824 */ /* 0x000fe200078e0200 */
[----:B------:R-:W-:Y:S02]  /*07e0*/  LOP3.LUT R3, R3, R5, RZ, 0x3c, !PT ;  /* 0x0000000503037212 */ /* 0x000fe400078e3cff */
[----:B------:R-:W-:Y:S01]  /*07f0*/  LOP3.LUT R193, R2, R0, RZ, 0xfc, !PT ;  /* 0x0000000002c17212 */ /* 0x000fe200078efcff */
[----:B------:R-:W-:Y:S01]  /*0800*/  IMAD.MOV.U32 R2, RZ, RZ, 0x40 ;  /* 0x00000040ff027424 */ /* 0x000fe200078e00ff */
[----:B------:R-:W-:Y:S01]  /*0810*/  LEA R14, R7, UR4, 0x1 ;  /* 0x00000004070e7c11 */ /* 0x000fe2000f8e08ff */
[----:B------:R-:W-:Y:S01]  /*0820*/  IMAD.MOV.U32 R0, RZ, RZ, 0x440 ;  /* 0x00000440ff007424 */ /* 0x000fe200078e00ff */
[----:B------:R-:W-:Y:S01]  /*0830*/  LEA R231, R231, UR5, 0x1 ;  /* 0x00000005e7e77c11 */ /* 0x000fe2000f8e08ff */
[----:B------:R-:W-:Y:S01]  /*0840*/  IMAD.IADD R192, R4, 0x1, R3 ;  /* 0x0000000104c07824 */ /* 0x000fe200078e0203 */
[C---:B------:R-:W-:Y:S01]  /*0850*/  SEL R188, R2.reuse, 0xffffffc0, !P3 ;  /* 0xffffffc002bc7807 */ /* 0x040fe20005800000 */
[----:B------:R-:W-:Y:S01]  /*0860*/  IMAD.IADD R4, R235, 0x1, R14 ;  /* 0x00000001eb047824 */ /* 0x000fe200078e020e */
[----:B------:R-:W-:Y:S01]  /*0870*/  SEL R2, R2, 0xffffffc0, !P2 ;  /* 0xffffffc002027807 */ /* 0x000fe20005000000 */
[----:B------:R-:W-:Y:S01]  /*0880*/  VIADD R16, R14, 0x420 ;  /* 0x000004200e107836 */ /* 0x000fe20000000000 */
[----:B------:R-:W-:Y:S01]  /*0890*/  SEL R0, R0, 0x3c0, !P2 ;  /* 0x000003c000007807 */ /* 0x000fe20005000000 */
[----:B------:R-:W-:Y:S01]  /*08a0*/  STL [R1+0x8], R14 ;  /* 0x0000080e01007387 */ /* 0x000fe20000100800 */
[----:B--2---:R-:W-:-:S02]  /*08b0*/  VIADD R12, R14, 0x2020 ;  /* 0x000020200e0c7836 */ /* 0x004fc40000000000 */
[----:B------:R-:W-:Y:S02]  /*08c0*/  IMAD.IADD R13, R2, 0x1, R14 ;  /* 0x00000001020d7824 */ /* 0x000fe400078e020e */
[C---:B------:R-:W-:Y:S02]  /*08d0*/  IMAD.IADD R3, R14.reuse, 0x1, R0 ;  /* 0x000000010e037824 */ /* 0x040fe400078e0200 */
[C---:B------:R-:W-:Y:S01]  /*08e0*/  @P1 VIADD R16, R14.reuse, 0x3e0 ;  /* 0x000003e00e101836 */ /* 0x040fe20000000000 */
[----:B------:R-:W-:Y:S01]  /*08f0*/  STL [R1+0x20], R13 ;  /* 0x0000200d01007387 */ /* 0x000fe20000100800 */
[C---:B------:R-:W-:Y:S02]  /*0900*/  VIADD R15, R14.reuse, 0x2420 ;  /* 0x000024200e0f7836 */ /* 0x040fe40000000000 */
[C---:B------:R-:W-:Y:S01]  /*0910*/  @P1 VIADD R12, R14.reuse, 0x1fe0 ;  /* 0x00001fe00e0c1836 */ /* 0x040fe20000000000 */
[----:B------:R1:W-:Y:S01]  /*0920*/  STL [R1+0x3c], R4 ;  /* 0x00003c0401007387 */ /* 0x0003e20000100800 */
[----:B------:R-:W-:-:S02]  /*0930*/  VIADD R5, R14, 0x2040 ;  /* 0x000020400e057836 */ /* 0x000fc40000000000 */
[C---:B------:R-:W-:Y:S01]  /*0940*/  @P1 VIADD R15, R14.reuse, 0x23e0 ;  /* 0x000023e00e0f1836 */ /* 0x040fe20000000000 */
[----:B------:R2:W-:Y:S01]  /*0950*/  STL [R1+0x1c], R3 ;  /* 0x00001c0301007387 */ /* 0x0005e20000100800 */
[----:B------:R-:W-:Y:S02]  /*0960*/  @P2 VIADD R5, R14, 0x1fc0 ;  /* 0x00001fc00e052836 */ /* 0x000fe40000000000 */
[C---:B------:R-:W-:Y:S01]  /*0970*/  IMAD.IADD R232, R231.reuse, 0x1, R2 ;  /* 0x00000001e7e87824 */ /* 0x040fe200078e0202 */
[----:B------:R-:W-:Y:S01]  /*0980*/  STL [R1+0x28], R16 ;  /* 0x0000281001007387 */ /* 0x000fe20000100800 */
[--C-:B------:R-:W-:Y:S02]  /*0990*/  IMAD.IADD R2, R2, 0x1, R12.reuse ;  /* 0x0000000102027824 */ /* 0x100fe400078e020c */
[----:B------:R-:W-:Y:S01]  /*09a0*/  IMAD.IADD R0, R0, 0x1, R12 ;  /* 0x0000000100007824 */ /* 0x000fe200078e020c */
[----:B------:R-:W-:Y:S01]  /*09b0*/  STL [R1+0x10], R12 ;  /* 0x0000100c01007387 */ /* 0x000fe20000100800 */
[----:B------:R-:W-:-:S02]  /*09c0*/  IMAD.IADD R234, R231, 0x1, R233 ;  /* 0x00000001e7ea7824 */ /* 0x000fc400078e02e9 */
[----:B------:R-:W-:Y:S01]  /*09d0*/  IMAD.IADD R188, R187, 0x1, R188 ;  /* 0x00000001bbbc7824 */ /* 0x000fe200078e02bc */
[----:B------:R-:W-:Y:S01]  /*09e0*/  STL [R1+0x24], R15 ;  /* 0x0000240f01007387 */ /* 0x000fe20000100800 */
[--C-:B------:R-:W-:Y:S02]  /*09f0*/  IMAD.IADD R233, R233, 0x1, R232.reuse ;  /* 0x00000001e9e97824 */ /* 0x100fe400078e02e8 */
[--C-:B------:R-:W-:Y:S01]  /*0a00*/  IMAD.IADD R238, R231, 0x1, R235.reuse ;  /* 0x00000001e7ee7824 */ /* 0x100fe200078e02eb */
[----:B------:R-:W-:Y:S01]  /*0a10*/  STL [R1+0x18], R5 ;  /* 0x0000180501007387 */ /* 0x000fe20000100800 */
[----:B------:R-:W-:Y:S02]  /*0a20*/  IMAD.IADD R237, R234, 0x1, R235 ;  /* 0x00000001eaed7824 */ /* 0x000fe400078e02eb */
[----:B------:R-:W-:Y:S02]  /*0a30*/  IMAD.IADD R236, R235, 0x1, R232 ;  /* 0x00000001ebec7824 */ /* 0x000fe400078e02e8 */
[----:B-1----:R-:W-:-:S02]  /*0a40*/  VIADD R4, R14, 0x2440 ;  /* 0x000024400e047836 */ /* 0x002fc40000000000 */
[----:B------:R-:W-:Y:S02]  /*0a50*/  @P2 VIADD R4, R14, 0x23c0 ;  /* 0x000023c00e042836 */ /* 0x000fe40000000000 */
[----:B--2---:R-:W-:Y:S02]  /*0a60*/  IMAD.IADD R3, R235, 0x1, R3 ;  /* 0x00000001eb037824 */ /* 0x004fe400078e0203 */
[----:B------:R-:W-:Y:S01]  /*0a70*/  IMAD.IADD R189, R189, 0x1, R188 ;  /* 0x00000001bdbd7824 */ /* 0x000fe200078e02bc */
[----:B------:R1:W-:Y:S02]  /*0a80*/  STL [R1+0x14], R4 ;  /* 0x0000140401007387 */ /* 0x0003e40000100800 */
[C---:B-1----:R-:W-:Y:S02]  /*0a90*/  IMAD.IADD R4, R235.reuse, 0x1, R13 ;  /* 0x00000001eb047824 */ /* 0x042fe400078e020d */
[----:B------:R-:W-:-:S03]  /*0aa0*/  IMAD.IADD R235, R235, 0x1, R233 ;  /* 0x00000001ebeb7824 */ /* 0x000fc600078e02e9 */
[----:B------:R1:W-:Y:S04]  /*0ab0*/  STL [R1+0x38], R4 ;  /* 0x0000380401007387 */ /* 0x0003e80000100800 */
[----:B------:R1:W-:Y:S04]  /*0ac0*/  STL [R1+0x34], R3 ;  /* 0x0000340301007387 */ /* 0x0003e80000100800 */
[----:B------:R1:W-:Y:S04]  /*0ad0*/  STL [R1+0x30], R2 ;  /* 0x0000300201007387 */ /* 0x0003e80000100800 */
[----:B------:R1:W-:Y:S02]  /*0ae0*/  STL [R1+0x2c], R0 ;  /* 0x00002c0001007387 */ /* 0x0003e40000100800 */
.L_x_600:
[----:B------:R-:W-:Y:S02]  /*0af0*/  ISETP.NE.U32.AND P0, PT, RZ, UR22, PT ;  /* 0x00000016ff007c0c */ /* 0x000fe4000bf05070 */
[----:B------:R-:W-:Y:S02]  /*0b00*/  ISETP.NE.U32.AND P1, PT, RZ, UR20, PT ;  /* 0x00000014ff007c0c */ /* 0x000fe4000bf25070 */
[----:B------:R-:W-:Y:S02]  /*0b10*/  ISETP.NE.AND.EX P0, PT, RZ, UR23, PT, P0 ;  /* 0x00000017ff007c0c */ /* 0x000fe4000bf05300 */
[----:B------:R-:W-:-:S11]  /*0b20*/  ISETP.NE.AND.EX P1, PT, RZ, UR21, PT, P1 ;  /* 0x00000015ff007c0c */ /* 0x000fd6000bf25310 */
[----:B-1----:R-:W1:Y:S01]  /*0b30*/  @P0 S2R R0, SR_CTAID.Y ;  /* 0x0000000000000919 */ /* 0x002e620000002600 */
[----:B------:R-:W1:Y:S01]  /*0b40*/  @P0 LDC.64 R2, c[0x0][0x300] ;  /* 0x0000c000ff020b82 */ /* 0x000e620000000a00 */
[----:B------:R-:W2:Y:S07]  /*0b50*/  @P1 S2R R7, SR_CTAID.Y ;  /* 0x0000000000071919 */ /* 0x000eae0000002600 */
[----:B------:R-:W2:Y:S01]  /*0b60*/  @P1 LDC.64 R4, c[0x0][0x308] ;  /* 0x0000c200ff041b82 */ /* 0x000ea20000000a00 */
[----:B-1----:R-:W-:-:S05]  /*0b70*/  @P0 IMAD.WIDE R2, R0, 0x4, R2 ;  /* 0x0000000400020825 */ /* 0x002fca00078e0202 */
[----:B------:R2:W3:Y:S02]  /*0b80*/  @P0 LDG.E R6, desc[UR30][R2.64] ;  /* 0x0000001e02060981 */ /* 0x0004e4000c1e1900 */
[----:B--2---:R-:W-:Y:S02]  /*0b90*/  @P1 IMAD.WIDE R2, R7, 0x4, R4 ;  /* 0x0000000407021825 */ /* 0x004fe400078e0204 */
[----:B------:R-:W1:Y:S03]  /*0ba0*/  @!P1 LDC.64 R4, c[0x0][0x2c8] ;  /* 0x0000b200ff049b82 */ /* 0x000e660000000a00 */
[----:B------:R-:W2:Y:S01]  /*0bb0*/  @P1 LDG.E R0, desc[UR30][R2.64] ;  /* 0x0000001e02001981 */ /* 0x000ea2000c1e1900 */
[----:B------:R-:W-:Y:S01]  /*0bc0*/  UMOV UR11, URZ ;  /* 0x0000003f000b7c82 */ /* 0x000fe20008000000 */
[----:B------:R-:W-:-:S03]  /*0bd0*/  USHF.L.U32 UR4, UR29, 0x7, URZ ;  /* 0x000000071d047899 */ /* 0x000fc6000800063f */
[----:B------:R-:W4:Y:S01]  /*0be0*/  @!P1 LDC.64 R2, c[0x0][0x318] ;  /* 0x0000c600ff029b82 */ /* 0x000f220000000a00 */
[----:B---3--:R-:W-:Y:S02]  /*0bf0*/  @P0 R2UR UR11, R6 ;  /* 0x00000000060b02ca */ /* 0x008fe400000e0000 */
[----:B----4-:R-:W-:-:S04]  /*0c00*/  @!P1 ISETP.NE.U32.AND P0, PT, R2, RZ, PT ;  /* 0x000000ff0200920c */ /* 0x010fc80003f05070 */
[----:B------:R-:W-:-:S04]  /*0c10*/  @!P1 ISETP.NE.AND.EX P0, PT, R3, RZ, PT, P0 ;  /* 0x000000ff0300920c */ /* 0x000fc80003f05300 */
[----:B-1----:R-:W-:-:S03]  /*0c20*/  @!P1 SEL R2, R5, RZ, P0 ;  /* 0x000000ff05029207 */ /* 0x002fc60000000000 */
[----:B--2---:R-:W-:Y:S01]  /*0c30*/  @P1 VIADD R0, R0, -UR11 ;  /* 0x8000000b00001c36 */ /* 0x004fe20008000000 */
[----:B------:R-:W-:-:S04]  /*0c40*/  @!P1 IADD3 R0, R2, -UR11, R4 ;  /* 0x8000000b02009c10 */ /* 0x000fc8000fffe004 */
[----:B------:R-:W-:-:S13]  /*0c50*/  ISETP.LE.AND P0, PT, R0, UR4, PT ;  /* 0x0000000400007c0c */ /* 0x000fda000bf03270 */
[----:B-----5:R-:W-:Y:S05]  /*0c60*/  @P0 BRA `(.L_x_592) ;  /* 0x0000006400ac0947 */ /* 0x020fea0003800000 */
[----:B------:R-:W1:Y:S01]  /*0c70*/  LDC R7, c[0x0][0x278] ;  /* 0x00009e00ff077b82 */ /* 0x000e620000000800 */
[----:B------:R-:W2:Y:S01]  /*0c80*/  S2R R4, SR_CTAID.Z ;  /* 0x0000000000047919 */ /* 0x000ea20000002700 */
[----:B------:R-:W-:Y:S01]  /*0c90*/  ULDC.64 UR6, c[0x0][0x2f0] ;  /* 0x0000bc0000067ab9 */ /* 0x000fe20000000a00 */
[----:B------:R-:W-:Y:S01]  /*0ca0*/  ULDC UR38, c[0x0][0x2c4] ;  /* 0x0000b10000267ab9 */ /* 0x000fe20000000800 */
[----:B------:R-:W-:Y:S01]  /*0cb0*/  UISETP.NE.U32.AND UP1, UPT, UR6, URZ, UPT ;  /* 0x0000003f0600728c */ /* 0x000fe2000bf25070 */
[----:B------:R-:W3:Y:S01]  /*0cc0*/  S2R R8, SR_CTAID.X ;  /* 0x0000000000087919 */ /* 0x000ee20000002500 */
[----:B------:R-:W-:Y:S01]  /*0cd0*/  UIADD3 UR10, UR38, 0x7f, URZ ;  /* 0x0000007f260a7890 */ /* 0x000fe2000fffe03f */
[----:B------:R-:W-:Y:S01]  /*0ce0*/  ULDC.U8 UR6, c[0x0][0x3d8] ;  /* 0x0000f60000067ab9 */ /* 0x000fe20000000000 */
[----:B------:R-:W-:Y:S01]  /*0cf0*/  ULDC UR13, c[0x0][0x270] ;  /* 0x00009c00000d7ab9 */ /* 0x000fe20000000800 */
[----:B------:R-:W-:Y:S02]  /*0d00*/  UISETP.NE.AND UP0, UPT, UR6, URZ, UPT ;  /* 0x0000003f0600728c */ /* 0x000fe4000bf05270 */
[----:B------:R-:W-:Y:S01]  /*0d10*/  USHF.R.S32.HI UR45, URZ, 0x1f, UR10 ;  /* 0x0000001f3f2d7899 */ /* 0x000fe2000801140a */
[----:B------:R-:W-:Y:S01]  /*0d20*/  ULDC UR12, c[0x0][0x2dc] ;  /* 0x0000b700000c7ab9 */ /* 0x000fe20000000800 */
[----:B------:R-:W-:-:S02]  /*0d30*/  UISETP.NE.AND.EX UP1, UPT, UR7, URZ, UPT, UP1 ;  /* 0x0000003f0700728c */ /* 0x000fc4000bf25310 */
[----:B------:R-:W-:Y:S02]  /*0d40*/  ULEA.HI UR45, UR45, UR10, URZ, 0x7 ;  /* 0x0000000a2d2d7291 */ /* 0x000fe4000f8f383f */
[----:B------:R-:W-:Y:S02]  /*0d50*/  UIMAD UR9, UR28, UR12, URZ ;  /* 0x0000000c1c0972a4 */ /* 0x000fe4000f8e023f */
[----:B------:R-:W-:Y:S02]  /*0d60*/  ULOP3.LUT UR42, UR45, 0xffffff80, URZ, 0xc0, !UPT ;  /* 0xffffff802d2a7892 */ /* 0x000fe4000f8ec03f */
[----:B------:R-:W-:Y:S01]  /*0d70*/  @UP0 UIMAD UR14, UR26, UR38, URZ ;  /* 0x000000261a0e02a4 */ /* 0x000fe2000f8e023f */
[----:B-1----:R-:W-:Y:S01]  /*0d80*/  IABS R6, R7 ;  /* 0x0000000700067213 */ /* 0x002fe20000000000 */
[----:B------:R-:W-:Y:S01]  /*0d90*/  @!UP0 UIMAD UR7, UR26, UR13, UR28 ;  /* 0x0000000d1a0782a4 */ /* 0x000fe2000f8e021c */
[----:B------:R-:W-:Y:S01]  /*0da0*/  ISETP.NE.AND P2, PT, R7, RZ, PT ;  /* 0x000000ff0700720c */ /* 0x000fe20003f45270 */
[----:B------:R-:W-:Y:S01]  /*0db0*/  UIADD3 UR42, UR42, -0x80, URZ ;  /* 0xffffff802a2a7890 */ /* 0x000fe2000fffe03f */
[----:B------:R-:W1:Y:S01]  /*0dc0*/  I2F.RP R2, R6 ;  /* 0x0000000600027306 */ /* 0x000e620000209400 */
[----:B------:R-:W-:Y:S01]  /*0dd0*/  ULDC.U8 UR8, c[0x0][0x480] ;  /* 0x0001200000087ab9 */ /* 0x000fe20000000000 */
[----:B------:R-:W-:Y:S01]  /*0de0*/  @UP0 ULDC UR40, c[0x0][0x2e4] ;  /* 0x0000b90000280ab9 */ /* 0x000fe20000000800 */
[----:B------:R-:W-:Y:S01]  /*0df0*/  USHF.R.S32.HI UR44, URZ, 0x1f, UR11 ;  /* 0x0000001f3f2c7899 */ /* 0x000fe2000801140b */
[----:B--2---:R-:W-:Y:S01]  /*0e00*/  IABS R4, R4 ;  /* 0x0000000400047213 */ /* 0x004fe20000000000 */
[----:B------:R-:W-:-:S02]  /*0e10*/  @UP0 UIMAD UR40, UR28, UR40, UR14 ;  /* 0x000000281c2802a4 */ /* 0x000fc4000f8e020e */
[----:B------:R-:W-:Y:S02]  /*0e20*/  USHF.R.S32.HI UR41, URZ, 0x1f, UR4 ;  /* 0x0000001f3f297899 */ /* 0x000fe40008011404 */
[----:B------:R-:W-:Y:S02]  /*0e30*/  USHF.R.S32.HI UR48, URZ, 0x1f, UR13 ;  /* 0x0000001f3f307899 */ /* 0x000fe4000801140d */
[----:B------:R-:W-:Y:S02]  /*0e40*/  USHF.R.S32.HI UR6, URZ, 0x1f, UR9 ;  /* 0x0000001f3f067899 */ /* 0x000fe40008011409 */
[----:B------:R-:W-:Y:S01]  /*0e50*/  USEL UR10, UR36, URZ, UP1 ;  /* 0x0000003f240a7287 */ /* 0x000fe20008800000 */
[----:B-1----:R-:W1:Y:S01]  /*0e60*/  MUFU.RCP R2, R2 ;  /* 0x0000000200027308 */ /* 0x002e620000001000 */
[----:B------:R-:W-:Y:S02]  /*0e70*/  USEL UR46, UR37, URZ, UP1 ;  /* 0x0000003f252e7287 */ /* 0x000fe40008800000 */
[----:B------:R-:W-:-:S02]  /*0e80*/  @!UP0 UIMAD UR40, UR7, UR38, URZ ;  /* 0x00000026072882a4 */ /* 0x000fc4000f8e023f */
[----:B------:R-:W-:Y:S01]  /*0e90*/  USHF.R.S32.HI UR43, URZ, 0x1f, UR42 ;  /* 0x0000001f3f2b7899 */ /* 0x000fe2000801142a */
[----:B-1----:R-:W-:-:S04]  /*0ea0*/  VIADD R2, R2, 0xffffffe ;  /* 0x0ffffffe02027836 */ /* 0x002fc80000000000 */
[----:B------:R-:W1:Y:S02]  /*0eb0*/  F2I.FTZ.U32.TRUNC.NTZ R3, R2 ;  /* 0x0000000200037305 */ /* 0x000e64000021f000 */
[----:B-1----:R-:W-:Y:S02]  /*0ec0*/  IMAD.MOV R0, RZ, RZ, -R3 ;  /* 0x000000ffff007224 */ /* 0x002fe400078e0a03 */
[----:B------:R-:W-:Y:S02]  /*0ed0*/  IMAD.MOV.U32 R2, RZ, RZ, RZ ;  /* 0x000000ffff027224 */ /* 0x000fe400078e00ff */
[----:B------:R-:W-:-:S04]  /*0ee0*/  IMAD R0, R0, R6, RZ ;  /* 0x0000000600007224 */ /* 0x000fc800078e02ff */
[----:B------:R-:W-:Y:S01]  /*0ef0*/  IMAD.HI.U32 R0, R3, R0, R2 ;  /* 0x0000000003007227 */ /* 0x000fe200078e0002 */
[----:B------:R-:W-:Y:S02]  /*0f00*/  MOV R3, R4 ;  /* 0x0000000400037202 */ /* 0x000fe40000000f00 */
[----:B------:R-:W3:Y:S03]  /*0f10*/  LDC.64 R4, c[0x0][0x488] ;  /* 0x00012200ff047b82 */ /* 0x000ee60000000a00 */
[----:B------:R-:W-:-:S04]  /*0f20*/  IMAD.HI.U32 R0, R0, R3, RZ ;  /* 0x0000000300007227 */ /* 0x000fc800078e00ff */
[----:B------:R-:W-:-:S04]  /*0f30*/  IMAD.MOV R2, RZ, RZ, -R0 ;  /* 0x000000ffff027224 */ /* 0x000fc800078e0a00 */
[----:B------:R-:W-:-:S05]  /*0f40*/  IMAD R2, R6, R2, R3 ;  /* 0x0000000206027224 */ /* 0x000fca00078e0203 */
[----:B------:R-:W-:-:S13]  /*0f50*/  ISETP.GT.U32.AND P1, PT, R6, R2, PT ;  /* 0x000000020600720c */ /* 0x000fda0003f24070 */
[----:B------:R-:W-:Y:S01]  /*0f60*/  @!P1 IMAD.IADD R2, R2, 0x1, -R6 ;  /* 0x0000000102029824 */ /* 0x000fe200078e0a06 */
[----:B------:R-:W-:Y:S02]  /*0f70*/  @!P1 IADD3 R0, R0, 0x1, RZ ;  /* 0x0000000100009810 */ /* 0x000fe40007ffe0ff */
[----:B------:R-:W-:Y:S02]  /*0f80*/  ISETP.NE.AND P1, PT, RZ, UR8, PT ;  /* 0x00000008ff007c0c */ /* 0x000fe4000bf25270 */
[----:B------:R-:W-:Y:S02]  /*0f90*/  ISETP.GE.U32.AND P3, PT, R2, R6, PT ;  /* 0x000000060200720c */ /* 0x000fe40003f66070 */
[----:B------:R-:W-:-:S04]  /*0fa0*/  LOP3.LUT R2, R7, UR28, RZ, 0x3c, !PT ;  /* 0x0000001c07027c12 */ /* 0x000fc8000f8e3cff */
[----:B------:R-:W-:Y:S01]  /*0fb0*/  ISETP.GE.AND P0, PT, R2, RZ, PT ;  /* 0x000000ff0200720c */ /* 0x000fe20003f06270 */
[----:B---3--:R-:W-:-:S04]  /*0fc0*/  IMAD.WIDE.U32 R2, R8, R4, RZ ;  /* 0x0000000408027225 */ /* 0x008fc800078e00ff */
[----:B------:R-:W-:Y:S01]  /*0fd0*/  IMAD R3, R8, R5, R3 ;  /* 0x0000000508037224 */ /* 0x000fe200078e0203 */
[----:B------:R-:W-:Y:S01]  /*0fe0*/  SEL R11, R2, RZ, P1 ;  /* 0x000000ff020b7207 */ /* 0x000fe20000800000 */
[----:B------:R-:W-:-:S03]  /*0ff0*/  @P3 VIADD R0, R0, 0x1 ;  /* 0x0000000100003836 */ /* 0x000fc60000000000 */
[----:B------:R-:W-:Y:S01]  /*1000*/  SEL R9, R3, RZ, P1 ;  /* 0x000000ff03097207 */ /* 0x000fe20000800000 */
[----:B------:R-:W-:-:S05]  /*1010*/  IMAD.MOV.U32 R14, RZ, RZ, R0 ;  /* 0x000000ffff0e7224 */ /* 0x000fca00078e0000 */
[----:B------:R-:W-:Y:S02]  /*1020*/  @!P0 IADD3 R14, -R14, RZ, RZ ;  /* 0x000000ff0e0e8210 */ /* 0x000fe40007ffe1ff */
[----:B------:R-:W-:Y:S02]  /*1030*/  PLOP3.LUT P0, PT, PT, PT, UP0, 0x80, 0x0 ;  /* 0x000000000000781c */ /* 0x000fe40003f0f008 */
[----:B------:R-:W-:-:S04]  /*1040*/  @!P2 LOP3.LUT R14, RZ, R7, RZ, 0x33, !PT ;  /* 0x00000007ff0ea212 */ /* 0x000fc800078e33ff */
        /* <DEDUP_REMOVED lines=10> */
.L_x_593:
[----:B------:R-:W-:Y:S01]  /*10f0*/  UIMAD UR39, UR26, UR13, UR28 ;  /* 0x0000000d1a2772a4 */ /* 0x000fe2000f8e021c */
[----:B------:R-:W-:-:S03]  /*1100*/  ULDC UR52, c[0x0][0x2d4] ;  /* 0x0000b50000347ab9 */ /* 0x000fc60000000800 */
[----:B------:R-:W-:-:S12]  /*1110*/  UIMAD UR39, UR39, UR52, URZ ;  /* 0x00000034272772a4 */ /* 0x000fd8000f8e023f */
.L_x_594:
[----:B------:R-:W2:Y:S01]  /*1120*/  LDL R27, [R1+0xc] ;  /* 0x00000c00011b7983 */ /* 0x000ea20000100800 */
[----:B------:R-:W-:Y:S01]  /*1130*/  UIMAD UR8, UR13, UR12, URZ ;  /* 0x0000000c0d0872a4 */ /* 0x000fe2000f8e023f */
[----:B------:R-:W-:Y:S01]  /*1140*/  IMAD.U32 R10, RZ, RZ, UR9 ;  /* 0x00000009ff0a7e24 */ /* 0x000fe2000f8e00ff */
[----:B------:R-:W1:Y:S01]  /*1150*/  LDC.64 R18, c[0x0][0x418] ;  /* 0x00010600ff127b82 */ /* 0x000e620000000a00 */
[----:B------:R-:W3:Y:S01]  /*1160*/  S2R R13, SR_TID.X ;  /* 0x00000000000d7919 */ /* 0x000ee20000002100 */
[----:B------:R-:W-:Y:S01]  /*1170*/  USHF.L.U32 UR7, UR8, 0x7, URZ ;  /* 0x0000000708077899 */ /* 0x000fe2000800063f */
[----:B------:R-:W-:Y:S01]  /*1180*/  IMAD.U32 R8, RZ, RZ, UR6 ;  /* 0x00000006ff087e24 */ /* 0x000fe2000f8e00ff */
[----:B------:R-:W-:Y:S01]  /*1190*/  UIADD3 UR4, UP1, UR4, UR11, URZ ;  /* 0x0000000b04047290 */ /* 0x000fe2000ff3e03f */
[----:B------:R-:W-:Y:S01]  /*11a0*/  CS2R R126, SRZ ;  /* 0x00000000007e7805 */ /* 0x000fe2000001ff00 */
[----:B------:R-:W-:Y:S01]  /*11b0*/  USHF.R.S32.HI UR6, URZ, 0x1f, UR7 ;  /* 0x0000001f3f067899 */ /* 0x000fe20008011407 */
[----:B------:R-:W-:Y:S01]  /*11c0*/  CS2R R124, SRZ ;  /* 0x00000000007c7805 */ /* 0x000fe2000001ff00 */
[----:B------:R-:W4:Y:S01]  /*11d0*/  LDC.64 R20, c[0x0][0x228] ;  /* 0x00008a00ff147b82 */ /* 0x000f220000000a00 */
[----:B------:R-:W-:Y:S01]  /*11e0*/  UIMAD.WIDE UR52, UR26, UR52, UR42 ;  /* 0x000000341a3472a5 */ /* 0x000fe2000f8e022a */
[----:B------:R-:W-:Y:S01]  /*11f0*/  CS2R R130, SRZ ;  /* 0x0000000000827805 */ /* 0x000fe2000001ff00 */
[----:B------:R-:W-:Y:S01]  /*1200*/  UIMAD.WIDE.U32 UR50, UR12, UR13, URZ ;  /* 0x0000000d0c3272a5 */ /* 0x000fe2000f8e003f */
[----:B------:R-:W-:Y:S01]  /*1210*/  CS2R R128, SRZ ;  /* 0x0000000000807805 */ /* 0x000fe2000001ff00 */
[----:B------:R-:W-:Y:S01]  /*1220*/  ULDC.64 UR18, c[0x0][0x240] ;  /* 0x0000900000127ab9 */ /* 0x000fe20000000a00 */
[----:B------:R-:W-:Y:S01]  /*1230*/  USHF.R.S32.HI UR47, URZ, 0x1f, UR12 ;  /* 0x0000001f3f2f7899 */ /* 0x000fe2000801140c */
[----:B------:R-:W-:Y:S01]  /*1240*/  CS2R R122, SRZ ;  /* 0x00000000007a7805 */ /* 0x000fe2000001ff00 */
[----:B------:R-:W-:Y:S01]  /*1250*/  ULDC.64 UR14, c[0x0][0x420] ;  /* 0x00010800000e7ab9 */ /* 0x000fe20000000a00 */
[----:B------:R-:W-:Y:S01]  /*1260*/  IMAD.U32 R16, RZ, RZ, UR50 ;  /* 0x00000032ff107e24 */ /* 0x000fe2000f8e00ff */
[----:B------:R-:W-:Y:S01]  /*1270*/  UIMAD UR47, UR47, UR13, URZ ;  /* 0x0000000d2f2f72a4 */ /* 0x000fe2000f8e023f */
[----:B------:R-:W-:Y:S01]  /*1280*/  IMAD.U32 R17, RZ, RZ, UR51 ;  /* 0x00000033ff117e24 */ /* 0x000fe2000f8e00ff */
[----:B------:R-:W-:Y:S01]  /*1290*/  ULDC.64 UR16, c[0x0][0x258] ;  /* 0x0000960000107ab9 */ /* 0x000fe20000000a00 */
[----:B------:R-:W-:Y:S01]  /*12a0*/  ULEA.HI.SX32 UR45, UR45, 0xffffffff, 0x19 ;  /* 0xffffffff2d2d7891 */ /* 0x000fe2000f8fca3f */
[----:B------:R-:W-:Y:S01]  /*12b0*/  CS2R R120, SRZ ;  /* 0x0000000000787805 */ /* 0x000fe2000001ff00 */
[----:B------:R-:W-:Y:S01]  /*12c0*/  UIMAD UR47, UR48, UR12, UR47 ;  /* 0x0000000c302f72a4 */ /* 0x000fe2000f8e022f */
[----:B------:R-:W-:Y:S01]  /*12d0*/  CS2R R118, SRZ ;  /* 0x0000000000767805 */ /* 0x000fe2000001ff00 */
[----:B------:R-:W-:Y:S01]  /*12e0*/  UIADD3.X UR41, UR44, UR41, URZ, UP1, !UPT ;  /* 0x000000292c297290 */ /* 0x000fe20008ffe43f */
[----:B------:R-:W-:Y:S01]  /*12f0*/  CS2R R116, SRZ ;  /* 0x0000000000747805 */ /* 0x000fe2000001ff00 */
[----:B------:R-:W-:Y:S01]  /*1300*/  UIADD3 UR47, UR51, UR47, URZ ;  /* 0x0000002f332f7290 */ /* 0x000fe2000fffe03f */
[----:B------:R-:W-:Y:S01]  /*1310*/  CS2R R110, SRZ ;  /* 0x00000000006e7805 */ /* 0x000fe2000001ff00 */
[----:B------:R-:W-:Y:S01]  /*1320*/  UIADD3 UR40, UR42, UR40, URZ ;  /* 0x000000282a287290 */ /* 0x000fe2000fffe03f */
[----:B------:R-:W-:Y:S01]  /*1330*/  CS2R R108, SRZ ;  /* 0x00000000006c7805 */ /* 0x000fe2000001ff00 */
[----:B------:R-:W-:Y:S01]  /*1340*/  UIADD3 UR39, UR42, UR39, URZ ;  /* 0x000000272a277290 */ /* 0x000fe2000fffe03f */
[----:B------:R-:W-:-:S02]  /*1350*/  CS2R R114, SRZ ;  /* 0x0000000000727805 */ /* 0x000fc4000001ff00 */
[----:B---3--:R-:W-:Y:S02]  /*1360*/  SHF.R.S32.HI R4, RZ, 0x1f, R13 ;  /* 0x0000001fff047819 */ /* 0x008fe4000001140d */
[----:B------:R-:W-:Y:S02]  /*1370*/  CS2R R112, SRZ ;  /* 0x0000000000707805 */ /* 0x000fe4000001ff00 */
[----:B------:R-:W-:Y:S02]  /*1380*/  CS2R R106, SRZ ;  /* 0x00000000006a7805 */ /* 0x000fe4000001ff00 */
[----:B------:R-:W-:Y:S02]  /*1390*/  CS2R R104, SRZ ;  /* 0x0000000000687805 */ /* 0x000fe4000001ff00 */
[----:B------:R-:W-:Y:S02]  /*13a0*/  LEA.HI R0, R4, R13, RZ, 0x5 ;  /* 0x0000000d04007211 */ /* 0x000fe400078f28ff */
[----:B------:R-:W-:-:S02]  /*13b0*/  CS2R R102, SRZ ;  /* 0x0000000000667805 */ /* 0x000fc4000001ff00 */
[----:B------:R-:W-:Y:S02]  /*13c0*/  LEA.HI R4, R4, R13, RZ, 0x3 ;  /* 0x0000000d04047211 */ /* 0x000fe400078f18ff */
[----:B------:R-:W-:Y:S02]  /*13d0*/  CS2R R100, SRZ ;  /* 0x0000000000647805 */ /* 0x000fe4000001ff00 */
[----:B------:R-:W-:Y:S02]  /*13e0*/  LOP3.LUT R2, R0, 0xffffffe0, RZ, 0xc0, !PT ;  /* 0xffffffe000027812 */ /* 0x000fe400078ec0ff */
[----:B------:R-:W-:Y:S02]  /*13f0*/  CS2R R94, SRZ ;  /* 0x00000000005e7805 */ /* 0x000fe4000001ff00 */
[----:B------:R-:W-:Y:S02]  /*1400*/  SHF.R.S32.HI R0, RZ, 0x5, R0 ;  /* 0x00000005ff007819 */ /* 0x000fe40000011400 */
[----:B------:R-:W-:-:S02]  /*1410*/  CS2R R92, SRZ ;  /* 0x00000000005c7805 */ /* 0x000fc4000001ff00 */
[----:B------:R-:W-:Y:S01]  /*1420*/  LOP3.LUT R3, R4, 0xfffffff8, RZ, 0xc0, !PT ;  /* 0xfffffff804037812 */ /* 0x000fe200078ec0ff */
[C---:B------:R-:W-:Y:S01]  /*1430*/  IMAD.IADD R2, R13.reuse, 0x1, -R2 ;  /* 0x000000010d027824 */ /* 0x040fe200078e0a02 */
[----:B------:R-:W-:Y:S02]  /*1440*/  CS2R R98, SRZ ;  /* 0x0000000000627805 */ /* 0x000fe4000001ff00 */
[----:B------:R-:W-:Y:S02]  /*1450*/  CS2R R96, SRZ ;  /* 0x0000000000607805 */ /* 0x000fe4000001ff00 */
[----:B------:R-:W-:Y:S01]  /*1460*/  CS2R R90, SRZ ;  /* 0x00000000005a7805 */ /* 0x000fe2000001ff00 */
[----:B------:R-:W-:Y:S01]  /*1470*/  IMAD R2, R0, UR8, R2 ;  /* 0x0000000800027c24 */ /* 0x000fe2000f8e0202 */
[----:B------:R-:W-:Y:S01]  /*1480*/  SHF.R.S32.HI R0, RZ, 0x3, R4 ;  /* 0x00000003ff007819 */ /* 0x000fe20000011404 */
[----:B------:R-:W-:Y:S01]  /*1490*/  ULDC.64 UR8, c[0x0][0x248] ;  /* 0x0000920000087ab9 */ /* 0x000fe20000000a00 */
[----:B------:R-:W-:Y:S01]  /*14a0*/  IMAD.IADD R13, R13, 0x1, -R3 ;  /* 0x000000010d0d7824 */ /* 0x000fe200078e0a03 */
[----:B------:R-:W-:-:S02]  /*14b0*/  CS2R R88, SRZ ;  /* 0x0000000000587805 */ /* 0x000fc4000001ff00 */
[----:B------:R-:W-:Y:S01]  /*14c0*/  IADD3 R10, P2, P0, R2, UR7, R10 ;  /* 0x00000007020a7c10 */ /* 0x000fe2000f85e00a */
[----:B------:R-:W-:Y:S01]  /*14d0*/  IMAD.WIDE.U32 R4, R0, UR8, RZ ;  /* 0x0000000800047c25 */ /* 0x000fe2000f8e00ff */
[----:B------:R-:W-:Y:S02]  /*14e0*/  SHF.R.S32.HI R2, RZ, 0x1f, R2 ;  /* 0x0000001fff027819 */ /* 0x000fe40000011402 */
[----:B------:R-:W-:Y:S02]  /*14f0*/  CS2R R86, SRZ ;  /* 0x0000000000567805 */ /* 0x000fe4000001ff00 */
[----:B------:R-:W-:Y:S01]  /*1500*/  SHF.R.S32.HI R12, RZ, 0x1f, R0 ;  /* 0x0000001fff0c7819 */ /* 0x000fe20000011400 */
[----:B------:R-:W-:Y:S01]  /*1510*/  IMAD.U32 R22, RZ, RZ, UR8 ;  /* 0x00000008ff167e24 */ /* 0x000fe2000f8e00ff */
[----:B------:R-:W-:Y:S01]  /*1520*/  IADD3.X R8, R2, UR6, R8, P2, P0 ;  /* 0x0000000602087c10 */ /* 0x000fe200097e0408 */
[----:B------:R-:W-:Y:S01]  /*1530*/  ULDC.64 UR6, c[0x0][0x250] ;  /* 0x0000940000067ab9 */ /* 0x000fe20000000a00 */
[----:B------:R-:W-:Y:S01]  /*1540*/  IADD3 R10, P0, R10, R11, RZ ;  /* 0x0000000b0a0a7210 */ /* 0x000fe20007f1e0ff */
[C---:B------:R-:W-:Y:S01]  /*1550*/  IMAD R6, R12.reuse, UR8, RZ ;  /* 0x000000080c067c24 */ /* 0x040fe2000f8e02ff */
[----:B------:R-:W-:Y:S01]  /*1560*/  CS2R R84, SRZ ;  /* 0x0000000000547805 */ /* 0x000fe2000001ff00 */
[----:B------:R-:W-:Y:S01]  /*1570*/  IMAD R7, R12, UR6, RZ ;  /* 0x000000060c077c24 */ /* 0x000fe2000f8e02ff */
[----:B------:R-:W-:Y:S01]  /*1580*/  CS2R R78, SRZ ;  /* 0x00000000004e7805 */ /* 0x000fe2000001ff00 */
[C---:B------:R-:W-:Y:S01]  /*1590*/  IMAD R6, R0.reuse, UR9, R6 ;  /* 0x0000000900067c24 */ /* 0x040fe2000f8e0206 */
[----:B------:R-:W-:Y:S01]  /*15a0*/  CS2R R76, SRZ ;  /* 0x00000000004c7805 */ /* 0x000fe2000001ff00 */
[----:B------:R-:W-:Y:S01]  /*15b0*/  IMAD.WIDE.U32 R2, R0, UR6, RZ ;  /* 0x0000000600027c25 */ /* 0x000fe2000f8e00ff */
[----:B------:R-:W-:-:S02]  /*15c0*/  CS2R R82, SRZ ;  /* 0x0000000000527805 */ /* 0x000fc4000001ff00 */
[----:B------:R-:W-:Y:S02]  /*15d0*/  CS2R R80, SRZ ;  /* 0x0000000000507805 */ /* 0x000fe4000001ff00 */
[----:B------:R-:W-:Y:S01]  /*15e0*/  CS2R R74, SRZ ;  /* 0x00000000004a7805 */ /* 0x000fe2000001ff00 */
[----:B------:R-:W-:Y:S01]  /*15f0*/  IMAD R7, R0, UR7, R7 ;  /* 0x0000000700077c24 */ /* 0x000fe2000f8e0207 */
[----:B------:R-:W-:Y:S01]  /*1600*/  CS2R R72, SRZ ;  /* 0x0000000000487805 */ /* 0x000fe2000001ff00 */
[----:B------:R-:W-:Y:S01]  /*1610*/  IMAD.X R11, R8, 0x1, R9, P0 ;  /* 0x00000001080b7824 */ /* 0x000fe200000e0609 */
[----:B------:R-:W-:Y:S01]  /*1620*/  @P1 BAR.SYNC.DEFER_BLOCKING 0x0 ;  /* 0x0000000000001b1d */ /* 0x000fe20000010000 */
[----:B------:R-:W-:Y:S01]  /*1630*/  IADD3 R0, P0, R0, UR42, RZ ;  /* 0x0000002a00007c10 */ /* 0x000fe2000ff1e0ff */
[----:B------:R-:W-:Y:S01]  /*1640*/  IMAD.IADD R5, R5, 0x1, R6 ;  /* 0x0000000105057824 */ /* 0x000fe200078e0206 */
[----:B------:R-:W-:Y:S01]  /*1650*/  CS2R R70, SRZ ;  /* 0x0000000000467805 */ /* 0x000fe2000001ff00 */
[----:B------:R-:W-:Y:S01]  /*1660*/  IMAD.SHL.U32 R6, R13, 0x8, RZ ;  /* 0x000000080d067824 */ /* 0x000fe200078e00ff */
[----:B------:R-:W-:Y:S01]  /*1670*/  IADD3.X R12, R12, UR43, RZ, P0, !PT ;  /* 0x0000002b0c0c7c10 */ /* 0x000fe200087fe4ff */
[----:B------:R-:W-:Y:S01]  /*1680*/  IMAD.IADD R3, R3, 0x1, R7 ;  /* 0x0000000103037824 */ /* 0x000fe200078e0207 */
[----:B------:R-:W-:Y:S01]  /*1690*/  UIADD3 UR43, UP0, UR52, UR10, URZ ;  /* 0x0000000a342b7290 */ /* 0x000fe2000ff1e03f */
[----:B------:R-:W-:Y:S01]  /*16a0*/  IMAD.U32 R24, RZ, RZ, UR6 ;  /* 0x00000006ff187e24 */ /* 0x000fe2000f8e00ff */
[----:B------:R-:W-:Y:S01]  /*16b0*/  SHF.R.S32.HI R7, RZ, 0x1f, R6 ;  /* 0x0000001fff077819 */ /* 0x000fe20000011406 */
[----:B------:R-:W-:Y:S01]  /*16c0*/  IMAD.WIDE.U32 R22, R22, UR4, R4 ;  /* 0x0000000416167c25 */ /* 0x000fe2000f8e0004 */
[----:B------:R-:W-:Y:S01]  /*16d0*/  ULDC.64 UR10, c[0x0][0x428] ;  /* 0x00010a00000a7ab9 */ /* 0x000fe20000000a00 */
[----:B------:R-:W-:Y:S01]  /*16e0*/  UIADD3.X UR46, UR53, UR46, URZ, UP0, !UPT ;  /* 0x0000002e352e7290 */ /* 0x000fe200087fe43f */
[----:B------:R-:W-:Y:S01]  /*16f0*/  CS2R R68, SRZ ;  /* 0x0000000000447805 */ /* 0x000fe2000001ff00 */
[----:B------:R-:W-:Y:S01]  /*1700*/  IMAD R4, R12, UR18, RZ ;  /* 0x000000120c047c24 */ /* 0x000fe2000f8e02ff */
[----:B------:R-:W-:Y:S01]  /*1710*/  UIMAD UR12, UR34, UR10, URZ ;  /* 0x0000000a220c72a4 */ /* 0x000fe2000f8e023f */
[----:B------:R-:W-:Y:S01]  /*1720*/  IMAD.WIDE.U32 R24, R24, UR4, R2 ;  /* 0x0000000418187c25 */ /* 0x000fe2000f8e0002 */
[----:B------:R-:W-:-:S03]  /*1730*/  UIMAD UR47, UR47, UR43, URZ ;  /* 0x0000002b2f2f72a4 */ /* 0x000fc6000f8e023f */
[----:B-1----:R-:W-:Y:S01]  /*1740*/  IMAD R2, R18, UR35, RZ ;  /* 0x0000002312027c24 */ /* 0x002fe2000f8e02ff */
[----:B------:R-:W-:Y:S01]  /*1750*/  UIMAD UR46, UR46, UR50, UR47 ;  /* 0x000000322e2e72a4 */ /* 0x000fe2000f8e022f */
[C---:B------:R-:W-:Y:S01]  /*1760*/  IMAD R4, R0.reuse, UR19, R4 ;  /* 0x0000001300047c24 */ /* 0x040fe2000f8e0204 */
[----:B------:R-:W-:Y:S01]  /*1770*/  USHF.L.U64.HI UR19, UR18, 0x6, UR19 ;  /* 0x0000000612137899 */ /* 0x000fe20008010213 */
[----:B------:R-:W-:Y:S01]  /*1780*/  IMAD.WIDE.U32 R8, R0, UR18, R6 ;  /* 0x0000001200087c25 */ /* 0x000fe2000f8e0006 */
[----:B------:R-:W-:-:S03]  /*1790*/  USHF.L.U32 UR18, UR18, 0x6, URZ ;  /* 0x0000000612127899 */ /* 0x000fc6000800063f */
[----:B------:R-:W-:Y:S01]  /*17a0*/  IMAD.WIDE.U32 R16, R16, UR43, R10 ;  /* 0x0000002b10107c25 */ /* 0x000fe2000f8e000a */
[----:B------:R-:W-:-:S03]  /*17b0*/  UIMAD UR43, UR28, UR11, UR12 ;  /* 0x0000000b1c2b72a4 */ /* 0x000fc6000f8e020c */
[----:B------:R-:W-:Y:S01]  /*17c0*/  IMAD R10, R19, UR26, R2 ;  /* 0x0000001a130a7c24 */ /* 0x000fe2000f8e0202 */
[----:B------:R-:W-:Y:S01]  /*17d0*/  ULDC.64 UR12, c[0x0][0x3e0] ;  /* 0x0000f800000c7ab9 */ /* 0x000fe20000000a00 */
[----:B------:R-:W-:Y:S02]  /*17e0*/  IMAD.IADD R3, R9, 0x1, R4 ;  /* 0x0000000109037824 */ /* 0x000fe400078e0204 */
[----:B------:R-:W-:Y:S02]  /*17f0*/  IMAD.MOV.U32 R2, RZ, RZ, R8 ;  /* 0x000000ffff027224 */ /* 0x000fe400078e0008 */
[----:B------:R-:W-:-:S04]  /*1800*/  IMAD.WIDE.U32 R4, R18, UR26, R6 ;  /* 0x0000001a12047c25 */ /* 0x000fc8000f8e0006 */
[----:B----4-:R-:W-:-:S04]  /*1810*/  IMAD.WIDE.U32 R8, R20, UR26, R2 ;  /* 0x0000001a14087c25 */ /* 0x010fc8000f8e0002 */
[----:B------:R-:W-:Y:S02]  /*1820*/  IMAD.IADD R3, R5, 0x1, R10 ;  /* 0x0000000105037824 */ /* 0x000fe400078e020a */
[----:B------:R-:W-:Y:S02]  /*1830*/  IMAD R5, R12, UR14, RZ ;  /* 0x0000000e0c057c24 */ /* 0x000fe4000f8e02ff */
[----:B------:R-:W-:Y:S01]  /*1840*/  IMAD.MOV.U32 R2, RZ, RZ, R4 ;  /* 0x000000ffff027224 */ /* 0x000fe200078e0004 */
[----:B------:R-:W1:Y:S01]  /*1850*/  LDC.64 R12, c[0x0][0x230] ;  /* 0x00008c00ff0c7b82 */ /* 0x000e620000000a00 */
[----:B------:R-:W-:Y:S02]  /*1860*/  IMAD R11, R20, UR35, RZ ;  /* 0x00000023140b7c24 */ /* 0x000fe4000f8e02ff */
[C---:B------:R-:W-:Y:S02]  /*1870*/  IMAD R10, R0.reuse, UR15, R5 ;  /* 0x0000000f000a7c24 */ /* 0x040fe4000f8e0205 */
[----:B------:R-:W-:-:S04]  /*1880*/  IMAD.WIDE.U32 R2, R0, UR14, R2 ;  /* 0x0000000e00027c25 */ /* 0x000fc8000f8e0002 */
[----:B------:R-:W-:Y:S02]  /*1890*/  IMAD R11, R21, UR26, R11 ;  /* 0x0000001a150b7c24 */ /* 0x000fe4000f8e020b */
[----:B------:R-:W-:Y:S02]  /*18a0*/  IMAD.IADD R3, R3, 0x1, R10 ;  /* 0x0000000103037824 */ /* 0x000fe400078e020a */
[----:B------:R-:W-:Y:S01]  /*18b0*/  IMAD.U32 R0, RZ, RZ, UR10 ;  /* 0x0000000aff007e24 */ /* 0x000fe2000f8e00ff */
[----:B------:R-:W-:Y:S01]  /*18c0*/  ULDC.64 UR10, c[0x0][0x400] ;  /* 0x00010000000a7ab9 */ /* 0x000fe20000000a00 */
[----:B------:R-:W-:Y:S01]  /*18d0*/  IMAD.IADD R5, R9, 0x1, R11 ;  /* 0x0000000109057824 */ /* 0x000fe200078e020b */
[----:B------:R-:W-:Y:S01]  /*18e0*/  LEA R196, P0, R16, UR10, 0x2 ;  /* 0x0000000a10c47c11 */ /* 0x000fe2000f8010ff */
[----:B------:R-:W-:-:S04]  /*18f0*/  IMAD.WIDE.U32 R2, R0, UR28, R2 ;  /* 0x0000001c00027c25 */ /* 0x000fc8000f8e0002 */
[----:B------:R-:W-:Y:S01]  /*1900*/  IMAD.U32 R9, RZ, RZ, UR16 ;  /* 0x00000010ff097e24 */ /* 0x000fe2000f8e00ff */
[----:B------:R-:W-:Y:S01]  /*1910*/  UIMAD UR16, UR34, UR16, URZ ;  /* 0x00000010221072a4 */ /* 0x000fe2000f8e023f */
[----:B------:R-:W-:Y:S01]  /*1920*/  IMAD.MOV.U32 R4, RZ, RZ, R8 ;  /* 0x000000ffff047224 */ /* 0x000fe200078e0008 */
[C---:B------:R-:W-:Y:S01]  /*1930*/  LEA R242, P2, R2.reuse, UR12, 0x1 ;  /* 0x0000000c02f27c11 */ /* 0x040fe2000f8408ff */
[----:B------:R-:W-:Y:S01]  /*1940*/  VIADD R0, R3, UR43 ;  /* 0x0000002b03007c36 */ /* 0x000fe20008000000 */
[----:B------:R-:W-:Y:S01]  /*1950*/  UIMAD UR16, UR28, UR17, UR16 ;  /* 0x000000111c1072a4 */ /* 0x000fe2000f8e0210 */
[----:B------:R-:W-:Y:S01]  /*1960*/  VIADD R3, R17, UR46 ;  /* 0x0000002e11037c36 */ /* 0x000fe20008000000 */
[----:B------:R-:W-:Y:S01]  /*1970*/  USHF.L.U32 UR12, UR14, 0x6, URZ ;  /* 0x000000060e0c7899 */ /* 0x000fe2000800063f */
[----:B------:R-:W-:Y:S01]  /*1980*/  IMAD.WIDE.U32 R8, R9, UR28, R4 ;  /* 0x0000001c09087c25 */ /* 0x000fe2000f8e0004 */
[----:B------:R-:W-:Y:S01]  /*1990*/  LEA.HI.X R243, R2, UR13, R0, 0x1, P2 ;  /* 0x0000000d02f37c11 */ /* 0x000fe200090f0c00 */
[----:B------:R-:W-:Y:S01]  /*19a0*/  USHF.L.U64.HI UR14, UR14, 0x6, UR15 ;  /* 0x000000060e0e7899 */ /* 0x000fe2000801020f */
[----:B------:R-:W-:Y:S01]  /*19b0*/  LEA.HI.X R197, R16, UR11, R3, 0x2, P0 ;  /* 0x0000000b10c57c11 */ /* 0x000fe200080f1403 */
[----:B------:R-:W-:Y:S01]  /*19c0*/  ULDC.64 UR10, c[0x0][0x210] ;  /* 0x00008400000a7ab9 */ /* 0x000fe20000000a00 */
[----:B------:R-:W-:Y:S01]  /*19d0*/  VIADD R2, R9, UR16 ;  /* 0x0000001009027c36 */ /* 0x000fe20008000000 */
[----:B------:R-:W-:Y:S01]  /*19e0*/  IADD3 R4, P0, R242, UR12, RZ ;  /* 0x0000000cf2047c10 */ /* 0x000fe2000ff1e0ff */
[----:B------:R-:W3:Y:S01]  /*19f0*/  LDC.64 R16, c[0x0][0x238] ;  /* 0x00008e00ff107b82 */ /* 0x000ee20000000a00 */
[----:B------:R-:W-:Y:S01]  /*1a00*/  LEA R240, P2, R8, UR10, 0x1 ;  /* 0x0000000a08f07c11 */ /* 0x000fe2000f8408ff */
[----:B-1----:R-:W-:Y:S01]  /*1a10*/  IMAD R10, R12, UR35, RZ ;  /* 0x000000230c0a7c24 */ /* 0x002fe2000f8e02ff */
[----:B------:R-:W-:-:S02]  /*1a20*/  IADD3.X R5, R243, UR14, RZ, P0, !PT ;  /* 0x0000000ef3057c10 */ /* 0x000fc400087fe4ff */
[----:B------:R-:W-:Y:S01]  /*1a30*/  LEA.HI.X R241, R8, UR11, R2, 0x1, P2 ;  /* 0x0000000b08f17c11 */ /* 0x000fe200090f0c02 */
[----:B------:R-:W-:Y:S01]  /*1a40*/  IMAD R10, R13, UR26, R10 ;  /* 0x0000001a0d0a7c24 */ /* 0x000fe2000f8e020a */
[----:B------:R-:W-:Y:S01]  /*1a50*/  IADD3 R2, P0, R4, UR12, RZ ;  /* 0x0000000c04027c10 */ /* 0x000fe2000ff1e0ff */
[----:B------:R-:W-:Y:S01]  /*1a60*/  ULDC.64 UR10, c[0x0][0x260] ;  /* 0x00009800000a7ab9 */ /* 0x000fe20000000a00 */
[----:B------:R-:W-:Y:S02]  /*1a70*/  LEA R0, R249, UR5, 0x1 ;  /* 0x00000005f9007c11 */ /* 0x000fe4000f8e08ff */
[----:B------:R-:W-:Y:S02]  /*1a80*/  IADD3.X R3, R5, UR14, RZ, P0, !PT ;  /* 0x0000000e05037c10 */ /* 0x000fe400087fe4ff */
[----:B------:R-:W-:Y:S01]  /*1a90*/  IADD3 R8, P0, R2, UR12, RZ ;  /* 0x0000000c02087c10 */ /* 0x000fe2000ff1e0ff */
[----:B------:R-:W-:Y:S01]  /*1aa0*/  ULEA.HI UR12, UR45, UR45, URZ, 0x1 ;  /* 0x0000002d2d0c7291 */ /* 0x000fe2000f8f083f */
[----:B------:R-:W-:Y:S01]  /*1ab0*/  @!PT LDS RZ, [RZ] ;  /* 0x00000000fffff984 */ /* 0x000fe20000000800 */
[----:B------:R-:W-:Y:S01]  /*1ac0*/  @!PT LDS RZ, [RZ] ;  /* 0x00000000fffff984 */ /* 0x000fe20000000800 */
[----:B------:R-:W-:Y:S01]  /*1ad0*/  @!PT LDS RZ, [RZ] ;  /* 0x00000000fffff984 */ /* 0x000fe20000000800 */
[----:B------:R-:W-:Y:S02]  /*1ae0*/  LDGSTS.E.BYPASS.LTC128B.128 [R0+0x8000], desc[UR30][R242.64] ;  /* 0x08000000f2007fae */ /* 0x000fe4000b901d5e */
[----:B------:R-:W-:Y:S01]  /*1af0*/  IADD3.X R9, R3, UR14, RZ, P0, !PT ;  /* 0x0000000e03097c10 */ /* 0x000fe200087fe4ff */
[----:B------:R-:W-:Y:S01]  /*1b00*/  ULOP3.LUT UR12, UR12, 0xfffffffe, URZ, 0xc0, !UPT ;  /* 0xfffffffe0c0c7892 */ /* 0x000fe2000f8ec03f */
[----:B------:R1:W-:Y:S03]  /*1b10*/  LDGSTS.E.BYPASS.LTC128B.128 [R0+0x9000], desc[UR30][R4.64] ;  /* 0x0900000004007fae */ /* 0x0003e6000b901d5e */
[----:B------:R-:W-:Y:S01]  /*1b20*/  UIADD3 UR12, UR45, -UR12, URZ ;  /* 0x8000000c2d0c7290 */ /* 0x000fe2000fffe03f */
[----:B------:R4:W-:Y:S03]  /*1b30*/  LDGSTS.E.BYPASS.LTC128B.128 [R0+0xa000], desc[UR30][R2.64] ;  /* 0x0a00000002007fae */ /* 0x0009e6000b901d5e */
[----:B------:R-:W-:Y:S01]  /*1b40*/  UISETP.NE.AND UP0, UPT, UR12, 0x1, UPT ;  /* 0x000000010c00788c */ /* 0x000fe2000bf05270 */
[----:B------:R5:W-:Y:S02]  /*1b50*/  LDGSTS.E.BYPASS.LTC128B.128 [R0+0xb000], desc[UR30][R8.64] ;  /* 0x0b00000008007fae */ /* 0x000be4000b901d5e */
[----:B------:R-:W-:-:S03]  /*1b60*/  ULDC.64 UR12, c[0x0][0x218] ;  /* 0x00008600000c7ab9 */ /* 0x000fc60000000a00 */
[----:B------:R-:W-:Y:S01]  /*1b70*/  PLOP3.LUT P0, PT, PT, PT, UP0, 0x80, 0x0 ;  /* 0x000000000000781c */ /* 0x000fe20003f0f008 */
[----:B------:R-:W-:Y:S01]  /*1b80*/  UISETP.GE.AND UP0, UPT, UR38, 0x1, UPT ;  /* 0x000000012600788c */ /* 0x000fe2000bf06270 */
[----:B-1----:R-:W-:-:S04]  /*1b90*/  IMAD.WIDE.U32 R4, R12, UR26, R6 ;  /* 0x0000001a0c047c25 */ /* 0x002fc8000f8e0006 */
[----:B----4-:R-:W-:Y:S02]  /*1ba0*/  IMAD.IADD R3, R5, 0x1, R10 ;  /* 0x0000000105037824 */ /* 0x010fe400078e020a */
[----:B------:R-:W-:Y:S02]  /*1bb0*/  IMAD.MOV.U32 R2, RZ, RZ, R4 ;  /* 0x000000ffff027224 */ /* 0x000fe400078e0004 */
[----:B------:R-:W-:Y:S02]  /*1bc0*/  IMAD R4, R26, UR10, RZ ;  /* 0x0000000a1a047c24 */ /* 0x000fe4000f8e02ff */
[----:B-----5:R-:W-:Y:S01]  /*1bd0*/  IMAD.WIDE.U32 R8, R14, UR10, R2 ;  /* 0x0000000a0e087c25 */ /* 0x020fe2000f8e0002 */
[----:B------:R-:W-:Y:S01]  /*1be0*/  UIMAD UR10, UR41, UR8, URZ ;  /* 0x00000008290a72a4 */ /* 0x000fe2000f8e023f */
[----:B------:R-:W-:Y:S02]  /*1bf0*/  IADD3 R2, P1, R240, UR18, RZ ;  /* 0x00000012f0027c10 */ /* 0x000fe4000ff3e0ff */
[----:B------:R-:W-:Y:S01]  /*1c00*/  VIADD R3, R249, 0x2000 ;  /* 0x00002000f9037836 */ /* 0x000fe20000000000 */
[----:B------:R-:W-:Y:S01]  /*1c10*/  UIMAD UR10, UR4, UR9, UR10 ;  /* 0x00000009040a72a4 */ /* 0x000fe2000f8e020a */
[----:B---3--:R-:W-:-:S02]  /*1c20*/  IMAD R5, R16, UR35, RZ ;  /* 0x0000002310057c24 */ /* 0x008fc4000f8e02ff */
[----:B------:R-:W-:Y:S01]  /*1c30*/  IMAD R11, R14, UR11, R4 ;  /* 0x0000000b0e0b7c24 */ /* 0x000fe2000f8e0204 */
[----:B------:R-:W-:Y:S01]  /*1c40*/  SEL R10, R3, R249, !P0 ;  /* 0x000000f9030a7207 */ /* 0x000fe20004000000 */
[----:B------:R-:W-:Y:S01]  /*1c50*/  IMAD R17, R17, UR26, R5 ;  /* 0x0000001a11117c24 */ /* 0x000fe2000f8e0205 */
[----:B------:R-:W-:Y:S01]  /*1c60*/  IADD3.X R3, R241, UR19, RZ, P1, !PT ;  /* 0x00000013f1037c10 */ /* 0x000fe20008ffe4ff */
[----:B------:R-:W-:Y:S01]  /*1c70*/  IMAD.WIDE.U32 R4, R16, UR26, R6 ;  /* 0x0000001a10047c25 */ /* 0x000fe2000f8e0006 */
[----:B------:R-:W-:Y:S02]  /*1c80*/  LEA R15, R10, UR5, 0x1 ;  /* 0x000000050a0f7c11 */ /* 0x000fe4000f8e08ff */
[----:B------:R-:W-:Y:S01]  /*1c90*/  IADD3 R8, P1, R8, R22, RZ ;  /* 0x0000001608087210 */ /* 0x000fe20007f3e0ff */
[----:B------:R-:W-:Y:S02]  /*1ca0*/  IMAD.IADD R6, R9, 0x1, R11 ;  /* 0x0000000109067824 */ /* 0x000fe400078e020b */
[----:B------:R-:W-:Y:S01]  /*1cb0*/  LDGSTS.E.BYPASS.LTC128B.128 [R15], desc[UR30][R240.64] ;  /* 0x00000000f00f7fae */ /* 0x000fe2000b901d5e */
[----:B------:R-:W-:-:S02]  /*1cc0*/  IMAD.IADD R5, R5, 0x1, R17 ;  /* 0x0000000105057824 */ /* 0x000fc400078e0211 */
[----:B------:R-:W-:Y:S01]  /*1cd0*/  IADD3.X R7, R6, UR10, R23, P1, !PT ;  /* 0x0000000a06077c10 */ /* 0x000fe20008ffe417 */
[----:B------:R1:W-:Y:S01]  /*1ce0*/  LDGSTS.E.BYPASS.LTC128B.128 [R15+0x1000], desc[UR30][R2.64] ;  /* 0x01000000020f7fae */ /* 0x0003e2000b901d5e */
[----:B------:R-:W-:Y:S02]  /*1cf0*/  ULDC.64 UR10, c[0x0][0x268] ;  /* 0x00009a00000a7ab9 */ /* 0x000fe40000000a00 */
[----:B------:R-:W-:Y:S02]  /*1d00*/  IMAD R6, R26, UR10, RZ ;  /* 0x0000000a1a067c24 */ /* 0x000fe4000f8e02ff */
[----:B------:R-:W-:Y:S01]  /*1d10*/  IMAD.WIDE.U32 R4, R14, UR10, R4 ;  /* 0x0000000a0e047c25 */ /* 0x000fe2000f8e0004 */
[----:B------:R-:W-:-:S03]  /*1d20*/  UIMAD UR10, UR41, UR6, URZ ;  /* 0x00000006290a72a4 */ /* 0x000fc6000f8e023f */
[----:B------:R-:W-:Y:S01]  /*1d30*/  IMAD R6, R14, UR11, R6 ;  /* 0x0000000b0e067c24 */ /* 0x000fe2000f8e0206 */
[----:B------:R-:W-:Y:S02]  /*1d40*/  UIMAD UR10, UR4, UR7, UR10 ;  /* 0x00000007040a72a4 */ /* 0x000fe4000f8e020a */
[----:B------:R-:W-:Y:S01]  /*1d50*/  USHF.L.U64.HI UR11, UR8, 0x6, UR9 ;  /* 0x00000006080b7899 */ /* 0x000fe20008010209 */
[----:B------:R-:W-:Y:S01]  /*1d60*/  IMAD.IADD R6, R5, 0x1, R6 ;  /* 0x0000000105067824 */ /* 0x000fe200078e0206 */
[----:B-1----:R-:W-:-:S04]  /*1d70*/  IADD3 R2, P1, R2, UR18, RZ ;  /* 0x0000001202027c10 */ /* 0x002fc8000ff3e0ff */
[----:B------:R-:W-:Y:S02]  /*1d80*/  IADD3.X R3, R3, UR19, RZ, P1, !PT ;  /* 0x0000001303037c10 */ /* 0x000fe40008ffe4ff */
[C---:B------:R-:W-:Y:S01]  /*1d90*/  LEA R12, P1, R8.reuse, UR12, 0x1 ;  /* 0x0000000c080c7c11 */ /* 0x040fe2000f8208ff */
[----:B------:R-:W-:Y:S02]  /*1da0*/  USHF.L.U32 UR12, UR8, 0x6, URZ ;  /* 0x00000006080c7899 */ /* 0x000fe4000800063f */
[----:B------:R1:W-:Y:S01]  /*1db0*/  LDGSTS.E.BYPASS.LTC128B.128 [R15+0x2000], desc[UR30][R2.64] ;  /* 0x02000000020f7fae */ /* 0x0003e2000b901d5e */
[----:B------:R-:W-:Y:S01]  /*1dc0*/  LEA.HI.X R13, R8, UR13, R7, 0x1, P1 ;  /* 0x0000000d080d7c11 */ /* 0x000fe200088f0c07 */
[----:B------:R-:W-:Y:S01]  /*1dd0*/  ULDC.64 UR8, c[0x0][0x220] ;  /* 0x0000880000087ab9 */ /* 0x000fe20000000a00 */
[----:B------:R-:W-:-:S04]  /*1de0*/  IADD3 R4, P1, R4, R24, RZ ;  /* 0x0000001804047210 */ /* 0x000fc80007f3e0ff */
[----:B------:R-:W-:Y:S01]  /*1df0*/  IADD3.X R5, R6, UR10, R25, P1, !PT ;  /* 0x0000000a06057c10 */ /* 0x000fe20008ffe419 */
[----:B------:R-:W-:Y:S01]  /*1e00*/  USHF.L.U32 UR10, UR6, 0x6, URZ ;  /* 0x00000006060a7899 */ /* 0x000fe2000800063f */
[----:B------:R-:W-:Y:S01]  /*1e10*/  LEA R6, P1, R4, UR8, 0x1 ;  /* 0x0000000804067c11 */ /* 0x000fe2000f8208ff */
[----:B------:R-:W-:-:S03]  /*1e20*/  USHF.L.U64.HI UR6, UR6, 0x6, UR7 ;  /* 0x0000000606067899 */ /* 0x000fc60008010207 */
[----:B------:R-:W-:Y:S01]  /*1e30*/  LEA.HI.X R7, R4, UR9, R5, 0x1, P1 ;  /* 0x0000000904077c11 */ /* 0x000fe200088f0c05 */
[----:B------:R-:W-:Y:S01]  /*1e40*/  ULDC.64 UR8, c[0x0][0x2b0] ;  /* 0x0000ac0000087ab9 */ /* 0x000fe20000000a00 */
[----:B------:R-:W-:Y:S01]  /*1e50*/  IADD3 R4, P1, R6, UR10, RZ ;  /* 0x0000000a06047c10 */ /* 0x000fe2000ff3e0ff */
[----:B------:R-:W-:-:S03]  /*1e60*/  UIMAD.WIDE UR8, UR40, 0x4, UR8 ;  /* 0x00000004280878a5 */ /* 0x000fc6000f8e0208 */
[----:B------:R-:W-:Y:S02]  /*1e70*/  IADD3.X R5, R7, UR6, RZ, P1, !PT ;  /* 0x0000000607057c10 */ /* 0x000fe40008ffe4ff */
[----:B-1----:R-:W-:-:S04]  /*1e80*/  IADD3 R2, P2, R2, UR18, RZ ;  /* 0x0000001202027c10 */ /* 0x002fc8000ff5e0ff */
[----:B------:R-:W-:Y:S02]  /*1e90*/  IADD3.X R3, R3, UR19, RZ, P2, !PT ;  /* 0x0000001303037c10 */ /* 0x000fe400097fe4ff */
[----:B------:R-:W-:-:S03]  /*1ea0*/  IADD3 R10, P2, R12, UR12, RZ ;  /* 0x0000000c0c0a7c10 */ /* 0x000fc6000ff5e0ff */
[----:B------:R1:W-:Y:S01]  /*1eb0*/  LDGSTS.E.BYPASS.LTC128B.128 [R15+0x3000], desc[UR30][R2.64] ;  /* 0x03000000020f7fae */ /* 0x0003e2000b901d5e */
[----:B------:R-:W-:Y:S02]  /*1ec0*/  IADD3.X R11, R13, UR11, RZ, P2, !PT ;  /* 0x0000000b0d0b7c10 */ /* 0x000fe400097fe4ff */
[----:B------:R-:W-:Y:S01]  /*1ed0*/  IADD3 R8, P2, R10, UR12, RZ ;  /* 0x0000000c0a087c10 */ /* 0x000fe2000ff5e0ff */
[----:B------:R3:W-:Y:S03]  /*1ee0*/  LDGSTS.E.BYPASS.LTC128B.128 [R0+0xc000], desc[UR30][R12.64] ;  /* 0x0c0000000c007fae */ /* 0x0007e6000b901d5e */
[----:B------:R-:W-:Y:S01]  /*1ef0*/  IADD3.X R9, R11, UR11, RZ, P2, !PT ;  /* 0x0000000b0b097c10 */ /* 0x000fe200097fe4ff */
[----:B------:R-:W-:Y:S04]  /*1f00*/  LDGSTS.E.BYPASS.LTC128B.128 [R0+0xd000], desc[UR30][R10.64] ;  /* 0x0d0000000a007fae */ /* 0x000fe8000b901d5e */
[----:B------:R4:W-:Y:S01]  /*1f10*/  LDGSTS.E.BYPASS.LTC128B.128 [R0+0xe000], desc[UR30][R8.64] ;  /* 0x0e00000008007fae */ /* 0x0009e2000b901d5e */
[----:B-1----:R-:W-:-:S02]  /*1f20*/  IADD3 R2, P1, R4, UR10, RZ ;  /* 0x0000000a04027c10 */ /* 0x002fc4000ff3e0ff */
[----:B---3--:R-:W-:Y:S02]  /*1f30*/  IADD3 R12, P2, R8, UR12, RZ ;  /* 0x0000000c080c7c10 */ /* 0x008fe4000ff5e0ff */
[----:B------:R-:W-:Y:S02]  /*1f40*/  IADD3.X R3, R5, UR6, RZ, P1, !PT ;  /* 0x0000000605037c10 */ /* 0x000fe40008ffe4ff */
[----:B------:R-:W-:Y:S02]  /*1f50*/  IADD3.X R13, R9, UR11, RZ, P2, !PT ;  /* 0x0000000b090d7c10 */ /* 0x000fe400097fe4ff */
[----:B----4-:R-:W-:-:S03]  /*1f60*/  IADD3 R8, P1, R2, UR10, RZ ;  /* 0x0000000a02087c10 */ /* 0x010fc6000ff3e0ff */
[----:B------:R-:W-:Y:S01]  /*1f70*/  LDGSTS.E.BYPASS.LTC128B.128 [R0+0xf000], desc[UR30][R12.64] ;  /* 0x0f0000000c007fae */ /* 0x000fe2000b901d5e */
[----:B------:R-:W-:Y:S01]  /*1f80*/  UMOV UR10, UR8 ;  /* 0x00000008000a7c82 */ /* 0x000fe20008000000 */
[----:B------:R-:W-:Y:S02]  /*1f90*/  IADD3.X R9, R3, UR6, RZ, P1, !PT ;  /* 0x0000000603097c10 */ /* 0x000fe40008ffe4ff */
[----:B------:R-:W-:Y:S01]  /*1fa0*/  LDGSTS.E.BYPASS.LTC128B.128 [R0+0x10000], desc[UR30][R6.64] ;  /* 0x1000000006007fae */ /* 0x000fe2000b901d5e */
[----:B------:R-:W-:Y:S01]  /*1fb0*/  PLOP3.LUT P1, PT, PT, PT, UP0, 0x80, 0x0 ;  /* 0x000000000000781c */ /* 0x000fe20003f2f008 */
[----:B------:R-:W-:Y:S02]  /*1fc0*/  ULDC.64 UR6, c[0x0][0x478] ;  /* 0x00011e0000067ab9 */ /* 0x000fe40000000a00 */
[----:B------:R-:W-:Y:S01]  /*1fd0*/  LDGSTS.E.BYPASS.LTC128B.128 [R0+0x11000], desc[UR30][R4.64] ;  /* 0x1100000004007fae */ /* 0x000fe2000b901d5e */
[----:B------:R-:W-:-:S03]  /*1fe0*/  UIMAD.WIDE UR12, UR39, 0x4, UR6 ;  /* 0x00000004270c78a5 */ /* 0x000fc6000f8e0206 */
[----:B------:R2:W-:Y:S04]  /*1ff0*/  LDGSTS.E.BYPASS.LTC128B.128 [R0+0x12000], desc[UR30][R2.64] ;  /* 0x1200000002007fae */ /* 0x0005e8000b901d5e */
[----:B------:R1:W-:Y:S04]  /*2000*/  LDGSTS.E.BYPASS.LTC128B.128 [R0+0x13000], desc[UR30][R8.64] ;  /* 0x1300000008007fae */ /* 0x0003e8000b901d5e */
[----:B------:R-:W0:Y:S01]  /*2010*/  LDGDEPBAR ;  /* 0x00000000000079af */ /* 0x000e220000000000 */
[----:B--2---:R-:W-:Y:S01]  /*2020*/  IMAD.SHL.U32 R2, R27, 0x4, RZ ;  /* 0x000000041b027824 */ /* 0x004fe200078e00ff */
[----:B-1----:R-:W-:-:S04]  /*2030*/  SHF.R.S32.HI R0, RZ, 0x1f, R27 ;  /* 0x0000001fff007819 */ /* 0x002fc8000001141b */
[----:B------:R-:W-:Y:S02]  /*2040*/  IADD3 R2, P2, R2, UR10, RZ ;  /* 0x0000000a02027c10 */ /* 0x000fe4000ff5e0ff */
[----:B------:R-:W-:-:S04]  /*2050*/  SHF.L.U64.HI R3, R27, 0x2, R0 ;  /* 0x000000021b037819 */ /* 0x000fc80000010200 */
[----:B------:R-:W-:Y:S01]  /*2060*/  IADD3.X R3, R3, UR9, RZ, P2, !PT ;  /* 0x0000000903037c10 */ /* 0x000fe200097fe4ff */
[----:B------:R-:W-:Y:S06]  /*2070*/  @!P1 BRA `(.L_x_595) ;  /* 0x00000044007c9947 */ /* 0x000fec0003800000 */
[----:B------:R-:W1:Y:S01]  /*2080*/  LDC R248, c[0x0][0x2dc] ;  /* 0x0000b700fff87b82 */ /* 0x000e620000000800 */
[----:B------:R-:W5:Y:S01]  /*2090*/  LDG.E R247, desc[UR30][R2.64] ;  /* 0x0000001e02f77981 */ /* 0x000f62000c1e1900 */
[C---:B------:R-:W-:Y:S01]  /*20a0*/  SHF.L.U64.HI R252, R27.reuse, 0x2, R0 ;  /* 0x000000021bfc7819 */ /* 0x040fe20000010200 */
[----:B------:R-:W-:Y:S02]  /*20b0*/  VIADD R0, R27, 0xffffff80 ;  /* 0xffffff801b007836 */ /* 0x000fe40000000000 */
[----:B------:R-:W5:Y:S01]  /*20c0*/  LDG.E R246, desc[UR30][R2.64+0x20] ;  /* 0x0000201e02f67981 */ /* 0x000f62000c1e1900 */
[----:B------:R-:W-:-:S03]  /*20d0*/  IADD3 R191, R192, 0x2000, RZ ;  /* 0x00002000c0bf7810 */ /* 0x000fc60007ffe0ff */
[----:B------:R-:W5:Y:S04]  /*20e0*/  LDG.E R245, desc[UR30][R2.64+0x100] ;  /* 0x0001001e02f57981 */ /* 0x000f68000c1e1900 */
[----:B------:R2:W5:Y:S01]  /*20f0*/  LDG.E R244, desc[UR30][R2.64+0x120] ;  /* 0x0001201e02f47981 */ /* 0x000562000c1e1900 */
[----:B------:R-:W-:Y:S01]  /*2100*/  IMAD.MOV.U32 R239, RZ, RZ, R15 ;  /* 0x000000ffffef7224 */ /* 0x000fe200078e000f */
[----:B------:R-:W-:Y:S01]  /*2110*/  MOV R195, 0x40 ;  /* 0x0000004000c37802 */ /* 0x000fe20000000f00 */
[----:B------:R-:W-:Y:S01]  /*2120*/  IMAD.MOV.U32 R194, RZ, RZ, 0x20 ;  /* 0x00000020ffc27424 */ /* 0x000fe200078e00ff */
[----:B------:R-:W-:Y:S01]  /*2130*/  MOV R127, RZ ;  /* 0x000000ff007f7202 */ /* 0x000fe20000000f00 */
[----:B------:R-:W-:Y:S01]  /*2140*/  UMOV UR11, UR13 ;  /* 0x0000000d000b7c82 */ /* 0x000fe20008000000 */
[----:B------:R-:W-:Y:S01]  /*2150*/  SEL R191, R191, R192, !P0 ;  /* 0x000000c0bfbf7207 */ /* 0x000fe20004000000 */
[----:B--2---:R-:W-:-:S02]  /*2160*/  IMAD.SHL.U32 R3, R27, 0x4, RZ ;  /* 0x000000041b037824 */ /* 0x004fc400078e00ff */
[----:B------:R-:W-:-:S03]  /*2170*/  VIADD R2, R193, 0x2000 ;  /* 0x00002000c1027836 */ /* 0x000fc60000000000 */
[----:B------:R2:W-:Y:S02]  /*2180*/  STL [R1], R3 ;  /* 0x0000000301007387 */ /* 0x0005e40000100800 */
[----:B------:R-:W-:Y:S02]  /*2190*/  SEL R2, R2, R193, !P0 ;  /* 0x000000c102027207 */ /* 0x000fe40004000000 */
[----:B--2---:R-:W-:-:S04]  /*21a0*/  SHF.R.S32.HI R3, RZ, 0x1f, R0 ;  /* 0x0000001fff037819 */ /* 0x004fc80000011400 */
[C---:B------:R-:W-:Y:S01]  /*21b0*/  SHF.L.U64.HI R251, R0.reuse, 0x2, R3 ;  /* 0x0000000200fb7819 */ /* 0x040fe20000010203 */
[----:B------:R-:W-:Y:S01]  /*21c0*/  IMAD.SHL.U32 R250, R0, 0x4, RZ ;  /* 0x0000000400fa7824 */ /* 0x000fe200078e00ff */
[----:B------:R-:W-:Y:S01]  /*21d0*/  LEA R185, R2, UR5, 0x1 ;  /* 0x0000000502b97c11 */ /* 0x000fe2000f8e08ff */
[----:B------:R-:W-:Y:S01]  /*21e0*/  ULDC UR7, c[0x0][0x270] ;  /* 0x00009c0000077ab9 */ /* 0x000fe20000000800 */
[----:B------:R-:W-:Y:S01]  /*21f0*/  LEA R191, R191, UR5, 0x1 ;  /* 0x00000005bfbf7c11 */ /* 0x000fe2000f8e08ff */
[----:B-1----:R-:W-:-:S06]  /*2200*/  ULDC UR8, c[0x0][0x2ec] ;  /* 0x0000bb0000087ab9 */ /* 0x002fcc0000000800 */
.L_x_598:
[----:B------:R-:W2:Y:S01]  /*2210*/  LDL R0, [R1+0x4] ;  /* 0x0000040001007983 */ /* 0x000ea20000100800 */
[----:B-----5:R-:W-:Y:S01]  /*2220*/  FMUL.FTZ R3, R245, 1.4426950216293334961 ;  /* 0x3fb8aa3bf5037820 */ /* 0x020fe20000410000 */
[----:B------:R-:W-:Y:S02]  /*2230*/  UISETP.GE.AND UP2, UPT, UR45, 0x1, UPT ;  /* 0x000000012d00788c */ /* 0x000fe4000bf46270 */
[----:B------:R-:W0:Y:S01]  /*2240*/  LDGDEPBAR ;  /* 0x00000000000079af */ /* 0x000e220000000000 */
[----:B--2---:R-:W-:Y:S01]  /*2250*/  R2P PR, R0, 0x6 ;  /* 0x0000000600007804 */ /* 0x004fe20000000000 */
[----:B------:R-:W-:Y:S04]  /*2260*/  DEPBAR.LE SB0, 0x0 ;  /* 0x000080000000791a */ /* 0x000fe80000000000 */
[----:B------:R-:W-:Y:S01]  /*2270*/  BAR.SYNC.DEFER_BLOCKING 0x0 ;  /* 0x0000000000007b1d */ /* 0x000fe20000010000 */
[----:B------:R-:W-:Y:S02]  /*2280*/  SEL R2, R194, 0xffffffe0, !P1 ;  /* 0xffffffe0c2027807 */ /* 0x000fe40004800000 */
[----:B------:R-:W-:Y:S02]  /*2290*/  SEL R186, R195, 0xffffffc0, !P2 ;  /* 0xffffffc0c3ba7807 */ /* 0x000fe40005000000 */
[C---:B------:R-:W-:Y:S02]  /*22a0*/  IADD3 R0, R191.reuse, R2, RZ ;  /* 0x00000002bf007210 */ /* 0x040fe40007ffe0ff */
[----:B------:R-:W-:Y:S02]  /*22b0*/  IADD3 R164, R191, R186, RZ ;  /* 0x000000babfa47210 */ /* 0x000fe40007ffe0ff */
[C---:B------:R-:W-:Y:S01]  /*22c0*/  FSETP.NEU.FTZ.AND P0, PT, R247.reuse, -INF , PT ;  /* 0xff800000f700780b */ /* 0x040fe20003f1d000 */
[----:B------:R-:W-:Y:S08]  /*22d0*/  LDSM.16.M88.4 R64, [R191] ;  /* 0x00000000bf40783b */ /* 0x000ff00000000200 */
[----:B------:R-:W1:Y:S08]  /*22e0*/  LDSM.16.M88.4 R16, [R187] ;  /* 0x00000000bb10783b */ /* 0x000e700000000200 */
[----:B------:R-:W2:Y:S08]  /*22f0*/  LDSM.16.M88.4 R60, [R191+0x2000] ;  /* 0x00200000bf3c783b */ /* 0x000eb00000000200 */
[----:B------:R-:W3:Y:S08]  /*2300*/  LDSM.16.M88.4 R32, [R187+0x800] ;  /* 0x00080000bb20783b */ /* 0x000ef00000000200 */
[----:B------:R-:W4:Y:S08]  /*2310*/  LDSM.16.M88.4 R48, [R187+0x1000] ;  /* 0x00100000bb30783b */ /* 0x000f300000000200 */
[----:B------:R-:W4:Y:S01]  /*2320*/  LDSM.16.M88.4 R132, [R187+0x1800] ;  /* 0x00180000bb84783b */ /* 0x000f220000000200 */
        /* <DEDUP_REMOVED lines=10> */
[----:B------:R-:W-:Y:S05]  /*23d0*/  LDSM.16.M88.4 R152, [R190+0x1800] ;  /* 0x00180000be98783b */ /* 0x000fea0000000200 */
[-C--:B------:R-:W-:Y:S01]  /*23e0*/  HMMA.16816.F32 R28, R60, R34.reuse, RZ ;  /* 0x000000223c1c723c */ /* 0x080fe200000018ff */
[----:B--2---:R-:W-:Y:S02]  /*23f0*/  IADD3 R0, R186, R0, RZ ;  /* 0x00000000ba007210 */ /* 0x004fe40007ffe0ff */
[----:B------:R-:W-:Y:S03]  /*2400*/  LDSM.16.M88.4 R156, [R164] ;  /* 0x00000000a49c783b */ /* 0x000fe60000000200 */
[C---:B------:R-:W-:Y:S05]  /*2410*/  HMMA.16816.F32 R32, R64.reuse, R34, RZ ;  /* 0x000000224020723c */ /* 0x040fea00000018ff */
[----:B------:R-:W-:Y:S01]  /*2420*/  LDSM.16.M88.4 R160, [R188] ;  /* 0x00000000bca0783b */ /* 0x000fe20000000200 */
[-C--:B----4-:R-:W-:Y:S06]  /*2430*/  HMMA.16816.F32 R36, R64, R48.reuse, RZ ;  /* 0x000000304024723c */ /* 0x090fec00000018ff */
[C---:B------:R-:W-:Y:S01]  /*2440*/  HMMA.16816.F32 R40, R60.reuse, R48, RZ ;  /* 0x000000303c28723c */ /* 0x040fe200000018ff */
[----:B------:R-:W-:Y:S05]  /*2450*/  LDSM.16.M88.4 R164, [R164+0x2000] ;  /* 0x00200000a4a4783b */ /* 0x000fea0000000200 */
[-C--:B------:R-:W-:Y:S03]  /*2460*/  HMMA.16816.F32 R44, R60, R50.reuse, RZ ;  /* 0x000000323c2c723c */ /* 0x080fe600000018ff */
[----:B------:R-:W-:Y:S03]  /*2470*/  LDSM.16.M88.4 R168, [R188+0x1000] ;  /* 0x00100000bca8783b */ /* 0x000fe60000000200 */
[C---:B------:R-:W-:Y:S05]  /*2480*/  HMMA.16816.F32 R48, R64.reuse, R50, RZ ;  /* 0x000000324030723c */ /* 0x040fea00000018ff */
[----:B------:R-:W-:Y:S01]  /*2490*/  LDSM.16.M88.4 R172, [R188+0x1800] ;  /* 0x00180000bcac783b */ /* 0x000fe20000000200 */
[-C--:B------:R-:W-:Y:S06]  /*24a0*/  HMMA.16816.F32 R52, R64, R132.reuse, RZ ;  /* 0x000000844034723c */ /* 0x080fec00000018ff */
[C---:B------:R-:W-:Y:S01]  /*24b0*/  HMMA.16816.F32 R56, R60.reuse, R132, RZ ;  /* 0x000000843c38723c */ /* 0x040fe200000018ff */
[----:B------:R-:W-:Y:S05]  /*24c0*/  LDSM.16.M88.4 R180, [R189] ;  /* 0x00000000bdb4783b */ /* 0x000fea0000000200 */
[-C--:B------:R-:W-:Y:S03]  /*24d0*/  HMMA.16816.F32 R60, R60, R134.reuse, RZ ;  /* 0x000000863c3c723c */ /* 0x080fe600000018ff */
[----:B------:R-:W-:Y:S03]  /*24e0*/  LDSM.16.M88.4 R176, [R0] ;  /* 0x0000000000b0783b */ /* 0x000fe60000000200 */
[----:B------:R-:W-:Y:S05]  /*24f0*/  HMMA.16816.F32 R64, R64, R134, RZ ;  /* 0x000000864040723c */ /* 0x000fea00000018ff */
[----:B------:R-:W2:Y:S01]  /*2500*/  LDSM.16.M88.4 R132, [R190+0x1000] ;  /* 0x00100000be84783b */ /* 0x000ea20000000200 */
[-C--:B-1----:R-:W-:Y:S06]  /*2510*/  HMMA.16816.F32 R4, R136, R140.reuse, R4 ;  /* 0x0000008c8804723c */ /* 0x082fec0000001804 */
[C---:B------:R-:W-:Y:S06]  /*2520*/  HMMA.16816.F32 R8, R144.reuse, R140, R8 ;  /* 0x0000008c9008723c */ /* 0x040fec0000001808 */
[-C--:B------:R-:W-:Y:S06]  /*2530*/  HMMA.16816.F32 R12, R144, R142.reuse, R12 ;  /* 0x0000008e900c723c */ /* 0x080fec000000180c */
[C---:B------:R-:W-:Y:S01]  /*2540*/  HMMA.16816.F32 R16, R136.reuse, R142, R16 ;  /* 0x0000008e8810723c */ /* 0x040fe20000001810 */
[----:B------:R-:W1:Y:S05]  /*2550*/  LDSM.16.M88.4 R140, [R188+0x800] ;  /* 0x00080000bc8c783b */ /* 0x000e6a0000000200 */
[-C--:B------:R-:W-:Y:S06]  /*2560*/  HMMA.16816.F32 R20, R136, R148.reuse, R20 ;  /* 0x000000948814723c */ /* 0x080fec0000001814 */
[C---:B------:R-:W-:Y:S01]  /*2570*/  HMMA.16816.F32 R24, R144.reuse, R148, R24 ;  /* 0x000000949018723c */ /* 0x040fe20000001818 */
[----:B------:R-:W3:Y:S05]  /*2580*/  LDL R149, [R1] ;  /* 0x0000000001957983 */ /* 0x000eea0000100800 */
[-C--:B------:R-:W-:Y:S06]  /*2590*/  HMMA.16816.F32 R28, R144, R150.reuse, R28 ;  /* 0x00000096901c723c */ /* 0x080fec000000181c */
[C---:B------:R-:W-:Y:S06]  /*25a0*/  HMMA.16816.F32 R32, R136.reuse, R150, R32 ;  /* 0x000000968820723c */ /* 0x040fec0000001820 */
[-C--:B--2---:R-:W-:Y:S06]  /*25b0*/  HMMA.16816.F32 R36, R136, R132.reuse, R36 ;  /* 0x000000848824723c */ /* 0x084fec0000001824 */
[C---:B------:R-:W-:Y:S06]  /*25c0*/  HMMA.16816.F32 R40, R144.reuse, R132, R40 ;  /* 0x000000849028723c */ /* 0x040fec0000001828 */
[-C--:B------:R-:W-:Y:S06]  /*25d0*/  HMMA.16816.F32 R44, R144, R134.reuse, R44 ;  /* 0x00000086902c723c */ /* 0x080fec000000182c */
[C---:B------:R-:W-:Y:S01]  /*25e0*/  HMMA.16816.F32 R48, R136.reuse, R134, R48 ;  /* 0x000000868830723c */ /* 0x040fe20000001830 */
[----:B------:R2:W4:Y:S05]  /*25f0*/  LDSM.16.M88.4 R132, [R0+0x2000] ;  /* 0x002000000084783b */ /* 0x00052a0000000200 */
[-C--:B------:R-:W-:Y:S06]  /*2600*/  HMMA.16816.F32 R52, R136, R152.reuse, R52 ;  /* 0x000000988834723c */ /* 0x080fec0000001834 */
[C---:B------:R-:W-:Y:S06]  /*2610*/  HMMA.16816.F32 R56, R144.reuse, R152, R56 ;  /* 0x000000989038723c */ /* 0x040fec0000001838 */
[-C--:B------:R-:W-:Y:S06]  /*2620*/  HMMA.16816.F32 R60, R144, R154.reuse, R60 ;  /* 0x0000009a903c723c */ /* 0x080fec000000183c */
[----:B------:R-:W-:Y:S05]  /*2630*/  HMMA.16816.F32 R64, R136, R154, R64 ;  /* 0x0000009a8840723c */ /* 0x000fea0000001840 */
[----:B--2---:R-:W-:Y:S01]  /*2640*/  FMUL.FTZ R0, R244, 1.4426950216293334961 ;  /* 0x3fb8aa3bf4007820 */ /* 0x004fe20000410000 */
[-C--:B------:R-:W-:Y:S05]  /*2650*/  HMMA.16816.F32 R4, R156, R160.reuse, R4 ;  /* 0x000000a09c04723c */ /* 0x080fea0000001804 */
[----:B------:R-:W-:Y:S01]  /*2660*/  FMUL.FTZ R137, R247, 1.4426950216293334961 ;  /* 0x3fb8aa3bf7897820 */ /* 0x000fe20000410000 */
[C---:B------:R-:W-:Y:S05]  /*2670*/  HMMA.16816.F32 R8, R164.reuse, R160, R8 ;  /* 0x000000a0a408723c */ /* 0x040fea0000001808 */
[----:B------:R-:W-:Y:S01]  /*2680*/  FSEL R137, R137, RZ, P0 ;  /* 0x000000ff89897208 */ /* 0x000fe20000000000 */
[-C--:B------:R-:W-:Y:S03]  /*2690*/  HMMA.16816.F32 R12, R164, R162.reuse, R12 ;  /* 0x000000a2a40c723c */ /* 0x080fe6000000180c */
[C---:B------:R-:W-:Y:S02]  /*26a0*/  FSETP.NEU.FTZ.AND P0, PT, R246.reuse, -INF , PT ;  /* 0xff800000f600780b */ /* 0x040fe40003f1d000 */
[----:B------:R-:W-:Y:S01]  /*26b0*/  FMUL.FTZ R136, R246, 1.4426950216293334961 ;  /* 0x3fb8aa3bf6887820 */ /* 0x000fe20000410000 */
[C---:B------:R-:W-:Y:S05]  /*26c0*/  HMMA.16816.F32 R16, R156.reuse, R162, R16 ;  /* 0x000000a29c10723c */ /* 0x040fea0000001810 */
[----:B------:R-:W-:Y:S01]  /*26d0*/  FSEL R136, R136, RZ, P0 ;  /* 0x000000ff88887208 */ /* 0x000fe20000000000 */
[-C--:B-1----:R-:W-:Y:S03]  /*26e0*/  HMMA.16816.F32 R20, R156, R140.reuse, R20 ;  /* 0x0000008c9c14723c */ /* 0x082fe60000001814 */
[----:B------:R-:W-:Y:S03]  /*26f0*/  FSETP.NEU.FTZ.AND P0, PT, R245, -INF , PT ;  /* 0xff800000f500780b */ /* 0x000fe60003f1d000 */
[C---:B------:R-:W-:Y:S05]  /*2700*/  HMMA.16816.F32 R24, R164.reuse, R140, R24 ;  /* 0x0000008ca418723c */ /* 0x040fea0000001818 */
[----:B------:R-:W-:Y:S01]  /*2710*/  FSEL R3, R3, RZ, P0 ;  /* 0x000000ff03037208 */ /* 0x000fe20000000000 */
[-C--:B------:R-:W-:Y:S03]  /*2720*/  HMMA.16816.F32 R28, R164, R142.reuse, R28 ;  /* 0x0000008ea41c723c */ /* 0x080fe6000000181c */
[----:B------:R-:W-:Y:S03]  /*2730*/  FSETP.NEU.FTZ.AND P0, PT, R244, -INF , PT ;  /* 0xff800000f400780b */ /* 0x000fe60003f1d000 */
[C---:B------:R-:W-:Y:S05]  /*2740*/  HMMA.16816.F32 R32, R156.reuse, R142, R32 ;  /* 0x0000008e9c20723c */ /* 0x040fea0000001820 */
[----:B------:R-:W-:Y:S01]  /*2750*/  FSEL R0, R0, RZ, P0 ;  /* 0x000000ff00007208 */ /* 0x000fe20000000000 */
        /* <DEDUP_REMOVED lines=12> */
[--C-:B------:R-:W-:Y:S01]  /*2820*/  FFMA.FTZ R4, R4, UR8, -R137.reuse ;  /* 0x0000000804047c23 */ /* 0x100fe20008010889 */
[----:B------:R-:W-:Y:S01]  /*2830*/  FFMA.FTZ R5, R5, UR8, -R137 ;  /* 0x0000000805057c23 */ /* 0x000fe20008010889 */
[--C-:B------:R-:W-:Y:S02]  /*2840*/  FFMA.FTZ R6, R6, UR8, -R136.reuse ;  /* 0x0000000806067c23 */ /* 0x100fe40008010888 */
[----:B------:R-:W-:Y:S01]  /*2850*/  MUFU.EX2 R165, R4 ;  /* 0x0000000400a57308 */ /* 0x000fe20000000800 */
[----:B------:R-:W-:Y:S01]  /*2860*/  FFMA.FTZ R7, R7, UR8, -R136 ;  /* 0x0000000807077c23 */ /* 0x000fe20008010888 */
[--C-:B------:R-:W-:Y:S01]  /*2870*/  FFMA.FTZ R8, R8, UR8, -R3.reuse ;  /* 0x0000000808087c23 */ /* 0x100fe20008010803 */
[--C-:B------:R-:W-:Y:S01]  /*2880*/  FFMA.FTZ R9, R9, UR8, -R3.reuse ;  /* 0x0000000809097c23 */ /* 0x100fe20008010803 */
[--C-:B------:R-:W-:Y:S01]  /*2890*/  FFMA.FTZ R10, R10, UR8, -R0.reuse ;  /* 0x000000080a0a7c23 */ /* 0x100fe20008010800 */
[--C-:B------:R-:W-:Y:S05]  /*28a0*/  FFMA.FTZ R11, R11, UR8, -R0.reuse ;  /* 0x000000080b0b7c23 */ /* 0x100fea0008010800 */
[----:B------:R-:W1:Y:S01]  /*28b0*/  MUFU.EX2 R164, R5 ;  /* 0x0000000500a47308 */ /* 0x000e620000000800 */
[--C-:B------:R-:W-:Y:S01]  /*28c0*/  FFMA.FTZ R12, R12, UR8, -R3.reuse ;  /* 0x000000080c0c7c23 */ /* 0x100fe20008010803 */
[----:B------:R-:W-:Y:S01]  /*28d0*/  FFMA.FTZ R13, R13, UR8, -R3 ;  /* 0x000000080d0d7c23 */ /* 0x000fe20008010803 */
[--C-:B------:R-:W-:Y:S01]  /*28e0*/  FFMA.FTZ R14, R14, UR8, -R0.reuse ;  /* 0x000000080e0e7c23 */ /* 0x100fe20008010800 */
[----:B------:R-:W-:Y:S01]  /*28f0*/  FFMA.FTZ R15, R15, UR8, -R0 ;  /* 0x000000080f0f7c23 */ /* 0x000fe20008010800 */
[--C-:B------:R-:W-:Y:S01]  /*2900*/  FFMA.FTZ R16, R16, UR8, -R137.reuse ;  /* 0x0000000810107c23 */ /* 0x100fe20008010889 */
[--C-:B------:R-:W-:Y:S04]  /*2910*/  FFMA.FTZ R17, R17, UR8, -R137.reuse ;  /* 0x0000000811117c23 */ /* 0x100fe80008010889 */
[----:B------:R-:W-:Y:S01]  /*2920*/  MUFU.EX2 R218, R6 ;  /* 0x0000000600da7308 */ /* 0x000fe20000000800 */
[--C-:B------:R-:W-:Y:S01]  /*2930*/  FFMA.FTZ R18, R18, UR8, -R136.reuse ;  /* 0x0000000812127c23 */ /* 0x100fe20008010888 */
[--C-:B------:R-:W-:Y:S08]  /*2940*/  FFMA.FTZ R19, R19, UR8, -R136.reuse ;  /* 0x0000000813137c23 */ /* 0x100ff00008010888 */
[----:B------:R2:W4:Y:S10]  /*2950*/  MUFU.EX2 R217, R7 ;  /* 0x0000000700d97308 */ /* 0x0005340000000800 */
[----:B------:R-:W-:Y:S10]  /*2960*/  MUFU.EX2 R226, R8 ;  /* 0x0000000800e27308 */ /* 0x000ff40000000800 */
[----:B------:R-:W4:Y:S01]  /*2970*/  MUFU.EX2 R225, R9 ;  /* 0x0000000900e17308 */ /* 0x000f220000000800 */
[----:B--2---:R-:W2:Y:S09]  /*2980*/  LDSM.16.M88.4 R4, [R189+0x800] ;  /* 0x00080000bd04783b */ /* 0x004eb20000000200 */
[----:B------:R-:W-:Y:S10]  /*2990*/  MUFU.EX2 R230, R10 ;  /* 0x0000000a00e67308 */ /* 0x000ff40000000800 */
[----:B------:R1:W-:Y:S10]  /*29a0*/  MUFU.EX2 R229, R11 ;  /* 0x0000000b00e57308 */ /* 0x0003f40000000800 */
[----:B------:R-:W-:Y:S10]  /*29b0*/  MUFU.EX2 R198, R16 ;  /* 0x0000001000c67308 */ /* 0x000ff40000000800 */
[----:B------:R-:W4:Y:S01]  /*29c0*/  MUFU.EX2 R183, R17 ;  /* 0x0000001100b77308 */ /* 0x000f220000000800 */
[----:B-1----:R-:W1:Y:S09]  /*29d0*/  LDSM.16.M88.4 R8, [R189+0x1000] ;  /* 0x00100000bd08783b */ /* 0x002e720000000200 */
[----:B------:R-:W-:Y:S01]  /*29e0*/  MUFU.EX2 R208, R18 ;  /* 0x0000001200d07308 */ /* 0x000fe20000000800 */
[-C--:B--2---:R-:W-:Y:S06]  /*29f0*/  HMMA.16816.F32 R20, R176, R4.reuse, R20 ;  /* 0x00000004b014723c */ /* 0x084fec0000001814 */
[C---:B------:R-:W-:Y:S03]  /*2a00*/  HMMA.16816.F32 R24, R132.reuse, R4, R24 ;  /* 0x000000048418723c */ /* 0x040fe60000001818 */
[----:B------:R-:W2:Y:S03]  /*2a10*/  MUFU.EX2 R207, R19 ;  /* 0x0000001300cf7308 */ /* 0x000ea60000000800 */
[-C--:B------:R-:W-:Y:S07]  /*2a20*/  HMMA.16816.F32 R28, R132, R6.reuse, R28 ;  /* 0x00000006841c723c */ /* 0x080fee000000181c */
[----:B------:R-:W-:Y:S01]  /*2a30*/  MUFU.EX2 R223, R12 ;  /* 0x0000000c00df7308 */ /* 0x000fe20000000800 */
[C---:B------:R-:W-:Y:S01]  /*2a40*/  HMMA.16816.F32 R32, R176.reuse, R6, R32 ;  /* 0x00000006b020723c */ /* 0x040fe20000001820 */
[----:B------:R-:W4:Y:S08]  /*2a50*/  LDSM.16.M88.4 R4, [R189+0x1800] ;  /* 0x00180000bd04783b */ /* 0x000f300000000200 */
[----:B------:R-:W2:Y:S02]  /*2a60*/  MUFU.EX2 R222, R13 ;  /* 0x0000000d00de7308 */ /* 0x000ea40000000800 */
[--C-:B------:R-:W-:Y:S01]  /*2a70*/  FFMA.FTZ R20, R20, UR8, -R137.reuse ;  /* 0x0000000814147c23 */ /* 0x100fe20008010889 */
[----:B------:R-:W-:Y:S01]  /*2a80*/  FFMA.FTZ R21, R21, UR8, -R137 ;  /* 0x0000000815157c23 */ /* 0x000fe20008010889 */
[--C-:B------:R-:W-:Y:S01]  /*2a90*/  FFMA.FTZ R22, R22, UR8, -R136.reuse ;  /* 0x0000000816167c23 */ /* 0x100fe20008010888 */
[--C-:B------:R-:W-:Y:S01]  /*2aa0*/  FFMA.FTZ R23, R23, UR8, -R136.reuse ;  /* 0x0000000817177c23 */ /* 0x100fe20008010888 */
[----:B---3--:R-:W-:Y:S01]  /*2ab0*/  IADD3 R148, P0, R149, UR12, RZ ;  /* 0x0000000c95947c10 */ /* 0x008fe2000ff1e0ff */
[--C-:B------:R-:W-:Y:S01]  /*2ac0*/  FFMA.FTZ R24, R24, UR8, -R3.reuse ;  /* 0x0000000818187c23 */ /* 0x100fe20008010803 */
[-C--:B-1----:R-:W-:Y:S02]  /*2ad0*/  HMMA.16816.F32 R36, R176, R8.reuse, R36 ;  /* 0x00000008b024723c */ /* 0x082fe40000001824 */
[----:B------:R-:W-:Y:S01]  /*2ae0*/  MUFU.EX2 R228, R14 ;  /* 0x0000000e00e47308 */ /* 0x000fe20000000800 */
[----:B------:R-:W-:Y:S01]  /*2af0*/  IADD3.X R149, R252, UR11, RZ, P0, !PT ;  /* 0x0000000bfc957c10 */ /* 0x000fe200087fe4ff */
[--C-:B------:R-:W-:Y:S01]  /*2b00*/  FFMA.FTZ R25, R25, UR8, -R3.reuse ;  /* 0x0000000819197c23 */ /* 0x100fe20008010803 */
[----:B------:R-:W-:Y:S01]  /*2b10*/  FFMA.FTZ R28, R28, UR8, -R3 ;  /* 0x000000081c1c7c23 */ /* 0x000fe20008010803 */
[C---:B------:R-:W-:Y:S01]  /*2b20*/  HMMA.16816.F32 R40, R132.reuse, R8, R40 ;  /* 0x000000088428723c */ /* 0x040fe20000001828 */
[----:B------:R-:W-:Y:S01]  /*2b30*/  PLOP3.LUT P0, PT, PT, PT, UP2, 0x80, 0x0 ;  /* 0x000000000000781c */ /* 0x000fe20003f0f028 */
[----:B------:R-:W3:Y:S04]  /*2b40*/  LDG.E R147, desc[UR30][R148.64] ;  /* 0x0000001e94937981 */ /* 0x000ee8000c1e1900 */
[----:B------:R-:W-:Y:S01]  /*2b50*/  MUFU.EX2 R227, R15 ;  /* 0x0000000f00e37308 */ /* 0x000fe20000000800 */
[--C-:B------:R-:W-:Y:S01]  /*2b60*/  FFMA.FTZ R32, R32, UR8, -R137.reuse ;  /* 0x0000000820207c23 */ /* 0x100fe20008010889 */
[-C--:B------:R-:W-:Y:S01]  /*2b70*/  HMMA.16816.F32 R44, R132, R10.reuse, R44 ;  /* 0x0000000a842c723c */ /* 0x080fe2000000182c */
[----:B------:R-:W3:Y:S02]  /*2b80*/  LDG.E R144, desc[UR30][R148.64+0x20] ;  /* 0x0000201e94907981 */ /* 0x000ee4000c1e1900 */
[----:B------:R-:W-:Y:S03]  /*2b90*/  FFMA.FTZ R33, R33, UR8, -R137 ;  /* 0x0000000821217c23 */ /* 0x000fe60008010889 */
[C---:B------:R-:W-:Y:S02]  /*2ba0*/  HMMA.16816.F32 R48, R176.reuse, R10, R48 ;  /* 0x0000000ab030723c */ /* 0x040fe40000001830 */
[----:B------:R-:W-:Y:S03]  /*2bb0*/  MUFU.EX2 R163, R32 ;  /* 0x0000002000a37308 */ /* 0x000fe60000000800 */
[--C-:B------:R-:W-:Y:S01]  /*2bc0*/  FFMA.FTZ R34, R34, UR8, -R136.reuse ;  /* 0x0000000822227c23 */ /* 0x100fe20008010888 */
[----:B------:R-:W-:Y:S01]  /*2bd0*/  FFMA.FTZ R35, R35, UR8, -R136 ;  /* 0x0000000823237c23 */ /* 0x000fe20008010888 */
[--C-:B------:R-:W-:Y:S01]  /*2be0*/  FFMA.FTZ R29, R29, UR8, -R3.reuse ;  /* 0x000000081d1d7c23 */ /* 0x100fe20008010803 */
[--C-:B------:R-:W-:Y:S01]  /*2bf0*/  FFMA.FTZ R26, R26, UR8, -R0.reuse ;  /* 0x000000081a1a7c23 */ /* 0x100fe20008010800 */
[-C--:B----4-:R-:W-:Y:S03]  /*2c00*/  HMMA.16816.F32 R52, R176, R4.reuse, R52 ;  /* 0x00000004b034723c */ /* 0x090fe60000001834 */
[----:B------:R-:W-:Y:S01]  /*2c10*/  MUFU.EX2 R162, R33 ;  /* 0x0000002100a27308 */ /* 0x000fe20000000800 */
[--C-:B------:R-:W-:Y:S01]  /*2c20*/  FFMA.FTZ R40, R40, UR8, -R3.reuse ;  /* 0x0000000828287c23 */ /* 0x100fe20008010803 */
[--C-:B------:R-:W-:Y:S01]  /*2c30*/  FFMA.FTZ R41, R41, UR8, -R3.reuse ;  /* 0x0000000829297c23 */ /* 0x100fe20008010803 */
[--C-:B------:R-:W-:Y:S01]  /*2c40*/  FFMA.FTZ R27, R27, UR8, -R0.reuse ;  /* 0x000000081b1b7c23 */ /* 0x100fe20008010800 */
[C---:B------:R-:W-:Y:S06]  /*2c50*/  HMMA.16816.F32 R56, R132.reuse, R4, R56 ;  /* 0x000000048438723c */ /* 0x040fec0000001838 */
[----:B------:R-:W-:Y:S01]  /*2c60*/  MUFU.EX2 R199, R34 ;  /* 0x0000002200c77308 */ /* 0x000fe20000000800 */
[--C-:B------:R-:W-:Y:S01]  /*2c70*/  FFMA.FTZ R44, R44, UR8, -R3.reuse ;  /* 0x000000082c2c7c23 */ /* 0x100fe20008010803 */
[-C--:B------:R-:W-:Y:S03]  /*2c80*/  HMMA.16816.F32 R60, R132, R6.reuse, R60 ;  /* 0x00000006843c723c */ /* 0x080fe6000000183c */
[----:B------:R-:W-:Y:S03]  /*2c90*/  F2FP.F16.F32.PACK_AB R5, R164, R165 ;  /* 0x000000a5a405723e */ /* 0x000fe600000000ff */
[----:B------:R-:W-:Y:S02]  /*2ca0*/  HMMA.16816.F32 R64, R176, R6, R64 ;  /* 0x00000006b040723c */ /* 0x000fe40000001840 */
[----:B------:R-:W-:Y:S01]  /*2cb0*/  MUFU.EX2 R175, R20 ;  /* 0x0000001400af7308 */ /* 0x000fe20000000800 */
[----:B------:R1:W-:Y:S02]  /*2cc0*/  STS [R231+0x1c000], R5 ;  /* 0x01c00005e7007388 */ /* 0x0003e40000000800 */
[----:B------:R-:W-:Y:S01]  /*2cd0*/  F2FP.F16.F32.PACK_AB R4, R217, R218 ;  /* 0x000000dad904723e */ /* 0x000fe200000000ff */
[--C-:B------:R-:W-:Y:S01]  /*2ce0*/  FFMA.FTZ R45, R45, UR8, -R3.reuse ;  /* 0x000000082d2d7c23 */ /* 0x100fe20008010803 */
[----:B------:R-:W-:Y:S01]  /*2cf0*/  F2FP.F16.F32.PACK_AB R6, R225, R226 ;  /* 0x000000e2e106723e */ /* 0x000fe200000000ff */
[--C-:B------:R-:W-:Y:S04]  /*2d00*/  FFMA.FTZ R30, R30, UR8, -R0.reuse ;  /* 0x000000081e1e7c23 */ /* 0x100fe80008010800 */
[----:B------:R-:W4:Y:S01]  /*2d10*/  MUFU.EX2 R174, R21 ;  /* 0x0000001500ae7308 */ /* 0x000f220000000800 */
[----:B------:R2:W-:Y:S01]  /*2d20*/  STS [R231+0x1c400], R4 ;  /* 0x01c40004e7007388 */ /* 0x0005e20000000800 */
[----:B------:R-:W-:Y:S01]  /*2d30*/  FFMA.FTZ R31, R31, UR8, -R0 ;  /* 0x000000081f1f7c23 */ /* 0x000fe20008010800 */
[--C-:B------:R-:W-:Y:S01]  /*2d40*/  FFMA.FTZ R56, R56, UR8, -R3.reuse ;  /* 0x0000000838387c23 */ /* 0x100fe20008010803 */
[----:B------:R-:W-:Y:S01]  /*2d50*/  FFMA.FTZ R57, R57, UR8, -R3 ;  /* 0x0000000839397c23 */ /* 0x000fe20008010803 */
[--C-:B------:R-:W-:Y:S01]  /*2d60*/  FFMA.FTZ R36, R36, UR8, -R137.reuse ;  /* 0x0000000824247c23 */ /* 0x100fe20008010889 */
[----:B------:R-:W-:Y:S01]  /*2d70*/  FFMA.FTZ R37, R37, UR8, -R137 ;  /* 0x0000000825257c23 */ /* 0x000fe20008010889 */
[--C-:B------:R-:W-:Y:S03]  /*2d80*/  FFMA.FTZ R38, R38, UR8, -R136.reuse ;  /* 0x0000000826267c23 */ /* 0x100fe60008010888 */
[----:B------:R-:W-:Y:S01]  /*2d90*/  MUFU.EX2 R206, R22 ;  /* 0x0000001600ce7308 */ /* 0x000fe20000000800 */
[--C-:B------:R-:W-:Y:S01]  /*2da0*/  FFMA.FTZ R60, R60, UR8, -R3.reuse ;  /* 0x000000083c3c7c23 */ /* 0x100fe20008010803 */
[----:B------:R-:W-:Y:S01]  /*2db0*/  FFMA.FTZ R3, R61, UR8, -R3 ;  /* 0x000000083d037c23 */ /* 0x000fe20008010803 */
[--C-:B------:R-:W-:Y:S01]  /*2dc0*/  FFMA.FTZ R39, R39, UR8, -R136.reuse ;  /* 0x0000000827277c23 */ /* 0x100fe20008010888 */
[--C-:B------:R-:W-:Y:S01]  /*2dd0*/  FFMA.FTZ R48, R48, UR8, -R137.reuse ;  /* 0x0000000830307c23 */ /* 0x100fe20008010889 */
[--C-:B------:R-:W-:Y:S01]  /*2de0*/  FFMA.FTZ R49, R49, UR8, -R137.reuse ;  /* 0x0000000831317c23 */ /* 0x100fe20008010889 */
[--C-:B------:R-:W-:Y:S01]  /*2df0*/  FFMA.FTZ R50, R50, UR8, -R136.reuse ;  /* 0x0000000832327c23 */ /* 0x100fe20008010888 */
[----:B------:R-:W-:Y:S03]  /*2e00*/  FFMA.FTZ R51, R51, UR8, -R136 ;  /* 0x0000000833337c23 */ /* 0x000fe60008010888 */
[----:B------:R4:W-:Y:S01]  /*2e10*/  MUFU.EX2 R168, R3 ;  /* 0x0000000300a87308 */ /* 0x0009e20000000800 */
[--C-:B------:R-:W-:Y:S01]  /*2e20*/  FFMA.FTZ R42, R42, UR8, -R0.reuse ;  /* 0x000000082a2a7c23 */ /* 0x100fe20008010800 */
[--C-:B------:R-:W-:Y:S01]  /*2e30*/  FFMA.FTZ R43, R43, UR8, -R0.reuse ;  /* 0x000000082b2b7c23 */ /* 0x100fe20008010800 */
[--C-:B------:R-:W-:Y:S01]  /*2e40*/  FFMA.FTZ R46, R46, UR8, -R0.reuse ;  /* 0x000000082e2e7c23 */ /* 0x100fe20008010800 */
[----:B-1----:R-:W-:Y:S01]  /*2e50*/  F2FP.F16.F32.PACK_AB R5, R183, R198 ;  /* 0x000000c6b705723e */ /* 0x002fe200000000ff */
[----:B------:R-:W-:Y:S01]  /*2e60*/  FFMA.FTZ R47, R47, UR8, -R0 ;  /* 0x000000082f2f7c23 */ /* 0x000fe20008010800 */
[--C-:B------:R-:W-:Y:S01]  /*2e70*/  FFMA.FTZ R52, R52, UR8, -R137.reuse ;  /* 0x0000000834347c23 */ /* 0x100fe20008010889 */
[--C-:B------:R-:W-:Y:S03]  /*2e80*/  FFMA.FTZ R53, R53, UR8, -R137.reuse ;  /* 0x0000000835357c23 */ /* 0x100fe60008010889 */
[----:B------:R-:W1:Y:S01]  /*2e90*/  MUFU.EX2 R205, R23 ;  /* 0x0000001700cd7308 */ /* 0x000e620000000800 */
[----:B------:R1:W-:Y:S01]  /*2ea0*/  STS [R234+0x1c000], R5 ;  /* 0x01c00005ea007388 */ /* 0x0003e20000000800 */
[----:B--2---:R-:W-:Y:S01]  /*2eb0*/  F2FP.F16.F32.PACK_AB R4, R207, R208 ;  /* 0x000000d0cf04723e */ /* 0x004fe200000000ff */
[--C-:B------:R-:W-:Y:S01]  /*2ec0*/  FFMA.FTZ R54, R54, UR8, -R136.reuse ;  /* 0x0000000836367c23 */ /* 0x100fe20008010888 */
[--C-:B------:R-:W-:Y:S01]  /*2ed0*/  FFMA.FTZ R55, R55, UR8, -R136.reuse ;  /* 0x0000000837377c23 */ /* 0x100fe20008010888 */
[--C-:B------:R-:W-:Y:S01]  /*2ee0*/  FFMA.FTZ R64, R64, UR8, -R137.reuse ;  /* 0x0000000840407c23 */ /* 0x100fe20008010889 */
[----:B------:R-:W-:Y:S01]  /*2ef0*/  FFMA.FTZ R137, R65, UR8, -R137 ;  /* 0x0000000841897c23 */ /* 0x000fe20008010889 */
[----:B------:R2:W-:Y:S03]  /*2f00*/  STS [R234+0x1c400], R4 ;  /* 0x01c40004ea007388 */ /* 0x0005e60000000800 */
[----:B------:R-:W2:Y:S01]  /*2f10*/  MUFU.EX2 R182, R35 ;  /* 0x0000002300b67308 */ /* 0x000ea20000000800 */
[----:B----4-:R-:W-:Y:S01]  /*2f20*/  F2FP.F16.F32.PACK_AB R3, R222, R223 ;  /* 0x000000dfde03723e */ /* 0x010fe200000000ff */
[----:B------:R-:W-:Y:S01]  /*2f30*/  FFMA.FTZ R66, R66, UR8, -R136 ;  /* 0x0000000842427c23 */ /* 0x000fe20008010888 */
[----:B------:R-:W-:Y:S01]  /*2f40*/  STS [R231+0x1e000], R6 ;  /* 0x01e00006e7007388 */ /* 0x000fe20000000800 */
[--C-:B------:R-:W-:Y:S01]  /*2f50*/  FFMA.FTZ R62, R62, UR8, -R0.reuse ;  /* 0x000000083e3e7c23 */ /* 0x100fe20008010800 */
[--C-:B------:R-:W-:Y:S01]  /*2f60*/  FFMA.FTZ R58, R58, UR8, -R0.reuse ;  /* 0x000000083a3a7c23 */ /* 0x100fe20008010800 */
[----:B------:R-:W-:Y:S01]  /*2f70*/  FFMA.FTZ R59, R59, UR8, -R0 ;  /* 0x000000083b3b7c23 */ /* 0x000fe20008010800 */
[----:B------:R-:W-:Y:S03]  /*2f80*/  FFMA.FTZ R136, R67, UR8, -R136 ;  /* 0x0000000843887c23 */ /* 0x000fe60008010888 */
[----:B------:R-:W-:Y:S01]  /*2f90*/  MUFU.EX2 R216, R24 ;  /* 0x0000001800d87308 */ /* 0x000fe20000000800 */
[----:B------:R-:W-:Y:S09]  /*2fa0*/  FFMA.FTZ R0, R63, UR8, -R0 ;  /* 0x000000083f007c23 */ /* 0x000ff20008010800 */
[----:B------:R-:W-:Y:S01]  /*2fb0*/  MUFU.EX2 R215, R25 ;  /* 0x0000001900d77308 */ /* 0x000fe20000000800 */
[----:B-1----:R-:W-:Y:S05]  /*2fc0*/  F2FP.F16.F32.PACK_AB R5, R229, R230 ;  /* 0x000000e6e505723e */ /* 0x002fea00000000ff */
[----:B------:R1:W-:Y:S01]  /*2fd0*/  STS [R231+0x1e400], R5 ;  /* 0x01e40005e7007388 */ /* 0x0003e20000000800 */
[----:B--2---:R-:W-:Y:S03]  /*2fe0*/  F2FP.F16.F32.PACK_AB R4, R174, R175 ;  /* 0x000000afae04723e */ /* 0x004fe600000000ff */
[----:B------:R-:W-:Y:S01]  /*2ff0*/  MUFU.EX2 R224, R26 ;  /* 0x0000001a00e07308 */ /* 0x000fe20000000800 */
[----:B------:R2:W-:Y:S09]  /*3000*/  STS [R234+0x1e000], R3 ;  /* 0x01e00003ea007388 */ /* 0x0005f20000000800 */
[----:B------:R-:W-:Y:S10]  /*3010*/  MUFU.EX2 R221, R27 ;  /* 0x0000001b00dd7308 */ /* 0x000ff40000000800 */
[----:B------:R-:W-:Y:S01]  /*3020*/  MUFU.EX2 R212, R28 ;  /* 0x0000001c00d47308 */ /* 0x000fe20000000800 */
[----:B-1----:R-:W-:Y:S09]  /*3030*/  F2FP.F16.F32.PACK_AB R5, R227, R228 ;  /* 0x000000e4e305723e */ /* 0x002ff200000000ff */
[----:B------:R-:W-:Y:S01]  /*3040*/  MUFU.EX2 R211, R29 ;  /* 0x0000001d00d37308 */ /* 0x000fe20000000800 */
[----:B--2---:R-:W-:Y:S01]  /*3050*/  F2FP.F16.F32.PACK_AB R3, R205, R206 ;  /* 0x000000cecd03723e */ /* 0x004fe200000000ff */
[----:B------:R1:W-:Y:S04]  /*3060*/  STS [R234+0x1e400], R5 ;  /* 0x01e40005ea007388 */ /* 0x0003e80000000800 */
[----:B------:R2:W-:Y:S04]  /*3070*/  STS [R238+0x1c000], R4 ;  /* 0x01c00004ee007388 */ /* 0x0005e80000000800 */
[----:B------:R-:W-:Y:S01]  /*3080*/  MUFU.EX2 R220, R30 ;  /* 0x0000001e00dc7308 */ /* 0x000fe20000000800 */
[----:B------:R4:W-:Y:S09]  /*3090*/  STS [R238+0x1c400], R3 ;  /* 0x01c40003ee007388 */ /* 0x0009f20000000800 */
[----:B------:R-:W4:Y:S10]  /*30a0*/  MUFU.EX2 R219, R31 ;  /* 0x0000001f00db7308 */ /* 0x000f340000000800 */
[----:B------:R-:W-:Y:S01]  /*30b0*/  MUFU.EX2 R159, R36 ;  /* 0x00000024009f7308 */ /* 0x000fe20000000800 */
[----:B-1----:R-:W-:Y:S02]  /*30c0*/  F2FP.F16.F32.PACK_AB R5, R162, R163 ;  /* 0x000000a3a205723e */ /* 0x002fe400000000ff */
[----:B--2---:R-:W-:Y:S03]  /*30d0*/  F2FP.F16.F32.PACK_AB R4, R182, R199 ;  /* 0x000000c7b604723e */ /* 0x004fe600000000ff */
[----:B------:R1:W-:Y:S04]  /*30e0*/  STS [R237+0x1c000], R5 ;  /* 0x01c00005ed007388 */ /* 0x0003e80000000800 */
[----:B------:R-:W-:Y:S01]  /*30f0*/  MUFU.EX2 R158, R37 ;  /* 0x00000025009e7308 */ /* 0x000fe20000000800 */
[----:B----4-:R-:W-:Y:S02]  /*3100*/  F2FP.F16.F32.PACK_AB R6, R219, R220 ;  /* 0x000000dcdb06723e */ /* 0x010fe400000000ff */
[----:B------:R-:W-:Y:S01]  /*3110*/  F2FP.F16.F32.PACK_AB R3, R215, R216 ;  /* 0x000000d8d703723e */ /* 0x000fe200000000ff */
[----:B------:R-:W-:Y:S04]  /*3120*/  STS [R237+0x1c400], R4 ;  /* 0x01c40004ed007388 */ /* 0x000fe80000000800 */
[----:B------:R2:W-:Y:S02]  /*3130*/  STS [R238+0x1e000], R3 ;  /* 0x01e00003ee007388 */ /* 0x0005e40000000800 */
[----:B------:R-:W-:Y:S10]  /*3140*/  MUFU.EX2 R181, R38 ;  /* 0x0000002600b57308 */ /* 0x000ff40000000800 */
[----:B------:R-:W4:Y:S01]  /*3150*/  MUFU.EX2 R180, R39 ;  /* 0x0000002700b47308 */ /* 0x000f220000000800 */
[----:B-1----:R-:W-:Y:S09]  /*3160*/  F2FP.F16.F32.PACK_AB R5, R221, R224 ;  /* 0x000000e0dd05723e */ /* 0x002ff200000000ff */
[----:B------:R-:W-:Y:S01]  /*3170*/  MUFU.EX2 R157, R48 ;  /* 0x00000030009d7308 */ /* 0x000fe20000000800 */
[----:B------:R1:W-:Y:S01]  /*3180*/  STS [R238+0x1e400], R5 ;  /* 0x01e40005ee007388 */ /* 0x0003e20000000800 */
[----:B--2---:R-:W-:Y:S08]  /*3190*/  F2FP.F16.F32.PACK_AB R3, R211, R212 ;  /* 0x000000d4d303723e */ /* 0x004ff000000000ff */
[----:B------:R-:W2:Y:S01]  /*31a0*/  MUFU.EX2 R156, R49 ;  /* 0x00000031009c7308 */ /* 0x000ea20000000800 */
[----:B----4-:R-:W-:Y:S01]  /*31b0*/  F2FP.F16.F32.PACK_AB R4, R180, R181 ;  /* 0x000000b5b404723e */ /* 0x010fe200000000ff */
[----:B------:R-:W-:Y:S04]  /*31c0*/  STS [R237+0x1e400], R6 ;  /* 0x01e40006ed007388 */ /* 0x000fe80000000800 */
[----:B------:R2:W-:Y:S04]  /*31d0*/  STS [R237+0x1e000], R3 ;  /* 0x01e00003ed007388 */ /* 0x0005e80000000800 */
[----:B------:R-:W-:Y:S01]  /*31e0*/  MUFU.EX2 R167, R50 ;  /* 0x0000003200a77308 */ /* 0x000fe20000000800 */
[----:B------:R-:W-:Y:S09]  /*31f0*/  STS [R232+0x1c400], R4 ;  /* 0x01c40004e8007388 */ /* 0x000ff20000000800 */
[----:B------:R-:W4:Y:S01]  /*3200*/  MUFU.EX2 R166, R51 ;  /* 0x0000003300a67308 */ /* 0x000f220000000800 */
[----:B-1----:R-:W-:Y:S09]  /*3210*/  F2FP.F16.F32.PACK_AB R5, R158, R159 ;  /* 0x0000009f9e05723e */ /* 0x002ff200000000ff */
[----:B------:R-:W-:Y:S01]  /*3220*/  MUFU.EX2 R204, R40 ;  /* 0x0000002800cc7308 */ /* 0x000fe20000000800 */
[----:B------:R1:W-:Y:S01]  /*3230*/  STS [R232+0x1c000], R5 ;  /* 0x01c00005e8007388 */ /* 0x0003e20000000800 */
[----:B--2---:R-:W-:Y:S08]  /*3240*/  F2FP.F16.F32.PACK_AB R3, R156, R157 ;  /* 0x0000009d9c03723e */ /* 0x004ff000000000ff */
[----:B------:R-:W1:Y:S01]  /*3250*/  MUFU.EX2 R203, R41 ;  /* 0x0000002900cb7308 */ /* 0x000e620000000800 */
[----:B----4-:R-:W-:Y:S01]  /*3260*/  F2FP.F16.F32.PACK_AB R6, R166, R167 ;  /* 0x000000a7a606723e */ /* 0x010fe200000000ff */
[----:B------:R2:W-:Y:S08]  /*3270*/  STS [R233+0x1c000], R3 ;  /* 0x01c00003e9007388 */ /* 0x0005f00000000800 */
[----:B------:R-:W-:Y:S01]  /*3280*/  MUFU.EX2 R214, R42 ;  /* 0x0000002a00d67308 */ /* 0x000fe20000000800 */
[----:B------:R4:W-:Y:S09]  /*3290*/  STS [R233+0x1c400], R6 ;  /* 0x01c40006e9007388 */ /* 0x0009f20000000800 */
[----:B------:R-:W2:Y:S01]  /*32a0*/  MUFU.EX2 R213, R43 ;  /* 0x0000002b00d57308 */ /* 0x000ea20000000800 */
[----:B-1----:R-:W-:Y:S05]  /*32b0*/  F2FP.F16.F32.PACK_AB R5, R203, R204 ;  /* 0x000000cccb05723e */ /* 0x002fea00000000ff */
[----:B------:R1:W-:Y:S04]  /*32c0*/  STS [R232+0x1e000], R5 ;  /* 0x01e00005e8007388 */ /* 0x0003e80000000800 */
[----:B------:R-:W-:Y:S10]  /*32d0*/  MUFU.EX2 R202, R44 ;  /* 0x0000002c00ca7308 */ /* 0x000ff40000000800 */
[----:B------:R-:W3:Y:S01]  /*32e0*/  MUFU.EX2 R201, R45 ;  /* 0x0000002d00c97308 */ /* 0x000ee20000000800 */
[----:B--2---:R-:W-:Y:S05]  /*32f0*/  F2FP.F16.F32.PACK_AB R4, R213, R214 ;  /* 0x000000d6d504723e */ /* 0x004fea00000000ff */
[----:B------:R2:W-:Y:S04]  /*3300*/  STS [R232+0x1e400], R4 ;  /* 0x01e40004e8007388 */ /* 0x0005e80000000800 */
[----:B------:R-:W-:Y:S10]  /*3310*/  MUFU.EX2 R210, R46 ;  /* 0x0000002e00d27308 */ /* 0x000ff40000000800 */
[----:B------:R-:W4:Y:S01]  /*3320*/  MUFU.EX2 R209, R47 ;  /* 0x0000002f00d17308 */ /* 0x000f220000000800 */
[----:B---3--:R-:W-:Y:S05]  /*3330*/  F2FP.F16.F32.PACK_AB R3, R201, R202 ;  /* 0x000000cac903723e */ /* 0x008fea00000000ff */
[----:B------:R3:W-:Y:S04]  /*3340*/  STS [R233+0x1e000], R3 ;  /* 0x01e00003e9007388 */ /* 0x0007e80000000800 */
[----:B------:R-:W-:Y:S10]  /*3350*/  MUFU.EX2 R155, R52 ;  /* 0x00000034009b7308 */ /* 0x000ff40000000800 */
[----:B------:R-:W1:Y:S01]  /*3360*/  MUFU.EX2 R153, R53 ;  /* 0x0000003500997308 */ /* 0x000e620000000800 */
[----:B----4-:R-:W-:Y:S05]  /*3370*/  F2FP.F16.F32.PACK_AB R6, R209, R210 ;  /* 0x000000d2d106723e */ /* 0x010fea00000000ff */
[----:B------:R4:W-:Y:S04]  /*3380*/  STS [R233+0x1e400], R6 ;  /* 0x01e40006e9007388 */ /* 0x0009e80000000800 */
[----:B------:R-:W-:Y:S10]  /*3390*/  MUFU.EX2 R161, R54 ;  /* 0x0000003600a17308 */ /* 0x000ff40000000800 */
[----:B------:R-:W2:Y:S01]  /*33a0*/  MUFU.EX2 R160, R55 ;  /* 0x0000003700a07308 */ /* 0x000ea20000000800 */
[----:B-1----:R-:W-:Y:S05]  /*33b0*/  F2FP.F16.F32.PACK_AB R5, R153, R155 ;  /* 0x0000009b9905723e */ /* 0x002fea00000000ff */
[----:B------:R-:W-:Y:S04]  /*33c0*/  STS [R236+0x1c000], R5 ;  /* 0x01c00005ec007388 */ /* 0x000fe80000000800 */
[----:B------:R-:W-:Y:S10]  /*33d0*/  MUFU.EX2 R151, R64 ;  /* 0x0000004000977308 */ /* 0x000ff40000000800 */
[----:B------:R-:W3:Y:S01]  /*33e0*/  MUFU.EX2 R150, R137 ;  /* 0x0000008900967308 */ /* 0x000ee20000000800 */
[----:B--2---:R-:W-:Y:S05]  /*33f0*/  F2FP.F16.F32.PACK_AB R4, R160, R161 ;  /* 0x000000a1a004723e */ /* 0x004fea00000000ff */
[----:B------:R-:W-:Y:S04]  /*3400*/  STS [R236+0x1c400], R4 ;  /* 0x01c40004ec007388 */ /* 0x000fe80000000800 */
[----:B------:R-:W-:Y:S10]  /*3410*/  MUFU.EX2 R154, R66 ;  /* 0x00000042009a7308 */ /* 0x000ff40000000800 */
[----:B------:R-:W1:Y:S01]  /*3420*/  MUFU.EX2 R152, R136 ;  /* 0x0000008800987308 */ /* 0x000e620000000800 */
[----:B---3--:R-:W-:Y:S05]  /*3430*/  F2FP.F16.F32.PACK_AB R3, R150, R151 ;  /* 0x000000979603723e */ /* 0x008fea00000000ff */
[----:B------:R-:W-:Y:S04]  /*3440*/  STS [R235+0x1c000], R3 ;  /* 0x01c00003eb007388 */ /* 0x000fe80000000800 */
[----:B------:R1:W-:Y:S10]  /*3450*/  MUFU.EX2 R170, R0 ;  /* 0x0000000000aa7308 */ /* 0x0003f40000000800 */
[----:B------:R-:W-:Y:S10]  /*3460*/  MUFU.EX2 R173, R56 ;  /* 0x0000003800ad7308 */ /* 0x000ff40000000800 */
[----:B------:R-:W4:Y:S01]  /*3470*/  MUFU.EX2 R172, R57 ;  /* 0x0000003900ac7308 */ /* 0x000f220000000800 */
[----:B-1----:R-:W-:Y:S05]  /*3480*/  F2FP.F16.F32.PACK_AB R0, R152, R154 ;  /* 0x0000009a9800723e */ /* 0x002fea00000000ff */
[----:B------:R1:W-:Y:S04]  /*3490*/  STS [R235+0x1c400], R0 ;  /* 0x01c40000eb007388 */ /* 0x0003e80000000800 */
[----:B------:R-:W-:Y:S10]  /*34a0*/  MUFU.EX2 R200, R58 ;  /* 0x0000003a00c87308 */ /* 0x000ff40000000800 */
[----:B------:R-:W2:Y:S01]  /*34b0*/  MUFU.EX2 R176, R59 ;  /* 0x0000003b00b07308 */ /* 0x000ea20000000800 */
[----:B----4-:R-:W-:Y:S05]  /*34c0*/  F2FP.F16.F32.PACK_AB R6, R172, R173 ;  /* 0x000000adac06723e */ /* 0x010fea00000000ff */
[----:B------:R-:W-:Y:S04]  /*34d0*/  STS [R236+0x1e000], R6 ;  /* 0x01e00006ec007388 */ /* 0x000fe80000000800 */
[----:B------:R-:W3:Y:S01]  /*34e0*/  MUFU.EX2 R169, R60 ;  /* 0x0000003c00a97308 */ /* 0x000ee20000000800 */
[----:B-1----:R-:W-:Y:S09]  /*34f0*/  LEA R0, R192, UR5, 0x1 ;  /* 0x00000005c0007c11 */ /* 0x002ff2000f8e08ff */
[----:B------:R-:W1:Y:S01]  /*3500*/  MUFU.EX2 R171, R62 ;  /* 0x0000003e00ab7308 */ /* 0x000e620000000800 */
[----:B--2---:R-:W-:Y:S02]  /*3510*/  F2FP.F16.F32.PACK_AB R5, R176, R200 ;  /* 0x000000c8b005723e */ /* 0x004fe400000000ff */
[C---:B------:R-:W-:Y:S02]  /*3520*/  IADD3 R146, R0.reuse, R2, RZ ;  /* 0x0000000200927210 */ /* 0x040fe40007ffe0ff */
[----:B------:R-:W-:Y:S01]  /*3530*/  IADD3 R145, R0, R186, RZ ;  /* 0x000000ba00917210 */ /* 0x000fe20007ffe0ff */
[----:B------:R-:W-:Y:S01]  /*3540*/  STS [R236+0x1e400], R5 ;  /* 0x01e40005ec007388 */ /* 0x000fe20000000800 */
[----:B---3--:R-:W-:Y:S05]  /*3550*/  F2FP.F16.F32.PACK_AB R4, R168, R169 ;  /* 0x000000a9a804723e */ /* 0x008fea00000000ff */
[----:B------:R-:W-:Y:S01]  /*3560*/  STS [R235+0x1e000], R4 ;  /* 0x01e00004eb007388 */ /* 0x000fe20000000800 */
[----:B-1----:R-:W-:Y:S05]  /*3570*/  F2FP.F16.F32.PACK_AB R3, R170, R171 ;  /* 0x000000abaa03723e */ /* 0x002fea00000000ff */
[----:B------:R-:W-:Y:S04]  /*3580*/  STS [R235+0x1e400], R3 ;  /* 0x01e40003eb007388 */ /* 0x000fe80000000800 */
[----:B------:R-:W-:Y:S08]  /*3590*/  LDSM.16.M88.4 R64, [R0+0x8000] ;  /* 0x008000000040783b */ /* 0x000ff00000000200 */
[----:B------:R-:W1:Y:S08]  /*35a0*/  LDSM.16.M88.4 R16, [R187+0x4000] ;  /* 0x00400000bb10783b */ /* 0x000e700000000200 */
[----:B------:R-:W2:Y:S08]  /*35b0*/  LDSM.16.M88.4 R60, [R0+0xa000] ;  /* 0x00a00000003c783b */ /* 0x000eb00000000200 */
[----:B------:R-:W3:Y:S08]  /*35c0*/  LDSM.16.M88.4 R32, [R187+0x4800] ;  /* 0x00480000bb20783b */ /* 0x000ef00000000200 */
[----:B------:R-:W4:Y:S08]  /*35d0*/  LDSM.16.M88.4 R48, [R187+0x5000] ;  /* 0x00500000bb30783b */ /* 0x000f300000000200 */
[----:B------:R-:W4:Y:S01]  /*35e0*/  LDSM.16.M88.4 R132, [R187+0x5800] ;  /* 0x00580000bb84783b */ /* 0x000f220000000200 */
        /* <DEDUP_REMOVED lines=65> */
[----:B------:R-:W3:Y:S01]  /*3a00*/  LDSM.16.M88.4 R140, [R140+0xa000] ;  /* 0x00a000008c8c783b */ /* 0x000ee20000000200 */
[-C--:B-1----:R-:W-:Y:S06]  /*3a10*/  HMMA.16816.F32 R4, R132, R136.reuse, R4 ;  /* 0x000000888404723c */ /* 0x082fec0000001804 */
[C---:B---3--:R-:W-:Y:S06]  /*3a20*/  HMMA.16816.F32 R8, R140.reuse, R136, R8 ;  /* 0x000000888c08723c */ /* 0x048fec0000001808 */
[-C--:B------:R-:W-:Y:S06]  /*3a30*/  HMMA.16816.F32 R12, R140, R138.reuse, R12 ;  /* 0x0000008a8c0c723c */ /* 0x080fec000000180c */
[C---:B------:R-:W-:Y:S01]  /*3a40*/  HMMA.16816.F32 R16, R132.reuse, R138, R16 ;  /* 0x0000008a8410723c */ /* 0x040fe20000001810 */
[----:B------:R-:W1:Y:S05]  /*3a50*/  LDSM.16.M88.4 R136, [R189+0x4800] ;  /* 0x00480000bd88783b */ /* 0x000e6a0000000200 */
[C---:B------:R-:W-:Y:S01]  /*3a60*/  FADD.FTZ R4, -R147.reuse, R4 ;  /* 0x0000000493047221 */ /* 0x040fe20000010100 */
[----:B------:R-:W-:Y:S04]  /*3a70*/  FADD.FTZ R5, -R147, R5 ;  /* 0x0000000593057221 */ /* 0x000fe80000010100 */
[----:B--2---:R-:W-:Y:S01]  /*3a80*/  FMUL.FTZ R149, R165, R4 ;  /* 0x00000004a5957220 */ /* 0x004fe20000410000 */
[----:B------:R-:W-:Y:S11]  /*3a90*/  FMUL.FTZ R148, R164, R5 ;  /* 0x00000005a4947220 */ /* 0x000ff60000410000 */
[----:B------:R-:W-:Y:S01]  /*3aa0*/  @!UPT UIADD3 URZ, URZ, URZ, URZ ;  /* 0x0000003f3f3ff290 */ /* 0x000fe2000fffe03f */
        /* <DEDUP_REMOVED lines=10> */
[----:B------:R-:W-:Y:S04]  /*3b50*/  FADD.FTZ R5, -R147, R21 ;  /* 0x0000001593057221 */ /* 0x000fe80000010100 */
[----:B------:R-:W-:Y:S01]  /*3b60*/  FMUL.FTZ R16, R175, R16 ;  /* 0x00000010af107220 */ /* 0x000fe20000410000 */
[----:B------:R-:W-:Y:S11]  /*3b70*/  FMUL.FTZ R5, R174, R5 ;  /* 0x00000005ae057220 */ /* 0x000ff60000410000 */
[----:B------:R-:W-:Y:S01]  /*3b80*/  @!UPT UIADD3 URZ, URZ, URZ, URZ ;  /* 0x0000003f3f3ff290 */ /* 0x000fe2000fffe03f */
[C---:B------:R-:W-:Y:S01]  /*3b90*/  FADD.FTZ R33, -R147.reuse, R33 ;  /* 0x0000002193217221 */ /* 0x040fe20000010100 */
[-C--:B-1----:R-:W-:Y:S06]  /*3ba0*/  HMMA.16816.F32 R36, R132, R136.reuse, R36 ;  /* 0x000000888424723c */ /* 0x082fec0000001824 */
[C---:B------:R-:W-:Y:S06]  /*3bb0*/  HMMA.16816.F32 R40, R140.reuse, R136, R40 ;  /* 0x000000888c28723c */ /* 0x040fec0000001828 */
[-C--:B------:R-:W-:Y:S06]  /*3bc0*/  HMMA.16816.F32 R44, R140, R138.reuse, R44 ;  /* 0x0000008a8c2c723c */ /* 0x080fec000000182c */
[C---:B------:R-:W-:Y:S01]  /*3bd0*/  HMMA.16816.F32 R48, R132.reuse, R138, R48 ;  /* 0x0000008a8430723c */ /* 0x040fe20000001830 */
[----:B------:R-:W1:Y:S05]  /*3be0*/  LDSM.16.M88.4 R136, [R189+0x5800] ;  /* 0x00580000bd88783b */ /* 0x000e6a0000000200 */
[C---:B------:R-:W-:Y:S05]  /*3bf0*/  FADD.FTZ R21, -R147.reuse, R37 ;  /* 0x0000002593157221 */ /* 0x040fea0000010100 */
[----:B------:R-:W-:Y:S11]  /*3c00*/  FMUL.FTZ R21, R158, R21 ;  /* 0x000000159e157220 */ /* 0x000ff60000410000 */
[----:B------:R-:W-:Y:S02]  /*3c10*/  @!UPT UIADD3 URZ, URZ, URZ, URZ ;  /* 0x0000003f3f3ff290 */ /* 0x000fe4000fffe03f */
[C---:B------:R-:W-:Y:S01]  /*3c20*/  FADD.FTZ R20, -R147.reuse, R48 ;  /* 0x0000003093147221 */ /* 0x040fe20000010100 */
[----:B------:R-:W-:Y:S03]  /*3c30*/  FADD.FTZ R17, -R147, R49 ;  /* 0x0000003193117221 */ /* 0x000fe60000010100 */
[----:B------:R-:W-:Y:S01]  /*3c40*/  FMUL.FTZ R20, R157, R20 ;  /* 0x000000149d147220 */ /* 0x000fe20000410000 */
[----:B------:R-:W-:Y:S05]  /*3c50*/  FMUL.FTZ R17, R156, R17 ;  /* 0x000000119c117220 */ /* 0x000fea0000410000 */
[----:B------:R-:W-:Y:S01]  /*3c60*/  F2FP.F16.F32.PACK_AB R49, R17, R20 ;  /* 0x000000141131723e */ /* 0x000fe200000000ff */
[-C--:B-1----:R-:W-:Y:S06]  /*3c70*/  HMMA.16816.F32 R52, R132, R136.reuse, R52 ;  /* 0x000000888434723c */ /* 0x082fec0000001834 */
[C---:B------:R-:W-:Y:S06]  /*3c80*/  HMMA.16816.F32 R56, R140.reuse, R136, R56 ;  /* 0x000000888c38723c */ /* 0x040fec0000001838 */
[-C--:B------:R-:W-:Y:S06]  /*3c90*/  HMMA.16816.F32 R60, R140, R138.reuse, R60 ;  /* 0x0000008a8c3c723c */ /* 0x080fec000000183c */
[----:B------:R-:W-:Y:S07]  /*3ca0*/  HMMA.16816.F32 R64, R132, R138, R64 ;  /* 0x0000008a8440723c */ /* 0x000fee0000001840 */
[C---:B------:R-:W-:Y:S01]  /*3cb0*/  FADD.FTZ R134, -R147.reuse, R32 ;  /* 0x0000002093867221 */ /* 0x040fe20000010100 */
[----:B------:R-:W-:Y:S03]  /*3cc0*/  FMUL.FTZ R133, R162, R33 ;  /* 0x00000021a2857220 */ /* 0x000fe60000410000 */
[----:B------:R-:W-:Y:S01]  /*3cd0*/  F2FP.F16.F32.PACK_AB R32, R2, R4 ;  /* 0x000000040220723e */ /* 0x000fe200000000ff */
[----:B------:R-:W-:Y:S01]  /*3ce0*/  FADD.FTZ R33, -R147, R36 ;  /* 0x0000002493217221 */ /* 0x000fe20000010100 */
[----:B------:R-:W-:Y:S01]  /*3cf0*/  F2FP.F16.F32.PACK_AB R135, R5, R16 ;  /* 0x000000100587723e */ /* 0x000fe200000000ff */
[C---:B------:R-:W-:Y:S01]  /*3d00*/  FADD.FTZ R16, -R147.reuse, R52 ;  /* 0x0000003493107221 */ /* 0x040fe20000010100 */
[----:B------:R-:W-:Y:S01]  /*3d10*/  FADD.FTZ R5, -R147, R53 ;  /* 0x0000003593057221 */ /* 0x000fe20000010100 */
[----:B------:R-:W-:Y:S01]  /*3d20*/  FMUL.FTZ R33, R159, R33 ;  /* 0x000000219f217220 */ /* 0x000fe20000410000 */
[----:B------:R-:W-:Y:S01]  /*3d30*/  F2FP.F16.F32.PACK_AB R132, R148, R149 ;  /* 0x000000959484723e */ /* 0x000fe200000000ff */
[----:B------:R-:W-:Y:S01]  /*3d40*/  FMUL.FTZ R134, R163, R134 ;  /* 0x00000086a3867220 */ /* 0x000fe20000410000 */
[----:B------:R-:W-:Y:S01]  /*3d50*/  FMUL.FTZ R16, R155, R16 ;  /* 0x000000109b107220 */ /* 0x000fe20000410000 */
[----:B------:R-:W-:Y:S01]  /*3d60*/  FMUL.FTZ R5, R153, R5 ;  /* 0x0000000599057220 */ /* 0x000fe20000410000 */
[----:B------:R-:W-:Y:S01]  /*3d70*/  F2FP.F16.F32.PACK_AB R52, R21, R33 ;  /* 0x000000211534723e */ /* 0x000fe200000000ff */
[C---:B------:R-:W-:Y:S01]  /*3d80*/  FADD.FTZ R36, -R144.reuse, R6 ;  /* 0x0000000690247221 */ /* 0x040fe20000010100 */
[----:B------:R-:W-:Y:S01]  /*3d90*/  F2FP.F16.F32.PACK_AB R133, R133, R134 ;  /* 0x000000868585723e */ /* 0x000fe200000000ff */
[C---:B------:R-:W-:Y:S01]  /*3da0*/  FADD.FTZ R4, -R147.reuse, R64 ;  /* 0x0000004093047221 */ /* 0x040fe20000010100 */
[----:B------:R-:W-:Y:S01]  /*3db0*/  FADD.FTZ R2, -R147, R65 ;  /* 0x0000004193027221 */ /* 0x000fe20000010100 */
[----:B------:R-:W-:Y:S01]  /*3dc0*/  F2FP.F16.F32.PACK_AB R48, R5, R16 ;  /* 0x000000100530723e */ /* 0x000fe200000000ff */
[----:B------:R-:W-:Y:S01]  /*3dd0*/  FADD.FTZ R33, -R144, R7 ;  /* 0x0000000790217221 */ /* 0x000fe20000010100 */
[----:B------:R-:W-:Y:S01]  /*3de0*/  FMUL.FTZ R4, R151, R4 ;  /* 0x0000000497047220 */ /* 0x000fe20000410000 */
[----:B------:R-:W-:Y:S05]  /*3df0*/  FMUL.FTZ R2, R150, R2 ;  /* 0x0000000296027220 */ /* 0x000fea0000410000 */
[----:B------:R-:W-:Y:S01]  /*3e00*/  F2FP.F16.F32.PACK_AB R37, R2, R4 ;  /* 0x000000040225723e */ /* 0x000fe200000000ff */
[----:B------:R-:W-:Y:S06]  /*3e10*/  @!P0 BRA `(.L_x_596) ;  /* 0x00000000006c8947 */ /* 0x000fec0003800000 */
[----:B------:R-:W1:Y:S01]  /*3e20*/  LDC.64 R16, c[0x0][0x240] ;  /* 0x00009000ff107b82 */ /* 0x000e620000000a00 */
[----:B------:R-:W-:Y:S04]  /*3e30*/  ULOP3.LUT UR6, UR45, 0x1, URZ, 0xc0, !UPT ;  /* 0x000000012d067892 */ /* 0x000fe8000f8ec03f */
[----:B------:R-:W-:Y:S04]  /*3e40*/  UISETP.NE.U32.AND UP0, UPT, UR6, 0x1, UPT ;  /* 0x000000010600788c */ /* 0x000fe8000bf05070 */
[----:B------:R-:W-:Y:S06]  /*3e50*/  USEL UR6, UR27, 0x4000, !UP0 ;  /* 0x000040001b067887 */ /* 0x000fec000c000000 */
[----:B------:R-:W-:Y:S01]  /*3e60*/  VIADD R239, R239, UR6 ;  /* 0x00000006efef7c36 */ /* 0x000fe20008000000 */
[----:B------:R-:W-:Y:S01]  /*3e70*/  IADD3 R191, R191, UR6, RZ ;  /* 0x00000006bfbf7c10 */ /* 0x000fe2000fffe0ff */
[C---:B-1----:R-:W-:Y:S02]  /*3e80*/  IMAD.U32 R4, R16.reuse, -0x80, RZ ;  /* 0xffffff8010047824 */ /* 0x042fe400078e00ff */
[C---:B------:R-:W-:Y:S01]  /*3e90*/  IMAD.SHL.U32 R2, R16.reuse, 0x40, RZ ;  /* 0x0000004010027824 */ /* 0x040fe200078e00ff */
[----:B------:R-:W-:Y:S02]  /*3ea0*/  SHF.L.U64.HI R16, R16, 0x6, R17 ;  /* 0x0000000610107819 */ /* 0x000fe40000010211 */
[C---:B------:R-:W-:Y:S04]  /*3eb0*/  LEA R5, P1, R4.reuse, R240, 0x1 ;  /* 0x000000f004057211 */ /* 0x040fe800078208ff */
[----:B------:R-:W-:Y:S01]  /*3ec0*/  LEA.HI.X.SX32 R4, R4, R241, 0x1, P1 ;  /* 0x000000f104047211 */ /* 0x000fe200008f0eff */
[----:B------:R-:W-:Y:S03]  /*3ed0*/  IMAD.MOV.U32 R240, RZ, RZ, R5 ;  /* 0x000000fffff07224 */ /* 0x000fe600078e0005 */
        /* <DEDUP_REMOVED lines=15> */
.L_x_596:
[----:B-1----:R-:W-:Y:S01]  /*3fd0*/  FMUL.FTZ R4, R217, R33 ;  /* 0x00000021d9047220 */ /* 0x002fe20000410000 */
[----:B------:R-:W-:Y:S01]  /*3fe0*/  FMUL.FTZ R5, R218, R36 ;  /* 0x00000024da057220 */ /* 0x000fe20000410000 */
[C---:B------:R-:W-:Y:S01]  /*3ff0*/  FADD.FTZ R19, -R144.reuse, R19 ;  /* 0x0000001390137221 */ /* 0x040fe20000010100 */
[----:B------:R-:W-:Y:S01]  /*4000*/  FADD.FTZ R18, -R144, R18 ;  /* 0x0000001290127221 */ /* 0x000fe20000010100 */
[----:B------:R-:W-:Y:S01]  /*4010*/  STS [R231+0x14000], R132 ;  /* 0x01400084e7007388 */ /* 0x000fe20000000800 */
[----:B-----5:R-:W-:Y:S01]  /*4020*/  FADD.FTZ R8, -R3, R8 ;  /* 0x0000000803087221 */ /* 0x020fe20000010100 */
[----:B------:R-:W-:Y:S01]  /*4030*/  FMUL.FTZ R2, R207, R19 ;  /* 0x00000013cf027220 */ /* 0x000fe20000410000 */
[----:B------:R-:W-:Y:S01]  /*4040*/  FMUL.FTZ R18, R208, R18 ;  /* 0x00000012d0127220 */ /* 0x000fe20000410000 */
[----:B------:R-:W-:Y:S01]  /*4050*/  F2FP.F16.F32.PACK_AB R4, R4, R5 ;  /* 0x000000050404723e */ /* 0x000fe200000000ff */
[----:B------:R-:W-:Y:S01]  /*4060*/  FADD.FTZ R9, -R3, R9 ;  /* 0x0000000903097221 */ /* 0x000fe20000010100 */
[----:B------:R-:W-:Y:S01]  /*4070*/  FMUL.FTZ R8, R226, R8 ;  /* 0x00000008e2087220 */ /* 0x000fe20000410000 */
[----:B------:R-:W-:Y:S01]  /*4080*/  FADD.FTZ R16, -R144, R54 ;  /* 0x0000003690107221 */ /* 0x000fe20000010100 */
[----:B------:R-:W-:Y:S01]  /*4090*/  F2FP.F16.F32.PACK_AB R2, R2, R18 ;  /* 0x000000120202723e */ /* 0x000fe200000000ff */
[----:B------:R-:W-:Y:S01]  /*40a0*/  STS [R231+0x14400], R4 ;  /* 0x01440004e7007388 */ /* 0x000fe20000000800 */
[----:B------:R-:W-:Y:S01]  /*40b0*/  FMUL.FTZ R9, R225, R9 ;  /* 0x00000009e1097220 */ /* 0x000fe20000410000 */
[----:B------:R-:W-:Y:S01]  /*40c0*/  FADD.FTZ R7, -R144, R55 ;  /* 0x0000003790077221 */ /* 0x000fe20000010100 */
[C---:B------:R-:W-:Y:S01]  /*40d0*/  FADD.FTZ R11, -R0.reuse, R11 ;  /* 0x0000000b000b7221 */ /* 0x040fe20000010100 */
[----:B------:R1:W-:Y:S01]  /*40e0*/  STS [R234+0x14400], R2 ;  /* 0x01440002ea007388 */ /* 0x0003e20000000800 */
[----:B------:R-:W-:Y:S01]  /*40f0*/  FADD.FTZ R10, -R0, R10 ;  /* 0x0000000a000a7221 */ /* 0x000fe20000010100 */
[----:B------:R-:W-:Y:S01]  /*4100*/  FMUL.FTZ R16, R161, R16 ;  /* 0x00000010a1107220 */ /* 0x000fe20000410000 */
[----:B------:R-:W-:Y:S01]  /*4110*/  FMUL.FTZ R7, R160, R7 ;  /* 0x00000007a0077220 */ /* 0x000fe20000410000 */
[----:B------:R-:W-:Y:S01]  /*4120*/  FADD.FTZ R15, -R0, R15 ;  /* 0x0000000f000f7221 */ /* 0x000fe20000010100 */
[----:B------:R-:W-:Y:S01]  /*4130*/  FMUL.FTZ R10, R230, R10 ;  /* 0x0000000ae60a7220 */ /* 0x000fe20000410000 */
[----:B------:R-:W-:Y:S01]  /*4140*/  FADD.FTZ R14, -R0, R14 ;  /* 0x0000000e000e7221 */ /* 0x000fe20000010100 */
[C---:B------:R-:W-:Y:S01]  /*4150*/  FADD.FTZ R12, -R3.reuse, R12 ;  /* 0x0000000c030c7221 */ /* 0x040fe20000010100 */
[----:B------:R-:W-:Y:S01]  /*4160*/  FADD.FTZ R13, -R3, R13 ;  /* 0x0000000d030d7221 */ /* 0x000fe20000010100 */
[C---:B------:R-:W-:Y:S01]  /*4170*/  FADD.FTZ R22, -R144.reuse, R22 ;  /* 0x0000001690167221 */ /* 0x040fe20000010100 */
[----:B------:R-:W-:Y:S01]  /*4180*/  FADD.FTZ R23, -R144, R23 ;  /* 0x0000001790177221 */ /* 0x000fe20000010100 */
[----:B------:R-:W-:Y:S01]  /*4190*/  STS [R234+0x14000], R32 ;  /* 0x01400020ea007388 */ /* 0x000fe20000000800 */
[----:B------:R-:W-:Y:S01]  /*41a0*/  F2FP.F16.F32.PACK_AB R21, R7, R16 ;  /* 0x000000100715723e */ /* 0x000fe200000000ff */
        /* <DEDUP_REMOVED lines=12> */
[----:B-1----:R-:W-:Y:S01]  /*4270*/  F2FP.F16.F32.PACK_AB R2, R9, R8 ;  /* 0x000000080902723e */ /* 0x002fe200000000ff */
[----:B------:R-:W-:Y:S01]  /*4280*/  FMUL.FTZ R8, R229, R11 ;  /* 0x0000000be5087220 */ /* 0x000fe20000410000 */
[----:B------:R-:W-:Y:S01]  /*4290*/  F2FP.F16.F32.PACK_AB R7, R7, R14 ;  /* 0x0000000e0707723e */ /* 0x000fe200000000ff */
[----:B------:R-:W-:Y:S01]  /*42a0*/  FMUL.FTZ R5, R152, R5 ;  /* 0x0000000598057220 */ /* 0x000fe20000410000 */
[C---:B------:R-:W-:Y:S01]  /*42b0*/  FADD.FTZ R56, -R3.reuse, R56 ;  /* 0x0000003803387221 */ /* 0x040fe20000010100 */
[----:B------:R1:W-:Y:S01]  /*42c0*/  STS [R231+0x16000], R2 ;  /* 0x01600002e7007388 */ /* 0x0003e20000000800 */
[----:B------:R-:W-:Y:S01]  /*42d0*/  F2FP.F16.F32.PACK_AB R8, R8, R10 ;  /* 0x0000000a0808723e */ /* 0x000fe200000000ff */
[----:B------:R-:W-:Y:S01]  /*42e0*/  FADD.FTZ R16, -R3, R57 ;  /* 0x0000003903107221 */ /* 0x000fe20000010100 */
[----:B------:R-:W-:Y:S01]  /*42f0*/  F2FP.F16.F32.PACK_AB R23, R23, R22 ;  /* 0x000000161717723e */ /* 0x000fe200000000ff */
[----:B------:R-:W-:Y:S01]  /*4300*/  FMUL.FTZ R34, R199, R34 ;  /* 0x00000022c7227220 */ /* 0x000fe20000410000 */
[----:B------:R-:W-:Y:S01]  /*4310*/  FMUL.FTZ R22, R182, R35 ;  /* 0x00000023b6167220 */ /* 0x000fe20000410000 */
[----:B------:R-:W-:Y:S01]  /*4320*/  STS [R231+0x16400], R8 ;  /* 0x01640008e7007388 */ /* 0x000fe20000000800 */
[C---:B------:R-:W-:Y:S01]  /*4330*/  FADD.FTZ R25, -R3.reuse, R25 ;  /* 0x0000001903197221 */ /* 0x040fe20000010100 */
[C---:B------:R-:W-:Y:S01]  /*4340*/  FADD.FTZ R27, -R0.reuse, R27 ;  /* 0x0000001b001b7221 */ /* 0x040fe20000010100 */
[C---:B------:R-:W-:Y:S01]  /*4350*/  FADD.FTZ R24, -R3.reuse, R24 ;  /* 0x0000001803187221 */ /* 0x040fe20000010100 */
[----:B------:R-:W-:Y:S01]  /*4360*/  FADD.FTZ R26, -R0, R26 ;  /* 0x0000001a001a7221 */ /* 0x000fe20000010100 */
        /* <DEDUP_REMOVED lines=15> */
[----:B------:R-:W-:Y:S01]  /*4460*/  FMUL.FTZ R26, R224, R26 ;  /* 0x0000001ae01a7220 */ /* 0x000fe20000410000 */
        /* <DEDUP_REMOVED lines=37> */
[----:B-1----:R-:W-:Y:S01]  /*46c0*/  FMUL.FTZ R2, R213, R43 ;  /* 0x0000002bd5027220 */ /* 0x002fe20000410000 */
        /* <DEDUP_REMOVED lines=27> */
[----:B------:R-:W-:Y:S01]  /*4880*/  F2FP.F16.F32.PACK_AB R9, R9, R60 ;  /* 0x0000003c0909723e */ /* 0x000fe200000000ff */
[----:B------:R-:W-:Y:S01]  /*4890*/  IMAD R147, R248, UR7, RZ ;  /* 0x00000007f8937c24 */ /* 0x000fe2000f8e02ff */
[----:B------:R-:W-:Y:S01]  /*48a0*/  F2FP.F16.F32.PACK_AB R5, R5, R62 ;  /* 0x0000003e0505723e */ /* 0x000fe200000000ff */
[----:B------:R2:W-:Y:S04]  /*48b0*/  STS [R233+0x16400], R0 ;  /* 0x01640000e9007388 */ /* 0x0005e80000000800 */
[----:B------:R-:W-:Y:S04]  /*48c0*/  STS [R236+0x14000], R48 ;  /* 0x01400030ec007388 */ /* 0x000fe80000000800 */
[----:B------:R-:W-:Y:S04]  /*48d0*/  STS [R236+0x14400], R21 ;  /* 0x01440015ec007388 */ /* 0x000fe80000000800 */
[----:B------:R-:W-:Y:S04]  /*48e0*/  STS [R235+0x14000], R37 ;  /* 0x01400025eb007388 */ /* 0x000fe80000000800 */
[----:B------:R-:W-:Y:S01]  /*48f0*/  STS [R235+0x14400], R20 ;  /* 0x01440014eb007388 */ /* 0x000fe20000000800 */
[----:B-1----:R-:W-:Y:S03]  /*4900*/  LEA R2, R193, UR5, 0x1 ;  /* 0x00000005c1027c11 */ /* 0x002fe6000f8e08ff */
[----:B------:R-:W-:Y:S04]  /*4910*/  STS [R236+0x16000], R16 ;  /* 0x01600010ec007388 */ /* 0x000fe80000000800 */
[----:B------:R-:W-:Y:S01]  /*4920*/  STS [R236+0x16400], R4 ;  /* 0x01640004ec007388 */ /* 0x000fe20000000800 */
[----:B--2---:R-:W-:Y:S03]  /*4930*/  IADD3 R0, R2, R186, RZ ;  /* 0x000000ba02007210 */ /* 0x004fe60007ffe0ff */
[----:B------:R-:W-:Y:S04]  /*4940*/  STS [R235+0x16000], R9 ;  /* 0x01600009eb007388 */ /* 0x000fe80000000800 */
[----:B------:R-:W-:Y:S01]  /*4950*/  STS [R235+0x16400], R5 ;  /* 0x01640005eb007388 */ /* 0x000fe20000000800 */
[----:B------:R-:W-:Y:S06]  /*4960*/  BAR.SYNC.DEFER_BLOCKING 0x0 ;  /* 0x0000000000007b1d */ /* 0x000fec0000010000 */
[----:B------:R-:W-:Y:S04]  /*4970*/  LDSM.16.MT88.4 R4, [R184+0x1c000] ;  /* 0x01c00000b804783b */ /* 0x000fe80000004200 */
        /* <DEDUP_REMOVED lines=78> */
[----:B------:R4:W3:Y:S01]  /*4e60*/  LDSM.16.MT88.4 R32, [R0+0xb800] ;  /* 0x00b800000020783b */ /* 0x0008e20000004200 */
[-C--:B-1----:R-:W-:Y:S01]  /*4e70*/  HMMA.16816.F32 R68, R4, R8.reuse, R68 ;  /* 0x000000080444723c */ /* 0x082fe20000001844 */
[----:B------:R-:W-:Y:S05]  /*4e80*/  BAR.SYNC.DEFER_BLOCKING 0x0 ;  /* 0x0000000000007b1d */ /* 0x000fea0000010000 */
[C---:B------:R-:W-:Y:S06]  /*4e90*/  HMMA.16816.F32 R72, R12.reuse, R8, R72 ;  /* 0x000000080c48723c */ /* 0x040fec0000001848 */
[-C--:B------:R-:W-:Y:S06]  /*4ea0*/  HMMA.16816.F32 R76, R12, R10.reuse, R76 ;  /* 0x0000000a0c4c723c */ /* 0x080fec000000184c */
[C---:B------:R-:W-:Y:S05]  /*4eb0*/  HMMA.16816.F32 R80, R4.reuse, R10, R80 ;  /* 0x0000000a0450723c */ /* 0x040fea0000001850 */
[----:B----4-:R-:W-:Y:S01]  /*4ec0*/  LEA R0, -R147, RZ, 0x7 ;  /* 0x000000ff93007211 */ /* 0x010fe200078e39ff */
[-C--:B--2---:R-:W-:Y:S05]  /*4ed0*/  HMMA.16816.F32 R84, R4, R16.reuse, R84 ;  /* 0x000000100454723c */ /* 0x084fea0000001854 */
[C---:B------:R-:W-:Y:S01]  /*4ee0*/  LEA R196, P1, R0.reuse, R196, 0x2 ;  /* 0x000000c400c47211 */ /* 0x040fe200078210ff */
[C---:B------:R-:W-:Y:S05]  /*4ef0*/  HMMA.16816.F32 R88, R12.reuse, R16, R88 ;  /* 0x000000100c58723c */ /* 0x040fea0000001858 */
[----:B------:R-:W-:Y:S01]  /*4f00*/  LEA.HI.X.SX32 R197, R0, R197, 0x2, P1 ;  /* 0x000000c500c57211 */ /* 0x000fe200008f16ff */
        /* <DEDUP_REMOVED lines=13> */
[----:B------:R-:W1:Y:S02]  /*4fe0*/  LDC.64 R4, c[0x0][0x420] ;  /* 0x00010800ff047b82 */ /* 0x000e640000000a00 */
[C---:B-1----:R-:W-:Y:S02]  /*4ff0*/  IMAD.U32 R0, R4.reuse, -0x80, RZ ;  /* 0xffffff8004007824 */ /* 0x042fe400078e00ff */
[----:B------:R-:W-:Y:S03]  /*5000*/  IMAD.SHL.U32 R8, R4, 0x40, RZ ;  /* 0x0000004004087824 */ /* 0x000fe600078e00ff */
[C---:B------:R-:W-:Y:S04]  /*5010*/  LEA R3, P1, R0.reuse, R242, 0x1 ;  /* 0x000000f200037211 */ /* 0x040fe800078208ff */
[----:B------:R-:W-:Y:S01]  /*5020*/  LEA.HI.X.SX32 R0, R0, R243, 0x1, P1 ;  /* 0x000000f300007211 */ /* 0x000fe200008f0eff */
[----:B------:R-:W-:Y:S01]  /*5030*/  IMAD.MOV.U32 R242, RZ, RZ, R3 ;  /* 0x000000fffff27224 */ /* 0x000fe200078e0003 */
[----:B------:R-:W-:Y:S03]  /*5040*/  SHF.L.U64.HI R3, R4, 0x6, R5 ;  /* 0x0000000604037819 */ /* 0x000fe60000010205 */
[----:B------:R-:W-:Y:S01]  /*5050*/  IMAD.MOV.U32 R243, RZ, RZ, R0 ;  /* 0x000000fffff37224 */ /* 0x000fe200078e0000 */
[-C--:B------:R-:W-:Y:S02]  /*5060*/  IADD3 R6, P1, R242, R8.reuse, RZ ;  /* 0x00000008f2067210 */ /* 0x080fe40007f3e0ff */
[----:B------:R-:W-:Y:S02]  /*5070*/  LEA R0, R249, UR5, 0x1 ;  /* 0x00000005f9007c11 */ /* 0x000fe4000f8e08ff */
[-C--:B------:R-:W-:Y:S01]  /*5080*/  IADD3 R4, P2, R6, R8.reuse, RZ ;  /* 0x0000000806047210 */ /* 0x080fe20007f5e0ff */
[--C-:B------:R-:W-:Y:S02]  /*5090*/  IMAD.X R7, R243, 0x1, R3.reuse, P1 ;  /* 0x00000001f3077824 */ /* 0x100fe400008e0603 */
[----:B------:R-:W-:Y:S01]  /*50a0*/  @!PT LDS RZ, [RZ] ;  /* 0x00000000fffff984 */ /* 0x000fe20000000800 */
[----:B------:R-:W-:Y:S01]  /*50b0*/  @!PT LDS RZ, [RZ] ;  /* 0x00000000fffff984 */ /* 0x000fe20000000800 */
[----:B------:R-:W-:Y:S01]  /*50c0*/  @!PT LDS RZ, [RZ] ;  /* 0x00000000fffff984 */ /* 0x000fe20000000800 */
[----:B------:R1:W-:Y:S01]  /*50d0*/  LDGSTS.E.BYPASS.LTC128B.128 [R0+0x8000], desc[UR30][R242.64] ;  /* 0x08000000f2007fae */ /* 0x0003e2000b901d5e */
[----:B------:R-:W-:Y:S01]  /*50e0*/  IADD3 R8, P1, R4, R8, RZ ;  /* 0x0000000804087210 */ /* 0x000fe20007f3e0ff */
[--C-:B------:R-:W-:Y:S02]  /*50f0*/  IMAD.X R5, R7, 0x1, R3.reuse, P2 ;  /* 0x0000000107057824 */ /* 0x100fe400010e0603 */
[----:B------:R1:W-:Y:S02]  /*5100*/  LDGSTS.E.BYPASS.LTC128B.128 [R0+0x9000], desc[UR30][R6.64] ;  /* 0x0900000006007fae */ /* 0x0003e4000b901d5e */
[----:B------:R-:W-:Y:S02]  /*5110*/  IMAD.X R9, R5, 0x1, R3, P1 ;  /* 0x0000000105097824 */ /* 0x000fe400008e0603 */
[----:B------:R1:W-:Y:S04]  /*5120*/  LDGSTS.E.BYPASS.LTC128B.128 [R0+0xa000], desc[UR30][R4.64] ;  /* 0x0a00000004007fae */ /* 0x0003e8000b901d5e */
[----:B------:R1:W-:Y:S04]  /*5130*/  LDGSTS.E.BYPASS.LTC128B.128 [R0+0xb000], desc[UR30][R8.64] ;  /* 0x0b00000008007fae */ /* 0x0003e8000b901d5e */
[----:B------:R-:W0:Y:S02]  /*5140*/  LDGDEPBAR ;  /* 0x00000000000079af */ /* 0x000e240000000000 */
.L_x_597:
[----:B------:R-:W-:Y:S01]  /*5150*/  LEA R3, R192, UR5, 0x1 ;  /* 0x00000005c0037c11 */ /* 0x000fe2000f8e08ff */
[----:B------:R-:W-:Y:S01]  /*5160*/  LDSM.16.MT88.4 R16, [R2+0xc000] ;  /* 0x00c000000210783b */ /* 0x000fe20000004200 */
[----:B-1----:R-:W-:Y:S01]  /*5170*/  VIADD R0, R2, 0xc000 ;  /* 0x0000c00002007836 */ /* 0x002fe20000000000 */
[----:B------:R-:W-:Y:S01]  /*5180*/  ULOP3.LUT UR6, UR45, 0x1, URZ, 0xc0, !UPT ;  /* 0x000000012d067892 */ /* 0x000fe2000f8ec03f */
[----:B------:R-:W-:Y:S01]  /*5190*/  IMAD.IADD R144, R186, 0x1, R146 ;  /* 0x00000001ba907824 */ /* 0x000fe200078e0292 */
[----:B------:R-:W1:Y:S01]  /*51a0*/  LDSM.16.M88.4 R32, [R3+0x14000] ;  /* 0x014000000320783b */ /* 0x000e620000000200 */
[----:B------:R-:W-:Y:S01]  /*51b0*/  IMAD.IADD R0, R0, 0x1, R186 ;  /* 0x0000000100007824 */ /* 0x000fe200078e02ba */
[----:B------:R-:W-:Y:S02]  /*51c0*/  UISETP.NE.U32.AND UP0, UPT, UR6, 0x1, UPT ;  /* 0x000000010600788c */ /* 0x000fe4000bf05070 */
        /* <DEDUP_REMOVED lines=56> */
[----:B------:R-:W-:Y:S05]  /*5550*/  LDSM.16.M88.4 R36, [R145+0x18000] ;  /* 0x018000009124783b */ /* 0x000fea0000000200 */
        /* <DEDUP_REMOVED lines=8> */
[----:B------:R-:W3:Y:S05]  /*55e0*/  LDSM.16.MT88.4 R52, [R0+0x3000] ;  /* 0x003000000034783b */ /* 0x000eea0000004200 */
[----:B------:R-:W-:Y:S01]  /*55f0*/  HMMA.16816.F32 R32, R40, R62, R32 ;  /* 0x0000003e2820723c */ /* 0x000fe20000001820 */
[----:B------:R-:W-:Y:S04]  /*5600*/  LDSM.16.M88.4 R40, [R144+0x18000] ;  /* 0x018000009028783b */ /* 0x000fe80000000200 */
[----:B------:R-:W-:Y:S01]  /*5610*/  LDSM.16.M88.4 R60, [R144+0x1a000] ;  /* 0x01a00000903c783b */ /* 0x000fe20000000200 */
[-C--:B-1----:R-:W-:Y:S06]  /*5620*/  HMMA.16816.F32 R4, R44, R56.reuse, R4 ;  /* 0x000000382c04723c */ /* 0x082fec0000001804 */
[C---:B------:R-:W-:Y:S06]  /*5630*/  HMMA.16816.F32 R8, R64.reuse, R56, R8 ;  /* 0x000000384008723c */ /* 0x040fec0000001808 */
[-C--:B------:R-:W-:Y:S06]  /*5640*/  HMMA.16816.F32 R12, R64, R58.reuse, R12 ;  /* 0x0000003a400c723c */ /* 0x080fec000000180c */
[C---:B------:R-:W-:Y:S01]  /*5650*/  HMMA.16816.F32 R16, R44.reuse, R58, R16 ;  /* 0x0000003a2c10723c */ /* 0x040fe20000001810 */
[----:B------:R1:W4:Y:S05]  /*5660*/  LDSM.16.MT88.4 R56, [R2+0xf800] ;  /* 0x00f800000238783b */ /* 0x00032a0000004200 */
[-C--:B------:R-:W-:Y:S06]  /*5670*/  HMMA.16816.F32 R20, R44, R132.reuse, R20 ;  /* 0x000000842c14723c */ /* 0x080fec0000001814 */
[C---:B------:R-:W-:Y:S06]  /*5680*/  HMMA.16816.F32 R24, R64.reuse, R132, R24 ;  /* 0x000000844018723c */ /* 0x040fec0000001818 */
[-C--:B------:R-:W-:Y:S01]  /*5690*/  HMMA.16816.F32 R28, R64, R134.reuse, R28 ;  /* 0x00000086401c723c */ /* 0x080fe2000000181c */
[----:B------:R4:W4:Y:S05]  /*56a0*/  LDSM.16.MT88.4 R64, [R0+0x3800] ;  /* 0x003800000040783b */ /* 0x00092a0000004200 */
[----:B------:R-:W-:Y:S05]  /*56b0*/  HMMA.16816.F32 R32, R44, R134, R32 ;  /* 0x000000862c20723c */ /* 0x000fea0000001820 */
[----:B-1----:R-:W-:Y:S01]  /*56c0*/  @P0 IADD3 R2, P1, R250, UR10, RZ ;  /* 0x0000000afa020c10 */ /* 0x002fe2000ff3e0ff */
[-C--:B--2---:R-:W-:Y:S01]  /*56d0*/  HMMA.16816.F32 R4, R36, R48.reuse, R4 ;  /* 0x000000302404723c */ /* 0x084fe20000001804 */
[----:B------:R-:W-:Y:S04]  /*56e0*/  @UP2 UIADD3 UR10, UP1, UR10, -0x200, URZ ;  /* 0xfffffe000a0a2890 */ /* 0x000fe8000ff3e03f */
[----:B------:R-:W-:Y:S01]  /*56f0*/  @P0 IADD3.X R3, R251, UR9, RZ, P1, !PT ;  /* 0x00000009fb030c10 */ /* 0x000fe20008ffe4ff */
[C---:B------:R-:W-:Y:S01]  /*5700*/  HMMA.16816.F32 R8, R136.reuse, R48, R8 ;  /* 0x000000308808723c */ /* 0x040fe20000001808 */
[----:B------:R-:W-:Y:S03]  /*5710*/  @UP2 UIADD3.X UR9, UR9, -0x1, URZ, UP1, !UPT ;  /* 0xffffffff09092890 */ /* 0x000fe60008ffe43f */
[----:B------:R-:W5:Y:S01]  /*5720*/  @P0 LDG.E R247, desc[UR30][R2.64] ;  /* 0x0000001e02f70981 */ /* 0x000f62000c1e1900 */
[C---:B------:R-:W-:Y:S01]  /*5730*/  IMAD.SHL.U32 R44, R147.reuse, 0x8, RZ ;  /* 0x00000008932c7824 */ /* 0x040fe200078e00ff */
[-C--:B------:R-:W-:Y:S02]  /*5740*/  HMMA.16816.F32 R12, R136, R50.reuse, R12 ;  /* 0x00000032880c723c */ /* 0x080fe4000000180c */
[----:B------:R-:W5:Y:S03]  /*5750*/  @P0 LDG.E R246, desc[UR30][R2.64+0x20] ;  /* 0x0000201e02f60981 */ /* 0x000f66000c1e1900 */
[C---:B------:R-:W-:Y:S01]  /*5760*/  IMAD.SHL.U32 R45, R147.reuse, 0x10, RZ ;  /* 0x00000010932d7824 */ /* 0x040fe200078e00ff */
[C---:B------:R-:W-:Y:S01]  /*5770*/  HMMA.16816.F32 R16, R36.reuse, R50, R16 ;  /* 0x000000322410723c */ /* 0x040fe20000001810 */
[----:B------:R-:W5:Y:S04]  /*5780*/  @P0 LDG.E R245, desc[UR30][R2.64+0x100] ;  /* 0x0001001e02f50981 */ /* 0x000f68000c1e1900 */
[----:B------:R1:W5:Y:S01]  /*5790*/  @P0 LDG.E R244, desc[UR30][R2.64+0x120] ;  /* 0x0001201e02f40981 */ /* 0x000362000c1e1900 */
[-C--:B---3--:R-:W-:Y:S05]  /*57a0*/  HMMA.16816.F32 R20, R36, R52.reuse, R20 ;  /* 0x000000342414723c */ /* 0x088fea0000001814 */
[----:B----4-:R-:W-:Y:S01]  /*57b0*/  IMAD R0, R147, 0x18, RZ ;  /* 0x0000001893007824 */ /* 0x010fe200078e02ff */
[C---:B------:R-:W-:Y:S06]  /*57c0*/  HMMA.16816.F32 R24, R136.reuse, R52, R24 ;  /* 0x000000348818723c */ /* 0x040fec0000001818 */
[-C--:B------:R-:W-:Y:S06]  /*57d0*/  HMMA.16816.F32 R28, R136, R54.reuse, R28 ;  /* 0x00000036881c723c */ /* 0x080fec000000181c */
[----:B------:R-:W-:Y:S06]  /*57e0*/  HMMA.16816.F32 R32, R36, R54, R32 ;  /* 0x000000362420723c */ /* 0x000fec0000001820 */
[-C--:B------:R-:W-:Y:S05]  /*57f0*/  HMMA.16816.F32 R4, R40, R56.reuse, R4 ;  /* 0x000000382804723c */ /* 0x080fea0000001804 */
[CC--:B------:R-:W-:Y:S01]  /*5800*/  LEA R36, P0, R44.reuse, R196.reuse, 0x2 ;  /* 0x000000c42c247211 */ /* 0x0c0fe200078010ff */
[C---:B------:R-:W-:Y:S05]  /*5810*/  HMMA.16816.F32 R8, R60.reuse, R56, R8 ;  /* 0x000000383c08723c */ /* 0x040fea0000001808 */
[CC--:B-1----:R-:W-:Y:S01]  /*5820*/  LEA R2, P1, R45.reuse, R196.reuse, 0x2 ;  /* 0x000000c42d027211 */ /* 0x0c2fe200078210ff */
[-C--:B------:R-:W-:Y:S05]  /*5830*/  HMMA.16816.F32 R12, R60, R58.reuse, R12 ;  /* 0x0000003a3c0c723c */ /* 0x080fea000000180c */
[-C--:B------:R-:W-:Y:S01]  /*5840*/  LEA.HI.X.SX32 R37, R44, R197.reuse, 0x2, P0 ;  /* 0x000000c52c257211 */ /* 0x080fe200000f16ff */
[C---:B------:R-:W-:Y:S05]  /*5850*/  HMMA.16816.F32 R16, R40.reuse, R58, R16 ;  /* 0x0000003a2810723c */ /* 0x040fea0000001810 */
[----:B------:R1:W-:Y:S01]  /*5860*/  REDG.E.ADD.F32.FTZ.RN.STRONG.GPU desc[UR30][R196.64], R4 ;  /* 0x00000004c40079a6 */ /* 0x0003e2000c10f39e */
[-C--:B------:R-:W-:Y:S03]  /*5870*/  HMMA.16816.F32 R20, R40, R64.reuse, R20 ;  /* 0x000000402814723c */ /* 0x080fe60000001814 */
[----:B------:R2:W-:Y:S02]  /*5880*/  REDG.E.ADD.F32.FTZ.RN.STRONG.GPU desc[UR30][R36.64], R5 ;  /* 0x00000005240079a6 */ /* 0x0005e4000c10f39e */
[-C--:B------:R-:W-:Y:S01]  /*5890*/  LEA.HI.X.SX32 R3, R45, R197.reuse, 0x2, P1 ;  /* 0x000000c52d037211 */ /* 0x080fe200008f16ff */
[C---:B------:R-:W-:Y:S04]  /*58a0*/  HMMA.16816.F32 R24, R60.reuse, R64, R24 ;  /* 0x000000403c18723c */ /* 0x040fe80000001818 */
[----:B------:R3:W-:Y:S01]  /*58b0*/  REDG.E.ADD.F32.FTZ.RN.STRONG.GPU desc[UR30][R2.64], R6 ;  /* 0x00000006020079a6 */ /* 0x0007e2000c10f39e */
[CC--:B------:R-:W-:Y:S01]  /*58c0*/  LEA R38, P0, R0.reuse, R196.reuse, 0x2 ;  /* 0x000000c400267211 */ /* 0x0c0fe200078010ff */
[-C--:B------:R-:W-:Y:S05]  /*58d0*/  HMMA.16816.F32 R28, R60, R66.reuse, R28 ;  /* 0x000000423c1c723c */ /* 0x080fea000000181c */
[-C--:B------:R-:W-:Y:S01]  /*58e0*/  LEA.HI.X.SX32 R39, R0, R197.reuse, 0x2, P0 ;  /* 0x000000c500277211 */ /* 0x080fe200000f16ff */
[----:B------:R-:W-:Y:S04]  /*58f0*/  HMMA.16816.F32 R32, R40, R66, R32 ;  /* 0x000000422820723c */ /* 0x000fe80000001820 */
[----:B------:R4:W-:Y:S01]  /*5900*/  REDG.E.ADD.F32.FTZ.RN.STRONG.GPU desc[UR30][R38.64], R7 ;  /* 0x00000007260079a6 */ /* 0x0009e2000c10f39e */
[C---:B------:R-:W-:Y:S02]  /*5910*/  IMAD.SHL.U32 R0, R147.reuse, 0x40, RZ ;  /* 0x0000004093007824 */ /* 0x040fe400078e00ff */
[C---:B------:R-:W-:Y:S04]  /*5920*/  IMAD.SHL.U32 R40, R147.reuse, 0x20, RZ ;  /* 0x0000002093287824 */ /* 0x040fe800078e00ff */
[C---:B------:R-:W-:Y:S01]  /*5930*/  IMAD R42, R147.reuse, 0x28, RZ ;  /* 0x00000028932a7824 */ /* 0x040fe200078e02ff */
[CC--:B-1----:R-:W-:Y:S01]  /*5940*/  LEA R4, P1, R40.reuse, R196.reuse, 0x2 ;  /* 0x000000c428047211 */ /* 0x0c2fe200078210ff */
[----:B------:R-:W-:Y:S03]  /*5950*/  IMAD R41, R147, 0x30, RZ ;  /* 0x0000003093297824 */ /* 0x000fe600078e02ff */
[-C--:B--2---:R-:W-:Y:S02]  /*5960*/  LEA.HI.X.SX32 R5, R40, R197.reuse, 0x2, P1 ;  /* 0x000000c528057211 */ /* 0x084fe400008f16ff */
[CC--:B---3--:R-:W-:Y:S03]  /*5970*/  LEA R2, P0, R42.reuse, R196.reuse, 0x2 ;  /* 0x000000c42a027211 */ /* 0x0c8fe600078010ff */
[----:B------:R1:W-:Y:S01]  /*5980*/  REDG.E.ADD.F32.FTZ.RN.STRONG.GPU desc[UR30][R4.64], R8 ;  /* 0x00000008040079a6 */ /* 0x0003e2000c10f39e */
[CC--:B------:R-:W-:Y:S02]  /*5990*/  LEA R6, P1, R41.reuse, R196.reuse, 0x2 ;  /* 0x000000c429067211 */ /* 0x0c0fe400078210ff */
[-C--:B------:R-:W-:Y:S05]  /*59a0*/  LEA.HI.X.SX32 R3, R42, R197.reuse, 0x2, P0 ;  /* 0x000000c52a037211 */ /* 0x080fea00000f16ff */
[----:B------:R2:W-:Y:S01]  /*59b0*/  REDG.E.ADD.F32.FTZ.RN.STRONG.GPU desc[UR30][R2.64], R9 ;  /* 0x00000009020079a6 */ /* 0x0005e2000c10f39e */
[-C--:B----4-:R-:W-:Y:S01]  /*59c0*/  LEA.HI.X.SX32 R7, R41, R197.reuse, 0x2, P1 ;  /* 0x000000c529077211 */ /* 0x090fe200008f16ff */
[C---:B------:R-:W-:Y:S02]  /*59d0*/  IMAD R38, R147.reuse, 0x38, RZ ;  /* 0x0000003893267824 */ /* 0x040fe400078e02ff */
[----:B------:R-:W-:Y:S04]  /*59e0*/  LDSM.16.MT88.4 R40, [R184+0x19000] ;  /* 0x01900000b828783b */ /* 0x000fe80000004200 */
[----:B------:R3:W-:Y:S01]  /*59f0*/  REDG.E.ADD.F32.FTZ.RN.STRONG.GPU desc[UR30][R6.64], R10 ;  /* 0x0000000a060079a6 */ /* 0x0007e2000c10f39e */
[CC--:B-1----:R-:W-:Y:S01]  /*5a00*/  LEA R4, P0, R38.reuse, R196.reuse, 0x2 ;  /* 0x000000c426047211 */ /* 0x0c2fe200078010ff */
[C---:B------:R-:W-:Y:S03]  /*5a10*/  IMAD R8, R147.reuse, 0x50, RZ ;  /* 0x0000005093087824 */ /* 0x040fe600078e02ff */
[-C--:B------:R-:W-:Y:S02]  /*5a20*/  LEA.HI.X.SX32 R5, R38, R197.reuse, 0x2, P0 ;  /* 0x000000c526057211 */ /* 0x080fe400000f16ff */
[CC--:B--2---:R-:W-:Y:S01]  /*5a30*/  LEA R2, P1, R0.reuse, R196.reuse, 0x2 ;  /* 0x000000c400027211 */ /* 0x0c4fe200078210ff */
[C---:B------:R-:W-:Y:S02]  /*5a40*/  IMAD R9, R147.reuse, 0x48, RZ ;  /* 0x0000004893097824 */ /* 0x040fe400078e02ff */
[----:B------:R1:W-:Y:S01]  /*5a50*/  REDG.E.ADD.F32.FTZ.RN.STRONG.GPU desc[UR30][R4.64], R11 ;  /* 0x0000000b040079a6 */ /* 0x0003e2000c10f39e */
[-C--:B------:R-:W-:Y:S01]  /*5a60*/  LEA.HI.X.SX32 R3, R0, R197.reuse, 0x2, P1 ;  /* 0x000000c500037211 */ /* 0x080fe200008f16ff */
[----:B------:R-:W-:Y:S01]  /*5a70*/  IMAD R0, R147, 0x58, RZ ;  /* 0x0000005893007824 */ /* 0x000fe200078e02ff */
[CC--:B---3--:R-:W-:Y:S03]  /*5a80*/  LEA R6, P0, R9.reuse, R196.reuse, 0x2 ;  /* 0x000000c409067211 */ /* 0x0c8fe600078010ff */
[----:B------:R2:W-:Y:S01]  /*5a90*/  REDG.E.ADD.F32.FTZ.RN.STRONG.GPU desc[UR30][R2.64], R16 ;  /* 0x00000010020079a6 */ /* 0x0005e2000c10f39e */
[-C--:B------:R-:W-:Y:S01]  /*5aa0*/  LEA.HI.X.SX32 R7, R9, R197.reuse, 0x2, P0 ;  /* 0x000000c509077211 */ /* 0x080fe200000f16ff */
[C---:B------:R-:W-:Y:S04]  /*5ab0*/  IMAD R9, R147.reuse, 0x60, RZ ;  /* 0x0000006093097824 */ /* 0x040fe800078e02ff */
[----:B------:R3:W-:Y:S01]  /*5ac0*/  REDG.E.ADD.F32.FTZ.RN.STRONG.GPU desc[UR30][R6.64], R17 ;  /* 0x00000011060079a6 */ /* 0x0007e2000c10f39e */
[CC--:B-1----:R-:W-:Y:S04]  /*5ad0*/  LEA R4, P1, R8.reuse, R196.reuse, 0x2 ;  /* 0x000000c408047211 */ /* 0x0c2fe800078210ff */
[-C--:B------:R-:W-:Y:S01]  /*5ae0*/  LEA.HI.X.SX32 R5, R8, R197.reuse, 0x2, P1 ;  /* 0x000000c508057211 */ /* 0x080fe200008f16ff */
[C---:B------:R-:W-:Y:S01]  /*5af0*/  IMAD R8, R147.reuse, 0x68, RZ ;  /* 0x0000006893087824 */ /* 0x040fe200078e02ff */
[CC--:B--2---:R-:W-:Y:S03]  /*5b00*/  LEA R2, P0, R0.reuse, R196.reuse, 0x2 ;  /* 0x000000c400027211 */ /* 0x0c4fe600078010ff */
[----:B------:R1:W-:Y:S01]  /*5b10*/  REDG.E.ADD.F32.FTZ.RN.STRONG.GPU desc[UR30][R4.64], R18 ;  /* 0x00000012040079a6 */ /* 0x0003e2000c10f39e */
[-C--:B------:R-:W-:Y:S01]  /*5b20*/  LEA.HI.X.SX32 R3, R0, R197.reuse, 0x2, P0 ;  /* 0x000000c500037211 */ /* 0x080fe200000f16ff */
[C---:B------:R-:W-:Y:S02]  /*5b30*/  IMAD R0, R147.reuse, 0x70, RZ ;  /* 0x0000007093007824 */ /* 0x040fe400078e02ff */
[----:B------:R-:W-:Y:S01]  /*5b40*/  IMAD R147, R147, 0x78, RZ ;  /* 0x0000007893937824 */ /* 0x000fe200078e02ff */
[CC--:B---3--:R-:W-:Y:S01]  /*5b50*/  LEA R6, P1, R9.reuse, R196.reuse, 0x2 ;  /* 0x000000c409067211 */ /* 0x0c8fe200078210ff */
[----:B------:R2:W-:Y:S03]  /*5b60*/  REDG.E.ADD.F32.FTZ.RN.STRONG.GPU desc[UR30][R2.64], R19 ;  /* 0x00000013020079a6 */ /* 0x0005e6000c10f39e */
[-C--:B------:R-:W-:Y:S05]  /*5b70*/  LEA.HI.X.SX32 R7, R9, R197.reuse, 0x2, P1 ;  /* 0x000000c509077211 */ /* 0x080fea00008f16ff */
[----:B------:R3:W-:Y:S01]  /*5b80*/  REDG.E.ADD.F32.FTZ.RN.STRONG.GPU desc[UR30][R6.64], R12 ;  /* 0x0000000c060079a6 */ /* 0x0007e2000c10f39e */
[CC--:B-1----:R-:W-:Y:S04]  /*5b90*/  LEA R4, P0, R8.reuse, R196.reuse, 0x2 ;  /* 0x000000c408047211 */ /* 0x0c2fe800078010ff */
[-C--:B------:R-:W-:Y:S02]  /*5ba0*/  LEA.HI.X.SX32 R5, R8, R197.reuse, 0x2, P0 ;  /* 0x000000c508057211 */ /* 0x080fe400000f16ff */
[CC--:B--2---:R-:W-:Y:S03]  /*5bb0*/  LEA R2, P1, R0.reuse, R196.reuse, 0x2 ;  /* 0x000000c400027211 */ /* 0x0c4fe600078210ff */
[----:B------:R-:W-:Y:S01]  /*5bc0*/  REDG.E.ADD.F32.FTZ.RN.STRONG.GPU desc[UR30][R4.64], R13 ;  /* 0x0000000d040079a6 */ /* 0x000fe2000c10f39e */
[-C--:B------:R-:W-:Y:S01]  /*5bd0*/  LEA.HI.X.SX32 R3, R0, R197.reuse, 0x2, P1 ;  /* 0x000000c500037211 */ /* 0x080fe200008f16ff */
[----:B------:R-:W-:Y:S01]  /*5be0*/  VIADD R0, R45, 0x20 ;  /* 0x000000202d007836 */ /* 0x000fe20000000000 */
[CC--:B---3--:R-:W-:Y:S03]  /*5bf0*/  LEA R6, P0, R147.reuse, R196.reuse, 0x2 ;  /* 0x000000c493067211 */ /* 0x0c8fe600078010ff */
[----:B------:R1:W-:Y:S01]  /*5c00*/  REDG.E.ADD.F32.FTZ.RN.STRONG.GPU desc[UR30][R2.64], R14 ;  /* 0x0000000e020079a6 */ /* 0x0003e2000c10f39e */
[-C--:B------:R-:W-:Y:S02]  /*5c10*/  LEA.HI.X.SX32 R7, R147, R197.reuse, 0x2, P0 ;  /* 0x000000c593077211 */ /* 0x080fe400000f16ff */
[CC--:B------:R-:W-:Y:S03]  /*5c20*/  LEA R8, P0, R0.reuse, R196.reuse, 0x2 ;  /* 0x000000c400087211 */ /* 0x0c0fe600078010ff */
[----:B------:R2:W-:Y:S01]  /*5c30*/  REDG.E.ADD.F32.FTZ.RN.STRONG.GPU desc[UR30][R6.64], R15 ;  /* 0x0000000f060079a6 */ /* 0x0005e2000c10f39e */
[-C--:B------:R-:W-:Y:S03]  /*5c40*/  LEA.HI.X.SX32 R9, R0, R197.reuse, 0x2, P0 ;  /* 0x000000c500097211 */ /* 0x080fe600000f16ff */
[----:B------:R-:W-:Y:S04]  /*5c50*/  REDG.E.ADD.F32.FTZ.RN.STRONG.GPU desc[UR30][R196.64+0x80], R20 ;  /* 0x00008014c40079a6 */ /* 0x000fe8000c10f39e */
[----:B------:R-:W-:Y:S04]  /*5c60*/  REDG.E.ADD.F32.FTZ.RN.STRONG.GPU desc[UR30][R36.64+0x80], R21 ;  /* 0x00008015240079a6 */ /* 0x000fe8000c10f39e */
[----:B------:R3:W-:Y:S04]  /*5c70*/  REDG.E.ADD.F32.FTZ.RN.STRONG.GPU desc[UR30][R8.64], R22 ;  /* 0x00000016080079a6 */ /* 0x0007e8000c10f39e */
[----:B------:R-:W-:Y:S01]  /*5c80*/  LDSM.16.MT88.4 R36, [R185+0x1000] ;  /* 0x00100000b924783b */ /* 0x000fe20000004200 */
[C---:B-1----:R-:W-:Y:S04]  /*5c90*/  IMAD.IADD R2, R44.reuse, 0x1, R0 ;  /* 0x000000012c027824 */ /* 0x042fe800078e0200 */
[----:B------:R-:W-:Y:S01]  /*5ca0*/  IMAD.IADD R0, R44, 0x1, R2 ;  /* 0x000000012c007824 */ /* 0x000fe200078e0202 */
[-C--:B--2---:R-:W-:Y:S03]  /*5cb0*/  LEA R6, P0, R2, R196.reuse, 0x2 ;  /* 0x000000c402067211 */ /* 0x084fe600078010ff */
[----:B------:R-:W-:Y:S01]  /*5cc0*/  IMAD.IADD R3, R44, 0x1, R0 ;  /* 0x000000012c037824 */ /* 0x000fe200078e0200 */
[-C--:B------:R-:W-:Y:S02]  /*5cd0*/  LEA.HI.X.SX32 R7, R2, R197.reuse, 0x2, P0 ;  /* 0x000000c502077211 */ /* 0x080fe400000f16ff */
[CC--:B------:R-:W-:Y:S03]  /*5ce0*/  LEA R4, P0, R0.reuse, R196.reuse, 0x2 ;  /* 0x000000c400047211 */ /* 0x0c0fe600078010ff */
[----:B------:R1:W-:Y:S01]  /*5cf0*/  REDG.E.ADD.F32.FTZ.RN.STRONG.GPU desc[UR30][R6.64], R23 ;  /* 0x00000017060079a6 */ /* 0x0003e2000c10f39e */
[-C--:B------:R-:W-:Y:S01]  /*5d00*/  LEA.HI.X.SX32 R5, R0, R197.reuse, 0x2, P0 ;  /* 0x000000c500057211 */ /* 0x080fe200000f16ff */
[C---:B------:R-:W-:Y:S02]  /*5d10*/  IMAD.IADD R0, R44.reuse, 0x1, R3 ;  /* 0x000000012c007824 */ /* 0x040fe400078e0203 */
[----:B------:R-:W-:Y:S02]  /*5d20*/  LDSM.16.MT88.4 R20, [R184+0x14800] ;  /* 0x01480000b814783b */ /* 0x000fe40000004200 */
[----:B------:R-:W-:Y:S01]  /*5d30*/  IMAD.IADD R2, R44, 0x1, R0 ;  /* 0x000000012c027824 */ /* 0x000fe200078e0200 */
[CC--:B---3--:R-:W-:Y:S01]  /*5d40*/  LEA R8, P0, R0.reuse, R196.reuse, 0x2 ;  /* 0x000000c400087211 */ /* 0x0c8fe200078010ff */
[----:B------:R2:W-:Y:S03]  /*5d50*/  REDG.E.ADD.F32.FTZ.RN.STRONG.GPU desc[UR30][R4.64], R24 ;  /* 0x00000018040079a6 */ /* 0x0005e6000c10f39e */
[-C--:B------:R-:W-:Y:S01]  /*5d60*/  LEA.HI.X.SX32 R9, R0, R197.reuse, 0x2, P0 ;  /* 0x000000c500097211 */ /* 0x080fe200000f16ff */
[C---:B------:R-:W-:Y:S01]  /*5d70*/  IMAD.IADD R0, R44.reuse, 0x1, R2 ;  /* 0x000000012c007824 */ /* 0x040fe200078e0202 */
[CC--:B-1----:R-:W-:Y:S04]  /*5d80*/  LEA R6, P1, R3.reuse, R196.reuse, 0x2 ;  /* 0x000000c403067211 */ /* 0x0c2fe800078210ff */
[-C--:B------:R-:W-:Y:S01]  /*5d90*/  LEA.HI.X.SX32 R7, R3, R197.reuse, 0x2, P1 ;  /* 0x000000c503077211 */ /* 0x080fe200008f16ff */
[----:B------:R-:W-:Y:S01]  /*5da0*/  IMAD.IADD R3, R44, 0x1, R0 ;  /* 0x000000012c037824 */ /* 0x000fe200078e0200 */
[CC--:B--2---:R-:W-:Y:S03]  /*5db0*/  LEA R4, P0, R2.reuse, R196.reuse, 0x2 ;  /* 0x000000c402047211 */ /* 0x0c4fe600078010ff */
[----:B------:R1:W-:Y:S01]  /*5dc0*/  REDG.E.ADD.F32.FTZ.RN.STRONG.GPU desc[UR30][R6.64], R25 ;  /* 0x00000019060079a6 */ /* 0x0003e2000c10f39e */
[-C--:B------:R-:W-:Y:S03]  /*5dd0*/  LEA.HI.X.SX32 R5, R2, R197.reuse, 0x2, P0 ;  /* 0x000000c502057211 */ /* 0x080fe600000f16ff */
[----:B------:R2:W-:Y:S01]  /*5de0*/  REDG.E.ADD.F32.FTZ.RN.STRONG.GPU desc[UR30][R8.64], R26 ;  /* 0x0000001a080079a6 */ /* 0x0005e2000c10f39e */
[----:B------:R-:W-:Y:S03]  /*5df0*/  IMAD.IADD R2, R44, 0x1, R3 ;  /* 0x000000012c027824 */ /* 0x000fe600078e0203 */
[----:B------:R3:W-:Y:S04]  /*5e00*/  REDG.E.ADD.F32.FTZ.RN.STRONG.GPU desc[UR30][R4.64], R27 ;  /* 0x0000001b040079a6 */ /* 0x0007e8000c10f39e */
[----:B------:R-:W-:Y:S01]  /*5e10*/  LDSM.16.MT88.4 R24, [R185+0x800] ;  /* 0x00080000b918783b */ /* 0x000fe20000004200 */
[CC--:B-1----:R-:W-:Y:S04]  /*5e20*/  LEA R6, P0, R0.reuse, R196.reuse, 0x2 ;  /* 0x000000c400067211 */ /* 0x0c2fe800078010ff */
[-C--:B------:R-:W-:Y:S01]  /*5e30*/  LEA.HI.X.SX32 R7, R0, R197.reuse, 0x2, P0 ;  /* 0x000000c500077211 */ /* 0x080fe200000f16ff */
[----:B------:R-:W-:Y:S01]  /*5e40*/  IMAD.IADD R0, R44, 0x1, R2 ;  /* 0x000000012c007824 */ /* 0x000fe200078e0202 */
[CC--:B--2---:R-:W-:Y:S02]  /*5e50*/  LEA R8, P0, R2.reuse, R196.reuse, 0x2 ;  /* 0x000000c402087211 */ /* 0x0c4fe400078010ff */
[CC--:B---3--:R-:W-:Y:S01]  /*5e60*/  LEA R4, P1, R3.reuse, R196.reuse, 0x2 ;  /* 0x000000c403047211 */ /* 0x0c8fe200078210ff */
[----:B------:R1:W-:Y:S01]  /*5e70*/  REDG.E.ADD.F32.FTZ.RN.STRONG.GPU desc[UR30][R6.64], R32 ;  /* 0x00000020060079a6 */ /* 0x0003e2000c10f39e */
[-C--:B------:R-:W-:Y:S02]  /*5e80*/  LEA.HI.X.SX32 R9, R2, R197.reuse, 0x2, P0 ;  /* 0x000000c502097211 */ /* 0x080fe400000f16ff */
[-C--:B------:R-:W-:Y:S01]  /*5e90*/  LEA.HI.X.SX32 R5, R3, R197.reuse, 0x2, P1 ;  /* 0x000000c503057211 */ /* 0x080fe200008f16ff */
[----:B------:R-:W-:Y:S01]  /*5ea0*/  IMAD.IADD R3, R44, 0x1, R0 ;  /* 0x000000012c037824 */ /* 0x000fe200078e0200 */
[CC--:B------:R-:W-:Y:S03]  /*5eb0*/  LEA R12, P0, R0.reuse, R196.reuse, 0x2 ;  /* 0x000000c4000c7211 */ /* 0x0c0fe600078010ff */
[----:B------:R2:W-:Y:S01]  /*5ec0*/  REDG.E.ADD.F32.FTZ.RN.STRONG.GPU desc[UR30][R4.64], R33 ;  /* 0x00000021040079a6 */ /* 0x0005e2000c10f39e */
[-C--:B------:R-:W-:Y:S01]  /*5ed0*/  LEA.HI.X.SX32 R13, R0, R197.reuse, 0x2, P0 ;  /* 0x000000c5000d7211 */ /* 0x080fe200000f16ff */
[C---:B------:R-:W-:Y:S01]  /*5ee0*/  IMAD.IADD R2, R44.reuse, 0x1, R3 ;  /* 0x000000012c027824 */ /* 0x040fe200078e0203 */
[CC--:B------:R-:W-:Y:S01]  /*5ef0*/  LEA R10, P0, R3.reuse, R196.reuse, 0x2 ;  /* 0x000000c4030a7211 */ /* 0x0c0fe200078010ff */
[----:B------:R3:W-:Y:S02]  /*5f00*/  REDG.E.ADD.F32.FTZ.RN.STRONG.GPU desc[UR30][R8.64], R34 ;  /* 0x00000022080079a6 */ /* 0x0007e4000c10f39e */
[----:B------:R-:W-:Y:S01]  /*5f10*/  IMAD.IADD R0, R44, 0x1, R2 ;  /* 0x000000012c007824 */ /* 0x000fe200078e0202 */
[-C--:B------:R-:W-:Y:S01]  /*5f20*/  LEA.HI.X.SX32 R11, R3, R197.reuse, 0x2, P0 ;  /* 0x000000c5030b7211 */ /* 0x080fe200000f16ff */
[----:B------:R-:W-:Y:S04]  /*5f30*/  REDG.E.ADD.F32.FTZ.RN.STRONG.GPU desc[UR30][R12.64], R35 ;  /* 0x000000230c0079a6 */ /* 0x000fe8000c10f39e */
[----:B------:R-:W-:Y:S04]  /*5f40*/  REDG.E.ADD.F32.FTZ.RN.STRONG.GPU desc[UR30][R10.64], R28 ;  /* 0x0000001c0a0079a6 */ /* 0x000fe8000c10f39e */
[----:B------:R-:W-:Y:S01]  /*5f50*/  LDSM.16.MT88.4 R12, [R184+0x18000] ;  /* 0x01800000b80c783b */ /* 0x000fe20000004200 */
[CC--:B-1----:R-:W-:Y:S03]  /*5f60*/  LEA R6, P1, R0.reuse, R196.reuse, 0x2 ;  /* 0x000000c400067211 */ /* 0x0c2fe600078210ff */
[----:B------:R-:W-:Y:S01]  /*5f70*/  LDSM.16.MT88.4 R32, [R184+0x18800] ;  /* 0x01880000b820783b */ /* 0x000fe20000004200 */
[-C--:B------:R-:W-:Y:S02]  /*5f80*/  LEA.HI.X.SX32 R7, R0, R197.reuse, 0x2, P1 ;  /* 0x000000c500077211 */ /* 0x080fe400008f16ff */
[----:B------:R-:W-:Y:S01]  /*5f90*/  ISETP.LT.AND P1, PT, RZ, UR45, PT ;  /* 0x0000002dff007c0c */ /* 0x000fe2000bf21270 */
[----:B------:R-:W-:Y:S01]  /*5fa0*/  UMOV UR45, UR6 ;  /* 0x00000006002d7c82 */ /* 0x000fe20008000000 */
[----:B--2---:R-:W-:Y:S02]  /*5fb0*/  IMAD.IADD R5, R44, 0x1, R0 ;  /* 0x000000012c057824 */ /* 0x004fe400078e0200 */
[----:B------:R-:W-:Y:S01]  /*5fc0*/  IMAD.IADD R0, R186, 0x1, R185 ;  /* 0x00000001ba007824 */ /* 0x000fe200078e02b9 */
[CC--:B---3--:R-:W-:Y:S02]  /*5fd0*/  LEA R8, P2, R2.reuse, R196.reuse, 0x2 ;  /* 0x000000c402087211 */ /* 0x0c8fe400078410ff */
[C---:B------:R-:W-:Y:S02]  /*5fe0*/  LEA R4, P0, R5.reuse, R196, 0x2 ;  /* 0x000000c405047211 */ /* 0x040fe400078010ff */
[----:B------:R-:W-:Y:S01]  /*5ff0*/  LDSM.16.MT88.4 R16, [R0] ;  /* 0x000000000010783b */ /* 0x000fe20000004200 */
[-C--:B------:R-:W-:Y:S02]  /*6000*/  LEA.HI.X.SX32 R9, R2, R197.reuse, 0x2, P2 ;  /* 0x000000c502097211 */ /* 0x080fe400010f16ff */
[----:B------:R-:W-:Y:S02]  /*6010*/  LEA.HI.X.SX32 R5, R5, R197, 0x2, P0 ;  /* 0x000000c505057211 */ /* 0x000fe400000f16ff */
[----:B------:R-:W-:Y:S01]  /*6020*/  PLOP3.LUT P0, PT, PT, PT, UP0, 0x80, 0x0 ;  /* 0x000000000000781c */ /* 0x000fe20003f0f008 */
[----:B------:R-:W-:Y:S01]  /*6030*/  REDG.E.ADD.F32.FTZ.RN.STRONG.GPU desc[UR30][R8.64], R29 ;  /* 0x0000001d080079a6 */ /* 0x000fe2000c10f39e */
[----:B------:R-:W-:Y:S03]  /*6040*/  @UP2 UIADD3 UR12, UP0, UR12, -0x200, URZ ;  /* 0xfffffe000c0c2890 */ /* 0x000fe6000ff1e03f */
[----:B------:R-:W-:Y:S01]  /*6050*/  REDG.E.ADD.F32.FTZ.RN.STRONG.GPU desc[UR30][R6.64], R30 ;  /* 0x0000001e060079a6 */ /* 0x000fe2000c10f39e */
[----:B------:R-:W-:Y:S03]  /*6060*/  @UP2 UIADD3.X UR11, UR11, -0x1, URZ, UP0, !UPT ;  /* 0xffffffff0b0b2890 */ /* 0x000fe600087fe43f */
[----:B------:R-:W-:Y:S04]  /*6070*/  REDG.E.ADD.F32.FTZ.RN.STRONG.GPU desc[UR30][R4.64], R31 ;  /* 0x0000001f040079a6 */ /* 0x000fe8000c10f39e */
[----:B------:R-:W-:Y:S04]  /*6080*/  LDSM.16.MT88.4 R4, [R184+0x14000] ;  /* 0x01400000b804783b */ /* 0x000fe80000004200 */
[----:B------:R-:W1:Y:S04]  /*6090*/  LDSM.16.MT88.4 R8, [R185] ;  /* 0x00000000b908783b */ /* 0x000e680000004200 */
        /* <DEDUP_REMOVED lines=93> */
.L_x_595:
        /* <DEDUP_REMOVED lines=14> */
[----:B------:R-:W1:Y:S01]  /*6750*/  S2R R19, SR_TID.X ;  /* 0x0000000000137919 */ /* 0x000e620000002100 */
        /* <DEDUP_REMOVED lines=39> */
[----:B-1----:R-:W-:Y:S01]  /*69d0*/  SHF.R.S32.HI R9, RZ, 0x1f, R19 ;  /* 0x0000001fff097819 */ /* 0x002fe20000011413 */
[----:B------:R-:W-:Y:S01]  /*69e0*/  FMUL.FTZ R125, R125, UR6 ;  /* 0x000000067d7d7c20 */ /* 0x000fe20008410000 */
[----:B------:R-:W-:Y:S01]  /*69f0*/  F2FP.F16.F32.PACK_AB R18, R18, R118 ;  /* 0x000000761212723e */ /* 0x000fe200000000ff */
[----:B------:R-:W-:Y:S01]  /*6a00*/  FMUL.FTZ R126, R126, UR6 ;  /* 0x000000067e7e7c20 */ /* 0x000fe20008410000 */
[----:B------:R-:W-:Y:S01]  /*6a10*/  FMUL.FTZ R127, R127, UR6 ;  /* 0x000000067f7f7c20 */ /* 0x000fe20008410000 */
[----:B------:R-:W-:Y:S01]  /*6a20*/  F2FP.F16.F32.PACK_AB R15, R15, R128 ;  /* 0x000000800f0f723e */ /* 0x000fe200000000ff */
[----:B------:R-:W-:Y:S01]  /*6a30*/  ULDC.64 UR10, c[0x0][0x450] ;  /* 0x00011400000a7ab9 */ /* 0x000fe20000000a00 */
[----:B------:R-:W-:Y:S01]  /*6a40*/  F2FP.F16.F32.PACK_AB R130, R131, R130 ;  /* 0x000000828382723e */ /* 0x000fe200000000ff */
[----:B------:R-:W-:Y:S01]  /*6a50*/  ULDC.64 UR6, c[0x0][0x458] ;  /* 0x0001160000067ab9 */ /* 0x000fe20000000a00 */
[----:B------:R-:W-:Y:S01]  /*6a60*/  F2FP.F16.F32.PACK_AB R17, R17, R120 ;  /* 0x000000781111723e */ /* 0x000fe200000000ff */
[----:B------:R-:W1:Y:S01]  /*6a70*/  LDC.64 R12, c[0x0][0x438] ;  /* 0x00010e00ff0c7b82 */ /* 0x000e620000000a00 */
[----:B------:R-:W-:-:S02]  /*6a80*/  LEA.HI R9, R9, R19, RZ, 0x3 ;  /* 0x0000001309097211 */ /* 0x000fc400078f18ff */
[----:B------:R-:W-:Y:S02]  /*6a90*/  F2FP.F16.F32.PACK_AB R16, R16, R122 ;  /* 0x0000007a1010723e */ /* 0x000fe400000000ff */
[----:B------:R-:W-:Y:S02]  /*6aa0*/  F2FP.F16.F32.PACK_AB R124, R125, R124 ;  /* 0x0000007c7d7c723e */ /* 0x000fe400000000ff */
[----:B------:R-:W-:Y:S02]  /*6ab0*/  F2FP.F16.F32.PACK_AB R126, R127, R126 ;  /* 0x0000007e7f7e723e */ /* 0x000fe400000000ff */
[----:B------:R-:W-:Y:S02]  /*6ac0*/  F2FP.F16.F32.PACK_AB R68, R69, R68 ;  /* 0x000000444544723e */ /* 0x000fe400000000ff */
[----:B------:R-:W-:Y:S02]  /*6ad0*/  SHF.R.S32.HI R0, RZ, 0x3, R9 ;  /* 0x00000003ff007819 */ /* 0x000fe40000011409 */
        /* <DEDUP_REMOVED lines=14> */
[----:B------:R-:W-:Y:S01]  /*6bc0*/  F2FP.F16.F32.PACK_AB R94, R95, R94 ;  /* 0x0000005e5f5e723e */ /* 0x000fe200000000ff */
[----:B------:R-:W-:-:S04]  /*6bd0*/  UIMAD UR8, UR41, UR10, URZ ;  /* 0x0000000a290872a4 */ /* 0x000fc8000f8e023f */
[----:B------:R-:W-:Y:S02]  /*6be0*/  UIMAD UR8, UR4, UR11, UR8 ;  /* 0x0000000b040872a4 */ /* 0x000fe4000f8e0208 */
[----:B------:R-:W-:Y:S02]  /*6bf0*/  UIMAD UR41, UR41, UR6, URZ ;  /* 0x00000006292972a4 */ /* 0x000fe4000f8e023f */
[----:B------:R-:W-:Y:S01]  /*6c00*/  USHF.L.U32 UR12, UR10, 0x6, URZ ;  /* 0x000000060a0c7899 */ /* 0x000fe2000800063f */
[----:B--2---:R2:W-:Y:S04]  /*6c10*/  STS [R30], R5 ;  /* 0x000000051e007388 */ /* 0x0045e80000000800 */
[----:B------:R1:W-:Y:S04]  /*6c20*/  STS [R30+0x400], R4 ;  /* 0x000400041e007388 */ /* 0x0003e80000000800 */
        /* <DEDUP_REMOVED lines=8> */
[----:B------:R3:W-:Y:S01]  /*6cb0*/  STS [R25], R15 ;  /* 0x0000000f19007388 */ /* 0x0007e20000000800 */
[----:B--2---:R-:W-:-:S03]  /*6cc0*/  LOP3.LUT R5, R9, 0xfffffff8, RZ, 0xc0, !PT ;  /* 0xfffffff809057812 */ /* 0x004fc600078ec0ff */
[----:B------:R-:W-:Y:S01]  /*6cd0*/  STS [R24], R130 ;  /* 0x0000008218007388 */ /* 0x000fe20000000800 */
[----:B-1----:R-:W-:-:S03]  /*6ce0*/  SHF.R.S32.HI R4, RZ, 0x1f, R0 ;  /* 0x0000001fff047819 */ /* 0x002fc60000011400 */
[----:B------:R-:W-:Y:S04]  /*6cf0*/  STS [R23], R17 ;  /* 0x0000001117007388 */ /* 0x000fe80000000800 */
[----:B------:R1:W-:Y:S04]  /*6d00*/  STS [R22], R16 ;  /* 0x0000001016007388 */ /* 0x0003e80000000800 */
[----:B------:R-:W-:Y:S04]  /*6d10*/  STS [R21], R124 ;  /* 0x0000007c15007388 */ /* 0x000fe80000000800 */
[----:B------:R-:W-:Y:S01]  /*6d20*/  STS [R20], R126 ;  /* 0x0000007e14007388 */ /* 0x000fe20000000800 */
[----:B------:R-:W-:-:S03]  /*6d30*/  IMAD.IADD R19, R19, 0x1, -R5 ;  /* 0x0000000113137824 */ /* 0x000fc600078e0a05 */
[----:B------:R-:W-:Y:S01]  /*6d40*/  STS [R30+0x4000], R68 ;  /* 0x004000441e007388 */ /* 0x000fe20000000800 */
[C---:B------:R-:W-:Y:S01]  /*6d50*/  IMAD R5, R4.reuse, UR10, RZ ;  /* 0x0000000a04057c24 */ /* 0x040fe2000f8e02ff */
[----:B---3--:R-:W2:Y:S02]  /*6d60*/  LDC.64 R14, c[0x0][0x440] ;  /* 0x00011000ff0e7b82 */ /* 0x008ea40000000a00 */
[----:B------:R-:W-:Y:S01]  /*6d70*/  STS [R30+0x4400], R70 ;  /* 0x004400461e007388 */ /* 0x000fe20000000800 */
[----:B------:R-:W-:-:S03]  /*6d80*/  IMAD R4, R4, UR6, RZ ;  /* 0x0000000604047c24 */ /* 0x000fc6000f8e02ff */
[----:B------:R-:W-:Y:S04]  /*6d90*/  STS [R32+0x4000], R80 ;  /* 0x0040005020007388 */ /* 0x000fe80000000800 */
[----:B------:R-:W-:Y:S01]  /*6da0*/  STS [R31+0x4000], R82 ;  /* 0x004000521f007388 */ /* 0x000fe20000000800 */
[C---:B------:R-:W-:Y:S01]  /*6db0*/  IMAD.WIDE.U32 R2, R0.reuse, UR10, RZ ;  /* 0x0000000a00027c25 */ /* 0x040fe2000f8e00ff */
[----:B------:R-:W-:Y:S01]  /*6dc0*/  MOV R8, UR10 ;  /* 0x0000000a00087c02 */ /* 0x000fe20008000f00 */
[----:B-1----:R-:W1:Y:S01]  /*6dd0*/  LDC.64 R16, c[0x0][0x470] ;  /* 0x00011c00ff107b82 */ /* 0x002e620000000a00 */
[----:B------:R-:W-:Y:S04]  /*6de0*/  STS [R30+0x6000], R72 ;  /* 0x006000481e007388 */ /* 0x000fe80000000800 */
[----:B------:R-:W-:Y:S01]  /*6df0*/  STS [R30+0x6400], R74 ;  /* 0x0064004a1e007388 */ /* 0x000fe20000000800 */
[----:B------:R-:W-:-:S03]  /*6e00*/  IMAD R9, R0, UR11, R5 ;  /* 0x0000000b00097c24 */ /* 0x000fc6000f8e0205 */
[----:B------:R-:W-:Y:S01]  /*6e10*/  STS [R29+0x4000], R76 ;  /* 0x0040004c1d007388 */ /* 0x000fe20000000800 */
[----:B------:R-:W-:-:S03]  /*6e20*/  IMAD R10, R0, UR7, R4 ;  /* 0x00000007000a7c24 */ /* 0x000fc6000f8e0204 */
[----:B------:R-:W-:Y:S01]  /*6e30*/  STS [R28+0x4000], R78 ;  /* 0x0040004e1c007388 */ /* 0x000fe20000000800 */
[----:B------:R-:W-:-:S03]  /*6e40*/  IMAD.WIDE.U32 R4, R0, UR6, RZ ;  /* 0x0000000600047c25 */ /* 0x000fc6000f8e00ff */
[----:B------:R-:W-:Y:S04]  /*6e50*/  STS [R27+0x4000], R84 ;  /* 0x004000541b007388 */ /* 0x000fe80000000800 */
[----:B------:R-:W-:Y:S04]  /*6e60*/  STS [R26+0x4000], R86 ;  /* 0x004000561a007388 */ /* 0x000fe80000000800 */
[----:B------:R-:W-:Y:S01]  /*6e70*/  STS [R25+0x4000], R96 ;  /* 0x0040006019007388 */ /* 0x000fe20000000800 */
[----:B------:R-:W-:Y:S02]  /*6e80*/  IMAD.IADD R7, R5, 0x1, R10 ;  /* 0x0000000105077824 */ /* 0x000fe400078e020a */
[----:B------:R-:W3:Y:S01]  /*6e90*/  LDC.64 R10, c[0x0][0x468] ;  /* 0x00011a00ff0a7b82 */ /* 0x000ee20000000a00 */
[----:B------:R-:W-:Y:S04]  /*6ea0*/  STS [R24+0x4000], R98 ;  /* 0x0040006218007388 */ /* 0x000fe80000000800 */
[----:B------:R-:W-:Y:S04]  /*6eb0*/  STS [R23+0x4000], R88 ;  /* 0x0040005817007388 */ /* 0x000fe80000000800 */
[----:B------:R-:W-:Y:S04]  /*6ec0*/  STS [R22+0x4000], R90 ;  /* 0x0040005a16007388 */ /* 0x000fe80000000800 */
[----:B------:R-:W-:Y:S01]  /*6ed0*/  STS [R21+0x4000], R92 ;  /* 0x0040005c15007388 */ /* 0x000fe20000000800 */
[----:B------:R-:W-:-:S03]  /*6ee0*/  IMAD.IADD R3, R3, 0x1, R9 ;  /* 0x0000000103037824 */ /* 0x000fc600078e0209 */
[----:B------:R-:W-:Y:S01]  /*6ef0*/  STS [R20+0x4000], R94 ;  /* 0x0040005e14007388 */ /* 0x000fe20000000800 */
[----:B------:R-:W-:-:S04]  /*6f00*/  IMAD.WIDE.U32 R8, R8, UR4, R2 ;  /* 0x0000000408087c25 */ /* 0x000fc8000f8e0002 */
[----:B------:R-:W-:Y:S02]  /*6f10*/  IMAD.SHL.U32 R2, R19, 0x8, RZ ;  /* 0x0000000813027824 */ /* 0x000fe400078e00ff */
[----:B------:R-:W-:-:S03]  /*6f20*/  IMAD R0, R12, UR32, RZ ;  /* 0x000000200c007c24 */ /* 0x000fc6000f8e02ff */
[----:B------:R-:W-:Y:S01]  /*6f30*/  SHF.R.S32.HI R3, RZ, 0x1f, R2 ;  /* 0x0000001fff037819 */ /* 0x000fe20000011402 */
[----:B------:R-:W-:Y:S02]  /*6f40*/  IMAD.MOV.U32 R6, RZ, RZ, R4 ;  /* 0x000000ffff067224 */ /* 0x000fe400078e0004 */
[----:B------:R-:W-:Y:S02]  /*6f50*/  IMAD R13, R13, UR24, R0 ;  /* 0x000000180d0d7c24 */ /* 0x000fe4000f8e0200 */
[----:B------:R-:W-:Y:S01]  /*6f60*/  IMAD.WIDE.U32 R4, R12, UR24, R2 ;  /* 0x000000180c047c25 */ /* 0x000fe2000f8e0002 */
[----:B------:R-:W-:Y:S01]  /*6f70*/  LEA R0, R249, UR5, 0x1 ;  /* 0x00000005f9007c11 */ /* 0x000fe2000f8e08ff */
[----:B------:R-:W-:Y:S02]  /*6f80*/  BAR.SYNC.DEFER_BLOCKING 0x0 ;  /* 0x0000000000007b1d */ /* 0x000fe40000010000 */
[----:B---3--:R-:W-:Y:S01]  /*6f90*/  IMAD R12, R10, UR33, RZ ;  /* 0x000000210a0c7c24 */ /* 0x008fe2000f8e02ff */
[----:B------:R-:W-:Y:S01]  /*6fa0*/  IADD3 R5, R5, R13, RZ ;  /* 0x0000000d05057210 */ /* 0x000fe20007ffe0ff */
[----:B--2---:R-:W-:-:S02]  /*6fb0*/  IMAD R13, R14, UR32, RZ ;  /* 0x000000200e0d7c24 */ /* 0x004fc4000f8e02ff */
[----:B------:R-:W-:Y:S02]  /*6fc0*/  IMAD R11, R11, UR25, R12 ;  /* 0x000000190b0b7c24 */ /* 0x000fe4000f8e020c */
[----:B------:R-:W-:-:S04]  /*6fd0*/  IMAD.WIDE.U32 R4, R10, UR25, R4 ;  /* 0x000000190a047c25 */ /* 0x000fc8000f8e0004 */
[----:B------:R-:W-:Y:S02]  /*6fe0*/  IMAD R10, R15, UR24, R13 ;  /* 0x000000180f0a7c24 */ /* 0x000fe4000f8e020d */
[----:B------:R-:W-:Y:S01]  /*6ff0*/  IMAD.WIDE.U32 R2, R14, UR24, R2 ;  /* 0x000000180e027c25 */ /* 0x000fe2000f8e0002 */
[----:B------:R-:W-:Y:S01]  /*7000*/  IADD3 R8, P0, R4, R8, RZ ;  /* 0x0000000804087210 */ /* 0x000fe20007f1e0ff */
[----:B------:R-:W2:Y:S02]  /*7010*/  LDS.128 R44, [R0+0xc000] ;  /* 0x00c00000002c7984 */ /* 0x000ea40000000c00 */
[----:B------:R-:W-:Y:S02]  /*7020*/  IMAD.IADD R5, R5, 0x1, R11 ;  /* 0x0000000105057824 */ /* 0x000fe400078e020b */
[----:B------:R-:W3:Y:S04]  /*7030*/  LDS.128 R40, [R0+0xd000] ;  /* 0x00d0000000287984 */ /* 0x000ee80000000c00 */
[----:B------:R-:W4:Y:S01]  /*7040*/  LDS.128 R36, [R0+0xe000] ;  /* 0x00e0000000247984 */ /* 0x000f220000000c00 */
[----:B------:R-:W-:Y:S01]  /*7050*/  IADD3 R3, R3, R10, RZ ;  /* 0x0000000a03037210 */ /* 0x000fe20007ffe0ff */
[C---:B-1----:R-:W-:Y:S01]  /*7060*/  IMAD R4, R16.reuse, UR33, RZ ;  /* 0x0000002110047c24 */ /* 0x042fe2000f8e02ff */
[----:B------:R-:W-:Y:S01]  /*7070*/  IADD3.X R10, R5, UR8, R9, P0, !PT ;  /* 0x00000008050a7c10 */ /* 0x000fe200087fe409 */
[----:B------:R-:W1:Y:S04]  /*7080*/  LDS.128 R32, [R0+0xf000] ;  /* 0x00f0000000207984 */ /* 0x000e680000000c00 */
[----:B------:R-:W1:Y:S01]  /*7090*/  LDS.128 R28, [R0+0x10000] ;  /* 0x01000000001c7984 */ /* 0x000e620000000c00 */
[----:B------:R-:W-:Y:S01]  /*70a0*/  IMAD R9, R17, UR25, R4 ;  /* 0x0000001911097c24 */ /* 0x000fe2000f8e0204 */
[----:B------:R-:W-:Y:S01]  /*70b0*/  ULDC.64 UR8, c[0x0][0x3f0] ;  /* 0x0000fc0000087ab9 */ /* 0x000fe20000000a00 */
[----:B------:R-:W-:Y:S01]  /*70c0*/  IMAD.WIDE.U32 R4, R16, UR25, R2 ;  /* 0x0000001910047c25 */ /* 0x000fe2000f8e0002 */
[----:B------:R-:W1:Y:S04]  /*70d0*/  LDS.128 R24, [R0+0x11000] ;  /* 0x0110000000187984 */ /* 0x000e680000000c00 */
[----:B------:R-:W1:Y:S01]  /*70e0*/  LDS.128 R20, [R0+0x12000] ;  /* 0x0120000000147984 */ /* 0x000e620000000c00 */
[----:B------:R-:W-:-:S03]  /*70f0*/  IMAD.U32 R12, RZ, RZ, UR6 ;  /* 0x00000006ff0c7e24 */ /* 0x000fc6000f8e00ff */
[----:B------:R2:W1:Y:S01]  /*7100*/  LDS.128 R16, [R0+0x13000] ;  /* 0x0130000000107984 */ /* 0x0004620000000c00 */
[----:B------:R-:W-:Y:S01]  /*7110*/  IMAD.WIDE.U32 R6, R12, UR4, R6 ;  /* 0x000000040c067c25 */ /* 0x000fe2000f8e0006 */
[----:B------:R-:W-:Y:S01]  /*7120*/  UIMAD UR4, UR4, UR7, UR41 ;  /* 0x00000007040472a4 */ /* 0x000fe2000f8e0229 */
[C---:B------:R-:W-:Y:S02]  /*7130*/  LEA R2, P1, R8.reuse, UR8, 0x1 ;  /* 0x0000000808027c11 */ /* 0x040fe4000f8208ff */
[----:B------:R-:W-:Y:S01]  /*7140*/  IMAD.IADD R5, R5, 0x1, R9 ;  /* 0x0000000105057824 */ /* 0x000fe200078e0209 */
[----:B------:R-:W-:Y:S01]  /*7150*/  USHF.L.U64.HI UR10, UR10, 0x6, UR11 ;  /* 0x000000060a0a7899 */ /* 0x000fe2000801020b */
[----:B------:R-:W-:Y:S01]  /*7160*/  LEA.HI.X R3, R8, UR9, R10, 0x1, P1 ;  /* 0x0000000908037c11 */ /* 0x000fe200088f0c0a */
[----:B------:R-:W-:Y:S01]  /*7170*/  ULDC.64 UR8, c[0x0][0x3f8] ;  /* 0x0000fe0000087ab9 */ /* 0x000fe20000000a00 */
[----:B------:R-:W-:-:S04]  /*7180*/  IADD3 R8, P1, R2, UR12, RZ ;  /* 0x0000000c02087c10 */ /* 0x000fc8000ff3e0ff */
[----:B------:R-:W-:Y:S02]  /*7190*/  IADD3.X R9, R3, UR10, RZ, P1, !PT ;  /* 0x0000000a03097c10 */ /* 0x000fe40008ffe4ff */
[----:B--2---:R-:W-:-:S04]  /*71a0*/  IADD3 R0, P0, R4, R6, RZ ;  /* 0x0000000604007210 */ /* 0x004fc80007f1e0ff */
[----:B------:R-:W-:Y:S01]  /*71b0*/  IADD3.X R6, R5, UR4, R7, P0, !PT ;  /* 0x0000000405067c10 */ /* 0x000fe200087fe407 */
[----:B------:R-:W-:Y:S01]  /*71c0*/  USHF.L.U32 UR4, UR6, 0x6, URZ ;  /* 0x0000000606047899 */ /* 0x000fe2000800063f */
[----:B------:R-:W-:Y:S01]  /*71d0*/  LEA R10, P0, R0, UR8, 0x1 ;  /* 0x00000008000a7c11 */ /* 0x000fe2000f8008ff */
[----:B------:R-:W-:-:S03]  /*71e0*/  USHF.L.U64.HI UR6, UR6, 0x6, UR7 ;  /* 0x0000000606067899 */ /* 0x000fc60008010207 */
[----:B------:R-:W-:Y:S02]  /*71f0*/  LEA.HI.X R11, R0, UR9, R6, 0x1, P0 ;  /* 0x00000009000b7c11 */ /* 0x000fe400080f0c06 */
[----:B------:R-:W-:Y:S02]  /*7200*/  IADD3 R6, P1, R8, UR12, RZ ;  /* 0x0000000c08067c10 */ /* 0x000fe4000ff3e0ff */
[----:B------:R-:W-:Y:S01]  /*7210*/  IADD3 R4, P0, R10, UR4, RZ ;  /* 0x000000040a047c10 */ /* 0x000fe2000ff1e0ff */
[----:B------:R2:W-:Y:S01]  /*7220*/  STG.E.128 desc[UR30][R2.64], R44 ;  /* 0x0000002c02007986 */ /* 0x0005e2000c101d1e */
[----:B------:R-:W-:Y:S02]  /*7230*/  IADD3.X R7, R9, UR10, RZ, P1, !PT ;  /* 0x0000000a09077c10 */ /* 0x000fe40008ffe4ff */
[----:B------:R-:W-:Y:S02]  /*7240*/  IADD3.X R5, R11, UR6, RZ, P0, !PT ;  /* 0x000000060b057c10 */ /* 0x000fe400087fe4ff */
[----:B------:R-:W-:Y:S01]  /*7250*/  IADD3 R12, P1, R6, UR12, RZ ;  /* 0x0000000c060c7c10 */ /* 0x000fe2000ff3e0ff */
[----:B---3--:R-:W-:Y:S03]  /*7260*/  STG.E.128 desc[UR30][R8.64], R40 ;  /* 0x0000002808007986 */ /* 0x008fe6000c101d1e */
[----:B------:R-:W-:Y:S01]  /*7270*/  IADD3.X R13, R7, UR10, RZ, P1, !PT ;  /* 0x0000000a070d7c10 */ /* 0x000fe20008ffe4ff */
[----:B----4-:R3:W-:Y:S04]  /*7280*/  STG.E.128 desc[UR30][R6.64], R36 ;  /* 0x0000002406007986 */ /* 0x0107e8000c101d1e */
[----:B-1----:R1:W-:Y:S04]  /*7290*/  STG.E.128 desc[UR30][R12.64], R32 ;  /* 0x000000200c007986 */ /* 0x0023e8000c101d1e */
[----:B------:R1:W-:Y:S01]  /*72a0*/  STG.E.128 desc[UR30][R10.64], R28 ;  /* 0x0000001c0a007986 */ /* 0x0003e2000c101d1e */
[----:B--2---:R-:W-:-:S04]  /*72b0*/  IADD3 R2, P0, R4, UR4, RZ ;  /* 0x0000000404027c10 */ /* 0x004fc8000ff1e0ff */
[----:B------:R-:W-:Y:S02]  /*72c0*/  IADD3.X R3, R5, UR6, RZ, P0, !PT ;  /* 0x0000000605037c10 */ /* 0x000fe400087fe4ff */
[----:B---3--:R-:W-:Y:S01]  /*72d0*/  IADD3 R6, P0, R2, UR4, RZ ;  /* 0x0000000402067c10 */ /* 0x008fe2000ff1e0ff */
[----:B------:R1:W-:Y:S03]  /*72e0*/  STG.E.128 desc[UR30][R4.64], R24 ;  /* 0x0000001804007986 */ /* 0x0003e6000c101d1e */
[----:B------:R-:W-:Y:S01]  /*72f0*/  IADD3.X R7, R3, UR6, RZ, P0, !PT ;  /* 0x0000000603077c10 */ /* 0x000fe200087fe4ff */
[----:B------:R1:W-:Y:S04]  /*7300*/  STG.E.128 desc[UR30][R2.64], R20 ;  /* 0x0000001402007986 */ /* 0x0003e8000c101d1e */
[----:B------:R1:W-:Y:S04]  /*7310*/  STG.E.128 desc[UR30][R6.64], R16 ;  /* 0x0000001006007986 */ /* 0x0003e8000c101d1e */
.L_x_592:
        /* <DEDUP_REMOVED lines=11> */
.L_x_599:
[----:B------:R-:W-:Y:S05]  /*73d0*/  EXIT ;  /* 0x000000000000794d */ /* 0x000fea0003800000 */
.L_x_601:
        /* <DEDUP_REMOVED lines=10> */
.L_x_2465:


//--------------------- .text._ZN5flash44flash_bwd_dq_dk_dv_loop_seqk_parallel_kernelI23Flash_bwd_kernel_traitsILi64ELi128ELi128ELi8ELi4ELi4ELi4ELb0ELb0EN7cutlass6half_tE19Flash_kernel_traitsILi64ELi128ELi128ELi8ES3_EELb0ELb0ELb0ELb1ELb0ELb0ELb0EEEvNS_16Flash_bwd_paramsE --------------------------
	.section	.text._ZN5flash44flash_bwd_dq_dk_dv_loop_seqk_parallel_kernelI23Flash_bwd_kernel_traitsILi64ELi128ELi128ELi8ELi4ELi4ELi4ELb0ELb0EN7cutlass6half_tE19Flash_kernel_traitsILi64ELi128ELi128ELi8ES3_EELb0ELb0ELb0ELb1ELb0ELb0ELb0EEEvNS_16Flash_bwd_paramsE,"ax",@progbits
	.align	128
        .global         _ZN5flash44flash_bwd_dq_dk_dv_loop_seqk_parallel_kernelI23Flash_bwd_kernel_traitsILi64ELi128ELi128ELi8ELi4ELi4ELi4ELb0ELb0EN7cutlass6half_tE19Flash_kernel_traitsILi64ELi128ELi128ELi8ES3_EELb0ELb0ELb0ELb1ELb0ELb0ELb0EEEvNS_16Flash_bwd_paramsE
        .type           _ZN5flash44flash_bwd_dq_dk_dv_loop_seqk_parallel_kernelI23Flash_bwd_kernel_traitsILi64ELi128ELi128ELi8ELi4ELi4ELi4ELb0ELb0EN7cutlass6half_tE19Flash_kernel_traitsILi64ELi128ELi128ELi8ES3_EELb0ELb0ELb0ELb1ELb0ELb0ELb0EEEvNS_16Flash_bwd_paramsE,@function
        .size           _ZN5flash44flash_bwd_dq_dk_dv_loop_seqk_parallel_kernelI23Flash_bwd_kernel_traitsILi64ELi128ELi128ELi8ELi4ELi4ELi4ELb0ELb0EN7cutlass6half_tE19Flash_kernel_traitsILi64ELi128ELi128ELi8ES3_EELb0ELb0ELb0ELb1ELb0ELb0ELb0EEEvNS_16Flash_bwd_paramsE,(.L_x_2466 - _ZN5flash44flash_bwd_dq_dk_dv_loop_seqk_parallel_kernelI23Flash_bwd_kernel_traitsILi64ELi128ELi128ELi8ELi4ELi4ELi4ELb0ELb0EN7cutlass6half_tE19Flash_kernel_traitsILi64ELi128ELi128ELi8ES3_EELb0ELb0ELb0ELb1ELb0ELb0ELb0EEEvNS_16Flash_bwd_paramsE)
        .other          _ZN5flash44flash_bwd_dq_dk_dv_loop_seqk_parallel_kernelI23Flash_bwd_kernel_traitsILi64ELi128ELi128ELi8ELi4ELi4ELi4ELb0ELb0EN7cutlass6half_tE19Flash_kernel_traitsILi64ELi128ELi128ELi8ES3_EELb0ELb0ELb0ELb1ELb0ELb0ELb0EEEvNS_16Flash_bwd_paramsE,@"STO_CUDA_ENTRY STV_DEFAULT"
_ZN5flash44flash_bwd_dq_dk_dv_loop_seqk_parallel_kernelI23Flash_bwd_kernel_traitsILi64ELi128ELi128ELi8ELi4ELi4ELi4ELb0ELb0EN7cutlass6half_tE19Flash_kernel_traitsILi64ELi128ELi128ELi8ES3_EELb0ELb0ELb0ELb1ELb0ELb0ELb0EEEvNS_16Flash_bwd_paramsE:
.text._ZN5flash44flash_bwd_dq_dk_dv_loop_seqk_parallel_kernelI23Flash_bwd_kernel_traitsILi64ELi128ELi128ELi8ELi4ELi4ELi4ELb0ELb0EN7cutlass6half_tE19Flash_kernel_traitsILi64ELi128ELi128ELi8ES3_EELb0ELb0ELb0ELb1ELb0ELb0ELb0EEEvNS_16Flash_bwd_paramsE:
        /* <DEDUP_REMOVED lines=28> */
[----:B------:R-:W-:Y:S02]  /*01c0*/  LOP3.LUT R5, R5, 0xffffffe0, RZ, 0xc0, !PT ;  /* 0xffffffe005057812 */ /* 0x000fe400078ec0ff */
[----:B------:R-:W-:-:S02]  /*01d0*/  LEA.HI R0, R0, R4, RZ, 0x2 ;  /* 0x0000000400007211 */ /* 0x000fc400078f10ff */
[-C--:B------:R-:W-:Y:S01]  /*01e0*/  LEA.HI R3, R2, R8.reuse, RZ, 0x4 ;  /* 0x0000000802037211 */ /* 0x080fe200078f20ff */
[----:B------:R-:W-:Y:S01]  /*01f0*/  IMAD.IADD R6, R8, 0x1, -R5 ;  /* 0x0000000108067824 */ /* 0x000fe200078e0a05 */
[CC--:B------:R-:W-:Y:S02]  /*0200*/  LEA.HI R15, R2.reuse, R8.reuse, RZ, 0x7 ;  /* 0x00000008020f7211 */ /* 0x0c0fe400078f38ff */
[CC--:B------:R-:W-:Y:S02]  /*0210*/  LEA.HI R14, R2.reuse, R8.reuse, RZ, 0x6 ;  /* 0x00000008020e7211 */ /* 0x0c0fe400078f30ff */
[----:B------:R-:W-:Y:S02]  /*0220*/  LEA.HI R2, R2, R8, RZ, 0x2 ;  /* 0x0000000802027211 */ /* 0x000fe400078f10ff */
[----:B------:R-:W-:Y:S02]  /*0230*/  LOP3.LUT R5, R0, 0xfffffffc, RZ, 0xc0, !PT ;  /* 0xfffffffc00057812 */ /* 0x000fe400078ec0ff */
[----:B------:R-:W-:-:S02]  /*0240*/  SHF.R.S32.HI R12, RZ, 0x3, R13 ;  /* 0x00000003ff0c7819 */ /* 0x000fc4000001140d */
[----:B------:R-:W-:Y:S01]  /*0250*/  LOP3.LUT R7, R13, 0xfffffff8, RZ, 0xc0, !PT ;  /* 0xfffffff80d077812 */ /* 0x000fe200078ec0ff */
[----:B------:R-:W-:Y:S01]  /*0260*/  IMAD.IADD R11, R4, 0x1, -R5 ;  /* 0x00000001040b7824 */ /* 0x000fe200078e0a05 */
[----:B------:R-:W-:Y:S01]  /*0270*/  LOP3.LUT R9, R3, 0xfffffff0, RZ, 0xc0, !PT ;  /* 0xfffffff003097812 */ /* 0x000fe200078ec0ff */
[----:B------:R-:W-:Y:S01]  /*0280*/  IMAD.SHL.U32 R4, R12, 0x40, RZ ;  /* 0x000000400c047824 */ /* 0x000fe200078e00ff */
[----:B------:R-:W-:Y:S01]  /*0290*/  LOP3.LUT R10, R2, 0x7ffffffc, RZ, 0xc0, !PT ;  /* 0x7ffffffc020a7812 */ /* 0x000fe200078ec0ff */
[C---:B------:R-:W-:Y:S01]  /*02a0*/  IMAD.IADD R0, R8.reuse, 0x1, -R7 ;  /* 0x0000000108007824 */ /* 0x040fe200078e0a07 */
[----:B------:R-:W-:Y:S01]  /*02b0*/  SHF.R.S32.HI R5, RZ, 0x4, R3 ;  /* 0x00000004ff057819 */ /* 0x000fe20000011403 */
[C---:B------:R-:W-:Y:S01]  /*02c0*/  IMAD.IADD R9, R8.reuse, 0x1, -R9 ;  /* 0x0000000108097824 */ /* 0x040fe200078e0a09 */
[----:B------:R-:W-:Y:S01]  /*02d0*/  SHF.R.S32.HI R7, RZ, 0x2, R2 ;  /* 0x00000002ff077819 */ /* 0x000fe20000011402 */
[----:B------:R-:W-:Y:S01]  /*02e0*/  IMAD.IADD R16, R8, 0x1, -R10 ;  /* 0x0000000108107824 */ /* 0x000fe200078e0a0a */
[----:B------:R-:W-:Y:S01]  /*02f0*/  SHF.R.S32.HI R8, RZ, 0x1f, R2 ;  /* 0x0000001fff087819 */ /* 0x000fe20000011402 */
[----:B------:R-:W-:Y:S01]  /*0300*/  IMAD.SHL.U32 R188, R0, 0x8, RZ ;  /* 0x0000000800bc7824 */ /* 0x000fe200078e00ff */
[----:B------:R-:W-:-:S02]  /*0310*/  LOP3.LUT R2, R4, 0x1c0, RZ, 0xc0, !PT ;  /* 0x000001c004027812 */ /* 0x000fc400078ec0ff */
[----:B------:R-:W-:Y:S02]  /*0320*/  LEA.HI R3, R3, R5, RZ, 0x1 ;  /* 0x0000000503037211 */ /* 0x000fe400078f08ff */
[----:B------:R-:W-:Y:S02]  /*0330*/  SHF.R.S32.HI R12, RZ, 0x1f, R6 ;  /* 0x0000001fff0c7819 */ /* 0x000fe40000011406 */
[----:B------:R-:W-:Y:S02]  /*0340*/  SHF.R.U32.HI R4, RZ, 0x3, R2 ;  /* 0x00000003ff047819 */ /* 0x000fe40000011602 */
[----:B------:R-:W-:Y:S02]  /*0350*/  LOP3.LUT R3, R3, 0xfffffffe, RZ, 0xc0, !PT ;  /* 0xfffffffe03037812 */ /* 0x000fe400078ec0ff */
[----:B------:R-:W-:Y:S02]  /*0360*/  LOP3.LUT R2, R2, 0x38, R188, 0xf8, !PT ;  /* 0x0000003802027812 */ /* 0x000fe400078ef8bc */
[----:B------:R-:W-:Y:S01]  /*0370*/  LEA.HI R12, R12, R6, RZ, 0x2 ;  /* 0x000000060c0c7211 */ /* 0x000fe200078f10ff */
[----:B------:R-:W-:Y:S01]  /*0380*/  IMAD.IADD R10, R5, 0x1, -R3 ;  /* 0x00000001050a7824 */ /* 0x000fe200078e0a03 */
[----:B------:R-:W-:Y:S01]  /*0390*/  LEA.HI R6, R8, R7, RZ, 0x3 ;  /* 0x0000000708067211 */ /* 0x000fe200078f18ff */
[----:B------:R-:W-:Y:S01]  /*03a0*/  IMAD.SHL.U32 R5, R14, 0x8, RZ ;  /* 0x000000080e057824 */ /* 0x000fe200078e00ff */
[----:B------:R-:W-:Y:S01]  /*03b0*/  LOP3.LUT R4, R2, R4, RZ, 0x3c, !PT ;  /* 0x0000000402047212 */ /* 0x000fe200078e3cff */
[----:B------:R-:W-:Y:S01]  /*03c0*/  IMAD.SHL.U32 R176, R10, 0x200, RZ ;  /* 0x000002000ab07824 */ /* 0x000fe200078e00ff */
[----:B------:R-:W-:-:S02]  /*03d0*/  LOP3.LUT R2, R6, 0xfffffff8, RZ, 0xc0, !PT ;  /* 0xfffffff806027812 */ /* 0x000fc400078ec0ff */
[C---:B------:R-:W-:Y:S02]  /*03e0*/  LOP3.LUT P4, RZ, R0.reuse, 0x2, RZ, 0xc0, !PT ;  /* 0x0000000200ff7812 */ /* 0x040fe4000788c0ff */
[----:B------:R-:W-:Y:S01]  /*03f0*/  LOP3.LUT P3, RZ, R0, 0x4, RZ, 0xc0, !PT ;  /* 0x0000000400ff7812 */ /* 0x000fe2000786c0ff */
[----:B------:R-:W-:Y:S01]  /*0400*/  IMAD.IADD R3, R7, 0x1, -R2 ;  /* 0x0000000107037824 */ /* 0x000fe200078e0a02 */
[----:B------:R-:W-:Y:S01]  /*0410*/  LOP3.LUT R2, R4, 0xfffffe00, R5, 0xf8, !PT ;  /* 0xfffffe0004027812 */ /* 0x000fe200078ef805 */
[----:B------:R-:W-:Y:S01]  /*0420*/  IMAD.SHL.U32 R0, R0, 0x40, RZ ;  /* 0x0000004000007824 */ /* 0x000fe200078e00ff */
[----:B------:R-:W-:Y:S02]  /*0430*/  SHF.R.S32.HI R4, RZ, 0x1f, R9 ;  /* 0x0000001fff047819 */ /* 0x000fe40000011409 */
[----:B------:R-:W-:Y:S01]  /*0440*/  SHF.R.S32.HI R6, RZ, 0x7, R15 ;  /* 0x00000007ff067819 */ /* 0x000fe2000001140f */
[----:B------:R1:W-:Y:S01]  /*0450*/  STL [R1], R2 ;  /* 0x0000000201007387 */ /* 0x0003e20000100800 */
[----:B------:R-:W-:-:S02]  /*0460*/  LOP3.LUT R0, R0, 0x1c0, RZ, 0xc0, !PT ;  /* 0x000001c000007812 */ /* 0x000fc400078ec0ff */
[----:B------:R-:W-:Y:S02]  /*0470*/  LEA.HI R8, R4, R9, RZ, 0x3 ;  /* 0x0000000904087211 */ /* 0x000fe400078f18ff */
[----:B------:R-:W-:Y:S02]  /*0480*/  LOP3.LUT R180, R0, 0x8, R13, 0xf8, !PT ;  /* 0x0000000800b47812 */ /* 0x000fe400078ef80d */
[C---:B------:R-:W-:Y:S01]  /*0490*/  LOP3.LUT R7, R8.reuse, 0xfffffff8, RZ, 0xc0, !PT ;  /* 0xfffffff808077812 */ /* 0x040fe200078ec0ff */
[----:B------:R-:W-:Y:S01]  /*04a0*/  IMAD.SHL.U32 R8, R8, 0x40, RZ ;  /* 0x0000004008087824 */ /* 0x000fe200078e00ff */
[----:B------:R-:W-:-:S03]  /*04b0*/  SEL R181, R216, 0xffffffe0, !P4 ;  /* 0xffffffe0d8b57807 */ /* 0x000fc60006000000 */
[----:B------:R-:W-:Y:S02]  /*04c0*/  IMAD.IADD R14, R9, 0x1, -R7 ;  /* 0x00000001090e7824 */ /* 0x000fe400078e0a07 */
[----:B-1----:R-:W-:-:S05]  /*04d0*/  IMAD.SHL.U32 R2, R11, 0x10, RZ ;  /* 0x000000100b027824 */ /* 0x002fca00078e00ff */
[----:B------:R-:W-:Y:S02]  /*04e0*/  LOP3.LUT R4, R0, 0x30, R2, 0xf8, !PT ;  /* 0x0000003000047812 */ /* 0x000fe400078ef802 */
[----:B------:R-:W-:Y:S01]  /*04f0*/  LEA.HI.SX32 R5, R12, R2, 0x1e ;  /* 0x000000020c057211 */ /* 0x000fe200078ff2ff */
[----:B------:R-:W-:Y:S01]  /*0500*/  IMAD R2, R6, 0x1000, R176 ;  /* 0x0000100006027824 */ /* 0x000fe200078e02b0 */
[----:B------:R-:W-:Y:S02]  /*0510*/  SHF.R.U32.HI R0, RZ, 0x3, R0 ;  /* 0x00000003ff007819 */ /* 0x000fe40000011600 */
[----:B------:R-:W-:Y:S01]  /*0520*/  LOP3.LUT R4, R4, 0x8, R13, 0xf8, !PT ;  /* 0x0000000804047812 */ /* 0x000fe200078ef80d */
[----:B------:R1:W-:Y:S01]  /*0530*/  STL [R1+0x8], R5 ;  /* 0x0000080501007387 */ /* 0x0003e20000100800 */
[----:B------:R-:W-:Y:S02]  /*0540*/  LOP3.LUT R180, R180, R0, RZ, 0x3c, !PT ;  /* 0x00000000b4b47212 */ /* 0x000fe400078e3cff */
[----:B------:R-:W-:Y:S01]  /*0550*/  LOP3.LUT R176, R176, R4, R0, 0xf6, !PT ;  /* 0x00000004b0b07212 */ /* 0x000fe200078ef600 */
[----:B------:R-:W-:Y:S01]  /*0560*/  IMAD.SHL.U32 R0, R3, 0x40, RZ ;  /* 0x0000004003007824 */ /* 0x000fe200078e00ff */
[----:B------:R-:W-:Y:S01]  /*0570*/  STL [R1+0x4], R14 ;  /* 0x0000040e01007387 */ /* 0x000fe20000100800 */
[----:B------:R-:W-:Y:S01]  /*0580*/  IMAD.IADD R180, R2, 0x1, R180 ;  /* 0x0000000102b47824 */ /* 0x000fe200078e02b4 */
[----:B------:R-:W-:Y:S01]  /*0590*/  LEA R176, R176, UR4, 0x1 ;  /* 0x00000004b0b07c11 */ /* 0x000fe2000f8e08ff */
[----:B------:R-:W-:Y:S01]  /*05a0*/  IMAD.SHL.U32 R2, R6, 0x8, RZ ;  /* 0x0000000806027824 */ /* 0x000fe200078e00ff */
[----:B------:R-:W-:Y:S01]  /*05b0*/  LOP3.LUT R0, R0, 0x1c0, RZ, 0xc0, !PT ;  /* 0x000001c000007812 */ /* 0x000fe200078ec0ff */
[----:B------:R-:W-:-:S02]  /*05c0*/  IMAD.SHL.U32 R4, R16, 0x2, RZ ;  /* 0x0000000210047824 */ /* 0x000fc400078e00ff */
[----:B------:R-:W-:Y:S01]  /*05d0*/  IMAD.SHL.U32 R180, R180, 0x2, RZ ;  /* 0x00000002b4b47824 */ /* 0x000fe200078e00ff */
[----:B------:R-:W-:Y:S01]  /*05e0*/  LOP3.LUT R2, R2, 0x8, RZ, 0xc0, !PT ;  /* 0x0000000802027812 */ /* 0x000fe200078ec0ff */
[----:B------:R-:W-:Y:S01]  /*05f0*/  IMAD R6, R6, 0x2000, R4 ;  /* 0x0000200006067824 */ /* 0x000fe200078e0204 */
[----:B-1----:R-:W-:-:S04]  /*0600*/  LOP3.LUT R5, R3, 0x1, RZ, 0xc0, !PT ;  /* 0x0000000103057812 */ /* 0x002fc800078ec0ff */
[----:B------:R-:W-:Y:S01]  /*0610*/  ISETP.NE.U32.AND P0, PT, R5, 0x1, PT ;  /* 0x000000010500780c */ /* 0x000fe20003f05070 */
[----:B------:R-:W-:-:S03]  /*0620*/  IMAD.SHL.U32 R5, R10, 0x10, RZ ;  /* 0x000000100a057824 */ /* 0x000fc600078e00ff */
[----:B------:R-:W-:Y:S02]  /*0630*/  R2P PR, R3, 0x6 ;  /* 0x0000000603007804 */ /* 0x000fe40000000000 */
[----:B------:R-:W-:Y:S02]  /*0640*/  SHF.R.U32.HI R3, RZ, 0x3, R0 ;  /* 0x00000003ff037819 */ /* 0x000fe40000011600 */
[----:B------:R-:W-:Y:S01]  /*0650*/  LOP3.LUT R12, R2, 0x10, R5, 0xf8, !PT ;  /* 0x00000010020c7812 */ /* 0x000fe200078ef805 */
[----:B------:R-:W-:Y:S01]  /*0660*/  IMAD.SHL.U32 R5, R10, 0x8, RZ ;  /* 0x000000080a057824 */ /* 0x000fe200078e00ff */
[CC--:B------:R-:W-:Y:S01]  /*0670*/  LOP3.LUT R9, R3.reuse, R0.reuse, R2, 0x1e, !PT ;  /* 0x0000000003097212 */ /* 0x0c0fe200078e1e02 */
[----:B------:R-:W-:Y:S01]  /*0680*/  IMAD.SHL.U32 R2, R14, 0x40, RZ ;  /* 0x000000400e027824 */ /* 0x000fe200078e00ff */
[----:B------:R-:W-:Y:S01]  /*0690*/  LOP3.LUT R7, R3, R0, RZ, 0xfc, !PT ;  /* 0x0000000003077212 */ /* 0x000fe200078efcff */
[C---:B------:R-:W-:Y:S01]  /*06a0*/  IMAD R0, R11.reuse, 0x400, R4 ;  /* 0x000004000b007824 */ /* 0x040fe200078e0204 */
[----:B------:R-:W-:Y:S01]  /*06b0*/  SEL R216, R216, 0xffffffe0, !P1 ;  /* 0xffffffe0d8d87807 */ /* 0x000fe20004800000 */
[----:B------:R-:W-:Y:S01]  /*06c0*/  IMAD R3, R11, 0x400, R6 ;  /* 0x000004000b037824 */ /* 0x000fe200078e0206 */
[----:B------:R-:W-:Y:S01]  /*06d0*/  LOP3.LUT R4, R2, 0x1c0, RZ, 0xc0, !PT ;  /* 0x000001c002047812 */ /* 0x000fe200078ec0ff */
[----:B------:R-:W-:Y:S01]  /*06e0*/  IMAD.IADD R9, R0, 0x1, R9 ;  /* 0x0000000100097824 */ /* 0x000fe200078e0209 */
[----:B------:R-:W-:Y:S01]  /*06f0*/  LOP3.LUT R0, R8, 0xfffffe00, RZ, 0xc0, !PT ;  /* 0xfffffe0008007812 */ /* 0x000fe200078ec0ff */
[----:B------:R-:W-:Y:S01]  /*0700*/  IMAD.IADD R7, R7, 0x1, R3 ;  /* 0x0000000107077824 */ /* 0x000fe200078e0203 */
[----:B------:R-:W-:-:S02]  /*0710*/  LOP3.LUT R2, R4, 0x8, R5, 0xf8, !PT ;  /* 0x0000000804027812 */ /* 0x000fc400078ef805 */
[----:B------:R-:W-:Y:S01]  /*0720*/  SHF.R.U32.HI R5, RZ, 0x3, R4 ;  /* 0x00000003ff057819 */ /* 0x000fe20000011604 */
[----:B------:R-:W-:Y:S01]  /*0730*/  IMAD R3, R11, 0x400, R0 ;  /* 0x000004000b037824 */ /* 0x000fe200078e0200 */
[----:B------:R-:W-:Y:S02]  /*0740*/  LEA R213, R7, UR4, 0x1 ;  /* 0x0000000407d57c11 */ /* 0x000fe4000f8e08ff */
[----:B------:R-:W-:Y:S02]  /*0750*/  LOP3.LUT R2, R2, R5, RZ, 0x3c, !PT ;  /* 0x0000000502027212 */ /* 0x000fe400078e3cff */
[----:B------:R-:W-:Y:S01]  /*0760*/  LOP3.LUT R4, R5, R12, R4, 0x1e, !PT ;  /* 0x0000000c05047212 */ /* 0x000fe200078e1e04 */
[----:B------:R-:W-:Y:S01]  /*0770*/  IMAD.IADD R219, R213, 0x1, R216 ;  /* 0x00000001d5db7824 */ /* 0x000fe200078e02d8 */
[----:B------:R-:W-:Y:S01]  /*0780*/  SEL R214, R214, 0x10, !P0 ;  /* 0x00000010d6d67807 */ /* 0x000fe20004000000 */
[----:B------:R-:W-:Y:S01]  /*0790*/  IMAD.IADD R184, R3, 0x1, R2 ;  /* 0x0000000103b87824 */ /* 0x000fe200078e0202 */
[----:B------:R-:W-:Y:S01]  /*07a0*/  LOP3.LUT R185, R4, R0, RZ, 0xfc, !PT ;  /* 0x0000000004b97212 */ /* 0x000fe200078efcff */
[----:B------:R-:W-:Y:S01]  /*07b0*/  IMAD.U32 R0, RZ, RZ, UR5 ;  /* 0x00000005ff007e24 */ /* 0x000fe2000f8e00ff */
[----:B------:R-:W-:Y:S01]  /*07c0*/  USHF.R.S32.HI UR5, URZ, 0x1f, UR55 ;  /* 0x0000001f3f057899 */ /* 0x000fe20008011437 */
[----:B------:R-:W-:Y:S01]  /*07d0*/  IMAD.U32 R2, RZ, RZ, UR6 ;  /* 0x00000006ff027e24 */ /* 0x000fe2000f8e00ff */
[----:B------:R-:W-:Y:S01]  /*07e0*/  USHF.R.S32.HI UR6, URZ, 0x1f, UR45 ;  /* 0x0000001f3f067899 */ /* 0x000fe2000801142d */
[----:B------:R-:W-:-:S03]  /*07f0*/  IMAD.IADD R215, R213, 0x1, R214 ;  /* 0x00000001d5d77824 */ /* 0x000fc600078e02d6 */
[----:B------:R-:W-:Y:S02]  /*0800*/  IMAD.U32 R0, RZ, RZ, UR5 ;  /* 0x00000005ff007e24 */ /* 0x000fe4000f8e00ff */
[----:B------:R-:W-:Y:S02]  /*0810*/  IMAD.U32 R2, RZ, RZ, UR6 ;  /* 0x00000006ff027e24 */ /* 0x000fe4000f8e00ff */
[----:B------:R-:W-:Y:S01]  /*0820*/  IMAD.U32 R0, RZ, RZ, UR6 ;  /* 0x00000006ff007e24 */ /* 0x000fe2000f8e00ff */
[----:B------:R-:W-:Y:S01]  /*0830*/  UIADD3 UR6, UR4, 0xc000, URZ ;  /* 0x0000c00004067890 */ /* 0x000fe2000fffe03f */
[----:B------:R-:W-:Y:S02]  /*0840*/  IMAD.MOV.U32 R2, RZ, RZ, 0x40 ;  /* 0x00000040ff027424 */ /* 0x000fe400078e00ff */
[----:B------:R-:W-:Y:S02]  /*0850*/  IMAD.MOV.U32 R0, RZ, RZ, 0x440 ;  /* 0x00000440ff007424 */ /* 0x000fe400078e00ff */
[----:B------:R-:W-:Y:S01]  /*0860*/  IMAD.U32 R3, RZ, RZ, UR5 ;  /* 0x00000005ff037e24 */ /* 0x000fe2000f8e00ff */
[----:B------:R-:W-:Y:S01]  /*0870*/  SEL R179, R2, 0xffffffc0, !P3 ;  /* 0xffffffc002b37807 */ /* 0x000fe20005800000 */
[----:B------:R-:W-:Y:S01]  /*0880*/  VIADD R182, R180, UR6 ;  /* 0x00000006b4b67c36 */ /* 0x000fe20008000000 */
[----:B------:R-:W-:Y:S01]  /*0890*/  SEL R2, R2, 0xffffffc0, !P2 ;  /* 0xffffffc002027807 */ /* 0x000fe20005000000 */
[----:B------:R-:W-:Y:S01]  /*08a0*/  IMAD.IADD R218, R215, 0x1, R216 ;  /* 0x00000001d7da7824 */ /* 0x000fe200078e02d8 */
[----:B------:R-:W-:Y:S01]  /*08b0*/  LEA R8, R9, UR6, 0x1 ;  /* 0x0000000609087c11 */ /* 0x000fe2000f8e08ff */
[----:B------:R-:W-:Y:S01]  /*08c0*/  IMAD.IADD R179, R182, 0x1, R179 ;  /* 0x00000001b6b37824 */ /* 0x000fe200078e02b3 */
[----:B------:R-:W-:Y:S01]  /*08d0*/  SEL R0, R0, 0x3c0, !P2 ;  /* 0x000003c000007807 */ /* 0x000fe20005000000 */
[----:B------:R-:W-:Y:S01]  /*08e0*/  IMAD.IADD R212, R213, 0x1, R2 ;  /* 0x00000001d5d47824 */ /* 0x000fe200078e0202 */
[----:B------:R-:W-:Y:S01]  /*08f0*/  UIADD3 UR5, UR4, 0xc000, URZ ;  /* 0x0000c00004057890 */ /* 0x000fe2000fffe03f */
[--C-:B------:R-:W-:Y:S01]  /*0900*/  IMAD.IADD R5, R2, 0x1, R8.reuse ;  /* 0x0000000102057824 */ /* 0x100fe200078e0208 */
[----:B------:R-:W-:Y:S01]  /*0910*/  STL [R1+0xc], R8 ;  /* 0x00000c0801007387 */ /* 0x000fe20000100800 */
        /* <DEDUP_REMOVED lines=8> */
[----:B------:R3:W-:Y:S01]  /*09a0*/  STL [R1+0x24], R4 ;  /* 0x0000240401007387 */ /* 0x0007e20000100800 */
[----:B------:R-:W-:-:S02]  /*09b0*/  @P1 VIADD R3, R8, 0x1fe0 ;  /* 0x00001fe008031836 */ /* 0x000fc40000000000 */
[C---:B------:R-:W-:Y:S01]  /*09c0*/  VIADD R7, R8.reuse, 0x2040 ;  /* 0x0000204008077836 */ /* 0x040fe20000000000 */
[----:B------:R4:W-:Y:S01]  /*09d0*/  STL [R1+0x30], R11 ;  /* 0x0000300b01007387 */ /* 0x0009e20000100800 */
[C---:B------:R-:W-:Y:S02]  /*09e0*/  @P1 VIADD R10, R8.reuse, 0x23e0 ;  /* 0x000023e0080a1836 */ /* 0x040fe40000000000 */
[----:B------:R-:W-:Y:S01]  /*09f0*/  @P2 VIADD R7, R8, 0x1fc0 ;  /* 0x00001fc008072836 */ /* 0x000fe20000000000 */
[----:B------:R4:W-:Y:S01]  /*0a00*/  STL [R1+0x18], R3 ;  /* 0x0000180301007387 */ /* 0x0009e20000100800 */
[--C-:B------:R-:W-:Y:S02]  /*0a10*/  IMAD.IADD R2, R2, 0x1, R3.reuse ;  /* 0x0000000102027824 */ /* 0x100fe400078e0203 */
[----:B------:R-:W-:Y:S01]  /*0a20*/  IMAD.IADD R0, R0, 0x1, R3 ;  /* 0x0000000100007824 */ /* 0x000fe200078e0203 */
[----:B------:R4:W-:Y:S01]  /*0a30*/  STL [R1+0x2c], R10 ;  /* 0x00002c0a01007387 */ /* 0x0009e20000100800 */
[----:B------:R-:W-:-:S02]  /*0a40*/  IMAD.IADD R214, R214, 0x1, R212 ;  /* 0x00000001d6d67824 */ /* 0x000fc400078e02d4 */
[----:B------:R-:W-:Y:S01]  /*0a50*/  IMAD.IADD R182, R182, 0x1, R181 ;  /* 0x00000001b6b67824 */ /* 0x000fe200078e02b5 */
[----:B------:R4:W-:Y:S01]  /*0a60*/  STL [R1+0x20], R7 ;  /* 0x0000200701007387 */ /* 0x0009e20000100800 */
[C---:B-1----:R-:W-:Y:S02]  /*0a70*/  IMAD.IADD R5, R216.reuse, 0x1, R5 ;  /* 0x00000001d8057824 */ /* 0x042fe400078e0205 */
[----:B------:R-:W-:Y:S02]  /*0a80*/  IMAD.IADD R217, R216, 0x1, R212 ;  /* 0x00000001d8d97824 */ /* 0x000fe400078e02d4 */
[C---:B--2---:R-:W-:Y:S02]  /*0a90*/  VIADD R6, R8.reuse, 0x2440 ;  /* 0x0000244008067836 */ /* 0x044fe40000000000 */
[----:B------:R-:W-:Y:S02]  /*0aa0*/  @P2 VIADD R6, R8, 0x23c0 ;  /* 0x000023c008062836 */ /* 0x000fe40000000000 */
[----:B---3--:R-:W-:-:S02]  /*0ab0*/  IMAD.IADD R4, R216, 0x1, R4 ;  /* 0x00000001d8047824 */ /* 0x008fc400078e0204 */
[----:B------:R-:W-:Y:S01]  /*0ac0*/  IMAD.IADD R181, R181, 0x1, R179 ;  /* 0x00000001b5b57824 */ /* 0x000fe200078e02b3 */
[----:B------:R4:W-:Y:S01]  /*0ad0*/  STL [R1+0x1c], R6 ;  /* 0x00001c0601007387 */ /* 0x0009e20000100800 */
[----:B------:R-:W-:-:S03]  /*0ae0*/  IMAD.IADD R216, R216, 0x1, R214 ;  /* 0x00000001d8d87824 */ /* 0x000fc600078e02d6 */
[----:B------:R4:W-:Y:S04]  /*0af0*/  STL [R1+0x40], R5 ;  /* 0x0000400501007387 */ /* 0x0009e80000100800 */
[----:B------:R4:W-:Y:S04]  /*0b00*/  STL [R1+0x3c], R4 ;  /* 0x00003c0401007387 */ /* 0x0009e80000100800 */
[----:B------:R4:W-:Y:S04]  /*0b10*/  STL [R1+0x38], R2 ;  /* 0x0000380201007387 */ /* 0x0009e80000100800 */
[----:B------:R4:W-:Y:S02]  /*0b20*/  STL [R1+0x34], R0 ;  /* 0x0000340001007387 */ /* 0x0009e40000100800 */
.L_x_678:
        /* <DEDUP_REMOVED lines=18> */
[----:B------:R-:W-:Y:S01]  /*0c50*/  IMAD.U32 R4, RZ, RZ, UR12 ;  /* 0x0000000cff047e24 */ /* 0x000fe2000f8e00ff */
        /* <DEDUP_REMOVED lines=31> */
[----:B------:R-:W-:Y:S01]  /*0e50*/  @!UP3 USEL UR9, UR7, URZ, UP0 ;  /* 0x0000003f0709b287 */ /* 0x000fe20008000000 */
[----:B--2---:R-:W-:-:S02]  /*0e60*/  @P1 R2UR UR18, R7 ;  /* 0x00000000071212ca */ /* 0x004fc400000e0000 */
[----:B---3--:R-:W-:Y:S02]  /*0e70*/  @P0 R2UR UR8, R5 ;  /* 0x00000000050802ca */ /* 0x008fe400000e0000 */
[----:B------:R-:W-:-:S04]  /*0e80*/  ISETP.NE.U32.AND P0, PT, RZ, UR14, PT ;  /* 0x0000000eff007c0c */ /* 0x000fc8000bf05070 */
[----:B------:R-:W-:-:S07]  /*0e90*/  ISETP.NE.AND.EX P0, PT, RZ, UR15, PT, P0 ;  /* 0x0000000fff007c0c */ /* 0x000fce000bf05300 */
[----:B------:R-:W-:-:S03]  /*0ea0*/  @UP3 UIADD3 UR7, UR8, -UR18, URZ ;  /* 0x8000001208073290 */ /* 0x000fc6000fffe03f */
[----:B------:R-:W-:Y:S01]  /*0eb0*/  ULDC UR8, c[0x0][0x2c8] ;  /* 0x0000b20000087ab9 */ /* 0x000fe20000000800 */
        /* <DEDUP_REMOVED lines=10> */
.L_x_602:
[----:B------:R-:W-:Y:S02]  /*0f60*/  @!UP3 UIADD3 UR7, UR9, UR8, -UR18 ;  /* 0x000000080907b290 */ /* 0x000fe4000fffe812 */
[----:B------:R-:W-:Y:S02]  /*0f70*/  @UP2 UIADD3 UR36, UR12, -UR6, URZ ;  /* 0x800000060c242290 */ /* 0x000fe4000fffe03f */
[----:B------:R-:W-:-:S05]  /*0f80*/  UISETP.GT.AND UP0, UPT, UR7, UR29, UPT ;  /* 0x0000001d0700728c */ /* 0x000fca000bf04270 */
[----:B------:R-:W-:Y:S01]  /*0f90*/  @!UP2 ULDC UR36, c[0x0][0x2c4] ;  /* 0x0000b1000024aab9 */ /* 0x000fe20000000800 */
[----:B------:R-:W-:-:S13]  /*0fa0*/  PLOP3.LUT P0, PT, PT, PT, UP0, 0x80, 0x0 ;  /* 0x000000000000781c */ /* 0x000fda0003f0f008 */
[----:B------:R-:W-:Y:S05]  /*0fb0*/  @!P0 BRA `(.L_x_603) ;  /* 0x000000ac00ec8947 */ /* 0x000fea0003800000 */
[----:B------:R-:W1:Y:S01]  /*0fc0*/  LDC R6, c[0x0][0x278] ;  /* 0x00009e00ff067b82 */ /* 0x000e620000000800 */
[----:B------:R-:W-:Y:S01]  /*0fd0*/  IABS R4, UR55 ;  /* 0x0000003700047c13 */ /* 0x000fe20008000000 */
[----:B------:R-:W-:Y:S01]  /*0fe0*/  UISETP.NE.AND UP1, UPT, UR6, -0x1, UPT ;  /* 0xffffffff0600788c */ /* 0x000fe2000bf25270 */
[----:B------:R-:W-:Y:S01]  /*0ff0*/  ULDC.64 UR12, c[0x0][0x488] ;  /* 0x00012200000c7ab9 */ /* 0x000fe20000000a00 */
[----:B------:R-:W-:Y:S01]  /*1000*/  ULDC.64 UR8, c[0x0][0x228] ;  /* 0x00008a0000087ab9 */ /* 0x000fe20000000a00 */
[----:B------:R-:W-:-:S03]  /*1010*/  UISETP.NE.AND UP0, UPT, UR28, -0x1, UPT ;  /* 0xffffffff1c00788c */ /* 0x000fc6000bf05270 */
[----:B------:R-:W2:Y:S01]  /*1020*/  S2UR UR14, SR_CTAID.X ;  /* 0x00000000000e79c3 */ /* 0x000ea20000002500 */
[----:B------:R-:W-:Y:S02]  /*1030*/  UIMAD.WIDE.U32 UR20, UR45, UR8, URZ ;  /* 0x000000082d1472a5 */ /* 0x000fe4000f8e003f */
[----:B------:R-:W-:Y:S02]  /*1040*/  UIADD3 UR16, UR36, 0x7f, URZ ;  /* 0x0000007f24107890 */ /* 0x000fe4000fffe03f */
[----:B------:R-:W-:Y:S02]  /*1050*/  UIMAD UR8, UR57, UR8, URZ ;  /* 0x00000008390872a4 */ /* 0x000fe4000f8e023f */
[----:B------:R-:W-:Y:S02]  /*1060*/  USHF.L.U64.HI UR22, UR45, 0x7, UR57 ;  /* 0x000000072d167899 */ /* 0x000fe40008010239 */
[----:B------:R-:W-:Y:S01]  /*1070*/  USHF.R.S32.HI UR23, URZ, 0x1f, UR16 ;  /* 0x0000001f3f177899 */ /* 0x000fe20008011410 */
[----:B------:R-:W-:Y:S01]  /*1080*/  ULDC UR58, c[0x0][0x2d4] ;  /* 0x0000b500003a7ab9 */ /* 0x000fe20000000800 */
[----:B------:R-:W-:Y:S01]  /*1090*/  ULDC.64 UR24, c[0x0][0x240] ;  /* 0x0000900000187ab9 */ /* 0x000fe20000000a00 */
[----:B------:R-:W-:-:S02]  /*10a0*/  UIMAD UR27, UR45, UR9, UR8 ;  /* 0x000000092d1b72a4 */ /* 0x000fc4000f8e0208 */
[----:B------:R-:W-:Y:S01]  /*10b0*/  USHF.R.S32.HI UR34, URZ, 0x1f, UR58 ;  /* 0x0000001f3f227899 */ /* 0x000fe2000801143a */
[----:B-1----:R-:W-:Y:S01]  /*10c0*/  IABS R5, R6 ;  /* 0x0000000600057213 */ /* 0x002fe20000000000 */
[----:B------:R-:W-:Y:S01]  /*10d0*/  @!UP1 ULDC.64 UR8, c[0x0][0x418] ;  /* 0x0001060000089ab9 */ /* 0x000fe20000000a00 */
[----:B------:R-:W-:Y:S01]  /*10e0*/  @UP0 UIADD3 UR19, UR18, UR28, URZ ;  /* 0x0000001c12130290 */ /* 0x000fe2000fffe03f */
[----:B------:R-:W-:Y:S01]  /*10f0*/  ISETP.NE.AND P3, PT, R6, RZ, PT ;  /* 0x000000ff0600720c */ /* 0x000fe20003f65270 */
[----:B------:R-:W1:Y:S01]  /*1100*/  I2F.RP R2, R5 ;  /* 0x0000000500027306 */ /* 0x000e620000209400 */
[----:B------:R-:W-:Y:S02]  /*1110*/  USEL UR35, UR22, URZ, UP2 ;  /* 0x0000003f16237287 */ /* 0x000fe40009000000 */
[----:B------:R-:W-:Y:S02]  /*1120*/  ULEA.HI UR39, UR23, UR16, URZ, 0x7 ;  /* 0x0000001017277291 */ /* 0x000fe4000f8f383f */
[----:B--2---:R-:W-:Y:S01]  /*1130*/  UIMAD.WIDE.U32 UR30, UR14, UR12, URZ ;  /* 0x0000000c0e1e72a5 */ /* 0x004fe2000f8e003f */
[----:B------:R-:W-:Y:S01]  /*1140*/  ULDC.U8 UR37, c[0x0][0x3d8] ;  /* 0x0000f60000257ab9 */ /* 0x000fe20000000000 */
[----:B------:R-:W-:-:S02]  /*1150*/  @UP0 ULDC.64 UR22, c[0x0][0x248] ;  /* 0x0000920000160ab9 */ /* 0x000fc40000000a00 */
[----:B------:R-:W-:Y:S02]  /*1160*/  UIMAD UR50, UR14, UR13, UR31 ;  /* 0x0000000d0e3272a4 */ /* 0x000fe4000f8e021f */
[----:B------:R-:W-:Y:S01]  /*1170*/  USHF.L.U32 UR14, UR45, 0x7, URZ ;  /* 0x000000072d0e7899 */ /* 0x000fe2000800063f */
[----:B------:R-:W-:Y:S01]  /*1180*/  @UP1 ULDC.64 UR12, c[0x0][0x420] ;  /* 0x00010800000c1ab9 */ /* 0x000fe20000000a00 */
[----:B------:R-:W-:Y:S01]  /*1190*/  UIMAD UR16, UR34, UR45, URZ ;  /* 0x0000002d221072a4 */ /* 0x000fe2000f8e023f */
[----:B-1----:R-:W1:Y:S01]  /*11a0*/  MUFU.RCP R2, R2 ;  /* 0x0000000200027308 */ /* 0x002e620000001000 */
[----:B------:R-:W-:Y:S02]  /*11b0*/  USEL UR33, UR14, URZ, UP2 ;  /* 0x0000003f0e217287 */ /* 0x000fe40009000000 */
[----:B------:R-:W-:Y:S02]  /*11c0*/  UIMAD.WIDE.U32 UR14, UR6, UR24, URZ ;  /* 0x00000018060e72a5 */ /* 0x000fe4000f8e003f */
[----:B------:R-:W-:-:S02]  /*11d0*/  @UP1 UIMAD.WIDE.U32 UR42, UR6, UR12, URZ ;  /* 0x0000000c062a12a5 */ /* 0x000fc4000f8e003f */
[----:B------:R-:W-:Y:S02]  /*11e0*/  @!UP1 UIMAD UR12, UR57, UR8, URZ ;  /* 0x00000008390c92a4 */ /* 0x000fe4000f8e023f */
[----:B------:R-:W-:Y:S02]  /*11f0*/  USEL UR56, UR20, UR14, !UP1 ;  /* 0x0000000e14387287 */ /* 0x000fe4000c800000 */
[----:B------:R-:W-:Y:S01]  /*1200*/  UIADD3 UR48, UR21, UR27, URZ ;  /* 0x0000001b15307290 */ /* 0x000fe2000fffe03f */
[----:B------:R-:W-:Y:S01]  /*1210*/  ULDC UR61, c[0x0][0x2dc] ;  /* 0x0000b700003d7ab9 */ /* 0x000fe20000000800 */
[----:B------:R-:W-:Y:S01]  /*1220*/  ULDC UR60, c[0x0][0x270] ;  /* 0x00009c00003c7ab9 */ /* 0x000fe20000000800 */
[----:B------:R-:W-:Y:S01]  /*1230*/  UISETP.NE.AND UP3, UPT, UR37, URZ, UPT ;  /* 0x0000003f2500728c */ /* 0x000fe2000bf65270 */
[----:B-1----:R-:W-:Y:S01]  /*1240*/  VIADD R2, R2, 0xffffffe ;  /* 0x0ffffffe02027836 */ /* 0x002fe20000000000 */
[----:B------:R-:W-:Y:S02]  /*1250*/  @UP0 UIMAD.WIDE.U32 UR20, UR19, UR22, URZ ;  /* 0x00000016131402a5 */ /* 0x000fe4000f8e003f */
[----:B------:R-:W-:Y:S01]  /*1260*/  @UP1 UIMAD UR47, UR6, UR13, UR43 ;  /* 0x0000000d062f12a4 */ /* 0x000fe2000f8e022b */
[----:B------:R-:W1:Y:S01]  /*1270*/  F2I.FTZ.U32.TRUNC.NTZ R3, R2 ;  /* 0x0000000200037305 */ /* 0x000e62000021f000 */
[----:B------:R-:W-:-:S02]  /*1280*/  @!UP1 UIMAD.WIDE.U32 UR40, UR45, UR8, URZ ;  /* 0x000000082d2892a5 */ /* 0x000fc4000f8e003f */
[----:B------:R-:W-:Y:S02]  /*1290*/  @!UP1 UIMAD UR32, UR45, UR9, UR12 ;  /* 0x000000092d2092a4 */ /* 0x000fe4000f8e020c */
[----:B------:R-:W-:Y:S02]  /*12a0*/  UIMAD UR26, UR6, UR25, URZ ;  /* 0x00000019061a72a4 */ /* 0x000fe4000f8e023f */
[----:B------:R-:W-:Y:S01]  /*12b0*/  @UP0 UIMAD UR19, UR19, UR23, URZ ;  /* 0x00000017131302a4 */ /* 0x000fe2000f8e023f */
[----:B------:R-:W-:Y:S01]  /*12c0*/  ULDC.U8 UR38, c[0x0][0x480] ;  /* 0x0001200000267ab9 */ /* 0x000fe20000000000 */
[----:B------:R-:W-:Y:S02]  /*12d0*/  UIMAD.WIDE UR8, UR61, UR60, URZ ;  /* 0x0000003c3d0872a5 */ /* 0x000fe4000f8e023f */
[----:B------:R-:W-:Y:S02]  /*12e0*/  UIMAD.WIDE.U32 UR12, UR45, UR58, URZ ;  /* 0x0000003a2d0c72a5 */ /* 0x000fe4000f8e003f */
[----:B------:R-:W-:Y:S01]  /*12f0*/  UIMAD UR16, UR57, UR58, UR16 ;  /* 0x0000003a391072a4 */ /* 0x000fe2000f8e0210 */
[----:B-1----:R-:W-:Y:S01]  /*1300*/  IMAD.MOV R0, RZ, RZ, -R3 ;  /* 0x000000ffff007224 */ /* 0x002fe200078e0a03 */
[----:B------:R-:W-:Y:S01]  /*1310*/  UISETP.NE.AND UP4, UPT, UR38, URZ, UPT ;  /* 0x0000003f2600728c */ /* 0x000fe2000bf85270 */
[----:B------:R-:W-:Y:S01]  /*1320*/  IMAD.MOV.U32 R2, RZ, RZ, RZ ;  /* 0x000000ffff027224 */ /* 0x000fe200078e00ff */
[----:B------:R-:W-:Y:S01]  /*1330*/  @UP1 UIADD3 UR48, UR15, UR26, URZ ;  /* 0x0000001a0f301290 */ /* 0x000fe2000fffe03f */
[----:B------:R-:W-:Y:S01]  /*1340*/  IMAD R0, R0, R5, RZ ;  /* 0x0000000500007224 */ /* 0x000fe200078e02ff */
[----:B------:R-:W-:-:S02]  /*1350*/  @UP0 UIADD3 UR38, UR21, UR19, URZ ;  /* 0x0000001315260290 */ /* 0x000fc4000fffe03f */
[----:B------:R-:W-:Y:S01]  /*1360*/  UIMAD.WIDE.U32 UR14, UR8, UR12, URZ ;  /* 0x0000000c080e72a5 */ /* 0x000fe2000f8e003f */
[----:B------:R-:W-:Y:S01]  /*1370*/  IMAD.HI.U32 R0, R3, R0, R2 ;  /* 0x0000000003007227 */ /* 0x000fe200078e0002 */
[----:B------:R-:W-:Y:S01]  /*1380*/  MOV R2, R4 ;  /* 0x0000000400027202 */ /* 0x000fe20000000f00 */
[----:B------:R-:W-:Y:S02]  /*1390*/  UIMAD UR19, UR9, UR12, URZ ;  /* 0x0000000c091372a4 */ /* 0x000fe4000f8e023f */
[----:B------:R-:W-:Y:S02]  /*13a0*/  UIADD3 UR16, UR13, UR16, URZ ;  /* 0x000000100d107290 */ /* 0x000fe4000fffe03f */
[----:B------:R-:W-:Y:S01]  /*13b0*/  IMAD.HI.U32 R0, R0, R2, RZ ;  /* 0x0000000200007227 */ /* 0x000fe200078e00ff */
[----:B------:R-:W-:Y:S01]  /*13c0*/  UIMAD.WIDE.U32 UR12, UR8, UR6, URZ ;  /* 0x00000006080c72a5 */ /* 0x000fe2000f8e003f */
[----:B------:R-:W-:Y:S02]  /*13d0*/  ULDC UR51, c[0x0][0x2c4] ;  /* 0x0000b10000337ab9 */ /* 0x000fe40000000800 */
[----:B------:R-:W-:Y:S01]  /*13e0*/  IMAD.MOV R3, RZ, RZ, -R0 ;  /* 0x000000ffff037224 */ /* 0x000fe200078e0a00 */
[----:B------:R-:W-:-:S02]  /*13f0*/  UIMAD UR16, UR8, UR16, UR19 ;  /* 0x00000010081072a4 */ /* 0x000fc4000f8e0213 */
[----:B------:R-:W-:Y:S01]  /*1400*/  @UP3 UIMAD UR19, UR45, UR51, URZ ;  /* 0x000000332d1332a4 */ /* 0x000fe2000f8e023f */
[C---:B------:R-:W-:Y:S01]  /*1410*/  IMAD R2, R5.reuse, R3, R2 ;  /* 0x0000000305027224 */ /* 0x040fe200078e0202 */
[----:B------:R-:W-:Y:S02]  /*1420*/  USEL UR54, UR14, UR12, !UP1 ;  /* 0x0000000c0e367287 */ /* 0x000fe4000c800000 */
[----:B------:R-:W-:Y:S02]  /*1430*/  ULOP3.LUT UR12, UR39, 0xffffff80, URZ, 0xc0, !UPT ;  /* 0xffffff80270c7892 */ /* 0x000fe4000f8ec03f */
[----:B------:R-:W-:Y:S01]  /*1440*/  ISETP.GT.U32.AND P1, PT, R5, R2, PT ;  /* 0x000000020500720c */ /* 0x000fe20003f24070 */
[----:B------:R-:W-:Y:S01]  /*1450*/  @UP3 USEL UR14, UR19, UR6, !UP1 ;  /* 0x00000006130e3287 */ /* 0x000fe2000c800000 */
[----:B------:R-:W-:Y:S01]  /*1460*/  @UP0 UMOV UR37, UR20 ;  /* 0x0000001400250c82 */ /* 0x000fe20008000000 */
[----:B------:R-:W-:Y:S01]  /*1470*/  UIADD3 UR12, UR12, -0x80, URZ ;  /* 0xffffff800c0c7890 */ /* 0x000fe2000fffe03f */
[----:B------:R-:W-:Y:S01]  /*1480*/  @UP3 ULDC UR20, c[0x0][0x2e4] ;  /* 0x0000b90000143ab9 */ /* 0x000fe20000000800 */
[----:B------:R-:W-:-:S02]  /*1490*/  UIADD3 UR46, UR15, UR16, URZ ;  /* 0x000000100f2e7290 */ /* 0x000fc4000fffe03f */
[----:B------:R-:W-:Y:S02]  /*14a0*/  @!UP3 UIMAD UR15, UR45, UR60, UR55 ;  /* 0x0000003c2d0fb2a4 */ /* 0x000fe4000f8e0237 */
[----:B------:R-:W-:-:S04]  /*14b0*/  @UP3 UIMAD UR34, UR55, UR20, UR14 ;  /* 0x00000014372232a4 */ /* 0x000fc8000f8e020e */
[----:B------:R-:W-:Y:S01]  /*14c0*/  @!P1 IMAD.IADD R2, R2, 0x1, -R5 ;  /* 0x0000000102029824 */ /* 0x000fe200078e0a05 */
[----:B------:R-:W-:Y:S01]  /*14d0*/  USHF.R.S32.HI UR19, URZ, 0x1f, UR12 ;  /* 0x0000001f3f137899 */ /* 0x000fe2000801140c */
[----:B------:R-:W-:Y:S01]  /*14e0*/  @!P1 IADD3 R0, R0, 0x1, RZ ;  /* 0x0000000100009810 */ /* 0x000fe20007ffe0ff */
[----:B------:R-:W-:Y:S01]  /*14f0*/  UIADD3 UR14, UP2, UR12, UR33, URZ ;  /* 0x000000210c0e7290 */ /* 0x000fe2000ff5e03f */
[----:B------:R-:W-:Y:S01]  /*1500*/  PLOP3.LUT P1, PT, PT, PT, UP0, 0x80, 0x0 ;  /* 0x000000000000781c */ /* 0x000fe20003f2f008 */
[----:B------:R-:W-:Y:S01]  /*1510*/  @!UP3 UIMAD UR34, UR15, UR51, URZ ;  /* 0x000000330f22b2a4 */ /* 0x000fe2000f8e023f */
[----:B------:R-:W-:Y:S01]  /*1520*/  ISETP.GE.U32.AND P0, PT, R2, R5, PT ;  /* 0x000000050200720c */ /* 0x000fe20003f06070 */
[----:B------:R-:W-:Y:S01]  /*1530*/  UIMAD UR15, UR9, UR6, URZ ;  /* 0x00000006090f72a4 */ /* 0x000fe2000f8e023f */
[----:B------:R-:W-:Y:S01]  /*1540*/  LOP3.LUT R2, R6, UR55, RZ, 0x3c, !PT ;  /* 0x0000003706027c12 */ /* 0x000fe2000f8e3cff */
[----:B------:R-:W-:Y:S02]  /*1550*/  UIADD3.X UR16, UR19, UR35, URZ, UP2, !UPT ;  /* 0x0000002313107290 */ /* 0x000fe400097fe43f */
[----:B------:R-:W-:Y:S01]  /*1560*/  UIMAD UR9, UR9, UR14, URZ ;  /* 0x0000000e090972a4 */ /* 0x000fe2000f8e023f */
[----:B------:R-:W-:Y:S01]  /*1570*/  ISETP.GE.AND P2, PT, R2, RZ, PT ;  /* 0x000000ff0200720c */ /* 0x000fe20003f46270 */
[----:B------:R-:W-:-:S02]  /*1580*/  @UP0 UIADD3 UR31, UR18, UR28, URZ ;  /* 0x0000001c121f0290 */ /* 0x000fc4000fffe03f */
        /* <DEDUP_REMOVED lines=8> */
[----:B------:R-:W-:Y:S02]  /*1610*/  UIMAD UR49, UR55, UR61, URZ ;  /* 0x0000003d373172a4 */ /* 0x000fe4000f8e023f */
[----:B------:R-:W-:-:S02]  /*1620*/  @UP0 UIMAD UR14, UR31, UR21, URZ ;  /* 0x000000151f0e02a4 */ /* 0x000fc4000f8e023f */
[----:B------:R-:W-:Y:S01]  /*1630*/  @!UP1 UIADD3 UR47, UR41, UR32, URZ ;  /* 0x00000020292f9290 */ /* 0x000fe2000fffe03f */
[----:B------:R-:W-:Y:S01]  /*1640*/  @!P2 IADD3 R13, -R13, RZ, RZ ;  /* 0x000000ff0d0da210 */ /* 0x000fe20007ffe1ff */
[----:B------:R-:W-:Y:S01]  /*1650*/  USEL UR52, UR50, URZ, UP4 ;  /* 0x0000003f32347287 */ /* 0x000fe2000a000000 */
[----:B------:R-:W-:Y:S01]  /*1660*/  @!P3 LOP3.LUT R13, RZ, R6, RZ, 0x33, !PT ;  /* 0x00000006ff0db212 */ /* 0x000fe200078e33ff */
[----:B------:R-:W-:Y:S02]  /*1670*/  USHF.R.S32.HI UR44, URZ, 0x1f, UR29 ;  /* 0x0000001f3f2c7899 */ /* 0x000fe4000801141d */
        /* <DEDUP_REMOVED lines=18> */
.L_x_604:
[----:B------:R-:W-:Y:S05]  /*17a0*/  @P1 BRA `(.L_x_605) ;  /* 0x0000000000301947 */ /* 0x000fea0003800000 */
        /* <DEDUP_REMOVED lines=12> */
.L_x_605:
        /* <DEDUP_REMOVED lines=11> */
.L_x_606:
[----:B------:R-:W-:-:S04]  /*1920*/  UIMAD UR6, UR45, UR60, UR55 ;  /* 0x0000003c2d0672a4 */ /* 0x000fc8000f8e0237 */
[----:B------:R-:W-:-:S12]  /*1930*/  UIMAD UR6, UR6, UR58, URZ ;  /* 0x0000003a060672a4 */ /* 0x000fd8000f8e023f */
.L_x_607:
[----:B------:R-:W1:Y:S01]  /*1940*/  S2R R20, SR_TID.X ;  /* 0x0000000000147919 */ /* 0x000e620000002100 */
[----:B------:R-:W2:Y:S01]  /*1950*/  LDC.64 R4, c[0x0][0x420] ;  /* 0x00010800ff047b82 */ /* 0x000ea20000000a00 */
[--C-:B------:R-:W-:Y:S01]  /*1960*/  SHF.R.S32.HI R25, RZ, 0x1f, R188.reuse ;  /* 0x0000001fff197819 */ /* 0x100fe200000114bc */
[----:B------:R-:W-:Y:S01]  /*1970*/  UIADD3 UR27, UR12, UR6, URZ ;  /* 0x000000060c1b7290 */ /* 0x000fe2000fffe03f */
[----:B------:R-:W-:Y:S01]  /*1980*/  IADD3 R6, P0, R188, UR8, RZ ;  /* 0x00000008bc067c10 */ /* 0x000fe2000ff1e0ff */
[----:B------:R-:W-:Y:S01]  /*1990*/  UIMAD UR6, UR61, UR60, URZ ;  /* 0x0000003c3d0672a4 */ /* 0x000fe2000f8e023f */
[----:B------:R-:W-:Y:S01]  /*19a0*/  IMAD.MOV.U32 R24, RZ, RZ, R188 ;  /* 0x000000ffff187224 */ /* 0x000fe200078e00bc */
[----:B------:R-:W-:Y:S01]  /*19b0*/  USHF.R.S32.HI UR58, URZ, 0x1f, UR55 ;  /* 0x0000001f3f3a7899 */ /* 0x000fe20008011437 */
[----:B------:R-:W-:Y:S01]  /*19c0*/  IADD3.X R7, R25, UR47, RZ, P0, !PT ;  /* 0x0000002f19077c10 */ /* 0x000fe200087fe4ff */
[----:B------:R-:W-:Y:S01]  /*19d0*/  ULDC.64 UR8, c[0x0][0x428] ;  /* 0x00010a0000087ab9 */ /* 0x000fe20000000a00 */
[----:B------:R-:W-:Y:S01]  /*19e0*/  ULDC.64 UR14, c[0x0][0x258] ;  /* 0x00009600000e7ab9 */ /* 0x000fe20000000a00 */
[----:B------:R-:W-:Y:S01]  /*19f0*/  UIMAD UR13, UR58, UR8, URZ ;  /* 0x000000083a0d72a4 */ /* 0x000fe2000f8e023f */
[----:B------:R3:W-:Y:S01]  /*1a00*/  STL.64 [R1+0x10], R24 ;  /* 0x0000101801007387 */ /* 0x0007e20000100a00 */
[----:B------:R-:W-:Y:S01]  /*1a10*/  UIADD3 UR16, UR12, UR34, URZ ;  /* 0x000000220c107290 */ /* 0x000fe2000fffe03f */
[----:B------:R-:W-:Y:S01]  /*1a20*/  BSSY B1, `(.L_x_603) ;  /* 0x0000a54000017945 */ /* 0x000fe20003800000 */
[----:B------:R-:W-:Y:S01]  /*1a30*/  UISETP.GE.AND UP2, UPT, UR36, 0x1, UPT ;  /* 0x000000012400788c */ /* 0x000fe2000bf46270 */
[----:B------:R-:W-:Y:S01]  /*1a40*/  ULDC.64 UR30, c[0x0][0x2b0] ;  /* 0x0000ac00001e7ab9 */ /* 0x000fe20000000a00 */
[----:B------:R-:W-:Y:S01]  /*1a50*/  ULDC.64 UR40, c[0x0][0x210] ;  /* 0x0000840000287ab9 */ /* 0x000fe20000000a00 */
[----:B------:R-:W-:Y:S01]  /*1a60*/  ULDC.64 UR34, c[0x0][0x3e0] ;  /* 0x0000f80000227ab9 */ /* 0x000fe20000000a00 */
[----:B------:R-:W-:Y:S01]  /*1a70*/  ULDC.64 UR42, c[0x0][0x478] ;  /* 0x00011e00002a7ab9 */ /* 0x000fe20000000a00 */
[----:B------:R-:W-:Y:S01]  /*1a80*/  ULEA.HI.SX32 UR39, UR39, 0xffffffff, 0x19 ;  /* 0xffffffff27277891 */ /* 0x000fe2000f8fca3f */
[----:B--2---:R-:W-:-:S02]  /*1a90*/  IMAD R3, R4, UR19, RZ ;  /* 0x0000001304037c24 */ /* 0x004fc4000f8e02ff */
[----:B------:R-:W-:Y:S01]  /*1aa0*/  IMAD.WIDE.U32 R6, R4, UR12, R6 ;  /* 0x0000000c04067c25 */ /* 0x000fe2000f8e0006 */
[----:B-1----:R-:W-:-:S04]  /*1ab0*/  SHF.R.S32.HI R21, RZ, 0x1f, R20 ;  /* 0x0000001fff157819 */ /* 0x002fc80000011414 */
[CC--:B------:R-:W-:Y:S02]  /*1ac0*/  LEA.HI R2, R21.reuse, R20.reuse, RZ, 0x3 ;  /* 0x0000001415027211 */ /* 0x0c0fe400078f18ff */
[----:B------:R-:W-:Y:S02]  /*1ad0*/  LEA.HI R10, R21, R20, RZ, 0x5 ;  /* 0x00000014150a7211 */ /* 0x000fe400078f28ff */
[----:B------:R-:W-:Y:S02]  /*1ae0*/  SHF.R.S32.HI R2, RZ, 0x3, R2 ;  /* 0x00000003ff027819 */ /* 0x000fe40000011402 */
[----:B------:R-:W-:Y:S02]  /*1af0*/  LOP3.LUT R0, R10, 0xffffffe0, RZ, 0xc0, !PT ;  /* 0xffffffe00a007812 */ /* 0x000fe400078ec0ff */
[----:B------:R-:W-:Y:S02]  /*1b00*/  SHF.R.S32.HI R19, RZ, 0x1f, R2 ;  /* 0x0000001fff137819 */ /* 0x000fe40000011402 */
[----:B------:R-:W-:Y:S01]  /*1b10*/  IADD3 R8, P0, R2, UR12, RZ ;  /* 0x0000000c02087c10 */ /* 0x000fe2000ff1e0ff */
[----:B------:R-:W-:Y:S01]  /*1b20*/  IMAD.IADD R9, R20, 0x1, -R0 ;  /* 0x0000000114097824 */ /* 0x000fe200078e0a00 */
[----:B------:R-:W-:Y:S01]  /*1b30*/  SHF.R.S32.HI R10, RZ, 0x5, R10 ;  /* 0x00000005ff0a7819 */ /* 0x000fe2000001140a */
[----:B------:R-:W-:Y:S01]  /*1b40*/  IMAD R0, R5, UR12, R3 ;  /* 0x0000000c05007c24 */ /* 0x000fe2000f8e0203 */
[----:B------:R-:W-:Y:S01]  /*1b50*/  IADD3.X R3, R19, UR19, RZ, P0, !PT ;  /* 0x0000001313037c10 */ /* 0x000fe200087fe4ff */
[----:B------:R-:W-:-:S02]  /*1b60*/  UIMAD UR19, UR55, UR9, UR13 ;  /* 0x00000009371372a4 */ /* 0x000fc4000f8e020d */
[----:B------:R-:W-:Y:S01]  /*1b70*/  IMAD R11, R10, UR6, R9 ;  /* 0x000000060a0b7c24 */ /* 0x000fe2000f8e0209 */
[----:B------:R-:W-:Y:S01]  /*1b80*/  USHF.L.U32 UR6, UR6, 0x7, URZ ;  /* 0x0000000706067899 */ /* 0x000fe2000800063f */
[----:B------:R-:W-:Y:S01]  /*1b90*/  IMAD R3, R3, UR24, RZ ;  /* 0x0000001803037c24 */ /* 0x000fe2000f8e02ff */
[----:B------:R-:W-:Y:S01]  /*1ba0*/  UIMAD UR12, UR58, UR14, URZ ;  /* 0x0000000e3a0c72a4 */ /* 0x000fe2000f8e023f */
[----:B------:R-:W-:Y:S01]  /*1bb0*/  IMAD.U32 R10, RZ, RZ, UR8 ;  /* 0x00000008ff0a7e24 */ /* 0x000fe2000f8e00ff */
[----:B------:R-:W-:Y:S01]  /*1bc0*/  UIADD3 UR13, UP1, UP0, UR26, UR6, UR49 ;  /* 0x000000061a0d7290 */ /* 0x000fe2000f83e031 */
[C---:B------:R-:W-:Y:S01]  /*1bd0*/  IMAD R3, R8.reuse, UR25, R3 ;  /* 0x0000001908037c24 */ /* 0x040fe2000f8e0203 */
[----:B------:R-:W-:Y:S01]  /*1be0*/  USHF.R.S32.HI UR6, URZ, 0x1f, UR6 ;  /* 0x0000001f3f067899 */ /* 0x000fe20008011406 */
[----:B------:R-:W-:Y:S01]  /*1bf0*/  IMAD.WIDE.U32 R8, R8, UR24, R24 ;  /* 0x0000001808087c25 */ /* 0x000fe2000f8e0018 */
[----:B------:R-:W-:Y:S02]  /*1c00*/  UIMAD UR15, UR55, UR15, UR12 ;  /* 0x0000000f370f72a4 */ /* 0x000fe4000f8e020c */
[----:B------:R-:W-:Y:S01]  /*1c10*/  UIADD3.X UR6, UR50, UR6, UR53, UP1, UP0 ;  /* 0x0000000632067290 */ /* 0x000fe20008fe0435 */
[----:B------:R-:W-:Y:S01]  /*1c20*/  IMAD.IADD R7, R7, 0x1, R0 ;  /* 0x0000000107077824 */ /* 0x000fe200078e0200 */
[----:B------:R-:W-:Y:S01]  /*1c30*/  IADD3 R8, P0, R8, UR56, RZ ;  /* 0x0000003808087c10 */ /* 0x000fe2000ff1e0ff */
[----:B------:R-:W-:Y:S01]  /*1c40*/  UIADD3 UR12, UP1, UP0, UR51, UR13, UR54 ;  /* 0x0000000d330c7290 */ /* 0x000fe2000f83e036 */
[----:B------:R-:W-:Y:S01]  /*1c50*/  IMAD.U32 R0, RZ, RZ, UR14 ;  /* 0x0000000eff007e24 */ /* 0x000fe2000f8e00ff */
[----:B------:R-:W-:Y:S01]  /*1c60*/  UIMAD.WIDE UR8, UR16, 0x4, UR30 ;  /* 0x00000004100878a5 */ /* 0x000fe2000f8e021e */
[----:B------:R-:W-:Y:S01]  /*1c70*/  IMAD.WIDE.U32 R6, R10, UR55, R6 ;  /* 0x000000370a067c25 */ /* 0x000fe2000f8e0006 */
[----:B------:R-:W-:Y:S01]  /*1c80*/  IADD3.X R9, R9, UR48, R3, P0, !PT ;  /* 0x0000003009097c10 */ /* 0x000fe200087fe403 */
[----:B------:R-:W-:Y:S01]  /*1c90*/  UIADD3.X UR6, UR52, UR6, UR46, UP1, UP0 ;  /* 0x0000000634067290 */ /* 0x000fe20008fe042e */
[----:B------:R-:W-:Y:S01]  /*1ca0*/  PLOP3.LUT P0, PT, PT, PT, UP2, 0x80, 0x0 ;  /* 0x000000000000781c */ /* 0x000fe20003f0f028 */
[----:B------:R-:W-:Y:S01]  /*1cb0*/  VIADD R7, R7, UR19 ;  /* 0x0000001307077c36 */ /* 0x000fe20008000000 */
[----:B------:R-:W-:Y:S01]  /*1cc0*/  ULDC.64 UR30, c[0x0][0x400] ;  /* 0x00010000001e7ab9 */ /* 0x000fe20000000a00 */
[----:B------:R-:W-:Y:S01]  /*1cd0*/  IMAD R3, R19, R4, RZ ;  /* 0x0000000413037224 */ /* 0x000fe200078e02ff */
[----:B------:R-:W-:Y:S01]  /*1ce0*/  UIMAD.WIDE UR26, UR27, 0x4, UR42 ;  /* 0x000000041b1a78a5 */ /* 0x000fe2000f8e022a */
[----:B------:R-:W-:Y:S01]  /*1cf0*/  IMAD.WIDE.U32 R8, R0, UR55, R8 ;  /* 0x0000003700087c25 */ /* 0x000fe2000f8e0008 */
[----:B------:R-:W-:-:S03]  /*1d00*/  IADD3 R0, P1, R11, UR12, RZ ;  /* 0x0000000c0b007c10 */ /* 0x000fc6000ff3e0ff */
[----:B------:R-:W-:Y:S01]  /*1d10*/  IMAD.WIDE.U32 R6, R2, R4, R6 ;  /* 0x0000000402067225 */ /* 0x000fe200078e0006 */
[----:B------:R-:W-:Y:S02]  /*1d20*/  LEA.HI.X.SX32 R10, R11, UR6, 0x1, P1 ;  /* 0x000000060b0a7c11 */ /* 0x000fe400088f0eff */
[----:B------:R-:W-:Y:S01]  /*1d30*/  LEA R221, P1, R0, UR30, 0x2 ;  /* 0x0000001e00dd7c11 */ /* 0x000fe2000f8210ff */
[----:B------:R-:W-:Y:S01]  /*1d40*/  IMAD R3, R2, R5, R3 ;  /* 0x0000000502037224 */ /* 0x000fe200078e0203 */
[----:B------:R-:W-:Y:S01]  /*1d50*/  LEA R12, P2, R6, UR34, 0x1 ;  /* 0x00000022060c7c11 */ /* 0x000fe2000f8408ff */
[----:B------:R-:W-:Y:S01]  /*1d60*/  VIADD R9, R9, UR15 ;  /* 0x0000000f09097c36 */ /* 0x000fe20008000000 */
[----:B------:R-:W-:Y:S01]  /*1d70*/  LEA R11, P3, R8, UR40, 0x1 ;  /* 0x00000028080b7c11 */ /* 0x000fe2000f8608ff */
[----:B------:R-:W-:Y:S01]  /*1d80*/  IMAD.IADD R3, R7, 0x1, R3 ;  /* 0x0000000107037824 */ /* 0x000fe200078e0203 */
[----:B------:R-:W-:Y:S02]  /*1d90*/  LEA.HI.X R220, R0, UR31, R10, 0x2, P1 ;  /* 0x0000001f00dc7c11 */ /* 0x000fe400088f140a */
[----:B------:R-:W-:-:S02]  /*1da0*/  LEA.HI.X R9, R8, UR41, R9, 0x1, P3 ;  /* 0x0000002908097c11 */ /* 0x000fc400098f0c09 */
[----:B------:R-:W-:Y:S01]  /*1db0*/  LEA.HI.X R6, R6, UR35, R3, 0x1, P2 ;  /* 0x0000002306067c11 */ /* 0x000fe200090f0c03 */
[----:B---3--:R-:W-:Y:S06]  /*1dc0*/  @!P0 BRA `(.L_x_608) ;  /* 0x00000094003c8947 */ /* 0x008fec0003800000 */
[----:B------:R-:W2:Y:S01]  /*1dd0*/  LDL R15, [R1] ;  /* 0x00000000010f7983 */ /* 0x000ea20000100800 */
[----:B------:R-:W-:Y:S01]  /*1de0*/  PLOP3.LUT P1, PT, PT, PT, UP4, 0x80, 0x0 ;  /* 0x000000000000781c */ /* 0x000fe20003f2f048 */
[----:B------:R-:W-:Y:S01]  /*1df0*/  UMOV UR13, UR9 ;  /* 0x00000009000d7c82 */ /* 0x000fe20008000000 */
[----:B------:R-:W-:Y:S01]  /*1e00*/  UMOV UR9, UR39 ;  /* 0x0000002700097c82 */ /* 0x000fe20008000000 */
[----:B------:R-:W-:Y:S01]  /*1e10*/  UMOV UR14, UR8 ;  /* 0x00000008000e7c82 */ /* 0x000fe20008000000 */
[----:B------:R-:W-:Y:S01]  /*1e20*/  UIMAD UR6, UR9, -0x80, UR36 ;  /* 0xffffff80090678a4 */ /* 0x000fe2000f8e0224 */
[C---:B------:R-:W-:Y:S01]  /*1e30*/  VIADD R10, R2.reuse, 0x20 ;  /* 0x00000020020a7836 */ /* 0x040fe20000000000 */
[----:B------:R-:W-:Y:S01]  /*1e40*/  ULEA.HI UR8, UR9, UR9, URZ, 0x1 ;  /* 0x0000000909087291 */ /* 0x000fe2000f8f083f */
[C---:B------:R-:W-:Y:S01]  /*1e50*/  VIADD R17, R2.reuse, 0x40 ;  /* 0x0000004002117836 */ /* 0x040fe20000000000 */
[----:B------:R-:W-:Y:S01]  /*1e60*/  UMOV UR16, UR26 ;  /* 0x0000001a00107c82 */ /* 0x000fe20008000000 */
[C---:B------:R-:W-:Y:S01]  /*1e70*/  VIADD R18, R2.reuse, 0x60 ;  /* 0x0000006002127836 */ /* 0x040fe20000000000 */
[----:B------:R-:W-:Y:S01]  /*1e80*/  ISETP.GE.AND P5, PT, R2, UR6, PT ;  /* 0x0000000602007c0c */ /* 0x000fe2000bfa6270 */
[----:B------:R-:W-:Y:S01]  /*1e90*/  ULOP3.LUT UR8, UR8, 0xfffffffe, URZ, 0xc0, !UPT ;  /* 0xfffffffe08087892 */ /* 0x000fe2000f8ec03f */
[----:B------:R-:W-:Y:S01]  /*1ea0*/  BSSY B0, `(.L_x_609) ;  /* 0x000001b000007945 */ /* 0x000fe20003800000 */
[----:B------:R-:W-:Y:S01]  /*1eb0*/  UMOV UR15, UR27 ;  /* 0x0000001b000f7c82 */ /* 0x000fe20008000000 */
[----:B------:R-:W-:Y:S01]  /*1ec0*/  IMAD.MOV.U32 R226, RZ, RZ, R11 ;  /* 0x000000ffffe27224 */ /* 0x000fe200078e000b */
[----:B------:R-:W-:Y:S01]  /*1ed0*/  UIADD3 UR8, UR9, -UR8, URZ ;  /* 0x8000000809087290 */ /* 0x000fe2000fffe03f */
[----:B------:R-:W-:Y:S01]  /*1ee0*/  ISETP.GE.AND P4, PT, R10, UR6, PT ;  /* 0x000000060a007c0c */ /* 0x000fe2000bf86270 */
[----:B------:R-:W-:Y:S01]  /*1ef0*/  IMAD.MOV.U32 R227, RZ, RZ, R12 ;  /* 0x000000ffffe37224 */ /* 0x000fe200078e000c */
[----:B------:R-:W-:Y:S01]  /*1f00*/  @P1 BAR.SYNC.DEFER_BLOCKING 0x0 ;  /* 0x0000000000001b1d */ /* 0x000fe20000010000 */
[----:B------:R-:W-:Y:S01]  /*1f10*/  UISETP.NE.AND UP0, UPT, UR8, 0x1, UPT ;  /* 0x000000010800788c */ /* 0x000fe2000bf05270 */
[----:B------:R-:W-:Y:S01]  /*1f20*/  ISETP.GE.AND P3, PT, R17, UR6, PT ;  /* 0x0000000611007c0c */ /* 0x000fe2000bf66270 */
[----:B------:R-:W-:Y:S01]  /*1f30*/  IMAD.MOV.U32 R228, RZ, RZ, R6 ;  /* 0x000000ffffe47224 */ /* 0x000fe200078e0006 */
[----:B------:R-:W-:-:S03]  /*1f40*/  ISETP.GE.AND P2, PT, R18, UR6, PT ;  /* 0x0000000612007c0c */ /* 0x000fc6000bf46270 */
[----:B------:R-:W-:Y:S02]  /*1f50*/  PLOP3.LUT P0, PT, PT, PT, UP0, 0x80, 0x0 ;  /* 0x000000000000781c */ /* 0x000fe40003f0f008 */
[C---:B--2---:R-:W-:Y:S01]  /*1f60*/  LEA R0, R15.reuse, UR4, 0x1 ;  /* 0x000000040f007c11 */ /* 0x044fe2000f8e08ff */
[----:B------:R-:W-:-:S04]  /*1f70*/  VIADD R3, R15, 0x2000 ;  /* 0x000020000f037836 */ /* 0x000fc80000000000 */
[----:B------:R1:W-:Y:S01]  /*1f80*/  @P5 STS.128 [R0+0x8000], RZ ;  /* 0x008000ff00005388 */ /* 0x0003e20000000c00 */
[----:B------:R-:W-:Y:S01]  /*1f90*/  SEL R3, R3, R15, !P0 ;  /* 0x0000000f03037207 */ /* 0x000fe20004000000 */
[----:B------:R-:W-:Y:S06]  /*1fa0*/  @P5 BRA `(.L_x_610) ;  /* 0x0000000000285947 */ /* 0x000fec0003800000 */
        /* <DEDUP_REMOVED lines=10> */
.L_x_610:
[----:B------:R-:W-:Y:S05]  /*2050*/  BSYNC B0 ;  /* 0x0000000000007941 */ /* 0x000fea0003800000 */
.L_x_609:
        /* <DEDUP_REMOVED lines=14> */
.L_x_612:
[----:B------:R-:W-:Y:S05]  /*2140*/  BSYNC B0 ;  /* 0x0000000000007941 */ /* 0x000fea0003800000 */
.L_x_611:
        /* <DEDUP_REMOVED lines=13> */
.L_x_614:
[----:B------:R-:W-:Y:S05]  /*2220*/  BSYNC B0 ;  /* 0x0000000000007941 */ /* 0x000fea0003800000 */
.L_x_613:
        /* <DEDUP_REMOVED lines=16> */
.L_x_616:
[----:B------:R-:W-:Y:S05]  /*2330*/  BSYNC B0 ;  /* 0x0000000000007941 */ /* 0x000fea0003800000 */
.L_x_615:
[----:B------:R1:W-:Y:S01]  /*2340*/  @P5 STS [R189], RZ ;  /* 0x000000ffbd005388 */ /* 0x0003e20000000800 */
[----:B------:R-:W-:Y:S01]  /*2350*/  BSSY B0, `(.L_x_617) ;  /* 0x0000014000007945 */ /* 0x000fe20003800000 */
[----:B------:R-:W-:Y:S02]  /*2360*/  MOV R225, R9 ;  /* 0x0000000900e17202 */ /* 0x000fe40000000f00 */
[----:B------:R1:W-:Y:S01]  /*2370*/  @P5 STS [R189+0x4], RZ ;  /* 0x000004ffbd005388 */ /* 0x0003e20000000800 */
[----:B------:R-:W-:-:S03]  /*2380*/  MOV R3, UR22 ;  /* 0x0000001600037c02 */ /* 0x000fc60008000f00 */
        /* <DEDUP_REMOVED lines=16> */
.L_x_618:
[----:B------:R-:W-:Y:S05]  /*2490*/  BSYNC B0 ;  /* 0x0000000000007941 */ /* 0x000fea0003800000 */
.L_x_617:
        /* <DEDUP_REMOVED lines=13> */
[----:B---3--:R-:W-:Y:S02]  /*2570*/  IMAD.U32 R5, RZ, RZ, UR24 ;  /* 0x00000018ff057e24 */ /* 0x008fe4000f8e00ff */
[----:B------:R-:W-:-:S03]  /*2580*/  IMAD.U32 R6, RZ, RZ, UR25 ;  /* 0x00000019ff067e24 */ /* 0x000fc6000f8e00ff */
[----:B------:R-:W-:-:S04]  /*2590*/  LEA R4, P1, R5, R226, 0x6 ;  /* 0x000000e205047211 */ /* 0x000fc800078230ff */
[----:B------:R-:W-:-:S05]  /*25a0*/  LEA.HI.X R5, R5, R225, R6, 0x6, P1 ;  /* 0x000000e105057211 */ /* 0x000fca00008f3406 */
[----:B------:R-:W-:Y:S01]  /*25b0*/  @!PT LDS RZ, [RZ] ;  /* 0x00000000fffff984 */ /* 0x000fe20000000800 */
[----:B------:R-:W-:Y:S01]  /*25c0*/  @!PT LDS RZ, [RZ] ;  /* 0x00000000fffff984 */ /* 0x000fe20000000800 */
[----:B------:R-:W-:Y:S01]  /*25d0*/  @!PT LDS RZ, [RZ] ;  /* 0x00000000fffff984 */ /* 0x000fe20000000800 */
[----:B------:R3:W-:Y:S04]  /*25e0*/  LDGSTS.E.BYPASS.LTC128B.128 [R189+0x1000], desc[UR10][R4.64] ;  /* 0x0100000004bd7fae */ /* 0x0007e8000b901d4a */
.L_x_620:
[----:B------:R-:W-:Y:S05]  /*25f0*/  BSYNC B0 ;  /* 0x0000000000007941 */ /* 0x000fea0003800000 */
.L_x_619:
        /* <DEDUP_REMOVED lines=21> */
.L_x_622:
[----:B------:R-:W-:Y:S05]  /*2750*/  BSYNC B0 ;  /* 0x0000000000007941 */ /* 0x000fea0003800000 */
.L_x_621:
        /* <DEDUP_REMOVED lines=13> */
[----:B---3--:R-:W-:Y:S01]  /*2830*/  MOV R6, UR24 ;  /* 0x0000001800067c02 */ /* 0x008fe20008000f00 */
[----:B------:R-:W-:Y:S01]  /*2840*/  UIMAD UR8, UR25, 0xc0, URZ ;  /* 0x000000c0190878a4 */ /* 0x000fe2000f8e023f */
[----:B------:R-:W-:Y:S02]  /*2850*/  MOV R4, R226 ;  /* 0x000000e200047202 */ /* 0x000fe40000000f00 */
[----:B------:R-:W-:-:S03]  /*2860*/  MOV R5, R225 ;  /* 0x000000e100057202 */ /* 0x000fc60000000f00 */
[----:B------:R-:W-:-:S05]  /*2870*/  IMAD.WIDE.U32 R4, R6, 0xc0, R4 ;  /* 0x000000c006047825 */ /* 0x000fca00078e0004 */
[----:B------:R-:W-:-:S05]  /*2880*/  IADD3 R5, R5, UR8, RZ ;  /* 0x0000000805057c10 */ /* 0x000fca000fffe0ff */
[----:B------:R-:W-:Y:S01]  /*2890*/  @!PT LDS RZ, [RZ] ;  /* 0x00000000fffff984 */ /* 0x000fe20000000800 */
[----:B------:R-:W-:Y:S01]  /*28a0*/  @!PT LDS RZ, [RZ] ;  /* 0x00000000fffff984 */ /* 0x000fe20000000800 */
[----:B------:R-:W-:Y:S01]  /*28b0*/  @!PT LDS RZ, [RZ] ;  /* 0x00000000fffff984 */ /* 0x000fe20000000800 */
[----:B------:R3:W-:Y:S02]  /*28c0*/  LDGSTS.E.BYPASS.LTC128B.128 [R189+0x3000], desc[UR10][R4.64] ;  /* 0x0300000004bd7fae */ /* 0x0007e4000b901d4a */
.L_x_624:
[----:B------:R-:W-:Y:S05]  /*28d0*/  BSYNC B0 ;  /* 0x0000000000007941 */ /* 0x000fea0003800000 */
.L_x_623:
[----:B------:R-:W5:Y:S01]  /*28e0*/  LDL R22, [R1+0x8] ;  /* 0x0000080001167983 */ /* 0x000f620000100800 */
[----:B------:R-:W-:Y:S01]  /*28f0*/  UIMAD UR8, UR44, UR22, URZ ;  /* 0x000000162c0872a4 */ /* 0x000fe2000f8e023f */
[----:B---3--:R-:W-:Y:S01]  /*2900*/  IMAD.WIDE.U32 R4, R3, UR29, R24 ;  /* 0x0000001d03047c25 */ /* 0x008fe2000f8e0018 */
[----:B------:R-:W-:Y:S01]  /*2910*/  ULDC.64 UR24, c[0x0][0x260] ;  /* 0x0000980000187ab9 */ /* 0x000fe20000000a00 */
[----:B------:R-:W-:Y:S01]  /*2920*/  BSSY B0, `(.L_x_625) ;  /* 0x0000028000007945 */ /* 0x000fe20003800000 */
[----:B------:R-:W-:Y:S02]  /*2930*/  UIMAD UR12, UR29, UR23, UR8 ;  /* 0x000000171d0c72a4 */ /* 0x000fe4000f8e0208 */
[----:B------:R-:W-:Y:S01]  /*2940*/  UIMAD UR8, UR17, -0x80, UR7 ;  /* 0xffffff80110878a4 */ /* 0x000fe2000f8e0207 */
[----:B------:R-:W-:-:S03]  /*2950*/  IADD3 R4, P1, R4, UR37, RZ ;  /* 0x0000002504047c10 */ /* 0x000fc6000ff3e0ff */
[----:B------:R-:W-:Y:S02]  /*2960*/  IMAD.U32 R3, RZ, RZ, UR12 ;  /* 0x0000000cff037e24 */ /* 0x000fe4000f8e00ff */
[----:B------:R-:W-:-:S03]  /*2970*/  ISETP.GE.AND P5, PT, R2, UR8, PT ;  /* 0x0000000802007c0c */ /* 0x000fc6000bfa6270 */
[----:B------:R-:W-:Y:S01]  /*2980*/  IADD3.X R5, R5, UR38, R3, P1, !PT ;  /* 0x0000002605057c10 */ /* 0x000fe20008ffe403 */
[----:B------:R-:W-:-:S04]  /*2990*/  IMAD R3, R14, UR24, RZ ;  /* 0x000000180e037c24 */ /* 0x000fc8000f8e02ff */
[C---:B------:R-:W-:Y:S02]  /*29a0*/  IMAD R3, R13.reuse, UR25, R3 ;  /* 0x000000190d037c24 */ /* 0x040fe4000f8e0203 */
[----:B------:R-:W-:-:S03]  /*29b0*/  IMAD.WIDE.U32 R4, R13, UR24, R4 ;  /* 0x000000180d047c25 */ /* 0x000fc6000f8e0004 */
[----:B------:R3:W-:Y:S01]  /*29c0*/  @P5 STS.128 [R0+0xc000], RZ ;  /* 0x00c000ff00005388 */ /* 0x0007e20000000c00 */
[----:B------:R-:W-:Y:S02]  /*29d0*/  IMAD.IADD R3, R5, 0x1, R3 ;  /* 0x0000000105037824 */ /* 0x000fe400078e0203 */
[C---:B-----5:R-:W-:Y:S02]  /*29e0*/  VIADD R6, R22.reuse, 0x8 ;  /* 0x0000000816067836 */ /* 0x060fe40000000000 */
[----:B------:R-:W-:-:S03]  /*29f0*/  VIADD R11, R22, 0x48 ;  /* 0x00000048160b7836 */ /* 0x000fc60000000000 */
[----:B------:R-:W-:Y:S01]  /*2a00*/  ISETP.GE.AND P1, PT, R6, UR6, PT ;  /* 0x0000000606007c0c */ /* 0x000fe2000bf26270 */
[----:B------:R-:W-:Y:S01]  /*2a10*/  VIADD R6, R22, 0x40 ;  /* 0x0000004016067836 */ /* 0x000fe20000000000 */
[----:B------:R-:W-:Y:S02]  /*2a20*/  ISETP.GE.AND P6, PT, R11, UR6, PT ;  /* 0x000000060b007c0c */ /* 0x000fe4000bfc6270 */
[----:B------:R-:W-:Y:S02]  /*2a30*/  P2R R16, PR, RZ, 0x2 ;  /* 0x00000002ff107803 */ /* 0x000fe40000000000 */
[----:B------:R-:W-:Y:S02]  /*2a40*/  ISETP.GE.AND P2, PT, R6, UR6, PT ;  /* 0x0000000606007c0c */ /* 0x000fe4000bf46270 */
[----:B------:R-:W-:Y:S02]  /*2a50*/  ISETP.GE.AND P1, PT, R22, UR6, PT ;  /* 0x0000000616007c0c */ /* 0x000fe4000bf26270 */
[----:B------:R-:W-:-:S02]  /*2a60*/  P2R R12, PR, RZ, 0x4 ;  /* 0x00000004ff0c7803 */ /* 0x000fc40000000000 */
[----:B------:R-:W-:Y:S01]  /*2a70*/  P2R R15, PR, RZ, 0x2 ;  /* 0x00000002ff0f7803 */ /* 0x000fe20000000000 */
[----:B---3--:R-:W-:Y:S08]  /*2a80*/  @P5 BRA `(.L_x_626) ;  /* 0x0000000000445947 */ /* 0x008ff00003800000 */
        /* <DEDUP_REMOVED lines=17> */
.L_x_626:
[----:B------:R-:W-:Y:S05]  /*2ba0*/  BSYNC B0 ;  /* 0x0000000000007941 */ /* 0x000fea0003800000 */
.L_x_625:
        /* <DEDUP_REMOVED lines=23> */
.L_x_628:
[----:B------:R-:W-:Y:S05]  /*2d20*/  BSYNC B0 ;  /* 0x0000000000007941 */ /* 0x000fea0003800000 */
.L_x_627:
        /* <DEDUP_REMOVED lines=23> */
.L_x_630:
[----:B------:R-:W-:Y:S05]  /*2ea0*/  BSYNC B0 ;  /* 0x0000000000007941 */ /* 0x000fea0003800000 */
.L_x_629:
        /* <DEDUP_REMOVED lines=23> */
.L_x_632:
[----:B------:R-:W-:Y:S05]  /*3020*/  BSYNC B0 ;  /* 0x0000000000007941 */ /* 0x000fea0003800000 */
.L_x_631:
        /* <DEDUP_REMOVED lines=32> */
.L_x_634:
[----:B------:R-:W-:Y:S05]  /*3230*/  BSYNC B0 ;  /* 0x0000000000007941 */ /* 0x000fea0003800000 */
.L_x_633:
        /* <DEDUP_REMOVED lines=22> */
.L_x_636:
[----:B------:R-:W-:Y:S05]  /*33a0*/  BSYNC B0 ;  /* 0x0000000000007941 */ /* 0x000fea0003800000 */
.L_x_635:
        /* <DEDUP_REMOVED lines=22> */
.L_x_638:
[----:B------:R-:W-:Y:S05]  /*3510*/  BSYNC B0 ;  /* 0x0000000000007941 */ /* 0x000fea0003800000 */
.L_x_637:
        /* <DEDUP_REMOVED lines=21> */
.L_x_640:
[----:B------:R-:W-:Y:S05]  /*3670*/  BSYNC B0 ;  /* 0x0000000000007941 */ /* 0x000fea0003800000 */
.L_x_639:
[----:B------:R-:W-:Y:S01]  /*3680*/  ULDC.64 UR22, c[0x0][0x3c8] ;  /* 0x0000f20000167ab9 */ /* 0x000fe20000000a00 */
[----:B------:R-:W-:Y:S01]  /*3690*/  USHF.R.S32.HI UR8, URZ, 0x1f, UR55 ;  /* 0x0000001f3f087899 */ /* 0x000fe20008011437 */
[----:B------:R-:W-:Y:S01]  /*36a0*/  ISETP.NE.AND P5, PT, R15, RZ, PT ;  /* 0x000000ff0f00720c */ /* 0x000fe20003fa5270 */
[----:B------:R-:W-:Y:S01]  /*36b0*/  UISETP.NE.U32.AND UP1, UPT, UR22, URZ, UPT ;  /* 0x0000003f1600728c */ /* 0x000fe2000bf25070 */
[----:B------:R-:W-:Y:S01]  /*36c0*/  SHF.R.S32.HI R7, RZ, 0x1f, R22 ;  /* 0x0000001fff077819 */ /* 0x000fe20000011416 */
[----:B------:R-:W0:Y:S01]  /*36d0*/  LDGDEPBAR ;  /* 0x00000000000079af */ /* 0x000e220000000000 */
[----:B------:R-:W-:Y:S01]  /*36e0*/  SHF.R.S32.HI R5, RZ, 0x1f, R11 ;  /* 0x0000001fff057819 */ /* 0x000fe2000001140b */
[----:B------:R-:W-:Y:S01]  /*36f0*/  UISETP.NE.AND.EX UP1, UPT, UR23, URZ, UPT, UP1 ;  /* 0x0000003f1700728c */ /* 0x000fe2000bf25310 */
[----:B------:R-:W-:Y:S01]  /*3700*/  IMAD.MOV.U32 R244, RZ, RZ, 0x7f800000 ;  /* 0x7f800000fff47424 */ /* 0x000fe200078e00ff */
[----:B------:R-:W-:Y:S02]  /*3710*/  ISETP.NE.AND P4, PT, R16, RZ, PT ;  /* 0x000000ff1000720c */ /* 0x000fe40003f85270 */
[----:B------:R-:W-:Y:S01]  /*3720*/  ISETP.NE.AND P3, PT, R12, RZ, PT ;  /* 0x000000ff0c00720c */ /* 0x000fe20003f65270 */
[----:B------:R-:W-:Y:S01]  /*3730*/  IMAD.MOV.U32 R245, RZ, RZ, 0x7f800000 ;  /* 0x7f800000fff57424 */ /* 0x000fe200078e00ff */
[----:B------:R-:W-:Y:S01]  /*3740*/  PLOP3.LUT P1, PT, PT, PT, UP1, 0x80, 0x0 ;  /* 0x000000000000781c */ /* 0x000fe20003f2f018 */
[----:B------:R-:W-:Y:S01]  /*3750*/  IMAD.MOV.U32 R246, RZ, RZ, 0x7f800000 ;  /* 0x7f800000fff67424 */ /* 0x000fe200078e00ff */
[----:B------:R-:W-:-:S03]  /*3760*/  ULDC UR19, c[0x0][0x2d0] ;  /* 0x0000b40000137ab9 */ /* 0x000fc60000000800 */
[----:B------:R-:W-:Y:S01]  /*3770*/  @UP1 ULDC.64 UR24, c[0x0][0x3d0] ;  /* 0x0000f40000181ab9 */ /* 0x000fe20000000a00 */
[----:B------:R-:W-:Y:S01]  /*3780*/  @UP1 UMOV UR20, UR55 ;  /* 0x0000003700141c82 */ /* 0x000fe20008000000 */
[----:B------:R-:W-:Y:S01]  /*3790*/  @UP1 UIMAD UR6, UR57, UR24, URZ ;  /* 0x00000018390612a4 */ /* 0x000fe2000f8e023f */
[----:B------:R-:W-:Y:S02]  /*37a0*/  @UP1 UMOV UR21, UR8 ;  /* 0x0000000800151c82 */ /* 0x000fe40008000000 */
[----:B------:R-:W-:Y:S02]  /*37b0*/  @UP1 UIMAD.WIDE.U32 UR20, UR45, UR24, UR20 ;  /* 0x000000182d1412a5 */ /* 0x000fe4000f8e0014 */
[----:B------:R-:W-:Y:S02]  /*37c0*/  @UP1 UIMAD UR6, UR45, UR25, UR6 ;  /* 0x000000192d0612a4 */ /* 0x000fe4000f8e0206 */
[----:B------:R-:W-:Y:S02]  /*37d0*/  @UP1 ULEA UR22, UP0, UR20, UR22, 0x2 ;  /* 0x0000001614161291 */ /* 0x000fe4000f80103f */
[----:B------:R-:W-:-:S04]  /*37e0*/  @UP1 UIADD3 UR6, UR21, UR6, URZ ;  /* 0x0000000615061290 */ /* 0x000fc8000fffe03f */
[----:B------:R-:W-:Y:S01]  /*37f0*/  @UP1 ULEA.HI.X UR23, UR20, UR23, UR6, 0x2, UP0 ;  /* 0x0000001714171291 */ /* 0x000fe200080f1406 */
[----:B-1----:R-:W-:Y:S01]  /*3800*/  IMAD.U32 R2, RZ, RZ, UR22 ;  /* 0x00000016ff027e24 */ /* 0x002fe2000f8e00ff */
[----:B--234-:R-:W-:Y:S01]  /*3810*/  SHF.L.U64.HI R0, R22, 0x2, R7 ;  /* 0x0000000216007819 */ /* 0x01cfe20000010207 */
[----:B------:R-:W-:Y:S01]  /*3820*/  @UP1 ULDC UR6, c[0x0][0x2e8] ;  /* 0x0000ba0000061ab9 */ /* 0x000fe20000000800 */
[----:B------:R-:W-:Y:S02]  /*3830*/  IMAD.MOV.U32 R243, RZ, RZ, 0x7f800000 ;  /* 0x7f800000fff37424 */ /* 0x000fe400078e00ff */
[----:B------:R-:W-:Y:S02]  /*3840*/  IMAD.SHL.U32 R247, R20, 0x2, RZ ;  /* 0x0000000214f77824 */ /* 0x000fe400078e00ff */
[----:B------:R-:W-:Y:S02]  /*3850*/  VIADD R178, R185, 0x2000 ;  /* 0x00002000b9b27836 */ /* 0x000fe40000000000 */
[----:B------:R-:W-:Y:S01]  /*3860*/  VIADD R183, R184, 0x2000 ;  /* 0x00002000b8b77836 */ /* 0x000fe20000000000 */
[----:B------:R-:W-:Y:S01]  /*3870*/  CS2R R126, SRZ ;  /* 0x00000000007e7805 */ /* 0x000fe2000001ff00 */
[----:B------:R-:W-:Y:S01]  /*3880*/  IMAD.U32 R3, RZ, RZ, UR23 ;  /* 0x00000017ff037e24 */ /* 0x000fe2000f8e00ff */
[----:B------:R-:W-:Y:S01]  /*3890*/  CS2R R124, SRZ ;  /* 0x00000000007c7805 */ /* 0x000fe2000001ff00 */
[----:B------:R-:W-:Y:S01]  /*38a0*/  IMAD.SHL.U32 R252, R22, 0x4, RZ ;  /* 0x0000000416fc7824 */ /* 0x000fe200078e00ff */
[----:B------:R-:W-:Y:S01]  /*38b0*/  CS2R R130, SRZ ;  /* 0x0000000000827805 */ /* 0x000fe2000001ff00 */
[----:B------:R-:W-:Y:S01]  /*38c0*/  IMAD.MOV.U32 R187, RZ, RZ, 0x20 ;  /* 0x00000020ffbb7424 */ /* 0x000fe200078e00ff */
[----:B------:R1:W2:Y:S01]  /*38d0*/  @P1 LDG.E R6, desc[UR10][R2.64] ;  /* 0x0000000a02061981 */ /* 0x0002a2000c1e1900 */
[----:B------:R-:W-:Y:S01]  /*38e0*/  IMAD.MOV.U32 R186, RZ, RZ, 0x40 ;  /* 0x00000040ffba7424 */ /* 0x000fe200078e00ff */
        /* <DEDUP_REMOVED lines=23> */
[----:B-1----:R-:W-:Y:S01]  /*3a60*/  IMAD.SHL.U32 R2, R22, 0x4, RZ ;  /* 0x0000000416027824 */ /* 0x002fe200078e00ff */
[----:B------:R-:W-:Y:S02]  /*3a70*/  CS2R R82, SRZ ;  /* 0x0000000000527805 */ /* 0x000fe4000001ff00 */
[----:B------:R-:W-:-:S02]  /*3a80*/  CS2R R80, SRZ ;  /* 0x0000000000507805 */ /* 0x000fc4000001ff00 */
[----:B------:R-:W-:Y:S02]  /*3a90*/  CS2R R74, SRZ ;  /* 0x00000000004a7805 */ /* 0x000fe4000001ff00 */
[----:B------:R-:W-:Y:S02]  /*3aa0*/  CS2R R72, SRZ ;  /* 0x0000000000487805 */ /* 0x000fe4000001ff00 */
[----:B------:R-:W-:Y:S02]  /*3ab0*/  IADD3 R2, P2, R2, UR14, RZ ;  /* 0x0000000e02027c10 */ /* 0x000fe4000ff5e0ff */
[----:B------:R-:W-:Y:S02]  /*3ac0*/  CS2R R70, SRZ ;  /* 0x0000000000467805 */ /* 0x000fe4000001ff00 */
[----:B------:R-:W-:Y:S02]  /*3ad0*/  CS2R R68, SRZ ;  /* 0x0000000000447805 */ /* 0x000fe4000001ff00 */
[----:B------:R-:W-:Y:S01]  /*3ae0*/  SHF.L.U64.HI R251, R22, 0x2, R7 ;  /* 0x0000000216fb7819 */ /* 0x000fe20000010207 */
[----:B------:R-:W-:Y:S01]  /*3af0*/  IMAD.MOV.U32 R224, RZ, RZ, R189 ;  /* 0x000000ffffe07224 */ /* 0x000fe200078e00bd */
[----:B------:R-:W-:Y:S01]  /*3b00*/  IADD3.X R3, R0, UR13, RZ, P2, !PT ;  /* 0x0000000d00037c10 */ /* 0x000fe200097fe4ff */
[----:B------:R-:W-:Y:S01]  /*3b10*/  ULDC UR20, c[0x0][0x2dc] ;  /* 0x0000b70000147ab9 */ /* 0x000fe20000000800 */
[C---:B------:R-:W-:Y:S01]  /*3b20*/  @!P6 LEA R4, P2, R11.reuse, UR14, 0x2 ;  /* 0x0000000e0b04ec11 */ /* 0x040fe2000f8410ff */
[----:B------:R-:W2:Y:S02]  /*3b30*/  @P1 MUFU.RCP R0, UR6 ;  /* 0x0000000600001d08 */ /* 0x000ea40008001000 */
[----:B------:R-:W5:Y:S01]  /*3b40*/  @!P5 LDG.E R245, desc[UR10][R2.64] ;  /* 0x0000000a02f5d981 */ /* 0x000f62000c1e1900 */
[----:B------:R-:W-:-:S03]  /*3b50*/  @!P6 LEA.HI.X R5, R11, UR13, R5, 0x2, P2 ;  /* 0x0000000d0b05ec11 */ /* 0x000fc600090f1405 */
[----:B------:R-:W5:Y:S04]  /*3b60*/  @!P4 LDG.E R246, desc[UR10][R2.64+0x20] ;  /* 0x0000200a02f6c981 */ /* 0x000f68000c1e1900 */
[----:B------:R-:W5:Y:S04]  /*3b70*/  @!P6 LDG.E R244, desc[UR10][R4.64] ;  /* 0x0000000a04f4e981 */ /* 0x000f68000c1e1900 */
[----:B------:R1:W5:Y:S01]  /*3b80*/  @!P3 LDG.E R243, desc[UR10][R2.64+0x100] ;  /* 0x0001000a02f3b981 */ /* 0x000362000c1e1900 */
[----:B------:R-:W-:Y:S02]  /*3b90*/  LOP3.LUT R247, R247, 0x6, RZ, 0xc0, !PT ;  /* 0x00000006f7f77812 */ /* 0x000fe400078ec0ff */
[----:B------:R-:W-:-:S02]  /*3ba0*/  SEL R178, R178, R185, !P0 ;  /* 0x000000b9b2b27207 */ /* 0x000fc40004000000 */
[----:B------:R-:W-:Y:S02]  /*3bb0*/  SEL R183, R183, R184, !P0 ;  /* 0x000000b8b7b77207 */ /* 0x000fe40004000000 */
[----:B-1----:R-:W-:-:S04]  /*3bc0*/  LEA.HI R2, R21, R20, RZ, 0x7 ;  /* 0x0000001415027211 */ /* 0x002fc800078f38ff */
[----:B------:R-:W-:-:S05]  /*3bd0*/  SHF.R.S32.HI R2, RZ, 0x7, R2 ;  /* 0x00000007ff027819 */ /* 0x000fca0000011402 */
[----:B------:R-:W-:Y:S02]  /*3be0*/  IMAD R247, R2, 0x40, R247 ;  /* 0x0000004002f77824 */ /* 0x000fe400078e02f7 */
[----:B------:R-:W-:-:S04]  /*3bf0*/  IMAD.U32 R2, RZ, RZ, UR17 ;  /* 0x00000011ff027e24 */ /* 0x000fc8000f8e00ff */
[----:B------:R-:W-:-:S05]  /*3c00*/  IMAD R2, R2, 0x80, R247 ;  /* 0x0000008002027824 */ /* 0x000fca00078e02f7 */
[----:B------:R-:W-:Y:S01]  /*3c10*/  IADD3 R2, R22, -UR36, -R2 ;  /* 0x8000002416027c10 */ /* 0x000fe2000fffe802 */
[----:B------:R-:W-:Y:S01]  /*3c20*/  UMOV UR6, URZ ;  /* 0x0000003f00067c82 */ /* 0x000fe20008000000 */
[----:B------:R-:W-:Y:S02]  /*3c30*/  LEA R178, R178, UR4, 0x1 ;  /* 0x00000004b2b27c11 */ /* 0x000fe4000f8e08ff */
[----:B------:R-:W-:Y:S01]  /*3c40*/  LEA R183, R183, UR4, 0x1 ;  /* 0x00000004b7b77c11 */ /* 0x000fe2000f8e08ff */
[----:B------:R-:W-:Y:S02]  /*3c50*/  VIADD R248, R2, UR7 ;  /* 0x0000000702f87c36 */ /* 0x000fe40008000000 */
[----:B--2---:R-:W-:-:S05]  /*3c60*/  @P1 FMUL.FTZ R0, R6, R0 ;  /* 0x0000000006001220 */ /* 0x004fca0000410000 */
[----:B------:R-:W-:Y:S01]  /*3c70*/  @P1 R2UR UR8, R0 ;  /* 0x00000000000812ca */ /* 0x000fe200000e0000 */
[----:B------:R-:W-:-:S05]  /*3c80*/  VIADD R0, R22, 0xffffff80 ;  /* 0xffffff8016007836 */ /* 0x000fca0000000000 */
[----:B------:R-:W-:Y:S01]  /*3c90*/  SHF.R.S32.HI R3, RZ, 0x1f, R0 ;  /* 0x0000001fff037819 */ /* 0x000fe20000011400 */
[----:B------:R-:W-:-:S03]  /*3ca0*/  IMAD.SHL.U32 R249, R0, 0x4, RZ ;  /* 0x0000000400f97824 */ /* 0x000fc600078e00ff */
[----:B------:R-:W-:-:S03]  /*3cb0*/  SHF.L.U64.HI R250, R0, 0x2, R3 ;  /* 0x0000000200fa7819 */ /* 0x000fc60000010203 */
[----:B------:R-:W-:Y:S01]  /*3cc0*/  @UP1 UMOV UR6, UR8 ;  /* 0x0000000800061c82 */ /* 0x000fe20008000000 */
[----:B------:R-:W-:-:S05]  /*3cd0*/  ULDC UR8, c[0x0][0x2ec] ;  /* 0x0000bb0000087ab9 */ /* 0x000fca0000000800 */
.L_x_643:
[----:B------:R-:W2:Y:S01]  /*3ce0*/  LDL R0, [R1+0x4] ;  /* 0x0000040001007983 */ /* 0x000ea20000100800 */
[----:B------:R-:W-:Y:S02]  /*3cf0*/  USHF.L.U32 UR12, UR17, 0x7, URZ ;  /* 0x00000007110c7899 */ /* 0x000fe4000800063f */
[----:B------:R-:W-:Y:S01]  /*3d00*/  UISETP.GE.AND UP2, UPT, UR9, 0x1, UPT ;  /* 0x000000010900788c */ /* 0x000fe2000bf46270 */
[----:B------:R-:W0:Y:S01]  /*3d10*/  LDGDEPBAR ;  /* 0x00000000000079af */ /* 0x000e220000000000 */
[----:B------:R-:W-:Y:S04]  /*3d20*/  UIADD3 UR12, UR12, 0x80, URZ ;  /* 0x000000800c0c7890 */ /* 0x000fe8000fffe03f */
[----:B------:R-:W-:Y:S01]  /*3d30*/  UISETP.GE.AND UP0, UPT, UR12, UR7, UPT ;  /* 0x000000070c00728c */ /* 0x000fe2000bf06270 */
[----:B--2---:R-:W-:Y:S01]  /*3d40*/  R2P PR, R0, 0x6 ;  /* 0x0000000600007804 */ /* 0x004fe20000000000 */
[----:B------:R-:W-:Y:S04]  /*3d50*/  DEPBAR.LE SB0, 0x0 ;  /* 0x000080000000791a */ /* 0x000fe80000000000 */
[----:B------:R-:W-:Y:S01]  /*3d60*/  BAR.SYNC.DEFER_BLOCKING 0x0 ;  /* 0x0000000000007b1d */ /* 0x000fe20000010000 */
[----:B------:R-:W-:Y:S02]  /*3d70*/  SEL R2, R187, 0xffffffe0, !P1 ;  /* 0xffffffe0bb027807 */ /* 0x000fe40004800000 */
[----:B------:R-:W-:Y:S02]  /*3d80*/  SEL R177, R186, 0xffffffc0, !P2 ;  /* 0xffffffc0bab17807 */ /* 0x000fe40005000000 */
[----:B------:R-:W-:Y:S01]  /*3d90*/  PLOP3.LUT P1, PT, PT, PT, UP0, 0x80, 0x0 ;  /* 0x000000000000781c */ /* 0x000fe20003f2f008 */
[C---:B------:R-:W-:Y:S01]  /*3da0*/  IMAD.IADD R0, R183.reuse, 0x1, R2 ;  /* 0x00000001b7007824 */ /* 0x040fe200078e0202 */
[----:B------:R-:W-:Y:S01]  /*3db0*/  PLOP3.LUT P5, PT, PT, PT, UP0, 0x80, 0x0 ;  /* 0x000000000000781c */ /* 0x000fe20003faf008 */
[--C-:B------:R-:W-:Y:S01]  /*3dc0*/  IMAD.IADD R168, R183, 0x1, R177.reuse ;  /* 0x00000001b7a87824 */ /* 0x100fe200078e02b1 */
[----:B------:R-:W-:Y:S02]  /*3dd0*/  PLOP3.LUT P0, PT, PT, PT, UP0, 0x80, 0x0 ;  /* 0x000000000000781c */ /* 0x000fe40003f0f008 */
[----:B------:R-:W-:Y:S02]  /*3de0*/  PLOP3.LUT P4, PT, PT, PT, UP0, 0x80, 0x0 ;  /* 0x000000000000781c */ /* 0x000fe40003f8f008 */
[----:B-----5:R-:W-:Y:S02]  /*3df0*/  FSETP.NEU.FTZ.AND P6, PT, R245, -INF , PT ;  /* 0xff800000f500780b */ /* 0x020fe40003fdd000 */
[----:B------:R-:W-:Y:S02]  /*3e00*/  FSETP.NEU.FTZ.AND P2, PT, R244, -INF , PT ;  /* 0xff800000f400780b */ /* 0x000fe40003f5d000 */
[C---:B------:R-:W-:Y:S01]  /*3e10*/  FSETP.NEU.FTZ.AND P3, PT, R243.reuse, -INF , PT ;  /* 0xff800000f300780b */ /* 0x040fe20003f7d000 */
        /* <DEDUP_REMOVED lines=11> */
[----:B------:R-:W2:Y:S01]  /*3ed0*/  LDSM.16.M88.4 R144, [R0+0x2000] ;  /* 0x002000000090783b */ /* 0x000ea20000000200 */
[C---:B------:R-:W-:Y:S07]  /*3ee0*/  HMMA.16816.F32 R16, R64.reuse, R18, RZ ;  /* 0x000000124010723c */ /* 0x040fee00000018ff */
[----:B------:R-:W2:Y:S01]  /*3ef0*/  LDSM.16.M88.4 R148, [R182+0x800] ;  /* 0x00080000b694783b */ /* 0x000ea20000000200 */
[-C--:B---3--:R-:W-:Y:S06]  /*3f00*/  HMMA.16816.F32 R20, R64, R32.reuse, RZ ;  /* 0x000000204014723c */ /* 0x088fec00000018ff */
[C---:B------:R-:W-:Y:S01]  /*3f10*/  HMMA.16816.F32 R24, R60.reuse, R32, RZ ;  /* 0x000000203c18723c */ /* 0x040fe200000018ff */
[----:B------:R-:W3:Y:S05]  /*3f20*/  LDSM.16.M88.4 R152, [R182+0x1000] ;  /* 0x00100000b698783b */ /* 0x000eea0000000200 */
[-C--:B------:R-:W-:Y:S03]  /*3f30*/  HMMA.16816.F32 R28, R60, R34.reuse, RZ ;  /* 0x000000223c1c723c */ /* 0x080fe600000018ff */
[----:B------:R-:W3:Y:S03]  /*3f40*/  LDSM.16.M88.4 R156, [R182+0x1800] ;  /* 0x00180000b69c783b */ /* 0x000ee60000000200 */
[C---:B------:R-:W-:Y:S05]  /*3f50*/  HMMA.16816.F32 R32, R64.reuse, R34, RZ ;  /* 0x000000224020723c */ /* 0x040fea00000018ff */
[----:B------:R-:W-:Y:S01]  /*3f60*/  LDSM.16.M88.4 R160, [R168] ;  /* 0x00000000a8a0783b */ /* 0x000fe20000000200 */
[-C--:B----4-:R-:W-:Y:S06]  /*3f70*/  HMMA.16816.F32 R36, R64, R48.reuse, RZ ;  /* 0x000000304024723c */ /* 0x090fec00000018ff */
[C---:B------:R-:W-:Y:S01]  /*3f80*/  HMMA.16816.F32 R40, R60.reuse, R48, RZ ;  /* 0x000000303c28723c */ /* 0x040fe200000018ff */
[----:B------:R-:W4:Y:S05]  /*3f90*/  LDSM.16.M88.4 R164, [R179] ;  /* 0x00000000b3a4783b */ /* 0x000f2a0000000200 */
[-C--:B------:R-:W-:Y:S03]  /*3fa0*/  HMMA.16816.F32 R44, R60, R50.reuse, RZ ;  /* 0x000000323c2c723c */ /* 0x080fe600000018ff */
[----:B------:R-:W4:Y:S03]  /*3fb0*/  LDSM.16.M88.4 R168, [R168+0x2000] ;  /* 0x00200000a8a8783b */ /* 0x000f260000000200 */
[C---:B------:R-:W-:Y:S05]  /*3fc0*/  HMMA.16816.F32 R48, R64.reuse, R50, RZ ;  /* 0x000000324030723c */ /* 0x040fea00000018ff */
[----:B------:R-:W-:Y:S01]  /*3fd0*/  LDSM.16.M88.4 R172, [R179+0x1000] ;  /* 0x00100000b3ac783b */ /* 0x000fe20000000200 */
[-C--:B------:R-:W-:Y:S06]  /*3fe0*/  HMMA.16816.F32 R52, R64, R132.reuse, RZ ;  /* 0x000000844034723c */ /* 0x080fec00000018ff */
[C---:B------:R-:W-:Y:S06]  /*3ff0*/  HMMA.16816.F32 R56, R60.reuse, R132, RZ ;  /* 0x000000843c38723c */ /* 0x040fec00000018ff */
[-C--:B------:R-:W-:Y:S06]  /*4000*/  HMMA.16816.F32 R60, R60, R134.reuse, RZ ;  /* 0x000000863c3c723c */ /* 0x080fec00000018ff */
[----:B------:R-:W-:Y:S01]  /*4010*/  HMMA.16816.F32 R64, R64, R134, RZ ;  /* 0x000000864040723c */ /* 0x000fe200000018ff */
[----:B------:R-:W4:Y:S05]  /*4020*/  LDSM.16.M88.4 R132, [R179+0x800] ;  /* 0x00080000b384783b */ /* 0x000f2a0000000200 */
[-C--:B-1----:R-:W-:Y:S06]  /*4030*/  HMMA.16816.F32 R4, R136, R140.reuse, R4 ;  /* 0x0000008c8804723c */ /* 0x082fec0000001804 */
[C---:B--2---:R-:W-:Y:S06]  /*4040*/  HMMA.16816.F32 R8, R144.reuse, R140, R8 ;  /* 0x0000008c9008723c */ /* 0x044fec0000001808 */
[-C--:B------:R-:W-:Y:S06]  /*4050*/  HMMA.16816.F32 R12, R144, R142.reuse, R12 ;  /* 0x0000008e900c723c */ /* 0x080fec000000180c */
[C---:B------:R-:W-:Y:S01]  /*4060*/  HMMA.16816.F32 R16, R136.reuse, R142, R16 ;  /* 0x0000008e8810723c */ /* 0x040fe20000001810 */
[----:B------:R-:W1:Y:S05]  /*4070*/  LDSM.16.M88.4 R140, [R179+0x1800] ;  /* 0x00180000b38c783b */ /* 0x000e6a0000000200 */
[-C--:B------:R-:W-:Y:S06]  /*4080*/  HMMA.16816.F32 R20, R136, R148.reuse, R20 ;  /* 0x000000948814723c */ /* 0x080fec0000001814 */
[C---:B------:R-:W-:Y:S06]  /*4090*/  HMMA.16816.F32 R24, R144.reuse, R148, R24 ;  /* 0x000000949018723c */ /* 0x040fec0000001818 */
[-C--:B------:R-:W-:Y:S06]  /*40a0*/  HMMA.16816.F32 R28, R144, R150.reuse, R28 ;  /* 0x00000096901c723c */ /* 0x080fec000000181c */
[C---:B------:R-:W-:Y:S06]  /*40b0*/  HMMA.16816.F32 R32, R136.reuse, R150, R32 ;  /* 0x000000968820723c */ /* 0x040fec0000001820 */
        /* <DEDUP_REMOVED lines=8> */
[----:B------:R-:W-:Y:S04]  /*4140*/  LDSM.16.M88.4 R136, [R181] ;  /* 0x00000000b588783b */ /* 0x000fe80000000200 */
[----:B------:R-:W-:Y:S01]  /*4150*/  IMAD.IADD R144, R0, 0x1, R177 ;  /* 0x0000000100907824 */ /* 0x000fe200078e02b1 */
[-C--:B----4-:R-:W-:Y:S01]  /*4160*/  HMMA.16816.F32 R4, R160, R164.reuse, R4 ;  /* 0x000000a4a004723c */ /* 0x090fe20000001804 */
[----:B------:R-:W-:Y:S05]  /*4170*/  IMAD.U32 R0, RZ, RZ, UR17 ;  /* 0x00000011ff007e24 */ /* 0x000fea000f8e00ff */
[C---:B------:R-:W-:Y:S06]  /*4180*/  HMMA.16816.F32 R8, R168.reuse, R164, R8 ;  /* 0x000000a4a808723c */ /* 0x040fec0000001808 */
[-C--:B------:R-:W-:Y:S06]  /*4190*/  HMMA.16816.F32 R12, R168, R166.reuse, R12 ;  /* 0x000000a6a80c723c */ /* 0x080fec000000180c */
[C---:B------:R-:W-:Y:S06]  /*41a0*/  HMMA.16816.F32 R16, R160.reuse, R166, R16 ;  /* 0x000000a6a010723c */ /* 0x040fec0000001810 */
[-C--:B------:R-:W-:Y:S06]  /*41b0*/  HMMA.16816.F32 R20, R160, R132.reuse, R20 ;  /* 0x00000084a014723c */ /* 0x080fec0000001814 */
[C---:B------:R-:W-:Y:S06]  /*41c0*/  HMMA.16816.F32 R24, R168.reuse, R132, R24 ;  /* 0x00000084a818723c */ /* 0x040fec0000001818 */
[-C--:B------:R-:W-:Y:S06]  /*41d0*/  HMMA.16816.F32 R28, R168, R134.reuse, R28 ;  /* 0x00000086a81c723c */ /* 0x080fec000000181c */
[C---:B------:R-:W-:Y:S01]  /*41e0*/  HMMA.16816.F32 R32, R160.reuse, R134, R32 ;  /* 0x00000086a020723c */ /* 0x040fe20000001820 */
[----:B------:R-:W2:Y:S05]  /*41f0*/  LDSM.16.M88.4 R132, [R144] ;  /* 0x000000009084783b */ /* 0x000eaa0000000200 */
[-C--:B------:R-:W-:Y:S03]  /*4200*/  HMMA.16816.F32 R36, R160, R172.reuse, R36 ;  /* 0x000000aca024723c */ /* 0x080fe60000001824 */
[----:B------:R-:W3:Y:S03]  /*4210*/  LDSM.16.M88.4 R144, [R144+0x2000] ;  /* 0x002000009090783b */ /* 0x000ee60000000200 */
[C---:B------:R-:W-:Y:S06]  /*4220*/  HMMA.16816.F32 R40, R168.reuse, R172, R40 ;  /* 0x000000aca828723c */ /* 0x040fec0000001828 */
[-C--:B------:R-:W-:Y:S06]  /*4230*/  HMMA.16816.F32 R44, R168, R174.reuse, R44 ;  /* 0x000000aea82c723c */ /* 0x080fec000000182c */
[C---:B------:R-:W-:Y:S06]  /*4240*/  HMMA.16816.F32 R48, R160.reuse, R174, R48 ;  /* 0x000000aea030723c */ /* 0x040fec0000001830 */
[-C--:B-1----:R-:W-:Y:S06]  /*4250*/  HMMA.16816.F32 R52, R160, R140.reuse, R52 ;  /* 0x0000008ca034723c */ /* 0x082fec0000001834 */
[C---:B------:R-:W-:Y:S06]  /*4260*/  HMMA.16816.F32 R56, R168.reuse, R140, R56 ;  /* 0x0000008ca838723c */ /* 0x040fec0000001838 */
[-C--:B------:R-:W-:Y:S05]  /*4270*/  HMMA.16816.F32 R60, R168, R142.reuse, R60 ;  /* 0x0000008ea83c723c */ /* 0x080fea000000183c */
[----:B------:R-:W-:Y:S01]  /*4280*/  FMUL.FTZ R141, R246, 1.4426950216293334961 ;  /* 0x3fb8aa3bf68d7820 */ /* 0x000fe20000410000 */
[----:B------:R-:W-:Y:S05]  /*4290*/  HMMA.16816.F32 R64, R160, R142, R64 ;  /* 0x0000008ea040723c */ /* 0x000fea0000001840 */
[----:B------:R-:W-:Y:S01]  /*42a0*/  FMUL.FTZ R140, R243, 1.4426950216293334961 ;  /* 0x3fb8aa3bf38c7820 */ /* 0x000fe20000410000 */
[-C--:B--2---:R-:W-:Y:S05]  /*42b0*/  HMMA.16816.F32 R4, R132, R136.reuse, R4 ;  /* 0x000000888404723c */ /* 0x084fea0000001804 */
[----:B------:R-:W-:Y:S01]  /*42c0*/  FSEL R140, R140, RZ, P3 ;  /* 0x000000ff8c8c7208 */ /* 0x000fe20001800000 */
[----:B------:R-:W-:Y:S02]  /*42d0*/  IMAD R143, R0, 0x80, R247 ;  /* 0x00000080008f7824 */ /* 0x000fe400078e02f7 */
[----:B------:R-:W-:Y:S01]  /*42e0*/  FMUL.FTZ R142, R245, 1.4426950216293334961 ;  /* 0x3fb8aa3bf58e7820 */ /* 0x000fe20000410000 */
[C---:B---3--:R-:W-:Y:S04]  /*42f0*/  HMMA.16816.F32 R8, R144.reuse, R136, R8 ;  /* 0x000000889008723c */ /* 0x048fe80000001808 */
[----:B------:R-:W-:Y:S01]  /*4300*/  FSEL R142, R142, RZ, P6 ;  /* 0x000000ff8e8e7208 */ /* 0x000fe20003000000 */
[C---:B------:R-:W-:Y:S01]  /*4310*/  @P1 VIADD R0, R143.reuse, 0x8 ;  /* 0x000000088f001836 */ /* 0x040fe20000000000 */
[----:B------:R-:W-:Y:S01]  /*4320*/  PLOP3.LUT P1, PT, PT, PT, UP0, 0x80, 0x0 ;  /* 0x000000000000781c */ /* 0x000fe20003f2f008 */
[-C--:B------:R-:W-:Y:S01]  /*4330*/  HMMA.16816.F32 R12, R144, R138.reuse, R12 ;  /* 0x0000008a900c723c */ /* 0x080fe2000000180c */
[----:B------:R-:W-:Y:S02]  /*4340*/  PLOP3.LUT P6, PT, PT, PT, UP0, 0x80, 0x0 ;  /* 0x000000000000781c */ /* 0x000fe40003fcf008 */
[----:B------:R-:W-:Y:S01]  /*4350*/  @P5 ISETP.GE.AND P5, PT, R0, UR7, PT ;  /* 0x0000000700005c0c */ /* 0x000fe2000bfa6270 */
[----:B------:R-:W-:Y:S02]  /*4360*/  IMAD.U32 R0, RZ, RZ, UR9 ;  /* 0x00000009ff007e24 */ /* 0x000fe4000f8e00ff */
[----:B------:R-:W-:Y:S01]  /*4370*/  @P0 VIADD R3, R143, 0x1 ;  /* 0x000000018f030836 */ /* 0x000fe20000000000 */
[----:B------:R-:W-:Y:S01]  /*4380*/  FSETP.NEU.FTZ.AND P0, PT, R246, -INF , PT ;  /* 0xff800000f600780b */ /* 0x000fe20003f1d000 */
[----:B------:R-:W-:Y:S01]  /*4390*/  IMAD R0, R0, 0x80, R248 ;  /* 0x0000008000007824 */ /* 0x000fe200078e02f8 */
[C---:B------:R-:W-:Y:S04]  /*43a0*/  HMMA.16816.F32 R16, R132.reuse, R138, R16 ;  /* 0x0000008a8410723c */ /* 0x040fe80000001810 */
[----:B------:R-:W-:Y:S01]  /*43b0*/  @P4 ISETP.GE.AND P4, PT, R3, UR7, PT ;  /* 0x0000000703004c0c */ /* 0x000fe2000bf86270 */
[----:B------:R-:W-:Y:S01]  /*43c0*/  FMUL.FTZ R3, R244, 1.4426950216293334961 ;  /* 0x3fb8aa3bf4037820 */ /* 0x000fe20000410000 */
[----:B------:R-:W-:Y:S01]  /*43d0*/  FSEL R141, R141, RZ, P0 ;  /* 0x000000ff8d8d7208 */ /* 0x000fe20000000000 */
[C---:B------:R-:W-:Y:S01]  /*43e0*/  VIADD R149, R0.reuse, 0x8 ;  /* 0x0000000800957836 */ /* 0x040fe20000000000 */
[----:B------:R-:W-:Y:S03]  /*43f0*/  IABS R153, R0 ;  /* 0x0000000000997213 */ /* 0x000fe60000000000 */
[----:B------:R-:W-:Y:S01]  /*4400*/  FSEL R3, R3, RZ, P2 ;  /* 0x000000ff03037208 */ /* 0x000fe20001000000 */
[C---:B------:R-:W-:Y:S01]  /*4410*/  VIADD R150, R0.reuse, 0xffffffff ;  /* 0xffffffff00967836 */ /* 0x040fe20000000000 */
[----:B------:R-:W-:Y:S01]  /*4420*/  ISETP.GE.AND P0, PT, R149, RZ, PT ;  /* 0x000000ff9500720c */ /* 0x000fe20003f06270 */
[----:B------:R-:W-:Y:S02]  /*4430*/  @P1 VIADD R136, R143, 0x9 ;  /* 0x000000098f881836 */ /* 0x000fe40000000000 */
[----:B------:R-:W-:Y:S01]  /*4440*/  VIADD R137, R0, 0x3f ;  /* 0x0000003f00897836 */ /* 0x000fe20000000000 */
[----:B------:R-:W-:Y:S01]  /*4450*/  ISETP.GE.AND P2, PT, R150, RZ, PT ;  /* 0x000000ff9600720c */ /* 0x000fe20003f46270 */
[----:B------:R-:W-:Y:S01]  /*4460*/  VIADD R148, R0, 0x7 ;  /* 0x0000000700947836 */ /* 0x000fe20000000000 */
[----:B------:R-:W-:Y:S01]  /*4470*/  @P6 ISETP.GE.AND P6, PT, R136, UR7, PT ;  /* 0x0000000788006c0c */ /* 0x000fe2000bfc6270 */
[----:B------:R-:W-:Y:S02]  /*4480*/  VIADD R151, R0, 0x48 ;  /* 0x0000004800977836 */ /* 0x000fe40000000000 */
[----:B------:R-:W-:Y:S01]  /*4490*/  IMAD.MOV.U32 R138, RZ, RZ, R153 ;  /* 0x000000ffff8a7224 */ /* 0x000fe200078e0099 */
[----:B------:R-:W-:Y:S01]  /*44a0*/  ISETP.GE.AND P1, PT, R148, RZ, PT ;  /* 0x000000ff9400720c */ /* 0x000fe20003f26270 */
[C---:B------:R-:W-:Y:S01]  /*44b0*/  VIADD R152, R0.reuse, 0x40 ;  /* 0x0000004000987836 */ /* 0x040fe20000000000 */
[----:B------:R-:W-:Y:S01]  /*44c0*/  ISETP.GE.AND P3, PT, R151, RZ, PT ;  /* 0x000000ff9700720c */ /* 0x000fe20003f66270 */
[C---:B------:R-:W-:Y:S01]  /*44d0*/  VIADD R136, R0.reuse, 0x47 ;  /* 0x0000004700887836 */ /* 0x040fe20000000000 */
[----:B------:R-:W-:Y:S02]  /*44e0*/  @!P0 IADD3 R149, -R0, -0x8, RZ ;  /* 0xfffffff800958810 */ /* 0x000fe40007ffe1ff */
[----:B------:R-:W-:Y:S02]  /*44f0*/  ISETP.GE.AND P0, PT, R152, RZ, PT ;  /* 0x000000ff9800720c */ /* 0x000fe40003f06270 */
[----:B------:R-:W-:Y:S01]  /*4500*/  I2FP.F32.S32 R154, R149 ;  /* 0x00000095009a7245 */ /* 0x000fe20000201400 */
[C---:B------:R-:W-:Y:S01]  /*4510*/  VIADD R149, R0.reuse, 0xfffffff8 ;  /* 0xfffffff800957836 */ /* 0x040fe20000000000 */
[----:B------:R-:W-:Y:S02]  /*4520*/  @!P2 IADD3 R150, -R0, 0x1, RZ ;  /* 0x000000010096a810 */ /* 0x000fe40007ffe1ff */
[----:B------:R-:W-:Y:S01]  /*4530*/  ISETP.GE.AND P2, PT, R136, RZ, PT ;  /* 0x000000ff8800720c */ /* 0x000fe20003f46270 */
[----:B------:R-:W-:Y:S01]  /*4540*/  FFMA.FTZ R6, R154, -UR6, R6 ;  /* 0x800000069a067c23 */ /* 0x000fe20008010006 */
[C---:B------:R-:W-:Y:S02]  /*4550*/  @!P1 IADD3 R148, -R0.reuse, -0x7, RZ ;  /* 0xfffffff900949810 */ /* 0x040fe40007ffe1ff */
[----:B------:R-:W-:Y:S02]  /*4560*/  ISETP.GE.AND P1, PT, R137, RZ, PT ;  /* 0x000000ff8900720c */ /* 0x000fe40003f26270 */
[C---:B------:R-:W-:Y:S02]  /*4570*/  @!P3 IADD3 R151, -R0.reuse, -0x48, RZ ;  /* 0xffffffb80097b810 */ /* 0x040fe40007ffe1ff */
[----:B------:R-:W-:Y:S02]  /*4580*/  PLOP3.LUT P3, PT, PT, PT, UP0, 0x80, 0x0 ;  /* 0x000000000000781c */ /* 0x000fe40003f6f008 */
[C---:B------:R-:W-:Y:S02]  /*4590*/  @!P0 IADD3 R152, -R0.reuse, -0x40, RZ ;  /* 0xffffffc000988810 */ /* 0x040fe40007ffe1ff */
[----:B------:R-:W-:Y:S02]  /*45a0*/  PLOP3.LUT P0, PT, PT, PT, UP0, 0x80, 0x0 ;  /* 0x000000000000781c */ /* 0x000fe40003f0f008 */
[C---:B------:R-:W-:Y:S02]  /*45b0*/  @!P2 IADD3 R136, -R0.reuse, -0x47, RZ ;  /* 0xffffffb90088a810 */ /* 0x040fe40007ffe1ff */
[----:B------:R-:W-:Y:S02]  /*45c0*/  PLOP3.LUT P2, PT, PT, PT, UP0, 0x80, 0x0 ;  /* 0x000000000000781c */ /* 0x000fe40003f4f008 */
[----:B------:R-:W-:Y:S02]  /*45d0*/  I2FP.F32.S32 R138, R138 ;  /* 0x0000008a008a7245 */ /* 0x000fe40000201400 */
[----:B------:R-:W-:Y:S02]  /*45e0*/  @!P1 IADD3 R137, -R0, -0x3f, RZ ;  /* 0xffffffc100899810 */ /* 0x000fe40007ffe1ff */
[----:B------:R-:W-:Y:S01]  /*45f0*/  PLOP3.LUT P1, PT, PT, PT, UP0, 0x80, 0x0 ;  /* 0x000000000000781c */ /* 0x000fe20003f2f008 */
[C---:B------:R-:W-:Y:S01]  /*4600*/  FFMA.FTZ R4, R138.reuse, -UR6, R4 ;  /* 0x800000068a047c23 */ /* 0x040fe20008010004 */
[----:B------:R-:W-:Y:S01]  /*4610*/  @P3 ISETP.GE.AND P3, PT, R143, UR7, PT ;  /* 0x000000078f003c0c */ /* 0x000fe2000bf66270 */
[----:B------:R-:W-:Y:S01]  /*4620*/  FFMA.FTZ R18, R138, -UR6, R18 ;  /* 0x800000068a127c23 */ /* 0x000fe20008010012 */
[----:B------:R-:W-:Y:S02]  /*4630*/  I2FP.F32.S32 R152, R152 ;  /* 0x0000009800987245 */ /* 0x000fe40000201400 */
[----:B------:R-:W-:Y:S02]  /*4640*/  @P0 FSEL R4, R4, -INF , !P3 ;  /* 0xff80000004040808 */ /* 0x000fe40005800000 */
[----:B------:R-:W-:Y:S01]  /*4650*/  @P2 FSEL R6, R6, -INF , !P3 ;  /* 0xff80000006062808 */ /* 0x000fe20005800000 */
[----:B------:R-:W-:Y:S01]  /*4660*/  FFMA.FTZ R8, R152, -UR6, R8 ;  /* 0x8000000698087c23 */ /* 0x000fe20008010008 */
[----:B------:R-:W-:Y:S01]  /*4670*/  PLOP3.LUT P0, PT, PT, PT, UP0, 0x80, 0x0 ;  /* 0x000000000000781c */ /* 0x000fe20003f0f008 */
[----:B------:R-:W-:Y:S01]  /*4680*/  FFMA.FTZ R4, R4, UR8, -R142 ;  /* 0x0000000804047c23 */ /* 0x000fe2000801088e */
[----:B------:R-:W-:Y:S01]  /*4690*/  PLOP3.LUT P2, PT, PT, PT, UP0, 0x80, 0x0 ;  /* 0x000000000000781c */ /* 0x000fe20003f4f008 */
[----:B------:R-:W-:Y:S01]  /*46a0*/  FFMA.FTZ R14, R152, -UR6, R14 ;  /* 0x80000006980e7c23 */ /* 0x000fe2000801000e */
[----:B------:R-:W-:Y:S01]  /*46b0*/  I2FP.F32.S32 R153, R150 ;  /* 0x0000009600997245 */ /* 0x000fe20000201400 */
[----:B------:R-:W-:Y:S01]  /*46c0*/  MUFU.EX2 R240, R4 ;  /* 0x0000000400f07308 */ /* 0x000fe20000000800 */
[----:B------:R-:W-:Y:S01]  /*46d0*/  I2FP.F32.S32 R151, R151 ;  /* 0x0000009700977245 */ /* 0x000fe20000201400 */
[----:B------:R-:W-:Y:S01]  /*46e0*/  FFMA.FTZ R6, R6, UR8, -R141 ;  /* 0x0000000806067c23 */ /* 0x000fe2000801088d */
[----:B------:R-:W-:Y:S01]  /*46f0*/  I2FP.F32.S32 R136, R136 ;  /* 0x0000008800887245 */ /* 0x000fe20000201400 */
[----:B------:R-:W-:Y:S01]  /*4700*/  FFMA.FTZ R5, R153, -UR6, R5 ;  /* 0x8000000699057c23 */ /* 0x000fe20008010005 */
[----:B------:R-:W-:Y:S01]  /*4710*/  @P1 FSEL R8, R8, -INF , !P3 ;  /* 0xff80000008081808 */ /* 0x000fe20005800000 */
[----:B------:R-:W-:Y:S01]  /*4720*/  FFMA.FTZ R10, R151, -UR6, R10 ;  /* 0x80000006970a7c23 */ /* 0x000fe2000801000a */
[----:B------:R-:W-:Y:S01]  /*4730*/  PLOP3.LUT P1, PT, PT, PT, UP0, 0x80, 0x0 ;  /* 0x000000000000781c */ /* 0x000fe20003f2f008 */
[----:B------:R-:W-:Y:S01]  /*4740*/  FFMA.FTZ R11, R136, -UR6, R11 ;  /* 0x80000006880b7c23 */ /* 0x000fe2000801000b */
[----:B------:R-:W-:Y:S01]  /*4750*/  I2FP.F32.S32 R155, R148 ;  /* 0x00000094009b7245 */ /* 0x000fe20000201400 */
[----:B------:R-:W-:Y:S01]  /*4760*/  VIADD R136, R0, 0x38 ;  /* 0x0000003800887836 */ /* 0x000fe20000000000 */
[----:B------:R-:W-:Y:S01]  /*4770*/  @P0 FSEL R10, R10, -INF , !P3 ;  /* 0xff8000000a0a0808 */ /* 0x000fe20005800000 */
[----:B------:R1:W-:Y:S01]  /*4780*/  MUFU.EX2 R203, R6 ;  /* 0x0000000600cb7308 */ /* 0x0003e20000000800 */
[----:B------:R-:W-:Y:S01]  /*4790*/  @P2 FSEL R5, R5, -INF , !P4 ;  /* 0xff80000005052808 */ /* 0x000fe20006000000 */
[----:B------:R-:W-:Y:S01]  /*47a0*/  FFMA.FTZ R7, R155, -UR6, R7 ;  /* 0x800000069b077c23 */ /* 0x000fe20008010007 */
[----:B------:R-:W-:Y:S01]  /*47b0*/  PLOP3.LUT P0, PT, PT, PT, UP0, 0x80, 0x0 ;  /* 0x000000000000781c */ /* 0x000fe20003f0f008 */
[----:B------:R-:W-:Y:S01]  /*47c0*/  FFMA.FTZ R8, R8, UR8, -R140 ;  /* 0x0000000808087c23 */ /* 0x000fe2000801088c */
[----:B------:R-:W-:Y:S01]  /*47d0*/  ISETP.GE.AND P2, PT, R136, RZ, PT ;  /* 0x000000ff8800720c */ /* 0x000fe20003f46270 */
[----:B------:R-:W-:Y:S01]  /*47e0*/  FFMA.FTZ R5, R5, UR8, -R142 ;  /* 0x0000000805057c23 */ /* 0x000fe2000801088e */
[----:B------:R-:W-:Y:S03]  /*47f0*/  I2FP.F32.S32 R151, R137 ;  /* 0x0000008900977245 */ /* 0x000fe60000201400 */
[----:B------:R-:W-:Y:S01]  /*4800*/  MUFU.EX2 R207, R8 ;  /* 0x0000000800cf7308 */ /* 0x000fe20000000800 */
[----:B------:R-:W-:Y:S01]  /*4810*/  @P1 FSEL R7, R7, -INF , !P4 ;  /* 0xff80000007071808 */ /* 0x000fe20006000000 */
[----:B------:R-:W-:Y:S01]  /*4820*/  FFMA.FTZ R10, R10, UR8, -R3 ;  /* 0x000000080a0a7c23 */ /* 0x000fe20008010803 */
[----:B------:R-:W-:Y:S01]  /*4830*/  ISETP.GE.AND P1, PT, R149, RZ, PT ;  /* 0x000000ff9500720c */ /* 0x000fe20003f26270 */
[----:B------:R-:W-:Y:S01]  /*4840*/  FFMA.FTZ R9, R151, -UR6, R9 ;  /* 0x8000000697097c23 */ /* 0x000fe20008010009 */
[----:B------:R-:W-:Y:S01]  /*4850*/  PLOP3.LUT P3, PT, PT, PT, UP0, 0x80, 0x0 ;  /* 0x000000000000781c */ /* 0x000fe20003f6f008 */
[----:B------:R-:W-:Y:S01]  /*4860*/  FFMA.FTZ R7, R7, UR8, -R141 ;  /* 0x0000000807077c23 */ /* 0x000fe2000801088d */
[----:B------:R-:W-:Y:S03]  /*4870*/  FFMA.FTZ R15, R151, -UR6, R15 ;  /* 0x80000006970f7c23 */ /* 0x000fe6000801000f */
[----:B------:R-:W-:Y:S01]  /*4880*/  MUFU.EX2 R239, R5 ;  /* 0x0000000500ef7308 */ /* 0x000fe20000000800 */
[----:B------:R-:W-:Y:S01]  /*4890*/  @P0 FSEL R9, R9, -INF , !P4 ;  /* 0xff80000009090808 */ /* 0x000fe20006000000 */
[C---:B-1----:R-:W-:Y:S01]  /*48a0*/  VIADD R6, R0.reuse, 0xffffffef ;  /* 0xffffffef00067836 */ /* 0x042fe20000000000 */
[C---:B------:R-:W-:Y:S01]  /*48b0*/  @!P2 IADD3 R136, -R0.reuse, -0x38, RZ ;  /* 0xffffffc80088a810 */ /* 0x040fe20007ffe1ff */
[C---:B------:R-:W-:Y:S01]  /*48c0*/  VIADD R148, R0.reuse, 0x37 ;  /* 0x0000003700947836 */ /* 0x040fe20000000000 */
[----:B------:R-:W-:Y:S01]  /*48d0*/  PLOP3.LUT P0, PT, PT, PT, UP0, 0x80, 0x0 ;  /* 0x000000000000781c */ /* 0x000fe20003f0f008 */
[----:B------:R-:W-:Y:S01]  /*48e0*/  FFMA.FTZ R9, R9, UR8, -R140 ;  /* 0x0000000809097c23 */ /* 0x000fe2000801088c */
[----:B------:R-:W-:Y:S03]  /*48f0*/  I2FP.F32.S32 R152, R136 ;  /* 0x0000008800987245 */ /* 0x000fe60000201400 */
[----:B------:R1:W-:Y:S01]  /*4900*/  MUFU.EX2 R202, R7 ;  /* 0x0000000700ca7308 */ /* 0x0003e20000000800 */
[----:B------:R-:W-:Y:S01]  /*4910*/  @!P1 IADD3 R149, -R0, 0x8, RZ ;  /* 0x0000000800959810 */ /* 0x000fe20007ffe1ff */
[----:B------:R-:W2:Y:S01]  /*4920*/  LDSM.16.M88.4 R136, [R181+0x800] ;  /* 0x00080000b588783b */ /* 0x000ea20000000200 */
[----:B------:R-:W-:Y:S01]  /*4930*/  ISETP.GE.AND P1, PT, R148, RZ, PT ;  /* 0x000000ff9400720c */ /* 0x000fe20003f26270 */
[----:B------:R-:W-:Y:S01]  /*4940*/  FFMA.FTZ R12, R152, -UR6, R12 ;  /* 0x80000006980c7c23 */ /* 0x000fe2000801000c */
[----:B------:R-:W-:Y:S01]  /*4950*/  I2FP.F32.S32 R149, R149 ;  /* 0x0000009500957245 */ /* 0x000fe20000201400 */
[----:B------:R-:W-:Y:S01]  /*4960*/  VIADD R4, R0, 0xfffffff7 ;  /* 0xfffffff700047836 */ /* 0x000fe20000000000 */
[----:B------:R-:W-:Y:S03]  /*4970*/  PLOP3.LUT P2, PT, PT, PT, UP0, 0x80, 0x0 ;  /* 0x000000000000781c */ /* 0x000fe60003f4f008 */
[----:B------:R-:W-:Y:S01]  /*4980*/  MUFU.EX2 R206, R9 ;  /* 0x0000000900ce7308 */ /* 0x000fe20000000800 */
[----:B------:R-:W-:Y:S01]  /*4990*/  @P3 FSEL R11, R11, -INF , !P4 ;  /* 0xff8000000b0b3808 */ /* 0x000fe20006000000 */
[----:B------:R-:W-:Y:S01]  /*49a0*/  FFMA.FTZ R16, R149, -UR6, R16 ;  /* 0x8000000695107c23 */ /* 0x000fe20008010010 */
[----:B------:R-:W-:Y:S01]  /*49b0*/  @P0 FSEL R12, R12, -INF , !P5 ;  /* 0xff8000000c0c0808 */ /* 0x000fe20006800000 */
[----:B------:R-:W-:Y:S01]  /*49c0*/  FFMA.FTZ R19, R153, -UR6, R19 ;  /* 0x8000000699137c23 */ /* 0x000fe20008010013 */
[----:B------:R-:W-:Y:S01]  /*49d0*/  ISETP.GE.AND P0, PT, R4, RZ, PT ;  /* 0x000000ff0400720c */ /* 0x000fe20003f06270 */
[----:B------:R-:W-:Y:S01]  /*49e0*/  FFMA.FTZ R11, R11, UR8, -R3 ;  /* 0x000000080b0b7c23 */ /* 0x000fe20008010803 */
[----:B------:R-:W-:Y:S03]  /*49f0*/  PLOP3.LUT P3, PT, PT, PT, UP0, 0x80, 0x0 ;  /* 0x000000000000781c */ /* 0x000fe60003f6f008 */
[----:B------:R3:W-:Y:S01]  /*4a00*/  MUFU.EX2 R211, R10 ;  /* 0x0000000a00d37308 */ /* 0x0007e20000000800 */
[----:B------:R-:W-:Y:S01]  /*4a10*/  @!P1 IADD3 R148, -R0, -0x37, RZ ;  /* 0xffffffc900949810 */ /* 0x000fe20007ffe1ff */
[----:B------:R-:W-:Y:S01]  /*4a20*/  FFMA.FTZ R12, R12, UR8, -R140 ;  /* 0x000000080c0c7c23 */ /* 0x000fe2000801088c */
[----:B------:R-:W-:Y:S01]  /*4a30*/  PLOP3.LUT P1, PT, PT, PT, UP0, 0x80, 0x0 ;  /* 0x000000000000781c */ /* 0x000fe20003f2f008 */
[----:B------:R-:W-:Y:S01]  /*4a40*/  VIADD R150, R0, 0xfffffff0 ;  /* 0xfffffff000967836 */ /* 0x000fe20000000000 */
[----:B------:R-:W-:Y:S02]  /*4a50*/  I2FP.F32.S32 R148, R148 ;  /* 0x0000009400947245 */ /* 0x000fe40000201400 */
[----:B------:R-:W-:Y:S03]  /*4a60*/  PLOP3.LUT P4, PT, PT, PT, UP0, 0x80, 0x0 ;  /* 0x000000000000781c */ /* 0x000fe60003f8f008 */
[----:B------:R-:W-:Y:S01]  /*4a70*/  MUFU.EX2 R210, R11 ;  /* 0x0000000b00d27308 */ /* 0x000fe20000000800 */
[----:B------:R-:W-:Y:S01]  /*4a80*/  @P2 FSEL R18, R18, -INF , !P5 ;  /* 0xff80000012122808 */ /* 0x000fe20006800000 */
[----:B------:R-:W-:Y:S01]  /*4a90*/  FFMA.FTZ R13, R148, -UR6, R13 ;  /* 0x80000006940d7c23 */ /* 0x000fe2000801000d */
[----:B------:R-:W-:Y:S02]  /*4aa0*/  @!P0 IADD3 R4, -R0, 0x9, RZ ;  /* 0x0000000900048810 */ /* 0x000fe40007ffe1ff */
[----:B------:R-:W-:Y:S01]  /*4ab0*/  PLOP3.LUT P0, PT, PT, PT, UP0, 0x80, 0x0 ;  /* 0x000000000000781c */ /* 0x000fe20003f0f008 */
[----:B------:R-:W-:Y:S01]  /*4ac0*/  FFMA.FTZ R18, R18, UR8, -R141 ;  /* 0x0000000812127c23 */ /* 0x000fe2000801088d */
[----:B------:R-:W-:Y:S01]  /*4ad0*/  PLOP3.LUT P2, PT, PT, PT, UP0, 0x80, 0x0 ;  /* 0x000000000000781c */ /* 0x000fe20003f4f008 */
[----:B-1----:R-:W-:Y:S01]  /*4ae0*/  @P1 VIADD R7, R143, 0x19 ;  /* 0x000000198f071836 */ /* 0x002fe20000000000 */
[----:B------:R-:W-:Y:S01]  /*4af0*/  ISETP.GE.AND P1, PT, R6, RZ, PT ;  /* 0x000000ff0600720c */ /* 0x000fe20003f26270 */
[----:B------:R-:W-:Y:S01]  /*4b00*/  MUFU.EX2 R205, R12 ;  /* 0x0000000c00cd7308 */ /* 0x000fe20000000800 */
[----:B------:R-:W-:Y:S01]  /*4b10*/  @P3 FSEL R14, R14, -INF , !P5 ;  /* 0xff8000000e0e3808 */ /* 0x000fe20006800000 */
[----:B---3--:R-:W-:Y:S01]  /*4b20*/  VIADD R10, R0, 0xffffffe8 ;  /* 0xffffffe8000a7836 */ /* 0x008fe20000000000 */
[----:B------:R-:W-:Y:S02]  /*4b30*/  @P4 FSEL R16, R16, -INF , !P5 ;  /* 0xff80000010104808 */ /* 0x000fe40006800000 */
[----:B------:R-:W-:Y:S01]  /*4b40*/  PLOP3.LUT P5, PT, PT, PT, UP0, 0x80, 0x0 ;  /* 0x000000000000781c */ /* 0x000fe20003faf008 */
[----:B------:R-:W-:Y:S01]  /*4b50*/  FFMA.FTZ R14, R14, UR8, -R3 ;  /* 0x000000080e0e7c23 */ /* 0x000fe20008010803 */
[----:B------:R-:W-:Y:S01]  /*4b60*/  I2FP.F32.S32 R4, R4 ;  /* 0x0000000400047245 */ /* 0x000fe20000201400 */
[-C--:B--2---:R-:W-:Y:S01]  /*4b70*/  HMMA.16816.F32 R20, R132, R136.reuse, R20 ;  /* 0x000000888414723c */ /* 0x084fe20000001814 */
[----:B------:R-:W-:Y:S01]  /*4b80*/  PLOP3.LUT P4, PT, PT, PT, UP0, 0x80, 0x0 ;  /* 0x000000000000781c */ /* 0x000fe20003f8f008 */
[----:B------:R-:W-:Y:S01]  /*4b90*/  MUFU.EX2 R209, R14 ;  /* 0x0000000e00d17308 */ /* 0x000fe20000000800 */
[----:B------:R-:W-:Y:S01]  /*4ba0*/  @P0 FSEL R13, R13, -INF , !P6 ;  /* 0xff8000000d0d0808 */ /* 0x000fe20007000000 */
[C---:B------:R-:W-:Y:S01]  /*4bb0*/  @P2 VIADD R9, R143.reuse, 0x11 ;  /* 0x000000118f092836 */ /* 0x040fe20000000000 */
[----:B------:R-:W-:Y:S01]  /*4bc0*/  PLOP3.LUT P0, PT, PT, PT, UP0, 0x80, 0x0 ;  /* 0x000000000000781c */ /* 0x000fe20003f0f008 */
[C---:B------:R-:W-:Y:S01]  /*4bd0*/  HMMA.16816.F32 R24, R144.reuse, R136, R24 ;  /* 0x000000889018723c */ /* 0x040fe20000001818 */
[----:B------:R-:W-:Y:S03]  /*4be0*/  PLOP3.LUT P2, PT, PT, PT, UP0, 0x80, 0x0 ;  /* 0x000000000000781c */ /* 0x000fe60003f4f008 */
[----:B------:R-:W-:Y:S01]  /*4bf0*/  ISETP.GE.AND P3, PT, R150, RZ, PT ;  /* 0x000000ff9600720c */ /* 0x000fe20003f66270 */
[C---:B------:R-:W-:Y:S01]  /*4c00*/  @P5 VIADD R5, R143.reuse, 0x18 ;  /* 0x000000188f055836 */ /* 0x040fe20000000000 */
[----:B------:R-:W-:Y:S01]  /*4c10*/  @!P1 IADD3 R6, -R0, 0x11, RZ ;  /* 0x0000001100069810 */ /* 0x000fe20007ffe1ff */
[-C--:B------:R-:W-:Y:S01]  /*4c20*/  HMMA.16816.F32 R28, R144, R138.reuse, R28 ;  /* 0x0000008a901c723c */ /* 0x080fe2000000181c */
[----:B------:R-:W-:Y:S01]  /*4c30*/  PLOP3.LUT P1, PT, PT, PT, UP0, 0x80, 0x0 ;  /* 0x000000000000781c */ /* 0x000fe20003f2f008 */
[----:B------:R-:W-:Y:S01]  /*4c40*/  MUFU.EX2 R193, R18 ;  /* 0x0000001200c17308 */ /* 0x000fe20000000800 */
[----:B------:R-:W-:Y:S01]  /*4c50*/  PLOP3.LUT P5, PT, PT, PT, UP0, 0x80, 0x0 ;  /* 0x000000000000781c */ /* 0x000fe20003faf008 */
[----:B------:R-:W-:Y:S01]  /*4c60*/  @P4 VIADD R8, R143, 0x10 ;  /* 0x000000108f084836 */ /* 0x000fe20000000000 */
[----:B------:R-:W-:Y:S01]  /*4c70*/  @P0 FSEL R15, R15, -INF , !P6 ;  /* 0xff8000000f0f0808 */ /* 0x000fe20007000000 */
[C---:B------:R-:W-:Y:S01]  /*4c80*/  HMMA.16816.F32 R32, R132.reuse, R138, R32 ;  /* 0x0000008a8420723c */ /* 0x040fe20000001820 */
[----:B------:R-:W-:Y:S02]  /*4c90*/  PLOP3.LUT P0, PT, PT, PT, UP0, 0x80, 0x0 ;  /* 0x000000000000781c */ /* 0x000fe40003f0f008 */
[----:B------:R-:W-:Y:S02]  /*4ca0*/  PLOP3.LUT P4, PT, PT, PT, UP0, 0x80, 0x0 ;  /* 0x000000000000781c */ /* 0x000fe40003f8f008 */
[----:B------:R-:W-:Y:S01]  /*4cb0*/  @P2 ISETP.GE.AND P2, PT, R5, UR7, PT ;  /* 0x0000000705002c0c */ /* 0x000fe2000bf46270 */
[----:B------:R-:W-:Y:S01]  /*4cc0*/  FFMA.FTZ R17, R4, -UR6, R17 ;  /* 0x8000000604117c23 */ /* 0x000fe20008010011 */
[C---:B------:R-:W-:Y:S01]  /*4cd0*/  @!P3 IADD3 R150, -R0.reuse, 0x10, RZ ;  /* 0x000000100096b810 */ /* 0x040fe20007ffe1ff */
[----:B------:R-:W-:Y:S01]  /*4ce0*/  VIADD R5, R0, 0x30 ;  /* 0x0000003000057836 */ /* 0x000fe20000000000 */
[----:B------:R-:W-:Y:S02]  /*4cf0*/  PLOP3.LUT P3, PT, PT, PT, UP0, 0x80, 0x0 ;  /* 0x000000000000781c */ /* 0x000fe40003f6f008 */
[----:B------:R-:W-:Y:S01]  /*4d00*/  @P1 FSEL R17, R17, -INF , !P6 ;  /* 0xff80000011111808 */ /* 0x000fe20007000000 */
[----:B------:R-:W-:Y:S01]  /*4d10*/  FFMA.FTZ R15, R15, UR8, -R3 ;  /* 0x000000080f0f7c23 */ /* 0x000fe20008010803 */
[----:B------:R-:W-:Y:S01]  /*4d20*/  ISETP.GE.AND P1, PT, R5, RZ, PT ;  /* 0x000000ff0500720c */ /* 0x000fe20003f26270 */
[----:B------:R-:W-:Y:S01]  /*4d30*/  FFMA.FTZ R23, R4, -UR6, R23 ;  /* 0x8000000604177c23 */ /* 0x000fe20008010017 */
[----:B------:R-:W-:Y:S01]  /*4d40*/  @P0 FSEL R19, R19, -INF , !P6 ;  /* 0xff80000013130808 */ /* 0x000fe20007000000 */
[----:B------:R1:W-:Y:S01]  /*4d50*/  MUFU.EX2 R208, R15 ;  /* 0x0000000f00d07308 */ /* 0x0003e20000000800 */
[----:B------:R-:W-:Y:S01]  /*4d60*/  PLOP3.LUT P0, PT, PT, PT, UP0, 0x80, 0x0 ;  /* 0x000000000000781c */ /* 0x000fe20003f0f008 */
[----:B------:R-:W-:Y:S01]  /*4d70*/  VIADD R4, R0, 0x2f ;  /* 0x0000002f00047836 */ /* 0x000fe20000000000 */
[----:B------:R-:W-:Y:S01]  /*4d80*/  I2FP.F32.S32 R150, R150 ;  /* 0x0000009600967245 */ /* 0x000fe20000201400 */
[----:B------:R-:W-:Y:S01]  /*4d90*/  FFMA.FTZ R22, R149, -UR6, R22 ;  /* 0x8000000695167c23 */ /* 0x000fe20008010016 */
[----:B------:R-:W-:Y:S01]  /*4da0*/  @P4 ISETP.GE.AND P4, PT, R9, UR7, PT ;  /* 0x0000000709004c0c */ /* 0x000fe2000bf86270 */
[----:B------:R-:W-:Y:S01]  /*4db0*/  FFMA.FTZ R13, R13, UR8, -R140 ;  /* 0x000000080d0d7c23 */ /* 0x000fe2000801088c */
[----:B------:R-:W-:Y:S01]  /*4dc0*/  ISETP.GE.AND P6, PT, R4, RZ, PT ;  /* 0x000000ff0400720c */ /* 0x000fe20003fc6270 */
[----:B------:R-:W-:Y:S01]  /*4dd0*/  FFMA.FTZ R27, R148, -UR6, R27 ;  /* 0x80000006941b7c23 */ /* 0x000fe2000801001b */
[----:B------:R-:W-:Y:S01]  /*4de0*/  @P3 ISETP.GE.AND P3, PT, R8, UR7, PT ;  /* 0x0000000708003c0c */ /* 0x000fe2000bf66270 */
[----:B------:R-:W-:Y:S01]  /*4df0*/  FFMA.FTZ R20, R150, -UR6, R20 ;  /* 0x8000000696147c23 */ /* 0x000fe20008010014 */
[----:B------:R-:W-:Y:S01]  /*4e00*/  @!P1 IADD3 R5, -R0, -0x30, RZ ;  /* 0xffffffd000059810 */ /* 0x000fe20007ffe1ff */
[----:B------:R2:W-:Y:S01]  /*4e10*/  MUFU.EX2 R204, R13 ;  /* 0x0000000d00cc7308 */ /* 0x0005e20000000800 */
[----:B------:R-:W-:Y:S01]  /*4e20*/  PLOP3.LUT P1, PT, PT, PT, UP0, 0x80, 0x0 ;  /* 0x000000000000781c */ /* 0x000fe20003f2f008 */
[----:B------:R-:W-:Y:S01]  /*4e30*/  FFMA.FTZ R26, R152, -UR6, R26 ;  /* 0x80000006981a7c23 */ /* 0x000fe2000801001a */
[----:B------:R-:W-:Y:S01]  /*4e40*/  @P0 FSEL R20, R20, -INF , !P3 ;  /* 0xff80000014140808 */ /* 0x000fe20005800000 */
[----:B------:R-:W-:Y:S01]  /*4e50*/  FFMA.FTZ R16, R16, UR8, -R142 ;  /* 0x0000000810107c23 */ /* 0x000fe2000801088e */
[----:B-1----:R-:W-:Y:S01]  /*4e60*/  I2FP.F32.S32 R15, R6 ;  /* 0x00000006000f7245 */ /* 0x002fe20000201400 */
[----:B------:R-:W-:Y:S01]  /*4e70*/  FFMA.FTZ R34, R150, -UR6, R34 ;  /* 0x8000000696227c23 */ /* 0x000fe20008010022 */
[----:B------:R-:W-:Y:S03]  /*4e80*/  PLOP3.LUT P0, PT, PT, PT, UP0, 0x80, 0x0 ;  /* 0x000000000000781c */ /* 0x000fe60003f0f008 */
[----:B------:R1:W-:Y:S01]  /*4e90*/  MUFU.EX2 R242, R16 ;  /* 0x0000001000f27308 */ /* 0x0003e20000000800 */
[C---:B------:R-:W-:Y:S01]  /*4ea0*/  @!P6 IADD3 R4, -R0.reuse, -0x2f, RZ ;  /* 0xffffffd10004e810 */ /* 0x040fe20007ffe1ff */
[----:B------:R-:W-:Y:S01]  /*4eb0*/  FFMA.FTZ R21, R15, -UR6, R21 ;  /* 0x800000060f157c23 */ /* 0x000fe20008010015 */
[----:B------:R-:W-:Y:S01]  /*4ec0*/  PLOP3.LUT P6, PT, PT, PT, UP0, 0x80, 0x0 ;  /* 0x000000000000781c */ /* 0x000fe20003fcf008 */
[----:B------:R-:W-:Y:S01]  /*4ed0*/  FFMA.FTZ R17, R17, UR8, -R142 ;  /* 0x0000000811117c23 */ /* 0x000fe2000801088e */
[----:B------:R-:W-:Y:S01]  /*4ee0*/  I2FP.F32.S32 R5, R5 ;  /* 0x0000000500057245 */ /* 0x000fe20000201400 */
[C---:B------:R-:W-:Y:S01]  /*4ef0*/  VIADD R8, R0.reuse, 0x28 ;  /* 0x0000002800087836 */ /* 0x040fe20000000000 */
[----:B------:R-:W-:Y:S01]  /*4f00*/  @P1 FSEL R21, R21, -INF , !P4 ;  /* 0xff80000015151808 */ /* 0x000fe20006000000 */
[C---:B------:R-:W-:Y:S01]  /*4f10*/  VIADD R9, R0.reuse, 0x27 ;  /* 0x0000002700097836 */ /* 0x040fe20000000000 */
[----:B------:R-:W-:Y:S01]  /*4f20*/  PLOP3.LUT P1, PT, PT, PT, UP0, 0x80, 0x0 ;  /* 0x000000000000781c */ /* 0x000fe20003f2f008 */
[C---:B------:R-:W-:Y:S01]  /*4f30*/  FFMA.FTZ R24, R5.reuse, -UR6, R24 ;  /* 0x8000000605187c23 */ /* 0x040fe20008010018 */
[----:B--2---:R-:W-:Y:S01]  /*4f40*/  I2FP.F32.S32 R13, R4 ;  /* 0x00000004000d7245 */ /* 0x004fe20000201400 */
[----:B------:R-:W-:Y:S01]  /*4f50*/  FFMA.FTZ R30, R5, -UR6, R30 ;  /* 0x80000006051e7c23 */ /* 0x000fe2000801001e */
[----:B------:R-:W-:Y:S01]  /*4f60*/  @P5 ISETP.GE.AND P5, PT, R7, UR7, PT ;  /* 0x0000000707005c0c */ /* 0x000fe2000bfa6270 */
[----:B------:R-:W-:Y:S01]  /*4f70*/  VIADD R11, R0, 0xffffffe7 ;  /* 0xffffffe7000b7836 */ /* 0x000fe20000000000 */
[----:B------:R-:W-:Y:S01]  /*4f80*/  @P0 FSEL R24, R24, -INF , !P3 ;  /* 0xff80000018180808 */ /* 0x000fe20005800000 */
[----:B------:R-:W-:Y:S01]  /*4f90*/  FFMA.FTZ R25, R13, -UR6, R25 ;  /* 0x800000060d197c23 */ /* 0x000fe20008010019 */
[----:B------:R-:W-:Y:S01]  /*4fa0*/  @P6 FSEL R22, R22, -INF , !P3 ;  /* 0xff80000016166808 */ /* 0x000fe20005800000 */
[----:B------:R-:W2:Y:S01]  /*4fb0*/  LDSM.16.M88.4 R4, [R181+0x1000] ;  /* 0x00100000b504783b */ /* 0x000ea20000000200 */
[----:B------:R-:W-:Y:S01]  /*4fc0*/  PLOP3.LUT P6, PT, PT, PT, UP0, 0x80, 0x0 ;  /* 0x000000000000781c */ /* 0x000fe20003fcf008 */
[----:B------:R3:W4:Y:S01]  /*4fd0*/  MUFU.EX2 R241, R17 ;  /* 0x0000001100f17308 */ /* 0x0007220000000800 */
[----:B------:R-:W-:Y:S01]  /*4fe0*/  PLOP3.LUT P0, PT, PT, PT, UP0, 0x80, 0x0 ;  /* 0x000000000000781c */ /* 0x000fe20003f0f008 */
[--C-:B------:R-:W-:Y:S01]  /*4ff0*/  FFMA.FTZ R21, R21, UR8, -R142.reuse ;  /* 0x0000000815157c23 */ /* 0x100fe2000801088e */
[----:B------:R-:W-:Y:S01]  /*5000*/  @P1 FSEL R26, R26, -INF , !P3 ;  /* 0xff8000001a1a1808 */ /* 0x000fe20005800000 */
[----:B------:R-:W-:Y:S01]  /*5010*/  FFMA.FTZ R20, R20, UR8, -R142 ;  /* 0x0000000814147c23 */ /* 0x000fe2000801088e */
[----:B------:R-:W-:Y:S01]  /*5020*/  PLOP3.LUT P1, PT, PT, PT, UP0, 0x80, 0x0 ;  /* 0x000000000000781c */ /* 0x000fe20003f2f008 */
[--C-:B------:R-:W-:Y:S01]  /*5030*/  FFMA.FTZ R19, R19, UR8, -R141.reuse ;  /* 0x0000000813137c23 */ /* 0x100fe2000801088d */
[----:B------:R-:W-:Y:S03]  /*5040*/  ISETP.GE.AND P3, PT, R8, RZ, PT ;  /* 0x000000ff0800720c */ /* 0x000fe60003f66270 */
[----:B------:R4:W-:Y:S01]  /*5050*/  MUFU.EX2 R237, R21 ;  /* 0x0000001500ed7308 */ /* 0x0009e20000000800 */
[----:B------:R-:W-:Y:S01]  /*5060*/  FFMA.FTZ R22, R22, UR8, -R141 ;  /* 0x0000000816167c23 */ /* 0x000fe2000801088d */
[--C-:B------:R-:W-:Y:S01]  /*5070*/  FFMA.FTZ R24, R24, UR8, -R140.reuse ;  /* 0x0000000818187c23 */ /* 0x100fe2000801088c */
[----:B------:R-:W-:Y:S01]  /*5080*/  FFMA.FTZ R26, R26, UR8, -R3 ;  /* 0x000000081a1a7c23 */ /* 0x000fe20008010803 */
[----:B------:R-:W-:Y:S01]  /*5090*/  @P6 FSEL R23, R23, -INF , !P4 ;  /* 0xff80000017176808 */ /* 0x000fe20006000000 */
[----:B------:R-:W-:Y:S01]  /*50a0*/  VIADD R12, R0, 0xffffffe0 ;  /* 0xffffffe0000c7836 */ /* 0x000fe20000000000 */
[----:B------:R-:W-:Y:S01]  /*50b0*/  @P0 FSEL R25, R25, -INF , !P4 ;  /* 0xff80000019190808 */ /* 0x000fe20006000000 */
[----:B------:R-:W-:Y:S01]  /*50c0*/  FFMA.FTZ R35, R15, -UR6, R35 ;  /* 0x800000060f237c23 */ /* 0x000fe20008010023 */
[----:B------:R-:W-:Y:S02]  /*50d0*/  ISETP.GE.AND P6, PT, R10, RZ, PT ;  /* 0x000000ff0a00720c */ /* 0x000fe40003fc6270 */
[----:B------:R4:W-:Y:S01]  /*50e0*/  MUFU.EX2 R238, R20 ;  /* 0x0000001400ee7308 */ /* 0x0009e20000000800 */
[----:B------:R-:W-:Y:S01]  /*50f0*/  @P1 FSEL R27, R27, -INF , !P4 ;  /* 0xff8000001b1b1808 */ /* 0x000fe20006000000 */
[----:B------:R-:W-:Y:S01]  /*5100*/  FFMA.FTZ R23, R23, UR8, -R141 ;  /* 0x0000000817177c23 */ /* 0x000fe2000801088d */
[----:B------:R-:W-:Y:S01]  /*5110*/  PLOP3.LUT P1, PT, PT, PT, UP0, 0x80, 0x0 ;  /* 0x000000000000781c */ /* 0x000fe20003f2f008 */
[----:B------:R-:W-:Y:S01]  /*5120*/  FFMA.FTZ R25, R25, UR8, -R140 ;  /* 0x0000000819197c23 */ /* 0x000fe2000801088c */
[----:B------:R-:W-:Y:S01]  /*5130*/  ISETP.GE.AND P0, PT, R9, RZ, PT ;  /* 0x000000ff0900720c */ /* 0x000fe20003f06270 */
[----:B------:R-:W-:Y:S01]  /*5140*/  FFMA.FTZ R27, R27, UR8, -R3 ;  /* 0x000000081b1b7c23 */ /* 0x000fe20008010803 */
[C---:B------:R-:W-:Y:S03]  /*5150*/  @!P3 IADD3 R8, -R0.reuse, -0x28, RZ ;  /* 0xffffffd80008b810 */ /* 0x040fe60007ffe1ff */
[----:B------:R4:W-:Y:S01]  /*5160*/  MUFU.EX2 R192, R19 ;  /* 0x0000001300c07308 */ /* 0x0009e20000000800 */
[----:B------:R-:W-:Y:S01]  /*5170*/  PLOP3.LUT P4, PT, PT, PT, UP0, 0x80, 0x0 ;  /* 0x000000000000781c */ /* 0x000fe20003f8f008 */
[C---:B------:R-:W-:Y:S01]  /*5180*/  VIADD R15, R0.reuse, 0xffffffc8 ;  /* 0xffffffc8000f7836 */ /* 0x040fe20000000000 */
[----:B------:R-:W-:Y:S01]  /*5190*/  I2FP.F32.S32 R14, R8 ;  /* 0x00000008000e7245 */ /* 0x000fe20000201400 */
[C---:B------:R-:W-:Y:S01]  /*51a0*/  VIADD R8, R0.reuse, 0xffffffdf ;  /* 0xffffffdf00087836 */ /* 0x040fe20000000000 */
[C---:B------:R-:W-:Y:S01]  /*51b0*/  @!P6 IADD3 R10, -R0.reuse, 0x18, RZ ;  /* 0x00000018000ae810 */ /* 0x040fe20007ffe1ff */
[----:B------:R-:W-:Y:S01]  /*51c0*/  FFMA.FTZ R31, R13, -UR6, R31 ;  /* 0x800000060d1f7c23 */ /* 0x000fe2000801001f */
[----:B------:R-:W-:Y:S02]  /*51d0*/  VIADD R13, R0, 0x10 ;  /* 0x00000010000d7836 */ /* 0x000fe40000000000 */
[----:B------:R-:W-:Y:S01]  /*51e0*/  FFMA.FTZ R28, R14, -UR6, R28 ;  /* 0x800000060e1c7c23 */ /* 0x000fe2000801001c */
[----:B-1----:R-:W-:Y:S01]  /*51f0*/  @P1 VIADD R16, R143, 0x20 ;  /* 0x000000208f101836 */ /* 0x002fe20000000000 */
[----:B------:R-:W-:Y:S01]  /*5200*/  @!P0 IADD3 R9, -R0, -0x27, RZ ;  /* 0xffffffd900098810 */ /* 0x000fe20007ffe1ff */
[----:B------:R-:W-:Y:S01]  /*5210*/  MUFU.EX2 R191, R22 ;  /* 0x0000001600bf7308 */ /* 0x000fe20000000800 */
[----:B------:R-:W-:Y:S01]  /*5220*/  PLOP3.LUT P0, PT, PT, PT, UP0, 0x80, 0x0 ;  /* 0x000000000000781c */ /* 0x000fe20003f0f008 */
[-C--:B--2---:R-:W-:Y:S01]  /*5230*/  HMMA.16816.F32 R36, R132, R4.reuse, R36 ;  /* 0x000000048424723c */ /* 0x084fe20000001824 */
[----:B------:R-:W-:Y:S02]  /*5240*/  PLOP3.LUT P1, PT, PT, PT, UP0, 0x80, 0x0 ;  /* 0x000000000000781c */ /* 0x000fe40003f2f008 */
[----:B------:R-:W-:Y:S02]  /*5250*/  I2FP.F32.S32 R10, R10 ;  /* 0x0000000a000a7245 */ /* 0x000fe40000201400 */
[----:B------:R-:W-:Y:S01]  /*5260*/  @P4 FSEL R28, R28, -INF , !P2 ;  /* 0xff8000001c1c4808 */ /* 0x000fe20005000000 */
[C---:B------:R-:W-:Y:S01]  /*5270*/  HMMA.16816.F32 R40, R144.reuse, R4, R40 ;  /* 0x000000049028723c */ /* 0x040fe20000001828 */
[----:B------:R-:W-:Y:S01]  /*5280*/  PLOP3.LUT P3, PT, PT, PT, UP0, 0x80, 0x0 ;  /* 0x000000000000781c */ /* 0x000fe20003f6f008 */
[----:B------:R-:W-:Y:S01]  /*5290*/  MUFU.EX2 R175, R23 ;  /* 0x0000001700af7308 */ /* 0x000fe20000000800 */
[----:B------:R-:W-:Y:S02]  /*52a0*/  PLOP3.LUT P6, PT, PT, PT, UP0, 0x80, 0x0 ;  /* 0x000000000000781c */ /* 0x000fe40003fcf008 */
[----:B------:R-:W-:Y:S01]  /*52b0*/  FFMA.FTZ R32, R10, -UR6, R32 ;  /* 0x800000060a207c23 */ /* 0x000fe20008010020 */
[-C--:B------:R-:W-:Y:S03]  /*52c0*/  HMMA.16816.F32 R44, R144, R6.reuse, R44 ;  /* 0x00000006902c723c */ /* 0x080fe6000000182c */
[----:B------:R-:W-:Y:S03]  /*52d0*/  ISETP.GE.AND P4, PT, R11, RZ, PT ;  /* 0x000000ff0b00720c */ /* 0x000fe60003f86270 */
[----:B------:R-:W-:Y:S01]  /*52e0*/  MUFU.EX2 R197, R24 ;  /* 0x0000001800c57308 */ /* 0x000fe20000000800 */
[----:B------:R-:W-:Y:S01]  /*52f0*/  @P0 FSEL R32, R32, -INF , !P2 ;  /* 0xff80000020200808 */ /* 0x000fe20005000000 */
[C---:B------:R-:W-:Y:S04]  /*5300*/  HMMA.16816.F32 R48, R132.reuse, R6, R48 ;  /* 0x000000068430723c */ /* 0x040fe80000001830 */
[----:B------:R-:W-:Y:S01]  /*5310*/  ISETP.GE.AND P0, PT, R8, RZ, PT ;  /* 0x000000ff0800720c */ /* 0x000fe20003f06270 */
[----:B------:R-:W-:Y:S01]  /*5320*/  VIADD R5, R0, 0x20 ;  /* 0x0000002000057836 */ /* 0x000fe20000000000 */
[----:B------:R-:W-:Y:S01]  /*5330*/  @P1 FSEL R34, R34, -INF , !P2 ;  /* 0xff80000022221808 */ /* 0x000fe20005000000 */
[----:B------:R-:W-:Y:S01]  /*5340*/  FFMA.FTZ R38, R10, -UR6, R38 ;  /* 0x800000060a267c23 */ /* 0x000fe20008010026 */
[----:B------:R-:W-:Y:S01]  /*5350*/  PLOP3.LUT P1, PT, PT, PT, UP0, 0x80, 0x0 ;  /* 0x000000000000781c */ /* 0x000fe20003f2f008 */
[----:B------:R-:W-:Y:S01]  /*5360*/  MUFU.EX2 R196, R25 ;  /* 0x0000001900c47308 */ /* 0x000fe20000000800 */
[----:B------:R-:W-:Y:S01]  /*5370*/  @P6 ISETP.GE.AND P6, PT, R16, UR7, PT ;  /* 0x0000000710006c0c */ /* 0x000fe2000bfc6270 */
[----:B------:R-:W-:Y:S01]  /*5380*/  VIADD R10, R0, 0xffffffd7 ;  /* 0xffffffd7000a7836 */ /* 0x000fe20000000000 */
[----:B------:R-:W-:Y:S01]  /*5390*/  I2FP.F32.S32 R9, R9 ;  /* 0x0000000900097245 */ /* 0x000fe20000201400 */
[----:B------:R-:W-:Y:S01]  /*53a0*/  FFMA.FTZ R42, R14, -UR6, R42 ;  /* 0x800000060e2a7c23 */ /* 0x000fe2000801002a */
[C---:B------:R-:W-:Y:S01]  /*53b0*/  @!P4 IADD3 R11, -R0.reuse, 0x19, RZ ;  /* 0x00000019000bc810 */ /* 0x040fe20007ffe1ff */
[C---:B------:R-:W-:Y:S01]  /*53c0*/  VIADD R14, R0.reuse, 0xf ;  /* 0x0000000f000e7836 */ /* 0x040fe20000000000 */
[----:B------:R-:W-:Y:S01]  /*53d0*/  PLOP3.LUT P4, PT, PT, PT, UP0, 0x80, 0x0 ;  /* 0x000000000000781c */ /* 0x000fe20003f8f008 */
[C---:B------:R-:W-:Y:S01]  /*53e0*/  FFMA.FTZ R29, R9.reuse, -UR6, R29 ;  /* 0x80000006091d7c23 */ /* 0x040fe2000801001d */
[C---:B------:R-:W-:Y:S01]  /*53f0*/  @!P0 IADD3 R8, -R0.reuse, 0x21, RZ ;  /* 0x0000002100088810 */ /* 0x040fe20007ffe1ff */
[----:B------:R-:W-:Y:S01]  /*5400*/  FFMA.FTZ R43, R9, -UR6, R43 ;  /* 0x80000006092b7c23 */ /* 0x000fe2000801002b */
[----:B------:R-:W-:Y:S01]  /*5410*/  PLOP3.LUT P0, PT, PT, PT, UP0, 0x80, 0x0 ;  /* 0x000000000000781c */ /* 0x000fe20003f0f008 */
[----:B------:R-:W-:Y:S01]  /*5420*/  VIADD R9, R0, 0xffffffd8 ;  /* 0xffffffd800097836 */ /* 0x000fe20000000000 */
[----:B------:R-:W-:Y:S01]  /*5430*/  @P1 FSEL R29, R29, -INF , !P5 ;  /* 0xff8000001d1d1808 */ /* 0x000fe20006800000 */
[----:B------:R-:W-:Y:S01]  /*5440*/  FFMA.FTZ R32, R32, UR8, -R142 ;  /* 0x0000000820207c23 */ /* 0x000fe2000801088e */
[----:B------:R-:W-:Y:S01]  /*5450*/  PLOP3.LUT P1, PT, PT, PT, UP0, 0x80, 0x0 ;  /* 0x000000000000781c */ /* 0x000fe20003f2f008 */
[----:B------:R-:W-:Y:S01]  /*5460*/  FFMA.FTZ R34, R34, UR8, -R141 ;  /* 0x0000000822227c23 */ /* 0x000fe2000801088d */
[----:B------:R-:W-:Y:S01]  /*5470*/  @P3 FSEL R30, R30, -INF , !P2 ;  /* 0xff8000001e1e3808 */ /* 0x000fe20005000000 */
[----:B------:R-:W-:Y:S01]  /*5480*/  MUFU.EX2 R236, R32 ;  /* 0x0000002000ec7308 */ /* 0x000fe20000000800 */
[----:B------:R-:W-:Y:S01]  /*5490*/  ISETP.GE.AND P3, PT, R12, RZ, PT ;  /* 0x000000ff0c00720c */ /* 0x000fe20003f66270 */
[C---:B---3--:R-:W-:Y:S01]  /*54a0*/  @P4 VIADD R17, R143.reuse, 0x28 ;  /* 0x000000288f114836 */ /* 0x048fe20000000000 */
[----:B------:R-:W-:Y:S01]  /*54b0*/  PLOP3.LUT P4, PT, PT, PT, UP0, 0x80, 0x0 ;  /* 0x000000000000781c */ /* 0x000fe20003f8f008 */
[----:B------:R-:W-:Y:S01]  /*54c0*/  FFMA.FTZ R28, R28, UR8, -R140 ;  /* 0x000000081c1c7c23 */ /* 0x000fe2000801088c */
[----:B------:R-:W-:Y:S01]  /*54d0*/  I2FP.F32.S32 R11, R11 ;  /* 0x0000000b000b7245 */ /* 0x000fe20000201400 */
[----:B------:R-:W-:Y:S01]  /*54e0*/  @P0 VIADD R4, R143, 0x29 ;  /* 0x000000298f040836 */ /* 0x000fe20000000000 */
[----:B------:R-:W-:Y:S03]  /*54f0*/  PLOP3.LUT P0, PT, PT, PT, UP0, 0x80, 0x0 ;  /* 0x000000000000781c */ /* 0x000fe60003f0f008 */
[----:B------:R-:W-:Y:S01]  /*5500*/  MUFU.EX2 R167, R34 ;  /* 0x0000002200a77308 */ /* 0x000fe20000000800 */
[----:B------:R-:W-:Y:S01]  /*5510*/  PLOP3.LUT P2, PT, PT, PT, UP0, 0x80, 0x0 ;  /* 0x000000000000781c */ /* 0x000fe20003f4f008 */
[----:B------:R-:W-:Y:S01]  /*5520*/  FFMA.FTZ R33, R11, -UR6, R33 ;  /* 0x800000060b217c23 */ /* 0x000fe20008010021 */
[----:B------:R-:W-:Y:S01]  /*5530*/  @P1 FSEL R31, R31, -INF , !P5 ;  /* 0xff8000001f1f1808 */ /* 0x000fe20006800000 */
[----:B------:R-:W-:Y:S01]  /*5540*/  FFMA.FTZ R39, R11, -UR6, R39 ;  /* 0x800000060b277c23 */ /* 0x000fe20008010027 */
[----:B------:R-:W-:Y:S01]  /*5550*/  PLOP3.LUT P1, PT, PT, PT, UP0, 0x80, 0x0 ;  /* 0x000000000000781c */ /* 0x000fe20003f2f008 */
[C---:B------:R-:W-:Y:S01]  /*5560*/  VIADD R11, R0.reuse, 0xffffffd0 ;  /* 0xffffffd0000b7836 */ /* 0x040fe20000000000 */
[----:B------:R-:W-:Y:S03]  /*5570*/  @!P3 IADD3 R12, -R0, 0x20, RZ ;  /* 0x00000020000cb810 */ /* 0x000fe60007ffe1ff */
[----:B------:R-:W-:Y:S01]  /*5580*/  MUFU.EX2 R201, R26 ;  /* 0x0000001a00c97308 */ /* 0x000fe20000000800 */
[----:B------:R-:W-:Y:S01]  /*5590*/  @P4 ISETP.GE.AND P4, PT, R4, UR7, PT ;  /* 0x0000000704004c0c */ /* 0x000fe2000bf86270 */
[C---:B------:R-:W-:Y:S01]  /*55a0*/  VIADD R4, R0.reuse, 0x1f ;  /* 0x0000001f00047836 */ /* 0x040fe20000000000 */
[----:B----4-:R-:W-:Y:S01]  /*55b0*/  I2FP.F32.S32 R21, R12 ;  /* 0x0000000c00157245 */ /* 0x010fe20000201400 */
[----:B------:R-:W-:Y:S01]  /*55c0*/  VIADD R12, R0, 0xffffffcf ;  /* 0xffffffcf000c7836 */ /* 0x000fe20000000000 */
[----:B------:R-:W-:Y:S01]  /*55d0*/  @P0 FSEL R33, R33, -INF , !P5 ;  /* 0xff80000021210808 */ /* 0x000fe20006800000 */
[----:B------:R-:W-:Y:S01]  /*55e0*/  @P2 VIADD R16, R143, 0x21 ;  /* 0x000000218f102836 */ /* 0x000fe20000000000 */
[----:B------:R-:W-:Y:S01]  /*55f0*/  ISETP.GE.AND P0, PT, R5, RZ, PT ;  /* 0x000000ff0500720c */ /* 0x000fe20003f06270 */
[C---:B------:R-:W-:Y:S01]  /*5600*/  FFMA.FTZ R36, R21.reuse, -UR6, R36 ;  /* 0x8000000615247c23 */ /* 0x040fe20008010024 */
[----:B------:R-:W-:Y:S01]  /*5610*/  PLOP3.LUT P3, PT, PT, PT, UP0, 0x80, 0x0 ;  /* 0x000000000000781c */ /* 0x000fe20003f6f008 */
[----:B------:R-:W-:Y:S01]  /*5620*/  FFMA.FTZ R50, R21, -UR6, R50 ;  /* 0x8000000615327c23 */ /* 0x000fe20008010032 */
[----:B------:R-:W-:Y:S01]  /*5630*/  @P1 FSEL R35, R35, -INF , !P5 ;  /* 0xff80000023231808 */ /* 0x000fe20006800000 */
[----:B------:R-:W-:Y:S01]  /*5640*/  FFMA.FTZ R33, R33, UR8, -R142 ;  /* 0x0000000821217c23 */ /* 0x000fe2000801088e */
[----:B------:R-:W-:Y:S01]  /*5650*/  ISETP.GE.AND P5, PT, R4, RZ, PT ;  /* 0x000000ff0400720c */ /* 0x000fe20003fa6270 */
[----:B------:R-:W-:Y:S01]  /*5660*/  MUFU.EX2 R200, R27 ;  /* 0x0000001b00c87308 */ /* 0x000fe20000000800 */
[----:B------:R-:W-:Y:S01]  /*5670*/  PLOP3.LUT P1, PT, PT, PT, UP0, 0x80, 0x0 ;  /* 0x000000000000781c */ /* 0x000fe20003f2f008 */
[----:B------:R-:W-:Y:S01]  /*5680*/  FFMA.FTZ R35, R35, UR8, -R141 ;  /* 0x0000000823237c23 */ /* 0x000fe2000801088d */
[----:B------:R-:W-:Y:S01]  /*5690*/  PLOP3.LUT P2, PT, PT, PT, UP0, 0x80, 0x0 ;  /* 0x000000000000781c */ /* 0x000fe20003f4f008 */
[----:B------:R-:W-:Y:S01]  /*56a0*/  FFMA.FTZ R29, R29, UR8, -R140 ;  /* 0x000000081d1d7c23 */ /* 0x000fe2000801088c */
[----:B------:R-:W-:Y:S01]  /*56b0*/  I2FP.F32.S32 R20, R8 ;  /* 0x0000000800147245 */ /* 0x000fe20000201400 */
[C---:B------:R-:W-:Y:S01]  /*56c0*/  VIADD R8, R0.reuse, 0x17 ;  /* 0x0000001700087836 */ /* 0x040fe20000000000 */
[----:B------:R-:W-:Y:S03]  /*56d0*/  @!P0 IADD3 R5, -R0, -0x20, RZ ;  /* 0xffffffe000058810 */ /* 0x000fe60007ffe1ff */
[----:B------:R-:W-:Y:S01]  /*56e0*/  MUFU.EX2 R235, R33 ;  /* 0x0000002100eb7308 */ /* 0x000fe20000000800 */
[----:B------:R-:W-:Y:S01]  /*56f0*/  PLOP3.LUT P0, PT, PT, PT, UP0, 0x80, 0x0 ;  /* 0x000000000000781c */ /* 0x000fe20003f0f008 */
[----:B------:R-:W-:Y:S01]  /*5700*/  FFMA.FTZ R37, R20, -UR6, R37 ;  /* 0x8000000614257c23 */ /* 0x000fe20008010025 */
[----:B------:R-:W-:Y:S01]  /*5710*/  @P3 ISETP.GE.AND P3, PT, R16, UR7, PT ;  /* 0x0000000710003c0c */ /* 0x000fe2000bf66270 */
[C---:B------:R-:W-:Y:S01]  /*5720*/  VIADD R16, R0.reuse, 0xffffffc7 ;  /* 0xffffffc700107836 */ /* 0x040fe20000000000 */
[----:B------:R-:W-:Y:S01]  /*5730*/  @!P5 IADD3 R4, -R0, -0x1f, RZ ;  /* 0xffffffe10004d810 */ /* 0x000fe20007ffe1ff */
[----:B------:R-:W-:Y:S01]  /*5740*/  FFMA.FTZ R51, R20, -UR6, R51 ;  /* 0x8000000614337c23 */ /* 0x000fe20008010033 */
[----:B------:R-:W-:Y:S03]  /*5750*/  @P1 FSEL R36, R36, -INF , !P6 ;  /* 0xff80000024241808 */ /* 0x000fe60007000000 */
[----:B------:R-:W-:Y:S01]  /*5760*/  MUFU.EX2 R166, R35 ;  /* 0x0000002300a67308 */ /* 0x000fe20000000800 */
[----:B------:R-:W-:Y:S01]  /*5770*/  PLOP3.LUT P5, PT, PT, PT, UP0, 0x80, 0x0 ;  /* 0x000000000000781c */ /* 0x000fe20003faf008 */
[--C-:B------:R-:W-:Y:S01]  /*5780*/  FFMA.FTZ R30, R30, UR8, -R3.reuse ;  /* 0x000000081e1e7c23 */ /* 0x100fe20008010803 */
[----:B------:R-:W-:Y:S01]  /*5790*/  PLOP3.LUT P1, PT, PT, PT, UP0, 0x80, 0x0 ;  /* 0x000000000000781c */ /* 0x000fe20003f2f008 */
[----:B------:R-:W-:Y:S01]  /*57a0*/  FFMA.FTZ R31, R31, UR8, -R3 ;  /* 0x000000081f1f7c23 */ /* 0x000fe20008010803 */
[----:B------:R-:W-:Y:S01]  /*57b0*/  @P2 ISETP.GE.AND P2, PT, R17, UR7, PT ;  /* 0x0000000711002c0c */ /* 0x000fe2000bf46270 */
[--C-:B------:R-:W-:Y:S01]  /*57c0*/  FFMA.FTZ R36, R36, UR8, -R142.reuse ;  /* 0x0000000824247c23 */ /* 0x100fe2000801088e */
[----:B------:R-:W-:Y:S03]  /*57d0*/  @P0 FSEL R37, R37, -INF , !P3 ;  /* 0xff80000025250808 */ /* 0x000fe60005800000 */
[----:B------:R-:W-:Y:S01]  /*57e0*/  MUFU.EX2 R195, R28 ;  /* 0x0000001c00c37308 */ /* 0x000fe20000000800 */
[----:B------:R-:W-:Y:S02]  /*57f0*/  PLOP3.LUT P0, PT, PT, PT, UP0, 0x80, 0x0 ;  /* 0x000000000000781c */ /* 0x000fe40003f0f008 */
[----:B------:R-:W-:Y:S01]  /*5800*/  I2FP.F32.S32 R18, R5 ;  /* 0x0000000500127245 */ /* 0x000fe20000201400 */
[----:B------:R-:W-:Y:S01]  /*5810*/  FFMA.FTZ R37, R37, UR8, -R142 ;  /* 0x0000000825257c23 */ /* 0x000fe2000801088e */
[----:B------:R-:W-:Y:S01]  /*5820*/  I2FP.F32.S32 R17, R4 ;  /* 0x0000000400117245 */ /* 0x000fe20000201400 */
[----:B------:R-:W-:Y:S01]  /*5830*/  VIADD R4, R0, 0x18 ;  /* 0x0000001800047836 */ /* 0x000fe20000000000 */
[----:B------:R-:W-:Y:S01]  /*5840*/  @P5 FSEL R38, R38, -INF , !P6 ;  /* 0xff80000026265808 */ /* 0x000fe20007000000 */
[C---:B------:R-:W-:Y:S01]  /*5850*/  FFMA.FTZ R40, R18.reuse, -UR6, R40 ;  /* 0x8000000612287c23 */ /* 0x040fe20008010028 */
[----:B------:R-:W-:Y:S01]  /*5860*/  @P1 FSEL R39, R39, -INF , !P3 ;  /* 0xff80000027271808 */ /* 0x000fe20005800000 */
[C---:B------:R-:W-:Y:S01]  /*5870*/  FFMA.FTZ R41, R17.reuse, -UR6, R41 ;  /* 0x8000000611297c23 */ /* 0x040fe20008010029 */
[----:B------:R-:W-:Y:S01]  /*5880*/  PLOP3.LUT P5, PT, PT, PT, UP0, 0x80, 0x0 ;  /* 0x000000000000781c */ /* 0x000fe20003faf008 */
[----:B------:R-:W-:Y:S01]  /*5890*/  FFMA.FTZ R46, R18, -UR6, R46 ;  /* 0x80000006122e7c23 */ /* 0x000fe2000801002e */
[----:B------:R-:W-:Y:S01]  /*58a0*/  PLOP3.LUT P1, PT, PT, PT, UP0, 0x80, 0x0 ;  /* 0x000000000000781c */ /* 0x000fe20003f2f008 */
[----:B------:R-:W-:Y:S01]  /*58b0*/  FFMA.FTZ R47, R17, -UR6, R47 ;  /* 0x80000006112f7c23 */ /* 0x000fe2000801002f */
[----:B------:R-:W-:Y:S01]  /*58c0*/  @P0 FSEL R40, R40, -INF , !P6 ;  /* 0xff80000028280808 */ /* 0x000fe20007000000 */
[----:B------:R-:W-:Y:S01]  /*58d0*/  MUFU.EX2 R194, R29 ;  /* 0x0000001d00c27308 */ /* 0x000fe20000000800 */
[----:B------:R-:W-:Y:S01]  /*58e0*/  PLOP3.LUT P0, PT, PT, PT, UP0, 0x80, 0x0 ;  /* 0x000000000000781c */ /* 0x000fe20003f0f008 */
[--C-:B------:R-:W-:Y:S01]  /*58f0*/  FFMA.FTZ R38, R38, UR8, -R141.reuse ;  /* 0x0000000826267c23 */ /* 0x100fe2000801088d */
[----:B------:R-:W-:Y:S01]  /*5900*/  FFMA.FTZ R39, R39, UR8, -R141 ;  /* 0x0000000827277c23 */ /* 0x000fe2000801088d */
[--C-:B------:R-:W-:Y:S04]  /*5910*/  FFMA.FTZ R40, R40, UR8, -R140.reuse ;  /* 0x0000000828287c23 */ /* 0x100fe8000801088c */
[----:B------:R-:W-:Y:S02]  /*5920*/  @P5 FSEL R42, R42, -INF , !P6 ;  /* 0xff8000002a2a5808 */ /* 0x000fe40007000000 */
[----:B------:R-:W-:Y:S01]  /*5930*/  MUFU.EX2 R199, R30 ;  /* 0x0000001e00c77308 */ /* 0x000fe20000000800 */
[----:B------:R-:W-:Y:S02]  /*5940*/  @P1 FSEL R41, R41, -INF , !P3 ;  /* 0xff80000029291808 */ /* 0x000fe40005800000 */
[----:B------:R-:W-:Y:S01]  /*5950*/  ISETP.GE.AND P6, PT, R4, RZ, PT ;  /* 0x000000ff0400720c */ /* 0x000fe20003fc6270 */
[--C-:B------:R-:W-:Y:S01]  /*5960*/  FFMA.FTZ R42, R42, UR8, -R3.reuse ;  /* 0x000000082a2a7c23 */ /* 0x100fe20008010803 */
[----:B------:R-:W-:Y:S01]  /*5970*/  ISETP.GE.AND P1, PT, R9, RZ, PT ;  /* 0x000000ff0900720c */ /* 0x000fe20003f26270 */
[----:B------:R-:W-:Y:S01]  /*5980*/  FFMA.FTZ R41, R41, UR8, -R140 ;  /* 0x0000000829297c23 */ /* 0x000fe2000801088c */
[----:B------:R-:W-:Y:S03]  /*5990*/  ISETP.GE.AND P5, PT, R8, RZ, PT ;  /* 0x000000ff0800720c */ /* 0x000fe60003fa6270 */
[----:B------:R-:W-:Y:S01]  /*59a0*/  MUFU.EX2 R198, R31 ;  /* 0x0000001f00c67308 */ /* 0x000fe20000000800 */
[----:B------:R-:W-:Y:S02]  /*59b0*/  @P0 FSEL R43, R43, -INF , !P3 ;  /* 0xff8000002b2b0808 */ /* 0x000fe40005800000 */
[----:B------:R-:W-:Y:S02]  /*59c0*/  ISETP.GE.AND P3, PT, R11, RZ, PT ;  /* 0x000000ff0b00720c */ /* 0x000fe40003f66270 */
[----:B------:R-:W-:Y:S01]  /*59d0*/  ISETP.GE.AND P0, PT, R10, RZ, PT ;  /* 0x000000ff0a00720c */ /* 0x000fe20003f06270 */
[--C-:B------:R-:W-:Y:S01]  /*59e0*/  FFMA.FTZ R43, R43, UR8, -R3.reuse ;  /* 0x000000082b2b7c23 */ /* 0x100fe20008010803 */
[C---:B------:R-:W-:Y:S03]  /*59f0*/  @!P6 IADD3 R4, -R0.reuse, -0x18, RZ ;  /* 0xffffffe80004e810 */ /* 0x040fe60007ffe1ff */
[----:B------:R-:W-:Y:S01]  /*5a00*/  MUFU.EX2 R234, R36 ;  /* 0x0000002400ea7308 */ /* 0x000fe20000000800 */
[----:B------:R-:W-:Y:S02]  /*5a10*/  @!P1 IADD3 R9, -R0, 0x28, RZ ;  /* 0x0000002800099810 */ /* 0x000fe40007ffe1ff */
[----:B------:R-:W-:Y:S02]  /*5a20*/  PLOP3.LUT P1, PT, PT, PT, UP0, 0x80, 0x0 ;  /* 0x000000000000781c */ /* 0x000fe40003f2f008 */
[----:B------:R-:W-:Y:S02]  /*5a30*/  I2FP.F32.S32 R19, R4 ;  /* 0x0000000400137245 */ /* 0x000fe40000201400 */
[----:B------:R-:W-:Y:S01]  /*5a40*/  ISETP.GE.AND P6, PT, R12, RZ, PT ;  /* 0x000000ff0c00720c */ /* 0x000fe20003fc6270 */
[----:B------:R-:W1:Y:S01]  /*5a50*/  LDSM.16.M88.4 R4, [R181+0x1800] ;  /* 0x00180000b504783b */ /* 0x000e620000000200 */
[C---:B------:R-:W-:Y:S01]  /*5a60*/  @!P5 IADD3 R8, -R0.reuse, -0x17, RZ ;  /* 0xffffffe90008d810 */ /* 0x040fe20007ffe1ff */
[----:B------:R-:W-:Y:S01]  /*5a70*/  FFMA.FTZ R44, R19, -UR6, R44 ;  /* 0x80000006132c7c23 */ /* 0x000fe2000801002c */
[----:B------:R-:W-:Y:S01]  /*5a80*/  ISETP.GE.AND P5, PT, R13, RZ, PT ;  /* 0x000000ff0d00720c */ /* 0x000fe20003fa6270 */
[----:B------:R-:W2:Y:S01]  /*5a90*/  MUFU.EX2 R233, R37 ;  /* 0x0000002500e97308 */ /* 0x000ea20000000800 */
[----:B------:R-:W-:Y:S02]  /*5aa0*/  @!P3 IADD3 R11, -R0, 0x30, RZ ;  /* 0x00000030000bb810 */ /* 0x000fe40007ffe1ff */
[----:B------:R-:W-:Y:S02]  /*5ab0*/  ISETP.GE.AND P3, PT, R14, RZ, PT ;  /* 0x000000ff0e00720c */ /* 0x000fe40003f66270 */
[----:B------:R-:W-:Y:S02]  /*5ac0*/  @P1 FSEL R44, R44, -INF , !P2 ;  /* 0xff8000002c2c1808 */ /* 0x000fe40005000000 */
[----:B------:R-:W-:Y:S03]  /*5ad0*/  PLOP3.LUT P1, PT, PT, PT, UP0, 0x80, 0x0 ;  /* 0x000000000000781c */ /* 0x000fe60003f2f008 */
[----:B------:R-:W-:Y:S01]  /*5ae0*/  MUFU.EX2 R165, R38 ;  /* 0x0000002600a57308 */ /* 0x000fe20000000800 */
[----:B------:R-:W-:Y:S01]  /*5af0*/  @!P6 IADD3 R12, -R0, 0x31, RZ ;  /* 0x00000031000ce810 */ /* 0x000fe20007ffe1ff */
[----:B------:R-:W-:Y:S01]  /*5b00*/  FFMA.FTZ R44, R44, UR8, -R140 ;  /* 0x000000082c2c7c23 */ /* 0x000fe2000801088c */
[----:B------:R-:W-:Y:S02]  /*5b10*/  ISETP.GE.AND P6, PT, R15, RZ, PT ;  /* 0x000000ff0f00720c */ /* 0x000fe40003fc6270 */
[----:B------:R-:W-:Y:S02]  /*5b20*/  @!P5 IADD3 R13, -R0, -0x10, RZ ;  /* 0xfffffff0000dd810 */ /* 0x000fe40007ffe1ff */
[----:B------:R-:W-:Y:S03]  /*5b30*/  ISETP.GE.AND P5, PT, R16, RZ, PT ;  /* 0x000000ff1000720c */ /* 0x000fe60003fa6270 */
[----:B------:R-:W-:Y:S01]  /*5b40*/  MUFU.EX2 R164, R39 ;  /* 0x0000002700a47308 */ /* 0x000fe20000000800 */
[----:B------:R-:W-:Y:S02]  /*5b50*/  I2FP.F32.S32 R9, R9 ;  /* 0x0000000900097245 */ /* 0x000fe40000201400 */
[----:B------:R-:W-:Y:S02]  /*5b60*/  @!P3 IADD3 R14, -R0, -0xf, RZ ;  /* 0xfffffff1000eb810 */ /* 0x000fe40007ffe1ff */
[----:B------:R-:W-:Y:S01]  /*5b70*/  @P1 FSEL R46, R46, -INF , !P2 ;  /* 0xff8000002e2e1808 */ /* 0x000fe20005000000 */
[----:B------:R-:W-:Y:S01]  /*5b80*/  FFMA.FTZ R48, R9, -UR6, R48 ;  /* 0x8000000609307c23 */ /* 0x000fe20008010030 */
[----:B------:R-:W-:Y:S03]  /*5b90*/  PLOP3.LUT P1, PT, PT, PT, UP0, 0x80, 0x0 ;  /* 0x000000000000781c */ /* 0x000fe60003f2f008 */
[----:B------:R-:W-:Y:S01]  /*5ba0*/  MUFU.EX2 R171, R40 ;  /* 0x0000002800ab7308 */ /* 0x000fe20000000800 */
[----:B------:R-:W-:Y:S01]  /*5bb0*/  @!P6 IADD3 R15, -R0, 0x38, RZ ;  /* 0x00000038000fe810 */ /* 0x000fe20007ffe1ff */
[----:B------:R-:W-:Y:S01]  /*5bc0*/  FFMA.FTZ R46, R46, UR8, -R3 ;  /* 0x000000082e2e7c23 */ /* 0x000fe20008010803 */
[----:B------:R-:W-:Y:S02]  /*5bd0*/  PLOP3.LUT P6, PT, PT, PT, UP0, 0x80, 0x0 ;  /* 0x000000000000781c */ /* 0x000fe40003fcf008 */
[C---:B------:R-:W-:Y:S02]  /*5be0*/  @!P5 IADD3 R16, -R0.reuse, 0x39, RZ ;  /* 0x000000390010d810 */ /* 0x040fe40007ffe1ff */
[----:B------:R-:W-:Y:S03]  /*5bf0*/  PLOP3.LUT P5, PT, PT, PT, UP0, 0x80, 0x0 ;  /* 0x000000000000781c */ /* 0x000fe60003faf008 */
[----:B------:R-:W-:Y:S01]  /*5c00*/  MUFU.EX2 R170, R41 ;  /* 0x0000002900aa7308 */ /* 0x000fe20000000800 */
[----:B------:R-:W-:Y:S02]  /*5c10*/  PLOP3.LUT P3, PT, PT, PT, UP0, 0x80, 0x0 ;  /* 0x000000000000781c */ /* 0x000fe40003f6f008 */
[----:B------:R-:W-:Y:S01]  /*5c20*/  @!P0 IADD3 R10, -R0, 0x29, RZ ;  /* 0x00000029000a8810 */ /* 0x000fe20007ffe1ff */
[-C--:B-1----:R-:W-:Y:S01]  /*5c30*/  HMMA.16816.F32 R52, R132, R4.reuse, R52 ;  /* 0x000000048434723c */ /* 0x082fe20000001834 */
[----:B------:R-:W-:Y:S02]  /*5c40*/  PLOP3.LUT P0, PT, PT, PT, UP0, 0x80, 0x0 ;  /* 0x000000000000781c */ /* 0x000fe40003f0f008 */
[----:B------:R-:W-:Y:S01]  /*5c50*/  @P1 FSEL R48, R48, -INF , !P2 ;  /* 0xff80000030301808 */ /* 0x000fe20005000000 */
[C---:B------:R-:W-:Y:S01]  /*5c60*/  @P6 VIADD R0, R143.reuse, 0x30 ;  /* 0x000000308f006836 */ /* 0x040fe20000000000 */
[----:B------:R-:W-:Y:S01]  /*5c70*/  PLOP3.LUT P1, PT, PT, PT, UP0, 0x80, 0x0 ;  /* 0x000000000000781c */ /* 0x000fe20003f2f008 */
[C---:B------:R-:W-:Y:S01]  /*5c80*/  HMMA.16816.F32 R56, R144.reuse, R4, R56 ;  /* 0x000000049038723c */ /* 0x040fe20000001838 */
[----:B------:R-:W-:Y:S01]  /*5c90*/  PLOP3.LUT P6, PT, PT, PT, UP0, 0x80, 0x0 ;  /* 0x000000000000781c */ /* 0x000fe20003fcf008 */
[----:B------:R-:W-:Y:S02]  /*5ca0*/  MUFU.EX2 R190, R42 ;  /* 0x0000002a00be7308 */ /* 0x000fe40000000800 */
[----:B------:R-:W-:Y:S01]  /*5cb0*/  @P5 ISETP.GE.AND P5, PT, R0, UR7, PT ;  /* 0x0000000700005c0c */ /* 0x000fe2000bfa6270 */
[----:B------:R-:W-:Y:S01]  /*5cc0*/  @P3 VIADD R0, R143, 0x31 ;  /* 0x000000318f003836 */ /* 0x000fe20000000000 */
[-C--:B------:R-:W-:Y:S01]  /*5cd0*/  HMMA.16816.F32 R60, R144, R6.reuse, R60 ;  /* 0x00000006903c723c */ /* 0x080fe2000000183c */
[----:B------:R-:W-:Y:S05]  /*5ce0*/  PLOP3.LUT P3, PT, PT, PT, UP0, 0x80, 0x0 ;  /* 0x000000000000781c */ /* 0x000fea0003f6f008 */
[----:B------:R-:W-:Y:S01]  /*5cf0*/  MUFU.EX2 R174, R43 ;  /* 0x0000002b00ae7308 */ /* 0x000fe20000000800 */
[----:B------:R-:W-:Y:S01]  /*5d00*/  F2FP.F16.F32.PACK_AB R4, R241, R242 ;  /* 0x000000f2f104723e */ /* 0x000fe200000000ff */
[----:B------:R-:W-:Y:S04]  /*5d10*/  HMMA.16816.F32 R64, R132, R6, R64 ;  /* 0x000000068440723c */ /* 0x000fe80000001840 */
[----:B------:R-:W-:Y:S01]  /*5d20*/  @P6 ISETP.GE.AND P6, PT, R0, UR7, PT ;  /* 0x0000000700006c0c */ /* 0x000fe2000bfc6270 */
[----:B------:R-:W-:Y:S01]  /*5d30*/  FFMA.FTZ R48, R48, UR8, -R142 ;  /* 0x0000000830307c23 */ /* 0x000fe2000801088e */
[----:B------:R-:W-:Y:S01]  /*5d40*/  @P1 FSEL R50, R50, -INF , !P2 ;  /* 0xff80000032321808 */ /* 0x000fe20005000000 */
[----:B------:R-:W-:Y:S01]  /*5d50*/  FFMA.FTZ R54, R9, -UR6, R54 ;  /* 0x8000000609367c23 */ /* 0x000fe20008010036 */
[----:B------:R-:W-:Y:S01]  /*5d60*/  PLOP3.LUT P2, PT, PT, PT, UP0, 0x80, 0x0 ;  /* 0x000000000000781c */ /* 0x000fe20003f4f008 */
[----:B------:R-:W-:Y:S01]  /*5d70*/  MUFU.EX2 R232, R48 ;  /* 0x0000003000e87308 */ /* 0x000fe20000000800 */
[----:B------:R-:W-:Y:S01]  /*5d80*/  PLOP3.LUT P1, PT, PT, PT, UP0, 0x80, 0x0 ;  /* 0x000000000000781c */ /* 0x000fe20003f2f008 */
[----:B------:R-:W-:Y:S01]  /*5d90*/  @P3 VIADD R0, R143, 0x38 ;  /* 0x000000388f003836 */ /* 0x000fe20000000000 */
[----:B------:R-:W-:Y:S01]  /*5da0*/  I2FP.F32.S32 R8, R8 ;  /* 0x0000000800087245 */ /* 0x000fe20000201400 */
[----:B------:R-:W-:Y:S01]  /*5db0*/  FFMA.FTZ R58, R19, -UR6, R58 ;  /* 0x80000006133a7c23 */ /* 0x000fe2000801003a */
[----:B------:R-:W-:Y:S01]  /*5dc0*/  I2FP.F32.S32 R10, R10 ;  /* 0x0000000a000a7245 */ /* 0x000fe20000201400 */
[----:B------:R-:W-:Y:S01]  /*5dd0*/  FFMA.FTZ R50, R50, UR8, -R141 ;  /* 0x0000000832327c23 */ /* 0x000fe2000801088d */
[----:B------:R-:W-:Y:S01]  /*5de0*/  I2FP.F32.S32 R11, R11 ;  /* 0x0000000b000b7245 */ /* 0x000fe20000201400 */
[----:B------:R-:W-:Y:S01]  /*5df0*/  FFMA.FTZ R45, R8, -UR6, R45 ;  /* 0x80000006082d7c23 */ /* 0x000fe2000801002d */
[----:B------:R-:W-:Y:S01]  /*5e00*/  I2FP.F32.S32 R12, R12 ;  /* 0x0000000c000c7245 */ /* 0x000fe20000201400 */
[----:B------:R-:W-:Y:S01]  /*5e10*/  FFMA.FTZ R49, R10, -UR6, R49 ;  /* 0x800000060a317c23 */ /* 0x000fe20008010031 */
[----:B------:R-:W-:Y:S01]  /*5e20*/  I2FP.F32.S32 R13, R13 ;  /* 0x0000000d000d7245 */ /* 0x000fe20000201400 */
[----:B------:R-:W-:Y:S01]  /*5e30*/  FFMA.FTZ R52, R11, -UR6, R52 ;  /* 0x800000060b347c23 */ /* 0x000fe20008010034 */
[----:B------:R-:W-:Y:S01]  /*5e40*/  @P2 ISETP.GE.AND P2, PT, R0, UR7, PT ;  /* 0x0000000700002c0c */ /* 0x000fe2000bf46270 */
[----:B------:R-:W-:Y:S01]  /*5e50*/  FFMA.FTZ R53, R12, -UR6, R53 ;  /* 0x800000060c357c23 */ /* 0x000fe20008010035 */
[----:B------:R-:W-:Y:S01]  /*5e60*/  F2FP.F16.F32.PACK_AB R0, R239, R240 ;  /* 0x000000f0ef00723e */ /* 0x000fe200000000ff */
[----:B------:R-:W-:Y:S01]  /*5e70*/  FFMA.FTZ R56, R13, -UR6, R56 ;  /* 0x800000060d387c23 */ /* 0x000fe20008010038 */
[----:B------:R-:W-:Y:S01]  /*5e80*/  @P0 FSEL R45, R45, -INF , !P4 ;  /* 0xff8000002d2d0808 */ /* 0x000fe20006000000 */
[----:B------:R-:W-:Y:S01]  /*5e90*/  FFMA.FTZ R55, R10, -UR6, R55 ;  /* 0x800000060a377c23 */ /* 0x000fe20008010037 */
[----:B------:R-:W-:Y:S01]  /*5ea0*/  PLOP3.LUT P0, PT, PT, PT, UP0, 0x80, 0x0 ;  /* 0x000000000000781c */ /* 0x000fe20003f0f008 */
[----:B------:R1:W-:Y:S01]  /*5eb0*/  STS [R213+0x1c000], R0 ;  /* 0x01c00000d5007388 */ /* 0x0003e20000000800 */
[----:B------:R-:W-:Y:S01]  /*5ec0*/  @P1 FSEL R52, R52, -INF , !P5 ;  /* 0xff80000034341808 */ /* 0x000fe20006800000 */
[----:B------:R-:W-:Y:S01]  /*5ed0*/  FFMA.FTZ R60, R154, -UR6, R60 ;  /* 0x800000069a3c7c23 */ /* 0x000fe2000801003c */
[----:B------:R-:W-:Y:S01]  /*5ee0*/  PLOP3.LUT P1, PT, PT, PT, UP0, 0x80, 0x0 ;  /* 0x000000000000781c */ /* 0x000fe20003f2f008 */
[----:B------:R-:W-:Y:S01]  /*5ef0*/  FFMA.FTZ R59, R8, -UR6, R59 ;  /* 0x80000006083b7c23 */ /* 0x000fe2000801003b */
[----:B------:R-:W-:Y:S01]  /*5f00*/  I2FP.F32.S32 R14, R14 ;  /* 0x0000000e000e7245 */ /* 0x000fe20000201400 */
[----:B------:R-:W-:Y:S01]  /*5f10*/  MUFU.EX2 R159, R50 ;  /* 0x00000032009f7308 */ /* 0x000fe20000000800 */
[----:B------:R-:W-:Y:S01]  /*5f20*/  PLOP3.LUT P3, PT, PT, PT, UP0, 0x80, 0x0 ;  /* 0x000000000000781c */ /* 0x000fe20003f6f008 */
[----:B------:R-:W-:Y:S01]  /*5f30*/  FFMA.FTZ R61, R155, -UR6, R61 ;  /* 0x800000069b3d7c23 */ /* 0x000fe2000801003d */
[----:B--2---:R-:W-:Y:S01]  /*5f40*/  F2FP.F16.F32.PACK_AB R5, R233, R234 ;  /* 0x000000eae905723e */ /* 0x004fe200000000ff */
[----:B------:R-:W-:Y:S01]  /*5f50*/  FFMA.FTZ R57, R14, -UR6, R57 ;  /* 0x800000060e397c23 */ /* 0x000fe20008010039 */
[----:B------:R-:W-:Y:S01]  /*5f60*/  I2FP.F32.S32 R15, R15 ;  /* 0x0000000f000f7245 */ /* 0x000fe20000201400 */
[----:B------:R-:W-:Y:S01]  /*5f70*/  FFMA.FTZ R45, R45, UR8, -R140 ;  /* 0x000000082d2d7c23 */ /* 0x000fe2000801088c */
[----:B------:R-:W-:Y:S01]  /*5f80*/  @P0 FSEL R47, R47, -INF , !P4 ;  /* 0xff8000002f2f0808 */ /* 0x000fe20006000000 */
[----:B------:R-:W-:Y:S01]  /*5f90*/  FFMA.FTZ R66, R11, -UR6, R66 ;  /* 0x800000060b427c23 */ /* 0x000fe20008010042 */
[----:B------:R-:W-:Y:S01]  /*5fa0*/  PLOP3.LUT P0, PT, PT, PT, UP0, 0x80, 0x0 ;  /* 0x000000000000781c */ /* 0x000fe20003f0f008 */
[----:B------:R-:W-:Y:S01]  /*5fb0*/  FFMA.FTZ R64, R15, -UR6, R64 ;  /* 0x800000060f407c23 */ /* 0x000fe20008010040 */
[----:B------:R-:W-:Y:S01]  /*5fc0*/  @P1 FSEL R54, R54, -INF , !P5 ;  /* 0xff80000036361808 */ /* 0x000fe20006800000 */
[----:B------:R-:W-:Y:S01]  /*5fd0*/  MUFU.EX2 R169, R44 ;  /* 0x0000002c00a97308 */ /* 0x000fe20000000800 */
[----:B------:R-:W-:Y:S01]  /*5fe0*/  PLOP3.LUT P1, PT, PT, PT, UP0, 0x80, 0x0 ;  /* 0x000000000000781c */ /* 0x000fe20003f2f008 */
[----:B------:R-:W-:Y:S01]  /*5ff0*/  FFMA.FTZ R62, R13, -UR6, R62 ;  /* 0x800000060d3e7c23 */ /* 0x000fe2000801003e */
[----:B------:R-:W-:Y:S01]  /*6000*/  I2FP.F32.S32 R16, R16 ;  /* 0x0000001000107245 */ /* 0x000fe20000201400 */
[----:B------:R-:W-:Y:S01]  /*6010*/  FFMA.FTZ R63, R14, -UR6, R63 ;  /* 0x800000060e3f7c23 */ /* 0x000fe2000801003f */
[----:B------:R-:W-:Y:S01]  /*6020*/  FFMA.FTZ R47, R47, UR8, -R3 ;  /* 0x000000082f2f7c23 */ /* 0x000fe20008010803 */
[----:B------:R-:W-:Y:S01]  /*6030*/  FFMA.FTZ R67, R12, -UR6, R67 ;  /* 0x800000060c437c23 */ /* 0x000fe20008010043 */
[----:B-1----:R-:W-:Y:S03]  /*6040*/  F2FP.F16.F32.PACK_AB R0, R202, R203 ;  /* 0x000000cbca00723e */ /* 0x002fe600000000ff */
[----:B------:R-:W-:Y:S01]  /*6050*/  MUFU.EX2 R168, R45 ;  /* 0x0000002d00a87308 */ /* 0x000fe20000000800 */
[----:B------:R-:W-:Y:S01]  /*6060*/  FFMA.FTZ R65, R16, -UR6, R65 ;  /* 0x8000000610417c23 */ /* 0x000fe20008010041 */
[----:B------:R-:W-:Y:S01]  /*6070*/  @P0 FSEL R49, R49, -INF , !P4 ;  /* 0xff80000031310808 */ /* 0x000fe20006000000 */
[--C-:B------:R-:W-:Y:S01]  /*6080*/  FFMA.FTZ R52, R52, UR8, -R142.reuse ;  /* 0x0000000834347c23 */ /* 0x100fe2000801088e */
[----:B------:R1:W-:Y:S01]  /*6090*/  STS [R213+0x1c400], R0 ;  /* 0x01c40000d5007388 */ /* 0x0003e20000000800 */
[----:B------:R-:W-:Y:S01]  /*60a0*/  PLOP3.LUT P0, PT, PT, PT, UP0, 0x80, 0x0 ;  /* 0x000000000000781c */ /* 0x000fe20003f0f008 */
[--C-:B------:R-:W-:Y:S01]  /*60b0*/  FFMA.FTZ R54, R54, UR8, -R141.reuse ;  /* 0x0000000836367c23 */ /* 0x100fe2000801088d */
[----:B------:R-:W-:Y:S01]  /*60c0*/  @P1 FSEL R56, R56, -INF , !P5 ;  /* 0xff80000038381808 */ /* 0x000fe20006800000 */
[----:B------:R2:W-:Y:S01]  /*60d0*/  STS [R215+0x1c000], R4 ;  /* 0x01c00004d7007388 */ /* 0x0005e20000000800 */
[----:B------:R-:W-:Y:S01]  /*60e0*/  PLOP3.LUT P1, PT, PT, PT, UP0, 0x80, 0x0 ;  /* 0x000000000000781c */ /* 0x000fe20003f2f008 */
[----:B------:R-:W-:Y:S01]  /*60f0*/  FFMA.FTZ R49, R49, UR8, -R142 ;  /* 0x0000000831317c23 */ /* 0x000fe2000801088e */
[----:B------:R-:W-:Y:S01]  /*6100*/  MUFU.EX2 R173, R46 ;  /* 0x0000002e00ad7308 */ /* 0x000fe20000000800 */
[----:B------:R-:W-:Y:S06]  /*6110*/  FFMA.FTZ R56, R56, UR8, -R140 ;  /* 0x0000000838387c23 */ /* 0x000fec000801088c */
[----:B------:R-:W-:Y:S03]  /*6120*/  @P0 FSEL R51, R51, -INF , !P4 ;  /* 0xff80000033330808 */ /* 0x000fe60006000000 */
[----:B------:R-:W-:Y:S01]  /*6130*/  MUFU.EX2 R231, R49 ;  /* 0x0000003100e77308 */ /* 0x000fe20000000800 */
[----:B------:R-:W-:Y:S02]  /*6140*/  PLOP3.LUT P0, PT, PT, PT, UP0, 0x80, 0x0 ;  /* 0x000000000000781c */ /* 0x000fe40003f0f008 */
[----:B------:R-:W-:Y:S01]  /*6150*/  @P1 FSEL R58, R58, -INF , !P5 ;  /* 0xff8000003a3a1808 */ /* 0x000fe20006800000 */
[----:B------:R-:W-:Y:S01]  /*6160*/  FFMA.FTZ R51, R51, UR8, -R141 ;  /* 0x0000000833337c23 */ /* 0x000fe2000801088d */
[----:B------:R-:W-:Y:S02]  /*6170*/  PLOP3.LUT P1, PT, PT, PT, UP0, 0x80, 0x0 ;  /* 0x000000000000781c */ /* 0x000fe40003f2f008 */
[----:B------:R-:W-:Y:S03]  /*6180*/  PLOP3.LUT P4, PT, PT, PT, UP0, 0x80, 0x0 ;  /* 0x000000000000781c */ /* 0x000fe60003f8f008 */
[----:B------:R-:W3:Y:S01]  /*6190*/  MUFU.EX2 R158, R51 ;  /* 0x00000033009e7308 */ /* 0x000ee20000000800 */
[----:B------:R-:W-:Y:S01]  /*61a0*/  FFMA.FTZ R58, R58, UR8, -R3 ;  /* 0x000000083a3a7c23 */ /* 0x000fe20008010803 */
[----:B-1----:R-:W-:Y:S02]  /*61b0*/  F2FP.F16.F32.PACK_AB R0, R192, R193 ;  /* 0x000000c1c000723e */ /* 0x002fe400000000ff */
[----:B--2---:R-:W-:Y:S03]  /*61c0*/  F2FP.F16.F32.PACK_AB R4, R204, R205 ;  /* 0x000000cdcc04723e */ /* 0x004fe600000000ff */
[----:B------:R1:W-:Y:S01]  /*61d0*/  STS [R215+0x1c400], R0 ;  /* 0x01c40000d7007388 */ /* 0x0003e20000000800 */
[----:B------:R-:W-:Y:S02]  /*61e0*/  @P0 FSEL R53, R53, -INF , !P6 ;  /* 0xff80000035350808 */ /* 0x000fe40007000000 */
[----:B------:R-:W-:Y:S01]  /*61f0*/  MUFU.EX2 R172, R47 ;  /* 0x0000002f00ac7308 */ /* 0x000fe20000000800 */
[----:B------:R-:W-:Y:S02]  /*6200*/  PLOP3.LUT P0, PT, PT, PT, UP0, 0x80, 0x0 ;  /* 0x000000000000781c */ /* 0x000fe40003f0f008 */
[----:B------:R-:W-:Y:S01]  /*6210*/  @P1 FSEL R60, R60, -INF , !P2 ;  /* 0xff8000003c3c1808 */ /* 0x000fe20005000000 */
[----:B------:R-:W-:Y:S01]  /*6220*/  @P4 VIADD R143, R143, 0x39 ;  /* 0x000000398f8f4836 */ /* 0x000fe20000000000 */
[----:B------:R-:W-:Y:S01]  /*6230*/  PLOP3.LUT P1, PT, PT, PT, UP0, 0x80, 0x0 ;  /* 0x000000000000781c */ /* 0x000fe20003f2f008 */
[----:B------:R-:W-:Y:S01]  /*6240*/  FFMA.FTZ R53, R53, UR8, -R142 ;  /* 0x0000000835357c23 */ /* 0x000fe2000801088e */
[----:B------:R-:W-:Y:S03]  /*6250*/  PLOP3.LUT P4, PT, PT, PT, UP0, 0x80, 0x0 ;  /* 0x000000000000781c */ /* 0x000fe60003f8f008 */
[----:B------:R-:W-:Y:S01]  /*6260*/  MUFU.EX2 R230, R52 ;  /* 0x0000003400e67308 */ /* 0x000fe20000000800 */
[----:B------:R-:W-:Y:S01]  /*6270*/  @P3 ISETP.GE.AND P3, PT, R143, UR7, PT ;  /* 0x000000078f003c0c */ /* 0x000fe2000bf66270 */
[----:B------:R-:W-:Y:S01]  /*6280*/  FFMA.FTZ R60, R60, UR8, -R140 ;  /* 0x000000083c3c7c23 */ /* 0x000fe2000801088c */
[----:B---3--:R-:W-:Y:S02]  /*6290*/  F2FP.F16.F32.PACK_AB R6, R158, R159 ;  /* 0x0000009f9e06723e */ /* 0x008fe400000000ff */
[----:B------:R-:W-:Y:S02]  /*62a0*/  @P0 FSEL R55, R55, -INF , !P6 ;  /* 0xff80000037370808 */ /* 0x000fe40007000000 */
[----:B------:R-:W-:Y:S03]  /*62b0*/  PLOP3.LUT P0, PT, PT, PT, UP0, 0x80, 0x0 ;  /* 0x000000000000781c */ /* 0x000fe60003f0f008 */
[----:B------:R-:W-:Y:S01]  /*62c0*/  MUFU.EX2 R229, R53 ;  /* 0x0000003500e57308 */ /* 0x000fe20000000800 */
[----:B------:R-:W-:Y:S01]  /*62d0*/  @P1 FSEL R64, R64, -INF , !P2 ;  /* 0xff80000040401808 */ /* 0x000fe20005000000 */
[----:B------:R-:W-:Y:S01]  /*62e0*/  FFMA.FTZ R55, R55, UR8, -R141 ;  /* 0x0000000837377c23 */ /* 0x000fe2000801088d */
[----:B------:R-:W-:Y:S02]  /*62f0*/  PLOP3.LUT P1, PT, PT, PT, UP0, 0x80, 0x0 ;  /* 0x000000000000781c */ /* 0x000fe40003f2f008 */
[----:B------:R-:W-:Y:S01]  /*6300*/  @P4 FSEL R62, R62, -INF , !P2 ;  /* 0xff8000003e3e4808 */ /* 0x000fe20005000000 */
[----:B------:R-:W-:Y:S01]  /*6310*/  FFMA.FTZ R64, R64, UR8, -R142 ;  /* 0x0000000840407c23 */ /* 0x000fe2000801088e */
[----:B-1----:R-:W-:Y:S03]  /*6320*/  F2FP.F16.F32.PACK_AB R0, R206, R207 ;  /* 0x000000cfce00723e */ /* 0x002fe600000000ff */
[----:B------:R-:W-:Y:S01]  /*6330*/  MUFU.EX2 R156, R54 ;  /* 0x00000036009c7308 */ /* 0x000fe20000000800 */
[----:B------:R-:W-:Y:S01]  /*6340*/  FFMA.FTZ R62, R62, UR8, -R3 ;  /* 0x000000083e3e7c23 */ /* 0x000fe20008010803 */
[----:B------:R1:W-:Y:S01]  /*6350*/  STS [R213+0x1e000], R0 ;  /* 0x01e00000d5007388 */ /* 0x0003e20000000800 */
[----:B------:R-:W-:Y:S02]  /*6360*/  @P0 FSEL R57, R57, -INF , !P6 ;  /* 0xff80000039390808 */ /* 0x000fe40007000000 */
[----:B------:R-:W-:Y:S05]  /*6370*/  PLOP3.LUT P0, PT, PT, PT, UP0, 0x80, 0x0 ;  /* 0x000000000000781c */ /* 0x000fea0003f0f008 */
[----:B------:R-:W-:Y:S01]  /*6380*/  MUFU.EX2 R153, R55 ;  /* 0x0000003700997308 */ /* 0x000fe20000000800 */
[----:B------:R-:W-:Y:S01]  /*6390*/  @P1 FSEL R66, R66, -INF , !P2 ;  /* 0xff80000042421808 */ /* 0x000fe20005000000 */
[--C-:B------:R-:W-:Y:S01]  /*63a0*/  FFMA.FTZ R57, R57, UR8, -R140.reuse ;  /* 0x0000000839397c23 */ /* 0x100fe2000801088c */
[----:B------:R-:W-:Y:S03]  /*63b0*/  PLOP3.LUT P1, PT, PT, PT, UP0, 0x80, 0x0 ;  /* 0x000000000000781c */ /* 0x000fe60003f2f008 */
[----:B------:R-:W-:Y:S04]  /*63c0*/  FFMA.FTZ R66, R66, UR8, -R141 ;  /* 0x0000000842427c23 */ /* 0x000fe8000801088d */
[----:B------:R-:W-:Y:S01]  /*63d0*/  MUFU.EX2 R223, R64 ;  /* 0x0000004000df7308 */ /* 0x000fe20000000800 */
[----:B------:R-:W-:Y:S02]  /*63e0*/  @P0 FSEL R59, R59, -INF , !P6 ;  /* 0xff8000003b3b0808 */ /* 0x000fe40007000000 */
[----:B------:R-:W-:Y:S03]  /*63f0*/  PLOP3.LUT P0, PT, PT, PT, UP0, 0x80, 0x0 ;  /* 0x000000000000781c */ /* 0x000fe60003f0f008 */
[----:B------:R-:W-:Y:S01]  /*6400*/  @P1 FSEL R63, R63, -INF , !P3 ;  /* 0xff8000003f3f1808 */ /* 0x000fe20005800000 */
[--C-:B------:R-:W-:Y:S03]  /*6410*/  FFMA.FTZ R59, R59, UR8, -R3.reuse ;  /* 0x000000083b3b7c23 */ /* 0x100fe60008010803 */
[----:B------:R-:W-:Y:S01]  /*6420*/  MUFU.EX2 R151, R66 ;  /* 0x0000004200977308 */ /* 0x000fe20000000800 */
[----:B-1----:R-:W-:Y:S01]  /*6430*/  F2FP.F16.F32.PACK_AB R0, R210, R211 ;  /* 0x000000d3d200723e */ /* 0x002fe200000000ff */
[----:B------:R-:W-:Y:S04]  /*6440*/  FFMA.FTZ R3, R63, UR8, -R3 ;  /* 0x000000083f037c23 */ /* 0x000fe80008010803 */
[----:B------:R1:W-:Y:S01]  /*6450*/  STS [R213+0x1e400], R0 ;  /* 0x01e40000d5007388 */ /* 0x0003e20000000800 */
[----:B------:R-:W-:Y:S03]  /*6460*/  @P0 FSEL R61, R61, -INF , !P3 ;  /* 0xff8000003d3d0808 */ /* 0x000fe60005800000 */
[----:B------:R-:W-:Y:S01]  /*6470*/  MUFU.EX2 R154, R3 ;  /* 0x00000003009a7308 */ /* 0x000fe20000000800 */
[----:B------:R-:W-:Y:S01]  /*6480*/  PLOP3.LUT P0, PT, PT, PT, UP0, 0x80, 0x0 ;  /* 0x000000000000781c */ /* 0x000fe20003f0f008 */
[----:B------:R2:W-:Y:S01]  /*6490*/  STS [R215+0x1e000], R4 ;  /* 0x01e00004d7007388 */ /* 0x0005e20000000800 */
[----:B------:R-:W-:Y:S07]  /*64a0*/  FFMA.FTZ R140, R61, UR8, -R140 ;  /* 0x000000083d8c7c23 */ /* 0x000fee000801088c */
[----:B------:R-:W-:Y:S04]  /*64b0*/  MUFU.EX2 R161, R56 ;  /* 0x0000003800a17308 */ /* 0x000fe80000000800 */
[----:B------:R-:W-:Y:S02]  /*64c0*/  @P0 FSEL R65, R65, -INF , !P3 ;  /* 0xff80000041410808 */ /* 0x000fe40005800000 */
[----:B------:R-:W-:Y:S04]  /*64d0*/  PLOP3.LUT P0, PT, PT, PT, UP0, 0x80, 0x0 ;  /* 0x000000000000781c */ /* 0x000fe80003f0f008 */
[----:B------:R-:W-:Y:S01]  /*64e0*/  MUFU.EX2 R160, R57 ;  /* 0x0000003900a07308 */ /* 0x000fe20000000800 */
[----:B------:R-:W-:Y:S01]  /*64f0*/  FFMA.FTZ R142, R65, UR8, -R142 ;  /* 0x00000008418e7c23 */ /* 0x000fe2000801088e */
[----:B-1----:R-:W-:Y:S08]  /*6500*/  F2FP.F16.F32.PACK_AB R0, R208, R209 ;  /* 0x000000d1d000723e */ /* 0x002ff000000000ff */
[----:B------:R-:W1:Y:S01]  /*6510*/  MUFU.EX2 R222, R142 ;  /* 0x0000008e00de7308 */ /* 0x000e620000000800 */
[----:B--2---:R-:W-:Y:S01]  /*6520*/  F2FP.F16.F32.PACK_AB R4, R196, R197 ;  /* 0x000000c5c404723e */ /* 0x004fe200000000ff */
[----:B------:R2:W-:Y:S01]  /*6530*/  STS [R215+0x1e400], R0 ;  /* 0x01e40000d7007388 */ /* 0x0005e20000000800 */
[----:B------:R-:W-:Y:S02]  /*6540*/  @P0 FSEL R67, R67, -INF , !P3 ;  /* 0xff80000043430808 */ /* 0x000fe40005800000 */
[----:B------:R-:W-:Y:S05]  /*6550*/  IADD3 R148, P0, R252, UR16, RZ ;  /* 0x00000010fc947c10 */ /* 0x000fea000ff1e0ff */
[----:B------:R-:W-:Y:S01]  /*6560*/  MUFU.EX2 R163, R58 ;  /* 0x0000003a00a37308 */ /* 0x000fe20000000800 */
[----:B------:R-:W-:Y:S01]  /*6570*/  FFMA.FTZ R141, R67, UR8, -R141 ;  /* 0x00000008438d7c23 */ /* 0x000fe2000801088d */
[----:B------:R-:W-:Y:S02]  /*6580*/  IADD3.X R149, R251, UR15, RZ, P0, !PT ;  /* 0x0000000ffb957c10 */ /* 0x000fe400087fe4ff */
[----:B------:R-:W-:Y:S03]  /*6590*/  PLOP3.LUT P0, PT, PT, PT, UP2, 0x80, 0x0 ;  /* 0x000000000000781c */ /* 0x000fe60003f0f028 */
[----:B------:R-:W3:Y:S03]  /*65a0*/  LDG.E R145, desc[UR10][R148.64+0x20] ;  /* 0x0000200a94917981 */ /* 0x000ee6000c1e1900 */
[----:B------:R-:W4:Y:S01]  /*65b0*/  MUFU.EX2 R150, R141 ;  /* 0x0000008d00967308 */ /* 0x000f220000000800 */
[----:B-1----:R-:W-:Y:S01]  /*65c0*/  F2FP.F16.F32.PACK_AB R3, R222, R223 ;  /* 0x000000dfde03723e */ /* 0x002fe200000000ff */
[----:B------:R-:W5:Y:S08]  /*65d0*/  LDG.E R144, desc[UR10][R148.64+0x100] ;  /* 0x0001000a94907981 */ /* 0x000f70000c1e1900 */
[----:B------:R-:W1:Y:S01]  /*65e0*/  MUFU.EX2 R162, R59 ;  /* 0x0000003b00a27308 */ /* 0x000e620000000800 */
[----:B--2---:R-:W-:Y:S09]  /*65f0*/  F2FP.F16.F32.PACK_AB R0, R237, R238 ;  /* 0x000000eeed00723e */ /* 0x004ff200000000ff */
[----:B------:R-:W-:Y:S01]  /*6600*/  MUFU.EX2 R155, R60 ;  /* 0x0000003c009b7308 */ /* 0x000fe20000000800 */
[----:B------:R2:W-:Y:S09]  /*6610*/  STS [R219+0x1c000], R0 ;  /* 0x01c00000db007388 */ /* 0x0005f20000000800 */
[----:B------:R-:W1:Y:S10]  /*6620*/  MUFU.EX2 R152, R140 ;  /* 0x0000008c00987308 */ /* 0x000e740000000800 */
[----:B------:R-:W1:Y:S01]  /*6630*/  MUFU.EX2 R157, R62 ;  /* 0x0000003e009d7308 */ /* 0x000e620000000800 */
[----:B--2---:R-:W-:Y:S05]  /*6640*/  F2FP.F16.F32.PACK_AB R0, R175, R191 ;  /* 0x000000bfaf00723e */ /* 0x004fea00000000ff */
[----:B------:R2:W-:Y:S02]  /*6650*/  STS [R219+0x1c400], R0 ;  /* 0x01c40000db007388 */ /* 0x0005e40000000800 */
[----:B--2---:R-:W-:Y:S05]  /*6660*/  F2FP.F16.F32.PACK_AB R0, R235, R236 ;  /* 0x000000eceb00723e */ /* 0x004fea00000000ff */
[----:B------:R2:W-:Y:S02]  /*6670*/  STS [R218+0x1c000], R0 ;  /* 0x01c00000da007388 */ /* 0x0005e40000000800 */
[----:B--2---:R-:W-:Y:S05]  /*6680*/  F2FP.F16.F32.PACK_AB R0, R166, R167 ;  /* 0x000000a7a600723e */ /* 0x004fea00000000ff */
[----:B------:R2:W-:Y:S04]  /*6690*/  STS [R218+0x1c400], R0 ;  /* 0x01c40000da007388 */ /* 0x0005e80000000800 */
[----:B------:R4:W-:Y:S01]  /*66a0*/  STS [R219+0x1e000], R4 ;  /* 0x01e00004db007388 */ /* 0x0009e20000000800 */
[----:B--2---:R-:W-:Y:S02]  /*66b0*/  F2FP.F16.F32.PACK_AB R0, R200, R201 ;  /* 0x000000c9c800723e */ /* 0x004fe400000000ff */
[----:B----4-:R-:W-:Y:S03]  /*66c0*/  F2FP.F16.F32.PACK_AB R4, R194, R195 ;  /* 0x000000c3c204723e */ /* 0x010fe600000000ff */
[----:B------:R2:W-:Y:S04]  /*66d0*/  STS [R219+0x1e400], R0 ;  /* 0x01e40000db007388 */ /* 0x0005e80000000800 */
[----:B------:R4:W-:Y:S01]  /*66e0*/  STS [R218+0x1e000], R4 ;  /* 0x01e00004da007388 */ /* 0x0009e20000000800 */
[----:B--2---:R-:W-:Y:S02]  /*66f0*/  F2FP.F16.F32.PACK_AB R0, R198, R199 ;  /* 0x000000c7c600723e */ /* 0x004fe400000000ff */
[----:B----4-:R-:W-:Y:S03]  /*6700*/  F2FP.F16.F32.PACK_AB R4, R164, R165 ;  /* 0x000000a5a404723e */ /* 0x010fe600000000ff */
[----:B------:R2:W-:Y:S04]  /*6710*/  STS [R218+0x1e400], R0 ;  /* 0x01e40000da007388 */ /* 0x0005e80000000800 */
[----:B------:R4:W-:Y:S04]  /*6720*/  STS [R212+0x1c000], R5 ;  /* 0x01c00005d4007388 */ /* 0x0009e80000000800 */
[----:B------:R1:W-:Y:S04]  /*6730*/  STS [R212+0x1c400], R4 ;  /* 0x01c40004d4007388 */ /* 0x0003e80000000800 */
[----:B------:R1:W-:Y:S01]  /*6740*/  STS [R214+0x1c400], R6 ;  /* 0x01c40006d6007388 */ /* 0x0003e20000000800 */
[----:B--2---:R-:W-:Y:S02]  /*6750*/  F2FP.F16.F32.PACK_AB R0, R231, R232 ;  /* 0x000000e8e700723e */ /* 0x004fe400000000ff */
[----:B----4-:R-:W-:Y:S03]  /*6760*/  F2FP.F16.F32.PACK_AB R5, R170, R171 ;  /* 0x000000abaa05723e */ /* 0x010fe600000000ff */
[----:B------:R2:W-:Y:S01]  /*6770*/  STS [R214+0x1c000], R0 ;  /* 0x01c00000d6007388 */ /* 0x0005e20000000800 */
[----:B-1----:R-:W-:Y:S03]  /*6780*/  F2FP.F16.F32.PACK_AB R4, R174, R190 ;  /* 0x000000beae04723e */ /* 0x002fe600000000ff */
[----:B------:R1:W-:Y:S01]  /*6790*/  STS [R212+0x1e000], R5 ;  /* 0x01e00005d4007388 */ /* 0x0003e20000000800 */
[----:B------:R-:W-:Y:S03]  /*67a0*/  F2FP.F16.F32.PACK_AB R6, R172, R173 ;  /* 0x000000adac06723e */ /* 0x000fe600000000ff */
[----:B------:R4:W-:Y:S04]  /*67b0*/  STS [R212+0x1e400], R4 ;  /* 0x01e40004d4007388 */ /* 0x0009e80000000800 */
        /* <DEDUP_REMOVED lines=14> */
[----:B------:R-:W-:Y:S03]  /*68a0*/  F2FP.F16.F32.PACK_AB R3, R154, R157 ;  /* 0x0000009d9a03723e */ /* 0x000fe600000000ff */
[----:B------:R-:W-:Y:S04]  /*68b0*/  STS [R217+0x1e400], R5 ;  /* 0x01e40005d9007388 */ /* 0x000fe80000000800 */
[----:B------:R2:W-:Y:S04]  /*68c0*/  STS [R216+0x1e400], R3 ;  /* 0x01e40003d8007388 */ /* 0x0005e80000000800 */
[----:B------:R-:W-:Y:S04]  /*68d0*/  STS [R216+0x1e000], R4 ;  /* 0x01e00004d8007388 */ /* 0x000fe80000000800 */
[----:B------:R-:W-:Y:S01]  /*68e0*/  LDSM.16.M88.4 R16, [R180+UR4+0x10000] ;  /* 0x01000004b410783b */ /* 0x000fe20008000200 */
[----:B-1----:R-:W-:Y:S07]  /*68f0*/  LEA R0, R184, UR4, 0x1 ;  /* 0x00000004b8007c11 */ /* 0x002fee000f8e08ff */
[----:B------:R-:W-:Y:S01]  /*6900*/  LDSM.16.M88.4 R32, [R180+UR4+0x10800] ;  /* 0x01080004b420783b */ /* 0x000fe20008000200 */
[----:B------:R-:W-:Y:S07]  /*6910*/  IMAD.IADD R146, R2, 0x1, R0 ;  /* 0x0000000102927824 */ /* 0x000fee00078e0200 */
[----:B------:R-:W1:Y:S08]  /*6920*/  LDSM.16.M88.4 R64, [R0+0x8000] ;  /* 0x008000000040783b */ /* 0x000e700000000200 */
[----:B------:R-:W4:Y:S08]  /*6930*/  LDSM.16.M88.4 R60, [R0+0xa000] ;  /* 0x00a00000003c783b */ /* 0x000f300000000200 */
[----:B--2---:R-:W2:Y:S04]  /*6940*/  LDG.E R3, desc[UR10][R148.64] ;  /* 0x0000000a94037981 */ /* 0x004ea8000c1e1900 */
[----:B------:R-:W3:Y:S08]  /*6950*/  LDSM.16.M88.4 R48, [R180+UR4+0x11000] ;  /* 0x01100004b430783b */ /* 0x000ef00008000200 */
[----:B------:R-:W3:Y:S08]  /*6960*/  LDSM.16.M88.4 R132, [R180+UR4+0x11800] ;  /* 0x01180004b484783b */ /* 0x000ef00008000200 */
[----:B------:R-:W-:Y:S01]  /*6970*/  LDSM.16.M88.4 R136, [R146+0x8000] ;  /* 0x008000009288783b */ /* 0x000fe20000000200 */
[-C--:B-1----:R-:W-:Y:S07]  /*6980*/  HMMA.16816.F32 R4, R64, R16.reuse, RZ ;  /* 0x000000104004723c */ /* 0x082fee00000018ff */
[----:B------:R-:W1:Y:S01]  /*6990*/  LDSM.16.M88.4 R140, [R182+0x4000] ;  /* 0x00400000b68c783b */ /* 0x000e620000000200 */
[C---:B----4-:R-:W-:Y:S06]  /*69a0*/  HMMA.16816.F32 R8, R60.reuse, R16, RZ ;  /* 0x000000103c08723c */ /* 0x050fec00000018ff */
        /* <DEDUP_REMOVED lines=32> */
[-C--:B------:R-:W-:Y:S05]  /*6bb0*/  HMMA.16816.F32 R60, R132, R142.reuse, R60 ;  /* 0x0000008e843c723c */ /* 0x080fea000000183c */
[----:B------:R-:W-:Y:S01]  /*6bc0*/  LEA R140, R184, UR4, 0x1 ;  /* 0x00000004b88c7c11 */ /* 0x000fe2000f8e08ff */
[----:B------:R-:W-:Y:S01]  /*6bd0*/  HMMA.16816.F32 R64, R136, R142, R64 ;  /* 0x0000008e8840723c */ /* 0x000fe20000001840 */
[----:B------:R-:W-:Y:S04]  /*6be0*/  LDSM.16.M88.4 R136, [R179+0x4000] ;  /* 0x00400000b388783b */ /* 0x000fe80000000200 */
[C---:B------:R-:W-:Y:S05]  /*6bf0*/  IMAD.IADD R140, R177.reuse, 0x1, R140 ;  /* 0x00000001b18c7824 */ /* 0x040fea00078e028c */
        /* <DEDUP_REMOVED lines=22> */
[----:B------:R-:W-:Y:S04]  /*6d60*/  IMAD.IADD R140, R177, 0x1, R0 ;  /* 0x00000001b18c7824 */ /* 0x000fe800078e0200 */
[----:B------:R1:W5:Y:S02]  /*6d70*/  LDG.E R0, desc[UR10][R148.64+0x120] ;  /* 0x0001200a94007981 */ /* 0x000364000c1e1900 */
        /* <DEDUP_REMOVED lines=9> */
[----:B------:R-:W-:Y:S04]  /*6e10*/  FADD.FTZ R5, -R3, R5 ;  /* 0x0000000503057221 */ /* 0x000fe80000010100 */
[----:B-1----:R-:W-:Y:S01]  /*6e20*/  FMUL.FTZ R148, R240, R4 ;  /* 0x00000004f0947220 */ /* 0x002fe20000410000 */
[----:B------:R-:W-:Y:S11]  /*6e30*/  FMUL.FTZ R147, R239, R5 ;  /* 0x00000005ef937220 */ /* 0x000ff60000410000 */
[----:B------:R-:W-:Y:S01]  /*6e40*/  @!UPT UIADD3 URZ, URZ, URZ, URZ ;  /* 0x0000003f3f3ff290 */ /* 0x000fe2000fffe03f */
[C---:B------:R-:W-:Y:S01]  /*6e50*/  FADD.FTZ R4, -R3.reuse, R16 ;  /* 0x0000001003047221 */ /* 0x040fe20000010100 */
[----:B------:R-:W-:Y:S03]  /*6e60*/  FADD.FTZ R2, -R3, R17 ;  /* 0x0000001103027221 */ /* 0x000fe60000010100 */
[----:B------:R-:W-:Y:S01]  /*6e70*/  FMUL.FTZ R4, R242, R4 ;  /* 0x00000004f2047220 */ /* 0x000fe20000410000 */
[----:B------:R-:W-:Y:S01]  /*6e80*/  FMUL.FTZ R2, R241, R2 ;  /* 0x00000002f1027220 */ /* 0x000fe20000410000 */
[-C--:B---3--:R-:W-:Y:S06]  /*6e90*/  HMMA.16816.F32 R20, R132, R136.reuse, R20 ;  /* 0x000000888414723c */ /* 0x088fec0000001814 */
        /* <DEDUP_REMOVED lines=10> */
[----:B------:R-:W-:Y:S02]  /*6f40*/  FADD.FTZ R20, -R3, R32 ;  /* 0x0000002003147221 */ /* 0x000fe40000010100 */
[----:B------:R-:W-:Y:S02]  /*6f50*/  FMUL.FTZ R17, R235, R17 ;  /* 0x00000011eb117220 */ /* 0x000fe40000410000 */
[----:B------:R-:W-:Y:S01]  /*6f60*/  FMUL.FTZ R20, R236, R20 ;  /* 0x00000014ec147220 */ /* 0x000fe20000410000 */
[-C--:B-1----:R-:W-:Y:S06]  /*6f70*/  HMMA.16816.F32 R36, R132, R136.reuse, R36 ;  /* 0x000000888424723c */ /* 0x082fec0000001824 */
[C---:B------:R-:W-:Y:S06]  /*6f80*/  HMMA.16816.F32 R40, R140.reuse, R136, R40 ;  /* 0x000000888c28723c */ /* 0x040fec0000001828 */
[-C--:B------:R-:W-:Y:S06]  /*6f90*/  HMMA.16816.F32 R44, R140, R138.reuse, R44 ;  /* 0x0000008a8c2c723c */ /* 0x080fec000000182c */
[C---:B------:R-:W-:Y:S01]  /*6fa0*/  HMMA.16816.F32 R48, R132.reuse, R138, R48 ;  /* 0x0000008a8430723c */ /* 0x040fe20000001830 */
[----:B------:R-:W1:Y:S05]  /*6fb0*/  LDSM.16.M88.4 R136, [R181+0x5800] ;  /* 0x00580000b588783b */ /* 0x000e6a0000000200 */
[----:B------:R-:W-:Y:S01]  /*6fc0*/  FADD.FTZ R4, -R3, R37 ;  /* 0x0000002503047221 */ /* 0x000fe20000010100 */
[----:B------:R-:W-:Y:S04]  /*6fd0*/  FADD.FTZ R37, -R145, R7 ;  /* 0x0000000791257221 */ /* 0x000fe80000010100 */
[----:B------:R-:W-:Y:S11]  /*6fe0*/  FMUL.FTZ R4, R233, R4 ;  /* 0x00000004e9047220 */ /* 0x000ff60000410000 */
[----:B------:R-:W-:Y:S02]  /*6ff0*/  @!UPT UIADD3 URZ, URZ, URZ, URZ ;  /* 0x0000003f3f3ff290 */ /* 0x000fe4000fffe03f */
[C---:B------:R-:W-:Y:S01]  /*7000*/  FADD.FTZ R16, -R3.reuse, R48 ;  /* 0x0000003003107221 */ /* 0x040fe20000010100 */
[----:B------:R-:W-:Y:S01]  /*7010*/  FADD.FTZ R49, -R3, R49 ;  /* 0x0000003103317221 */ /* 0x000fe20000010100 */
[----:B------:R-:W-:Y:S02]  /*7020*/  FADD.FTZ R48, -R145, R6 ;  /* 0x0000000691307221 */ /* 0x000fe40000010100 */
[----:B------:R-:W-:Y:S01]  /*7030*/  FMUL.FTZ R16, R232, R16 ;  /* 0x00000010e8107220 */ /* 0x000fe20000410000 */
[----:B------:R-:W-:Y:S05]  /*7040*/  FMUL.FTZ R49, R231, R49 ;  /* 0x00000031e7317220 */ /* 0x000fea0000410000 */
[----:B------:R-:W-:Y:S01]  /*7050*/  F2FP.F16.F32.PACK_AB R49, R49, R16 ;  /* 0x000000103131723e */ /* 0x000fe200000000ff */
[-C--:B-1----:R-:W-:Y:S06]  /*7060*/  HMMA.16816.F32 R52, R132, R136.reuse, R52 ;  /* 0x000000888434723c */ /* 0x082fec0000001834 */
[C---:B------:R-:W-:Y:S06]  /*7070*/  HMMA.16816.F32 R56, R140.reuse, R136, R56 ;  /* 0x000000888c38723c */ /* 0x040fec0000001838 */
[-C--:B------:R-:W-:Y:S06]  /*7080*/  HMMA.16816.F32 R60, R140, R138.reuse, R60 ;  /* 0x0000008a8c3c723c */ /* 0x080fec000000183c */
[----:B------:R-:W-:Y:S06]  /*7090*/  HMMA.16816.F32 R64, R132, R138, R64 ;  /* 0x0000008a8440723c */ /* 0x000fec0000001840 */
[----:B------:R-:W-:Y:S01]  /*70a0*/  FADD.FTZ R2, -R3, R52 ;  /* 0x0000003403027221 */ /* 0x000fe20000010100 */
[----:B------:R-:W-:Y:S01]  /*70b0*/  F2FP.F16.F32.PACK_AB R132, R147, R148 ;  /* 0x000000949384723e */ /* 0x000fe200000000ff */
[----:B------:R-:W-:Y:S03]  /*70c0*/  FMUL.FTZ R133, R237, R21 ;  /* 0x00000015ed857220 */ /* 0x000fe60000410000 */
[----:B------:R-:W-:Y:S01]  /*70d0*/  FADD.FTZ R53, -R3, R53 ;  /* 0x0000003503357221 */ /* 0x000fe20000010100 */
[----:B------:R-:W-:Y:S01]  /*70e0*/  FMUL.FTZ R2, R230, R2 ;  /* 0x00000002e6027220 */ /* 0x000fe20000410000 */
[----:B------:R-:W-:Y:S01]  /*70f0*/  F2FP.F16.F32.PACK_AB R133, R133, R5 ;  /* 0x000000058585723e */ /* 0x000fe200000000ff */
[C---:B------:R-:W-:Y:S04]  /*7100*/  FADD.FTZ R5, -R3.reuse, R36 ;  /* 0x0000002403057221 */ /* 0x040fe80000010100 */
[----:B------:R-:W-:Y:S05]  /*7110*/  FMUL.FTZ R5, R234, R5 ;  /* 0x00000005ea057220 */ /* 0x000fea0000410000 */
[----:B------:R-:W-:Y:S01]  /*7120*/  F2FP.F16.F32.PACK_AB R52, R4, R5 ;  /* 0x000000050434723e */ /* 0x000fe200000000ff */
[C---:B------:R-:W-:Y:S01]  /*7130*/  FADD.FTZ R21, -R3.reuse, R64 ;  /* 0x0000004003157221 */ /* 0x040fe20000010100 */
[----:B------:R-:W-:Y:S01]  /*7140*/  FADD.FTZ R64, -R3, R65 ;  /* 0x0000004103407221 */ /* 0x000fe20000010100 */
[----:B------:R-:W-:Y:S01]  /*7150*/  FMUL.FTZ R65, R229, R53 ;  /* 0x00000035e5417220 */ /* 0x000fe20000410000 */
[----:B------:R-:W-:Y:S01]  /*7160*/  F2FP.F16.F32.PACK_AB R53, R17, R20 ;  /* 0x000000141135723e */ /* 0x000fe200000000ff */
[----:B------:R-:W-:Y:S01]  /*7170*/  FMUL.FTZ R3, R223, R21 ;  /* 0x00000015df037220 */ /* 0x000fe20000410000 */
[----:B------:R-:W-:Y:S02]  /*7180*/  FMUL.FTZ R64, R222, R64 ;  /* 0x00000040de407220 */ /* 0x000fe40000410000 */
[----:B------:R-:W-:Y:S03]  /*7190*/  F2FP.F16.F32.PACK_AB R65, R65, R2 ;  /* 0x000000024141723e */ /* 0x000fe600000000ff */
[----:B------:R-:W-:Y:S01]  /*71a0*/  F2FP.F16.F32.PACK_AB R64, R64, R3 ;  /* 0x000000034040723e */ /* 0x000fe200000000ff */
[----:B------:R-:W-:Y:S06]  /*71b0*/  @!P0 BRA `(.L_x_641) ;  /* 0x0000000400088947 */ /* 0x000fec0003800000 */
        /* <DEDUP_REMOVED lines=15> */
[C---:B------:R-:W-:Y:S02]  /*72b0*/  @!P1 LEA R5, P3, R32.reuse, R2, 0x5 ;  /* 0x0000000220059211 */ /* 0x040fe400078628ff */
[----:B------:R-:W-:Y:S02]  /*72c0*/  SHF.R.S32.HI R3, RZ, 0x1f, R2 ;  /* 0x0000001fff037819 */ /* 0x000fe40000011402 */
[CC--:B------:R-:W-:Y:S02]  /*72d0*/  @!P1 LEA R20, P2, R5.reuse, R226.reuse, 0x1 ;  /* 0x000000e205149211 */ /* 0x0c0fe400078408ff */
[----:B--2---:R-:W-:Y:S02]  /*72e0*/  @!P1 LEA.HI.X R6, R32, R3, R6, 0x5, P3 ;  /* 0x0000000320069211 */ /* 0x004fe400018f2c06 */
[----:B------:R-:W-:Y:S02]  /*72f0*/  LEA R4, P3, R2, R226, 0x1 ;  /* 0x000000e202047211 */ /* 0x000fe400078608ff */
[-C--:B------:R-:W-:Y:S01]  /*7300*/  @!P1 LEA.HI.X R21, R5, R225.reuse, R6, 0x1, P2 ;  /* 0x000000e105159211 */ /* 0x080fe200010f0c06 */
[----:B------:R-:W-:Y:S01]  /*7310*/  @!P1 IMAD.WIDE.U32 R6, R32, 0x60, R2 ;  /* 0x0000006020069825 */ /* 0x000fe200078e0002 */
[----:B------:R-:W-:Y:S02]  /*7320*/  LEA.HI.X R5, R2, R225, R3, 0x1, P3 ;  /* 0x000000e102057211 */ /* 0x000fe400018f0c03 */
[C---:B------:R-:W-:Y:S04]  /*7330*/  @!P1 LEA R17, P2, R32.reuse, R2, 0x6 ;  /* 0x0000000220119211 */ /* 0x040fe800078430ff */
[----:B----4-:R-:W-:Y:S01]  /*7340*/  @!P1 LEA.HI.X R36, R32, R3, R36, 0x6, P2 ;  /* 0x0000000320249211 */ /* 0x010fe200010f3424 */
[----:B------:R-:W-:Y:S01]  /*7350*/  VIADD R32, R224, UR12 ;  /* 0x0000000ce0207c36 */ /* 0x000fe20008000000 */
[-C--:B------:R-:W-:Y:S01]  /*7360*/  @!P1 LEA R2, P2, R6, R226.reuse, 0x1 ;  /* 0x000000e206029211 */ /* 0x080fe200078408ff */
[----:B---3--:R-:W-:Y:S01]  /*7370*/  @!P1 IMAD R3, R16, 0x60, RZ ;  /* 0x0000006010039824 */ /* 0x008fe200078e02ff */
[----:B------:R-:W-:Y:S01]  /*7380*/  @!P1 LEA R16, P3, R17, R226, 0x1 ;  /* 0x000000e211109211 */ /* 0x000fe200078608ff */
[----:B------:R-:W-:Y:S01]  /*7390*/  IMAD.MOV.U32 R226, RZ, RZ, R4 ;  /* 0x000000ffffe27224 */ /* 0x000fe200078e0004 */
[----:B------:R-:W-:Y:S01]  /*73a0*/  @!PT LDS RZ, [RZ] ;  /* 0x00000000fffff984 */ /* 0x000fe20000000800 */
[----:B------:R-:W-:Y:S01]  /*73b0*/  @!PT LDS RZ, [RZ] ;  /* 0x00000000fffff984 */ /* 0x000fe20000000800 */
[----:B------:R-:W-:Y:S01]  /*73c0*/  @!PT LDS RZ, [RZ] ;  /* 0x00000000fffff984 */ /* 0x000fe20000000800 */
[----:B------:R1:W-:Y:S01]  /*73d0*/  @!P1 LDGSTS.E.BYPASS.LTC128B.128 [R32], desc[UR10][R4.64] ;  /* 0x0000000004209fae */ /* 0x0003e2000b901d4a */
[----:B------:R-:W-:Y:S01]  /*73e0*/  @!P1 IMAD.IADD R3, R7, 0x1, R3 ;  /* 0x0000000107039824 */ /* 0x000fe200078e0203 */
[-C--:B------:R-:W-:Y:S01]  /*73f0*/  @!P1 LEA.HI.X R17, R17, R225.reuse, R36, 0x1, P3 ;  /* 0x000000e111119211 */ /* 0x080fe200018f0c24 */
[----:B------:R-:W-:Y:S01]  /*7400*/  @!P1 VIADD R7, R224, UR12 ;  /* 0x0000000ce0079c36 */ /* 0x000fe20008000000 */
[----:B------:R1:W-:Y:S02]  /*7410*/  @P1 STS [R189+0x1000], RZ ;  /* 0x001000ffbd001388 */ /* 0x0003e40000000800 */
[----:B------:R-:W-:Y:S01]  /*7420*/  @!P1 LEA.HI.X R3, R6, R225, R3, 0x1, P2 ;  /* 0x000000e106039211 */ /* 0x000fe200010f0c03 */
[----:B------:R-:W-:Y:S01]  /*7430*/  @!P1 VIADD R6, R224, UR12 ;  /* 0x0000000ce0069c36 */ /* 0x000fe20008000000 */
[----:B------:R1:W-:Y:S01]  /*7440*/  @P1 STS [R189+0x1004], RZ ;  /* 0x001004ffbd001388 */ /* 0x0003e20000000800 */
[----:B------:R-:W-:Y:S02]  /*7450*/  IMAD.MOV.U32 R224, RZ, RZ, R32 ;  /* 0x000000ffffe07224 */ /* 0x000fe400078e0020 */
[----:B------:R-:W-:Y:S01]  /*7460*/  IMAD.MOV.U32 R225, RZ, RZ, R5 ;  /* 0x000000ffffe17224 */ /* 0x000fe200078e0005 */
        /* <DEDUP_REMOVED lines=23> */
.L_x_641:
[----:B-1----:R-:W-:Y:S01]  /*75e0*/  FMUL.FTZ R4, R203, R48 ;  /* 0x00000030cb047220 */ /* 0x002fe20000410000 */
[----:B------:R-:W-:Y:S01]  /*75f0*/  FMUL.FTZ R3, R202, R37 ;  /* 0x00000025ca037220 */ /* 0x000fe20000410000 */
        /* <DEDUP_REMOVED lines=13> */
[C---:B------:R-:W-:Y:S01]  /*76d0*/  FADD.FTZ R9, -R144.reuse, R9 ;  /* 0x0000000990097221 */ /* 0x040fe20000010100 */
        /* <DEDUP_REMOVED lines=18> */
[----:B------:R-:W-:Y:S01]  /*7800*/  FADD.FTZ R22, -R145, R22 ;  /* 0x0000001691167221 */ /* 0x000fe20000010100 */
[----:B------:R-:W-:Y:S01]  /*7810*/  FMUL.FTZ R23, R175, R23 ;  /* 0x00000017af177220 */ /* 0x000fe20000410000 */
[----:B-1----:R-:W-:Y:S01]  /*7820*/  FADD.FTZ R3, -R144, R56 ;  /* 0x0000003890037221 */ /* 0x002fe20000010100 */
[----:B------:R-:W-:Y:S01]  /*7830*/  FADD.FTZ R35, -R145, R35 ;  /* 0x0000002391237221 */ /* 0x000fe20000010100 */
[----:B------:R-:W-:Y:S01]  /*7840*/  FMUL.FTZ R22, R191, R22 ;  /* 0x00000016bf167220 */ /* 0x000fe20000410000 */
[----:B------:R-:W-:Y:S01]  /*7850*/  FADD.FTZ R34, -R145, R34 ;  /* 0x0000002291227221 */ /* 0x000fe20000010100 */
[----:B------:R-:W-:Y:S01]  /*7860*/  FMUL.FTZ R3, R161, R3 ;  /* 0x00000003a1037220 */ /* 0x000fe20000410000 */
[----:B------:R-:W-:Y:S01]  /*7870*/  F2FP.F16.F32.PACK_AB R7, R7, R14 ;  /* 0x0000000e0707723e */ /* 0x000fe200000000ff */
[----:B------:R-:W-:Y:S01]  /*7880*/  FMUL.FTZ R21, R166, R35 ;  /* 0x00000023a6157220 */ /* 0x000fe20000410000 */
[----:B--2---:R-:W-:Y:S01]  /*7890*/  F2FP.F16.F32.PACK_AB R2, R9, R8 ;  /* 0x000000080902723e */ /* 0x004fe200000000ff */
[----:B------:R-:W-:Y:S01]  /*78a0*/  FMUL.FTZ R8, R210, R11 ;  /* 0x0000000bd2087220 */ /* 0x000fe20000410000 */
[----:B------:R-:W-:Y:S01]  /*78b0*/  F2FP.F16.F32.PACK_AB R13, R13, R3 ;  /* 0x000000030d0d723e */ /* 0x000fe200000000ff */
[----:B------:R-:W-:Y:S01]  /*78c0*/  FADD.FTZ R3, -R0, R10 ;  /* 0x0000000a00037221 */ /* 0x000fe20000010100 */
[----:B------:R-:W-:Y:S01]  /*78d0*/  FMUL.FTZ R34, R167, R34 ;  /* 0x00000022a7227220 */ /* 0x000fe20000410000 */
[----:B------:R1:W-:Y:S01]  /*78e0*/  STS [R213+0x16000], R2 ;  /* 0x01600002d5007388 */ /* 0x0003e20000000800 */
[----:B------:R-:W-:Y:S01]  /*78f0*/  FADD.FTZ R25, -R144, R25 ;  /* 0x0000001990197221 */ /* 0x000fe20000010100 */
[----:B------:R-:W-:Y:S01]  /*7900*/  FMUL.FTZ R3, R211, R3 ;  /* 0x00000003d3037220 */ /* 0x000fe20000410000 */
[----:B------:R-:W-:Y:S01]  /*7910*/  FADD.FTZ R27, -R0, R27 ;  /* 0x0000001b001b7221 */ /* 0x000fe20000010100 */
[----:B------:R-:W-:Y:S01]  /*7920*/  FADD.FTZ R24, -R144, R24 ;  /* 0x0000001890187221 */ /* 0x000fe20000010100 */
[----:B------:R-:W-:Y:S01]  /*7930*/  FADD.FTZ R26, -R0, R26 ;  /* 0x0000001a001a7221 */ /* 0x000fe20000010100 */
[----:B------:R-:W-:Y:S01]  /*7940*/  F2FP.F16.F32.PACK_AB R22, R23, R22 ;  /* 0x000000161716723e */ /* 0x000fe200000000ff */
[----:B------:R-:W-:Y:S01]  /*7950*/  FADD.FTZ R29, -R144, R29 ;  /* 0x0000001d901d7221 */ /* 0x000fe20000010100 */
[----:B------:R-:W-:Y:S01]  /*7960*/  F2FP.F16.F32.PACK_AB R8, R8, R3 ;  /* 0x000000030808723e */ /* 0x000fe200000000ff */
[----:B------:R-:W-:Y:S01]  /*7970*/  FMUL.FTZ R24, R197, R24 ;  /* 0x00000018c5187220 */ /* 0x000fe20000410000 */
[----:B------:R-:W-:Y:S01]  /*7980*/  FMUL.FTZ R17, R196, R25 ;  /* 0x00000019c4117220 */ /* 0x000fe20000410000 */
[----:B------:R-:W-:Y:S01]  /*7990*/  FMUL.FTZ R26, R201, R26 ;  /* 0x0000001ac91a7220 */ /* 0x000fe20000410000 */
[----:B------:R-:W-:Y:S01]  /*79a0*/  FMUL.FTZ R6, R200, R27 ;  /* 0x0000001bc8067220 */ /* 0x000fe20000410000 */
[----:B------:R-:W-:Y:S01]  /*79b0*/  STS [R213+0x16400], R8 ;  /* 0x01640008d5007388 */ /* 0x000fe20000000800 */
[----:B------:R-:W-:Y:S01]  /*79c0*/  FADD.FTZ R31, -R0, R31 ;  /* 0x0000001f001f7221 */ /* 0x000fe20000010100 */
[----:B------:R-:W-:Y:S01]  /*79d0*/  FADD.FTZ R28, -R144, R28 ;  /* 0x0000001c901c7221 */ /* 0x000fe20000010100 */
        /* <DEDUP_REMOVED lines=16> */
[C---:B------:R-:W-:Y:S01]  /*7ae0*/  FADD.FTZ R50, -R145.reuse, R50 ;  /* 0x0000003291327221 */ /* 0x040fe20000010100 */
[----:B------:R-:W-:Y:S01]  /*7af0*/  STS [R218+0x14000], R53 ;  /* 0x01400035da007388 */ /* 0x000fe20000000800 */
[----:B------:R-:W-:Y:S01]  /*7b00*/  FADD.FTZ R51, -R145, R51 ;  /* 0x0000003391337221 */ /* 0x000fe20000010100 */
[----:B------:R-:W-:Y:S01]  /*7b10*/  F2FP.F16.F32.PACK_AB R16, R16, R28 ;  /* 0x0000001c1010723e */ /* 0x000fe200000000ff */
[C---:B------:R-:W-:Y:S01]  /*7b20*/  FADD.FTZ R42, -R0.reuse, R42 ;  /* 0x0000002a002a7221 */ /* 0x040fe20000010100 */
[----:B------:R-:W-:Y:S01]  /*7b30*/  STS [R218+0x14400], R21 ;  /* 0x01440015da007388 */ /* 0x000fe20000000800 */
[----:B------:R-:W-:Y:S01]  /*7b40*/  F2FP.F16.F32.PACK_AB R3, R3, R30 ;  /* 0x0000001e0303723e */ /* 0x000fe200000000ff */
[----:B------:R-:W-:Y:S01]  /*7b50*/  FADD.FTZ R43, -R0, R43 ;  /* 0x0000002b002b7221 */ /* 0x000fe20000010100 */
        /* <DEDUP_REMOVED lines=10> */
[C---:B------:R-:W-:Y:S01]  /*7c00*/  FADD.FTZ R46, -R0.reuse, R46 ;  /* 0x0000002e002e7221 */ /* 0x040fe20000010100 */
[----:B------:R-:W-:Y:S01]  /*7c10*/  FADD.FTZ R47, -R0, R47 ;  /* 0x0000002f002f7221 */ /* 0x000fe20000010100 */
[----:B------:R-:W-:Y:S01]  /*7c20*/  FMUL.FTZ R42, R190, R42 ;  /* 0x0000002abe2a7220 */ /* 0x000fe20000410000 */
[----:B------:R2:W-:Y:S01]  /*7c30*/  STS [R218+0x16400], R3 ;  /* 0x01640003da007388 */ /* 0x0005e20000000800 */
        /* <DEDUP_REMOVED lines=14> */
[----:B------:R-:W-:Y:S01]  /*7d20*/  FADD.FTZ R4, -R145, R67 ;  /* 0x0000004391047221 */ /* 0x000fe20000010100 */
[C---:B------:R-:W-:Y:S01]  /*7d30*/  FADD.FTZ R58, -R0.reuse, R58 ;  /* 0x0000003a003a7221 */ /* 0x040fe20000010100 */
[C---:B------:R-:W-:Y:S01]  /*7d40*/  FADD.FTZ R59, -R0.reuse, R59 ;  /* 0x0000003b003b7221 */ /* 0x040fe20000010100 */
[----:B------:R-:W-:Y:S01]  /*7d50*/  STS [R214+0x14400], R50 ;  /* 0x01440032d6007388 */ /* 0x000fe20000000800 */
[C---:B------:R-:W-:Y:S01]  /*7d60*/  FADD.FTZ R62, -R0.reuse, R62 ;  /* 0x0000003e003e7221 */ /* 0x040fe20000010100 */
[----:B------:R-:W-:Y:S01]  /*7d70*/  FADD.FTZ R63, -R0, R63 ;  /* 0x0000003f003f7221 */ /* 0x000fe20000010100 */
[----:B------:R-:W-:Y:S01]  /*7d80*/  F2FP.F16.F32.PACK_AB R9, R9, R44 ;  /* 0x0000002c0909723e */ /* 0x000fe200000000ff */
[----:B------:R-:W-:Y:S01]  /*7d90*/  STS [R212+0x16000], R12 ;  /* 0x0160000cd4007388 */ /* 0x000fe20000000800 */
[----:B------:R-:W-:Y:S01]  /*7da0*/  F2FP.F16.F32.PACK_AB R0, R47, R46 ;  /* 0x0000002e2f00723e */ /* 0x000fe200000000ff */
[----:B------:R-:W-:Y:S01]  /*7db0*/  FMUL.FTZ R5, R151, R5 ;  /* 0x0000000597057220 */ /* 0x000fe20000410000 */
[----:B------:R-:W-:Y:S01]  /*7dc0*/  FMUL.FTZ R4, R150, R4 ;  /* 0x0000000496047220 */ /* 0x000fe20000410000 */
[----:B------:R1:W-:Y:S01]  /*7dd0*/  STS [R212+0x16400], R2 ;  /* 0x01640002d4007388 */ /* 0x0003e20000000800 */
[----:B------:R-:W-:Y:S01]  /*7de0*/  FMUL.FTZ R58, R163, R58 ;  /* 0x0000003aa33a7220 */ /* 0x000fe20000410000 */
[C---:B------:R-:W-:Y:S01]  /*7df0*/  FADD.FTZ R60, -R144.reuse, R60 ;  /* 0x0000003c903c7221 */ /* 0x040fe20000010100 */
[----:B------:R-:W-:Y:S01]  /*7e00*/  FADD.FTZ R61, -R144, R61 ;  /* 0x0000003d903d7221 */ /* 0x000fe20000010100 */
[----:B------:R-:W-:Y:S01]  /*7e10*/  STS [R214+0x16000], R9 ;  /* 0x01600009d6007388 */ /* 0x000fe20000000800 */
[----:B------:R-:W-:Y:S01]  /*7e20*/  F2FP.F16.F32.PACK_AB R19, R4, R5 ;  /* 0x000000050413723e */ /* 0x000fe200000000ff */
[----:B------:R-:W-:Y:S01]  /*7e30*/  FMUL.FTZ R4, R162, R59 ;  /* 0x0000003ba2047220 */ /* 0x000fe20000410000 */
[----:B------:R-:W-:Y:S01]  /*7e40*/  FMUL.FTZ R60, R155, R60 ;  /* 0x0000003c9b3c7220 */ /* 0x000fe20000410000 */
[----:B------:R3:W-:Y:S01]  /*7e50*/  STS [R214+0x16400], R0 ;  /* 0x01640000d6007388 */ /* 0x0007e20000000800 */
[----:B------:R-:W-:Y:S01]  /*7e60*/  FMUL.FTZ R61, R152, R61 ;  /* 0x0000003d983d7220 */ /* 0x000fe20000410000 */
[----:B------:R-:W-:Y:S01]  /*7e70*/  FMUL.FTZ R62, R157, R62 ;  /* 0x0000003e9d3e7220 */ /* 0x000fe20000410000 */
[----:B------:R-:W-:Y:S01]  /*7e80*/  FMUL.FTZ R5, R154, R63 ;  /* 0x0000003f9a057220 */ /* 0x000fe20000410000 */
[----:B------:R-:W-:Y:S01]  /*7e90*/  STS [R217+0x14000], R65 ;  /* 0x01400041d9007388 */ /* 0x000fe20000000800 */
[----:B------:R-:W-:Y:S02]  /*7ea0*/  F2FP.F16.F32.PACK_AB R4, R4, R58 ;  /* 0x0000003a0404723e */ /* 0x000fe400000000ff */
[----:B------:R-:W-:Y:S01]  /*7eb0*/  F2FP.F16.F32.PACK_AB R10, R61, R60 ;  /* 0x0000003c3d0a723e */ /* 0x000fe200000000ff */
[----:B------:R-:W-:Y:S01]  /*7ec0*/  STS [R217+0x14400], R20 ;  /* 0x01440014d9007388 */ /* 0x000fe20000000800 */
[----:B------:R-:W-:Y:S02]  /*7ed0*/  F2FP.F16.F32.PACK_AB R5, R5, R62 ;  /* 0x0000003e0505723e */ /* 0x000fe400000000ff */
[----:B--2---:R-:W-:Y:S01]  /*7ee0*/  MOV R3, UR4 ;  /* 0x0000000400037c02 */ /* 0x004fe20008000f00 */
[----:B------:R-:W-:Y:S01]  /*7ef0*/  STS [R216+0x14000], R64 ;  /* 0x01400040d8007388 */ /* 0x000fe20000000800 */
[----:B------:R-:W-:Y:S02]  /*7f00*/  MOV R148, R221 ;  /* 0x000000dd00947202 */ /* 0x000fe40000000f00 */
[----:B------:R-:W-:Y:S01]  /*7f10*/  MOV R149, R220 ;  /* 0x000000dc00957202 */ /* 0x000fe20000000f00 */
        /* <DEDUP_REMOVED lines=13> */
[----:B------:R-:W4:Y:S04]  /*7ff0*/  LDL R36, [R1] ;  /* 0x0000000001247983 */ /* 0x000f280000100800 */
[----:B------:R-:W-:Y:S04]  /*8000*/  LDSM.16.MT88.4 R20, [R176+0x1c800] ;  /* 0x01c80000b014783b */ /* 0x000fe80000004200 */
[----:B------:R-:W3:Y:S04]  /*8010*/  LDSM.16.MT88.4 R24, [R3+0x800] ;  /* 0x000800000318783b */ /* 0x000ee80000004200 */
[----:B------:R-:W3:Y:S04]  /*8020*/  LDSM.16.MT88.4 R28, [R176+0x20800] ;  /* 0x02080000b01c783b */ /* 0x000ee80000004200 */
[----:B------:R-:W3:Y:S01]  /*8030*/  LDSM.16.MT88.4 R32, [R0+0x800] ;  /* 0x000800000020783b */ /* 0x000ee20000004200 */
        /* <DEDUP_REMOVED lines=12> */
[-C--:B------:R-:W-:Y:S06]  /*8100*/  HMMA.16816.F32 R68, R20, R24.reuse, R68 ;  /* 0x000000181444723c */ /* 0x080fec0000001844 */
        /* <DEDUP_REMOVED lines=10> */
[----:B------:R-:W3:Y:S01]  /*81b0*/  LDSM.16.MT88.4 R32, [R0+0x1800] ;  /* 0x001800000020783b */ /* 0x000ee20000004200 */
        /* <DEDUP_REMOVED lines=42> */
[C---:B------:R-:W-:Y:S05]  /*8460*/  HMMA.16816.F32 R88, R28.reuse, R32, R88 ;  /* 0x000000201c58723c */ /* 0x040fea0000001858 */
[----:B----4-:R-:W-:Y:S01]  /*8470*/  LEA R147, R36, UR4, 0x1 ;  /* 0x0000000424937c11 */ /* 0x010fe2000f8e08ff */
        /* <DEDUP_REMOVED lines=71> */
.L_x_642:
[----:B------:R-:W-:Y:S01]  /*88f0*/  LEA R0, R184, UR4, 0x1 ;  /* 0x00000004b8007c11 */ /* 0x000fe2000f8e08ff */
[----:B------:R-:W-:Y:S01]  /*8900*/  LDSM.16.MT88.4 R16, [R3+0x4000] ;  /* 0x004000000310783b */ /* 0x000fe20000004200 */
[----:B------:R-:W-:Y:S01]  /*8910*/  VIADD R2, R2, UR5 ;  /* 0x0000000502027c36 */ /* 0x000fe20008000000 */
[----:B------:R-:W-:Y:S01]  /*8920*/  ULOP3.LUT UR12, UR9, 0x1, URZ, 0xc0, !UPT ;  /* 0x00000001090c7892 */ /* 0x000fe2000f8ec03f */
[C---:B------:R-:W-:Y:S01]  /*8930*/  IMAD.IADD R145, R177.reuse, 0x1, R146 ;  /* 0x00000001b1917824 */ /* 0x040fe200078e0292 */
[----:B------:R-:W2:Y:S01]  /*8940*/  LDSM.16.M88.4 R32, [R0+0x14000] ;  /* 0x014000000020783b */ /* 0x000ea20000000200 */
[----:B------:R-:W-:Y:S01]  /*8950*/  IMAD.IADD R2, R2, 0x1, R177 ;  /* 0x0000000102027824 */ /* 0x000fe200078e02b1 */
[----:B------:R-:W-:Y:S01]  /*8960*/  UISETP.NE.U32.AND UP0, UPT, UR12, 0x1, UPT ;  /* 0x000000010c00788c */ /* 0x000fe2000bf05070 */
[----:B------:R-:W-:Y:S01]  /*8970*/  IMAD.IADD R144, R177, 0x1, R0 ;  /* 0x00000001b1907824 */ /* 0x000fe200078e0200 */
[----:B------:R-:W1:Y:S01]  /*8980*/  LDSM.16.M88.4 R28, [R0+0x16000] ;  /* 0x01600000001c783b */ /* 0x000e620000000200 */
[----:B------:R-:W-:Y:S03]  /*8990*/  UIADD3 UR12, UR9, -0x1, URZ ;  /* 0xffffffff090c7890 */ /* 0x000fe6000fffe03f */
[----:B------:R-:W3:Y:S04]  /*89a0*/  LDSM.16.MT88.4 R36, [R2] ;  /* 0x000000000224783b */ /* 0x000ee80000004200 */
[----:B------:R-:W-:Y:S04]  /*89b0*/  LDSM.16.M88.4 R40, [R146+0x14000] ;  /* 0x014000009228783b */ /* 0x000fe80000000200 */
[----:B------:R-:W4:Y:S04]  /*89c0*/  LDSM.16.MT88.4 R44, [R3+0x4800] ;  /* 0x00480000032c783b */ /* 0x000f280000004200 */
[----:B------:R-:W4:Y:S04]  /*89d0*/  LDSM.16.M88.4 R48, [R146+0x16000] ;  /* 0x016000009230783b */ /* 0x000f280000000200 */
[----:B------:R-:W4:Y:S04]  /*89e0*/  LDSM.16.MT88.4 R52, [R2+0x800] ;  /* 0x000800000234783b */ /* 0x000f280000004200 */
[----:B------:R-:W-:Y:S04]  /*89f0*/  LDSM.16.MT88.4 R60, [R3+0x5000] ;  /* 0x00500000033c783b */ /* 0x000fe80000004200 */
[----:B------:R-:W4:Y:S04]  /*8a00*/  LDSM.16.M88.4 R56, [R144+0x14000] ;  /* 0x014000009038783b */ /* 0x000f280000000200 */
        /* <DEDUP_REMOVED lines=462> */
.L_x_644:
[----:B------:R-:W-:Y:S01]  /*a6f0*/  @UP0 UIADD3 UR16, UR18, UR28, URZ ;  /* 0x0000001c12100290 */ /* 0x000fe2000fffe03f */
[----:B--2---:R-:W-:Y:S01]  /*a700*/  SHF.R.S32.HI R0, RZ, 0x1f, R188 ;  /* 0x0000001fff007819 */ /* 0x004fe200000114bc */
[----:B------:R-:W-:Y:S01]  /*a710*/  @UP0 ULDC.64 UR12, c[0x0][0x458] ;  /* 0x00011600000c0ab9 */ /* 0x000fe20000000a00 */
[----:B------:R-:W-:Y:S01]  /*a720*/  USHF.L.U32 UR6, UR17, 0x7, URZ ;  /* 0x0000000711067899 */ /* 0x000fe2000800063f */
[----:B-1----:R-:W-:Y:S01]  /*a730*/  SHF.R.S32.HI R2, RZ, 0x1f, R3 ;  /* 0x0000001fff027819 */ /* 0x002fe20000011403 */
[----:B------:R-:W-:Y:S02]  /*a740*/  @UP0 UIMAD.WIDE.U32 UR14, UR16, UR12, URZ ;  /* 0x0000000c100e02a5 */ /* 0x000fe4000f8e003f */
[----:B------:R-:W-:-:S04]  /*a750*/  @UP0 UIMAD UR16, UR16, UR13, URZ ;  /* 0x0000000d101002a4 */ /* 0x000fc8000f8e023f */
[----:B------:R-:W-:-:S03]  /*a760*/  @UP0 UIADD3 UR20, UR15, UR16, URZ ;  /* 0x000000100f140290 */ /* 0x000fc6000fffe03f */
[----:B------:R-:W-:Y:S01]  /*a770*/  @UP0 UMOV UR16, UR14 ;  /* 0x0000000e00100c82 */ /* 0x000fe20008000000 */
[----:B------:R-:W-:Y:S08]  /*a780*/  @P0 BRA `(.L_x_645) ;  /* 0x0000000000340947 */ /* 0x000ff00003800000 */
        /* <DEDUP_REMOVED lines=13> */
.L_x_645:
        /* <DEDUP_REMOVED lines=48> */
.L_x_647:
[----:B------:R-:W-:Y:S05]  /*ab60*/  BSYNC B0 ;  /* 0x0000000000007941 */ /* 0x000fea0003800000 */
.L_x_646:
        /* <DEDUP_REMOVED lines=14> */
.L_x_649:
[----:B------:R-:W-:Y:S05]  /*ac50*/  BSYNC B0 ;  /* 0x0000000000007941 */ /* 0x000fea0003800000 */
.L_x_648:
        /* <DEDUP_REMOVED lines=15> */
.L_x_651:
[----:B------:R-:W-:Y:S05]  /*ad50*/  BSYNC B0 ;  /* 0x0000000000007941 */ /* 0x000fea0003800000 */
.L_x_650:
        /* <DEDUP_REMOVED lines=14> */
.L_x_653:
[----:B------:R-:W-:Y:S05]  /*ae40*/  BSYNC B0 ;  /* 0x0000000000007941 */ /* 0x000fea0003800000 */
.L_x_652:
        /* <DEDUP_REMOVED lines=27> */
.L_x_655:
[----:B------:R-:W-:Y:S05]  /*b000*/  BSYNC B0 ;  /* 0x0000000000007941 */ /* 0x000fea0003800000 */
.L_x_654:
        /* <DEDUP_REMOVED lines=14> */
.L_x_657:
[----:B------:R-:W-:Y:S05]  /*b0f0*/  BSYNC B0 ;  /* 0x0000000000007941 */ /* 0x000fea0003800000 */
.L_x_656:
        /* <DEDUP_REMOVED lines=14> */
.L_x_659:
[----:B------:R-:W-:Y:S05]  /*b1e0*/  BSYNC B0 ;  /* 0x0000000000007941 */ /* 0x000fea0003800000 */
.L_x_658:
        /* <DEDUP_REMOVED lines=13> */
.L_x_608:
        /* <DEDUP_REMOVED lines=26> */
.L_x_661:
        /* <DEDUP_REMOVED lines=23> */
.L_x_662:
[----:B------:R-:W2:Y:S01]  /*b5d0*/  LDL.64 R10, [R1+0x10] ;  /* 0x00001000010a7983 */ /* 0x000ea20000100a00 */
[----:B------:R-:W-:Y:S01]  /*b5e0*/  ULDC UR13, c[0x0][0x2d0] ;  /* 0x0000b400000d7ab9 */ /* 0x000fe20000000800 */
[----:B------:R-:W-:Y:S01]  /*b5f0*/  UIMAD UR12, UR23, UR6, URZ ;  /* 0x00000006170c72a4 */ /* 0x000fe2000f8e023f */
[----:B------:R-:W-:Y:S01]  /*b600*/  VIADD R5, R0, 0x40 ;  /* 0x0000004000057836 */ /* 0x000fe20000000000 */
[----:B------:R-:W-:Y:S01]  /*b610*/  ISETP.GE.AND P4, PT, R188, UR13, PT ;  /* 0x0000000dbc007c0c */ /* 0x000fe2000bf86270 */
[----:B------:R-:W-:Y:S01]  /*b620*/  IMAD.U32 R2, RZ, RZ, UR6 ;  /* 0x00000006ff027e24 */ /* 0x000fe2000f8e00ff */
[----:B------:R-:W-:Y:S01]  /*b630*/  UIMAD UR12, UR19, UR7, UR12 ;  /* 0x00000007130c72a4 */ /* 0x000fe2000f8e020c */
[C---:B------:R-:W-:Y:S01]  /*b640*/  VIADD R4, R0.reuse, 0x20 ;  /* 0x0000002000047836 */ /* 0x040fe20000000000 */
[----:B------:R-:W-:Y:S01]  /*b650*/  ISETP.GE.OR P2, PT, R5, UR20, P4 ;  /* 0x0000001405007c0c */ /* 0x000fe2000a746670 */
[----:B------:R-:W-:Y:S01]  /*b660*/  VIADD R5, R0, 0x60 ;  /* 0x0000006000057836 */ /* 0x000fe20000000000 */
[----:B------:R-:W-:Y:S01]  /*b670*/  USHF.R.S32.HI UR14, URZ, 0x1f, UR55 ;  /* 0x0000001f3f0e7899 */ /* 0x000fe20008011437 */
[----:B------:R-:W-:Y:S01]  /*b680*/  BSSY B0, `(.L_x_663) ;  /* 0x000001a000007945 */ /* 0x000fe20003800000 */
[----:B------:R-:W-:-:S02]  /*b690*/  ISETP.GE.OR P3, PT, R4, UR20, P4 ;  /* 0x0000001404007c0c */ /* 0x000fc4000a766670 */
[----:B------:R-:W-:Y:S01]  /*b6a0*/  MOV R4, UR12 ;  /* 0x0000000c00047c02 */ /* 0x000fe20008000f00 */
[----:B------:R-:W-:Y:S01]  /*b6b0*/  ULDC.64 UR12, c[0x0][0x468] ;  /* 0x00011a00000c7ab9 */ /* 0x000fe20000000a00 */
[----:B------:R-:W-:Y:S01]  /*b6c0*/  ISETP.GE.OR P1, PT, R5, UR20, P4 ;  /* 0x0000001405007c0c */ /* 0x000fe2000a726670 */
[----:B------:R-:W-:Y:S01]  /*b6d0*/  UIMAD UR14, UR14, UR12, URZ ;  /* 0x0000000c0e0e72a4 */ /* 0x000fe2000f8e023f */
[----:B------:R-:W-:Y:S02]  /*b6e0*/  ISETP.GE.OR P4, PT, R0, UR20, P4 ;  /* 0x0000001400007c0c */ /* 0x000fe4000a786670 */
[----:B------:R-:W-:Y:S01]  /*b6f0*/  SHF.R.S32.HI R9, RZ, 0x1f, R0 ;  /* 0x0000001fff097819 */ /* 0x000fe20000011400 */
[----:B------:R-:W-:Y:S01]  /*b700*/  UIMAD UR13, UR55, UR13, UR14 ;  /* 0x0000000d370d72a4 */ /* 0x000fe2000f8e020e */
[----:B--2---:R-:W-:-:S03]  /*b710*/  IMAD.WIDE.U32 R2, R2, UR19, R10 ;  /* 0x0000001302027c25 */ /* 0x004fc6000f8e000a */
[----:B------:R-:W-:-:S04]  /*b720*/  IADD3 R2, P0, R2, UR21, RZ ;  /* 0x0000001502027c10 */ /* 0x000fc8000ff1e0ff */
[----:B------:R-:W-:Y:S01]  /*b730*/  IADD3.X R3, R3, UR22, R4, P0, !PT ;  /* 0x0000001603037c10 */ /* 0x000fe200087fe404 */
[----:B------:R-:W-:-:S04]  /*b740*/  IMAD.U32 R4, RZ, RZ, UR12 ;  /* 0x0000000cff047e24 */ /* 0x000fc8000f8e00ff */
        /* <DEDUP_REMOVED lines=13> */
.L_x_664:
[----:B------:R-:W-:Y:S05]  /*b820*/  BSYNC B0 ;  /* 0x0000000000007941 */ /* 0x000fea0003800000 */
.L_x_663:
        /* <DEDUP_REMOVED lines=14> */
.L_x_666:
[----:B------:R-:W-:Y:S05]  /*b910*/  BSYNC B0 ;  /* 0x0000000000007941 */ /* 0x000fea0003800000 */
.L_x_665:
        /* <DEDUP_REMOVED lines=14> */
.L_x_668:
[----:B------:R-:W-:Y:S05]  /*ba00*/  BSYNC B0 ;  /* 0x0000000000007941 */ /* 0x000fea0003800000 */
.L_x_667:
        /* <DEDUP_REMOVED lines=14> */
.L_x_670:
[----:B------:R-:W-:Y:S05]  /*baf0*/  BSYNC B0 ;  /* 0x0000000000007941 */ /* 0x000fea0003800000 */
.L_x_669:
        /* <DEDUP_REMOVED lines=26> */
.L_x_672:
[----:B------:R-:W-:Y:S05]  /*bca0*/  BSYNC B0 ;  /* 0x0000000000007941 */ /* 0x000fea0003800000 */
.L_x_671:
        /* <DEDUP_REMOVED lines=14> */
.L_x_674:
[----:B------:R-:W-:Y:S05]  /*bd90*/  BSYNC B0 ;  /* 0x0000000000007941 */ /* 0x000fea0003800000 */
.L_x_673:
        /* <DEDUP_REMOVED lines=14> */
.L_x_676:
[----:B------:R-:W-:Y:S05]  /*be80*/  BSYNC B0 ;  /* 0x0000000000007941 */ /* 0x000fea0003800000 */
.L_x_675:
        /* <DEDUP_REMOVED lines=13> */
.L_x_660:
[----:B------:R-:W-:Y:S05]  /*bf60*/  BSYNC B1 ;  /* 0x0000000000017941 */ /* 0x000fea0003800000 */
.L_x_603:
        /* <DEDUP_REMOVED lines=11> */
.L_x_677:
[----:B------:R-:W-:Y:S05]  /*c020*/  EXIT ;  /* 0x000000000000794d */ /* 0x000fea0003800000 */
.L_x_679:
        /* <DEDUP_REMOVED lines=13> */
.L_x_2466:


//--------------------- .text._ZN5flash44flash_bwd_dq_dk_dv_loop_seqk_parallel_kernelI23Flash_bwd_kernel_traitsILi64ELi128ELi128ELi8ELi4ELi4ELi4ELb0ELb0EN7cutlass6half_tE19Flash_kernel_traitsILi64ELi128ELi128ELi8ES3_EELb0ELb0ELb1ELb0ELb0ELb1ELb0EEEvNS_16Flash_bwd_paramsE --------------------------
	.section	.text._ZN5flash44flash_bwd_dq_dk_dv_loop_seqk_parallel_kernelI23Flash_bwd_kernel_traitsILi64ELi128ELi128ELi8ELi4ELi4ELi4ELb0ELb0EN7cutlass6half_tE19Flash_kernel_traitsILi64ELi128ELi128ELi8ES3_EELb0ELb0ELb1ELb0ELb0ELb1ELb0EEEvNS_16Flash_bwd_paramsE,"ax",@progbits
	.align	128
        .global         _ZN5flash44flash_bwd_dq_dk_dv_loop_seqk_parallel_kernelI23Flash_bwd_kernel_traitsILi64ELi128ELi128ELi8ELi4ELi4ELi4ELb0ELb0EN7cutlass6half_tE19Flash_kernel_traitsILi64ELi128ELi128ELi8ES3_EELb0ELb0ELb1ELb0ELb0ELb1ELb0EEEvNS_16Flash_bwd_paramsE
        .type           _ZN5flash44flash_bwd_dq_dk_dv_loop_seqk_parallel_kernelI23Flash_bwd_kernel_traitsILi64ELi128ELi128ELi8ELi4ELi4ELi4ELb0ELb0EN7cutlass6half_tE19Flash_kernel_traitsILi64ELi128ELi128ELi8ES3_EELb0ELb0ELb1ELb0ELb0ELb1ELb0EEEvNS_16Flash_bwd_paramsE,@function
        .size           _ZN5flash44flash_bwd_dq_dk_dv_loop_seqk_parallel_kernelI23Flash_bwd_kernel_traitsILi64ELi128ELi128ELi8ELi4ELi4ELi4ELb0ELb0EN7cutlass6half_tE19Flash_kernel_traitsILi64ELi128ELi128ELi8ES3_EELb0ELb0ELb1ELb0ELb0ELb1ELb0EEEvNS_16Flash_bwd_paramsE,(.L_x_2467 - _ZN5flash44flash_bwd_dq_dk_dv_loop_seqk_parallel_kernelI23Flash_bwd_kernel_traitsILi64ELi128ELi128ELi8ELi4ELi4ELi4ELb0ELb0EN7cutlass6half_tE19Flash_kernel_traitsILi64ELi128ELi128ELi8ES3_EELb0ELb0ELb1ELb0ELb0ELb1ELb0EEEvNS_16Flash_bwd_paramsE)
        .other          _ZN5flash44flash_bwd_dq_dk_dv_loop_seqk_parallel_kernelI23Flash_bwd_kernel_traitsILi64ELi128ELi128ELi8ELi4ELi4ELi4ELb0ELb0EN7cutlass6half_tE19Flash_kernel_traitsILi64ELi128ELi128ELi8ES3_EELb0ELb0ELb1ELb0ELb0ELb1ELb0EEEvNS_16Flash_bwd_paramsE,@"STO_CUDA_ENTRY STV_DEFAULT"
_ZN5flash44flash_bwd_dq_dk_dv_loop_seqk_parallel_kernelI23Flash_bwd_kernel_traitsILi64ELi128ELi128ELi8ELi4ELi4ELi4ELb0ELb0EN7cutlass6half_tE19Flash_kernel_traitsILi64ELi128ELi128ELi8ES3_EELb0ELb0ELb1ELb0ELb0ELb1ELb0EEEvNS_16Flash_bwd_paramsE:
.text._ZN5flash44flash_bwd_dq_dk_dv_loop_seqk_parallel_kernelI23Flash_bwd_kernel_traitsILi64ELi128ELi128ELi8ELi4ELi4ELi4ELb0ELb0EN7cutlass6half_tE19Flash_kernel_traitsILi64ELi128ELi128ELi8ES3_EELb0ELb0ELb1ELb0ELb0ELb1ELb0EEEvNS_16Flash_bwd_paramsE:
        /* <DEDUP_REMOVED lines=17> */
[----:B------:R-:W-:Y:S01]  /*0110*/  ULDC UR57, c[0x0][0x394] ;  /* 0x0000e50000397ab9 */ /* 0x000fe20000000800 */
[----:B------:R-:W-:Y:S02]  /*0120*/  UMOV UR58, 0xffffc000 ;  /* 0xffffc000003a7882 */ /* 0x000fe40000000000 */
        /* <DEDUP_REMOVED lines=26> */
[--C-:B------:R-:W-:Y:S01]  /*02d0*/  SHF.R.S32.HI R8, RZ, 0x2, R15.reuse ;  /* 0x00000002ff087819 */ /* 0x100fe2000001140f */
        /* <DEDUP_REMOVED lines=25> */
[----:B------:R-:W-:Y:S01]  /*0470*/  STL [R1], R16 ;  /* 0x0000001001007387 */ /* 0x000fe20000100800 */
        /* <DEDUP_REMOVED lines=8> */
[----:B------:R-:W-:Y:S01]  /*0500*/  LOP3.LUT R250, R8, 0xfffffe00, R4, 0xf8, !PT ;  /* 0xfffffe0008fa7812 */ /* 0x000fe200078ef804 */
[----:B------:R-:W-:Y:S01]  /*0510*/  IMAD.SHL.U32 R8, R11, 0x10, RZ ;  /* 0x000000100b087824 */ /* 0x000fe200078e00ff */
[----:B------:R-:W-:Y:S01]  /*0520*/  LOP3.LUT R4, R5, 0x8, R14, 0xf8, !PT ;  /* 0x0000000805047812 */ /* 0x000fe200078ef80e */
[----:B------:R-:W-:Y:S01]  /*0530*/  IMAD.IADD R184, R2, 0x1, R184 ;  /* 0x0000000102b87824 */ /* 0x000fe200078e02b8 */
[----:B------:R-:W-:Y:S02]  /*0540*/  LOP3.LUT R2, R15, 0x7ffffffc, RZ, 0xc0, !PT ;  /* 0x7ffffffc0f027812 */ /* 0x000fe400078ec0ff */
[----:B------:R-:W-:Y:S01]  /*0550*/  LOP3.LUT R6, R7, 0x1, RZ, 0xc0, !PT ;  /* 0x0000000107067812 */ /* 0x000fe200078ec0ff */
[----:B------:R-:W-:Y:S01]  /*0560*/  IMAD.SHL.U32 R184, R184, 0x2, RZ ;  /* 0x00000002b8b87824 */ /* 0x000fe200078e00ff */
[----:B------:R-:W-:Y:S01]  /*0570*/  LOP3.LUT R180, R180, R4, R0, 0xf6, !PT ;  /* 0x00000004b4b47212 */ /* 0x000fe200078ef600 */
[----:B------:R-:W-:Y:S01]  /*0580*/  IMAD.IADD R0, R13, 0x1, -R2 ;  /* 0x000000010d007824 */ /* 0x000fe200078e0a02 */
[----:B------:R-:W-:Y:S01]  /*0590*/  ISETP.NE.U32.AND P0, PT, R6, 0x1, PT ;  /* 0x000000010600780c */ /* 0x000fe20003f05070 */
[----:B------:R-:W-:Y:S01]  /*05a0*/  IMAD.SHL.U32 R2, R7, 0x40, RZ ;  /* 0x0000004007027824 */ /* 0x000fe200078e00ff */
[----:B------:R-:W-:Y:S01]  /*05b0*/  LOP3.LUT R251, R251, 0x6, RZ, 0xc0, !PT ;  /* 0x00000006fbfb7812 */ /* 0x000fe200078ec0ff */
[----:B------:R-:W-:Y:S01]  /*05c0*/  IMAD.SHL.U32 R6, R16, 0x40, RZ ;  /* 0x0000004010067824 */ /* 0x000fe200078e00ff */
[----:B------:R-:W-:Y:S01]  /*05d0*/  R2P PR, R7, 0x6 ;  /* 0x0000000607007804 */ /* 0x000fe20000000000 */
[----:B------:R-:W-:Y:S01]  /*05e0*/  IMAD.SHL.U32 R7, R0, 0x2, RZ ;  /* 0x0000000200077824 */ /* 0x000fe200078e00ff */
[----:B------:R-:W-:Y:S01]  /*05f0*/  LOP3.LUT R0, R2, 0x1c0, RZ, 0xc0, !PT ;  /* 0x000001c002007812 */ /* 0x000fe200078ec0ff */
[----:B------:R-:W-:Y:S01]  /*0600*/  IMAD.SHL.U32 R2, R3, 0x8, RZ ;  /* 0x0000000803027824 */ /* 0x000fe200078e00ff */
[----:B------:R-:W-:Y:S01]  /*0610*/  SEL R185, R201, 0xffffffe0, !P4 ;  /* 0xffffffe0c9b97807 */ /* 0x000fe20006000000 */
[----:B------:R-:W-:Y:S01]  /*0620*/  IMAD R251, R3, 0x40, R251 ;  /* 0x0000004003fb7824 */ /* 0x000fe200078e02fb */
[----:B------:R-:W-:Y:S01]  /*0630*/  SEL R201, R201, 0xffffffe0, !P1 ;  /* 0xffffffe0c9c97807 */ /* 0x000fe20004800000 */
[----:B------:R-:W-:Y:S01]  /*0640*/  IMAD R4, R3, 0x2000, R7 ;  /* 0x0000200003047824 */ /* 0x000fe200078e0207 */
[----:B------:R-:W-:-:S02]  /*0650*/  SHF.R.U32.HI R3, RZ, 0x3, R0 ;  /* 0x00000003ff037819 */ /* 0x000fc40000011600 */
[----:B------:R-:W-:Y:S01]  /*0660*/  LOP3.LUT R2, R2, 0x8, RZ, 0xc0, !PT ;  /* 0x0000000802027812 */ /* 0x000fe200078ec0ff */
[----:B------:R-:W-:Y:S01]  /*0670*/  IMAD R4, R10, 0x400, R4 ;  /* 0x000004000a047824 */ /* 0x000fe200078e0204 */
[CC--:B------:R-:W-:Y:S02]  /*0680*/  LOP3.LUT R5, R3.reuse, R0.reuse, RZ, 0xfc, !PT ;  /* 0x0000000003057212 */ /* 0x0c0fe400078efcff */
[----:B------:R-:W-:Y:S02]  /*0690*/  LOP3.LUT R9, R2, 0x10, R8, 0xf8, !PT ;  /* 0x0000001002097812 */ /* 0x000fe400078ef808 */
[----:B------:R-:W-:Y:S01]  /*06a0*/  LOP3.LUT R8, R3, R0, R2, 0x1e, !PT ;  /* 0x0000000003087212 */ /* 0x000fe200078e1e02 */
[----:B------:R-:W-:Y:S01]  /*06b0*/  IMAD.IADD R198, R5, 0x1, R4 ;  /* 0x0000000105c67824 */ /* 0x000fe200078e0204 */
[----:B------:R-:W-:Y:S01]  /*06c0*/  LOP3.LUT R2, R6, 0x1c0, RZ, 0xc0, !PT ;  /* 0x000001c006027812 */ /* 0x000fe200078ec0ff */
[----:B------:R-:W-:Y:S01]  /*06d0*/  IMAD.SHL.U32 R5, R11, 0x8, RZ ;  /* 0x000000080b057824 */ /* 0x000fe200078e00ff */
[----:B------:R-:W-:Y:S01]  /*06e0*/  SEL R199, R199, 0x10, !P0 ;  /* 0x00000010c7c77807 */ /* 0x000fe20004000000 */
[----:B------:R-:W-:Y:S01]  /*06f0*/  IMAD R0, R10, 0x400, R7 ;  /* 0x000004000a007824 */ /* 0x000fe200078e0207 */
[----:B------:R-:W-:Y:S01]  /*0700*/  SHF.R.U32.HI R3, RZ, 0x3, R2 ;  /* 0x00000003ff037819 */ /* 0x000fe20000011602 */
[----:B------:R-:W-:Y:S01]  /*0710*/  IMAD.SHL.U32 R4, R12, 0x40, RZ ;  /* 0x000000400c047824 */ /* 0x000fe200078e00ff */
[----:B------:R-:W-:Y:S01]  /*0720*/  LOP3.LUT R5, R2, 0x8, R5, 0xf8, !PT ;  /* 0x0000000802057812 */ /* 0x000fe200078ef805 */
[----:B------:R-:W-:Y:S01]  /*0730*/  IMAD.IADD R8, R0, 0x1, R8 ;  /* 0x0000000100087824 */ /* 0x000fe200078e0208 */
[----:B------:R-:W-:-:S02]  /*0740*/  LOP3.LUT R2, R3, R9, R2, 0x1e, !PT ;  /* 0x0000000903027212 */ /* 0x000fc400078e1e02 */
[----:B------:R-:W-:Y:S02]  /*0750*/  LOP3.LUT R0, R4, 0xfffffe00, RZ, 0xc0, !PT ;  /* 0xfffffe0004007812 */ /* 0x000fe400078ec0ff */
[----:B------:R-:W-:Y:S02]  /*0760*/  LOP3.LUT R3, R5, R3, RZ, 0x3c, !PT ;  /* 0x0000000305037212 */ /* 0x000fe400078e3cff */
[----:B------:R-:W-:Y:S01]  /*0770*/  LOP3.LUT R190, R2, R0, RZ, 0xfc, !PT ;  /* 0x0000000002be7212 */ /* 0x000fe200078efcff */
[----:B------:R-:W-:Y:S01]  /*0780*/  IMAD R4, R10, 0x400, R0 ;  /* 0x000004000a047824 */ /* 0x000fe200078e0200 */
[----:B------:R-:W-:Y:S01]  /*0790*/  LEA R198, R198, UR4, 0x1 ;  /* 0x00000004c6c67c11 */ /* 0x000fe2000f8e08ff */
[----:B------:R-:W-:Y:S01]  /*07a0*/  IMAD.U32 R0, RZ, RZ, UR6 ;  /* 0x00000006ff007e24 */ /* 0x000fe2000f8e00ff */
[----:B------:R-:W-:Y:S01]  /*07b0*/  USHF.R.S32.HI UR6, URZ, 0x1f, UR45 ;  /* 0x0000001f3f067899 */ /* 0x000fe2000801142d */
[----:B------:R-:W-:Y:S01]  /*07c0*/  IMAD.U32 R2, RZ, RZ, UR5 ;  /* 0x00000005ff027e24 */ /* 0x000fe2000f8e00ff */
[----:B------:R-:W-:Y:S01]  /*07d0*/  USHF.R.S32.HI UR5, URZ, 0x1f, UR53 ;  /* 0x0000001f3f057899 */ /* 0x000fe20008011435 */
[----:B------:R-:W-:Y:S01]  /*07e0*/  IMAD.MOV.U32 R0, RZ, RZ, 0x40 ;  /* 0x00000040ff007424 */ /* 0x000fe200078e00ff */
[----:B------:R-:W-:Y:S01]  /*07f0*/  LEA R180, R180, UR4, 0x1 ;  /* 0x00000004b4b47c11 */ /* 0x000fe2000f8e08ff */
[----:B------:R-:W-:-:S02]  /*0800*/  IMAD.IADD R189, R4, 0x1, R3 ;  /* 0x0000000104bd7824 */ /* 0x000fc400078e0203 */
        /* <DEDUP_REMOVED lines=12> */
[----:B------:R-:W-:-:S02]  /*08d0*/  IMAD.IADD R5, R0, 0x1, R252 ;  /* 0x0000000100057824 */ /* 0x000fc400078e02fc */
[----:B------:R-:W-:Y:S02]  /*08e0*/  IMAD.IADD R6, R201, 0x1, R252 ;  /* 0x00000001c9067824 */ /* 0x000fe400078e02fc */
[C---:B------:R-:W-:Y:S01]  /*08f0*/  VIADD R10, R252.reuse, 0x420 ;  /* 0x00000420fc0a7836 */ /* 0x040fe20000000000 */
[----:B------:R-:W-:Y:S01]  /*0900*/  STL [R1+0x14], R5 ;  /* 0x0000140501007387 */ /* 0x000fe20000100800 */
        /* <DEDUP_REMOVED lines=12> */
[C---:B------:R-:W-:Y:S02]  /*09d0*/  IMAD.IADD R183, R186.reuse, 0x1, R183 ;  /* 0x00000001bab77824 */ /* 0x040fe400078e02b7 */
[----:B------:R-:W-:Y:S01]  /*09e0*/  IMAD.IADD R199, R199, 0x1, R197 ;  /* 0x00000001c7c77824 */ /* 0x000fe200078e02c5 */
[----:B------:R-:W-:Y:S01]  /*09f0*/  STL [R1+0x18], R9 ;  /* 0x0000180901007387 */ /* 0x000fe20000100800 */
[----:B------:R-:W-:-:S02]  /*0a00*/  IMAD.IADD R186, R186, 0x1, R185 ;  /* 0x00000001baba7824 */ /* 0x000fc400078e02b9 */
[--C-:B------:R-:W-:Y:S01]  /*0a10*/  IMAD.IADD R204, R198, 0x1, R201.reuse ;  /* 0x00000001c6cc7824 */ /* 0x100fe200078e02c9 */
[----:B------:R-:W-:Y:S01]  /*0a20*/  STL [R1+0xc], R7 ;  /* 0x00000c0701007387 */ /* 0x000fe20000100800 */
[----:B------:R-:W-:Y:S02]  /*0a30*/  IMAD.IADD R203, R200, 0x1, R201 ;  /* 0x00000001c8cb7824 */ /* 0x000fe400078e02c9 */
[----:B------:R-:W-:Y:S02]  /*0a40*/  IMAD.IADD R202, R201, 0x1, R197 ;  /* 0x00000001c9ca7824 */ /* 0x000fe400078e02c5 */
[C---:B-1----:R-:W-:Y:S02]  /*0a50*/  VIADD R6, R252.reuse, 0x2440 ;  /* 0x00002440fc067836 */ /* 0x042fe40000000000 */
[----:B------:R-:W-:Y:S02]  /*0a60*/  @P2 VIADD R6, R252, 0x23c0 ;  /* 0x000023c0fc062836 */ /* 0x000fe40000000000 */
[----:B------:R-:W-:-:S03]  /*0a70*/  IMAD.IADD R185, R185, 0x1, R183 ;  /* 0x00000001b9b97824 */ /* 0x000fc600078e02b7 */
[----:B------:R1:W-:Y:S02]  /*0a80*/  STL [R1+0x8], R6 ;  /* 0x0000080601007387 */ /* 0x0003e40000100800 */
[C---:B-1----:R-:W-:Y:S02]  /*0a90*/  IMAD.IADD R6, R201.reuse, 0x1, R5 ;  /* 0x00000001c9067824 */ /* 0x042fe400078e0205 */
[C---:B------:R-:W-:Y:S02]  /*0aa0*/  IMAD.IADD R5, R201.reuse, 0x1, R4 ;  /* 0x00000001c9057824 */ /* 0x040fe400078e0204 */
[--C-:B------:R-:W-:Y:S01]  /*0ab0*/  IMAD.IADD R4, R0, 0x1, R3.reuse ;  /* 0x0000000100047824 */ /* 0x100fe200078e0203 */
[----:B------:R1:W-:Y:S01]  /*0ac0*/  STL [R1+0x2c], R6 ;  /* 0x00002c0601007387 */ /* 0x0003e20000100800 */
[----:B------:R-:W-:Y:S02]  /*0ad0*/  IMAD.IADD R0, R2, 0x1, R3 ;  /* 0x0000000102007824 */ /* 0x000fe400078e0203 */
[----:B------:R-:W-:Y:S01]  /*0ae0*/  IMAD.IADD R201, R201, 0x1, R199 ;  /* 0x00000001c9c97824 */ /* 0x000fe200078e02c7 */
[----:B------:R1:W-:Y:S04]  /*0af0*/  STL [R1+0x28], R5 ;  /* 0x0000280501007387 */ /* 0x0003e80000100800 */
[----:B------:R1:W-:Y:S04]  /*0b00*/  STL [R1+0x24], R4 ;  /* 0x0000240401007387 */ /* 0x0003e80000100800 */
[----:B------:R1:W-:Y:S02]  /*0b10*/  STL [R1+0x20], R0 ;  /* 0x0000200001007387 */ /* 0x0003e40000100800 */
.L_x_726:
        /* <DEDUP_REMOVED lines=16> */
[----:B-1--4-:R-:W-:Y:S01]  /*0c20*/  IMAD.U32 R2, RZ, RZ, UR8 ;  /* 0x00000008ff027e24 */ /* 0x012fe2000f8e00ff */
[----:B------:R-:W-:Y:S01]  /*0c30*/  UISETP.NE.U32.AND UP1, UPT, UR14, URZ, UPT ;  /* 0x0000003f0e00728c */ /* 0x000fe2000bf25070 */
[----:B-1----:R-:W-:Y:S01]  /*0c40*/  IMAD.U32 R4, RZ, RZ, UR12 ;  /* 0x0000000cff047e24 */ /* 0x002fe2000f8e00ff */
        /* <DEDUP_REMOVED lines=9> */
[----:B------:R-:W-:Y:S01]  /*0ce0*/  PLOP3.LUT P3, PT, PT, PT, UP4, 0x80, 0x0 ;  /* 0x000000000000781c */ /* 0x000fe20003f6f048 */
[----:B------:R-:W-:Y:S01]  /*0cf0*/  UMOV UR24, URZ ;  /* 0x0000003f00187c82 */ /* 0x000fe20008000000 */
[----:B------:R-:W-:Y:S01]  /*0d00*/  @!UP0 ULDC.64 UR8, c[0x0][0x318] ;  /* 0x0000c60000088ab9 */ /* 0x000fe20000000a00 */
        /* <DEDUP_REMOVED lines=12> */
[----:B------:R-:W-:Y:S01]  /*0dd0*/  @!UP0 UISETP.NE.U32.AND UP1, UPT, UR8, URZ, UPT ;  /* 0x0000003f0800828c */ /* 0x000fe2000bf25070 */
[----:B------:R-:W-:-:S03]  /*0de0*/  @!UP0 ULDC UR6, c[0x0][0x2cc] ;  /* 0x0000b30000068ab9 */ /* 0x000fc60000000800 */
        /* <DEDUP_REMOVED lines=22> */
.L_x_680:
        /* <DEDUP_REMOVED lines=17> */
[----:B------:R-:W-:Y:S01]  /*1060*/  ULDC.U8 UR29, c[0x0][0x3d8] ;  /* 0x0000f600001d7ab9 */ /* 0x000fe20000000000 */
[----:B------:R-:W-:Y:S02]  /*1070*/  @!UP2 UIMAD UR12, UR55, UR8, URZ ;  /* 0x00000008370ca2a4 */ /* 0x000fe4000f8e023f */
[----:B------:R-:W-:Y:S02]  /*1080*/  USHF.R.S32.HI UR17, URZ, 0x1f, UR56 ;  /* 0x0000001f3f117899 */ /* 0x000fe40008011438 */
[----:B------:R-:W-:Y:S02]  /*1090*/  @!UP2 UIMAD UR36, UR45, UR9, UR12 ;  /* 0x000000092d24a2a4 */ /* 0x000fe4000f8e020c */
[----:B------:R-:W-:Y:S02]  /*10a0*/  UIADD3 UR12, UR13, 0x7f, URZ ;  /* 0x0000007f0d0c7890 */ /* 0x000fe4000fffe03f */
[----:B------:R-:W-:Y:S01]  /*10b0*/  @!UP2 UIMAD.WIDE.U32 UR40, UR45, UR8, URZ ;  /* 0x000000082d28a2a5 */ /* 0x000fe2000f8e003f */
[----:B-1----:R-:W-:Y:S01]  /*10c0*/  IABS R5, R6 ;  /* 0x0000000600057213 */ /* 0x002fe20000000000 */
[----:B------:R-:W-:-:S02]  /*10d0*/  UIADD3 UR8, UR13, 0x80, UR30 ;  /* 0x000000800d087890 */ /* 0x000fc4000fffe01e */
[----:B------:R-:W-:Y:S01]  /*10e0*/  UISETP.NE.AND UP3, UPT, UR29, URZ, UPT ;  /* 0x0000003f1d00728c */ /* 0x000fe2000bf65270 */
[----:B------:R-:W1:Y:S01]  /*10f0*/  I2F.RP R2, R5 ;  /* 0x0000000500027306 */ /* 0x000e620000209400 */
[----:B------:R-:W-:Y:S01]  /*1100*/  ULDC UR27, c[0x0][0x394] ;  /* 0x0000e500001b7ab9 */ /* 0x000fe20000000800 */
[----:B------:R-:W-:Y:S01]  /*1110*/  ULDC UR60, c[0x0][0x2dc] ;  /* 0x0000b700003c7ab9 */ /* 0x000fe20000000800 */
[----:B------:R-:W-:Y:S01]  /*1120*/  ULDC UR59, c[0x0][0x270] ;  /* 0x00009c00003b7ab9 */ /* 0x000fe20000000800 */
[----:B--2---:R-:W-:Y:S02]  /*1130*/  UIMAD.WIDE.U32 UR38, UR16, UR14, URZ ;  /* 0x0000000e102672a5 */ /* 0x004fe4000f8e003f */
[----:B------:R-:W-:Y:S02]  /*1140*/  UIADD3 UR27, UR8, UR27, -UR6 ;  /* 0x0000001b081b7290 */ /* 0x000fe4000fffe806 */
[----:B------:R-:W-:Y:S02]  /*1150*/  UIMAD UR37, UR16, UR15, UR39 ;  /* 0x0000000f102572a4 */ /* 0x000fe4000f8e0227 */
[----:B------:R-:W-:Y:S01]  /*1160*/  USHF.L.U32 UR16, UR45, 0x7, URZ ;  /* 0x000000072d107899 */ /* 0x000fe2000800063f */
[----:B------:R-:W-:Y:S01]  /*1170*/  @UP2 ULDC.64 UR14, c[0x0][0x420] ;  /* 0x00010800000e2ab9 */ /* 0x000fe20000000a00 */
[----:B------:R-:W-:Y:S01]  /*1180*/  UIMAD.WIDE UR8, UR60, UR59, URZ ;  /* 0x0000003b3c0872a5 */ /* 0x000fe2000f8e023f */
[----:B-1----:R-:W1:Y:S01]  /*1190*/  MUFU.RCP R2, R2 ;  /* 0x0000000200027308 */ /* 0x002e620000001000 */
[----:B------:R-:W-:-:S02]  /*11a0*/  USEL UR35, UR16, URZ, UP4 ;  /* 0x0000003f10237287 */ /* 0x000fc4000a000000 */
[----:B------:R-:W-:Y:S02]  /*11b0*/  USHF.R.S32.HI UR16, URZ, 0x1f, UR12 ;  /* 0x0000001f3f107899 */ /* 0x000fe4000801140c */
[----:B------:R-:W-:Y:S02]  /*11c0*/  @UP2 UIMAD.WIDE.U32 UR42, UR7, UR14, URZ ;  /* 0x0000000e072a22a5 */ /* 0x000fe4000f8e003f */
[----:B------:R-:W-:Y:S02]  /*11d0*/  ULEA.HI UR29, UR16, UR12, URZ, 0x7 ;  /* 0x0000000c101d7291 */ /* 0x000fe4000f8f383f */
[----:B------:R-:W-:Y:S02]  /*11e0*/  UIMAD UR12, UR17, UR45, URZ ;  /* 0x0000002d110c72a4 */ /* 0x000fe4000f8e023f */
[----:B------:R-:W-:Y:S02]  /*11f0*/  @UP2 UIMAD UR51, UR7, UR15, UR43 ;  /* 0x0000000f073322a4 */ /* 0x000fe4000f8e022b */
[----:B------:R-:W-:-:S02]  /*1200*/  UIMAD.WIDE.U32 UR14, UR45, UR56, URZ ;  /* 0x000000382d0e72a5 */ /* 0x000fc4000f8e003f */
[----:B------:R-:W-:Y:S01]  /*1210*/  UIMAD UR12, UR55, UR56, UR12 ;  /* 0x00000038370c72a4 */ /* 0x000fe2000f8e020c */
[----:B-1----:R-:W-:Y:S01]  /*1220*/  VIADD R2, R2, 0xffffffe ;  /* 0x0ffffffe02027836 */ /* 0x002fe20000000000 */
[----:B------:R-:W-:Y:S02]  /*1230*/  UIMAD.WIDE.U32 UR16, UR8, UR14, URZ ;  /* 0x0000000e081072a5 */ /* 0x000fe4000f8e003f */
[----:B------:R-:W-:Y:S01]  /*1240*/  UIMAD UR14, UR9, UR14, URZ ;  /* 0x0000000e090e72a4 */ /* 0x000fe2000f8e023f */
[----:B------:R-:W1:Y:S01]  /*1250*/  F2I.FTZ.U32.TRUNC.NTZ R3, R2 ;  /* 0x0000000200037305 */ /* 0x000e62000021f000 */
[----:B------:R-:W-:Y:S01]  /*1260*/  UIADD3 UR12, UR15, UR12, URZ ;  /* 0x0000000c0f0c7290 */ /* 0x000fe2000fffe03f */
[----:B------:R-:W-:Y:S01]  /*1270*/  ULDC.64 UR32, c[0x0][0x240] ;  /* 0x0000900000207ab9 */ /* 0x000fe20000000a00 */
[----:B------:R-:W-:Y:S02]  /*1280*/  UISETP.NE.AND UP1, UPT, UR31, -0x1, UPT ;  /* 0xffffffff1f00788c */ /* 0x000fe4000bf25270 */
[----:B------:R-:W-:-:S02]  /*1290*/  UIMAD UR12, UR8, UR12, UR14 ;  /* 0x0000000c080c72a4 */ /* 0x000fc4000f8e020e */
[----:B------:R-:W-:Y:S02]  /*12a0*/  UIMAD.WIDE.U32 UR18, UR7, UR32, URZ ;  /* 0x00000020071272a5 */ /* 0x000fe4000f8e003f */
[----:B------:R-:W-:Y:S01]  /*12b0*/  UIADD3 UR50, UR17, UR12, URZ ;  /* 0x0000000c11327290 */ /* 0x000fe2000fffe03f */
[----:B------:R-:W-:Y:S01]  /*12c0*/  PLOP3.LUT P0, PT, PT, PT, UP1, 0x80, 0x0 ;  /* 0x000000000000781c */ /* 0x000fe20003f0f018 */
[----:B------:R-:W-:Y:S02]  /*12d0*/  UIADD3 UR12, UR27, 0x7f, URZ ;  /* 0x0000007f1b0c7890 */ /* 0x000fe4000fffe03f */
[----:B------:R-:W-:Y:S01]  /*12e0*/  USEL UR52, UR20, UR18, !UP2 ;  /* 0x0000001214347287 */ /* 0x000fe2000d000000 */
[----:B-1----:R-:W-:Y:S01]  /*12f0*/  IMAD.MOV R0, RZ, RZ, -R3 ;  /* 0x000000ffff007224 */ /* 0x002fe200078e0a03 */
[----:B------:R-:W-:Y:S01]  /*1300*/  MOV R2, RZ ;  /* 0x000000ff00027202 */ /* 0x000fe20000000f00 */
[----:B------:R-:W-:Y:S02]  /*1310*/  UIADD3 UR46, UR21, UR26, URZ ;  /* 0x0000001a152e7290 */ /* 0x000fe4000fffe03f */
[----:B------:R-:W-:Y:S01]  /*1320*/  IMAD R0, R0, R5, RZ ;  /* 0x0000000500007224 */ /* 0x000fe200078e02ff */
[----:B------:R-:W-:-:S02]  /*1330*/  UIMAD.WIDE.U32 UR20, UR8, UR7, URZ ;  /* 0x00000007081472a5 */ /* 0x000fc4000f8e003f */
[----:B------:R-:W-:Y:S01]  /*1340*/  USHF.R.S32.HI UR18, URZ, 0x1f, UR12 ;  /* 0x0000001f3f127899 */ /* 0x000fe2000801140c */
[----:B------:R-:W-:Y:S01]  /*1350*/  IMAD.HI.U32 R0, R3, R0, R2 ;  /* 0x0000000003007227 */ /* 0x000fe200078e0002 */
[----:B------:R-:W-:Y:S02]  /*1360*/  USEL UR54, UR16, UR20, !UP2 ;  /* 0x0000001410367287 */ /* 0x000fe4000d000000 */
[----:B------:R-:W-:Y:S01]  /*1370*/  ULEA.HI UR12, UR18, UR12, URZ, 0x7 ;  /* 0x0000000c120c7291 */ /* 0x000fe2000f8f383f */
[----:B------:R-:W-:Y:S01]  /*1380*/  IMAD.MOV.U32 R2, RZ, RZ, R4 ;  /* 0x000000ffff027224 */ /* 0x000fe200078e0004 */
[----:B------:R-:W-:Y:S02]  /*1390*/  UIMAD UR16, UR9, UR7, URZ ;  /* 0x00000007091072a4 */ /* 0x000fe4000f8e023f */
[----:B------:R-:W-:Y:S01]  /*13a0*/  UIMAD UR28, UR7, UR33, URZ ;  /* 0x00000021071c72a4 */ /* 0x000fe2000f8e023f */
[----:B------:R-:W-:Y:S01]  /*13b0*/  IMAD.HI.U32 R0, R0, R2, RZ ;  /* 0x0000000200007227 */ /* 0x000fe200078e00ff */
[----:B------:R-:W-:Y:S01]  /*13c0*/  @UP1 UIADD3 UR23, UR24, UR31, URZ ;  /* 0x0000001f18171290 */ /* 0x000fe2000fffe03f */
[----:B------:R-:W-:Y:S01]  /*13d0*/  @UP1 ULDC.64 UR14, c[0x0][0x248] ;  /* 0x00009200000e1ab9 */ /* 0x000fe20000000a00 */
[----:B------:R-:W-:-:S02]  /*13e0*/  USHF.R.S32.HI UR18, URZ, 0x7, UR29 ;  /* 0x000000073f127899 */ /* 0x000fc4000801141d */
[----:B------:R-:W-:Y:S01]  /*13f0*/  IADD3 R3, -R0, RZ, RZ ;  /* 0x000000ff00037210 */ /* 0x000fe20007ffe1ff */
[----:B------:R-:W-:Y:S02]  /*1400*/  USHF.R.S32.HI UR12, URZ, 0x7, UR12 ;  /* 0x000000073f0c7899 */ /* 0x000fe4000801140c */
[----:B------:R-:W-:Y:S02]  /*1410*/  @UP2 UIADD3 UR50, UR21, UR16, URZ ;  /* 0x0000001015322290 */ /* 0x000fe4000fffe03f */
[C---:B------:R-:W-:Y:S01]  /*1420*/  IMAD R2, R5.reuse, R3, R2 ;  /* 0x0000000305027224 */ /* 0x040fe200078e0202 */
[----:B------:R-:W-:Y:S01]  /*1430*/  ULDC UR44, c[0x0][0x2c4] ;  /* 0x0000b100002c7ab9 */ /* 0x000fe20000000800 */
[----:B------:R-:W-:Y:S02]  /*1440*/  @UP2 UIADD3 UR46, UR19, UR28, URZ ;  /* 0x0000001c132e2290 */ /* 0x000fe4000fffe03f */
[----:B------:R-:W-:Y:S01]  /*1450*/  @UP1 UIMAD.WIDE.U32 UR16, UR23, UR14, URZ ;  /* 0x0000000e171012a5 */ /* 0x000fe2000f8e003f */
[----:B------:R-:W-:Y:S01]  /*1460*/  ISETP.GT.U32.AND P2, PT, R5, R2, PT ;  /* 0x000000020500720c */ /* 0x000fe20003f44070 */
[----:B------:R-:W-:-:S02]  /*1470*/  @UP1 UIMAD UR19, UR23, UR15, URZ ;  /* 0x0000000f171312a4 */ /* 0x000fc4000f8e023f */
[----:B------:R-:W-:Y:S02]  /*1480*/  @UP3 UIMAD UR20, UR45, UR44, URZ ;  /* 0x0000002c2d1432a4 */ /* 0x000fe4000f8e023f */
[----:B------:R-:W-:Y:S02]  /*1490*/  UISETP.LT.AND UP0, UPT, UR18, UR12, UPT ;  /* 0x0000000c1200728c */ /* 0x000fe4000bf01270 */
[----:B------:R-:W-:Y:S02]  /*14a0*/  @UP1 UIADD3 UR49, UR17, UR19, URZ ;  /* 0x0000001311311290 */ /* 0x000fe4000fffe03f */
[----:B------:R-:W-:Y:S02]  /*14b0*/  @UP3 USEL UR17, UR20, UR7, !UP2 ;  /* 0x0000000714113287 */ /* 0x000fe4000d000000 */
[----:B------:R-:W-:Y:S02]  /*14c0*/  USEL UR28, UR18, UR12, UP0 ;  /* 0x0000000c121c7287 */ /* 0x000fe40008000000 */
[----:B------:R-:W-:Y:S01]  /*14d0*/  @UP1 UIADD3 UR25, UR24, UR31, URZ ;  /* 0x0000001f18191290 */ /* 0x000fe2000fffe03f */
[----:B------:R-:W-:Y:S01]  /*14e0*/  @!P2 IMAD.IADD R2, R2, 0x1, -R5 ;  /* 0x000000010202a824 */ /* 0x000fe200078e0a05 */
[----:B------:R-:W-:Y:S01]  /*14f0*/  @UP1 UMOV UR47, UR16 ;  /* 0x00000010002f1c82 */ /* 0x000fe20008000000 */
[----:B------:R-:W-:Y:S01]  /*1500*/  @UP3 ULDC UR16, c[0x0][0x2e4] ;  /* 0x0000b90000103ab9 */ /* 0x000fe20000000800 */
[----:B------:R-:W-:Y:S01]  /*1510*/  @UP1 ULDC.64 UR26, c[0x0][0x250] ;  /* 0x00009400001a1ab9 */ /* 0x000fe20000000a00 */
[----:B------:R-:W-:Y:S01]  /*1520*/  @!UP3 UIMAD UR19, UR45, UR59, UR53 ;  /* 0x0000003b2d13b2a4 */ /* 0x000fe2000f8e0235 */
[----:B------:R-:W-:Y:S01]  /*1530*/  ISETP.GE.U32.AND P3, PT, R2, R5, PT ;  /* 0x000000050200720c */ /* 0x000fe20003f66070 */
[----:B------:R-:W-:Y:S01]  /*1540*/  USHF.L.U64.HI UR34, UR45, 0x7, UR55 ;  /* 0x000000072d227899 */ /* 0x000fe20008010237 */
[----:B------:R-:W-:Y:S01]  /*1550*/  LOP3.LUT R2, R6, UR53, RZ, 0x3c, !PT ;  /* 0x0000003506027c12 */ /* 0x000fe2000f8e3cff */
[----:B------:R-:W-:-:S02]  /*1560*/  @UP3 UIMAD UR23, UR53, UR16, UR17 ;  /* 0x00000010351732a4 */ /* 0x000fc4000f8e0211 */
[----:B------:R-:W-:Y:S02]  /*1570*/  ULEA UR12, UR28, 0xffffff80, 0x7 ;  /* 0xffffff801c0c7891 */ /* 0x000fe4000f8e383f */
[----:B------:R-:W-:Y:S02]  /*1580*/  @UP1 UIMAD.WIDE.U32 UR16, UR25, UR26, URZ ;  /* 0x0000001a191012a5 */ /* 0x000fe4000f8e003f */
[----:B------:R-:W-:Y:S02]  /*1590*/  @!UP3 UIMAD UR23, UR19, UR44, URZ ;  /* 0x0000002c1317b2a4 */ /* 0x000fe4000f8e023f */
[----:B------:R-:W-:Y:S02]  /*15a0*/  @UP1 UIMAD UR18, UR25, UR27, URZ ;  /* 0x0000001b191212a4 */ /* 0x000fe4000f8e023f */
[----:B------:R-:W-:Y:S02]  /*15b0*/  USEL UR19, UR34, URZ, UP4 ;  /* 0x0000003f22137287 */ /* 0x000fe4000a000000 */
[----:B------:R-:W-:-:S02]  /*15c0*/  USHF.R.S32.HI UR21, URZ, 0x1f, UR12 ;  /* 0x0000001f3f157899 */ /* 0x000fc4000801140c */
[----:B------:R-:W-:Y:S02]  /*15d0*/  UIADD3 UR20, UP0, UR12, UR35, URZ ;  /* 0x000000230c147290 */ /* 0x000fe4000ff1e03f */
[----:B------:R-:W-:Y:S02]  /*15e0*/  @UP1 UIADD3 UR48, UR17, UR18, URZ ;  /* 0x0000001211301290 */ /* 0x000fe4000fffe03f */
[----:B------:R-:W-:Y:S02]  /*15f0*/  @!UP2 UIADD3 UR51, UR41, UR36, URZ ;  /* 0x000000242933a290 */ /* 0x000fe4000fffe03f */
[----:B------:R-:W-:Y:S01]  /*1600*/  UIADD3.X UR25, UR21, UR19, URZ, UP0, !UPT ;  /* 0x0000001315197290 */ /* 0x000fe200087fe43f */
        /* <DEDUP_REMOVED lines=14> */
.L_x_682:
        /* <DEDUP_REMOVED lines=13> */
.L_x_683:
[----:B------:R-:W-:Y:S01]  /*17c0*/  ISETP.GE.AND P1, PT, R2, RZ, PT ;  /* 0x000000ff0200720c */ /* 0x000fe20003f26270 */
[----:B------:R-:W-:Y:S01]  /*17d0*/  @!P2 VIADD R0, R0, 0x1 ;  /* 0x000000010000a836 */ /* 0x000fe20000000000 */
[----:B------:R-:W-:Y:S01]  /*17e0*/  ISETP.NE.AND P2, PT, R6, RZ, PT ;  /* 0x000000ff0600720c */ /* 0x000fe20003f45270 */
[----:B------:R-:W-:Y:S02]  /*17f0*/  UIMAD UR9, UR9, UR20, URZ ;  /* 0x00000014090972a4 */ /* 0x000fe4000f8e023f */
[----:B------:R-:W-:Y:S01]  /*1800*/  @P3 VIADD R0, R0, 0x1 ;  /* 0x0000000100003836 */ /* 0x000fe20000000000 */
[----:B------:R-:W-:Y:S01]  /*1810*/  ULDC.U8 UR18, c[0x0][0x480] ;  /* 0x0001200000127ab9 */ /* 0x000fe20000000000 */
[----:B------:R-:W-:Y:S02]  /*1820*/  UIMAD UR16, UR8, UR25, UR9 ;  /* 0x00000019081072a4 */ /* 0x000fe4000f8e0209 */
[----:B------:R-:W-:Y:S01]  /*1830*/  IMAD.MOV.U32 R16, RZ, RZ, R0 ;  /* 0x000000ffff107224 */ /* 0x000fe200078e0000 */
[----:B------:R-:W-:-:S02]  /*1840*/  UIMAD.WIDE.U32 UR8, UR8, UR20, URZ ;  /* 0x00000014080872a5 */ /* 0x000fc4000f8e003f */
[----:B------:R-:W-:Y:S01]  /*1850*/  UIMAD UR17, UR53, UR60, URZ ;  /* 0x0000003c351172a4 */ /* 0x000fe2000f8e023f */
[----:B------:R-:W-:Y:S01]  /*1860*/  @!P1 IMAD.MOV R16, RZ, RZ, -R16 ;  /* 0x000000ffff109224 */ /* 0x000fe200078e0a10 */
[----:B------:R-:W-:Y:S01]  /*1870*/  PLOP3.LUT P1, PT, PT, PT, UP3, 0x80, 0x0 ;  /* 0x000000000000781c */ /* 0x000fe20003f2f038 */
[----:B------:R-:W-:Y:S01]  /*1880*/  UISETP.NE.AND UP0, UPT, UR18, URZ, UPT ;  /* 0x0000003f1200728c */ /* 0x000fe2000bf05270 */
[----:B------:R-:W-:Y:S01]  /*1890*/  @!P2 LOP3.LUT R16, RZ, R6, RZ, 0x33, !PT ;  /* 0x00000006ff10a212 */ /* 0x000fe200078e33ff */
[----:B------:R-:W-:Y:S02]  /*18a0*/  UIADD3 UR29, UR9, UR16, URZ ;  /* 0x00000010091d7290 */ /* 0x000fe4000fffe03f */
[----:B------:R-:W-:Y:S01]  /*18b0*/  USHF.R.S32.HI UR34, URZ, 0x1f, UR30 ;  /* 0x0000001f3f227899 */ /* 0x000fe2000801141e */
[----:B------:R-:W-:Y:S01]  /*18c0*/  SHF.R.S32.HI R19, RZ, 0x1f, R16 ;  /* 0x0000001fff137819 */ /* 0x000fe20000011410 */
[----:B------:R-:W-:Y:S01]  /*18d0*/  @UP2 UMOV UR16, UR42 ;  /* 0x0000002a00102c82 */ /* 0x000fe20008000000 */
[----:B------:R-:W-:-:S02]  /*18e0*/  USHF.R.S32.HI UR36, URZ, 0x1f, UR17 ;  /* 0x0000001f3f247899 */ /* 0x000fc40008011411 */
[----:B------:R-:W-:Y:S02]  /*18f0*/  USEL UR38, UR38, URZ, UP0 ;  /* 0x0000003f26267287 */ /* 0x000fe40008000000 */
[----:B------:R-:W-:Y:S01]  /*1900*/  USEL UR41, UR37, URZ, UP0 ;  /* 0x0000003f25297287 */ /* 0x000fe20008000000 */
[----:B------:R-:W-:Y:S01]  /*1910*/  @!UP2 UMOV UR16, UR40 ;  /* 0x000000280010ac82 */ /* 0x000fe20008000000 */
[----:B------:R-:W-:Y:S10]  /*1920*/  @!P1 BRA `(.L_x_684) ;  /* 0x00000000001c9947 */ /* 0x000ff40003800000 */
[----:B------:R-:W-:Y:S01]  /*1930*/  @!UP2 UIMAD UR7, UR45, UR56, URZ ;  /* 0x000000382d07a2a4 */ /* 0x000fe2000f8e023f */
[----:B------:R-:W-:Y:S01]  /*1940*/  ULDC UR19, c[0x0][0x2c0] ;  /* 0x0000b00000137ab9 */ /* 0x000fe20000000800 */
[----:B------:R-:W-:Y:S02]  /*1950*/  ULDC UR18, c[0x0][0x2e4] ;  /* 0x0000b90000127ab9 */ /* 0x000fe40000000800 */
[----:B------:R-:W-:Y:S02]  /*1960*/  ULEA UR7, UR45, UR7, 0x7 ;  /* 0x000000072d077291 */ /* 0x000fe4000f8e383f */
[----:B------:R-:W-:-:S04]  /*1970*/  ULEA UR18, UR19, UR18, 0x7 ;  /* 0x0000001213127291 */ /* 0x000fc8000f8e383f */
[----:B------:R-:W-:Y:S01]  /*1980*/  UIMAD UR7, UR18, UR53, UR7 ;  /* 0x00000035120772a4 */ /* 0x000fe2000f8e0207 */
[----:B------:R-:W-:Y:S11]  /*1990*/  BRA `(.L_x_685) ;  /* 0x0000000000087947 */ /* 0x000ff60003800000 */
.L_x_684:
[----:B------:R-:W-:-:S04]  /*19a0*/  UIMAD UR7, UR45, UR59, UR53 ;  /* 0x0000003b2d0772a4 */ /* 0x000fc8000f8e0235 */
[----:B------:R-:W-:-:S12]  /*19b0*/  UIMAD UR7, UR7, UR56, URZ ;  /* 0x00000038070772a4 */ /* 0x000fd8000f8e023f */
.L_x_685:
[----:B------:R-:W1:Y:S01]  /*19c0*/  S2R R14, SR_TID.X ;  /* 0x00000000000e7919 */ /* 0x000e620000002100 */
[----:B------:R-:W2:Y:S01]  /*19d0*/  LDC.64 R6, c[0x0][0x420] ;  /* 0x00010800ff067b82 */ /* 0x000ea20000000a00 */
[----:B------:R-:W-:Y:S01]  /*19e0*/  USHF.R.S32.HI UR20, URZ, 0x1f, UR53 ;  /* 0x0000001f3f147899 */ /* 0x000fe20008011435 */
[----:B------:R-:W-:Y:S01]  /*19f0*/  BSSY B1, `(.L_x_681) ;  /* 0x00008e1000017945 */ /* 0x000fe20003800000 */
[----:B------:R-:W-:Y:S01]  /*1a00*/  ULDC.64 UR18, c[0x0][0x428] ;  /* 0x00010a0000127ab9 */ /* 0x000fe20000000a00 */
[----:B------:R-:W-:Y:S01]  /*1a10*/  UIADD3 UR39, UR12, UR7, URZ ;  /* 0x000000070c277290 */ /* 0x000fe2000fffe03f */
[----:B------:R-:W-:Y:S01]  /*1a20*/  IMAD.U32 R13, RZ, RZ, UR18 ;  /* 0x00000012ff0d7e24 */ /* 0x000fe2000f8e00ff */
[----:B------:R-:W-:Y:S02]  /*1a30*/  UIMAD UR7, UR20, UR18, URZ ;  /* 0x00000012140772a4 */ /* 0x000fe4000f8e023f */
[----:B------:R-:W-:Y:S02]  /*1a40*/  UIMAD UR25, UR60, UR59, URZ ;  /* 0x0000003b3c1972a4 */ /* 0x000fe4000f8e023f */
[----:B------:R-:W-:-:S02]  /*1a50*/  UIMAD UR35, UR53, UR19, UR7 ;  /* 0x00000013352372a4 */ /* 0x000fc4000f8e0207 */
[----:B------:R-:W-:Y:S01]  /*1a60*/  UIADD3 UR7, -UR6, UR13, UR30 ;  /* 0x0000000d06077290 */ /* 0x000fe2000fffe11e */
[----:B------:R-:W-:Y:S01]  /*1a70*/  ULDC UR43, c[0x0][0x398] ;  /* 0x0000e600002b7ab9 */ /* 0x000fe20000000800 */
[----:B------:R-:W-:Y:S02]  /*1a80*/  USHF.L.U32 UR18, UR25, 0x7, URZ ;  /* 0x0000000719127899 */ /* 0x000fe4000800063f */
[----:B------:R-:W-:Y:S02]  /*1a90*/  UIADD3 UR7, UR7, -UR43, URZ ;  /* 0x8000002b07077290 */ /* 0x000fe4000fffe03f */
[----:B------:R-:W-:Y:S02]  /*1aa0*/  UIADD3 UR37, UR12, UR23, URZ ;  /* 0x000000170c257290 */ /* 0x000fe4000fffe03f */
[----:B------:R-:W-:Y:S02]  /*1ab0*/  USHF.R.S32.HI UR23, URZ, 0x1f, UR7 ;  /* 0x0000001f3f177899 */ /* 0x000fe40008011407 */
[----:B------:R-:W-:-:S02]  /*1ac0*/  UIADD3 UR17, UP3, UP2, UR8, UR18, UR17 ;  /* 0x0000001208117290 */ /* 0x000fc4000fa7e011 */
[----:B------:R-:W-:Y:S01]  /*1ad0*/  USHF.R.S32.HI UR18, URZ, 0x1f, UR18 ;  /* 0x0000001f3f127899 */ /* 0x000fe20008011412 */
[----:B------:R-:W-:Y:S01]  /*1ae0*/  ULDC.64 UR8, c[0x0][0x258] ;  /* 0x0000960000087ab9 */ /* 0x000fe20000000a00 */
[----:B------:R-:W-:Y:S02]  /*1af0*/  ULEA.HI UR23, UR23, UR7, URZ, 0x7 ;  /* 0x0000000717177291 */ /* 0x000fe4000f8f383f */
[----:B------:R-:W-:Y:S01]  /*1b00*/  UIADD3.X UR7, UR29, UR18, UR36, UP3, UP2 ;  /* 0x000000121d077290 */ /* 0x000fe20009fe4424 */
[----:B-1----:R-:W-:Y:S01]  /*1b10*/  SHF.R.S32.HI R12, RZ, 0x1f, R14 ;  /* 0x0000001fff0c7819 */ /* 0x002fe2000001140e */
[----:B------:R-:W-:Y:S01]  /*1b20*/  USHF.R.S32.HI UR23, URZ, 0x7, UR23 ;  /* 0x000000073f177899 */ /* 0x000fe20008011417 */
[----:B------:R-:W-:Y:S02]  /*1b30*/  ULDC.64 UR18, c[0x0][0x3e0] ;  /* 0x0000f80000127ab9 */ /* 0x000fe40000000a00 */
[----:B------:R-:W-:Y:S01]  /*1b40*/  LEA.HI R0, R12, R14, RZ, 0x3 ;  /* 0x0000000e0c007211 */ /* 0x000fe200078f18ff */
[----:B------:R-:W-:-:S02]  /*1b50*/  USHF.L.U64.HI UR40, UR32, 0x5, UR33 ;  /* 0x0000000520287899 */ /* 0x000fc40008010221 */
[----:B------:R-:W-:Y:S01]  /*1b60*/  USHF.L.U32 UR42, UR32, 0x5, URZ ;  /* 0x00000005202a7899 */ /* 0x000fe2000800063f */
[----:B------:R-:W-:Y:S02]  /*1b70*/  LOP3.LUT R2, R0, 0xfffffff8, RZ, 0xc0, !PT ;  /* 0xfffffff800027812 */ /* 0x000fe400078ec0ff */
[----:B------:R-:W-:-:S03]  /*1b80*/  SHF.R.S32.HI R0, RZ, 0x3, R0 ;  /* 0x00000003ff007819 */ /* 0x000fc60000011400 */
[----:B------:R-:W-:Y:S01]  /*1b90*/  IMAD.IADD R2, R14, 0x1, -R2 ;  /* 0x000000010e027824 */ /* 0x000fe200078e0a02 */
[----:B------:R-:W-:Y:S02]  /*1ba0*/  SHF.R.S32.HI R33, RZ, 0x1f, R0 ;  /* 0x0000001fff217819 */ /* 0x000fe40000011400 */
[----:B------:R-:W-:Y:S01]  /*1bb0*/  IADD3 R8, P1, R0, UR12, RZ ;  /* 0x0000000c00087c10 */ /* 0x000fe2000ff3e0ff */
[----:B------:R-:W-:-:S03]  /*1bc0*/  IMAD.SHL.U32 R4, R2, 0x8, RZ ;  /* 0x0000000802047824 */ /* 0x000fc600078e00ff */
[----:B------:R-:W-:Y:S02]  /*1bd0*/  IADD3.X R2, R33, UR21, RZ, P1, !PT ;  /* 0x0000001521027c10 */ /* 0x000fe40008ffe4ff */
[----:B------:R-:W-:-:S03]  /*1be0*/  SHF.R.S32.HI R5, RZ, 0x1f, R4 ;  /* 0x0000001fff057819 */ /* 0x000fc60000011404 */
[----:B------:R-:W-:Y:S02]  /*1bf0*/  IMAD R9, R2, UR32, RZ ;  /* 0x0000002002097c24 */ /* 0x000fe4000f8e02ff */
[----:B------:R-:W-:-:S04]  /*1c00*/  IMAD.WIDE.U32 R2, R8, UR32, R4 ;  /* 0x0000002008027c25 */ /* 0x000fc8000f8e0004 */
[----:B------:R-:W-:Y:S01]  /*1c10*/  IMAD R8, R8, UR33, R9 ;  /* 0x0000002108087c24 */ /* 0x000fe2000f8e0209 */
[----:B------:R-:W-:Y:S02]  /*1c20*/  IADD3 R10, P1, R2, UR52, RZ ;  /* 0x00000034020a7c10 */ /* 0x000fe4000ff3e0ff */
[----:B------:R-:W-:Y:S02]  /*1c30*/  LEA.HI R9, R12, R14, RZ, 0x5 ;  /* 0x0000000e0c097211 */ /* 0x000fe400078f28ff */
[----:B------:R-:W-:Y:S01]  /*1c40*/  IADD3.X R11, R3, UR46, R8, P1, !PT ;  /* 0x0000002e030b7c10 */ /* 0x000fe20008ffe408 */
[----:B--2---:R-:W-:Y:S01]  /*1c50*/  IMAD R8, R6, UR21, RZ ;  /* 0x0000001506087c24 */ /* 0x004fe2000f8e02ff */
[----:B------:R-:W-:Y:S02]  /*1c60*/  IADD3 R2, P1, R4, UR16, RZ ;  /* 0x0000001004027c10 */ /* 0x000fe4000ff3e0ff */
[----:B------:R-:W-:Y:S01]  /*1c70*/  LOP3.LUT R12, R9, 0xffffffe0, RZ, 0xc0, !PT ;  /* 0xffffffe0090c7812 */ /* 0x000fe200078ec0ff */
[----:B------:R-:W-:Y:S01]  /*1c80*/  IMAD R8, R7, UR12, R8 ;  /* 0x0000000c07087c24 */ /* 0x000fe2000f8e0208 */
[----:B------:R-:W-:-:S03]  /*1c90*/  IADD3.X R3, R5, UR51, RZ, P1, !PT ;  /* 0x0000003305037c10 */ /* 0x000fc60008ffe4ff */
[----:B------:R-:W-:Y:S02]  /*1ca0*/  IMAD.IADD R12, R14, 0x1, -R12 ;  /* 0x000000010e0c7824 */ /* 0x000fe400078e0a0c */
[----:B------:R-:W-:Y:S01]  /*1cb0*/  IMAD.WIDE.U32 R2, R6, UR12, R2 ;  /* 0x0000000c06027c25 */ /* 0x000fe2000f8e0002 */
[----:B------:R-:W-:-:S03]  /*1cc0*/  UIMAD UR12, UR20, UR8, URZ ;  /* 0x00000008140c72a4 */ /* 0x000fc6000f8e023f */
[----:B------:R-:W-:Y:S01]  /*1cd0*/  IMAD.IADD R3, R3, 0x1, R8 ;  /* 0x0000000103037824 */ /* 0x000fe200078e0208 */
[----:B------:R-:W-:Y:S01]  /*1ce0*/  SHF.R.S32.HI R8, RZ, 0x5, R9 ;  /* 0x00000005ff087819 */ /* 0x000fe20000011409 */
[----:B------:R-:W-:Y:S01]  /*1cf0*/  IMAD.U32 R14, RZ, RZ, UR8 ;  /* 0x00000008ff0e7e24 */ /* 0x000fe2000f8e00ff */
[----:B------:R-:W-:Y:S01]  /*1d00*/  UIADD3 UR8, UP3, UP2, UR38, UR17, UR54 ;  /* 0x0000001126087290 */ /* 0x000fe2000fa7e036 */
[----:B------:R-:W-:Y:S01]  /*1d10*/  IMAD.WIDE.U32 R2, R13, UR53, R2 ;  /* 0x000000350d027c25 */ /* 0x000fe2000f8e0002 */
[----:B------:R-:W-:Y:S02]  /*1d20*/  UIMAD UR9, UR53, UR9, UR12 ;  /* 0x00000009350972a4 */ /* 0x000fe4000f8e020c */
[----:B------:R-:W-:Y:S01]  /*1d30*/  UIADD3.X UR7, UR41, UR7, UR50, UP3, UP2 ;  /* 0x0000000729077290 */ /* 0x000fe20009fe4432 */
[----:B------:R-:W-:Y:S01]  /*1d40*/  IMAD R8, R8, UR25, R12 ;  /* 0x0000001908087c24 */ /* 0x000fe2000f8e020c */
[----:B------:R-:W-:Y:S01]  /*1d50*/  UISETP.LT.AND UP2, UPT, URZ, UR23, UPT ;  /* 0x000000173f00728c */ /* 0x000fe2000bf41270 */
[-C--:B------:R-:W-:Y:S01]  /*1d60*/  IMAD R9, R33, R6.reuse, RZ ;  /* 0x0000000621097224 */ /* 0x080fe200078e02ff */
[----:B------:R-:W-:Y:S01]  /*1d70*/  ULDC.64 UR16, c[0x0][0x400] ;  /* 0x0001000000107ab9 */ /* 0x000fe20000000a00 */
[----:B------:R-:W-:Y:S01]  /*1d80*/  VIADD R3, R3, UR35 ;  /* 0x0000002303037c36 */ /* 0x000fe20008000000 */
[----:B------:R-:W-:Y:S01]  /*1d90*/  IADD3 R12, P1, R8, UR8, RZ ;  /* 0x00000008080c7c10 */ /* 0x000fe2000ff3e0ff */
[----:B------:R-:W-:Y:S01]  /*1da0*/  USEL UR23, URZ, UR23, !UP2 ;  /* 0x000000173f177287 */ /* 0x000fe2000d000000 */
[----:B------:R-:W-:Y:S01]  /*1db0*/  IMAD.WIDE.U32 R10, R14, UR53, R10 ;  /* 0x000000350e0a7c25 */ /* 0x000fe2000f8e000a */
[----:B------:R-:W-:Y:S01]  /*1dc0*/  ULDC.64 UR20, c[0x0][0x210] ;  /* 0x0000840000147ab9 */ /* 0x000fe20000000a00 */
[----:B------:R-:W-:Y:S01]  /*1dd0*/  LEA.HI.X.SX32 R13, R8, UR7, 0x1, P1 ;  /* 0x00000007080d7c11 */ /* 0x000fe200088f0eff */
[----:B------:R-:W-:Y:S01]  /*1de0*/  UISETP.GT.AND UP2, UPT, UR28, UR23, UPT ;  /* 0x000000171c00728c */ /* 0x000fe2000bf44270 */
[----:B------:R-:W-:Y:S01]  /*1df0*/  LEA R195, P1, R12, UR16, 0x2 ;  /* 0x000000100cc37c11 */ /* 0x000fe2000f8210ff */
[----:B------:R-:W-:Y:S01]  /*1e00*/  IMAD R14, R0, R7, R9 ;  /* 0x00000007000e7224 */ /* 0x000fe200078e0209 */
[----:B------:R-:W-:Y:S01]  /*1e10*/  LEA R243, P2, R10, UR20, 0x1 ;  /* 0x000000140af37c11 */ /* 0x000fe2000f8408ff */
[----:B------:R-:W-:Y:S01]  /*1e20*/  IMAD.WIDE.U32 R8, R0, R6, R2 ;  /* 0x0000000600087225 */ /* 0x000fe200078e0002 */
[----:B------:R-:W-:Y:S01]  /*1e30*/  LEA.HI.X R3, R12, UR17, R13, 0x2, P1 ;  /* 0x000000110c037c11 */ /* 0x000fe200088f140d */
[----:B------:R-:W-:Y:S01]  /*1e40*/  ULDC.64 UR50, c[0x0][0x478] ;  /* 0x00011e0000327ab9 */ /* 0x000fe20000000a00 */
[----:B------:R-:W-:Y:S01]  /*1e50*/  PLOP3.LUT P1, PT, PT, PT, UP2, 0x80, 0x0 ;  /* 0x000000000000781c */ /* 0x000fe20003f2f028 */
[----:B------:R-:W-:Y:S01]  /*1e60*/  VIADD R11, R11, UR9 ;  /* 0x000000090b0b7c36 */ /* 0x000fe20008000000 */
[----:B------:R-:W-:Y:S01]  /*1e70*/  ULDC.64 UR8, c[0x0][0x2b0] ;  /* 0x0000ac0000087ab9 */ /* 0x000fe20000000a00 */
[----:B------:R-:W-:Y:S01]  /*1e80*/  IMAD.IADD R2, R9, 0x1, R14 ;  /* 0x0000000109027824 */ /* 0x000fe200078e020e */
[----:B------:R-:W-:Y:S01]  /*1e90*/  UIMAD.WIDE UR16, UR37, 0x4, UR8 ;  /* 0x00000004251078a5 */ /* 0x000fe2000f8e0208 */
[----:B------:R-:W-:Y:S01]  /*1ea0*/  SHF.L.U64.HI R13, R6, 0x5, R7 ;  /* 0x00000005060d7819 */ /* 0x000fe20000010207 */
[----:B------:R-:W-:Y:S01]  /*1eb0*/  UIADD3 UR8, UR28, -0x1, URZ ;  /* 0xffffffff1c087890 */ /* 0x000fe2000fffe03f */
[----:B------:R-:W-:Y:S01]  /*1ec0*/  LEA.HI.X R241, R10, UR21, R11, 0x1, P2 ;  /* 0x000000150af17c11 */ /* 0x000fe200090f0c0b */
[----:B------:R-:W-:Y:S01]  /*1ed0*/  UIMAD.WIDE UR20, UR39, 0x4, UR50 ;  /* 0x00000004271478a5 */ /* 0x000fe2000f8e0232 */
[----:B------:R-:W-:Y:S01]  /*1ee0*/  LEA R242, P2, R8, UR18, 0x1 ;  /* 0x0000001208f27c11 */ /* 0x000fe2000f8408ff */
[----:B------:R-:W-:Y:S01]  /*1ef0*/  IMAD.SHL.U32 R11, R6, 0x20, RZ ;  /* 0x00000020060b7824 */ /* 0x000fe200078e00ff */
[----:B------:R-:W-:-:S02]  /*1f00*/  UMOV UR18, UR16 ;  /* 0x0000001000127c82 */ /* 0x000fc40008000000 */
[----:B------:R-:W-:Y:S02]  /*1f10*/  LEA.HI.X R240, R8, UR19, R2, 0x1, P2 ;  /* 0x0000001308f07c11 */ /* 0x000fe400090f0c02 */
[----:B------:R-:W-:Y:S01]  /*1f20*/  UMOV UR19, UR21 ;  /* 0x0000001500137c82 */ /* 0x000fe20008000000 */
[----:B------:R-:W-:Y:S06]  /*1f30*/  @P1 BRA `(.L_x_686) ;  /* 0x0000000800f41947 */ /* 0x000fec0003800000 */
        /* <DEDUP_REMOVED lines=19> */
.L_x_687:
        /* <DEDUP_REMOVED lines=19> */
.L_x_688:
[----:B------:R-:W-:Y:S01]  /*21a0*/  UIMAD UR7, UR34, UR8, URZ ;  /* 0x00000008220772a4 */ /* 0x000fe2000f8e023f */
[----:B------:R-:W-:Y:S01]  /*21b0*/  IMAD.U32 R2, RZ, RZ, UR8 ;  /* 0x00000008ff027e24 */ /* 0x000fe2000f8e00ff */
[----:B------:R-:W-:Y:S01]  /*21c0*/  UIMAD UR6, UR22, -0x80, UR6 ;  /* 0xffffff80160678a4 */ /* 0x000fe2000f8e0206 */
[----:B------:R-:W-:Y:S01]  /*21d0*/  VIADD R6, R0, 0x20 ;  /* 0x0000002000067836 */ /* 0x000fe20000000000 */
[----:B------:R-:W-:Y:S01]  /*21e0*/  UIMAD UR7, UR30, UR9, UR7 ;  /* 0x000000091e0772a4 */ /* 0x000fe2000f8e0207 */
[----:B------:R-:W-:Y:S01]  /*21f0*/  IMAD.WIDE.U32 R2, R2, UR30, R4 ;  /* 0x0000001e02027c25 */ /* 0x000fe2000f8e0004 */
[----:B------:R-:W-:Y:S01]  /*2200*/  USHF.R.S32.HI UR20, URZ, 0x1f, UR53 ;  /* 0x0000001f3f147899 */ /* 0x000fe20008011435 */
[----:B------:R-:W-:Y:S01]  /*2210*/  IADD3 R7, R0, 0x40, RZ ;  /* 0x0000004000077810 */ /* 0x000fe20007ffe0ff */
[----:B------:R-:W-:Y:S01]  /*2220*/  ULDC.64 UR14, c[0x0][0x468] ;  /* 0x00011a00000e7ab9 */ /* 0x000fe20000000a00 */
[----:B------:R-:W-:Y:S01]  /*2230*/  ISETP.GE.AND P2, PT, R6, UR6, PT ;  /* 0x0000000606007c0c */ /* 0x000fe2000bf46270 */
[----:B------:R-:W-:Y:S01]  /*2240*/  IMAD.U32 R6, RZ, RZ, UR7 ;  /* 0x00000007ff067e24 */ /* 0x000fe2000f8e00ff */
[----:B------:R-:W-:Y:S01]  /*2250*/  IADD3 R2, P0, R2, UR18, RZ ;  /* 0x0000001202027c10 */ /* 0x000fe2000ff1e0ff */
[----:B------:R-:W-:Y:S01]  /*2260*/  UIMAD UR7, UR20, UR14, URZ ;  /* 0x0000000e140772a4 */ /* 0x000fe2000f8e023f */
[----:B------:R-:W-:Y:S01]  /*2270*/  ISETP.GE.AND P3, PT, R0, UR6, PT ;  /* 0x0000000600007c0c */ /* 0x000fe2000bf66270 */
[----:B------:R-:W-:Y:S01]  /*2280*/  BSSY B0, `(.L_x_689) ;  /* 0x0000014000007945 */ /* 0x000fe20003800000 */
[----:B------:R-:W-:Y:S01]  /*2290*/  IADD3.X R3, R3, UR19, R6, P0, !PT ;  /* 0x0000001303037c10 */ /* 0x000fe200087fe406 */
[----:B------:R-:W-:Y:S01]  /*22a0*/  IMAD.U32 R6, RZ, RZ, UR14 ;  /* 0x0000000eff067e24 */ /* 0x000fe2000f8e00ff */
[----:B------:R-:W-:Y:S01]  /*22b0*/  UIMAD UR15, UR53, UR15, UR7 ;  /* 0x0000000f350f72a4 */ /* 0x000fe2000f8e0207 */
[----:B------:R-:W-:-:S02]  /*22c0*/  ISETP.GE.AND P1, PT, R7, UR6, PT ;  /* 0x0000000607007c0c */ /* 0x000fc4000bf26270 */
[----:B------:R-:W-:Y:S01]  /*22d0*/  IMAD.WIDE.U32 R2, R6, UR53, R2 ;  /* 0x0000003506027c25 */ /* 0x000fe2000f8e0002 */
[----:B------:R-:W-:-:S04]  /*22e0*/  IADD3 R7, R0, 0x60, RZ ;  /* 0x0000006000077810 */ /* 0x000fc80007ffe0ff */
[----:B------:R-:W-:Y:S02]  /*22f0*/  IADD3 R10, R3, UR15, RZ ;  /* 0x0000000f030a7c10 */ /* 0x000fe4000fffe0ff */
[----:B------:R-:W-:Y:S01]  /*2300*/  ISETP.GE.AND P0, PT, R7, UR6, PT ;  /* 0x0000000607007c0c */ /* 0x000fe2000bf06270 */
[----:B------:R-:W-:-:S12]  /*2310*/  @P3 BRA `(.L_x_690) ;  /* 0x0000000000283947 */ /* 0x000fd80003800000 */
        /* <DEDUP_REMOVED lines=10> */
.L_x_690:
[----:B------:R-:W-:Y:S05]  /*23c0*/  BSYNC B0 ;  /* 0x0000000000007941 */ /* 0x000fea0003800000 */
.L_x_689:
        /* <DEDUP_REMOVED lines=14> */
.L_x_692:
[----:B------:R-:W-:Y:S05]  /*24b0*/  BSYNC B0 ;  /* 0x0000000000007941 */ /* 0x000fea0003800000 */
.L_x_691:
        /* <DEDUP_REMOVED lines=14> */
.L_x_694:
[----:B------:R-:W-:Y:S05]  /*25a0*/  BSYNC B0 ;  /* 0x0000000000007941 */ /* 0x000fea0003800000 */
.L_x_693:
        /* <DEDUP_REMOVED lines=14> */
.L_x_696:
[----:B------:R-:W-:Y:S05]  /*2690*/  BSYNC B0 ;  /* 0x0000000000007941 */ /* 0x000fea0003800000 */
.L_x_695:
        /* <DEDUP_REMOVED lines=26> */
.L_x_698:
[----:B------:R-:W-:Y:S05]  /*2840*/  BSYNC B0 ;  /* 0x0000000000007941 */ /* 0x000fea0003800000 */
.L_x_697:
        /* <DEDUP_REMOVED lines=14> */
.L_x_700:
[----:B------:R-:W-:Y:S05]  /*2930*/  BSYNC B0 ;  /* 0x0000000000007941 */ /* 0x000fea0003800000 */
.L_x_699:
        /* <DEDUP_REMOVED lines=14> */
.L_x_702:
[----:B------:R-:W-:Y:S05]  /*2a20*/  BSYNC B0 ;  /* 0x0000000000007941 */ /* 0x000fea0003800000 */
.L_x_701:
        /* <DEDUP_REMOVED lines=14> */
.L_x_686:
[----:B------:R-:W-:Y:S01]  /*2b10*/  PLOP3.LUT P1, PT, PT, PT, UP0, 0x80, 0x0 ;  /* 0x000000000000781c */ /* 0x000fe20003f2f008 */
[----:B------:R-:W-:Y:S01]  /*2b20*/  UIMAD UR7, UR8, -0x80, UR13 ;  /* 0xffffff80080778a4 */ /* 0x000fe2000f8e020d */
[C---:B------:R-:W-:Y:S01]  /*2b30*/  VIADD R24, R0.reuse, 0x60 ;  /* 0x0000006000187836 */ /* 0x040fe20000000000 */
[----:B------:R-:W2:Y:S01]  /*2b40*/  LDL R36, [R1] ;  /* 0x0000000001247983 */ /* 0x000ea20000100800 */
[C---:B------:R-:W-:Y:S01]  /*2b50*/  VIADD R21, R0.reuse, 0x20 ;  /* 0x0000002000157836 */ /* 0x040fe20000000000 */
[----:B------:R-:W-:Y:S01]  /*2b60*/  ULEA.HI UR9, UR8, UR8, URZ, 0x1 ;  /* 0x0000000808097291 */ /* 0x000fe2000f8f083f */
[C---:B------:R-:W-:Y:S01]  /*2b70*/  VIADD R20, R0.reuse, 0x40 ;  /* 0x0000004000147836 */ /* 0x040fe20000000000 */
[----:B------:R-:W-:Y:S01]  /*2b80*/  ISETP.GE.AND P3, PT, R0, UR7, PT ;  /* 0x0000000700007c0c */ /* 0x000fe2000bf66270 */
[----:B------:R-:W-:Y:S01]  /*2b90*/  IMAD.U32 R15, RZ, RZ, UR42 ;  /* 0x0000002aff0f7e24 */ /* 0x000fe2000f8e00ff */
[----:B------:R-:W-:Y:S01]  /*2ba0*/  ISETP.GE.AND P0, PT, R24, UR7, PT ;  /* 0x0000000718007c0c */ /* 0x000fe2000bf06270 */
[----:B------:R-:W-:Y:S01]  /*2bb0*/  ULOP3.LUT UR9, UR9, 0xfffffffe, URZ, 0xc0, !UPT ;  /* 0xfffffffe09097892 */ /* 0x000fe2000f8ec03f */
[----:B------:R-:W-:Y:S01]  /*2bc0*/  ISETP.GE.AND P2, PT, R21, UR7, PT ;  /* 0x0000000715007c0c */ /* 0x000fe2000bf46270 */
[----:B------:R-:W-:Y:S01]  /*2bd0*/  IMAD.U32 R18, RZ, RZ, UR40 ;  /* 0x00000028ff127e24 */ /* 0x000fe2000f8e00ff */
[----:B------:R-:W-:Y:S01]  /*2be0*/  @P1 BAR.SYNC.DEFER_BLOCKING 0x0 ;  /* 0x0000000000001b1d */ /* 0x000fe20000010000 */
[----:B------:R-:W-:Y:S01]  /*2bf0*/  ISETP.GE.AND P6, PT, R20, UR7, PT ;  /* 0x0000000714007c0c */ /* 0x000fe2000bfc6270 */
[----:B------:R-:W-:Y:S01]  /*2c00*/  UIADD3 UR9, UR8, -UR9, URZ ;  /* 0x8000000908097290 */ /* 0x000fe2000fffe03f */
[----:B------:R-:W-:Y:S01]  /*2c10*/  LEA R2, R250, UR4, 0x1 ;  /* 0x00000004fa027c11 */ /* 0x000fe2000f8e08ff */
[----:B------:R-:W-:Y:S01]  /*2c20*/  UIMAD UR12, UR34, UR14, URZ ;  /* 0x0000000e220c72a4 */ /* 0x000fe2000f8e023f */
[----:B------:R-:W-:Y:S01]  /*2c30*/  IMAD.MOV.U32 R239, RZ, RZ, 0x7f800000 ;  /* 0x7f800000ffef7424 */ /* 0x000fe200078e00ff */
[----:B------:R-:W-:Y:S01]  /*2c40*/  UISETP.NE.AND UP0, UPT, UR9, 0x1, UPT ;  /* 0x000000010900788c */ /* 0x000fe2000bf05270 */
[----:B------:R-:W-:Y:S01]  /*2c50*/  @!P3 IMAD.MOV.U32 R8, RZ, RZ, R242 ;  /* 0x000000ffff08b224 */ /* 0x000fe200078e00f2 */
[----:B------:R-:W-:Y:S01]  /*2c60*/  UIMAD UR9, UR22, -0x80, UR6 ;  /* 0xffffff80160978a4 */ /* 0x000fe2000f8e0206 */
[----:B------:R-:W-:Y:S01]  /*2c70*/  @!P3 IMAD.MOV.U32 R9, RZ, RZ, R240 ;  /* 0x000000ffff09b224 */ /* 0x000fe200078e00f0 */
[----:B------:R-:W-:Y:S01]  /*2c80*/  UIMAD UR12, UR30, UR15, UR12 ;  /* 0x0000000f1e0c72a4 */ /* 0x000fe2000f8e020c */
[-C--:B------:R-:W-:Y:S01]  /*2c90*/  @!P2 LEA R12, P5, R11, R242.reuse, 0x1 ;  /* 0x000000f20b0ca211 */ /* 0x080fe200078a08ff */
[----:B------:R-:W-:Y:S01]  /*2ca0*/  @!P0 IMAD R17, R7, 0xc0, RZ ;  /* 0x000000c007118824 */ /* 0x000fe200078e02ff */
[----:B------:R-:W-:Y:S01]  /*2cb0*/  @!P2 LEA R14, P1, R15, R243, 0x1 ;  /* 0x000000f30f0ea211 */ /* 0x000fe200078208ff */
[----:B------:R-:W-:Y:S01]  /*2cc0*/  ULDC.64 UR28, c[0x0][0x260] ;  /* 0x00009800001c7ab9 */ /* 0x000fe20000000a00 */
[C---:B------:R-:W-:Y:S01]  /*2cd0*/  @!P6 LEA R10, P4, R6.reuse, R242, 0x7 ;  /* 0x000000f2060ae211 */ /* 0x040fe200078838ff */
[----:B------:R-:W-:Y:S01]  /*2ce0*/  IMAD.MOV.U32 R236, RZ, RZ, 0x7f800000 ;  /* 0x7f800000ffec7424 */ /* 0x000fe200078e00ff */
[-C--:B------:R-:W-:Y:S01]  /*2cf0*/  @!P2 LEA.HI.X R13, R11, R240.reuse, R13, 0x1, P5 ;  /* 0x000000f00b0da211 */ /* 0x080fe200028f0c0d */
[----:B------:R-:W-:Y:S01]  /*2d00*/  IMAD.MOV.U32 R237, RZ, RZ, 0x7f800000 ;  /* 0x7f800000ffed7424 */ /* 0x000fe200078e00ff */
[----:B------:R-:W-:Y:S01]  /*2d10*/  @!P6 LEA.HI.X R11, R6, R240, R7, 0x7, P4 ;  /* 0x000000f0060be211 */ /* 0x000fe200020f3c07 */
[----:B------:R-:W-:Y:S01]  /*2d20*/  IMAD.MOV.U32 R238, RZ, RZ, 0x7f800000 ;  /* 0x7f800000ffee7424 */ /* 0x000fe200078e00ff */
[----:B------:R-:W-:-:S02]  /*2d30*/  @!P2 LEA.HI.X R15, R15, R241, R18, 0x1, P1 ;  /* 0x000000f10f0fa211 */ /* 0x000fc400008f0c12 */
[----:B------:R-:W-:Y:S01]  /*2d40*/  PLOP3.LUT P1, PT, PT, PT, UP0, 0x80, 0x0 ;  /* 0x000000000000781c */ /* 0x000fe20003f2f008 */
[----:B------:R-:W-:Y:S01]  /*2d50*/  @P3 STS.128 [R2+0x8000], RZ ;  /* 0x008000ff02003388 */ /* 0x000fe20000000c00 */
[----:B------:R-:W-:Y:S01]  /*2d60*/  ISETP.GE.AND P4, PT, R21, UR9, PT ;  /* 0x0000000915007c0c */ /* 0x000fe2000bf86270 */
[----:B------:R-:W-:Y:S02]  /*2d70*/  VOTEU.ALL UP0, P0 ;  /* 0x00000000003f7886 */ /* 0x000fe40000000000 */
[----:B------:R-:W-:Y:S01]  /*2d80*/  @!PT LDS RZ, [RZ] ;  /* 0x00000000fffff984 */ /* 0x000fe20000000800 */
[----:B------:R-:W-:Y:S01]  /*2d90*/  @!PT LDS RZ, [RZ] ;  /* 0x00000000fffff984 */ /* 0x000fe20000000800 */
[----:B------:R-:W-:Y:S01]  /*2da0*/  @!PT LDS RZ, [RZ] ;  /* 0x00000000fffff984 */ /* 0x000fe20000000800 */
[----:B------:R1:W-:Y:S04]  /*2db0*/  @!P3 LDGSTS.E.BYPASS.LTC128B.128 [R2+0x8000], desc[UR10][R8.64] ;  /* 0x080000000802bfae */ /* 0x0003e8000b901d4a */
[----:B------:R-:W-:Y:S04]  /*2dc0*/  @P2 STS.128 [R2+0x9000], RZ ;  /* 0x009000ff02002388 */ /* 0x000fe80000000c00 */
[----:B------:R-:W-:Y:S01]  /*2dd0*/  @!PT LDS RZ, [RZ] ;  /* 0x00000000fffff984 */ /* 0x000fe20000000800 */
[----:B------:R-:W-:Y:S01]  /*2de0*/  @!PT LDS RZ, [RZ] ;  /* 0x00000000fffff984 */ /* 0x000fe20000000800 */
[----:B------:R-:W-:Y:S01]  /*2df0*/  @!PT LDS RZ, [RZ] ;  /* 0x00000000fffff984 */ /* 0x000fe20000000800 */
[----:B------:R-:W-:Y:S02]  /*2e00*/  @!P2 LDGSTS.E.BYPASS.LTC128B.128 [R2+0x9000], desc[UR10][R12.64] ;  /* 0x090000000c02afae */ /* 0x000fe4000b901d4a */
[----:B------:R-:W3:Y:S02]  /*2e10*/  @!P4 LDC.64 R22, c[0x0][0x218] ;  /* 0x00008600ff16cb82 */ /* 0x000ee40000000a00 */
[----:B------:R-:W-:Y:S04]  /*2e20*/  @P6 STS.128 [R2+0xa000], RZ ;  /* 0x00a000ff02006388 */ /* 0x000fe80000000c00 */
[----:B------:R-:W-:Y:S01]  /*2e30*/  @!PT LDS RZ, [RZ] ;  /* 0x00000000fffff984 */ /* 0x000fe20000000800 */
[----:B------:R-:W-:Y:S01]  /*2e40*/  @!PT LDS RZ, [RZ] ;  /* 0x00000000fffff984 */ /* 0x000fe20000000800 */
[----:B------:R-:W-:Y:S01]  /*2e50*/  @!PT LDS RZ, [RZ] ;  /* 0x00000000fffff984 */ /* 0x000fe20000000800 */
[----:B------:R4:W-:Y:S04]  /*2e60*/  @!P6 LDGSTS.E.BYPASS.LTC128B.128 [R2+0xa000], desc[UR10][R10.64] ;  /* 0x0a0000000a02efae */ /* 0x0009e8000b901d4a */
[----:B------:R-:W-:Y:S01]  /*2e70*/  @P0 STS.128 [R2+0xb000], RZ ;  /* 0x00b000ff02000388 */ /* 0x000fe20000000c00 */
[----:B-1----:R-:W-:-:S02]  /*2e80*/  @!P0 IMAD.MOV.U32 R8, RZ, RZ, R242 ;  /* 0x000000ffff088224 */ /* 0x002fc400078e00f2 */
[----:B------:R-:W-:Y:S02]  /*2e90*/  @!P0 IMAD.MOV.U32 R9, RZ, RZ, R240 ;  /* 0x000000ffff098224 */ /* 0x000fe400078e00f0 */
[----:B------:R-:W-:-:S04]  /*2ea0*/  @!P0 IMAD.WIDE.U32 R8, R6, 0xc0, R8 ;  /* 0x000000c006088825 */ /* 0x000fc800078e0008 */
[----:B------:R-:W-:Y:S02]  /*2eb0*/  @!P0 IMAD.MOV.U32 R6, RZ, RZ, R8 ;  /* 0x000000ffff068224 */ /* 0x000fe400078e0008 */
[----:B------:R-:W-:Y:S02]  /*2ec0*/  VIADD R8, R250, 0x2000 ;  /* 0x00002000fa087836 */ /* 0x000fe40000000000 */
[----:B------:R-:W-:Y:S02]  /*2ed0*/  @!P0 IMAD.IADD R7, R9, 0x1, R17 ;  /* 0x0000000109078824 */ /* 0x000fe400078e0211 */
[----:B------:R-:W-:Y:S01]  /*2ee0*/  @!P3 IMAD.MOV.U32 R9, RZ, RZ, R241 ;  /* 0x000000ffff09b224 */ /* 0x000fe200078e00f1 */
[----:B------:R-:W-:Y:S01]  /*2ef0*/  SEL R8, R8, R250, !P1 ;  /* 0x000000fa08087207 */ /* 0x000fe20004800000 */
[----:B----4-:R-:W-:Y:S01]  /*2f00*/  IMAD.U32 R10, RZ, RZ, UR32 ;  /* 0x00000020ff0a7e24 */ /* 0x010fe2000f8e00ff */
[----:B------:R-:W-:Y:S01]  /*2f10*/  @!PT LDS RZ, [RZ] ;  /* 0x00000000fffff984 */ /* 0x000fe20000000800 */
[----:B------:R-:W-:Y:S01]  /*2f20*/  @!PT LDS RZ, [RZ] ;  /* 0x00000000fffff984 */ /* 0x000fe20000000800 */
[----:B------:R-:W-:Y:S01]  /*2f30*/  @!PT LDS RZ, [RZ] ;  /* 0x00000000fffff984 */ /* 0x000fe20000000800 */
[----:B------:R1:W-:Y:S02]  /*2f40*/  @!P0 LDGSTS.E.BYPASS.LTC128B.128 [R2+0xb000], desc[UR10][R6.64] ;  /* 0x0b00000006028fae */ /* 0x0003e4000b901d4a */
[----:B------:R-:W-:Y:S01]  /*2f50*/  LEA R196, R8, UR4, 0x1 ;  /* 0x0000000408c47c11 */ /* 0x000fe2000f8e08ff */
[----:B------:R-:W-:-:S04]  /*2f60*/  @!P3 IMAD.MOV.U32 R8, RZ, RZ, R243 ;  /* 0x000000ffff08b224 */ /* 0x000fc800078e00f3 */
        /* <DEDUP_REMOVED lines=8> */
[----:B------:R-:W-:Y:S01]  /*2ff0*/  @!P6 LEA R12, P3, R10, R243, 0x7 ;  /* 0x000000f30a0ce211 */ /* 0x000fe200078638ff */
[----:B-1----:R-:W-:-:S02]  /*3000*/  IMAD.U32 R6, RZ, RZ, UR14 ;  /* 0x0000000eff067e24 */ /* 0x002fc4000f8e00ff */
[----:B------:R-:W-:Y:S02]  /*3010*/  @P2 STS [R196+0x1000], RZ ;  /* 0x001000ffc4002388 */ /* 0x000fe40000000800 */
[----:B------:R-:W-:Y:S02]  /*3020*/  IMAD.WIDE.U32 R6, R6, UR30, R4 ;  /* 0x0000001e06067c25 */ /* 0x000fe4000f8e0004 */
[----:B------:R-:W-:Y:S01]  /*3030*/  @P2 STS [R196+0x1004], RZ ;  /* 0x001004ffc4002388 */ /* 0x000fe20000000800 */
[----:B------:R-:W-:-:S03]  /*3040*/  IADD3 R6, P5, R6, UR47, RZ ;  /* 0x0000002f06067c10 */ /* 0x000fc6000ffbe0ff */
[----:B------:R-:W-:Y:S04]  /*3050*/  @P2 STS [R196+0x1008], RZ ;  /* 0x001008ffc4002388 */ /* 0x000fe80000000800 */
[----:B------:R-:W-:Y:S04]  /*3060*/  @P2 STS [R196+0x100c], RZ ;  /* 0x00100cffc4002388 */ /* 0x000fe80000000800 */
[----:B------:R-:W-:Y:S01]  /*3070*/  @!PT LDS RZ, [RZ] ;  /* 0x00000000fffff984 */ /* 0x000fe20000000800 */
[----:B------:R-:W-:Y:S01]  /*3080*/  @!PT LDS RZ, [RZ] ;  /* 0x00000000fffff984 */ /* 0x000fe20000000800 */
[----:B------:R-:W-:Y:S01]  /*3090*/  @!PT LDS RZ, [RZ] ;  /* 0x00000000fffff984 */ /* 0x000fe20000000800 */
[----:B------:R1:W-:Y:S04]  /*30a0*/  @!P2 LDGSTS.E.BYPASS.LTC128B.128 [R196+0x1000], desc[UR10][R14.64] ;  /* 0x010000000ec4afae */ /* 0x0003e8000b901d4a */
[----:B------:R-:W-:Y:S01]  /*30b0*/  @P6 STS [R196+0x2000], RZ ;  /* 0x002000ffc4006388 */ /* 0x000fe20000000800 */
[----:B----4-:R-:W-:Y:S01]  /*30c0*/  IMAD.U32 R8, RZ, RZ, UR12 ;  /* 0x0000000cff087e24 */ /* 0x010fe2000f8e00ff */
[----:B------:R-:W-:Y:S01]  /*30d0*/  @!UP0 UIMAD UR12, UR33, 0xc0, URZ ;  /* 0x000000c0210c88a4 */ /* 0x000fe2000f8e023f */
[----:B------:R-:W-:Y:S01]  /*30e0*/  IMAD.U32 R9, RZ, RZ, UR33 ;  /* 0x00000021ff097e24 */ /* 0x000fe2000f8e00ff */
[----:B------:R-:W-:Y:S02]  /*30f0*/  @P6 STS [R196+0x2004], RZ ;  /* 0x002004ffc4006388 */ /* 0x000fe40000000800 */
[----:B------:R-:W-:Y:S01]  /*3100*/  IADD3.X R7, R7, UR49, R8, P5, !PT ;  /* 0x0000003107077c10 */ /* 0x000fe2000affe408 */
[----:B------:R-:W-:Y:S01]  /*3110*/  @!P0 IMAD.MOV.U32 R8, RZ, RZ, R243 ;  /* 0x000000ffff088224 */ /* 0x000fe200078e00f3 */
[----:B------:R-:W-:Y:S01]  /*3120*/  ISETP.GE.AND P5, PT, R0, UR9, PT ;  /* 0x0000000900007c0c */ /* 0x000fe2000bfa6270 */
[----:B------:R-:W-:Y:S01]  /*3130*/  @P6 STS [R196+0x2008], RZ ;  /* 0x002008ffc4006388 */ /* 0x000fe20000000800 */
[----:B------:R-:W-:Y:S01]  /*3140*/  @!P6 LEA.HI.X R13, R10, R241, R9, 0x7, P3 ;  /* 0x000000f10a0de211 */ /* 0x000fe200018f3c09 */
[----:B------:R-:W-:Y:S01]  /*3150*/  @!P0 IMAD.MOV.U32 R9, RZ, RZ, R241 ;  /* 0x000000ffff098224 */ /* 0x000fe200078e00f1 */
[----:B------:R-:W-:Y:S01]  /*3160*/  ISETP.GE.AND P3, PT, R20, UR9, PT ;  /* 0x0000000914007c0c */ /* 0x000fe2000bf66270 */
[----:B------:R-:W-:Y:S01]  /*3170*/  IMAD.WIDE.U32 R6, R16, UR28, R6 ;  /* 0x0000001c10067c25 */ /* 0x000fe2000f8e0006 */
[----:B------:R-:W-:Y:S03]  /*3180*/  @P6 STS [R196+0x200c], RZ ;  /* 0x00200cffc4006388 */ /* 0x000fe60000000800 */
[----:B------:R-:W-:Y:S01]  /*3190*/  @!P0 IMAD.WIDE.U32 R8, R10, 0xc0, R8 ;  /* 0x000000c00a088825 */ /* 0x000fe200078e0008 */
[----:B------:R-:W-:Y:S01]  /*31a0*/  @!PT LDS RZ, [RZ] ;  /* 0x00000000fffff984 */ /* 0x000fe20000000800 */
[----:B------:R-:W-:Y:S01]  /*31b0*/  @!PT LDS RZ, [RZ] ;  /* 0x00000000fffff984 */ /* 0x000fe20000000800 */
[----:B------:R-:W-:Y:S01]  /*31c0*/  @!PT LDS RZ, [RZ] ;  /* 0x00000000fffff984 */ /* 0x000fe20000000800 */
[----:B------:R4:W-:Y:S03]  /*31d0*/  @!P6 LDGSTS.E.BYPASS.LTC128B.128 [R196+0x2000], desc[UR10][R12.64] ;  /* 0x020000000cc4efae */ /* 0x0009e6000b901d4a */
[----:B------:R-:W-:Y:S01]  /*31e0*/  IMAD R10, R19, UR28, RZ ;  /* 0x0000001c130a7c24 */ /* 0x000fe2000f8e02ff */
[----:B------:R-:W4:Y:S01]  /*31f0*/  @!P5 LDC.64 R20, c[0x0][0x218] ;  /* 0x00008600ff14db82 */ /* 0x000f220000000a00 */
[----:B-1----:R-:W-:Y:S01]  /*3200*/  @!P4 IADD3 R14, P2, R0, 0x20, RZ ;  /* 0x00000020000ec810 */ /* 0x002fe20007f5e0ff */
[----:B------:R-:W-:Y:S01]  /*3210*/  @!P0 VIADD R9, R9, UR12 ;  /* 0x0000000c09098c36 */ /* 0x000fe20008000000 */
[----:B------:R-:W-:Y:S01]  /*3220*/  @P0 STS [R196+0x3000], RZ ;  /* 0x003000ffc4000388 */ /* 0x000fe20000000800 */
[----:B------:R-:W-:Y:S01]  /*3230*/  IMAD R15, R16, UR29, R10 ;  /* 0x0000001d100f7c24 */ /* 0x000fe2000f8e020a */
[----:B------:R-:W-:Y:S01]  /*3240*/  ULDC.64 UR28, c[0x0][0x268] ;  /* 0x00009a00001c7ab9 */ /* 0x000fe20000000a00 */
[----:B------:R-:W-:Y:S01]  /*3250*/  @!P4 IMAD.X R11, RZ, RZ, R33, P2 ;  /* 0x000000ffff0bc224 */ /* 0x000fe200010e0621 */
[----:B------:R-:W-:Y:S01]  /*3260*/  @P0 STS [R196+0x3004], RZ ;  /* 0x003004ffc4000388 */ /* 0x000fe20000000800 */
[----:B------:R-:W-:Y:S01]  /*3270*/  IMAD.U32 R10, RZ, RZ, UR26 ;  /* 0x0000001aff0a7e24 */ /* 0x000fe2000f8e00ff */
[----:B------:R-:W-:Y:S01]  /*3280*/  ISETP.GE.AND P2, PT, R24, UR9, PT ;  /* 0x0000000918007c0c */ /* 0x000fe2000bf46270 */
[----:B------:R-:W-:Y:S01]  /*3290*/  @!P4 IMAD R17, R11, UR14, RZ ;  /* 0x0000000e0b11cc24 */ /* 0x000fe2000f8e02ff */
[----:B------:R-:W-:Y:S01]  /*32a0*/  @P0 STS [R196+0x3008], RZ ;  /* 0x003008ffc4000388 */ /* 0x000fe20000000800 */
[----:B------:R-:W-:Y:S01]  /*32b0*/  IMAD.IADD R7, R7, 0x1, R15 ;  /* 0x0000000107077824 */ /* 0x000fe200078e020f */
[----:B------:R-:W-:Y:S01]  /*32c0*/  UIMAD UR9, UR34, UR26, URZ ;  /* 0x0000001a220972a4 */ /* 0x000fe2000f8e023f */
[----:B------:R-:W-:Y:S01]  /*32d0*/  IMAD.WIDE.U32 R10, R10, UR30, R4 ;  /* 0x0000001e0a0a7c25 */ /* 0x000fe2000f8e0004 */
[----:B------:R-:W-:Y:S01]  /*32e0*/  @P0 STS [R196+0x300c], RZ ;  /* 0x00300cffc4000388 */ /* 0x000fe20000000800 */
[----:B------:R-:W1:Y:S01]  /*32f0*/  @!P3 LDC.64 R26, c[0x0][0x218] ;  /* 0x00008600ff1abb82 */ /* 0x000e620000000a00 */
[----:B------:R-:W-:Y:S01]  /*3300*/  UIMAD UR9, UR30, UR27, UR9 ;  /* 0x0000001b1e0972a4 */ /* 0x000fe2000f8e0209 */
[C---:B------:R-:W-:Y:S01]  /*3310*/  @!P4 IMAD R15, R14.reuse, UR15, R17 ;  /* 0x0000000f0e0fcc24 */ /* 0x040fe2000f8e0211 */
[----:B------:R-:W-:Y:S01]  /*3320*/  @!PT LDS RZ, [RZ] ;  /* 0x00000000fffff984 */ /* 0x000fe20000000800 */
[----:B------:R-:W-:Y:S01]  /*3330*/  @!PT LDS RZ, [RZ] ;  /* 0x00000000fffff984 */ /* 0x000fe20000000800 */
[----:B------:R-:W-:Y:S01]  /*3340*/  @!PT LDS RZ, [RZ] ;  /* 0x00000000fffff984 */ /* 0x000fe20000000800 */
[----:B------:R1:W-:Y:S01]  /*3350*/  @!P0 LDGSTS.E.BYPASS.LTC128B.128 [R196+0x3000], desc[UR10][R8.64] ;  /* 0x0300000008c48fae */ /* 0x0003e2000b901d4a */
[----:B------:R-:W-:-:S03]  /*3360*/  @!P4 IMAD.WIDE.U32 R4, R14, UR14, R6 ;  /* 0x0000000e0e04cc25 */ /* 0x000fc6000f8e0006 */
[----:B------:R-:W-:Y:S01]  /*3370*/  @P5 STS.128 [R2+0xc000], RZ ;  /* 0x00c000ff02005388 */ /* 0x000fe20000000c00 */
[----:B------:R-:W-:Y:S01]  /*3380*/  @!P4 IMAD.IADD R5, R5, 0x1, R15 ;  /* 0x000000010505c824 */ /* 0x000fe200078e020f */
[----:B---3--:R-:W-:Y:S01]  /*3390*/  @!P4 LEA R22, P0, R4, R22, 0x1 ;  /* 0x000000160416c211 */ /* 0x008fe200078008ff */
[----:B----4-:R-:W-:Y:S01]  /*33a0*/  VIADD R12, R244, 0x8 ;  /* 0x00000008f40c7836 */ /* 0x010fe20000000000 */
[----:B------:R-:W3:Y:S02]  /*33b0*/  @!P2 LDC.64 R34, c[0x0][0x218] ;  /* 0x00008600ff22ab82 */ /* 0x000ee40000000a00 */
[----:B------:R-:W-:Y:S01]  /*33c0*/  @!P4 LEA.HI.X R23, R4, R23, R5, 0x1, P0 ;  /* 0x000000170417c211 */ /* 0x000fe200000f0c05 */
[----:B------:R-:W-:Y:S01]  /*33d0*/  IMAD.U32 R5, RZ, RZ, UR9 ;  /* 0x00000009ff057e24 */ /* 0x000fe2000f8e00ff */
[----:B------:R-:W-:-:S04]  /*33e0*/  IADD3 R4, P0, R10, UR44, RZ ;  /* 0x0000002c0a047c10 */ /* 0x000fc8000ff1e0ff */
[----:B------:R-:W-:Y:S01]  /*33f0*/  IADD3.X R5, R11, UR48, R5, P0, !PT ;  /* 0x000000300b057c10 */ /* 0x000fe200087fe405 */
[----:B------:R-:W4:Y:S02]  /*3400*/  @!P5 LDC.64 R30, c[0x0][0x220] ;  /* 0x00008800ff1edb82 */ /* 0x000f240000000a00 */
[----:B------:R-:W-:-:S04]  /*3410*/  IMAD.WIDE.U32 R4, R16, UR28, R4 ;  /* 0x0000001c10047c25 */ /* 0x000fc8000f8e0004 */
[----:B------:R-:W-:Y:S02]  /*3420*/  @!P4 IMAD.MOV.U32 R14, RZ, RZ, R4 ;  /* 0x000000ffff0ec224 */ /* 0x000fe400078e0004 */
[----:B-1----:R-:W-:Y:S02]  /*3430*/  @!P5 IMAD R8, R33, UR14, RZ ;  /* 0x0000000e2108dc24 */ /* 0x002fe4000f8e02ff */
[----:B------:R-:W-:Y:S02]  /*3440*/  @!P5 IMAD.MOV.U32 R9, RZ, RZ, R7 ;  /* 0x000000ffff09d224 */ /* 0x000fe400078e0007 */
[----:B------:R-:W-:Y:S02]  /*3450*/  @!P5 IMAD R13, R0, UR15, R8 ;  /* 0x0000000f000ddc24 */ /* 0x000fe4000f8e0208 */
[----:B------:R-:W-:Y:S02]  /*3460*/  @!P5 IMAD.MOV.U32 R8, RZ, RZ, R6 ;  /* 0x000000ffff08d224 */ /* 0x000fe400078e0006 */
[----:B------:R-:W-:-:S02]  /*3470*/  @!P3 IMAD.MOV.U32 R18, RZ, RZ, R4 ;  /* 0x000000ffff12b224 */ /* 0x000fc400078e0004 */
[----:B------:R-:W-:-:S04]  /*3480*/  @!P5 IMAD.WIDE.U32 R8, R0, UR14, R8 ;  /* 0x0000000e0008dc25 */ /* 0x000fc8000f8e0008 */
[----:B------:R-:W-:Y:S01]  /*3490*/  @!P5 IMAD.IADD R10, R9, 0x1, R13 ;  /* 0x00000001090ad824 */ /* 0x000fe200078e020d */
[C---:B------:R-:W-:Y:S01]  /*34a0*/  @!P5 LEA R20, P6, R8.reuse, R20, 0x1 ;  /* 0x000000140814d211 */ /* 0x040fe200078c08ff */
[----:B------:R-:W-:Y:S02]  /*34b0*/  IMAD R9, R19, UR28, RZ ;  /* 0x0000001c13097c24 */ /* 0x000fe4000f8e02ff */
[----:B------:R-:W-:Y:S01]  /*34c0*/  @!P2 IMAD.MOV.U32 R28, RZ, RZ, R4 ;  /* 0x000000ffff1ca224 */ /* 0x000fe200078e0004 */
[----:B------:R-:W-:Y:S01]  /*34d0*/  @!P5 LEA.HI.X R21, R8, R21, R10, 0x1, P6 ;  /* 0x000000150815d211 */ /* 0x000fe200030f0c0a */
[----:B------:R-:W-:Y:S01]  /*34e0*/  @!P2 IMAD.MOV.U32 R8, RZ, RZ, R6 ;  /* 0x000000ffff08a224 */ /* 0x000fe200078e0006 */
[----:B------:R-:W-:Y:S02]  /*34f0*/  @!P3 IADD3 R10, P0, R0, 0x40, RZ ;  /* 0x00000040000ab810 */ /* 0x000fe40007f1e0ff */
[----:B------:R-:W-:Y:S01]  /*3500*/  ISETP.GE.AND P6, PT, R12, UR7, PT ;  /* 0x000000070c007c0c */ /* 0x000fe2000bfc6270 */
[----:B------:R-:W-:Y:S01]  /*3510*/  IMAD R12, R16, UR29, R9 ;  /* 0x0000001d100c7c24 */ /* 0x000fe2000f8e0209 */
[----:B------:R-:W-:Y:S01]  /*3520*/  @!PT LDS RZ, [RZ] ;  /* 0x00000000fffff984 */ /* 0x000fe20000000800 */
[----:B------:R-:W-:Y:S01]  /*3530*/  @!PT LDS RZ, [RZ] ;  /* 0x00000000fffff984 */ /* 0x000fe20000000800 */
[----:B------:R-:W-:Y:S01]  /*3540*/  @!PT LDS RZ, [RZ] ;  /* 0x00000000fffff984 */ /* 0x000fe20000000800 */
[----:B------:R1:W-:Y:S01]  /*3550*/  @!P5 LDGSTS.E.BYPASS.LTC128B.128 [R2+0xc000], desc[UR10][R20.64] ;  /* 0x0c0000001402dfae */ /* 0x0003e2000b901d4a */
[----:B------:R-:W-:Y:S01]  /*3560*/  @!P3 IMAD.X R13, RZ, RZ, R33, P0 ;  /* 0x000000ffff0db224 */ /* 0x000fe200000e0621 */
[----:B------:R-:W-:Y:S01]  /*3570*/  @!P2 IADD3 R11, P0, R0, 0x60, RZ ;  /* 0x00000060000ba810 */ /* 0x000fe20007f1e0ff */
[----:B------:R-:W-:Y:S01]  /*3580*/  IMAD.IADD R5, R5, 0x1, R12 ;  /* 0x0000000105057824 */ /* 0x000fe200078e020c */
[----:B------:R-:W-:Y:S01]  /*3590*/  @P4 STS.128 [R2+0xd000], RZ ;  /* 0x00d000ff02004388 */ /* 0x000fe20000000c00 */
[----:B------:R-:W-:-:S02]  /*35a0*/  @!P3 IMAD R13, R13, UR14, RZ ;  /* 0x0000000e0d0dbc24 */ /* 0x000fc4000f8e02ff */
[----:B------:R-:W-:Y:S01]  /*35b0*/  @!P2 IMAD.X R17, RZ, RZ, R33, P0 ;  /* 0x000000ffff11a224 */ /* 0x000fe200000e0621 */
[----:B------:R-:W-:Y:S01]  /*35c0*/  @!P4 IADD3 R12, P0, R0, 0x20, RZ ;  /* 0x00000020000cc810 */ /* 0x000fe20007f1e0ff */
[----:B------:R-:W-:Y:S01]  /*35d0*/  @!P2 IMAD.MOV.U32 R9, RZ, RZ, R7 ;  /* 0x000000ffff09a224 */ /* 0x000fe200078e0007 */
[----:B------:R-:W-:Y:S01]  /*35e0*/  @!PT LDS RZ, [RZ] ;  /* 0x00000000fffff984 */ /* 0x000fe20000000800 */
[----:B------:R-:W-:Y:S01]  /*35f0*/  @!PT LDS RZ, [RZ] ;  /* 0x00000000fffff984 */ /* 0x000fe20000000800 */
[----:B------:R-:W-:Y:S01]  /*3600*/  @!PT LDS RZ, [RZ] ;  /* 0x00000000fffff984 */ /* 0x000fe20000000800 */
[----:B------:R-:W-:Y:S01]  /*3610*/  @!P4 LDGSTS.E.BYPASS.LTC128B.128 [R2+0xd000], desc[UR10][R22.64] ;  /* 0x0d0000001602cfae */ /* 0x000fe2000b901d4a */
[C---:B------:R-:W-:Y:S02]  /*3620*/  @!P3 IMAD R24, R10.reuse, UR15, R13 ;  /* 0x0000000f0a18bc24 */ /* 0x040fe4000f8e020d */
[----:B------:R-:W-:Y:S01]  /*3630*/  @!P4 IMAD.X R16, RZ, RZ, R33, P0 ;  /* 0x000000ffff10c224 */ /* 0x000fe200000e0621 */
[----:B------:R-:W-:Y:S01]  /*3640*/  @P3 STS.128 [R2+0xe000], RZ ;  /* 0x00e000ff02003388 */ /* 0x000fe20000000c00 */
[----:B------:R-:W-:Y:S01]  /*3650*/  @!P3 IMAD.WIDE.U32 R6, R10, UR14, R6 ;  /* 0x0000000e0a06bc25 */ /* 0x000fe2000f8e0006 */
[----:B------:R-:W-:-:S03]  /*3660*/  @!P3 IADD3 R10, P0, R0, 0x40, RZ ;  /* 0x00000040000ab810 */ /* 0x000fc60007f1e0ff */
[----:B------:R-:W-:Y:S02]  /*3670*/  @!P2 IMAD R13, R17, UR14, RZ ;  /* 0x0000000e110dac24 */ /* 0x000fe4000f8e02ff */
[----:B------:R-:W-:Y:S02]  /*3680*/  @!P4 IMAD R16, R16, UR26, RZ ;  /* 0x0000001a1010cc24 */ /* 0x000fe4000f8e02ff */
[----:B------:R-:W-:Y:S02]  /*3690*/  @!P4 IMAD.MOV.U32 R15, RZ, RZ, R5 ;  /* 0x000000ffff0fc224 */ /* 0x000fe400078e0005 */
[----:B------:R-:W-:Y:S02]  /*36a0*/  @!P2 IMAD R25, R11, UR15, R13 ;  /* 0x0000000f0b19ac24 */ /* 0x000fe4000f8e020d */
[C---:B------:R-:W-:Y:S01]  /*36b0*/  @!P4 IMAD R32, R12.reuse, UR27, R16 ;  /* 0x0000001b0c20cc24 */ /* 0x040fe2000f8e0210 */
[----:B-1----:R-:W1:Y:S01]  /*36c0*/  @!P4 LDC.64 R20, c[0x0][0x220] ;  /* 0x00008800ff14cb82 */ /* 0x002e620000000a00 */
[----:B------:R-:W-:-:S04]  /*36d0*/  @!P4 IMAD.WIDE.U32 R12, R12, UR26, R14 ;  /* 0x0000001a0c0ccc25 */ /* 0x000fc8000f8e000e */
[----:B------:R-:W-:Y:S01]  /*36e0*/  @!P3 IMAD.X R17, RZ, RZ, R33, P0 ;  /* 0x000000ffff11b224 */ /* 0x000fe200000e0621 */
[----:B------:R-:W-:Y:S01]  /*36f0*/  @!P3 LEA R16, P0, R6, R26, 0x1 ;  /* 0x0000001a0610b211 */ /* 0x000fe200078008ff */
[----:B------:R-:W-:Y:S02]  /*3700*/  @!P3 IMAD.IADD R14, R7, 0x1, R24 ;  /* 0x00000001070eb824 */ /* 0x000fe400078e0218 */
[----:B------:R-:W-:-:S04]  /*3710*/  @!P2 IMAD.WIDE.U32 R8, R11, UR14, R8 ;  /* 0x0000000e0b08ac25 */ /* 0x000fc8000f8e0008 */
[----:B------:R-:W-:Y:S02]  /*3720*/  @!P5 IMAD R7, R33, UR26, RZ ;  /* 0x0000001a2107dc24 */ /* 0x000fe4000f8e02ff */
[----:B------:R-:W-:Y:S01]  /*3730*/  @!P3 IMAD R11, R17, UR26, RZ ;  /* 0x0000001a110bbc24 */ /* 0x000fe2000f8e02ff */
[----:B------:R-:W-:Y:S01]  /*3740*/  @!P3 LEA.HI.X R17, R6, R27, R14, 0x1, P0 ;  /* 0x0000001b0611b211 */ /* 0x000fe200000f0c0e */
[--C-:B------:R-:W-:Y:S01]  /*3750*/  @!P3 IMAD.MOV.U32 R19, RZ, RZ, R5.reuse ;  /* 0x000000ffff13b224 */ /* 0x100fe200078e0005 */
[----:B---3--:R-:W-:Y:S01]  /*3760*/  @!P2 LEA R14, P0, R8, R34, 0x1 ;  /* 0x00000022080ea211 */ /* 0x008fe200078008ff */
[----:B------:R-:W-:Y:S02]  /*3770*/  @!P2 IMAD.MOV.U32 R29, RZ, RZ, R5 ;  /* 0x000000ffff1da224 */ /* 0x000fe400078e0005 */
[----:B------:R-:W-:Y:S01]  /*3780*/  @!P2 IMAD.IADD R6, R9, 0x1, R25 ;  /* 0x000000010906a824 */ /* 0x000fe200078e0219 */
[----:B------:R-:W-:Y:S01]  /*3790*/  @!PT LDS RZ, [RZ] ;  /* 0x00000000fffff984 */ /* 0x000fe20000000800 */
[----:B------:R-:W-:Y:S01]  /*37a0*/  @!PT LDS RZ, [RZ] ;  /* 0x00000000fffff984 */ /* 0x000fe20000000800 */
[----:B------:R-:W-:Y:S01]  /*37b0*/  @!PT LDS RZ, [RZ] ;  /* 0x00000000fffff984 */ /* 0x000fe20000000800 */
[----:B------:R-:W-:Y:S01]  /*37c0*/  @!P3 LDGSTS.E.BYPASS.LTC128B.128 [R2+0xe000], desc[UR10][R16.64] ;  /* 0x0e0000001002bfae */ /* 0x000fe2000b901d4a */
[C---:B------:R-:W-:Y:S01]  /*37d0*/  @!P5 IMAD R7, R0.reuse, UR27, R7 ;  /* 0x0000001b0007dc24 */ /* 0x040fe2000f8e0207 */
[----:B------:R-:W3:Y:S01]  /*37e0*/  @!P3 LDC.64 R24, c[0x0][0x220] ;  /* 0x00008800ff18bb82 */ /* 0x000ee20000000a00 */
[----:B------:R-:W-:Y:S01]  /*37f0*/  @!P5 IMAD.WIDE.U32 R4, R0, UR26, R4 ;  /* 0x0000001a0004dc25 */ /* 0x000fe2000f8e0004 */
[----:B------:R-:W-:Y:S01]  /*3800*/  @!P2 LEA.HI.X R15, R8, R35, R6, 0x1, P0 ;  /* 0x00000023080fa211 */ /* 0x000fe200000f0c06 */
[----:B------:R-:W-:Y:S02]  /*3810*/  @P2 STS.128 [R2+0xf000], RZ ;  /* 0x00f000ff02002388 */ /* 0x000fe40000000c00 */
[----:B------:R-:W-:Y:S01]  /*3820*/  @!P5 IMAD.IADD R5, R5, 0x1, R7 ;  /* 0x000000010505d824 */ /* 0x000fe200078e0207 */
[----:B----4-:R-:W-:Y:S01]  /*3830*/  @!P5 LEA R6, P0, R4, R30, 0x1 ;  /* 0x0000001e0406d211 */ /* 0x010fe200078008ff */
[C---:B------:R-:W-:Y:S01]  /*3840*/  @!P3 IMAD R26, R10.reuse, UR27, R11 ;  /* 0x0000001b0a1abc24 */ /* 0x040fe2000f8e020b */
[----:B------:R-:W-:Y:S01]  /*3850*/  @!PT LDS RZ, [RZ] ;  /* 0x00000000fffff984 */ /* 0x000fe20000000800 */
[----:B------:R-:W-:Y:S01]  /*3860*/  @!PT LDS RZ, [RZ] ;  /* 0x00000000fffff984 */ /* 0x000fe20000000800 */
[----:B------:R-:W-:Y:S01]  /*3870*/  @!PT LDS RZ, [RZ] ;  /* 0x00000000fffff984 */ /* 0x000fe20000000800 */
[----:B------:R1:W-:Y:S01]  /*3880*/  @!P2 LDGSTS.E.BYPASS.LTC128B.128 [R2+0xf000], desc[UR10][R14.64] ;  /* 0x0f0000000e02afae */ /* 0x0003e2000b901d4a */
[----:B------:R-:W-:Y:S01]  /*3890*/  @!P3 IMAD.WIDE.U32 R10, R10, UR26, R18 ;  /* 0x0000001a0a0abc25 */ /* 0x000fe2000f8e0012 */
[----:B------:R-:W-:Y:S01]  /*38a0*/  @!P5 LEA.HI.X R7, R4, R31, R5, 0x1, P0 ;  /* 0x0000001f0407d211 */ /* 0x000fe200000f0c05 */
[----:B------:R-:W4:Y:S01]  /*38b0*/  @!P2 LDC.64 R18, c[0x0][0x220] ;  /* 0x00008800ff12ab82 */ /* 0x000f220000000a00 */
[----:B------:R-:W-:Y:S01]  /*38c0*/  @!P2 IADD3 R0, P0, R0, 0x60, RZ ;  /* 0x000000600000a810 */ /* 0x000fe20007f1e0ff */
[----:B------:R-:W-:Y:S04]  /*38d0*/  @P5 STS.128 [R2+0x10000], RZ ;  /* 0x010000ff02005388 */ /* 0x000fe80000000c00 */
[----:B------:R-:W-:Y:S01]  /*38e0*/  @!P2 IMAD.X R4, RZ, RZ, R33, P0 ;  /* 0x000000ffff04a224 */ /* 0x000fe200000e0621 */
[----:B------:R-:W-:Y:S01]  /*38f0*/  @!PT LDS RZ, [RZ] ;  /* 0x00000000fffff984 */ /* 0x000fe20000000800 */
[----:B------:R-:W-:Y:S01]  /*3900*/  @!PT LDS RZ, [RZ] ;  /* 0x00000000fffff984 */ /* 0x000fe20000000800 */
[----:B------:R-:W-:Y:S01]  /*3910*/  @!PT LDS RZ, [RZ] ;  /* 0x00000000fffff984 */ /* 0x000fe20000000800 */
[----:B------:R2:W-:Y:S03]  /*3920*/  @!P5 LDGSTS.E.BYPASS.LTC128B.128 [R2+0x10000], desc[UR10][R6.64] ;  /* 0x100000000602dfae */ /* 0x0005e6000b901d4a */
[----:B------:R-:W-:Y:S01]  /*3930*/  @!P2 IMAD R4, R4, UR26, RZ ;  /* 0x0000001a0404ac24 */ /* 0x000fe2000f8e02ff */
[----:B------:R-:W-:Y:S01]  /*3940*/  @P4 STS.128 [R2+0x11000], RZ ;  /* 0x011000ff02004388 */ /* 0x000fe20000000c00 */
[----:B---3--:R-:W-:-:S02]  /*3950*/  @!P3 LEA R8, P0, R10, R24, 0x1 ;  /* 0x000000180a08b211 */ /* 0x008fc400078008ff */
[----:B-1----:R-:W-:Y:S01]  /*3960*/  @!P4 LEA R14, P5, R12, R20, 0x1 ;  /* 0x000000140c0ec211 */ /* 0x002fe200078a08ff */
[----:B--2---:R-:W-:Y:S02]  /*3970*/  @!P4 IMAD.IADD R6, R13, 0x1, R32 ;  /* 0x000000010d06c824 */ /* 0x004fe400078e0220 */
[----:B------:R-:W-:Y:S02]  /*3980*/  @!P3 IMAD.IADD R7, R11, 0x1, R26 ;  /* 0x000000010b07b824 */ /* 0x000fe400078e021a */
[----:B------:R-:W-:Y:S01]  /*3990*/  @!P2 IMAD R11, R0, UR27, R4 ;  /* 0x0000001b000bac24 */ /* 0x000fe2000f8e0204 */
[----:B------:R-:W-:Y:S01]  /*39a0*/  @!P4 LEA.HI.X R15, R12, R21, R6, 0x1, P5 ;  /* 0x000000150c0fc211 */ /* 0x000fe200028f0c06 */
[----:B------:R-:W-:Y:S01]  /*39b0*/  @!P2 IMAD.WIDE.U32 R4, R0, UR26, R28 ;  /* 0x0000001a0004ac25 */ /* 0x000fe2000f8e001c */
[----:B------:R-:W-:-:S03]  /*39c0*/  @!P3 LEA.HI.X R9, R10, R25, R7, 0x1, P0 ;  /* 0x000000190a09b211 */ /* 0x000fc600000f0c07 */
[----:B------:R-:W-:Y:S01]  /*39d0*/  VIADD R187, R189, 0x2000 ;  /* 0x00002000bdbb7836 */ /* 0x000fe20000000000 */
[----:B------:R-:W-:Y:S01]  /*39e0*/  @!PT LDS RZ, [RZ] ;  /* 0x00000000fffff984 */ /* 0x000fe20000000800 */
[----:B------:R-:W-:Y:S01]  /*39f0*/  @!PT LDS RZ, [RZ] ;  /* 0x00000000fffff984 */ /* 0x000fe20000000800 */
[----:B------:R-:W-:Y:S01]  /*3a00*/  @!PT LDS RZ, [RZ] ;  /* 0x00000000fffff984 */ /* 0x000fe20000000800 */
[----:B------:R-:W-:Y:S01]  /*3a10*/  @!P4 LDGSTS.E.BYPASS.LTC128B.128 [R2+0x11000], desc[UR10][R14.64] ;  /* 0x110000000e02cfae */ /* 0x000fe2000b901d4a */
[----:B------:R-:W-:Y:S01]  /*3a20*/  VIADD R0, R244, 0x48 ;  /* 0x00000048f4007836 */ /* 0x000fe20000000000 */
[----:B----4-:R-:W-:Y:S01]  /*3a30*/  @!P2 LEA R6, P0, R4, R18, 0x1 ;  /* 0x000000120406a211 */ /* 0x010fe200078008ff */
[----:B------:R-:W-:Y:S01]  /*3a40*/  VIADD R7, R244, 0x40 ;  /* 0x00000040f4077836 */ /* 0x000fe20000000000 */
[----:B------:R-:W-:Y:S01]  /*3a50*/  @P3 STS.128 [R2+0x12000], RZ ;  /* 0x012000ff02003388 */ /* 0x000fe20000000c00 */
[----:B------:R-:W-:Y:S01]  /*3a60*/  @!P2 IMAD.IADD R5, R5, 0x1, R11 ;  /* 0x000000010505a824 */ /* 0x000fe200078e020b */
[----:B------:R-:W-:Y:S01]  /*3a70*/  ISETP.GE.AND P4, PT, R0, UR7, PT ;  /* 0x0000000700007c0c */ /* 0x000fe2000bf86270 */
[----:B------:R-:W-:Y:S01]  /*3a80*/  VIADD R181, R190, 0x2000 ;  /* 0x00002000beb57836 */ /* 0x000fe20000000000 */
[----:B------:R-:W-:Y:S01]  /*3a90*/  ISETP.GE.AND P5, PT, R7, UR7, PT ;  /* 0x0000000707007c0c */ /* 0x000fe2000bfa6270 */
[----:B------:R-:W-:Y:S01]  /*3aa0*/  @!PT LDS RZ, [RZ] ;  /* 0x00000000fffff984 */ /* 0x000fe20000000800 */
[----:B------:R-:W-:Y:S01]  /*3ab0*/  @!PT LDS RZ, [RZ] ;  /* 0x00000000fffff984 */ /* 0x000fe20000000800 */
[----:B------:R-:W-:Y:S01]  /*3ac0*/  @!PT LDS RZ, [RZ] ;  /* 0x00000000fffff984 */ /* 0x000fe20000000800 */
[----:B------:R1:W-:Y:S01]  /*3ad0*/  @!P3 LDGSTS.E.BYPASS.LTC128B.128 [R2+0x12000], desc[UR10][R8.64] ;  /* 0x120000000802bfae */ /* 0x0003e2000b901d4a */
[----:B------:R-:W-:Y:S01]  /*3ae0*/  @!P2 LEA.HI.X R7, R4, R19, R5, 0x1, P0 ;  /* 0x000000130407a211 */ /* 0x000fe200000f0c05 */
[C---:B------:R-:W-:Y:S01]  /*3af0*/  IMAD.SHL.U32 R4, R244.reuse, 0x4, RZ ;  /* 0x00000004f4047824 */ /* 0x040fe200078e00ff */
[----:B------:R-:W-:Y:S01]  /*3b00*/  ISETP.GE.AND P3, PT, R244, UR7, PT ;  /* 0x00000007f4007c0c */ /* 0x000fe2000bf66270 */
[----:B------:R2:W-:Y:S01]  /*3b10*/  @P2 STS.128 [R2+0x13000], RZ ;  /* 0x013000ff02002388 */ /* 0x0005e20000000c00 */
[----:B------:R-:W-:-:S02]  /*3b20*/  IMAD.MOV.U32 R188, RZ, RZ, 0x20 ;  /* 0x00000020ffbc7424 */ /* 0x000fc400078e00ff */
[----:B------:R-:W-:Y:S01]  /*3b30*/  IMAD.MOV.U32 R182, RZ, RZ, 0x40 ;  /* 0x00000040ffb67424 */ /* 0x000fe200078e00ff */
[----:B------:R-:W-:Y:S01]  /*3b40*/  @!PT LDS RZ, [RZ] ;  /* 0x00000000fffff984 */ /* 0x000fe20000000800 */
[----:B------:R-:W-:Y:S01]  /*3b50*/  @!PT LDS RZ, [RZ] ;  /* 0x00000000fffff984 */ /* 0x000fe20000000800 */
[----:B------:R-:W-:Y:S01]  /*3b60*/  @!PT LDS RZ, [RZ] ;  /* 0x00000000fffff984 */ /* 0x000fe20000000800 */
[----:B------:R2:W-:Y:S01]  /*3b70*/  @!P2 LDGSTS.E.BYPASS.LTC128B.128 [R2+0x13000], desc[UR10][R6.64] ;  /* 0x130000000602afae */ /* 0x0005e2000b901d4a */
[----:B------:R-:W-:Y:S01]  /*3b80*/  IADD3 R4, P2, R4, UR18, RZ ;  /* 0x0000001204047c10 */ /* 0x000fe2000ff5e0ff */
[----:B------:R-:W-:Y:S01]  /*3b90*/  IMAD.MOV.U32 R245, RZ, RZ, 0x40 ;  /* 0x00000040fff57424 */ /* 0x000fe200078e00ff */
[----:B------:R-:W-:Y:S01]  /*3ba0*/  CS2R R126, SRZ ;  /* 0x00000000007e7805 */ /* 0x000fe2000001ff00 */
[----:B------:R-:W0:Y:S01]  /*3bb0*/  LDGDEPBAR ;  /* 0x00000000000079af */ /* 0x000e220000000000 */
[----:B------:R-:W-:Y:S01]  /*3bc0*/  IMAD.SHL.U32 R249, R244, 0x4, RZ ;  /* 0x00000004f4f97824 */ /* 0x000fe200078e00ff */
        /* <DEDUP_REMOVED lines=13> */
[----:B-1----:R-:W-:Y:S02]  /*3ca0*/  SHF.R.S32.HI R8, RZ, 0x1f, R244 ;  /* 0x0000001fff087819 */ /* 0x002fe400000114f4 */
[----:B------:R-:W-:-:S02]  /*3cb0*/  CS2R R102, SRZ ;  /* 0x0000000000667805 */ /* 0x000fc4000001ff00 */
[----:B------:R-:W-:Y:S02]  /*3cc0*/  CS2R R100, SRZ ;  /* 0x0000000000647805 */ /* 0x000fe4000001ff00 */
[----:B------:R-:W-:Y:S02]  /*3cd0*/  CS2R R94, SRZ ;  /* 0x00000000005e7805 */ /* 0x000fe4000001ff00 */
[----:B------:R-:W-:Y:S02]  /*3ce0*/  SHF.L.U64.HI R5, R244, 0x2, R8 ;  /* 0x00000002f4057819 */ /* 0x000fe40000010208 */
[----:B------:R-:W-:Y:S02]  /*3cf0*/  CS2R R92, SRZ ;  /* 0x00000000005c7805 */ /* 0x000fe4000001ff00 */
[----:B------:R-:W-:Y:S02]  /*3d00*/  CS2R R98, SRZ ;  /* 0x0000000000627805 */ /* 0x000fe4000001ff00 */
[----:B------:R-:W-:-:S02]  /*3d10*/  CS2R R96, SRZ ;  /* 0x0000000000607805 */ /* 0x000fc4000001ff00 */
[----:B--2---:R-:W-:Y:S02]  /*3d20*/  SHF.R.S32.HI R2, RZ, 0x1f, R0 ;  /* 0x0000001fff027819 */ /* 0x004fe40000011400 */
[----:B------:R-:W-:Y:S02]  /*3d30*/  CS2R R90, SRZ ;  /* 0x00000000005a7805 */ /* 0x000fe4000001ff00 */
[----:B------:R-:W-:Y:S02]  /*3d40*/  @!P4 LEA R6, P0, R0, UR18, 0x2 ;  /* 0x000000120006cc11 */ /* 0x000fe4000f8010ff */
[----:B------:R-:W-:Y:S02]  /*3d50*/  CS2R R88, SRZ ;  /* 0x0000000000587805 */ /* 0x000fe4000001ff00 */
[----:B------:R-:W-:Y:S02]  /*3d60*/  IADD3.X R5, R5, UR17, RZ, P2, !PT ;  /* 0x0000001105057c10 */ /* 0x000fe400097fe4ff */
[----:B------:R-:W-:-:S02]  /*3d70*/  CS2R R86, SRZ ;  /* 0x0000000000567805 */ /* 0x000fc4000001ff00 */
[----:B------:R-:W-:Y:S02]  /*3d80*/  @!P4 LEA.HI.X R7, R0, UR17, R2, 0x2, P0 ;  /* 0x000000110007cc11 */ /* 0x000fe400080f1402 */
[----:B------:R-:W-:Y:S02]  /*3d90*/  CS2R R84, SRZ ;  /* 0x0000000000547805 */ /* 0x000fe4000001ff00 */
[----:B------:R-:W-:Y:S01]  /*3da0*/  CS2R R78, SRZ ;  /* 0x00000000004e7805 */ /* 0x000fe2000001ff00 */
[----:B------:R1:W5:Y:S01]  /*3db0*/  @!P6 LDG.E R239, desc[UR10][R4.64+0x20] ;  /* 0x0000200a04efe981 */ /* 0x000362000c1e1900 */
[----:B------:R-:W-:Y:S02]  /*3dc0*/  CS2R R76, SRZ ;  /* 0x00000000004c7805 */ /* 0x000fe4000001ff00 */
[----:B------:R-:W-:Y:S02]  /*3dd0*/  CS2R R82, SRZ ;  /* 0x0000000000527805 */ /* 0x000fe4000001ff00 */
[----:B------:R-:W-:Y:S01]  /*3de0*/  CS2R R80, SRZ ;  /* 0x0000000000507805 */ /* 0x000fe2000001ff00 */
[----:B------:R1:W5:Y:S01]  /*3df0*/  @!P5 LDG.E R236, desc[UR10][R4.64+0x100] ;  /* 0x0001000a04ecd981 */ /* 0x000362000c1e1900 */
[----:B------:R-:W-:-:S02]  /*3e00*/  CS2R R74, SRZ ;  /* 0x00000000004a7805 */ /* 0x000fc4000001ff00 */
[----:B------:R-:W-:Y:S02]  /*3e10*/  CS2R R72, SRZ ;  /* 0x0000000000487805 */ /* 0x000fe4000001ff00 */
[----:B------:R-:W-:Y:S01]  /*3e20*/  CS2R R70, SRZ ;  /* 0x0000000000467805 */ /* 0x000fe2000001ff00 */
[----:B------:R1:W5:Y:S01]  /*3e30*/  @!P4 LDG.E R237, desc[UR10][R6.64] ;  /* 0x0000000a06edc981 */ /* 0x000362000c1e1900 */
[----:B------:R-:W-:Y:S01]  /*3e40*/  VIADD R0, R244, 0xffffff80 ;  /* 0xffffff80f4007836 */ /* 0x000fe20000000000 */
[----:B------:R-:W-:Y:S01]  /*3e50*/  UIADD3 UR7, UR30, UR13, URZ ;  /* 0x0000000d1e077290 */ /* 0x000fe2000fffe03f */
[C---:B------:R-:W-:Y:S01]  /*3e60*/  LOP3.LUT P0, RZ, R36.reuse, 0x2, RZ, 0xc0, !PT ;  /* 0x0000000224ff7812 */ /* 0x040fe2000780c0ff */
[----:B------:R1:W5:Y:S01]  /*3e70*/  @!P3 LDG.E R238, desc[UR10][R4.64] ;  /* 0x0000000a04eeb981 */ /* 0x000362000c1e1900 */
[C---:B------:R-:W-:Y:S01]  /*3e80*/  LOP3.LUT P3, RZ, R36.reuse, 0x4, RZ, 0xc0, !PT ;  /* 0x0000000424ff7812 */ /* 0x040fe2000786c0ff */
[----:B------:R-:W-:Y:S01]  /*3e90*/  UIADD3 UR7, -UR6, 0x80, UR7 ;  /* 0x0000008006077890 */ /* 0x000fe2000fffe107 */
[----:B------:R-:W-:-:S02]  /*3ea0*/  LOP3.LUT P2, RZ, R36, 0x4, RZ, 0xc0, !PT ;  /* 0x0000000424ff7812 */ /* 0x000fc4000784c0ff */
[----:B------:R-:W-:Y:S02]  /*3eb0*/  CS2R R68, SRZ ;  /* 0x0000000000447805 */ /* 0x000fe4000001ff00 */
[----:B------:R-:W-:Y:S01]  /*3ec0*/  SHF.R.S32.HI R2, RZ, 0x1f, R0 ;  /* 0x0000001fff027819 */ /* 0x000fe20000011400 */
[----:B------:R-:W-:Y:S01]  /*3ed0*/  ULDC UR16, c[0x0][0x394] ;  /* 0x0000e50000107ab9 */ /* 0x000fe20000000800 */
[----:B------:R-:W-:Y:S01]  /*3ee0*/  SEL R187, R187, R189, !P1 ;  /* 0x000000bdbbbb7207 */ /* 0x000fe20004800000 */
[----:B------:R-:W-:Y:S01]  /*3ef0*/  ULDC UR27, c[0x0][0x398] ;  /* 0x0000e600001b7ab9 */ /* 0x000fe20000000800 */
[----:B------:R-:W-:Y:S01]  /*3f00*/  SEL R181, R181, R190, !P1 ;  /* 0x000000beb5b57207 */ /* 0x000fe20004800000 */
[----:B------:R-:W-:Y:S01]  /*3f10*/  IMAD.SHL.U32 R246, R0, 0x4, RZ ;  /* 0x0000000400f67824 */ /* 0x000fe200078e00ff */
[----:B------:R-:W-:Y:S01]  /*3f20*/  SEL R188, R188, 0xffffffe0, !P0 ;  /* 0xffffffe0bcbc7807 */ /* 0x000fe20004000000 */
[----:B------:R-:W-:Y:S01]  /*3f30*/  ULDC UR26, c[0x0][0x2dc] ;  /* 0x0000b700001a7ab9 */ /* 0x000fe20000000800 */
[----:B------:R-:W-:-:S02]  /*3f40*/  SEL R182, R182, 0xffffffc0, !P3 ;  /* 0xffffffc0b6b67807 */ /* 0x000fc40005800000 */
[----:B------:R-:W-:Y:S02]  /*3f50*/  SHF.L.U64.HI R248, R244, 0x2, R8 ;  /* 0x00000002f4f87819 */ /* 0x000fe40000010208 */
[----:B------:R-:W-:Y:S02]  /*3f60*/  SHF.L.U64.HI R247, R0, 0x2, R2 ;  /* 0x0000000200f77819 */ /* 0x000fe40000010202 */
[----:B------:R-:W-:Y:S02]  /*3f70*/  SEL R245, R245, 0xffffffc0, !P2 ;  /* 0xffffffc0f5f57807 */ /* 0x000fe40005000000 */
[----:B------:R-:W-:Y:S02]  /*3f80*/  LEA R187, R187, UR4, 0x1 ;  /* 0x00000004bbbb7c11 */ /* 0x000fe4000f8e08ff */
[----:B------:R-:W-:Y:S01]  /*3f90*/  LEA R181, R181, UR4, 0x1 ;  /* 0x00000004b5b57c11 */ /* 0x000fe2000f8e08ff */
[----:B------:R-:W-:Y:S01]  /*3fa0*/  UIADD3 UR25, UR7, -UR43, URZ ;  /* 0x8000002b07197290 */ /* 0x000fe2000fffe03f */
[----:B------:R-:W-:-:S02]  /*3fb0*/  UMOV UR15, UR16 ;  /* 0x00000010000f7c82 */ /* 0x000fc40008000000 */
[----:B-1----:R-:W-:-:S09]  /*3fc0*/  ULDC UR7, c[0x0][0x2ec] ;  /* 0x0000bb0000077ab9 */ /* 0x002fd20000000800 */
.L_x_708:
[----:B------:R-:W0:Y:S01]  /*3fd0*/  LDGDEPBAR ;  /* 0x00000000000079af */ /* 0x000e220000000000 */
[----:B------:R-:W-:Y:S01]  /*3fe0*/  IADD3 R4, P0, R249, UR20, RZ ;  /* 0x00000014f9047c10 */ /* 0x000fe2000ff1e0ff */
[C---:B------:R-:W-:Y:S01]  /*3ff0*/  IMAD.IADD R0, R187.reuse, 0x1, R188 ;  /* 0x00000001bb007824 */ /* 0x040fe200078e02bc */
[----:B------:R-:W-:Y:S01]  /*4000*/  USHF.L.U32 UR14, UR8, 0x7, URZ ;  /* 0x00000007080e7899 */ /* 0x000fe2000800063f */
[----:B------:R-:W-:Y:S01]  /*4010*/  IMAD.MOV.U32 R222, RZ, RZ, R195 ;  /* 0x000000ffffde7224 */ /* 0x000fe200078e00c3 */
[----:B------:R-:W-:Y:S01]  /*4020*/  IADD3.X R5, R248, UR19, RZ, P0, !PT ;  /* 0x00000013f8057c10 */ /* 0x000fe200087fe4ff */
[----:B------:R-:W-:Y:S01]  /*4030*/  UMOV UR12, UR57 ;  /* 0x00000039000c7c82 */ /* 0x000fe20008000000 */
[----:B------:R-:W-:Y:S01]  /*4040*/  UISETP.GE.AND UP0, UPT, UR14, UR25, UPT ;  /* 0x000000190e00728c */ /* 0x000fe2000bf06270 */
[----:B------:R-:W-:Y:S05]  /*4050*/  MOV R223, R3 ;  /* 0x0000000300df7202 */ /* 0x000fea0000000f00 */
[----:B------:R-:W-:Y:S01]  /*4060*/  PLOP3.LUT P0, PT, PT, PT, UP0, 0x80, 0x0 ;  /* 0x000000000000781c */ /* 0x000fe20003f0f008 */
[----:B------:R-:W-:Y:S04]  /*4070*/  DEPBAR.LE SB0, 0x0 ;  /* 0x000080000000791a */ /* 0x000fe80000000000 */
[----:B------:R-:W-:Y:S06]  /*4080*/  BAR.SYNC.DEFER_BLOCKING 0x0 ;  /* 0x0000000000007b1d */ /* 0x000fec0000010000 */
[----:B------:R-:W-:Y:S06]  /*4090*/  LDSM.16.M88.4 R64, [R187] ;  /* 0x00000000bb40783b */ /* 0x000fec0000000200 */
[----:B------:R-:W1:Y:S06]  /*40a0*/  LDSM.16.M88.4 R16, [R184+UR4+0xc000] ;  /* 0x00c00004b810783b */ /* 0x000e6c0008000200 */
[----:B------:R-:W2:Y:S06]  /*40b0*/  LDSM.16.M88.4 R60, [R187+0x2000] ;  /* 0x00200000bb3c783b */ /* 0x000eac0000000200 */
[----:B-----5:R-:W5:Y:S06]  /*40c0*/  LDG.E R193, desc[UR10][R4.64] ;  /* 0x0000000a04c17981 */ /* 0x020f6c000c1e1900 */
[----:B------:R-:W5:Y:S06]  /*40d0*/  LDG.E R194, desc[UR10][R4.64+0x20] ;  /* 0x0000200a04c27981 */ /* 0x000f6c000c1e1900 */
[----:B------:R-:W5:Y:S06]  /*40e0*/  LDG.E R192, desc[UR10][R4.64+0x100] ;  /* 0x0001000a04c07981 */ /* 0x000f6c000c1e1900 */
[----:B------:R1:W5:Y:S06]  /*40f0*/  LDG.E R191, desc[UR10][R4.64+0x120] ;  /* 0x0001200a04bf7981 */ /* 0x00036c000c1e1900 */
[----:B------:R-:W3:Y:S06]  /*4100*/  LDSM.16.M88.4 R32, [R184+UR4+0xc800] ;  /* 0x00c80004b820783b */ /* 0x000eec0008000200 */
[----:B------:R-:W4:Y:S06]  /*4110*/  LDSM.16.M88.4 R48, [R184+UR4+0xd000] ;  /* 0x00d00004b830783b */ /* 0x000f2c0008000200 */
[----:B------:R-:W4:Y:S06]  /*4120*/  LDSM.16.M88.4 R132, [R184+UR4+0xd800] ;  /* 0x00d80004b884783b */ /* 0x000f2c0008000200 */
[----:B------:R-:W-:Y:S01]  /*4130*/  LDSM.16.M88.4 R136, [R0] ;  /* 0x000000000088783b */ /* 0x000fe20000000200 */
[-C--:B-1----:R-:W-:Y:S05]  /*4140*/  HMMA.16816.F32 R4, R64, R16.reuse, RZ ;  /* 0x000000104004723c */ /* 0x082fea00000018ff */
[----:B------:R-:W1:Y:S01]  /*4150*/  LDSM.16.M88.4 R140, [R186] ;  /* 0x00000000ba8c783b */ /* 0x000e620000000200 */
[C---:B--2---:R-:W-:Y:S05]  /*4160*/  HMMA.16816.F32 R8, R60.reuse, R16, RZ ;  /* 0x000000103c08723c */ /* 0x044fea00000018ff */
[----:B------:R-:W2:Y:S01]  /*4170*/  LDSM.16.M88.4 R144, [R0+0x2000] ;  /* 0x002000000090783b */ /* 0x000ea20000000200 */
[-C--:B------:R-:W-:Y:S05]  /*4180*/  HMMA.16816.F32 R12, R60, R18.reuse, RZ ;  /* 0x000000123c0c723c */ /* 0x080fea00000018ff */
[----:B------:R-:W2:Y:S01]  /*4190*/  LDSM.16.M88.4 R148, [R186+0x800] ;  /* 0x00080000ba94783b */ /* 0x000ea20000000200 */
[C---:B------:R-:W-:Y:S05]  /*41a0*/  HMMA.16816.F32 R16, R64.reuse, R18, RZ ;  /* 0x000000124010723c */ /* 0x040fea00000018ff */
[----:B------:R-:W2:Y:S01]  /*41b0*/  LDSM.16.M88.4 R152, [R186+0x1000] ;  /* 0x00100000ba98783b */ /* 0x000ea20000000200 */
[-C--:B---3--:R-:W-:Y:S05]  /*41c0*/  HMMA.16816.F32 R20, R64, R32.reuse, RZ ;  /* 0x000000204014723c */ /* 0x088fea00000018ff */
[----:B------:R-:W3:Y:S01]  /*41d0*/  LDSM.16.M88.4 R156, [R186+0x1800] ;  /* 0x00180000ba9c783b */ /* 0x000ee20000000200 */
[C---:B------:R-:W-:Y:S05]  /*41e0*/  HMMA.16816.F32 R24, R60.reuse, R32, RZ ;  /* 0x000000203c18723c */ /* 0x040fea00000018ff */
[----:B------:R-:W-:Y:S01]  /*41f0*/  LDSM.16.M88.4 R160, [R183+0x1000] ;  /* 0x00100000b7a0783b */ /* 0x000fe20000000200 */
[-C--:B------:R-:W-:Y:S05]  /*4200*/  HMMA.16816.F32 R28, R60, R34.reuse, RZ ;  /* 0x000000223c1c723c */ /* 0x080fea00000018ff */
[----:B------:R-:W-:Y:S01]  /*4210*/  LDSM.16.M88.4 R164, [R183+0x1800] ;  /* 0x00180000b7a4783b */ /* 0x000fe20000000200 */
[C---:B------:R-:W-:Y:S05]  /*4220*/  HMMA.16816.F32 R32, R64.reuse, R34, RZ ;  /* 0x000000224020723c */ /* 0x040fea00000018ff */
[----:B------:R-:W-:Y:S01]  /*4230*/  LDSM.16.M88.4 R168, [R185+0x800] ;  /* 0x00080000b9a8783b */ /* 0x000fe20000000200 */
[-C--:B----4-:R-:W-:Y:S05]  /*4240*/  HMMA.16816.F32 R36, R64, R48.reuse, RZ ;  /* 0x000000304024723c */ /* 0x090fea00000018ff */
[----:B------:R-:W-:Y:S01]  /*4250*/  LDSM.16.M88.4 R172, [R185+0x1000] ;  /* 0x00100000b9ac783b */ /* 0x000fe20000000200 */
[C---:B------:R-:W-:Y:S05]  /*4260*/  HMMA.16816.F32 R40, R60.reuse, R48, RZ ;  /* 0x000000303c28723c */ /* 0x040fea00000018ff */
[----:B------:R-:W-:Y:S01]  /*4270*/  LDSM.16.M88.4 R176, [R185+0x1800] ;  /* 0x00180000b9b0783b */ /* 0x000fe20000000200 */
[-C--:B------:R-:W-:Y:S06]  /*4280*/  HMMA.16816.F32 R44, R60, R50.reuse, RZ ;  /* 0x000000323c2c723c */ /* 0x080fec00000018ff */
[C---:B------:R-:W-:Y:S06]  /*4290*/  HMMA.16816.F32 R48, R64.reuse, R50, RZ ;  /* 0x000000324030723c */ /* 0x040fec00000018ff */
[-C--:B------:R-:W-:Y:S06]  /*42a0*/  HMMA.16816.F32 R52, R64, R132.reuse, RZ ;  /* 0x000000844034723c */ /* 0x080fec00000018ff */
[C---:B------:R-:W-:Y:S06]  /*42b0*/  HMMA.16816.F32 R56, R60.reuse, R132, RZ ;  /* 0x000000843c38723c */ /* 0x040fec00000018ff */
[-C--:B------:R-:W-:Y:S06]  /*42c0*/  HMMA.16816.F32 R60, R60, R134.reuse, RZ ;  /* 0x000000863c3c723c */ /* 0x080fec00000018ff */
[----:B------:R-:W-:Y:S06]  /*42d0*/  HMMA.16816.F32 R64, R64, R134, RZ ;  /* 0x000000864040723c */ /* 0x000fec00000018ff */
[-C--:B-1----:R-:W-:Y:S06]  /*42e0*/  HMMA.16816.F32 R4, R136, R140.reuse, R4 ;  /* 0x0000008c8804723c */ /* 0x082fec0000001804 */
[C---:B--2---:R-:W-:Y:S06]  /*42f0*/  HMMA.16816.F32 R8, R144.reuse, R140, R8 ;  /* 0x0000008c9008723c */ /* 0x044fec0000001808 */
[-C--:B------:R-:W-:Y:S06]  /*4300*/  HMMA.16816.F32 R12, R144, R142.reuse, R12 ;  /* 0x0000008e900c723c */ /* 0x080fec000000180c */
[C---:B------:R-:W-:Y:S01]  /*4310*/  HMMA.16816.F32 R16, R136.reuse, R142, R16 ;  /* 0x0000008e8810723c */ /* 0x040fe20000001810 */
[----:B------:R-:W-:Y:S05]  /*4320*/  LDSM.16.M88.4 R140, [R183] ;  /* 0x00000000b78c783b */ /* 0x000fea0000000200 */
[-C--:B------:R-:W-:Y:S06]  /*4330*/  HMMA.16816.F32 R20, R136, R148.reuse, R20 ;  /* 0x000000948814723c */ /* 0x080fec0000001814 */
[C---:B------:R-:W-:Y:S06]  /*4340*/  HMMA.16816.F32 R24, R144.reuse, R148, R24 ;  /* 0x000000949018723c */ /* 0x040fec0000001818 */
[-C--:B------:R-:W-:Y:S05]  /*4350*/  HMMA.16816.F32 R28, R144, R150.reuse, R28 ;  /* 0x00000096901c723c */ /* 0x080fea000000181c */
[----:B------:R-:W-:Y:S01]  /*4360*/  IMAD.IADD R148, R187, 0x1, R182 ;  /* 0x00000001bb947824 */ /* 0x000fe200078e02b6 */
[C---:B------:R-:W-:Y:S04]  /*4370*/  HMMA.16816.F32 R32, R136.reuse, R150, R32 ;  /* 0x000000968820723c */ /* 0x040fe80000001820 */
[----:B------:R-:W1:Y:S02]  /*4380*/  LDSM.16.M88.4 R132, [R148] ;  /* 0x000000009484783b */ /* 0x000e640000000200 */
[-C--:B------:R-:W-:Y:S04]  /*4390*/  HMMA.16816.F32 R36, R136, R152.reuse, R36 ;  /* 0x000000988824723c */ /* 0x080fe80000001824 */
[----:B------:R-:W2:Y:S02]  /*43a0*/  LDSM.16.M88.4 R148, [R148+0x2000] ;  /* 0x002000009494783b */ /* 0x000ea40000000200 */
[C---:B------:R-:W-:Y:S06]  /*43b0*/  HMMA.16816.F32 R40, R144.reuse, R152, R40 ;  /* 0x000000989028723c */ /* 0x040fec0000001828 */
[-C--:B------:R-:W-:Y:S06]  /*43c0*/  HMMA.16816.F32 R44, R144, R154.reuse, R44 ;  /* 0x0000009a902c723c */ /* 0x080fec000000182c */
[C---:B------:R-:W-:Y:S01]  /*43d0*/  HMMA.16816.F32 R48, R136.reuse, R154, R48 ;  /* 0x0000009a8830723c */ /* 0x040fe20000001830 */
[----:B------:R-:W4:Y:S05]  /*43e0*/  LDSM.16.M88.4 R152, [R183+0x800] ;  /* 0x00080000b798783b */ /* 0x000f2a0000000200 */
[-C--:B---3--:R-:W-:Y:S06]  /*43f0*/  HMMA.16816.F32 R52, R136, R156.reuse, R52 ;  /* 0x0000009c8834723c */ /* 0x088fec0000001834 */
[C---:B------:R-:W-:Y:S06]  /*4400*/  HMMA.16816.F32 R56, R144.reuse, R156, R56 ;  /* 0x0000009c9038723c */ /* 0x040fec0000001838 */
[-C--:B------:R-:W-:Y:S01]  /*4410*/  HMMA.16816.F32 R60, R144, R158.reuse, R60 ;  /* 0x0000009e903c723c */ /* 0x080fe2000000183c */
[----:B------:R-:W-:Y:S04]  /*4420*/  LDSM.16.M88.4 R144, [R185] ;  /* 0x00000000b990783b */ /* 0x000fe80000000200 */
[----:B------:R-:W-:Y:S01]  /*4430*/  IADD3 R156, R0, R182, RZ ;  /* 0x000000b6009c7210 */ /* 0x000fe20007ffe0ff */
[----:B------:R-:W-:Y:S04]  /*4440*/  HMMA.16816.F32 R64, R136, R158, R64 ;  /* 0x0000009e8840723c */ /* 0x000fe80000001840 */
[----:B------:R-:W3:Y:S02]  /*4450*/  LDSM.16.M88.4 R136, [R156] ;  /* 0x000000009c88783b */ /* 0x000ee40000000200 */
[-C--:B-1----:R-:W-:Y:S04]  /*4460*/  HMMA.16816.F32 R4, R132, R140.reuse, R4 ;  /* 0x0000008c8404723c */ /* 0x082fe80000001804 */
[----:B------:R-:W1:Y:S02]  /*4470*/  LDSM.16.M88.4 R156, [R156+0x2000] ;  /* 0x002000009c9c783b */ /* 0x000e640000000200 */
        /* <DEDUP_REMOVED lines=38> */
[----:B------:R-:W-:Y:S03]  /*46e0*/  UIADD3 UR9, UR15, UR12, -UR6 ;  /* 0x0000000c0f097290 */ /* 0x000fe6000fffe806 */
[----:B------:R-:W-:Y:S01]  /*46f0*/  UMOV UR12, UR15 ;  /* 0x0000000f000c7c82 */ /* 0x000fe20008000000 */
[----:B------:R-:W-:Y:S01]  /*4700*/  UISETP.GE.AND UP0, UPT, UR21, UR9, UPT ;  /* 0x000000091500728c */ /* 0x000fe2000bf06270 */
[----:B------:R-:W-:Y:S05]  /*4710*/  IMAD.U32 R0, RZ, RZ, UR16 ;  /* 0x00000010ff007e24 */ /* 0x000fea000f8e00ff */
[----:B------:R-:W-:Y:S02]  /*4720*/  ISETP.LT.AND P0, PT, R0, UR6, PT ;  /* 0x0000000600007c0c */ /* 0x000fe4000bf01270 */
[----:B------:R-:W-:Y:S11]  /*4730*/  PLOP3.LUT P1, PT, PT, PT, UP0, 0x80, 0x0 ;  /* 0x000000000000781c */ /* 0x000ff60003f2f008 */
[----:B------:R-:W-:Y:S02]  /*4740*/  @!UPT UIADD3 URZ, URZ, URZ, URZ ;  /* 0x0000003f3f3ff290 */ /* 0x000fe4000fffe03f */
[----:B------:R-:W-:Y:S05]  /*4750*/  @!P1 BRA P0, `(.L_x_705) ;  /* 0x0000000c00949947 */ /* 0x000fea0000000000 */
.L_x_704:
[----:B------:R-:W-:Y:S01]  /*4760*/  UIADD3 UR15, UR6, 0x1, -UR13 ;  /* 0x00000001060f7890 */ /* 0x000fe2000fffe80d */
[----:B------:R-:W-:Y:S01]  /*4770*/  IMAD.U32 R0, RZ, RZ, UR22 ;  /* 0x00000016ff007e24 */ /* 0x000fe2000f8e00ff */
[----:B------:R-:W-:Y:S01]  /*4780*/  UIADD3 UR9, -UR12, UR6, -UR13 ;  /* 0x000000060c097290 */ /* 0x000fe2000fffe90d */
[----:B------:R-:W-:Y:S01]  /*4790*/  VIADD R133, R244, UR14 ;  /* 0x0000000ef4857c36 */ /* 0x000fe20008000000 */
[----:B------:R-:W-:Y:S01]  /*47a0*/  UIADD3 UR14, UR15, UR27, URZ ;  /* 0x0000001b0f0e7290 */ /* 0x000fe2000fffe03f */
[----:B------:R-:W-:Y:S02]  /*47b0*/  IMAD R0, R0, 0x80, R251 ;  /* 0x0000008000007824 */ /* 0x000fe400078e02fb */
[C---:B------:R-:W-:Y:S01]  /*47c0*/  VIADD R3, R133.reuse, 0x8 ;  /* 0x0000000885037836 */ /* 0x040fe20000000000 */
[----:B------:R-:W-:Y:S01]  /*47d0*/  VIADDMNMX R2, R133, UR9, RZ, !PT ;  /* 0x0000000985027c46 */ /* 0x000fe2000f8001ff */
[C---:B------:R-:W-:Y:S01]  /*47e0*/  VIADD R148, R0.reuse, 0x1 ;  /* 0x0000000100947836 */ /* 0x040fe20000000000 */
[----:B------:R-:W-:Y:S01]  /*47f0*/  UMOV UR15, UR12 ;  /* 0x0000000c000f7c82 */ /* 0x000fe20008000000 */
[----:B------:R-:W-:Y:S01]  /*4800*/  IMAD.U32 R149, RZ, RZ, UR14 ;  /* 0x0000000eff957e24 */ /* 0x000fe2000f8e00ff */
[CC--:B------:R-:W-:Y:S01]  /*4810*/  ISETP.GE.AND P0, PT, R0.reuse, R2.reuse, PT ;  /* 0x000000020000720c */ /* 0x0c0fe20003f06270 */
[----:B------:R-:W-:Y:S01]  /*4820*/  VIADD R147, R0, 0x8 ;  /* 0x0000000800937836 */ /* 0x000fe20000000000 */
[-C--:B------:R-:W-:Y:S01]  /*4830*/  ISETP.GE.AND P6, PT, R148, R2.reuse, PT ;  /* 0x000000029400720c */ /* 0x080fe20003fc6270 */
[C---:B------:R-:W-:Y:S01]  /*4840*/  VIADD R146, R0.reuse, 0x9 ;  /* 0x0000000900927836 */ /* 0x040fe20000000000 */
[----:B------:R-:W-:Y:S01]  /*4850*/  VIADDMNMX R132, R149, R133, UR6, PT ;  /* 0x0000000695847e46 */ /* 0x000fe2000b800185 */
[C---:B------:R-:W-:Y:S01]  /*4860*/  VIADD R145, R0.reuse, 0x10 ;  /* 0x0000001000917836 */ /* 0x040fe20000000000 */
[----:B------:R-:W-:Y:S01]  /*4870*/  ISETP.GE.AND P5, PT, R147, R2, PT ;  /* 0x000000029300720c */ /* 0x000fe20003fa6270 */
[C---:B------:R-:W-:Y:S01]  /*4880*/  VIADD R144, R0.reuse, 0x11 ;  /* 0x0000001100907836 */ /* 0x040fe20000000000 */
[CC--:B------:R-:W-:Y:S01]  /*4890*/  ISETP.GE.OR P0, PT, R0.reuse, R132.reuse, !P0 ;  /* 0x000000840000720c */ /* 0x0c0fe20004706670 */
[----:B------:R-:W-:Y:S01]  /*48a0*/  VIADD R143, R0, 0x18 ;  /* 0x00000018008f7836 */ /* 0x000fe20000000000 */
[----:B------:R-:W-:Y:S01]  /*48b0*/  ISETP.GE.OR P6, PT, R148, R132, !P6 ;  /* 0x000000849400720c */ /* 0x000fe200077c6670 */
[----:B------:R-:W-:Y:S01]  /*48c0*/  VIADD R142, R0, 0x19 ;  /* 0x00000019008e7836 */ /* 0x000fe20000000000 */
[-C--:B------:R-:W-:Y:S01]  /*48d0*/  ISETP.GE.AND P4, PT, R146, R2.reuse, PT ;  /* 0x000000029200720c */ /* 0x080fe20003f86270 */
[----:B------:R-:W-:Y:S01]  /*48e0*/  VIADD R141, R0, 0x20 ;  /* 0x00000020008d7836 */ /* 0x000fe20000000000 */
[----:B------:R-:W-:Y:S01]  /*48f0*/  FSEL R4, R4, -INF , !P0 ;  /* 0xff80000004047808 */ /* 0x000fe20004000000 */
[C---:B------:R-:W-:Y:S01]  /*4900*/  VIADD R140, R0.reuse, 0x21 ;  /* 0x00000021008c7836 */ /* 0x040fe20000000000 */
[----:B------:R-:W-:Y:S01]  /*4910*/  FSEL R5, R5, -INF , !P6 ;  /* 0xff80000005057808 */ /* 0x000fe20007000000 */
[C---:B------:R-:W-:Y:S01]  /*4920*/  VIADD R139, R0.reuse, 0x28 ;  /* 0x00000028008b7836 */ /* 0x040fe20000000000 */
[-C--:B------:R-:W-:Y:S01]  /*4930*/  ISETP.GE.AND P3, PT, R145, R2.reuse, PT ;  /* 0x000000029100720c */ /* 0x080fe20003f66270 */
[----:B------:R-:W-:Y:S01]  /*4940*/  VIADD R138, R0, 0x29 ;  /* 0x00000029008a7836 */ /* 0x000fe20000000000 */
[-C--:B------:R-:W-:Y:S01]  /*4950*/  ISETP.GE.AND P2, PT, R144, R2.reuse, PT ;  /* 0x000000029000720c */ /* 0x080fe20003f46270 */
[C---:B------:R-:W-:Y:S01]  /*4960*/  VIADD R137, R0.reuse, 0x30 ;  /* 0x0000003000897836 */ /* 0x040fe20000000000 */
[-C--:B------:R-:W-:Y:S01]  /*4970*/  ISETP.GE.AND P1, PT, R143, R2.reuse, PT ;  /* 0x000000028f00720c */ /* 0x080fe20003f26270 */
[----:B------:R-:W-:Y:S01]  /*4980*/  VIADD R136, R0, 0x31 ;  /* 0x0000003100887836 */ /* 0x000fe20000000000 */
[----:B------:R-:W-:Y:S01]  /*4990*/  ISETP.GE.AND P0, PT, R142, R2, PT ;  /* 0x000000028e00720c */ /* 0x000fe20003f06270 */
[C---:B------:R-:W-:Y:S01]  /*49a0*/  VIADD R135, R0.reuse, 0x38 ;  /* 0x0000003800877836 */ /* 0x040fe20000000000 */
[----:B------:R-:W-:Y:S01]  /*49b0*/  ISETP.GE.OR P5, PT, R147, R132, !P5 ;  /* 0x000000849300720c */ /* 0x000fe20006fa6670 */
[----:B------:R-:W-:Y:S01]  /*49c0*/  VIADD R134, R0, 0x39 ;  /* 0x0000003900867836 */ /* 0x000fe20000000000 */
[----:B------:R-:W-:Y:S02]  /*49d0*/  ISETP.GE.AND P6, PT, R141, R2, PT ;  /* 0x000000028d00720c */ /* 0x000fe40003fc6270 */
[-C--:B------:R-:W-:Y:S02]  /*49e0*/  ISETP.GE.OR P4, PT, R146, R132.reuse, !P4 ;  /* 0x000000849200720c */ /* 0x080fe40006786670 */
[----:B------:R-:W-:Y:S02]  /*49f0*/  FSEL R16, R16, -INF , !P5 ;  /* 0xff80000010107808 */ /* 0x000fe40006800000 */
[-C--:B------:R-:W-:Y:S02]  /*4a00*/  ISETP.GE.OR P3, PT, R145, R132.reuse, !P3 ;  /* 0x000000849100720c */ /* 0x080fe40005f66670 */
[----:B------:R-:W-:Y:S02]  /*4a10*/  FSEL R17, R17, -INF , !P4 ;  /* 0xff80000011117808 */ /* 0x000fe40006000000 */
[-C--:B------:R-:W-:Y:S02]  /*4a20*/  ISETP.GE.OR P2, PT, R144, R132.reuse, !P2 ;  /* 0x000000849000720c */ /* 0x080fe40005746670 */
[-C--:B------:R-:W-:Y:S02]  /*4a30*/  ISETP.GE.OR P1, PT, R143, R132.reuse, !P1 ;  /* 0x000000848f00720c */ /* 0x080fe40004f26670 */
[-C--:B------:R-:W-:Y:S02]  /*4a40*/  ISETP.GE.OR P0, PT, R142, R132.reuse, !P0 ;  /* 0x000000848e00720c */ /* 0x080fe40004706670 */
[----:B------:R-:W-:Y:S02]  /*4a50*/  ISETP.GE.OR P6, PT, R141, R132, !P6 ;  /* 0x000000848d00720c */ /* 0x000fe400077c6670 */
[-C--:B------:R-:W-:Y:S02]  /*4a60*/  ISETP.GE.AND P5, PT, R140, R2.reuse, PT ;  /* 0x000000028c00720c */ /* 0x080fe40003fa6270 */
[-C--:B------:R-:W-:Y:S02]  /*4a70*/  ISETP.GE.AND P4, PT, R139, R2.reuse, PT ;  /* 0x000000028b00720c */ /* 0x080fe40003f86270 */
        /* <DEDUP_REMOVED lines=10> */
[-C--:B------:R-:W-:Y:S02]  /*4b20*/  ISETP.GE.OR P5, PT, R140, R132.reuse, !P5 ;  /* 0x000000848c00720c */ /* 0x080fe40006fa6670 */
[-C--:B------:R-:W-:Y:S02]  /*4b30*/  ISETP.GE.OR P4, PT, R139, R132.reuse, !P4 ;  /* 0x000000848b00720c */ /* 0x080fe40006786670 */
[----:B------:R-:W-:Y:S02]  /*4b40*/  VIADDMNMX R3, R3, UR9, RZ, !PT ;  /* 0x0000000903037c46 */ /* 0x000fe4000f8001ff */
[--C-:B------:R-:W-:Y:S02]  /*4b50*/  IADD3 R2, R149, 0x8, R133.reuse ;  /* 0x0000000895027810 */ /* 0x100fe40007ffe085 */
[----:B------:R-:W-:Y:S02]  /*4b60*/  FSEL R37, R37, -INF , !P5 ;  /* 0xff80000025257808 */ /* 0x000fe40006800000 */
[----:B------:R-:W-:Y:S02]  /*4b70*/  FSEL R48, R48, -INF , !P4 ;  /* 0xff80000030307808 */ /* 0x000fe40006000000 */
[-C--:B------:R-:W-:Y:S02]  /*4b80*/  ISETP.GE.AND P5, PT, R0, R3.reuse, PT ;  /* 0x000000030000720c */ /* 0x080fe40003fa6270 */
[-C--:B------:R-:W-:Y:S02]  /*4b90*/  ISETP.GE.AND P4, PT, R148, R3.reuse, PT ;  /* 0x000000039400720c */ /* 0x080fe40003f86270 */
[----:B------:R-:W-:Y:S02]  /*4ba0*/  VIMNMX R2, R2, UR6, PT ;  /* 0x0000000602027c48 */ /* 0x000fe4000bfe0100 */
[-C--:B------:R-:W-:Y:S02]  /*4bb0*/  ISETP.GE.OR P3, PT, R138, R132.reuse, !P3 ;  /* 0x000000848a00720c */ /* 0x080fe40005f66670 */
[-C--:B------:R-:W-:Y:S02]  /*4bc0*/  ISETP.GE.OR P2, PT, R137, R132.reuse, !P2 ;  /* 0x000000848900720c */ /* 0x080fe40005746670 */
[-C--:B------:R-:W-:Y:S02]  /*4bd0*/  ISETP.GE.OR P1, PT, R136, R132.reuse, !P1 ;  /* 0x000000848800720c */ /* 0x080fe40004f26670 */
[-C--:B------:R-:W-:Y:S02]  /*4be0*/  ISETP.GE.OR P0, PT, R135, R132.reuse, !P0 ;  /* 0x000000848700720c */ /* 0x080fe40004706670 */
[----:B------:R-:W-:Y:S01]  /*4bf0*/  ISETP.GE.OR P6, PT, R134, R132, !P6 ;  /* 0x000000848600720c */ /* 0x000fe200077c6670 */
[----:B------:R-:W-:Y:S01]  /*4c00*/  VIADD R132, R133, 0x40 ;  /* 0x0000004085847836 */ /* 0x000fe20000000000 */
[-C--:B------:R-:W-:Y:S02]  /*4c10*/  ISETP.GE.OR P5, PT, R0, R2.reuse, !P5 ;  /* 0x000000020000720c */ /* 0x080fe40006fa6670 */
[-C--:B------:R-:W-:Y:S02]  /*4c20*/  ISETP.GE.OR P4, PT, R148, R2.reuse, !P4 ;  /* 0x000000029400720c */ /* 0x080fe40006786670 */
        /* <DEDUP_REMOVED lines=8> */
[----:B------:R-:W-:Y:S02]  /*4cb0*/  FSEL R65, R65, -INF , !P6 ;  /* 0xff80000041417808 */ /* 0x000fe40007000000 */
[----:B------:R-:W-:Y:S02]  /*4cc0*/  FSEL R6, R6, -INF , !P5 ;  /* 0xff80000006067808 */ /* 0x000fe40006800000 */
[----:B------:R-:W-:Y:S02]  /*4cd0*/  FSEL R7, R7, -INF , !P4 ;  /* 0xff80000007077808 */ /* 0x000fe40006000000 */
        /* <DEDUP_REMOVED lines=23> */
[----:B------:R-:W-:Y:S01]  /*4e50*/  ISETP.GE.AND P4, PT, R134, R3, PT ;  /* 0x000000038600720c */ /* 0x000fe20003f86270 */
[----:B------:R-:W-:Y:S01]  /*4e60*/  VIADD R3, R133, 0x48 ;  /* 0x0000004885037836 */ /* 0x000fe20000000000 */
[C-C-:B------:R-:W-:Y:S02]  /*4e70*/  IADD3 R150, R149.reuse, 0x40, R133.reuse ;  /* 0x0000004095967810 */ /* 0x140fe40007ffe085 */
[----:B------:R-:W-:Y:S02]  /*4e80*/  IADD3 R149, R149, 0x48, R133 ;  /* 0x0000004895957810 */ /* 0x000fe40007ffe085 */
        /* <DEDUP_REMOVED lines=114> */
.L_x_705:
[C---:B------:R-:W-:Y:S01]  /*55b0*/  FMUL.FTZ R132, R238.reuse, 1.4426950216293334961 ;  /* 0x3fb8aa3bee847820 */ /* 0x040fe20000410000 */
[----:B------:R-:W-:Y:S01]  /*55c0*/  FSETP.NEU.FTZ.AND P0, PT, R238, -INF , PT ;  /* 0xff800000ee00780b */ /* 0x000fe20003f1d000 */
[----:B------:R-:W-:Y:S01]  /*55d0*/  FMUL.FTZ R3, R239, 1.4426950216293334961 ;  /* 0x3fb8aa3bef037820 */ /* 0x000fe20000410000 */
[----:B------:R-:W-:Y:S01]  /*55e0*/  FMUL.FTZ R2, R236, 1.4426950216293334961 ;  /* 0x3fb8aa3bec027820 */ /* 0x000fe20000410000 */
[----:B------:R-:W-:Y:S01]  /*55f0*/  FMUL.FTZ R0, R237, 1.4426950216293334961 ;  /* 0x3fb8aa3bed007820 */ /* 0x000fe20000410000 */
[----:B------:R-:W-:Y:S01]  /*5600*/  FSEL R132, R132, RZ, P0 ;  /* 0x000000ff84847208 */ /* 0x000fe20000000000 */
[----:B------:R-:W-:Y:S01]  /*5610*/  UISETP.GT.AND UP3, UPT, UR8, UR23, UPT ;  /* 0x000000170800728c */ /* 0x000fe2000bf64270 */
[----:B------:R-:W-:Y:S03]  /*5620*/  FSETP.NEU.FTZ.AND P0, PT, R239, -INF , PT ;  /* 0xff800000ef00780b */ /* 0x000fe60003f1d000 */
        /* <DEDUP_REMOVED lines=31> */
[--C-:B------:R-:W-:Y:S01]  /*5820*/  FFMA.FTZ R20, R20, UR7, -R132.reuse ;  /* 0x0000000714147c23 */ /* 0x100fe20008010884 */
        /* <DEDUP_REMOVED lines=25> */
[----:B------:R-:W-:Y:S01]  /*59c0*/  FFMA.FTZ R132, R65, UR7, -R132 ;  /* 0x0000000741847c23 */ /* 0x000fe20008010884 */
[----:B------:R-:W-:Y:S04]  /*59d0*/  FSETP.NEU.FTZ.AND P0, PT, R237, -INF , PT ;  /* 0xff800000ed00780b */ /* 0x000fe80003f1d000 */
[----:B------:R-:W-:Y:S01]  /*59e0*/  MUFU.EX2 R171, R18 ;  /* 0x0000001200ab7308 */ /* 0x000fe20000000800 */
[----:B------:R-:W-:Y:S02]  /*59f0*/  FSEL R0, R0, RZ, P0 ;  /* 0x000000ff00007208 */ /* 0x000fe40000000000 */
[----:B------:R-:W-:Y:S03]  /*5a00*/  PLOP3.LUT P0, PT, PT, PT, UP3, 0x80, 0x0 ;  /* 0x000000000000781c */ /* 0x000fe60003f0f038 */
[--C-:B------:R-:W-:Y:S04]  /*5a10*/  FFMA.FTZ R62, R62, UR7, -R0.reuse ;  /* 0x000000073e3e7c23 */ /* 0x100fe80008010800 */
        /* <DEDUP_REMOVED lines=17> */
[----:B------:R-:W-:Y:S09]  /*5b30*/  FFMA.FTZ R0, R63, UR7, -R0 ;  /* 0x000000073f007c23 */ /* 0x000ff20008010800 */
        /* <DEDUP_REMOVED lines=118> */
[-C--:B------:R-:W-:Y:S03]  /*62a0*/  IADD3 R146, R188, R0.reuse, RZ ;  /* 0x00000000bc927210 */ /* 0x080fe60007ffe0ff */
[----:B------:R-:W-:Y:S01]  /*62b0*/  LDSM.16.M88.4 R64, [R0+0x8000] ;  /* 0x008000000040783b */ /* 0x000fe20000000200 */
[----:B------:R-:W-:Y:S07]  /*62c0*/  IADD3 R145, R182, R0, RZ ;  /* 0x00000000b6917210 */ /* 0x000fee0007ffe0ff */
        /* <DEDUP_REMOVED lines=123> */
[----:B------:R-:W-:Y:S01]  /*6a80*/  FADD.FTZ R28, -R192, R28 ;  /* 0x0000001cc01c7221 */ /* 0x000fe20000010100 */
[C---:B------:R-:W-:Y:S05]  /*6a90*/  HMMA.16816.F32 R48, R132.reuse, R6, R48 ;  /* 0x000000068430723c */ /* 0x040fea0000001830 */
[C---:B------:R-:W-:Y:S01]  /*6aa0*/  FADD.FTZ R22, -R194.reuse, R22 ;  /* 0x00000016c2167221 */ /* 0x040fe20000010100 */
[-C--:B---3--:R-:W-:Y:S05]  /*6ab0*/  HMMA.16816.F32 R52, R132, R8.reuse, R52 ;  /* 0x000000088434723c */ /* 0x088fea0000001834 */
[----:B------:R-:W-:Y:S01]  /*6ac0*/  FADD.FTZ R23, -R194, R23 ;  /* 0x00000017c2177221 */ /* 0x000fe20000010100 */
[C---:B------:R-:W-:Y:S05]  /*6ad0*/  HMMA.16816.F32 R56, R140.reuse, R8, R56 ;  /* 0x000000088c38723c */ /* 0x040fea0000001838 */
[C---:B------:R-:W-:Y:S01]  /*6ae0*/  FADD.FTZ R24, -R192.reuse, R24 ;  /* 0x00000018c0187221 */ /* 0x040fe20000010100 */
[-C--:B------:R-:W-:Y:S05]  /*6af0*/  HMMA.16816.F32 R60, R140, R10.reuse, R60 ;  /* 0x0000000a8c3c723c */ /* 0x080fea000000183c */
[C---:B------:R-:W-:Y:S01]  /*6b00*/  FADD.FTZ R25, -R192.reuse, R25 ;  /* 0x00000019c0197221 */ /* 0x040fe20000010100 */
[----:B------:R-:W-:Y:S05]  /*6b10*/  HMMA.16816.F32 R64, R132, R10, R64 ;  /* 0x0000000a8440723c */ /* 0x000fea0000001840 */
[C---:B------:R-:W-:Y:S01]  /*6b20*/  FADD.FTZ R26, -R191.reuse, R26 ;  /* 0x0000001abf1a7221 */ /* 0x040fe20000010100 */
[----:B------:R-:W-:Y:S01]  /*6b30*/  FADD.FTZ R27, -R191, R27 ;  /* 0x0000001bbf1b7221 */ /* 0x000fe20000010100 */
[----:B------:R-:W-:Y:S01]  /*6b40*/  FADD.FTZ R29, -R192, R29 ;  /* 0x0000001dc01d7221 */ /* 0x000fe20000010100 */
[----:B------:R-:W-:Y:S03]  /*6b50*/  FMUL.FTZ R0, R169, R28 ;  /* 0x0000001ca9007220 */ /* 0x000fe60000410000 */
        /* <DEDUP_REMOVED lines=9> */
[----:B------:R-:W-:Y:S01]  /*6bf0*/  FMUL.FTZ R28, R168, R29 ;  /* 0x0000001da81c7220 */ /* 0x000fe20000410000 */
        /* <DEDUP_REMOVED lines=24> */
[----:B------:R-:W-:Y:S01]  /*6d80*/  F2FP.F16.F32.PACK_AB R147, R17, R16 ;  /* 0x000000101193723e */ /* 0x000fe200000000ff */
        /* <DEDUP_REMOVED lines=107> */
.L_x_706:
[----:B------:R-:W-:Y:S01]  /*7440*/  STS [R198+0x14000], R153 ;  /* 0x01400099c6007388 */ /* 0x000fe20000000800 */
[----:B------:R-:W-:Y:S01]  /*7450*/  IMAD.SHL.U32 R36, R190, 0x2, RZ ;  /* 0x00000002be247824 */ /* 0x000fe200078e00ff */
[----:B-1----:R-:W-:Y:S02]  /*7460*/  MOV R2, UR4 ;  /* 0x0000000400027c02 */ /* 0x002fe40008000f00 */
[----:B------:R-:W-:Y:S02]  /*7470*/  STS [R198+0x14400], R152 ;  /* 0x01440098c6007388 */ /* 0x000fe40000000800 */
[----:B------:R-:W-:Y:S02]  /*7480*/  IADD3 R2, R36, 0x8000, R2 ;  /* 0x0000800024027810 */ /* 0x000fe40007ffe002 */
[----:B------:R1:W-:Y:S04]  /*7490*/  STS [R200+0x14000], R147 ;  /* 0x01400093c8007388 */ /* 0x0003e80000000800 */
[----:B------:R-:W-:Y:S04]  /*74a0*/  STS [R200+0x14400], R144 ;  /* 0x01440090c8007388 */ /* 0x000fe80000000800 */
[----:B------:R-:W-:Y:S04]  /*74b0*/  STS [R198+0x16000], R151 ;  /* 0x01600097c6007388 */ /* 0x000fe80000000800 */
[----:B------:R-:W-:Y:S04]  /*74c0*/  STS [R198+0x16400], R150 ;  /* 0x01640096c6007388 */ /* 0x000fe80000000800 */
[----:B------:R-:W-:Y:S04]  /*74d0*/  STS [R200+0x16000], R149 ;  /* 0x01600095c8007388 */ /* 0x000fe80000000800 */
[----:B------:R-:W-:Y:S04]  /*74e0*/  STS [R200+0x16400], R148 ;  /* 0x01640094c8007388 */ /* 0x000fe80000000800 */
[----:B------:R-:W-:Y:S01]  /*74f0*/  STS [R204+0x14000], R137 ;  /* 0x01400089cc007388 */ /* 0x000fe20000000800 */
[----:B-1----:R-:W-:Y:S03]  /*7500*/  LEA R147, R250, UR4, 0x1 ;  /* 0x00000004fa937c11 */ /* 0x002fe6000f8e08ff */
        /* <DEDUP_REMOVED lines=24> */
[----:B-1----:R-:W-:Y:S05]  /*7690*/  IMAD.IADD R0, R2, 0x1, R182 ;  /* 0x0000000102007824 */ /* 0x002fea00078e02b6 */
[----:B------:R-:W-:Y:S04]  /*76a0*/  LDSM.16.MT88.4 R4, [R180+0x1c000] ;  /* 0x01c00000b404783b */ /* 0x000fe80000004200 */
        /* <DEDUP_REMOVED lines=124> */
.L_x_707:
        /* <DEDUP_REMOVED lines=10> */
[----:B------:R-:W-:Y:S02]  /*7f10*/  UISETP.GT.AND UP2, UPT, UR8, UR23, UPT ;  /* 0x000000170800728c */ /* 0x000fe4000bf44270 */
[----:B------:R-:W-:Y:S01]  /*7f20*/  UIADD3 UR8, UR8, -0x1, URZ ;  /* 0xffffffff08087890 */ /* 0x000fe2000fffe03f */
        /* <DEDUP_REMOVED lines=227> */
[----:B------:R-:W-:Y:S01]  /*8d60*/  PLOP3.LUT P0, PT, PT, PT, UP2, 0x80, 0x0 ;  /* 0x000000000000781c */ /* 0x000fe20003f0f028 */
[----:B------:R-:W-:Y:S02]  /*8d70*/  @UP3 UIADD3 UR20, UP0, UR20, -0x200, URZ ;  /* 0xfffffe0014143890 */ /* 0x000fe4000ff1e03f */
[----:B------:R-:W-:Y:S02]  /*8d80*/  REDG.E.ADD.F32.FTZ.RN.STRONG.GPU desc[UR10][R8.64], R31 ;  /* 0x0000001f080079a6 */ /* 0x000fe4000c10f38a */
        /* <DEDUP_REMOVED lines=157> */
[----:B------:R-:W-:Y:S01]  /*9760*/  STS [R252], R16 ;  /* 0x00000010fc007388 */ /* 0x000fe20000000800 */
[----:B------:R-:W-:Y:S01]  /*9770*/  FMUL.FTZ R126, R126, UR7 ;  /* 0x000000077e7e7c20 */ /* 0x000fe20008410000 */
[----:B------:R-:W-:Y:S01]  /*9780*/  FMUL.FTZ R0, R127, UR7 ;  /* 0x000000077f007c20 */ /* 0x000fe20008410000 */
[----:B------:R-:W-:Y:S01]  /*9790*/  F2FP.F16.F32.PACK_AB R4, R4, R128 ;  /* 0x000000800404723e */ /* 0x000fe200000000ff */
[----:B------:R-:W-:Y:S01]  /*97a0*/  STS [R252+0x400], R15 ;  /* 0x0004000ffc007388 */ /* 0x000fe20000000800 */
[----:B------:R-:W-:Y:S01]  /*97b0*/  F2FP.F16.F32.PACK_AB R3, R3, R130 ;  /* 0x000000820303723e */ /* 0x000fe200000000ff */
[----:B------:R-:W-:Y:S01]  /*97c0*/  UISETP.NE.AND UP0, UPT, UR31, -0x1, UPT ;  /* 0xffffffff1f00788c */ /* 0x000fe2000bf05270 */
[----:B------:R-:W-:Y:S01]  /*97d0*/  F2FP.F16.F32.PACK_AB R6, R6, R120 ;  /* 0x000000780606723e */ /* 0x000fe200000000ff */
[----:B------:R-:W-:Y:S01]  /*97e0*/  USHF.L.U32 UR18, UR22, 0x7, URZ ;  /* 0x0000000716127899 */ /* 0x000fe2000800063f */
[----:B------:R-:W-:-:S02]  /*97f0*/  F2FP.F16.F32.PACK_AB R5, R5, R122 ;  /* 0x0000007a0505723e */ /* 0x000fc400000000ff */
[----:B------:R-:W-:Y:S02]  /*9800*/  F2FP.F16.F32.PACK_AB R2, R2, R124 ;  /* 0x0000007c0202723e */ /* 0x000fe400000000ff */
[----:B------:R-:W-:Y:S02]  /*9810*/  F2FP.F16.F32.PACK_AB R0, R0, R126 ;  /* 0x0000007e0000723e */ /* 0x000fe400000000ff */
[----:B------:R-:W-:Y:S02]  /*9820*/  F2FP.F16.F32.PACK_AB R68, R69, R68 ;  /* 0x000000444544723e */ /* 0x000fe400000000ff */
[----:B------:R-:W-:Y:S01]  /*9830*/  F2FP.F16.F32.PACK_AB R70, R71, R70 ;  /* 0x000000464746723e */ /* 0x000fe200000000ff */
[----:B------:R-:W-:Y:S01]  /*9840*/  @UP0 UIADD3 UR7, UR24, UR31, URZ ;  /* 0x0000001f18070290 */ /* 0x000fe2000fffe03f */
[----:B------:R-:W-:Y:S01]  /*9850*/  F2FP.F16.F32.PACK_AB R80, R81, R80 ;  /* 0x000000505150723e */ /* 0x000fe200000000ff */
[----:B------:R-:W-:Y:S01]  /*9860*/  @UP0 ULDC.64 UR8, c[0x0][0x450] ;  /* 0x0001140000080ab9 */ /* 0x000fe20000000a00 */
[----:B------:R-:W-:Y:S01]  /*9870*/  F2FP.F16.F32.PACK_AB R82, R83, R82 ;  /* 0x000000525352723e */ /* 0x000fe200000000ff */
[----:B------:R-:W-:Y:S01]  /*9880*/  @UP0 UIMAD.WIDE.U32 UR12, UR7, UR8, URZ ;  /* 0x00000008070c02a5 */ /* 0x000fe2000f8e003f */
[----:B------:R-:W-:Y:S01]  /*9890*/  F2FP.F16.F32.PACK_AB R72, R73, R72 ;  /* 0x000000484948723e */ /* 0x000fe200000000ff */
[----:B------:R-:W-:Y:S01]  /*98a0*/  @UP0 UIMAD UR7, UR7, UR9, URZ ;  /* 0x00000009070702a4 */ /* 0x000fe2000f8e023f */
[----:B------:R-:W-:-:S02]  /*98b0*/  F2FP.F16.F32.PACK_AB R74, R75, R74 ;  /* 0x0000004a4b4a723e */ /* 0x000fc400000000ff */
[----:B------:R-:W-:Y:S01]  /*98c0*/  F2FP.F16.F32.PACK_AB R76, R77, R76 ;  /* 0x0000004c4d4c723e */ /* 0x000fe200000000ff */
[----:B------:R-:W-:Y:S01]  /*98d0*/  @UP0 UIADD3 UR21, UR13, UR7, URZ ;  /* 0x000000070d150290 */ /* 0x000fe2000fffe03f */
[----:B------:R-:W-:Y:S01]  /*98e0*/  F2FP.F16.F32.PACK_AB R78, R79, R78 ;  /* 0x0000004e4f4e723e */ /* 0x000fe200000000ff */
[----:B------:R-:W-:Y:S01]  /*98f0*/  @UP0 UMOV UR20, UR12 ;  /* 0x0000000c00140c82 */ /* 0x000fe20008000000 */
        /* <DEDUP_REMOVED lines=8> */
[----:B------:R-:W-:Y:S01]  /*9980*/  PLOP3.LUT P0, PT, PT, PT, UP0, 0x80, 0x0 ;  /* 0x000000000000781c */ /* 0x000fe20003f0f008 */
[----:B--2---:R-:W-:Y:S04]  /*9990*/  STS [R159], R12 ;  /* 0x0000000c9f007388 */ /* 0x004fe80000000800 */
[----:B---3--:R-:W-:Y:S04]  /*99a0*/  STS [R158], R11 ;  /* 0x0000000b9e007388 */ /* 0x008fe80000000800 */
[----:B------:R-:W-:Y:S04]  /*99b0*/  STS [R252+0x2000], R14 ;  /* 0x0020000efc007388 */ /* 0x000fe80000000800 */
[----:B------:R-:W-:Y:S04]  /*99c0*/  STS [R252+0x2400], R13 ;  /* 0x0024000dfc007388 */ /* 0x000fe80000000800 */
[----:B----4-:R-:W-:Y:S04]  /*99d0*/  STS [R157], R10 ;  /* 0x0000000a9d007388 */ /* 0x010fe80000000800 */
        /* <DEDUP_REMOVED lines=20> */
[----:B--2---:R-:W-:-:S03]  /*9b20*/  SHF.R.S32.HI R0, RZ, 0x1f, R3 ;  /* 0x0000001fff007819 */ /* 0x004fc60000011403 */
        /* <DEDUP_REMOVED lines=20> */
.L_x_709:
        /* <DEDUP_REMOVED lines=23> */
.L_x_710:
        /* <DEDUP_REMOVED lines=45> */
.L_x_712:
[----:B------:R-:W-:Y:S05]  /*a0b0*/  BSYNC B0 ;  /* 0x0000000000007941 */ /* 0x000fea0003800000 */
.L_x_711:
        /* <DEDUP_REMOVED lines=14> */
.L_x_714:
[----:B------:R-:W-:Y:S05]  /*a1a0*/  BSYNC B0 ;  /* 0x0000000000007941 */ /* 0x000fea0003800000 */
.L_x_713:
        /* <DEDUP_REMOVED lines=15> */
.L_x_716:
[----:B------:R-:W-:Y:S05]  /*a2a0*/  BSYNC B0 ;  /* 0x0000000000007941 */ /* 0x000fea0003800000 */
.L_x_715:
        /* <DEDUP_REMOVED lines=14> */
.L_x_718:
[----:B------:R-:W-:Y:S05]  /*a390*/  BSYNC B0 ;  /* 0x0000000000007941 */ /* 0x000fea0003800000 */
.L_x_717:
        /* <DEDUP_REMOVED lines=27> */
.L_x_720:
[----:B------:R-:W-:Y:S05]  /*a550*/  BSYNC B0 ;  /* 0x0000000000007941 */ /* 0x000fea0003800000 */
.L_x_719:
        /* <DEDUP_REMOVED lines=14> */
.L_x_722:
[----:B------:R-:W-:Y:S05]  /*a640*/  BSYNC B0 ;  /* 0x0000000000007941 */ /* 0x000fea0003800000 */
.L_x_721:
        /* <DEDUP_REMOVED lines=14> */
.L_x_724:
[----:B------:R-:W-:Y:S05]  /*a730*/  BSYNC B0 ;  /* 0x0000000000007941 */ /* 0x000fea0003800000 */
.L_x_723:
        /* <DEDUP_REMOVED lines=11> */
[----:B------:R1:W-:Y:S02]  /*a7f0*/  STG.E.128 desc[UR10][R2.64], R28 ;  /* 0x0000001c02007986 */ /* 0x0003e4000c101d0a */
.L_x_703:
[----:B------:R-:W-:Y:S05]  /*a800*/  BSYNC B1 ;  /* 0x0000000000017941 */ /* 0x000fea0003800000 */
.L_x_681:
[----:B------:R-:W-:Y:S02]  /*a810*/  ULDC UR6, c[0x0][0xc] ;  /* 0x0000030000067ab9 */ /* 0x000fe40000000800 */
[----:B------:R-:W-:-:S04]  /*a820*/  UIADD3 UR22, UR6, UR22, URZ ;  /* 0x0000001606167290 */ /* 0x000fc8000fffe03f */
[----:B------:R-:W-:-:S06]  /*a830*/  UISETP.GE.AND UP0, UPT, UR22, UR61, UPT ;  /* 0x0000003d1600728c */ /* 0x000fcc000bf06270 */
[----:B------:R-:W-:-:S13]  /*a840*/  PLOP3.LUT P0, PT, PT, PT, UP0, 0x80, 0x0 ;  /* 0x000000000000781c */ /* 0x000fda0003f0f008 */
[----:B------:R-:W-:Y:S05]  /*a850*/  @P0 BRA `(.L_x_725) ;  /* 0x0000000000040947 */ /* 0x000fea0003800000 */
[----:B------:R-:W-:Y:S05]  /*a860*/  BRA `(.L_x_726) ;  /* 0xffffff6000ac7947 */ /* 0x000fea000383ffff */
.L_x_725:
[----:B------:R-:W-:Y:S05]  /*a870*/  EXIT ;  /* 0x000000000000794d */ /* 0x000fea0003800000 */
.L_x_727:
        /* <DEDUP_REMOVED lines=16> */
.L_x_2467:


//--------------------- .text._ZN5flash44flash_bwd_dq_dk_dv_loop_seqk_parallel_kernelI23Flash_bwd_kernel_traitsILi64ELi128ELi128ELi8ELi4ELi4ELi4ELb0ELb0EN7cutlass6half_tE19Flash_kernel_traitsILi64ELi128ELi128ELi8ES3_EELb0ELb0ELb1ELb1ELb0ELb0ELb0EEEvNS_16Flash_bwd_paramsE --------------------------
	.section	.text._ZN5flash44flash_bwd_dq_dk_dv_loop_seqk_parallel_kernelI23Flash_bwd_kernel_traitsILi64ELi128ELi128ELi8ELi4ELi4ELi4ELb0ELb0EN7cutlass6half_tE19Flash_kernel_traitsILi64ELi128ELi128ELi8ES3_EELb0ELb0ELb1ELb1ELb0ELb0ELb0EEEvNS_16Flash_bwd_paramsE,"ax",@progbits
	.align	128
        .global         _ZN5flash44flash_bwd_dq_dk_dv_loop_seqk_parallel_kernelI23Flash_bwd_kernel_traitsILi64ELi128ELi128ELi8ELi4ELi4ELi4ELb0ELb0EN7cutlass6half_tE19Flash_kernel_traitsILi64ELi128ELi128ELi8ES3_EELb0ELb0ELb1ELb1ELb0ELb0ELb0EEEvNS_16Flash_bwd_paramsE
        .type           _ZN5flash44flash_bwd_dq_dk_dv_loop_seqk_parallel_kernelI23Flash_bwd_kernel_traitsILi64ELi128ELi128ELi8ELi4ELi4ELi4ELb0ELb0EN7cutlass6half_tE19Flash_kernel_traitsILi64ELi128ELi128ELi8ES3_EELb0ELb0ELb1ELb1ELb0ELb0ELb0EEEvNS_16Flash_bwd_paramsE,@function
        .size           _ZN5flash44flash_bwd_dq_dk_dv_loop_seqk_parallel_kernelI23Flash_bwd_kernel_traitsILi64ELi128ELi128ELi8ELi4ELi4ELi4ELb0ELb0EN7cutlass6half_tE19Flash_kernel_traitsILi64ELi128ELi128ELi8ES3_EELb0ELb0ELb1ELb1ELb0ELb0ELb0EEEvNS_16Flash_bwd_paramsE,(.L_x_2468 - _ZN5flash44flash_bwd_dq_dk_dv_loop_seqk_parallel_kernelI23Flash_bwd_kernel_traitsILi64ELi128ELi128ELi8ELi4ELi4ELi4ELb0ELb0EN7cutlass6half_tE19Flash_kernel_traitsILi64ELi128ELi128ELi8ES3_EELb0ELb0ELb1ELb1ELb0ELb0ELb0EEEvNS_16Flash_bwd_paramsE)
        .other          _ZN5flash44flash_bwd_dq_dk_dv_loop_seqk_parallel_kernelI23Flash_bwd_kernel_traitsILi64ELi128ELi128ELi8ELi4ELi4ELi4ELb0ELb0EN7cutlass6half_tE19Flash_kernel_traitsILi64ELi128ELi128ELi8ES3_EELb0ELb0ELb1ELb1ELb0ELb0ELb0EEEvNS_16Flash_bwd_paramsE,@"STO_CUDA_ENTRY STV_DEFAULT"
_ZN5flash44flash_bwd_dq_dk_dv_loop_seqk_parallel_kernelI23Flash_bwd_kernel_traitsILi64ELi128ELi128ELi8ELi4ELi4ELi4ELb0ELb0EN7cutlass6half_tE19Flash_kernel_traitsILi64ELi128ELi128ELi8ES3_EELb0ELb0ELb1ELb1ELb0ELb0ELb0EEEvNS_16Flash_bwd_paramsE:
.text._ZN5flash44flash_bwd_dq_dk_dv_loop_seqk_parallel_kernelI23Flash_bwd_kernel_traitsILi64ELi128ELi128ELi8ELi4ELi4ELi4ELb0ELb0EN7cutlass6half_tE19Flash_kernel_traitsILi64ELi128ELi128ELi8ES3_EELb0ELb0ELb1ELb1ELb0ELb0ELb0EEEvNS_16Flash_bwd_paramsE:
        /* <DEDUP_REMOVED lines=16> */
[----:B------:R-:W-:-:S04]  /*0100*/  IMAD.MOV.U32 R207, RZ, RZ, -0x10 ;  /* 0xfffffff0ffcf7424 */ /* 0x000fc800078e00ff */
        /* <DEDUP_REMOVED lines=63> */
[----:B------:R-:W-:Y:S01]  /*0500*/  LOP3.LUT R251, R8, 0xfffffe00, R4, 0xf8, !PT ;  /* 0xfffffe0008fb7812 */ /* 0x000fe200078ef804 */
[----:B------:R-:W-:Y:S01]  /*0510*/  IMAD.SHL.U32 R8, R10, 0x10, RZ ;  /* 0x000000100a087824 */ /* 0x000fe200078e00ff */
[----:B------:R-:W-:Y:S01]  /*0520*/  LOP3.LUT R4, R5, 0x8, R14, 0xf8, !PT ;  /* 0x0000000805047812 */ /* 0x000fe200078ef80e */
[----:B------:R-:W-:Y:S01]  /*0530*/  IMAD.IADD R184, R2, 0x1, R184 ;  /* 0x0000000102b87824 */ /* 0x000fe200078e02b8 */
[----:B------:R-:W-:-:S02]  /*0540*/  LOP3.LUT R2, R15, 0x7ffffffc, RZ, 0xc0, !PT ;  /* 0x7ffffffc0f027812 */ /* 0x000fc400078ec0ff */
[----:B------:R-:W-:Y:S01]  /*0550*/  LOP3.LUT R6, R7, 0x1, RZ, 0xc0, !PT ;  /* 0x0000000107067812 */ /* 0x000fe200078ec0ff */
[----:B------:R-:W-:Y:S01]  /*0560*/  IMAD.SHL.U32 R184, R184, 0x2, RZ ;  /* 0x00000002b8b87824 */ /* 0x000fe200078e00ff */
[----:B------:R-:W-:Y:S01]  /*0570*/  LOP3.LUT R180, R180, R4, R0, 0xf6, !PT ;  /* 0x00000004b4b47212 */ /* 0x000fe200078ef600 */
[----:B------:R-:W-:Y:S01]  /*0580*/  IMAD.IADD R0, R13, 0x1, -R2 ;  /* 0x000000010d007824 */ /* 0x000fe200078e0a02 */
[----:B------:R-:W-:Y:S01]  /*0590*/  ISETP.NE.U32.AND P0, PT, R6, 0x1, PT ;  /* 0x000000010600780c */ /* 0x000fe20003f05070 */
[----:B------:R-:W-:Y:S01]  /*05a0*/  IMAD.SHL.U32 R2, R7, 0x40, RZ ;  /* 0x0000004007027824 */ /* 0x000fe200078e00ff */
[----:B------:R-:W-:Y:S01]  /*05b0*/  SEL R185, R209, 0xffffffe0, !P4 ;  /* 0xffffffe0d1b97807 */ /* 0x000fe20006000000 */
[----:B------:R-:W-:Y:S01]  /*05c0*/  IMAD.SHL.U32 R6, R16, 0x40, RZ ;  /* 0x0000004010067824 */ /* 0x000fe200078e00ff */
[----:B------:R-:W-:Y:S01]  /*05d0*/  R2P PR, R7, 0x6 ;  /* 0x0000000607007804 */ /* 0x000fe20000000000 */
[----:B------:R-:W-:Y:S01]  /*05e0*/  IMAD.SHL.U32 R7, R0, 0x2, RZ ;  /* 0x0000000200077824 */ /* 0x000fe200078e00ff */
[----:B------:R-:W-:Y:S01]  /*05f0*/  LOP3.LUT R0, R2, 0x1c0, RZ, 0xc0, !PT ;  /* 0x000001c002007812 */ /* 0x000fe200078ec0ff */
[----:B------:R-:W-:Y:S01]  /*0600*/  IMAD.SHL.U32 R2, R3, 0x8, RZ ;  /* 0x0000000803027824 */ /* 0x000fe200078e00ff */
        /* <DEDUP_REMOVED lines=29> */
[----:B------:R-:W-:Y:S01]  /*07e0*/  LEA R180, R180, UR4, 0x1 ;  /* 0x00000004b4b47c11 */ /* 0x000fe2000f8e08ff */
        /* <DEDUP_REMOVED lines=35> */
[----:B-1----:R-:W-:Y:S02]  /*0a20*/  IMAD.IADD R6, R209, 0x1, R6 ;  /* 0x00000001d1067824 */ /* 0x002fe400078e0206 */
[----:B------:R-:W-:Y:S02]  /*0a30*/  IMAD.IADD R211, R208, 0x1, R209 ;  /* 0x00000001d0d37824 */ /* 0x000fe400078e02d1 */
[C---:B--2---:R-:W-:Y:S02]  /*0a40*/  VIADD R5, R7.reuse, 0x2440 ;  /* 0x0000244007057836 */ /* 0x044fe40000000000 */
[----:B------:R-:W-:Y:S02]  /*0a50*/  @P2 VIADD R5, R7, 0x23c0 ;  /* 0x000023c007052836 */ /* 0x000fe40000000000 */
[----:B------:R-:W-:-:S02]  /*0a60*/  IMAD.IADD R210, R209, 0x1, R205 ;  /* 0x00000001d1d27824 */ /* 0x000fc400078e02cd */
[----:B------:R-:W-:Y:S01]  /*0a70*/  IMAD.IADD R185, R185, 0x1, R183 ;  /* 0x00000001b9b97824 */ /* 0x000fe200078e02b7 */
[----:B------:R1:W-:Y:S04]  /*0a80*/  STL [R1+0xc], R5 ;  /* 0x00000c0501007387 */ /* 0x0003e80000100800 */
[----:B------:R2:W-:Y:S01]  /*0a90*/  STL [R1+0x30], R6 ;  /* 0x0000300601007387 */ /* 0x0005e20000100800 */
[C---:B-1----:R-:W-:Y:S02]  /*0aa0*/  IMAD.IADD R5, R209.reuse, 0x1, R4 ;  /* 0x00000001d1057824 */ /* 0x042fe400078e0204 */
[--C-:B------:R-:W-:Y:S02]  /*0ab0*/  IMAD.IADD R4, R0, 0x1, R3.reuse ;  /* 0x0000000100047824 */ /* 0x100fe400078e0203 */
[----:B------:R-:W-:Y:S01]  /*0ac0*/  IMAD.IADD R0, R2, 0x1, R3 ;  /* 0x0000000102007824 */ /* 0x000fe200078e0203 */
[----:B------:R2:W-:Y:S01]  /*0ad0*/  STL [R1+0x2c], R5 ;  /* 0x00002c0501007387 */ /* 0x0005e20000100800 */
[----:B------:R-:W-:-:S03]  /*0ae0*/  IMAD.IADD R209, R209, 0x1, R207 ;  /* 0x00000001d1d17824 */ /* 0x000fc600078e02cf */
[----:B------:R2:W-:Y:S04]  /*0af0*/  STL [R1+0x28], R4 ;  /* 0x0000280401007387 */ /* 0x0005e80000100800 */
[----:B------:R2:W-:Y:S02]  /*0b00*/  STL [R1+0x24], R0 ;  /* 0x0000240001007387 */ /* 0x0005e40000100800 */
.L_x_806:
        /* <DEDUP_REMOVED lines=67> */
.L_x_728:
        /* <DEDUP_REMOVED lines=14> */
[----:B------:R-:W-:Y:S02]  /*1020*/  UIMAD UR30, UR48, UR11, UR7 ;  /* 0x0000000b301e72a4 */ /* 0x000fe4000f8e0207 */
[----:B------:R-:W-:Y:S01]  /*1030*/  USHF.L.U32 UR17, UR48, 0x7, URZ ;  /* 0x0000000730117899 */ /* 0x000fe2000800063f */
[----:B------:R-:W-:Y:S01]  /*1040*/  @!UP2 ULDC.64 UR10, c[0x0][0x418] ;  /* 0x00010600000aaab9 */ /* 0x000fe20000000a00 */
[----:B------:R-:W-:Y:S01]  /*1050*/  ULDC UR61, c[0x0][0x2d4] ;  /* 0x0000b500003d7ab9 */ /* 0x000fe20000000800 */
[----:B------:R-:W-:-:S02]  /*1060*/  @!UP2 UIMAD UR7, UR60, UR10, URZ ;  /* 0x0000000a3c07a2a4 */ /* 0x000fc4000f8e023f */
[----:B------:R-:W-:Y:S02]  /*1070*/  USEL UR37, UR17, URZ, UP0 ;  /* 0x0000003f11257287 */ /* 0x000fe40008000000 */
[----:B------:R-:W-:Y:S02]  /*1080*/  @!UP2 UIMAD UR34, UR48, UR11, UR7 ;  /* 0x0000000b3022a2a4 */ /* 0x000fe4000f8e0207 */
[----:B------:R-:W-:Y:S02]  /*1090*/  USHF.R.S32.HI UR35, URZ, 0x1f, UR61 ;  /* 0x0000001f3f237899 */ /* 0x000fe4000801143d */
[----:B------:R-:W-:Y:S01]  /*10a0*/  UIADD3 UR7, UR18, 0x80, UR29 ;  /* 0x0000008012077890 */ /* 0x000fe2000fffe01d */
[----:B-1----:R-:W-:Y:S01]  /*10b0*/  IABS R5, R6 ;  /* 0x0000000600057213 */ /* 0x002fe20000000000 */
[----:B------:R-:W-:Y:S01]  /*10c0*/  @!UP2 UIMAD.WIDE.U32 UR42, UR48, UR10, URZ ;  /* 0x0000000a302aa2a5 */ /* 0x000fe2000f8e003f */
[----:B------:R-:W-:Y:S01]  /*10d0*/  ISETP.NE.AND P3, PT, R6, RZ, PT ;  /* 0x000000ff0600720c */ /* 0x000fe20003f65270 */
[----:B------:R-:W-:Y:S01]  /*10e0*/  ULDC.64 UR26, c[0x0][0x240] ;  /* 0x00009000001a7ab9 */ /* 0x000fe20000000a00 */
[----:B------:R-:W1:Y:S01]  /*10f0*/  I2F.RP R2, R5 ;  /* 0x0000000500027306 */ /* 0x000e620000209400 */
[----:B------:R-:W-:Y:S01]  /*1100*/  ULDC UR10, c[0x0][0x394] ;  /* 0x0000e500000a7ab9 */ /* 0x000fe20000000800 */
[----:B------:R-:W-:Y:S01]  /*1110*/  ULDC UR44, c[0x0][0x2dc] ;  /* 0x0000b700002c7ab9 */ /* 0x000fe20000000800 */
[----:B------:R-:W-:-:S02]  /*1120*/  UIADD3 UR7, UR7, UR10, -UR9 ;  /* 0x0000000a07077290 */ /* 0x000fc4000fffe809 */
[----:B--2---:R-:W-:Y:S01]  /*1130*/  UIMAD.WIDE.U32 UR32, UR8, UR14, URZ ;  /* 0x0000000e082072a5 */ /* 0x004fe2000f8e003f */
[----:B------:R-:W-:Y:S01]  /*1140*/  ULDC UR52, c[0x0][0x270] ;  /* 0x00009c0000347ab9 */ /* 0x000fe20000000800 */
[----:B------:R-:W-:Y:S02]  /*1150*/  UIMAD.WIDE.U32 UR20, UR6, UR26, URZ ;  /* 0x0000001a061472a5 */ /* 0x000fe4000f8e003f */
[----:B------:R-:W-:Y:S02]  /*1160*/  UIMAD UR45, UR8, UR15, UR33 ;  /* 0x0000000f082d72a4 */ /* 0x000fe4000f8e0221 */
[----:B------:R-:W-:Y:S01]  /*1170*/  UIADD3 UR8, UR18, 0x7f, URZ ;  /* 0x0000007f12087890 */ /* 0x000fe2000fffe03f */
[----:B------:R-:W-:Y:S01]  /*1180*/  ULDC.U8 UR33, c[0x0][0x3d8] ;  /* 0x0000f60000217ab9 */ /* 0x000fe20000000000 */
[----:B-1----:R-:W1:Y:S02]  /*1190*/  MUFU.RCP R2, R2 ;  /* 0x0000000200027308 */ /* 0x002e640000001000 */
[----:B------:R-:W-:Y:S01]  /*11a0*/  USHF.R.S32.HI UR17, URZ, 0x1f, UR8 ;  /* 0x0000001f3f117899 */ /* 0x000fe20008011408 */
[----:B------:R-:W-:Y:S01]  /*11b0*/  @UP2 ULDC.64 UR14, c[0x0][0x420] ;  /* 0x00010800000e2ab9 */ /* 0x000fe20000000a00 */
[----:B------:R-:W-:-:S02]  /*11c0*/  UISETP.NE.AND UP3, UPT, UR33, URZ, UPT ;  /* 0x0000003f2100728c */ /* 0x000fc4000bf65270 */
[----:B------:R-:W-:Y:S02]  /*11d0*/  @UP2 UIMAD.WIDE.U32 UR46, UR6, UR14, URZ ;  /* 0x0000000e062e22a5 */ /* 0x000fe4000f8e003f */
[----:B------:R-:W-:Y:S02]  /*11e0*/  ULEA.HI UR33, UR17, UR8, URZ, 0x7 ;  /* 0x0000000811217291 */ /* 0x000fe4000f8f383f */
[----:B------:R-:W-:Y:S02]  /*11f0*/  UIMAD UR8, UR35, UR48, URZ ;  /* 0x00000030230872a4 */ /* 0x000fe4000f8e023f */
[----:B------:R-:W-:Y:S02]  /*1200*/  @UP2 UIMAD UR51, UR6, UR15, UR47 ;  /* 0x0000000f063322a4 */ /* 0x000fe4000f8e022f */
[----:B------:R-:W-:Y:S02]  /*1210*/  UIMAD UR19, UR6, UR27, URZ ;  /* 0x0000001b061372a4 */ /* 0x000fe4000f8e023f */
[----:B------:R-:W-:Y:S01]  /*1220*/  UIMAD.WIDE UR10, UR44, UR52, URZ ;  /* 0x000000342c0a72a5 */ /* 0x000fe2000f8e023f */
[----:B-1----:R-:W-:Y:S01]  /*1230*/  VIADD R2, R2, 0xffffffe ;  /* 0x0ffffffe02027836 */ /* 0x002fe20000000000 */
[----:B------:R-:W-:-:S02]  /*1240*/  UIMAD.WIDE.U32 UR14, UR48, UR61, URZ ;  /* 0x0000003d300e72a5 */ /* 0x000fc4000f8e003f */
[----:B------:R-:W-:Y:S01]  /*1250*/  UIMAD UR8, UR60, UR61, UR8 ;  /* 0x0000003d3c0872a4 */ /* 0x000fe2000f8e0208 */
[----:B------:R-:W1:Y:S01]  /*1260*/  F2I.FTZ.U32.TRUNC.NTZ R3, R2 ;  /* 0x0000000200037305 */ /* 0x000e62000021f000 */
[----:B------:R-:W-:Y:S02]  /*1270*/  UIADD3 UR7, UR7, 0x7f, URZ ;  /* 0x0000007f07077890 */ /* 0x000fe4000fffe03f */
[----:B------:R-:W-:Y:S02]  /*1280*/  UIADD3 UR53, UR23, UR30, URZ ;  /* 0x0000001e17357290 */ /* 0x000fe4000fffe03f */
[----:B------:R-:W-:Y:S02]  /*1290*/  USEL UR59, UR22, UR20, !UP2 ;  /* 0x00000014163b7287 */ /* 0x000fe4000d000000 */
[----:B------:R-:W-:Y:S02]  /*12a0*/  @UP2 UIADD3 UR53, UR21, UR19, URZ ;  /* 0x0000001315352290 */ /* 0x000fe4000fffe03f */
[----:B------:R-:W-:-:S02]  /*12b0*/  UIMAD.WIDE.U32 UR22, UR10, UR14, URZ ;  /* 0x0000000e0a1672a5 */ /* 0x000fc4000f8e003f */
[----:B------:R-:W-:Y:S02]  /*12c0*/  UIMAD UR19, UR11, UR14, URZ ;  /* 0x0000000e0b1372a4 */ /* 0x000fe4000f8e023f */
[----:B------:R-:W-:Y:S01]  /*12d0*/  UIADD3 UR8, UR15, UR8, URZ ;  /* 0x000000080f087290 */ /* 0x000fe2000fffe03f */
[--C-:B-1----:R-:W-:Y:S01]  /*12e0*/  IMAD.MOV R0, RZ, RZ, -R3.reuse ;  /* 0x000000ffff007224 */ /* 0x102fe200078e0a03 */
[----:B------:R-:W-:Y:S01]  /*12f0*/  USHF.R.S32.HI UR14, URZ, 0x1f, UR7 ;  /* 0x0000001f3f0e7899 */ /* 0x000fe20008011407 */
[----:B------:R-:W-:Y:S01]  /*1300*/  IMAD.MOV.U32 R2, RZ, RZ, RZ ;  /* 0x000000ffff027224 */ /* 0x000fe200078e00ff */
[----:B------:R-:W-:Y:S01]  /*1310*/  UIMAD UR8, UR10, UR8, UR19 ;  /* 0x000000080a0872a4 */ /* 0x000fe2000f8e0213 */
[----:B------:R-:W-:Y:S01]  /*1320*/  IMAD R0, R0, R5, RZ ;  /* 0x0000000500007224 */ /* 0x000fe200078e02ff */
[----:B------:R-:W-:Y:S02]  /*1330*/  ULEA.HI UR7, UR14, UR7, URZ, 0x7 ;  /* 0x000000070e077291 */ /* 0x000fe4000f8f383f */
[----:B------:R-:W-:Y:S01]  /*1340*/  USHF.L.U64.HI UR16, UR48, 0x7, UR60 ;  /* 0x0000000730107899 */ /* 0x000fe2000801023c */
[----:B------:R-:W-:Y:S01]  /*1350*/  IMAD.HI.U32 R0, R3, R0, R2 ;  /* 0x0000000003007227 */ /* 0x000fe200078e0002 */
[----:B------:R-:W-:Y:S01]  /*1360*/  MOV R2, R4 ;  /* 0x0000000400027202 */ /* 0x000fe20000000f00 */
[----:B------:R-:W-:-:S02]  /*1370*/  UIADD3 UR49, UR23, UR8, URZ ;  /* 0x0000000817317290 */ /* 0x000fc4000fffe03f */
[----:B------:R-:W-:Y:S02]  /*1380*/  USHF.R.S32.HI UR8, URZ, 0x7, UR33 ;  /* 0x000000073f087899 */ /* 0x000fe40008011421 */
[----:B------:R-:W-:Y:S01]  /*1390*/  IMAD.HI.U32 R0, R0, R2, RZ ;  /* 0x0000000200007227 */ /* 0x000fe200078e00ff */
[----:B------:R-:W-:Y:S02]  /*13a0*/  USHF.R.S32.HI UR7, URZ, 0x7, UR7 ;  /* 0x000000073f077899 */ /* 0x000fe40008011407 */
[----:B------:R-:W-:Y:S01]  /*13b0*/  UIMAD.WIDE.U32 UR20, UR10, UR6, URZ ;  /* 0x000000060a1472a5 */ /* 0x000fe2000f8e003f */
[----:B------:R-:W-:Y:S01]  /*13c0*/  IMAD.MOV R3, RZ, RZ, -R0 ;  /* 0x000000ffff037224 */ /* 0x000fe200078e0a00 */
[----:B------:R-:W-:Y:S02]  /*13d0*/  UIMAD UR19, UR11, UR6, URZ ;  /* 0x000000060b1372a4 */ /* 0x000fe4000f8e023f */
[----:B------:R-:W-:Y:S01]  /*13e0*/  USEL UR36, UR16, URZ, UP0 ;  /* 0x0000003f10247287 */ /* 0x000fe20008000000 */
[----:B------:R-:W-:Y:S01]  /*13f0*/  IMAD R2, R5, R3, R2 ;  /* 0x0000000305027224 */ /* 0x000fe200078e0202 */
[----:B------:R-:W-:Y:S01]  /*1400*/  UISETP.LT.AND UP0, UPT, UR8, UR7, UPT ;  /* 0x000000070800728c */ /* 0x000fe2000bf01270 */
[----:B------:R-:W-:Y:S01]  /*1410*/  ULDC UR38, c[0x0][0x2c4] ;  /* 0x0000b10000267ab9 */ /* 0x000fe20000000800 */
[----:B------:R-:W-:-:S02]  /*1420*/  @UP2 UIADD3 UR49, UR21, UR19, URZ ;  /* 0x0000001315312290 */ /* 0x000fc4000fffe03f */
[----:B------:R-:W-:Y:S01]  /*1430*/  ISETP.GT.U32.AND P1, PT, R5, R2, PT ;  /* 0x000000020500720c */ /* 0x000fe20003f24070 */
[----:B------:R-:W-:Y:S02]  /*1440*/  UIMAD UR50, UR58, UR44, URZ ;  /* 0x0000002c3a3272a4 */ /* 0x000fe4000f8e023f */
[----:B------:R-:W-:Y:S02]  /*1450*/  @UP3 UIMAD UR19, UR48, UR38, URZ ;  /* 0x00000026301332a4 */ /* 0x000fe4000f8e023f */
[----:B------:R-:W-:Y:S02]  /*1460*/  USEL UR44, UR8, UR7, UP0 ;  /* 0x00000007082c7287 */ /* 0x000fe40008000000 */
[----:B------:R-:W-:Y:S02]  /*1470*/  UISETP.NE.AND UP1, UPT, UR40, -0x1, UPT ;  /* 0xffffffff2800788c */ /* 0x000fe4000bf25270 */
[----:B------:R-:W-:Y:S02]  /*1480*/  @UP3 USEL UR19, UR19, UR6, !UP2 ;  /* 0x0000000613133287 */ /* 0x000fe4000d000000 */
[----:B------:R-:W-:-:S02]  /*1490*/  ULEA UR7, UR44, 0xffffff80, 0x7 ;  /* 0xffffff802c077891 */ /* 0x000fc4000f8e383f */
[----:B------:R-:W-:Y:S01]  /*14a0*/  @!P1 IMAD.IADD R2, R2, 0x1, -R5 ;  /* 0x0000000102029824 */ /* 0x000fe200078e0a05 */
[----:B------:R-:W-:Y:S01]  /*14b0*/  @UP3 ULDC UR8, c[0x0][0x2e4] ;  /* 0x0000b90000083ab9 */ /* 0x000fe20000000800 */
[----:B------:R-:W-:Y:S01]  /*14c0*/  USHF.R.S32.HI UR35, URZ, 0x1f, UR7 ;  /* 0x0000001f3f237899 */ /* 0x000fe20008011407 */
[----:B------:R-:W-:Y:S01]  /*14d0*/  @!P1 IADD3 R0, R0, 0x1, RZ ;  /* 0x0000000100009810 */ /* 0x000fe20007ffe0ff */
[----:B------:R-:W-:Y:S01]  /*14e0*/  @UP3 UIMAD UR33, UR58, UR8, UR19 ;  /* 0x000000083a2132a4 */ /* 0x000fe2000f8e0213 */
[----:B------:R-:W-:Y:S01]  /*14f0*/  ISETP.GE.U32.AND P0, PT, R2, R5, PT ;  /* 0x000000050200720c */ /* 0x000fe20003f06070 */
[----:B------:R-:W-:Y:S01]  /*1500*/  UIADD3 UR8, UP0, UR7, UR37, URZ ;  /* 0x0000002507087290 */ /* 0x000fe2000ff1e03f */
[----:B------:R-:W-:Y:S01]  /*1510*/  LOP3.LUT R2, R6, UR58, RZ, 0x3c, !PT ;  /* 0x0000003a06027c12 */ /* 0x000fe2000f8e3cff */
[----:B------:R-:W-:Y:S01]  /*1520*/  USEL UR57, UR22, UR20, !UP2 ;  /* 0x0000001416397287 */ /* 0x000fe2000d000000 */
[----:B------:R-:W-:Y:S01]  /*1530*/  PLOP3.LUT P1, PT, PT, PT, UP1, 0x80, 0x0 ;  /* 0x000000000000781c */ /* 0x000fe20003f2f018 */
[----:B------:R-:W-:Y:S01]  /*1540*/  @!UP3 UIMAD UR22, UR48, UR52, UR58 ;  /* 0x000000343016b2a4 */ /* 0x000fe2000f8e023a */
[----:B------:R-:W-:Y:S01]  /*1550*/  ISETP.GE.AND P2, PT, R2, RZ, PT ;  /* 0x000000ff0200720c */ /* 0x000fe20003f46270 */
[----:B------:R-:W-:Y:S01]  /*1560*/  ULDC.U8 UR39, c[0x0][0x480] ;  /* 0x0001200000277ab9 */ /* 0x000fe20000000000 */
[----:B------:R-:W-:-:S02]  /*1570*/  UIADD3.X UR19, UR35, UR36, URZ, UP0, !UPT ;  /* 0x0000002423137290 */ /* 0x000fc400087fe43f */
[----:B------:R-:W-:Y:S02]  /*1580*/  UIMAD UR11, UR11, UR8, URZ ;  /* 0x000000080b0b72a4 */ /* 0x000fe4000f8e023f */
[----:B------:R-:W-:Y:S01]  /*1590*/  @UP1 UIADD3 UR25, UR28, UR40, URZ ;  /* 0x000000281c191290 */ /* 0x000fe2000fffe03f */
[----:B------:R-:W-:Y:S01]  /*15a0*/  @P0 VIADD R0, R0, 0x1 ;  /* 0x0000000100000836 */ /* 0x000fe20000000000 */
[----:B------:R-:W-:Y:S01]  /*15b0*/  @UP1 UIADD3 UR31, UR28, UR40, URZ ;  /* 0x000000281c1f1290 */ /* 0x000fe2000fffe03f */
[----:B------:R-:W-:Y:S01]  /*15c0*/  PLOP3.LUT P0, PT, PT, PT, UP3, 0x80, 0x0 ;  /* 0x000000000000781c */ /* 0x000fe20003f0f038 */
[----:B------:R-:W-:Y:S01]  /*15d0*/  UISETP.NE.AND UP4, UPT, UR39, URZ, UPT ;  /* 0x0000003f2700728c */ /* 0x000fe2000bf85270 */
[----:B------:R-:W-:Y:S01]  /*15e0*/  IMAD.MOV.U32 R14, RZ, RZ, R0 ;  /* 0x000000ffff0e7224 */ /* 0x000fe200078e0000 */
[----:B------:R-:W-:Y:S01]  /*15f0*/  @!UP3 UIMAD UR33, UR22, UR38, URZ ;  /* 0x000000261621b2a4 */ /* 0x000fe2000f8e023f */
[----:B------:R-:W-:Y:S01]  /*1600*/  @UP1 ULDC.64 UR16, c[0x0][0x248] ;  /* 0x0000920000101ab9 */ /* 0x000fe20000000a00 */
[----:B------:R-:W-:Y:S01]  /*1610*/  @UP1 ULDC.64 UR14, c[0x0][0x250] ;  /* 0x00009400000e1ab9 */ /* 0x000fe20000000a00 */
[----:B------:R-:W-:Y:S01]  /*1620*/  UIMAD.WIDE.U32 UR38, UR10, UR8, URZ ;  /* 0x000000080a2672a5 */ /* 0x000fe2000f8e003f */
[----:B------:R-:W-:Y:S01]  /*1630*/  @!P2 IADD3 R14, -R14, RZ, RZ ;  /* 0x000000ff0e0ea210 */ /* 0x000fe20007ffe1ff */
[----:B------:R-:W-:Y:S01]  /*1640*/  UIMAD UR8, UR10, UR19, UR11 ;  /* 0x000000130a0872a4 */ /* 0x000fe2000f8e020b */
[----:B------:R-:W-:Y:S01]  /*1650*/  @!P3 LOP3.LUT R14, RZ, R6, RZ, 0x33, !PT ;  /* 0x00000006ff0eb212 */ /* 0x000fe200078e33ff */
[----:B------:R-:W-:-:S02]  /*1660*/  @UP1 UIMAD.WIDE.U32 UR20, UR25, UR16, URZ ;  /* 0x00000010191412a5 */ /* 0x000fc4000f8e003f */
[----:B------:R-:W-:Y:S02]  /*1670*/  @UP1 UIMAD.WIDE.U32 UR10, UR31, UR14, URZ ;  /* 0x0000000e1f0a12a5 */ /* 0x000fe4000f8e003f */
[----:B------:R-:W-:Y:S02]  /*1680*/  @UP1 UIMAD UR23, UR25, UR17, URZ ;  /* 0x00000011191712a4 */ /* 0x000fe4000f8e023f */
[----:B------:R-:W-:Y:S02]  /*1690*/  @UP1 UIMAD UR19, UR31, UR15, URZ ;  /* 0x0000000f1f1312a4 */ /* 0x000fe4000f8e023f */
[----:B------:R-:W-:Y:S02]  /*16a0*/  @!UP2 UIADD3 UR51, UR43, UR34, URZ ;  /* 0x000000222b33a290 */ /* 0x000fe4000fffe03f */
[----:B------:R-:W-:Y:S02]  /*16b0*/  USHF.R.S32.HI UR41, URZ, 0x1f, UR29 ;  /* 0x0000001f3f297899 */ /* 0x000fe4000801141d */
[----:B------:R-:W-:-:S02]  /*16c0*/  USHF.R.S32.HI UR54, URZ, 0x1f, UR50 ;  /* 0x0000001f3f367899 */ /* 0x000fc40008011432 */
[----:B------:R-:W-:Y:S02]  /*16d0*/  USEL UR56, UR32, URZ, UP4 ;  /* 0x0000003f20387287 */ /* 0x000fe4000a000000 */
[----:B------:R-:W-:Y:S02]  /*16e0*/  @UP1 UIADD3 UR36, UR11, UR19, URZ ;  /* 0x000000130b241290 */ /* 0x000fe4000fffe03f */
[----:B------:R-:W-:Y:S02]  /*16f0*/  USEL UR55, UR45, URZ, UP4 ;  /* 0x0000003f2d377287 */ /* 0x000fe4000a000000 */
        /* <DEDUP_REMOVED lines=17> */
.L_x_730:
        /* <DEDUP_REMOVED lines=13> */
.L_x_731:
        /* <DEDUP_REMOVED lines=11> */
.L_x_732:
[----:B------:R-:W-:Y:S02]  /*1990*/  ULDC UR6, c[0x0][0x270] ;  /* 0x00009c0000067ab9 */ /* 0x000fe40000000800 */
[----:B------:R-:W-:-:S04]  /*19a0*/  UIMAD UR6, UR48, UR6, UR58 ;  /* 0x00000006300672a4 */ /* 0x000fc8000f8e023a */
[----:B------:R-:W-:-:S12]  /*19b0*/  UIMAD UR6, UR6, UR61, URZ ;  /* 0x0000003d060672a4 */ /* 0x000fd8000f8e023f */
.L_x_733:
[----:B------:R-:W1:Y:S01]  /*19c0*/  S2R R0, SR_TID.X ;  /* 0x0000000000007919 */ /* 0x000e620000002100 */
[----:B------:R-:W2:Y:S01]  /*19d0*/  LDC.64 R4, c[0x0][0x420] ;  /* 0x00010800ff047b82 */ /* 0x000ea20000000a00 */
[--C-:B------:R-:W-:Y:S01]  /*19e0*/  SHF.R.S32.HI R21, RZ, 0x1f, R197.reuse ;  /* 0x0000001fff157819 */ /* 0x100fe200000114c5 */
[----:B------:R-:W-:Y:S01]  /*19f0*/  ULDC UR10, c[0x0][0x2dc] ;  /* 0x0000b700000a7ab9 */ /* 0x000fe20000000800 */
[----:B------:R-:W-:Y:S01]  /*1a00*/  IADD3 R2, P0, R197, UR8, RZ ;  /* 0x00000008c5027c10 */ /* 0x000fe2000ff1e0ff */
[----:B------:R-:W-:Y:S01]  /*1a10*/  ULDC UR11, c[0x0][0x270] ;  /* 0x00009c00000b7ab9 */ /* 0x000fe20000000800 */
[----:B------:R-:W-:Y:S01]  /*1a20*/  UIADD3 UR45, UR7, UR6, URZ ;  /* 0x00000006072d7290 */ /* 0x000fe2000fffe03f */
[----:B------:R-:W-:Y:S01]  /*1a30*/  IMAD.MOV.U32 R20, RZ, RZ, R197 ;  /* 0x000000ffff147224 */ /* 0x000fe200078e00c5 */
[----:B------:R-:W-:Y:S01]  /*1a40*/  IADD3.X R3, R21, UR51, RZ, P0, !PT ;  /* 0x0000003315037c10 */ /* 0x000fe200087fe4ff */
[----:B------:R-:W-:Y:S01]  /*1a50*/  UIADD3 UR6, UR7, UR33, URZ ;  /* 0x0000002107067290 */ /* 0x000fe2000fffe03f */
[----:B------:R-:W-:Y:S01]  /*1a60*/  BSSY B1, `(.L_x_729) ;  /* 0x0000ac4000017945 */ /* 0x000fe20003800000 */
[----:B------:R-:W-:-:S02]  /*1a70*/  UIMAD UR10, UR10, UR11, URZ ;  /* 0x0000000b0a0a72a4 */ /* 0x000fc4000f8e023f */
[----:B------:R-:W-:Y:S01]  /*1a80*/  UIADD3 UR11, -UR9, UR18, UR29 ;  /* 0x00000012090b7290 */ /* 0x000fe2000fffe11d */
[----:B------:R-:W-:Y:S01]  /*1a90*/  ULDC.64 UR22, c[0x0][0x2b0] ;  /* 0x0000ac0000167ab9 */ /* 0x000fe20000000a00 */
[----:B------:R-:W-:Y:S01]  /*1aa0*/  USHF.R.S32.HI UR47, URZ, 0x1f, UR58 ;  /* 0x0000001f3f2f7899 */ /* 0x000fe2000801143a */
[----:B------:R-:W-:Y:S01]  /*1ab0*/  ULDC UR46, c[0x0][0x398] ;  /* 0x0000e600002e7ab9 */ /* 0x000fe20000000800 */
[----:B------:R-:W-:Y:S01]  /*1ac0*/  UIMAD.WIDE UR22, UR6, 0x4, UR22 ;  /* 0x00000004061678a5 */ /* 0x000fe2000f8e0216 */
[----:B------:R-:W-:Y:S01]  /*1ad0*/  ULDC.64 UR20, c[0x0][0x428] ;  /* 0x00010a0000147ab9 */ /* 0x000fe20000000a00 */
[----:B------:R-:W-:Y:S01]  /*1ae0*/  UIADD3 UR6, UR11, -UR46, URZ ;  /* 0x8000002e0b067290 */ /* 0x000fe2000fffe03f */
[----:B------:R-:W-:Y:S01]  /*1af0*/  IMAD.U32 R9, RZ, RZ, UR20 ;  /* 0x00000014ff097e24 */ /* 0x000fe2000f8e00ff */
[----:B------:R-:W-:Y:S01]  /*1b00*/  USHF.L.U32 UR8, UR10, 0x7, URZ ;  /* 0x000000070a087899 */ /* 0x000fe2000800063f */
[----:B--2---:R-:W-:Y:S01]  /*1b10*/  IMAD.WIDE.U32 R2, R4, UR7, R2 ;  /* 0x0000000704027c25 */ /* 0x004fe2000f8e0002 */
[----:B------:R-:W-:-:S02]  /*1b20*/  UIMAD UR11, UR47, UR20, URZ ;  /* 0x000000142f0b72a4 */ /* 0x000fc4000f8e023f */
[----:B------:R-:W-:Y:S02]  /*1b30*/  USHF.R.S32.HI UR19, URZ, 0x1f, UR6 ;  /* 0x0000001f3f137899 */ /* 0x000fe40008011406 */
[----:B------:R-:W-:Y:S01]  /*1b40*/  UIADD3 UR37, UP2, UP0, UR38, UR8, UR50 ;  /* 0x0000000826257290 */ /* 0x000fe2000f85e032 */
[----:B-1----:R-:W-:Y:S01]  /*1b50*/  SHF.R.S32.HI R6, RZ, 0x1f, R0 ;  /* 0x0000001fff067819 */ /* 0x002fe20000011400 */
[----:B------:R-:W-:Y:S02]  /*1b60*/  UIMAD UR25, UR58, UR21, UR11 ;  /* 0x000000153a1972a4 */ /* 0x000fe4000f8e020b */
[----:B------:R-:W-:Y:S01]  /*1b70*/  USHF.R.S32.HI UR8, URZ, 0x1f, UR8 ;  /* 0x0000001f3f087899 */ /* 0x000fe20008011408 */
[CC--:B------:R-:W-:Y:S01]  /*1b80*/  LEA.HI R11, R6.reuse, R0.reuse, RZ, 0x5 ;  /* 0x00000000060b7211 */ /* 0x0c0fe200078f28ff */
[----:B------:R-:W-:Y:S01]  /*1b90*/  ULDC.64 UR32, c[0x0][0x258] ;  /* 0x0000960000207ab9 */ /* 0x000fe20000000a00 */
[----:B------:R-:W-:Y:S01]  /*1ba0*/  LEA.HI R6, R6, R0, RZ, 0x3 ;  /* 0x0000000006067211 */ /* 0x000fe200078f18ff */
[----:B------:R-:W-:Y:S01]  /*1bb0*/  ULEA.HI UR19, UR19, UR6, URZ, 0x7 ;  /* 0x0000000613137291 */ /* 0x000fe2000f8f383f */
[----:B------:R-:W-:Y:S01]  /*1bc0*/  LOP3.LUT R12, R11, 0xffffffe0, RZ, 0xc0, !PT ;  /* 0xffffffe00b0c7812 */ /* 0x000fe200078ec0ff */
[----:B------:R-:W-:-:S02]  /*1bd0*/  UIADD3.X UR8, UR52, UR8, UR54, UP2, UP0 ;  /* 0x0000000834087290 */ /* 0x000fc400097e0436 */
[----:B------:R-:W-:Y:S02]  /*1be0*/  UIMAD UR6, UR47, UR32, URZ ;  /* 0x000000202f0672a4 */ /* 0x000fe4000f8e023f */
[----:B------:R-:W-:Y:S01]  /*1bf0*/  IMAD.IADD R12, R0, 0x1, -R12 ;  /* 0x00000001000c7824 */ /* 0x000fe200078e0a0c */
[----:B------:R-:W-:Y:S01]  /*1c00*/  ULDC.64 UR20, c[0x0][0x400] ;  /* 0x0001000000147ab9 */ /* 0x000fe20000000a00 */
[----:B------:R-:W-:Y:S01]  /*1c10*/  IMAD R0, R4, UR35, RZ ;  /* 0x0000002304007c24 */ /* 0x000fe2000f8e02ff */
[----:B------:R-:W-:Y:S01]  /*1c20*/  UIMAD UR11, UR58, UR33, UR6 ;  /* 0x000000213a0b72a4 */ /* 0x000fe2000f8e0206 */
[----:B------:R-:W-:Y:S02]  /*1c30*/  ULDC.64 UR50, c[0x0][0x478] ;  /* 0x00011e0000327ab9 */ /* 0x000fe40000000a00 */
[----:B------:R-:W-:Y:S01]  /*1c40*/  IMAD R7, R5, UR7, R0 ;  /* 0x0000000705077c24 */ /* 0x000fe2000f8e0200 */
[----:B------:R-:W-:Y:S01]  /*1c50*/  SHF.R.S32.HI R0, RZ, 0x3, R6 ;  /* 0x00000003ff007819 */ /* 0x000fe20000011406 */
[----:B------:R-:W-:Y:S01]  /*1c60*/  ULDC.64 UR42, c[0x0][0x210] ;  /* 0x00008400002a7ab9 */ /* 0x000fe20000000a00 */
[----:B------:R-:W-:Y:S01]  /*1c70*/  ULDC.64 UR38, c[0x0][0x3e0] ;  /* 0x0000f80000267ab9 */ /* 0x000fe20000000a00 */
[----:B------:R-:W-:Y:S01]  /*1c80*/  IMAD.IADD R3, R3, 0x1, R7 ;  /* 0x0000000103037824 */ /* 0x000fe200078e0207 */
[----:B------:R-:W-:-:S02]  /*1c90*/  SHF.R.S32.HI R19, RZ, 0x1f, R0 ;  /* 0x0000001fff137819 */ /* 0x000fc40000011400 */
[----:B------:R-:W-:Y:S01]  /*1ca0*/  IADD3 R8, P0, R0, UR7, RZ ;  /* 0x0000000700087c10 */ /* 0x000fe2000ff1e0ff */
[----:B------:R-:W-:Y:S01]  /*1cb0*/  IMAD.WIDE.U32 R2, R9, UR58, R2 ;  /* 0x0000003a09027c25 */ /* 0x000fe2000f8e0002 */
[----:B------:R-:W-:Y:S01]  /*1cc0*/  SHF.R.S32.HI R9, RZ, 0x5, R11 ;  /* 0x00000005ff097819 */ /* 0x000fe2000001140b */
[----:B------:R-:W-:Y:S01]  /*1cd0*/  UIADD3 UR7, UP2, UP0, UR56, UR37, UR57 ;  /* 0x0000002538077290 */ /* 0x000fe2000f85e039 */
[----:B------:R-:W-:Y:S01]  /*1ce0*/  IADD3.X R6, R19, UR35, RZ, P0, !PT ;  /* 0x0000002313067c10 */ /* 0x000fe200087fe4ff */
[----:B------:R-:W-:Y:S01]  /*1cf0*/  VIADD R3, R3, UR25 ;  /* 0x0000001903037c36 */ /* 0x000fe20008000000 */
[----:B------:R-:W-:Y:S01]  /*1d00*/  USHF.R.S32.HI UR25, URZ, 0x7, UR19 ;  /* 0x000000073f197899 */ /* 0x000fe20008011413 */
[----:B------:R-:W-:Y:S01]  /*1d10*/  IMAD.U32 R11, RZ, RZ, UR32 ;  /* 0x00000020ff0b7e24 */ /* 0x000fe2000f8e00ff */
[----:B------:R-:W-:Y:S01]  /*1d20*/  UIADD3.X UR6, UR55, UR8, UR49, UP2, UP0 ;  /* 0x0000000837067290 */ /* 0x000fe200097e0431 */
[----:B------:R-:W-:Y:S01]  /*1d30*/  IMAD R10, R6, UR26, RZ ;  /* 0x0000001a060a7c24 */ /* 0x000fe2000f8e02ff */
[----:B------:R-:W-:Y:S01]  /*1d40*/  UISETP.LT.AND UP0, UPT, URZ, UR25, UPT ;  /* 0x000000193f00728c */ /* 0x000fe2000bf01270 */
[----:B------:R-:W-:-:S03]  /*1d50*/  IMAD.WIDE.U32 R6, R8, UR26, R20 ;  /* 0x0000001a08067c25 */ /* 0x000fc6000f8e0014 */
[----:B------:R-:W-:Y:S01]  /*1d60*/  USEL UR25, URZ, UR25, !UP0 ;  /* 0x000000193f197287 */ /* 0x000fe2000c000000 */
        /* <DEDUP_REMOVED lines=21> */
[----:B------:R-:W-:-:S02]  /*1ec0*/  UIADD3 UR11, UR44, -0x1, URZ ;  /* 0xffffffff2c0b7890 */ /* 0x000fc4000fffe03f */
[----:B------:R-:W-:Y:S01]  /*1ed0*/  LEA.HI.X R214, R2, UR43, R3, 0x1, P3 ;  /* 0x0000002b02d67c11 */ /* 0x000fe200098f0c03 */
[----:B------:R-:W-:Y:S01]  /*1ee0*/  UMOV UR23, UR6 ;  /* 0x0000000600177c82 */ /* 0x000fe20008000000 */
[----:B------:R-:W-:Y:S01]  /*1ef0*/  LEA.HI.X R215, R6, UR39, R7, 0x1, P2 ;  /* 0x0000002706d77c11 */ /* 0x000fe200090f0c07 */
[----:B------:R-:W-:Y:S02]  /*1f00*/  UMOV UR22, UR7 ;  /* 0x0000000700167c82 */ /* 0x000fe40008000000 */
        /* <DEDUP_REMOVED lines=20> */
.L_x_735:
        /* <DEDUP_REMOVED lines=20> */
.L_x_736:
        /* <DEDUP_REMOVED lines=10> */
[----:B------:R-:W-:Y:S01]  /*2230*/  ISETP.GE.OR P2, PT, R4, UR9, P3 ;  /* 0x0000000904007c0c */ /* 0x000fe20009f46670 */
[----:B------:R-:W-:Y:S01]  /*2240*/  ULDC.64 UR14, c[0x0][0x468] ;  /* 0x00011a00000e7ab9 */ /* 0x000fe20000000a00 */
[----:B------:R-:W-:Y:S01]  /*2250*/  ISETP.GE.OR P1, PT, R5, UR9, P3 ;  /* 0x0000000905007c0c */ /* 0x000fe20009f26670 */
[----:B------:R-:W-:Y:S01]  /*2260*/  VIADD R5, R0, 0x60 ;  /* 0x0000006000057836 */ /* 0x000fe20000000000 */
[----:B------:R-:W-:Y:S01]  /*2270*/  MOV R4, UR8 ;  /* 0x0000000800047c02 */ /* 0x000fe20008000f00 */
[----:B------:R-:W-:Y:S01]  /*2280*/  UIMAD UR8, UR20, UR14, URZ ;  /* 0x0000000e140872a4 */ /* 0x000fe2000f8e023f */
[----:B------:R-:W-:-:S03]  /*2290*/  IADD3 R2, P0, R2, UR18, RZ ;  /* 0x0000001202027c10 */ /* 0x000fc6000ff1e0ff */
[----:B------:R-:W-:Y:S01]  /*22a0*/  UIMAD UR15, UR58, UR15, UR8 ;  /* 0x0000000f3a0f72a4 */ /* 0x000fe2000f8e0208 */
[----:B------:R-:W-:Y:S01]  /*22b0*/  IADD3.X R3, R3, UR19, R4, P0, !PT ;  /* 0x0000001303037c10 */ /* 0x000fe200087fe404 */
[----:B------:R-:W-:Y:S01]  /*22c0*/  IMAD.U32 R4, RZ, RZ, UR14 ;  /* 0x0000000eff047e24 */ /* 0x000fe2000f8e00ff */
[----:B------:R-:W-:Y:S02]  /*22d0*/  ISETP.GE.OR P0, PT, R5, UR9, P3 ;  /* 0x0000000905007c0c */ /* 0x000fe40009f06670 */
        /* <DEDUP_REMOVED lines=14> */
.L_x_738:
[----:B------:R-:W-:Y:S05]  /*23c0*/  BSYNC B0 ;  /* 0x0000000000007941 */ /* 0x000fea0003800000 */
.L_x_737:
        /* <DEDUP_REMOVED lines=14> */
.L_x_740:
[----:B------:R-:W-:Y:S05]  /*24b0*/  BSYNC B0 ;  /* 0x0000000000007941 */ /* 0x000fea0003800000 */
.L_x_739:
        /* <DEDUP_REMOVED lines=14> */
.L_x_742:
[----:B------:R-:W-:Y:S05]  /*25a0*/  BSYNC B0 ;  /* 0x0000000000007941 */ /* 0x000fea0003800000 */
.L_x_741:
        /* <DEDUP_REMOVED lines=14> */
.L_x_744:
[----:B------:R-:W-:Y:S05]  /*2690*/  BSYNC B0 ;  /* 0x0000000000007941 */ /* 0x000fea0003800000 */
.L_x_743:
        /* <DEDUP_REMOVED lines=26> */
.L_x_746:
[----:B------:R-:W-:Y:S05]  /*2840*/  BSYNC B0 ;  /* 0x0000000000007941 */ /* 0x000fea0003800000 */
.L_x_745:
        /* <DEDUP_REMOVED lines=14> */
.L_x_748:
[----:B------:R-:W-:Y:S05]  /*2930*/  BSYNC B0 ;  /* 0x0000000000007941 */ /* 0x000fea0003800000 */
.L_x_747:
        /* <DEDUP_REMOVED lines=14> */
.L_x_750:
[----:B------:R-:W-:Y:S05]  /*2a20*/  BSYNC B0 ;  /* 0x0000000000007941 */ /* 0x000fea0003800000 */
.L_x_749:
        /* <DEDUP_REMOVED lines=14> */
.L_x_734:
        /* <DEDUP_REMOVED lines=32> */
.L_x_753:
[----:B------:R-:W-:Y:S05]  /*2d10*/  BSYNC B0 ;  /* 0x0000000000007941 */ /* 0x000fea0003800000 */
.L_x_752:
        /* <DEDUP_REMOVED lines=14> */
.L_x_755:
[----:B------:R-:W-:Y:S05]  /*2e00*/  BSYNC B0 ;  /* 0x0000000000007941 */ /* 0x000fea0003800000 */
.L_x_754:
        /* <DEDUP_REMOVED lines=13> */
.L_x_757:
[----:B------:R-:W-:Y:S05]  /*2ee0*/  BSYNC B0 ;  /* 0x0000000000007941 */ /* 0x000fea0003800000 */
.L_x_756:
        /* <DEDUP_REMOVED lines=16> */
.L_x_759:
[----:B------:R-:W-:Y:S05]  /*2ff0*/  BSYNC B0 ;  /* 0x0000000000007941 */ /* 0x000fea0003800000 */
.L_x_758:
        /* <DEDUP_REMOVED lines=19> */
.L_x_761:
[----:B------:R-:W-:Y:S05]  /*3130*/  BSYNC B0 ;  /* 0x0000000000007941 */ /* 0x000fea0003800000 */
.L_x_760:
        /* <DEDUP_REMOVED lines=21> */
.L_x_763:
[----:B------:R-:W-:Y:S05]  /*3290*/  BSYNC B0 ;  /* 0x0000000000007941 */ /* 0x000fea0003800000 */
.L_x_762:
        /* <DEDUP_REMOVED lines=21> */
.L_x_765:
[----:B------:R-:W-:Y:S05]  /*33f0*/  BSYNC B0 ;  /* 0x0000000000007941 */ /* 0x000fea0003800000 */
.L_x_764:
        /* <DEDUP_REMOVED lines=23> */
.L_x_767:
[----:B------:R-:W-:Y:S05]  /*3570*/  BSYNC B0 ;  /* 0x0000000000007941 */ /* 0x000fea0003800000 */
.L_x_766:
[----:B------:R-:W-:Y:S01]  /*3580*/  UIMAD UR7, UR41, UR16, URZ ;  /* 0x00000010290772a4 */ /* 0x000fe2000f8e023f */
[----:B---3--:R-:W-:Y:S01]  /*3590*/  IMAD.WIDE.U32 R4, R8, UR29, R20 ;  /* 0x0000001d08047c25 */ /* 0x008fe2000f8e0014 */
[----:B------:R-:W-:Y:S01]  /*35a0*/  ULDC.64 UR26, c[0x0][0x260] ;  /* 0x00009800001a7ab9 */ /* 0x000fe20000000a00 */
[----:B------:R-:W-:Y:S01]  /*35b0*/  BSSY B0, `(.L_x_768) ;  /* 0x0000028000007945 */ /* 0x000fe20003800000 */
[----:B------:R-:W-:Y:S01]  /*35c0*/  UIMAD UR8, UR29, UR17, UR7 ;  /* 0x000000111d0872a4 */ /* 0x000fe2000f8e0207 */
[C---:B------:R-:W-:Y:S01]  /*35d0*/  VIADD R6, R245.reuse, 0x8 ;  /* 0x00000008f5067836 */ /* 0x040fe20000000000 */
[----:B------:R-:W-:Y:S01]  /*35e0*/  UIMAD UR7, UR24, -0x80, UR9 ;  /* 0xffffff80180778a4 */ /* 0x000fe2000f8e0209 */
[----:B------:R-:W-:Y:S01]  /*35f0*/  IADD3 R4, P0, R4, UR30, RZ ;  /* 0x0000001e04047c10 */ /* 0x000fe2000ff1e0ff */
[----:B------:R-:W-:Y:S02]  /*3600*/  VIADD R10, R245, 0x48 ;  /* 0x00000048f50a7836 */ /* 0x000fe40000000000 */
[----:B------:R-:W-:-:S02]  /*3610*/  IMAD.U32 R3, RZ, RZ, UR8 ;  /* 0x00000008ff037e24 */ /* 0x000fc4000f8e00ff */
[----:B------:R-:W-:Y:S02]  /*3620*/  ISETP.GE.AND P5, PT, R0, UR7, PT ;  /* 0x0000000700007c0c */ /* 0x000fe4000bfa6270 */
[----:B------:R-:W-:Y:S02]  /*3630*/  ISETP.GE.AND P6, PT, R10, UR6, PT ;  /* 0x000000060a007c0c */ /* 0x000fe4000bfc6270 */
[----:B------:R-:W-:Y:S01]  /*3640*/  IADD3.X R5, R5, UR31, R3, P0, !PT ;  /* 0x0000001f05057c10 */ /* 0x000fe200087fe403 */
[----:B------:R-:W-:Y:S01]  /*3650*/  IMAD R3, R15, UR26, RZ ;  /* 0x0000001a0f037c24 */ /* 0x000fe2000f8e02ff */
[----:B------:R-:W-:Y:S01]  /*3660*/  ISETP.GE.AND P0, PT, R6, UR6, PT ;  /* 0x0000000606007c0c */ /* 0x000fe2000bf06270 */
[C---:B------:R-:W-:Y:S02]  /*3670*/  VIADD R6, R245.reuse, 0x40 ;  /* 0x00000040f5067836 */ /* 0x040fe40000000000 */
[C---:B------:R-:W-:Y:S01]  /*3680*/  IMAD R3, R14.reuse, UR27, R3 ;  /* 0x0000001b0e037c24 */ /* 0x040fe2000f8e0203 */
[----:B------:R-:W-:Y:S01]  /*3690*/  P2R R13, PR, RZ, 0x1 ;  /* 0x00000001ff0d7803 */ /* 0x000fe20000000000 */
[----:B------:R-:W-:Y:S01]  /*36a0*/  IMAD.WIDE.U32 R4, R14, UR26, R4 ;  /* 0x0000001a0e047c25 */ /* 0x000fe2000f8e0004 */
[----:B------:R-:W-:Y:S01]  /*36b0*/  ISETP.GE.AND P2, PT, R6, UR6, PT ;  /* 0x0000000606007c0c */ /* 0x000fe2000bf46270 */
[----:B------:R3:W-:Y:S01]  /*36c0*/  @P5 STS.128 [R2+0xc000], RZ ;  /* 0x00c000ff02005388 */ /* 0x0007e20000000c00 */
[----:B------:R-:W-:Y:S01]  /*36d0*/  ISETP.GE.AND P0, PT, R245, UR6, PT ;  /* 0x00000006f5007c0c */ /* 0x000fe2000bf06270 */
[----:B------:R-:W-:Y:S01]  /*36e0*/  IMAD.IADD R3, R5, 0x1, R3 ;  /* 0x0000000105037824 */ /* 0x000fe200078e0203 */
[----:B------:R-:W-:-:S02]  /*36f0*/  P2R R11, PR, RZ, 0x4 ;  /* 0x00000004ff0b7803 */ /* 0x000fc40000000000 */
[----:B------:R-:W-:Y:S01]  /*3700*/  P2R R12, PR, RZ, 0x1 ;  /* 0x00000001ff0c7803 */ /* 0x000fe20000000000 */
[----:B------:R-:W-:Y:S08]  /*3710*/  @P5 BRA `(.L_x_769) ;  /* 0x0000000000445947 */ /* 0x000ff00003800000 */
        /* <DEDUP_REMOVED lines=17> */
.L_x_769:
[----:B------:R-:W-:Y:S05]  /*3830*/  BSYNC B0 ;  /* 0x0000000000007941 */ /* 0x000fea0003800000 */
.L_x_768:
        /* <DEDUP_REMOVED lines=23> */
.L_x_771:
[----:B------:R-:W-:Y:S05]  /*39b0*/  BSYNC B0 ;  /* 0x0000000000007941 */ /* 0x000fea0003800000 */
.L_x_770:
        /* <DEDUP_REMOVED lines=23> */
.L_x_773:
[----:B------:R-:W-:Y:S05]  /*3b30*/  BSYNC B0 ;  /* 0x0000000000007941 */ /* 0x000fea0003800000 */
.L_x_772:
        /* <DEDUP_REMOVED lines=23> */
.L_x_775:
[----:B------:R-:W-:Y:S05]  /*3cb0*/  BSYNC B0 ;  /* 0x0000000000007941 */ /* 0x000fea0003800000 */
.L_x_774:
        /* <DEDUP_REMOVED lines=32> */
.L_x_777:
[----:B------:R-:W-:Y:S05]  /*3ec0*/  BSYNC B0 ;  /* 0x0000000000007941 */ /* 0x000fea0003800000 */
.L_x_776:
        /* <DEDUP_REMOVED lines=22> */
.L_x_779:
[----:B------:R-:W-:Y:S05]  /*4030*/  BSYNC B0 ;  /* 0x0000000000007941 */ /* 0x000fea0003800000 */
.L_x_778:
        /* <DEDUP_REMOVED lines=22> */
.L_x_781:
[----:B------:R-:W-:Y:S05]  /*41a0*/  BSYNC B0 ;  /* 0x0000000000007941 */ /* 0x000fea0003800000 */
.L_x_780:
        /* <DEDUP_REMOVED lines=22> */
.L_x_783:
[----:B------:R-:W-:Y:S05]  /*4310*/  BSYNC B0 ;  /* 0x0000000000007941 */ /* 0x000fea0003800000 */
.L_x_782:
[----:B------:R-:W-:Y:S01]  /*4320*/  ULDC.64 UR14, c[0x0][0x3c8] ;  /* 0x0000f200000e7ab9 */ /* 0x000fe20000000a00 */
[----:B------:R-:W-:Y:S01]  /*4330*/  USHF.R.S32.HI UR6, URZ, 0x1f, UR58 ;  /* 0x0000001f3f067899 */ /* 0x000fe2000801143a */
[----:B-1----:R-:W2:Y:S01]  /*4340*/  LDL R8, [R1+0x4] ;  /* 0x0000040001087983 */ /* 0x002ea20000100800 */
[----:B------:R-:W-:Y:S01]  /*4350*/  UISETP.NE.U32.AND UP1, UPT, UR14, URZ, UPT ;  /* 0x0000003f0e00728c */ /* 0x000fe2000bf25070 */
[----:B------:R-:W-:Y:S02]  /*4360*/  SHF.R.S32.HI R7, RZ, 0x1f, R245 ;  /* 0x0000001fff077819 */ /* 0x000fe400000114f5 */
[----:B------:R-:W-:Y:S01]  /*4370*/  SHF.R.S32.HI R5, RZ, 0x1f, R10 ;  /* 0x0000001fff057819 */ /* 0x000fe2000001140a */
[----:B------:R-:W-:Y:S01]  /*4380*/  UISETP.NE.AND.EX UP1, UPT, UR15, URZ, UPT, UP1 ;  /* 0x0000003f0f00728c */ /* 0x000fe2000bf25310 */
[----:B------:R-:W-:Y:S01]  /*4390*/  IMAD.MOV.U32 R242, RZ, RZ, 0x7f800000 ;  /* 0x7f800000fff27424 */ /* 0x000fe200078e00ff */
[----:B------:R-:W0:Y:S01]  /*43a0*/  LDGDEPBAR ;  /* 0x00000000000079af */ /* 0x000e220000000000 */
[----:B------:R-:W-:-:S02]  /*43b0*/  ISETP.NE.AND P5, PT, R12, RZ, PT ;  /* 0x000000ff0c00720c */ /* 0x000fc40003fa5270 */
[----:B------:R-:W-:Y:S02]  /*43c0*/  ISETP.NE.AND P4, PT, R13, RZ, PT ;  /* 0x000000ff0d00720c */ /* 0x000fe40003f85270 */
[----:B------:R-:W-:Y:S01]  /*43d0*/  ISETP.NE.AND P3, PT, R11, RZ, PT ;  /* 0x000000ff0b00720c */ /* 0x000fe20003f65270 */
[----:B------:R-:W-:Y:S01]  /*43e0*/  IMAD.MOV.U32 R243, RZ, RZ, 0x7f800000 ;  /* 0x7f800000fff37424 */ /* 0x000fe200078e00ff */
[----:B------:R-:W-:Y:S01]  /*43f0*/  PLOP3.LUT P0, PT, PT, PT, UP1, 0x80, 0x0 ;  /* 0x000000000000781c */ /* 0x000fe20003f0f018 */
[----:B------:R-:W-:Y:S01]  /*4400*/  IMAD.MOV.U32 R244, RZ, RZ, 0x7f800000 ;  /* 0x7f800000fff47424 */ /* 0x000fe200078e00ff */
[----:B------:R-:W-:Y:S01]  /*4410*/  @UP1 ULDC.64 UR16, c[0x0][0x3d0] ;  /* 0x0000f40000101ab9 */ /* 0x000fe20000000a00 */
[----:B------:R-:W-:Y:S01]  /*4420*/  @UP1 UMOV UR7, UR6 ;  /* 0x0000000600071c82 */ /* 0x000fe20008000000 */
[----:B------:R-:W-:Y:S01]  /*4430*/  @UP1 UIMAD UR8, UR60, UR16, URZ ;  /* 0x000000103c0812a4 */ /* 0x000fe2000f8e023f */
[----:B------:R-:W-:Y:S01]  /*4440*/  @UP1 UMOV UR6, UR58 ;  /* 0x0000003a00061c82 */ /* 0x000fe20008000000 */
[----:B------:R-:W-:Y:S01]  /*4450*/  IMAD.MOV.U32 R241, RZ, RZ, 0x7f800000 ;  /* 0x7f800000fff17424 */ /* 0x000fe200078e00ff */
[----:B------:R-:W-:-:S02]  /*4460*/  @UP1 UIMAD.WIDE.U32 UR6, UR48, UR16, UR6 ;  /* 0x00000010300612a5 */ /* 0x000fc4000f8e0006 */
[----:B------:R-:W-:Y:S02]  /*4470*/  @UP1 UIMAD UR17, UR48, UR17, UR8 ;  /* 0x00000011301112a4 */ /* 0x000fe4000f8e0208 */
[----:B------:R-:W-:Y:S02]  /*4480*/  @UP1 ULEA UR14, UP0, UR6, UR14, 0x2 ;  /* 0x0000000e060e1291 */ /* 0x000fe4000f80103f */
[----:B------:R-:W-:Y:S01]  /*4490*/  @UP1 UIADD3 UR7, UR7, UR17, URZ ;  /* 0x0000001107071290 */ /* 0x000fe2000fffe03f */
[----:B------:R-:W-:Y:S01]  /*44a0*/  ULDC UR27, c[0x0][0x2d0] ;  /* 0x0000b400001b7ab9 */ /* 0x000fe20000000800 */
[----:B------:R-:W-:Y:S02]  /*44b0*/  ULDC UR31, c[0x0][0x398] ;  /* 0x0000e600001f7ab9 */ /* 0x000fe40000000800 */
[----:B------:R-:W-:Y:S01]  /*44c0*/  @UP1 ULEA.HI.X UR15, UR6, UR15, UR7, 0x2, UP0 ;  /* 0x0000000f060f1291 */ /* 0x000fe200080f1407 */
[----:B--234-:R-:W-:Y:S01]  /*44d0*/  IMAD.U32 R2, RZ, RZ, UR14 ;  /* 0x0000000eff027e24 */ /* 0x01cfe2000f8e00ff */
[----:B------:R-:W-:Y:S01]  /*44e0*/  SHF.L.U64.HI R0, R245, 0x2, R7 ;  /* 0x00000002f5007819 */ /* 0x000fe20000010207 */
[----:B------:R-:W-:Y:S01]  /*44f0*/  @UP1 ULDC UR6, c[0x0][0x2e8] ;  /* 0x0000ba0000061ab9 */ /* 0x000fe20000000800 */
[----:B------:R-:W-:-:S02]  /*4500*/  ULDC UR30, c[0x0][0x2dc] ;  /* 0x0000b700001e7ab9 */ /* 0x000fc40000000800 */
[----:B------:R-:W-:-:S05]  /*4510*/  IMAD.U32 R3, RZ, RZ, UR15 ;  /* 0x0000000fff037e24 */ /* 0x000fca000f8e00ff */
[----:B------:R1:W2:Y:S02]  /*4520*/  @P0 LDG.E R6, desc[UR12][R2.64] ;  /* 0x0000000c02060981 */ /* 0x0002a4000c1e1900 */
[----:B-1----:R-:W-:-:S05]  /*4530*/  IMAD.SHL.U32 R2, R245, 0x4, RZ ;  /* 0x00000004f5027824 */ /* 0x002fca00078e00ff */
[----:B------:R-:W-:-:S04]  /*4540*/  IADD3 R2, P2, R2, UR21, RZ ;  /* 0x0000001502027c10 */ /* 0x000fc8000ff5e0ff */
[----:B------:R-:W-:Y:S02]  /*4550*/  IADD3.X R3, R0, UR20, RZ, P2, !PT ;  /* 0x0000001400037c10 */ /* 0x000fe400097fe4ff */
[----:B------:R-:W-:Y:S01]  /*4560*/  @!P6 LEA R4, P2, R10, UR21, 0x2 ;  /* 0x000000150a04ec11 */ /* 0x000fe2000f8410ff */
[----:B------:R-:W2:Y:S01]  /*4570*/  @P0 MUFU.RCP R0, UR6 ;  /* 0x0000000600000d08 */ /* 0x000ea20008001000 */
[----:B------:R-:W-:Y:S01]  /*4580*/  VIADD R181, R190, 0x2000 ;  /* 0x00002000beb57836 */ /* 0x000fe20000000000 */
[----:B------:R-:W5:Y:S01]  /*4590*/  @!P5 LDG.E R243, desc[UR12][R2.64] ;  /* 0x0000000c02f3d981 */ /* 0x000f62000c1e1900 */
[----:B------:R-:W-:Y:S01]  /*45a0*/  @!P6 LEA.HI.X R5, R10, UR20, R5, 0x2, P2 ;  /* 0x000000140a05ec11 */ /* 0x000fe200090f1405 */
[----:B------:R-:W-:Y:S02]  /*45b0*/  VIADD R187, R189, 0x2000 ;  /* 0x00002000bdbb7836 */ /* 0x000fe40000000000 */
[----:B------:R-:W5:Y:S04]  /*45c0*/  @!P4 LDG.E R244, desc[UR12][R2.64+0x20] ;  /* 0x0000200c02f4c981 */ /* 0x000f68000c1e1900 */
[----:B------:R-:W5:Y:S01]  /*45d0*/  @!P6 LDG.E R242, desc[UR12][R4.64] ;  /* 0x0000000c04f2e981 */ /* 0x000f62000c1e1900 */
[----:B------:R-:W-:Y:S01]  /*45e0*/  IMAD.MOV.U32 R188, RZ, RZ, 0x20 ;  /* 0x00000020ffbc7424 */ /* 0x000fe200078e00ff */
[----:B------:R-:W-:Y:S01]  /*45f0*/  UIADD3 UR6, UR29, UR18, URZ ;  /* 0x000000121d067290 */ /* 0x000fe2000fffe03f */
[----:B------:R-:W-:Y:S01]  /*4600*/  IMAD.MOV.U32 R182, RZ, RZ, 0x40 ;  /* 0x00000040ffb67424 */ /* 0x000fe200078e00ff */
[----:B------:R1:W5:Y:S01]  /*4610*/  @!P3 LDG.E R241, desc[UR12][R2.64+0x100] ;  /* 0x0001000c02f1b981 */ /* 0x000362000c1e1900 */
[----:B------:R-:W-:Y:S01]  /*4620*/  IMAD.MOV.U32 R247, RZ, RZ, 0x40 ;  /* 0x00000040fff77424 */ /* 0x000fe200078e00ff */
[----:B------:R-:W-:-:S02]  /*4630*/  SEL R181, R181, R190, !P1 ;  /* 0x000000beb5b57207 */ /* 0x000fc40004800000 */
[----:B------:R-:W-:Y:S01]  /*4640*/  SEL R187, R187, R189, !P1 ;  /* 0x000000bdbbbb7207 */ /* 0x000fe20004800000 */
[----:B------:R-:W-:Y:S01]  /*4650*/  UIADD3 UR26, -UR9, 0x80, UR6 ;  /* 0x00000080091a7890 */ /* 0x000fe2000fffe106 */
[----:B------:R-:W-:Y:S01]  /*4660*/  IMAD.SHL.U32 R250, R245, 0x4, RZ ;  /* 0x00000004f5fa7824 */ /* 0x000fe200078e00ff */
        /* <DEDUP_REMOVED lines=32> */
[----:B------:R-:W-:Y:S01]  /*4870*/  SHF.L.U64.HI R249, R245, 0x2, R7 ;  /* 0x00000002f5f97819 */ /* 0x000fe20000010207 */
[----:B------:R-:W-:Y:S01]  /*4880*/  ULDC UR10, c[0x0][0x394] ;  /* 0x0000e500000a7ab9 */ /* 0x000fe20000000800 */
[----:B------:R-:W-:Y:S01]  /*4890*/  LEA R181, R181, UR4, 0x1 ;  /* 0x00000004b5b57c11 */ /* 0x000fe2000f8e08ff */
[----:B------:R-:W-:Y:S01]  /*48a0*/  IMAD.MOV.U32 R204, RZ, RZ, R203 ;  /* 0x000000ffffcc7224 */ /* 0x000fe200078e00cb */
[----:B------:R-:W-:Y:S01]  /*48b0*/  LEA R187, R187, UR4, 0x1 ;  /* 0x00000004bbbb7c11 */ /* 0x000fe2000f8e08ff */
[----:B------:R-:W-:Y:S01]  /*48c0*/  UMOV UR6, URZ ;  /* 0x0000003f00067c82 */ /* 0x000fe20008000000 */
[----:B------:R-:W-:Y:S01]  /*48d0*/  UMOV UR19, UR10 ;  /* 0x0000000a00137c82 */ /* 0x000fe20008000000 */
[----:B------:R-:W-:Y:S01]  /*48e0*/  UIADD3 UR26, UR26, -UR46, URZ ;  /* 0x8000002e1a1a7290 */ /* 0x000fe2000fffe03f */
[----:B------:R-:W-:Y:S01]  /*48f0*/  ULDC UR29, c[0x0][0x270] ;  /* 0x00009c00001d7ab9 */ /* 0x000fe20000000800 */
[----:B------:R-:W-:Y:S01]  /*4900*/  ULDC UR10, c[0x0][0x2ec] ;  /* 0x0000bb00000a7ab9 */ /* 0x000fe20000000800 */
[----:B------:R-:W-:-:S02]  /*4910*/  LOP3.LUT P3, RZ, R8, 0x4, RZ, 0xc0, !PT ;  /* 0x0000000408ff7812 */ /* 0x000fc4000786c0ff */
[----:B------:R-:W-:Y:S02]  /*4920*/  LOP3.LUT P2, RZ, R8, 0x4, RZ, 0xc0, !PT ;  /* 0x0000000408ff7812 */ /* 0x000fe4000784c0ff */
[----:B------:R-:W-:Y:S02]  /*4930*/  SEL R182, R182, 0xffffffc0, !P3 ;  /* 0xffffffc0b6b67807 */ /* 0x000fe40005800000 */
[----:B------:R-:W-:Y:S01]  /*4940*/  SEL R247, R247, 0xffffffc0, !P2 ;  /* 0xffffffc0f7f77807 */ /* 0x000fe20005000000 */
[----:B--2---:R-:W-:-:S05]  /*4950*/  @P0 FMUL.FTZ R0, R6, R0 ;  /* 0x0000000006000220 */ /* 0x004fca0000410000 */
[----:B------:R-:W-:Y:S01]  /*4960*/  @P0 R2UR UR7, R0 ;  /* 0x00000000000702ca */ /* 0x000fe200000e0000 */
[----:B------:R-:W-:Y:S01]  /*4970*/  VIADD R0, R245, 0xffffff80 ;  /* 0xffffff80f5007836 */ /* 0x000fe20000000000 */
[----:B------:R-:W-:-:S04]  /*4980*/  LOP3.LUT P0, RZ, R8, 0x2, RZ, 0xc0, !PT ;  /* 0x0000000208ff7812 */ /* 0x000fc8000780c0ff */
[----:B-1----:R-:W-:Y:S01]  /*4990*/  SHF.R.S32.HI R2, RZ, 0x1f, R0 ;  /* 0x0000001fff027819 */ /* 0x002fe20000011400 */
[----:B------:R-:W-:Y:S01]  /*49a0*/  IMAD.SHL.U32 R246, R0, 0x4, RZ ;  /* 0x0000000400f67824 */ /* 0x000fe200078e00ff */
[----:B------:R-:W-:Y:S02]  /*49b0*/  SEL R188, R188, 0xffffffe0, !P0 ;  /* 0xffffffe0bcbc7807 */ /* 0x000fe40004000000 */
[----:B------:R-:W-:-:S03]  /*49c0*/  SHF.L.U64.HI R248, R0, 0x2, R2 ;  /* 0x0000000200f87819 */ /* 0x000fc60000010202 */
[----:B------:R-:W-:-:S05]  /*49d0*/  @UP1 UMOV UR6, UR7 ;  /* 0x0000000700061c82 */ /* 0x000fca0008000000 */
.L_x_788:
[----:B------:R-:W0:Y:S01]  /*49e0*/  LDGDEPBAR ;  /* 0x00000000000079af */ /* 0x000e220000000000 */
[C---:B------:R-:W-:Y:S01]  /*49f0*/  IMAD.IADD R0, R187.reuse, 0x1, R188 ;  /* 0x00000001bb007824 */ /* 0x040fe200078e02bc */
[----:B------:R-:W-:Y:S01]  /*4a00*/  IADD3 R2, P0, R250, UR23, RZ ;  /* 0x00000017fa027c10 */ /* 0x000fe2000ff1e0ff */
[--C-:B------:R-:W-:Y:S01]  /*4a10*/  IMAD.IADD R164, R187, 0x1, R182.reuse ;  /* 0x00000001bba47824 */ /* 0x100fe200078e02b6 */
[----:B------:R-:W-:Y:S02]  /*4a20*/  USHF.L.U32 UR7, UR11, 0x7, URZ ;  /* 0x000000070b077899 */ /* 0x000fe4000800063f */
[----:B------:R-:W-:Y:S01]  /*4a30*/  IADD3.X R3, R249, UR22, RZ, P0, !PT ;  /* 0x00000016f9037c10 */ /* 0x000fe200087fe4ff */
[----:B------:R-:W-:Y:S01]  /*4a40*/  ULDC UR8, c[0x0][0x394] ;  /* 0x0000e50000087ab9 */ /* 0x000fe20000000800 */
[----:B------:R-:W-:Y:S01]  /*4a50*/  UISETP.GE.AND UP0, UPT, UR7, UR26, UPT ;  /* 0x0000001a0700728c */ /* 0x000fe2000bf06270 */
[----:B------:R-:W-:Y:S01]  /*4a60*/  UMOV UR14, UR8 ;  /* 0x00000008000e7c82 */ /* 0x000fe20008000000 */
        /* <DEDUP_REMOVED lines=32> */
[----:B-----5:R-:W5:Y:S04]  /*4c70*/  LDG.E R195, desc[UR12][R2.64] ;  /* 0x0000000c02c37981 */ /* 0x020f68000c1e1900 */
[----:B------:R-:W5:Y:S01]  /*4c80*/  LDG.E R196, desc[UR12][R2.64+0x20] ;  /* 0x0000200c02c47981 */ /* 0x000f62000c1e1900 */
[-C--:B------:R-:W-:Y:S03]  /*4c90*/  HMMA.16816.F32 R60, R60, R134.reuse, RZ ;  /* 0x000000863c3c723c */ /* 0x080fe600000018ff */
[----:B------:R-:W5:Y:S03]  /*4ca0*/  LDG.E R194, desc[UR12][R2.64+0x100] ;  /* 0x0001000c02c27981 */ /* 0x000f66000c1e1900 */
[----:B------:R-:W-:Y:S01]  /*4cb0*/  HMMA.16816.F32 R64, R64, R134, RZ ;  /* 0x000000864040723c */ /* 0x000fe200000018ff */
[----:B------:R-:W4:Y:S05]  /*4cc0*/  LDSM.16.M88.4 R132, [R164] ;  /* 0x00000000a484783b */ /* 0x000f2a0000000200 */
[-C--:B-1----:R-:W-:Y:S03]  /*4cd0*/  HMMA.16816.F32 R4, R136, R140.reuse, R4 ;  /* 0x0000008c8804723c */ /* 0x082fe60000001804 */
[----:B------:R-:W1:Y:S03]  /*4ce0*/  LDSM.16.M88.4 R164, [R164+0x2000] ;  /* 0x00200000a4a4783b */ /* 0x000e660000000200 */
[C---:B--2---:R-:W-:Y:S05]  /*4cf0*/  HMMA.16816.F32 R8, R144.reuse, R140, R8 ;  /* 0x0000008c9008723c */ /* 0x044fea0000001808 */
[----:B------:R2:W5:Y:S01]  /*4d00*/  LDG.E R191, desc[UR12][R2.64+0x120] ;  /* 0x0001200c02bf7981 */ /* 0x000562000c1e1900 */
[-C--:B------:R-:W-:Y:S05]  /*4d10*/  HMMA.16816.F32 R12, R144, R142.reuse, R12 ;  /* 0x0000008e900c723c */ /* 0x080fea000000180c */
[----:B------:R-:W-:Y:S01]  /*4d20*/  IMAD.IADD R140, R0, 0x1, R182 ;  /* 0x00000001008c7824 */ /* 0x000fe200078e02b6 */
[C---:B------:R-:W-:Y:S06]  /*4d30*/  HMMA.16816.F32 R16, R136.reuse, R142, R16 ;  /* 0x0000008e8810723c */ /* 0x040fec0000001810 */
[-C--:B------:R-:W-:Y:S06]  /*4d40*/  HMMA.16816.F32 R20, R136, R148.reuse, R20 ;  /* 0x000000948814723c */ /* 0x080fec0000001814 */
[C---:B------:R-:W-:Y:S06]  /*4d50*/  HMMA.16816.F32 R24, R144.reuse, R148, R24 ;  /* 0x000000949018723c */ /* 0x040fec0000001818 */
[-C--:B------:R-:W-:Y:S06]  /*4d60*/  HMMA.16816.F32 R28, R144, R150.reuse, R28 ;  /* 0x00000096901c723c */ /* 0x080fec000000181c */
[C---:B------:R-:W-:Y:S06]  /*4d70*/  HMMA.16816.F32 R32, R136.reuse, R150, R32 ;  /* 0x000000968820723c */ /* 0x040fec0000001820 */
[-C--:B---3--:R-:W-:Y:S06]  /*4d80*/  HMMA.16816.F32 R36, R136, R152.reuse, R36 ;  /* 0x000000988824723c */ /* 0x088fec0000001824 */
[C---:B------:R-:W-:Y:S06]  /*4d90*/  HMMA.16816.F32 R40, R144.reuse, R152, R40 ;  /* 0x000000989028723c */ /* 0x040fec0000001828 */
[-C--:B------:R-:W-:Y:S01]  /*4da0*/  HMMA.16816.F32 R44, R144, R154.reuse, R44 ;  /* 0x0000009a902c723c */ /* 0x080fe2000000182c */
[----:B------:R-:W-:Y:S04]  /*4db0*/  IMAD.U32 R152, RZ, RZ, UR24 ;  /* 0x00000018ff987e24 */ /* 0x000fe8000f8e00ff */
[----:B------:R-:W-:Y:S01]  /*4dc0*/  IMAD R152, R152, 0x80, R252 ;  /* 0x0000008098987824 */ /* 0x000fe200078e02fc */
[C---:B------:R-:W-:Y:S05]  /*4dd0*/  HMMA.16816.F32 R48, R136.reuse, R154, R48 ;  /* 0x0000009a8830723c */ /* 0x040fea0000001830 */
[----:B--2---:R-:W-:Y:S01]  /*4de0*/  IADD3 R2, R245, -UR18, -R152 ;  /* 0x80000012f5027c10 */ /* 0x004fe2000fffe898 */
[-C--:B------:R-:W-:Y:S05]  /*4df0*/  HMMA.16816.F32 R52, R136, R156.reuse, R52 ;  /* 0x0000009c8834723c */ /* 0x080fea0000001834 */
[----:B------:R-:W-:Y:S01]  /*4e00*/  VIADD R0, R2, UR9 ;  /* 0x0000000902007c36 */ /* 0x000fe20008000000 */
[C---:B------:R-:W-:Y:S05]  /*4e10*/  HMMA.16816.F32 R56, R144.reuse, R156, R56 ;  /* 0x0000009c9038723c */ /* 0x040fea0000001838 */
[----:B------:R-:W-:Y:S01]  /*4e20*/  VIADD R0, R0, UR7 ;  /* 0x0000000700007c36 */ /* 0x000fe20008000000 */
[-C--:B------:R-:W-:Y:S01]  /*4e30*/  HMMA.16816.F32 R60, R144, R158.reuse, R60 ;  /* 0x0000009e903c723c */ /* 0x080fe2000000183c */
[----:B------:R-:W-:Y:S04]  /*4e40*/  LDSM.16.M88.4 R144, [R185+0x800] ;  /* 0x00080000b990783b */ /* 0x000fe80000000200 */
[----:B------:R-:W-:Y:S01]  /*4e50*/  IABS R148, R0 ;  /* 0x0000000000947213 */ /* 0x000fe20000000000 */
[----:B------:R-:W-:Y:S03]  /*4e60*/  HMMA.16816.F32 R64, R136, R158, R64 ;  /* 0x0000009e8840723c */ /* 0x000fe60000001840 */
[----:B------:R-:W-:Y:S02]  /*4e70*/  LDSM.16.M88.4 R136, [R185] ;  /* 0x00000000b988783b */ /* 0x000fe40000000200 */
[C---:B------:R-:W-:Y:S01]  /*4e80*/  VIADD R155, R0.reuse, 0xffffffff ;  /* 0xffffffff009b7836 */ /* 0x040fe20000000000 */
[-C--:B----4-:R-:W-:Y:S05]  /*4e90*/  HMMA.16816.F32 R4, R132, R160.reuse, R4 ;  /* 0x000000a08404723c */ /* 0x090fea0000001804 */
[----:B------:R-:W-:Y:S01]  /*4ea0*/  ISETP.GE.AND P3, PT, R155, RZ, PT ;  /* 0x000000ff9b00720c */ /* 0x000fe20003f66270 */
[C---:B-1----:R-:W-:Y:S05]  /*4eb0*/  HMMA.16816.F32 R8, R164.reuse, R160, R8 ;  /* 0x000000a0a408723c */ /* 0x042fea0000001808 */
[----:B------:R-:W-:Y:S01]  /*4ec0*/  VIADD R154, R0, 0x8 ;  /* 0x00000008009a7836 */ /* 0x000fe20000000000 */
[-C--:B------:R-:W-:Y:S04]  /*4ed0*/  HMMA.16816.F32 R12, R164, R162.reuse, R12 ;  /* 0x000000a2a40c723c */ /* 0x080fe8000000180c */
[----:B------:R-:W-:Y:S01]  /*4ee0*/  ISETP.GE.AND P2, PT, R154, RZ, PT ;  /* 0x000000ff9a00720c */ /* 0x000fe20003f46270 */
[C---:B------:R-:W-:Y:S01]  /*4ef0*/  VIADD R153, R0.reuse, 0x7 ;  /* 0x0000000700997836 */ /* 0x040fe20000000000 */
[C---:B------:R-:W-:Y:S01]  /*4f00*/  @!P3 IADD3 R155, -R0.reuse, 0x1, RZ ;  /* 0x00000001009bb810 */ /* 0x040fe20007ffe1ff */
[C---:B------:R-:W-:Y:S04]  /*4f10*/  HMMA.16816.F32 R16, R132.reuse, R162, R16 ;  /* 0x000000a28410723c */ /* 0x040fe80000001810 */
[----:B------:R-:W-:Y:S01]  /*4f20*/  ISETP.GE.AND P6, PT, R153, RZ, PT ;  /* 0x000000ff9900720c */ /* 0x000fe20003fc6270 */
[----:B------:R-:W-:Y:S01]  /*4f30*/  VIADD R2, R0, 0x47 ;  /* 0x0000004700027836 */ /* 0x000fe20000000000 */
[----:B------:R-:W-:Y:S01]  /*4f40*/  I2FP.F32.S32 R155, R155 ;  /* 0x0000009b009b7245 */ /* 0x000fe20000201400 */
        /* <DEDUP_REMOVED lines=8> */
[-C--:B------:R-:W-:Y:S03]  /*4fd0*/  HMMA.16816.F32 R28, R164, R170.reuse, R28 ;  /* 0x000000aaa41c723c */ /* 0x080fe6000000181c */
[----:B------:R-:W-:Y:S01]  /*4fe0*/  ISETP.GE.AND P5, PT, R157, RZ, PT ;  /* 0x000000ff9d00720c */ /* 0x000fe20003fa6270 */
[C---:B------:R-:W-:Y:S01]  /*4ff0*/  VIADD R156, R0.reuse, 0x3f ;  /* 0x0000003f009c7836 */ /* 0x040fe20000000000 */
[----:B------:R-:W-:Y:S01]  /*5000*/  @!P0 IADD3 R2, -R0, -0x47, RZ ;  /* 0xffffffb900028810 */ /* 0x000fe20007ffe1ff */
        /* <DEDUP_REMOVED lines=11> */
[----:B------:R-:W-:Y:S01]  /*50c0*/  @!P4 IADD3 R156, -R0, -0x3f, RZ ;  /* 0xffffffc1009cc810 */ /* 0x000fe20007ffe1ff */
        /* <DEDUP_REMOVED lines=10> */
[----:B------:R-:W-:Y:S01]  /*5170*/  IMAD.MOV.U32 R174, RZ, RZ, R148 ;  /* 0x000000ffffae7224 */ /* 0x000fe200078e0094 */
[C---:B------:R-:W-:Y:S01]  /*5180*/  @!P6 IADD3 R160, -R0.reuse, 0x8, RZ ;  /* 0x0000000800a0e810 */ /* 0x040fe20007ffe1ff */
[C---:B------:R-:W-:Y:S01]  /*5190*/  HMMA.16816.F32 R56, R164.reuse, R176, R56 ;  /* 0x000000b0a438723c */ /* 0x040fe20000001838 */
[----:B------:R-:W-:Y:S04]  /*51a0*/  LDSM.16.M88.4 R148, [R185+0x1000] ;  /* 0x00100000b994783b */ /* 0x000fe80000000200 */
[C---:B------:R-:W-:Y:S01]  /*51b0*/  @!P0 IADD3 R161, -R0.reuse, 0x9, RZ ;  /* 0x0000000900a18810 */ /* 0x040fe20007ffe1ff */
[-C--:B------:R-:W-:Y:S05]  /*51c0*/  HMMA.16816.F32 R60, R164, R178.reuse, R60 ;  /* 0x000000b2a43c723c */ /* 0x080fea000000183c */
[C---:B------:R-:W-:Y:S01]  /*51d0*/  @!P1 IADD3 R163, -R0.reuse, 0x10, RZ ;  /* 0x0000001000a39810 */ /* 0x040fe20007ffe1ff */
[----:B------:R-:W-:Y:S01]  /*51e0*/  HMMA.16816.F32 R64, R132, R178, R64 ;  /* 0x000000b28440723c */ /* 0x000fe20000001840 */
[----:B------:R-:W1:Y:S04]  /*51f0*/  LDSM.16.M88.4 R132, [R140] ;  /* 0x000000008c84783b */ /* 0x000e680000000200 */
[----:B------:R-:W-:Y:S01]  /*5200*/  I2FP.F32.S32 R2, R2 ;  /* 0x0000000200027245 */ /* 0x000fe20000201400 */
[C---:B------:R-:W-:Y:S01]  /*5210*/  VIADD R162, R0.reuse, 0xffffffef ;  /* 0xffffffef00a27836 */ /* 0x040fe20000000000 */
[----:B------:R-:W-:Y:S01]  /*5220*/  I2FP.F32.S32 R3, R3 ;  /* 0x0000000300037245 */ /* 0x000fe20000201400 */
[----:B------:R-:W-:Y:S01]  /*5230*/  VIADD R164, R0, 0x30 ;  /* 0x0000003000a47836 */ /* 0x000fe20000000000 */
[----:B------:R-:W2:Y:S02]  /*5240*/  LDSM.16.M88.4 R140, [R140+0x2000] ;  /* 0x002000008c8c783b */ /* 0x000ea40000000200 */
[----:B------:R-:W-:Y:S01]  /*5250*/  ISETP.GE.AND P5, PT, R162, RZ, PT ;  /* 0x000000ffa200720c */ /* 0x000fe20003fa6270 */
[----:B------:R-:W-:Y:S01]  /*5260*/  VIADD R165, R0, 0x2f ;  /* 0x0000002f00a57836 */ /* 0x000fe20000000000 */
[----:B------:R-:W-:Y:S01]  /*5270*/  ISETP.GE.AND P4, PT, R164, RZ, PT ;  /* 0x000000ffa400720c */ /* 0x000fe20003f86270 */
[C---:B------:R-:W-:Y:S01]  /*5280*/  VIADD R166, R0.reuse, 0x28 ;  /* 0x0000002800a67836 */ /* 0x040fe20000000000 */
[----:B------:R-:W-:Y:S01]  /*5290*/  I2FP.F32.S32 R174, R174 ;  /* 0x000000ae00ae7245 */ /* 0x000fe20000201400 */
[C---:B------:R-:W-:Y:S01]  /*52a0*/  VIADD R167, R0.reuse, 0x27 ;  /* 0x0000002700a77836 */ /* 0x040fe20000000000 */
[----:B------:R-:W-:Y:S01]  /*52b0*/  ISETP.GE.AND P3, PT, R165, RZ, PT ;  /* 0x000000ffa500720c */ /* 0x000fe20003f66270 */
[----:B------:R-:W-:Y:S01]  /*52c0*/  VIADD R168, R0, 0xffffffe8 ;  /* 0xffffffe800a87836 */ /* 0x000fe20000000000 */
[----:B------:R-:W-:Y:S01]  /*52d0*/  ISETP.GE.AND P2, PT, R166, RZ, PT ;  /* 0x000000ffa600720c */ /* 0x000fe20003f46270 */
[C---:B------:R-:W-:Y:S01]  /*52e0*/  VIADD R169, R0.reuse, 0xffffffe7 ;  /* 0xffffffe700a97836 */ /* 0x040fe20000000000 */
[----:B------:R-:W-:Y:S01]  /*52f0*/  ISETP.GE.AND P6, PT, R167, RZ, PT ;  /* 0x000000ffa700720c */ /* 0x000fe20003fc6270 */
[----:B------:R-:W-:Y:S01]  /*5300*/  VIADD R170, R0, 0xffffffe0 ;  /* 0xffffffe000aa7836 */ /* 0x000fe20000000000 */
[----:B------:R-:W-:Y:S01]  /*5310*/  ISETP.GE.AND P0, PT, R168, RZ, PT ;  /* 0x000000ffa800720c */ /* 0x000fe20003f06270 */
[C---:B------:R-:W-:Y:S01]  /*5320*/  VIADD R171, R0.reuse, 0xffffffdf ;  /* 0xffffffdf00ab7836 */ /* 0x040fe20000000000 */
[----:B------:R-:W-:Y:S01]  /*5330*/  ISETP.GE.AND P1, PT, R169, RZ, PT ;  /* 0x000000ffa900720c */ /* 0x000fe20003f26270 */
[C---:B------:R-:W-:Y:S01]  /*5340*/  VIADD R172, R0.reuse, 0x20 ;  /* 0x0000002000ac7836 */ /* 0x040fe20000000000 */
[C---:B------:R-:W-:Y:S01]  /*5350*/  @!P5 IADD3 R162, -R0.reuse, 0x11, RZ ;  /* 0x0000001100a2d810 */ /* 0x040fe20007ffe1ff */
[C---:B------:R-:W-:Y:S01]  /*5360*/  VIADD R173, R0.reuse, 0x1f ;  /* 0x0000001f00ad7836 */ /* 0x040fe20000000000 */
[C---:B------:R-:W-:Y:S01]  /*5370*/  @!P4 IADD3 R164, -R0.reuse, -0x30, RZ ;  /* 0xffffffd000a4c810 */ /* 0x040fe20007ffe1ff */
[C---:B------:R-:W-:Y:S01]  /*5380*/  VIADD R175, R0.reuse, 0x18 ;  /* 0x0000001800af7836 */ /* 0x040fe20000000000 */
[C---:B------:R-:W-:Y:S01]  /*5390*/  @!P3 IADD3 R165, -R0.reuse, -0x2f, RZ ;  /* 0xffffffd100a5b810 */ /* 0x040fe20007ffe1ff */
[C---:B------:R-:W-:Y:S01]  /*53a0*/  VIADD R176, R0.reuse, 0x17 ;  /* 0x0000001700b07836 */ /* 0x040fe20000000000 */
[C---:B------:R-:W-:Y:S01]  /*53b0*/  @!P2 IADD3 R166, -R0.reuse, -0x28, RZ ;  /* 0xffffffd800a6a810 */ /* 0x040fe20007ffe1ff */
[C---:B------:R-:W-:Y:S01]  /*53c0*/  VIADD R177, R0.reuse, 0xffffffd8 ;  /* 0xffffffd800b17836 */ /* 0x040fe20000000000 */
[C---:B------:R-:W-:Y:S01]  /*53d0*/  @!P6 IADD3 R167, -R0.reuse, -0x27, RZ ;  /* 0xffffffd900a7e810 */ /* 0x040fe20007ffe1ff */
[C---:B------:R-:W-:Y:S01]  /*53e0*/  VIADD R178, R0.reuse, 0xffffffd7 ;  /* 0xffffffd700b27836 */ /* 0x040fe20000000000 */
[C---:B------:R-:W-:Y:S01]  /*53f0*/  @!P0 IADD3 R168, -R0.reuse, 0x18, RZ ;  /* 0x0000001800a88810 */ /* 0x040fe20007ffe1ff */
[C---:B------:R-:W-:Y:S01]  /*5400*/  VIADD R179, R0.reuse, 0xffffffd0 ;  /* 0xffffffd000b37836 */ /* 0x040fe20000000000 */
[C---:B------:R-:W-:Y:S01]  /*5410*/  @!P1 IADD3 R169, -R0.reuse, 0x19, RZ ;  /* 0x0000001900a99810 */ /* 0x040fe20007ffe1ff */
[----:B------:R-:W-:Y:S01]  /*5420*/  VIADD R198, R0, 0xffffffcf ;  /* 0xffffffcf00c67836 */ /* 0x000fe20000000000 */
[----:B------:R-:W-:Y:S01]  /*5430*/  ISETP.GE.AND P5, PT, R170, RZ, PT ;  /* 0x000000ffaa00720c */ /* 0x000fe20003fa6270 */
[-C--:B-1----:R-:W-:Y:S03]  /*5440*/  HMMA.16816.F32 R4, R132, R136.reuse, R4 ;  /* 0x000000888404723c */ /* 0x082fe60000001804 */
[----:B------:R-:W-:Y:S01]  /*5450*/  ISETP.GE.AND P4, PT, R171, RZ, PT ;  /* 0x000000ffab00720c */ /* 0x000fe20003f86270 */
[----:B------:R-:W-:Y:S01]  /*5460*/  VIADD R199, R0, 0x10 ;  /* 0x0000001000c77836 */ /* 0x000fe20000000000 */
[----:B------:R-:W-:Y:S01]  /*5470*/  ISETP.GE.AND P3, PT, R172, RZ, PT ;  /* 0x000000ffac00720c */ /* 0x000fe20003f66270 */
[C---:B------:R-:W-:Y:S01]  /*5480*/  VIADD R200, R0.reuse, 0xf ;  /* 0x0000000f00c87836 */ /* 0x040fe20000000000 */
[----:B------:R-:W-:Y:S01]  /*5490*/  ISETP.GE.AND P2, PT, R173, RZ, PT ;  /* 0x000000ffad00720c */ /* 0x000fe20003f46270 */
[C---:B--2---:R-:W-:Y:S04]  /*54a0*/  HMMA.16816.F32 R8, R140.reuse, R136, R8 ;  /* 0x000000888c08723c */ /* 0x044fe80000001808 */
[----:B------:R-:W-:Y:S01]  /*54b0*/  ISETP.GE.AND P6, PT, R175, RZ, PT ;  /* 0x000000ffaf00720c */ /* 0x000fe20003fc6270 */
[----:B------:R-:W-:Y:S01]  /*54c0*/  VIADD R201, R0, 0xffffffc8 ;  /* 0xffffffc800c97836 */ /* 0x000fe20000000000 */
[----:B------:R-:W-:Y:S01]  /*54d0*/  ISETP.GE.AND P0, PT, R176, RZ, PT ;  /* 0x000000ffb000720c */ /* 0x000fe20003f06270 */
[-C--:B------:R-:W-:Y:S03]  /*54e0*/  HMMA.16816.F32 R12, R140, R138.reuse, R12 ;  /* 0x0000008a8c0c723c */ /* 0x080fe6000000180c */
[----:B------:R-:W-:Y:S01]  /*54f0*/  ISETP.GE.AND P1, PT, R177, RZ, PT ;  /* 0x000000ffb100720c */ /* 0x000fe20003f26270 */
[C---:B------:R-:W-:Y:S01]  /*5500*/  VIADD R202, R0.reuse, 0xffffffc7 ;  /* 0xffffffc700ca7836 */ /* 0x040fe20000000000 */
[----:B------:R-:W-:Y:S01]  /*5510*/  @!P5 IADD3 R170, -R0, 0x20, RZ ;  /* 0x0000002000aad810 */ /* 0x000fe20007ffe1ff */
[C---:B------:R-:W-:Y:S01]  /*5520*/  HMMA.16816.F32 R16, R132.reuse, R138, R16 ;  /* 0x0000008a8410723c */ /* 0x040fe20000001810 */
[----:B------:R-:W1:Y:S03]  /*5530*/  LDSM.16.M88.4 R136, [R185+0x1800] ;  /* 0x00180000b988783b */ /* 0x000e660000000200 */
[----:B------:R-:W-:Y:S01]  /*5540*/  ISETP.GE.AND P5, PT, R178, RZ, PT ;  /* 0x000000ffb200720c */ /* 0x000fe20003fa6270 */
[----:B------:R-:W-:Y:S01]  /*5550*/  FFMA.FTZ R5, R155, -UR6, R5 ;  /* 0x800000069b057c23 */ /* 0x000fe20008010005 */
[----:B------:R-:W-:Y:S01]  /*5560*/  @!P4 IADD3 R171, -R0, 0x21, RZ ;  /* 0x0000002100abc810 */ /* 0x000fe20007ffe1ff */
[-C--:B------:R-:W-:Y:S03]  /*5570*/  HMMA.16816.F32 R20, R132, R144.reuse, R20 ;  /* 0x000000908414723c */ /* 0x080fe60000001814 */
[----:B------:R-:W-:Y:S01]  /*5580*/  ISETP.GE.AND P4, PT, R179, RZ, PT ;  /* 0x000000ffb300720c */ /* 0x000fe20003f86270 */
[----:B------:R-:W-:Y:S01]  /*5590*/  FFMA.FTZ R11, R2, -UR6, R11 ;  /* 0x80000006020b7c23 */ /* 0x000fe2000801000b */
[----:B------:R-:W-:Y:S01]  /*55a0*/  @!P3 IADD3 R172, -R0, -0x20, RZ ;  /* 0xffffffe000acb810 */ /* 0x000fe20007ffe1ff */
[C---:B------:R-:W-:Y:S04]  /*55b0*/  HMMA.16816.F32 R24, R140.reuse, R144, R24 ;  /* 0x000000908c18723c */ /* 0x040fe80000001818 */
[----:B------:R-:W-:Y:S01]  /*55c0*/  ISETP.GE.AND P3, PT, R198, RZ, PT ;  /* 0x000000ffc600720c */ /* 0x000fe20003f66270 */
[----:B------:R-:W-:Y:S01]  /*55d0*/  FFMA.FTZ R10, R3, -UR6, R10 ;  /* 0x80000006030a7c23 */ /* 0x000fe2000801000a */
[----:B------:R-:W-:Y:S01]  /*55e0*/  @!P2 IADD3 R173, -R0, -0x1f, RZ ;  /* 0xffffffe100ada810 */ /* 0x000fe20007ffe1ff */
        /* <DEDUP_REMOVED lines=11> */
[----:B------:R-:W-:Y:S01]  /*56a0*/  @!P1 IADD3 R177, -R0, 0x28, RZ ;  /* 0x0000002800b19810 */ /* 0x000fe20007ffe1ff */
[C---:B------:R-:W-:Y:S04]  /*56b0*/  HMMA.16816.F32 R40, R140.reuse, R148, R40 ;  /* 0x000000948c28723c */ /* 0x040fe80000001828 */
[----:B------:R-:W-:Y:S02]  /*56c0*/  ISETP.GE.AND P1, PT, R202, RZ, PT ;  /* 0x000000ffca00720c */ /* 0x000fe40003f26270 */
[----:B------:R-:W-:Y:S01]  /*56d0*/  I2FP.F32.S32 R2, R160 ;  /* 0x000000a000027245 */ /* 0x000fe20000201400 */
[-C--:B------:R-:W-:Y:S04]  /*56e0*/  HMMA.16816.F32 R44, R140, R150.reuse, R44 ;  /* 0x000000968c2c723c */ /* 0x080fe8000000182c */
[----:B------:R-:W-:Y:S01]  /*56f0*/  @!P5 IADD3 R178, -R0, 0x29, RZ ;  /* 0x0000002900b2d810 */ /* 0x000fe20007ffe1ff */
[----:B------:R-:W-:Y:S01]  /*5700*/  FFMA.FTZ R16, R2, -UR6, R16 ;  /* 0x8000000602107c23 */ /* 0x000fe20008010010 */
[C---:B------:R-:W-:Y:S01]  /*5710*/  @!P4 IADD3 R179, -R0.reuse, 0x30, RZ ;  /* 0x0000003000b3c810 */ /* 0x040fe20007ffe1ff */
[C---:B------:R-:W-:Y:S04]  /*5720*/  HMMA.16816.F32 R48, R132.reuse, R150, R48 ;  /* 0x000000968430723c */ /* 0x040fe80000001830 */
[----:B------:R-:W-:Y:S01]  /*5730*/  @!P3 IADD3 R198, -R0, 0x31, RZ ;  /* 0x0000003100c6b810 */ /* 0x000fe20007ffe1ff */
[----:B------:R-:W-:Y:S01]  /*5740*/  FFMA.FTZ R22, R2, -UR6, R22 ;  /* 0x8000000602167c23 */ /* 0x000fe20008010016 */
[C---:B------:R-:W-:Y:S01]  /*5750*/  @!P2 IADD3 R199, -R0.reuse, -0x10, RZ ;  /* 0xfffffff000c7a810 */ /* 0x040fe20007ffe1ff */
[-C--:B-1----:R-:W-:Y:S04]  /*5760*/  HMMA.16816.F32 R52, R132, R136.reuse, R52 ;  /* 0x000000888434723c */ /* 0x082fe80000001834 */
[C---:B------:R-:W-:Y:S02]  /*5770*/  @!P6 IADD3 R200, -R0.reuse, -0xf, RZ ;  /* 0xfffffff100c8e810 */ /* 0x040fe40007ffe1ff */
[C---:B------:R-:W-:Y:S01]  /*5780*/  @!P0 IADD3 R201, -R0.reuse, 0x38, RZ ;  /* 0x0000003800c98810 */ /* 0x040fe20007ffe1ff */
[C---:B------:R-:W-:Y:S01]  /*5790*/  HMMA.16816.F32 R56, R140.reuse, R136, R56 ;  /* 0x000000888c38723c */ /* 0x040fe20000001838 */
[----:B------:R-:W-:Y:S03]  /*57a0*/  PLOP3.LUT P0, PT, PT, PT, UP0, 0x80, 0x0 ;  /* 0x000000000000781c */ /* 0x000fe60003f0f008 */
[----:B------:R-:W-:Y:S02]  /*57b0*/  @!P1 IADD3 R202, -R0, 0x39, RZ ;  /* 0x0000003900ca9810 */ /* 0x000fe40007ffe1ff */
[----:B------:R-:W-:Y:S01]  /*57c0*/  I2FP.F32.S32 R0, R161 ;  /* 0x000000a100007245 */ /* 0x000fe20000201400 */
[-C--:B------:R-:W-:Y:S04]  /*57d0*/  HMMA.16816.F32 R60, R140, R138.reuse, R60 ;  /* 0x0000008a8c3c723c */ /* 0x080fe8000000183c */
[----:B------:R-:W-:Y:S01]  /*57e0*/  I2FP.F32.S32 R2, R164 ;  /* 0x000000a400027245 */ /* 0x000fe20000201400 */
[C---:B------:R-:W-:Y:S01]  /*57f0*/  FFMA.FTZ R17, R0.reuse, -UR6, R17 ;  /* 0x8000000600117c23 */ /* 0x040fe20008010011 */
[----:B------:R-:W-:Y:S01]  /*5800*/  FFMA.FTZ R23, R0, -UR6, R23 ;  /* 0x8000000600177c23 */ /* 0x000fe20008010017 */
[----:B------:R-:W-:Y:S01]  /*5810*/  I2FP.F32.S32 R0, R165 ;  /* 0x000000a500007245 */ /* 0x000fe20000201400 */
[----:B------:R-:W-:Y:S04]  /*5820*/  HMMA.16816.F32 R64, R132, R138, R64 ;  /* 0x0000008a8440723c */ /* 0x000fe80000001840 */
[C---:B------:R-:W-:Y:S01]  /*5830*/  FFMA.FTZ R24, R2.reuse, -UR6, R24 ;  /* 0x8000000602187c23 */ /* 0x040fe20008010018 */
[----:B------:R-:W-:Y:S01]  /*5840*/  FFMA.FTZ R30, R2, -UR6, R30 ;  /* 0x80000006021e7c23 */ /* 0x000fe2000801001e */
[----:B------:R-:W-:Y:S01]  /*5850*/  I2FP.F32.S32 R2, R168 ;  /* 0x000000a800027245 */ /* 0x000fe20000201400 */
[C---:B------:R-:W-:Y:S01]  /*5860*/  FFMA.FTZ R25, R0.reuse, -UR6, R25 ;  /* 0x8000000600197c23 */ /* 0x040fe20008010019 */
[----:B------:R-:W-:Y:S03]  /*5870*/  FFMA.FTZ R31, R0, -UR6, R31 ;  /* 0x80000006001f7c23 */ /* 0x000fe6000801001f */
[C---:B------:R-:W-:Y:S01]  /*5880*/  FFMA.FTZ R32, R2.reuse, -UR6, R32 ;  /* 0x8000000602207c23 */ /* 0x040fe20008010020 */
[----:B------:R-:W-:Y:S01]  /*5890*/  I2FP.F32.S32 R0, R169 ;  /* 0x000000a900007245 */ /* 0x000fe20000201400 */
[----:B------:R-:W-:Y:S01]  /*58a0*/  FFMA.FTZ R38, R2, -UR6, R38 ;  /* 0x8000000602267c23 */ /* 0x000fe20008010026 */
[----:B------:R-:W-:Y:S02]  /*58b0*/  I2FP.F32.S32 R2, R172 ;  /* 0x000000ac00027245 */ /* 0x000fe40000201400 */
[----:B------:R-:W-:Y:S01]  /*58c0*/  I2FP.F32.S32 R3, R170 ;  /* 0x000000aa00037245 */ /* 0x000fe20000201400 */
[C---:B------:R-:W-:Y:S01]  /*58d0*/  FFMA.FTZ R33, R0.reuse, -UR6, R33 ;  /* 0x8000000600217c23 */ /* 0x040fe20008010021 */
[----:B------:R-:W-:Y:S01]  /*58e0*/  FFMA.FTZ R39, R0, -UR6, R39 ;  /* 0x8000000600277c23 */ /* 0x000fe20008010027 */
[C---:B------:R-:W-:Y:S01]  /*58f0*/  FFMA.FTZ R40, R2.reuse, -UR6, R40 ;  /* 0x8000000602287c23 */ /* 0x040fe20008010028 */
[----:B------:R-:W-:Y:S01]  /*5900*/  FFMA.FTZ R46, R2, -UR6, R46 ;  /* 0x80000006022e7c23 */ /* 0x000fe2000801002e */
[----:B------:R-:W-:Y:S01]  /*5910*/  I2FP.F32.S32 R0, R173 ;  /* 0x000000ad00007245 */ /* 0x000fe20000201400 */
[C---:B------:R-:W-:Y:S01]  /*5920*/  FFMA.FTZ R36, R3.reuse, -UR6, R36 ;  /* 0x8000000603247c23 */ /* 0x040fe20008010024 */
[----:B------:R-:W-:Y:S01]  /*5930*/  I2FP.F32.S32 R2, R177 ;  /* 0x000000b100027245 */ /* 0x000fe20000201400 */
[----:B------:R-:W-:Y:S01]  /*5940*/  FFMA.FTZ R50, R3, -UR6, R50 ;  /* 0x8000000603327c23 */ /* 0x000fe20008010032 */
        /* <DEDUP_REMOVED lines=20> */
[----:B------:R-:W-:Y:S01]  /*5a90*/  I2FP.F32.S32 R158, R158 ;  /* 0x0000009e009e7245 */ /* 0x000fe20000201400 */
[C---:B------:R-:W-:Y:S01]  /*5aa0*/  FFMA.FTZ R9, R156.reuse, -UR6, R9 ;  /* 0x800000069c097c23 */ /* 0x040fe20008010009 */
[----:B------:R-:W-:Y:S01]  /*5ab0*/  I2FP.F32.S32 R163, R163 ;  /* 0x000000a300a37245 */ /* 0x000fe20000201400 */
[----:B------:R-:W-:Y:S01]  /*5ac0*/  FFMA.FTZ R14, R157, -UR6, R14 ;  /* 0x800000069d0e7c23 */ /* 0x000fe2000801000e */
        /* <DEDUP_REMOVED lines=32> */
[C---:B------:R-:W-:Y:S01]  /*5cd0*/  FFMA.FTZ R57, R0.reuse, -UR6, R57 ;  /* 0x8000000600397c23 */ /* 0x040fe20008010039 */
[----:B------:R-:W-:Y:S01]  /*5ce0*/  FFMA.FTZ R63, R0, -UR6, R63 ;  /* 0x80000006003f7c23 */ /* 0x000fe2000801003f */
[----:B------:R-:W-:Y:S01]  /*5cf0*/  FFMA.FTZ R66, R132, -UR6, R66 ;  /* 0x8000000684427c23 */ /* 0x000fe20008010042 */
[----:B------:R-:W-:Y:S01]  /*5d00*/  FFMA.FTZ R67, R3, -UR6, R67 ;  /* 0x8000000603437c23 */ /* 0x000fe20008010043 */
[----:B------:R-:W-:Y:S01]  /*5d10*/  FFMA.FTZ R64, R2, -UR6, R64 ;  /* 0x8000000602407c23 */ /* 0x000fe20008010040 */
[----:B------:R-:W-:Y:S01]  /*5d20*/  FFMA.FTZ R65, R133, -UR6, R65 ;  /* 0x8000000685417c23 */ /* 0x000fe20008010041 */
[----:B------:R-:W-:Y:S06]  /*5d30*/  @!P0 BRA `(.L_x_784) ;  /* 0x0000000000308947 */ /* 0x000fec0003800000 */
        /* <DEDUP_REMOVED lines=12> */
.L_x_784:
[----:B------:R-:W-:Y:S01]  /*5e00*/  UIADD3 UR15, UR9, 0x1, -UR18 ;  /* 0x00000001090f7890 */ /* 0x000fe2000fffe812 */
[----:B------:R-:W-:Y:S01]  /*5e10*/  VIADD R3, R245, UR7 ;  /* 0x00000007f5037c36 */ /* 0x000fe20008000000 */
[----:B------:R-:W-:Y:S01]  /*5e20*/  UIADD3 UR8, -UR14, UR9, -UR18 ;  /* 0x000000090e087290 */ /* 0x000fe2000fffe912 */
[C---:B------:R-:W-:Y:S01]  /*5e30*/  VIADD R147, R152.reuse, 0x1 ;  /* 0x0000000198937836 */ /* 0x040fe20000000000 */
[----:B------:R-:W-:Y:S01]  /*5e40*/  UIADD3 UR7, UR15, UR31, URZ ;  /* 0x0000001f0f077290 */ /* 0x000fe2000fffe03f */
[C---:B------:R-:W-:Y:S01]  /*5e50*/  VIADD R146, R152.reuse, 0x8 ;  /* 0x0000000898927836 */ /* 0x040fe20000000000 */
[----:B------:R-:W-:Y:S01]  /*5e60*/  UMOV UR19, UR14 ;  /* 0x0000000e00137c82 */ /* 0x000fe20008000000 */
[C---:B------:R-:W-:Y:S01]  /*5e70*/  VIADD R145, R152.reuse, 0x9 ;  /* 0x0000000998917836 */ /* 0x040fe20000000000 */
[----:B------:R-:W-:Y:S01]  /*5e80*/  VIADDMNMX R2, R3, UR8, RZ, !PT ;  /* 0x0000000803027c46 */ /* 0x000fe2000f8001ff */
[C---:B------:R-:W-:Y:S02]  /*5e90*/  VIADD R144, R152.reuse, 0x10 ;  /* 0x0000001098907836 */ /* 0x040fe40000000000 */
[----:B------:R-:W-:Y:S01]  /*5ea0*/  IMAD.U32 R0, RZ, RZ, UR7 ;  /* 0x00000007ff007e24 */ /* 0x000fe2000f8e00ff */
[CC--:B------:R-:W-:Y:S01]  /*5eb0*/  ISETP.GE.AND P0, PT, R152.reuse, R2.reuse, PT ;  /* 0x000000029800720c */ /* 0x0c0fe20003f06270 */
[C---:B------:R-:W-:Y:S01]  /*5ec0*/  VIADD R143, R152.reuse, 0x11 ;  /* 0x00000011988f7836 */ /* 0x040fe20000000000 */
[----:B------:R-:W-:Y:S01]  /*5ed0*/  ISETP.GE.AND P6, PT, R147, R2, PT ;  /* 0x000000029300720c */ /* 0x000fe20003fc6270 */
[C---:B------:R-:W-:Y:S01]  /*5ee0*/  VIADD R142, R152.reuse, 0x18 ;  /* 0x00000018988e7836 */ /* 0x040fe20000000000 */
[----:B------:R-:W-:Y:S01]  /*5ef0*/  VIADDMNMX R0, R3, R0, UR9, PT ;  /* 0x0000000903007e46 */ /* 0x000fe2000b800100 */
[----:B------:R-:W-:Y:S01]  /*5f00*/  VIADD R141, R152, 0x19 ;  /* 0x00000019988d7836 */ /* 0x000fe20000000000 */
[----:B------:R-:W-:Y:S01]  /*5f10*/  ISETP.GE.AND P5, PT, R146, R2, PT ;  /* 0x000000029200720c */ /* 0x000fe20003fa6270 */
[C---:B------:R-:W-:Y:S01]  /*5f20*/  VIADD R140, R152.reuse, 0x20 ;  /* 0x00000020988c7836 */ /* 0x040fe20000000000 */
[CC--:B------:R-:W-:Y:S01]  /*5f30*/  ISETP.GE.OR P0, PT, R152.reuse, R0.reuse, !P0 ;  /* 0x000000009800720c */ /* 0x0c0fe20004706670 */
[C---:B------:R-:W-:Y:S01]  /*5f40*/  VIADD R139, R152.reuse, 0x21 ;  /* 0x00000021988b7836 */ /* 0x040fe20000000000 */
[----:B------:R-:W-:Y:S01]  /*5f50*/  ISETP.GE.OR P6, PT, R147, R0, !P6 ;  /* 0x000000009300720c */ /* 0x000fe200077c6670 */
        /* <DEDUP_REMOVED lines=12> */
[----:B------:R-:W-:Y:S01]  /*6020*/  IMAD.U32 R149, RZ, RZ, UR7 ;  /* 0x00000007ff957e24 */ /* 0x000fe2000f8e00ff */
[-C--:B------:R-:W-:Y:S01]  /*6030*/  ISETP.GE.AND P0, PT, R141, R2.reuse, PT ;  /* 0x000000028d00720c */ /* 0x080fe20003f06270 */
[----:B------:R-:W-:Y:S01]  /*6040*/  VIADD R132, R3, 0x40 ;  /* 0x0000004003847836 */ /* 0x000fe20000000000 */
[----:B------:R-:W-:Y:S01]  /*6050*/  ISETP.GE.AND P6, PT, R140, R2, PT ;  /* 0x000000028c00720c */ /* 0x000fe20003fc6270 */
[----:B------:R-:W-:Y:S01]  /*6060*/  IMAD.U32 R148, RZ, RZ, UR7 ;  /* 0x00000007ff947e24 */ /* 0x000fe2000f8e00ff */
        /* <DEDUP_REMOVED lines=134> */
[----:B------:R-:W-:Y:S02]  /*68d0*/  ISETP.GE.AND P0, PT, R147, R2, PT ;  /* 0x000000029300720c */ /* 0x000fe40003f06270 */
[-C--:B------:R-:W-:Y:S02]  /*68e0*/  ISETP.GE.OR P6, PT, R137, R3.reuse, !P6 ;  /* 0x000000038900720c */ /* 0x080fe400077c6670 */
        /* <DEDUP_REMOVED lines=55> */
.L_x_785:
        /* <DEDUP_REMOVED lines=490> */
[C---:B-----5:R-:W-:Y:S03]  /*8b00*/  @P4 VIADD R0, R203.reuse, 0xffffc000 ;  /* 0xffffc000cb004836 */ /* 0x060fe60000000000 */
[C---:B------:R-:W-:Y:S01]  /*8b10*/  LEA R4, P2, R2.reuse, R4, 0x1 ;  /* 0x0000000402047211 */ /* 0x040fe200078408ff */
        /* <DEDUP_REMOVED lines=13> */
[CC--:B------:R-:W-:Y:S01]  /*8bf0*/  @!P4 LEA R6, P3, R7.reuse, R213.reuse, 0x1 ;  /* 0x000000d50706c211 */ /* 0x0c0fe200078608ff */
[----:B------:R-:W-:Y:S01]  /*8c00*/  @P4 STS [R0+0x1004], RZ ;  /* 0x001004ff00004388 */ /* 0x000fe20000000800 */
[----:B------:R-:W-:Y:S02]  /*8c10*/  @P4 PLOP3.LUT P1, PT, P6, PT, PT, 0x80, 0x0 ;  /* 0x000000000000481c */ /* 0x000fe4000372f070 */
[----:B------:R-:W-:Y:S01]  /*8c20*/  @!P4 LEA.HI.X R7, R7, R214, R9, 0x1, P3 ;  /* 0x000000d60707c211 */ /* 0x000fe200018f0c09 */
[----:B------:R-:W-:Y:S01]  /*8c30*/  @P4 STS [R0+0x1008], RZ ;  /* 0x001008ff00004388 */ /* 0x000fe20000000800 */
[----:B------:R-:W-:Y:S01]  /*8c40*/  @P2 VIADD R8, R204, 0x4000 ;  /* 0x00004000cc082836 */ /* 0x000fe20000000000 */
        /* <DEDUP_REMOVED lines=16> */
[----:B------:R-:W-:Y:S01]  /*8d50*/  @!P4 LEA R8, P5, R6, R213, 0x1 ;  /* 0x000000d50608c211 */ /* 0x000fe200078a08ff */
[C---:B------:R-:W-:Y:S01]  /*8d60*/  @!P4 IMAD.WIDE.U32 R2, R32.reuse, 0x60, R2 ;  /* 0x000000602002c825 */ /* 0x040fe200078e0002 */
[----:B---3--:R-:W-:Y:S01]  /*8d70*/  @!P4 LEA.HI.X R9, R32, R7, R10, 0x6, P2 ;  /* 0x000000072009c211 */ /* 0x008fe200010f340a */
[----:B------:R-:W-:Y:S01]  /*8d80*/  @P4 STS [R0+0x2008], RZ ;  /* 0x002008ff00004388 */ /* 0x000fe20000000800 */
[----:B------:R-:W-:Y:S01]  /*8d90*/  PLOP3.LUT P2, PT, PT, PT, PT, 0x8, 0x0 ;  /* 0x000000000000781c */ /* 0x000fe20003f4e170 */
[----:B------:R-:W-:Y:S01]  /*8da0*/  @!P4 VIADD R7, R204, 0xffffc000 ;  /* 0xffffc000cc07c836 */ /* 0x000fe20000000000 */
        /* <DEDUP_REMOVED lines=31> */
.L_x_786:
        /* <DEDUP_REMOVED lines=189> */
.L_x_787:
        /* <DEDUP_REMOVED lines=259> */
[----:B------:R-:W-:Y:S02]  /*aba0*/  ULOP3.LUT UR7, UR11, 0x1, URZ, 0xc0, !UPT ;  /* 0x000000010b077892 */ /* 0x000fe4000f8ec03f */
[----:B------:R-:W-:Y:S01]  /*abb0*/  UIADD3 UR11, UR11, -0x1, URZ ;  /* 0xffffffff0b0b7890 */ /* 0x000fe2000fffe03f */
[CC--:B------:R-:W-:Y:S01]  /*abc0*/  LEA R4, P1, R5.reuse, R192.reuse, 0x2 ;  /* 0x000000c005047211 */ /* 0x0c0fe200078210ff */
[----:B------:R-:W-:Y:S01]  /*abd0*/  LDSM.16.MT88.4 R8, [R181] ;  /* 0x00000000b508783b */ /* 0x000fe20000004200 */
[----:B------:R-:W-:Y:S02]  /*abe0*/  UISETP.NE.U32.AND UP0, UPT, UR7, 0x1, UPT ;  /* 0x000000010700788c */ /* 0x000fe4000bf05070 */
[-C--:B------:R-:W-:Y:S01]  /*abf0*/  LEA.HI.X.SX32 R5, R5, R193.reuse, 0x2, P1 ;  /* 0x000000c105057211 */ /* 0x080fe200008f16ff */
[----:B------:R-:W-:Y:S01]  /*ac00*/  LDSM.16.MT88.4 R16, [R0] ;  /* 0x000000000010783b */ /* 0x000fe20000004200 */
[----:B--2---:R-:W-:Y:S02]  /*ac10*/  IMAD.U32 R3, RZ, RZ, UR8 ;  /* 0x00000008ff037e24 */ /* 0x004fe4000f8e00ff */
[----:B------:R-:W-:Y:S01]  /*ac20*/  PLOP3.LUT P1, PT, PT, PT, UP0, 0x80, 0x0 ;  /* 0x000000000000781c */ /* 0x000fe20003f2f008 */
[----:B------:R-:W-:Y:S01]  /*ac30*/  REDG.E.ADD.F32.FTZ.RN.STRONG.GPU desc[UR12][R4.64], R30 ;  /* 0x0000001e040079a6 */ /* 0x000fe2000c10f38c */
[----:B------:R-:W-:Y:S01]  /*ac40*/  @UP3 UIADD3 UR23, UP0, UR23, -0x200, URZ ;  /* 0xfffffe0017173890 */ /* 0x000fe2000ff1e03f */
[C---:B------:R-:W-:Y:S02]  /*ac50*/  LEA R2, P0, R3.reuse, R192, 0x2 ;  /* 0x000000c003027211 */ /* 0x040fe400078010ff */
[----:B------:R-:W1:Y:S01]  /*ac60*/  LDSM.16.MT88.4 R4, [R180+0x14000] ;  /* 0x01400000b404783b */ /* 0x000e620000004200 */
[----:B------:R-:W-:Y:S01]  /*ac70*/  @UP3 UIADD3.X UR22, UR22, -0x1, URZ, UP0, !UPT ;  /* 0xffffffff16163890 */ /* 0x000fe200087fe43f */
[----:B------:R-:W-:Y:S02]  /*ac80*/  LEA.HI.X.SX32 R3, R3, R193, 0x2, P0 ;  /* 0x000000c103037211 */ /* 0x000fe400000f16ff */
        /* <DEDUP_REMOVED lines=229> */
.L_x_789:
        /* <DEDUP_REMOVED lines=23> */
.L_x_790:
        /* <DEDUP_REMOVED lines=48> */
.L_x_792:
[----:B------:R-:W-:Y:S05]  /*bf50*/  BSYNC B0 ;  /* 0x0000000000007941 */ /* 0x000fea0003800000 */
.L_x_791:
        /* <DEDUP_REMOVED lines=14> */
.L_x_794:
[----:B------:R-:W-:Y:S05]  /*c040*/  BSYNC B0 ;  /* 0x0000000000007941 */ /* 0x000fea0003800000 */
.L_x_793:
        /* <DEDUP_REMOVED lines=15> */
.L_x_796:
[----:B------:R-:W-:Y:S05]  /*c140*/  BSYNC B0 ;  /* 0x0000000000007941 */ /* 0x000fea0003800000 */
.L_x_795:
        /* <DEDUP_REMOVED lines=14> */
.L_x_798:
[----:B------:R-:W-:Y:S05]  /*c230*/  BSYNC B0 ;  /* 0x0000000000007941 */ /* 0x000fea0003800000 */
.L_x_797:
        /* <DEDUP_REMOVED lines=27> */
.L_x_800:
[----:B------:R-:W-:Y:S05]  /*c3f0*/  BSYNC B0 ;  /* 0x0000000000007941 */ /* 0x000fea0003800000 */
.L_x_799:
        /* <DEDUP_REMOVED lines=14> */
.L_x_802:
[----:B------:R-:W-:Y:S05]  /*c4e0*/  BSYNC B0 ;  /* 0x0000000000007941 */ /* 0x000fea0003800000 */
.L_x_801:
        /* <DEDUP_REMOVED lines=14> */
.L_x_804:
[----:B------:R-:W-:Y:S05]  /*c5d0*/  BSYNC B0 ;  /* 0x0000000000007941 */ /* 0x000fea0003800000 */
.L_x_803:
        /* <DEDUP_REMOVED lines=12> */
.L_x_751:
[----:B------:R-:W-:Y:S05]  /*c6a0*/  BSYNC B1 ;  /* 0x0000000000017941 */ /* 0x000fea0003800000 */
.L_x_729:
        /* <DEDUP_REMOVED lines=11> */
.L_x_805:
[----:B------:R-:W-:Y:S05]  /*c760*/  EXIT ;  /* 0x000000000000794d */ /* 0x000fea0003800000 */
.L_x_807:
        /* <DEDUP_REMOVED lines=9> */
.L_x_2468:


//--------------------- .text._ZN5flash27flash_bwd_convert_dq_kernelI23Flash_bwd_kernel_traitsILi64ELi64ELi128ELi8ELi2ELi4ELi4ELb1ELb0EN7cutlass6half_tE19Flash_kernel_traitsILi64ELi64ELi128ELi8ES3_EEEEvNS_16Flash_bwd_paramsEi --------------------------
	.section	.text._ZN5flash27flash_bwd_convert_dq_kernelI23Flash_bwd_kernel_traitsILi64ELi64ELi128ELi8ELi2ELi4ELi4ELb1ELb0EN7cutlass6half_tE19Flash_kernel_traitsILi64ELi64ELi128ELi8ES3_EEEEvNS_16Flash_bwd_paramsEi,"ax",@progbits
	.align	128
        .global         _ZN5flash27flash_bwd_convert_dq_kernelI23Flash_bwd_kernel_traitsILi64ELi64ELi128ELi8ELi2ELi4ELi4ELb1ELb0EN7cutlass6half_tE19Flash_kernel_traitsILi64ELi64ELi128ELi8ES3_EEEEvNS_16Flash_bwd_paramsEi
        .type           _ZN5flash27flash_bwd_convert_dq_kernelI23Flash_bwd_kernel_traitsILi64ELi64ELi128ELi8ELi2ELi4ELi4ELb1ELb0EN7cutlass6half_tE19Flash_kernel_traitsILi64ELi64ELi128ELi8ES3_EEEEvNS_16Flash_bwd_paramsEi,@function
        .size           _ZN5flash27flash_bwd_convert_dq_kernelI23Flash_bwd_kernel_traitsILi64ELi64ELi128ELi8ELi2ELi4ELi4ELb1ELb0EN7cutlass6half_tE19Flash_kernel_traitsILi64ELi64ELi128ELi8ES3_EEEEvNS_16Flash_bwd_paramsEi,(.L_x_2469 - _ZN5flash27flash_bwd_convert_dq_kernelI23Flash_bwd_kernel_traitsILi64ELi64ELi128ELi8ELi2ELi4ELi4ELb1ELb0EN7cutlass6half_tE19Flash_kernel_traitsILi64ELi64ELi128ELi8ES3_EEEEvNS_16Flash_bwd_paramsEi)
        .other          _ZN5flash27flash_bwd_convert_dq_kernelI23Flash_bwd_kernel_traitsILi64ELi64ELi128ELi8ELi2ELi4ELi4ELb1ELb0EN7cutlass6half_tE19Flash_kernel_traitsILi64ELi64ELi128ELi8ES3_EEEEvNS_16Flash_bwd_paramsEi,@"STO_CUDA_ENTRY STV_DEFAULT"
_ZN5flash27flash_bwd_convert_dq_kernelI23Flash_bwd_kernel_traitsILi64ELi64ELi128ELi8ELi2ELi4ELi4ELb1ELb0EN7cutlass6half_tE19Flash_kernel_traitsILi64ELi64ELi128ELi8ES3_EEEEvNS_16Flash_bwd_paramsEi:
.text._ZN5flash27flash_bwd_convert_dq_kernelI23Flash_bwd_kernel_traitsILi64ELi64ELi128ELi8ELi2ELi4ELi4ELb1ELb0EN7cutlass6half_tE19Flash_kernel_traitsILi64ELi64ELi128ELi8ES3_EEEEvNS_16Flash_bwd_paramsEi:
[----:B------:R-:W-:Y:S08]  /*0000*/  LDC R1, c[0x0][0x28] ;  /* 0x00000a00ff017b82 */ /* 0x000ff00000000800 */
[----:B------:R-:W0:Y:S01]  /*0010*/  S2UR UR17, SR_CTAID.Y ;  /* 0x00000000001179c3 */ /* 0x000e220000002600 */
[----:B------:R-:W-:Y:S01]  /*0020*/  ULDC.64 UR4, c[0x0][0x2f0] ;  /* 0x0000bc0000047ab9 */ /* 0x000fe20000000a00 */
[----:B------:R-:W-:Y:S01]  /*0030*/  ULDC.64 UR20, c[0x0][0x208] ;  /* 0x0000820000147ab9 */ /* 0x000fe20000000a00 */
[----:B------:R-:W-:-:S04]  /*0040*/  UISETP.NE.U32.AND UP0, UPT, UR4, URZ, UPT ;  /* 0x0000003f0400728c */ /* 0x000fc8000bf05070 */
[----:B------:R-:W-:-:S03]  /*0050*/  UISETP.NE.AND.EX UP0, UPT, UR5, URZ, UPT, UP0 ;  /* 0x0000003f0500728c */ /* 0x000fc6000bf05300 */
[----:B------:R-:W-:-:S03]  /*0060*/  ULDC.64 UR4, c[0x0][0x2f0] ;  /* 0x0000bc0000047ab9 */ /* 0x000fc60000000a00 */
[----:B------:R-:W-:Y:S01]  /*0070*/  PLOP3.LUT P0, PT, PT, PT, UP0, 0x80, 0x0 ;  /* 0x000000000000781c */ /* 0x000fe20003f0f008 */
[----:B0-----:R-:W-:-:S06]  /*0080*/  UIMAD.WIDE UR4, UR17, 0x4, UR4 ;  /* 0x00000004110478a5 */ /* 0x001fcc000f8e0204 */
[----:B------:R-:W-:Y:S02]  /*0090*/  IMAD.U32 R2, RZ, RZ, UR4 ;  /* 0x00000004ff027e24 */ /* 0x000fe4000f8e00ff */
[----:B------:R-:W-:-:S05]  /*00a0*/  IMAD.U32 R3, RZ, RZ, UR5 ;  /* 0x00000005ff037e24 */ /* 0x000fca000f8e00ff */
[----:B------:R-:W2:Y:S04]  /*00b0*/  @P0 LDG.E R4, desc[UR20][R2.64] ;  /* 0x0000001402040981 */ /* 0x000ea8000c1e1900 */
[----:B------:R-:W3:Y:S01]  /*00c0*/  @P0 LDG.E R0, desc[UR20][R2.64+0x4] ;  /* 0x0000041402000981 */ /* 0x000ee2000c1e1900 */
[----:B------:R-:W0:Y:S01]  /*00d0*/  S2UR UR5, SR_CTAID.X ;  /* 0x00000000000579c3 */ /* 0x000e220000002500 */
[----:B------:R-:W-:Y:S01]  /*00e0*/  UMOV UR6, 0xffffffff ;  /* 0xffffffff00067882 */ /* 0x000fe20000000000 */
[----:B0-----:R-:W-:Y:S01]  /*00f0*/  USHF.L.U32 UR16, UR5, 0x6, URZ ;  /* 0x0000000605107899 */ /* 0x001fe2000800063f */
[----:B--2---:R-:W-:Y:S02]  /*0100*/  @P0 R2UR UR6, R4 ;  /* 0x00000000040602ca */ /* 0x004fe400000e0000 */
[----:B---3--:R-:W-:-:S13]  /*0110*/  @P0 R2UR UR8, R0 ;  /* 0x00000000000802ca */ /* 0x008fda00000e0000 */
[----:B------:R-:W-:-:S07]  /*0120*/  @UP0 UIADD3 UR8, UR8, -UR6, URZ ;  /* 0x8000000608080290 */ /* 0x000fce000fffe03f */
[----:B------:R-:W-:Y:S02]  /*0130*/  @!UP0 ULDC UR8, c[0x0][0x2c4] ;  /* 0x0000b10000088ab9 */ /* 0x000fe40000000800 */
[----:B------:R-:W-:-:S06]  /*0140*/  UISETP.GT.AND UP1, UPT, UR8, UR16, UPT ;  /* 0x000000100800728c */ /* 0x000fcc000bf24270 */
[----:B------:R-:W-:-:S13]  /*0150*/  PLOP3.LUT P0, PT, PT, PT, UP1, 0x80, 0x0 ;  /* 0x000000000000781c */ /* 0x000fda0003f0f018 */
[----:B------:R-:W-:Y:S05]  /*0160*/  @!P0 EXIT ;  /* 0x000000000000894d */ /* 0x000fea0003800000 */
[----:B------:R-:W0:Y:S01]  /*0170*/  S2R R7, SR_TID.X ;  /* 0x0000000000077919 */ /* 0x000e220000002100 */
[----:B------:R-:W-:Y:S01]  /*0180*/  UISETP.NE.AND UP1, UPT, UR6, -0x1, UPT ;  /* 0xffffffff0600788c */ /* 0x000fe2000bf25270 */
[----:B------:R-:W1:Y:S01]  /*0190*/  S2UR UR25, SR_CTAID.Z ;  /* 0x00000000001979c3 */ /* 0x000e620000002700 */
[----:B------:R-:W-:Y:S01]  /*01a0*/  ULDC UR26, c[0x0][0x270] ;  /* 0x00009c00001a7ab9 */ /* 0x000fe20000000800 */
[----:B------:R-:W-:Y:S01]  /*01b0*/  UIMAD.WIDE UR14, UR17, 0x80, URZ ;  /* 0x00000080110e78a5 */ /* 0x000fe2000f8e023f */
[----:B------:R-:W-:Y:S02]  /*01c0*/  ULDC UR28, c[0x0][0x2dc] ;  /* 0x0000b700001c7ab9 */ /* 0x000fe40000000800 */
[----:B------:R-:W-:Y:S01]  /*01d0*/  PLOP3.LUT P0, PT, PT, PT, UP1, 0x80, 0x0 ;  /* 0x000000000000781c */ /* 0x000fe20003f0f018 */
[----:B------:R-:W-:Y:S02]  /*01e0*/  USEL UR22, UR14, URZ, UP0 ;  /* 0x0000003f0e167287 */ /* 0x000fe40008000000 */
[----:B------:R-:W-:-:S02]  /*01f0*/  USEL UR23, UR15, URZ, UP0 ;  /* 0x0000003f0f177287 */ /* 0x000fc40008000000 */
[----:B------:R-:W-:Y:S01]  /*0200*/  @UP1 ULDC.64 UR12, c[0x0][0x448] ;  /* 0x00011200000c1ab9 */ /* 0x000fe20000000a00 */
[----:B------:R-:W-:Y:S02]  /*0210*/  USHF.R.S32.HI UR19, URZ, 0x1f, UR16 ;  /* 0x0000001f3f137899 */ /* 0x000fe40008011410 */
[----:B------:R-:W-:Y:S02]  /*0220*/  @UP1 UIMAD.WIDE.U32 UR10, UR6, UR12, URZ ;  /* 0x0000000c060a12a5 */ /* 0x000fe4000f8e003f */
[----:B------:R-:W-:Y:S01]  /*0230*/  USHF.R.S32.HI UR18, URZ, 0x1f, UR28 ;  /* 0x0000001f3f127899 */ /* 0x000fe2000801141c */
[----:B------:R-:W-:Y:S01]  /*0240*/  ULDC UR12, c[0x0][0x2d4] ;  /* 0x0000b500000c7ab9 */ /* 0x000fe20000000800 */
[----:B------:R-:W-:Y:S02]  /*0250*/  @UP1 UIMAD UR9, UR6, UR13, UR11 ;  /* 0x0000000d060912a4 */ /* 0x000fe4000f8e020b */
[----:B------:R-:W-:Y:S02]  /*0260*/  UIMAD.WIDE UR12, UR17, UR12, URZ ;  /* 0x0000000c110c72a5 */ /* 0x000fe4000f8e023f */
[----:B------:R-:W-:-:S02]  /*0270*/  USHF.R.S32.HI UR11, URZ, 0x1f, UR26 ;  /* 0x0000001f3f0b7899 */ /* 0x000fc4000801141a */
[----:B------:R-:W-:Y:S02]  /*0280*/  UIMAD UR13, UR13, UR26, URZ ;  /* 0x0000001a0d0d72a4 */ /* 0x000fe4000f8e023f */
[----:B------:R-:W-:Y:S02]  /*0290*/  UIMAD.WIDE.U32 UR14, UR12, UR26, URZ ;  /* 0x0000001a0c0e72a5 */ /* 0x000fe4000f8e003f */
[----:B------:R-:W-:Y:S01]  /*02a0*/  UIMAD UR11, UR12, UR11, UR13 ;  /* 0x0000000b0c0b72a4 */ /* 0x000fe2000f8e020d */
[----:B0-----:R-:W-:Y:S01]  /*02b0*/  SHF.R.S32.HI R0, RZ, 0x1f, R7 ;  /* 0x0000001fff007819 */ /* 0x001fe20000011407 */
[----:B------:R-:W-:Y:S02]  /*02c0*/  UIADD3 UR16, UP0, UR16, UR22, URZ ;  /* 0x0000001610107290 */ /* 0x000fe4000ff1e03f */
[----:B------:R-:W-:Y:S01]  /*02d0*/  UIADD3 UR11, UR15, UR11, URZ ;  /* 0x0000000b0f0b7290 */ /* 0x000fe2000fffe03f */
[CC--:B------:R-:W-:Y:S01]  /*02e0*/  LEA.HI R2, R0.reuse, R7.reuse, RZ, 0x2 ;  /* 0x0000000700027211 */ /* 0x0c0fe200078f10ff */
[----:B------:R-:W-:Y:S01]  /*02f0*/  @UP1 UMOV UR24, UR6 ;  /* 0x0000000600181c82 */ /* 0x000fe20008000000 */
[CC--:B------:R-:W-:Y:S01]  /*0300*/  LEA.HI R5, R0.reuse, R7.reuse, RZ, 0x5 ;  /* 0x0000000700057211 */ /* 0x0c0fe200078f28ff */
[----:B------:R-:W-:Y:S01]  /*0310*/  UIMAD UR11, UR11, UR28, URZ ;  /* 0x0000001c0b0b72a4 */ /* 0x000fe2000f8e023f */
[--C-:B------:R-:W-:Y:S01]  /*0320*/  SHF.R.S32.HI R3, RZ, 0x2, R2.reuse ;  /* 0x00000002ff037819 */ /* 0x100fe20000011402 */
[----:B------:R-:W-:Y:S01]  /*0330*/  UMOV UR4, URZ ;  /* 0x0000003f00047c82 */ /* 0x000fe20008000000 */
[----:B------:R-:W-:Y:S01]  /*0340*/  SHF.R.S32.HI R4, RZ, 0x1f, R2 ;  /* 0x0000001fff047819 */ /* 0x000fe20000011402 */
[----:B------:R-:W-:Y:S01]  /*0350*/  UIMAD.WIDE UR6, UR26, UR28, URZ ;  /* 0x0000001c1a0672a5 */ /* 0x000fe2000f8e023f */
[----:B------:R-:W-:Y:S01]  /*0360*/  LEA.HI R0, R0, R7, RZ, 0x7 ;  /* 0x0000000700007211 */ /* 0x000fe200078f38ff */
[----:B-1----:R-:W-:Y:S01]  /*0370*/  UIMAD UR29, UR25, UR28, URZ ;  /* 0x0000001c191d72a4 */ /* 0x002fe2000f8e023f */
[----:B------:R-:W-:Y:S01]  /*0380*/  LOP3.LUT R2, R2, 0x7ffffffc, RZ, 0xc0, !PT ;  /* 0x7ffffffc02027812 */ /* 0x000fe200078ec0ff */
[----:B------:R-:W-:Y:S01]  /*0390*/  UIMAD UR27, UR26, UR28, URZ ;  /* 0x0000001c1a1b72a4 */ /* 0x000fe2000f8e023f */
[----:B------:R-:W-:Y:S01]  /*03a0*/  LOP3.LUT R6, R5, 0xffffffe0, RZ, 0xc0, !PT ;  /* 0xffffffe005067812 */ /* 0x000fe200078ec0ff */
[----:B------:R-:W-:Y:S01]  /*03b0*/  UIMAD.WIDE.U32 UR12, UR14, UR28, URZ ;  /* 0x0000001c0e0c72a5 */ /* 0x000fe2000f8e003f */
[----:B------:R-:W-:Y:S01]  /*03c0*/  LEA.HI R4, R4, R3, RZ, 0x3 ;  /* 0x0000000304047211 */ /* 0x000fe200078f18ff */
[----:B------:R-:W-:-:S02]  /*03d0*/  UIADD3.X UR19, UR19, UR23, URZ, UP0, !UPT ;  /* 0x0000001713137290 */ /* 0x000fc400087fe43f */
[----:B------:R-:W-:Y:S01]  /*03e0*/  UIMAD UR18, UR18, UR14, UR11 ;  /* 0x0000000e121272a4 */ /* 0x000fe2000f8e020b */
[----:B------:R-:W-:Y:S11]  /*03f0*/  @P0 BRA `(.L_x_808) ;  /* 0x00000000001c0947 */ /* 0x000ff60003800000 */
[----:B------:R-:W-:Y:S01]  /*0400*/  USHF.R.S32.HI UR9, URZ, 0x1f, UR17 ;  /* 0x0000001f3f097899 */ /* 0x000fe20008011411 */
[----:B------:R-:W-:Y:S01]  /*0410*/  ULDC.64 UR14, c[0x0][0x430] ;  /* 0x00010c00000e7ab9 */ /* 0x000fe20000000a00 */
[----:B------:R-:W-:Y:S02]  /*0420*/  UMOV UR24, 0xffffffff ;  /* 0xffffffff00187882 */ /* 0x000fe40000000000 */
[----:B------:R-:W-:Y:S02]  /*0430*/  UIMAD UR9, UR9, UR14, URZ ;  /* 0x0000000e090972a4 */ /* 0x000fe4000f8e023f */
[----:B------:R-:W-:Y:S02]  /*0440*/  UIMAD.WIDE.U32 UR10, UR17, UR14, URZ ;  /* 0x0000000e110a72a5 */ /* 0x000fe4000f8e003f */
[----:B------:R-:W-:-:S04]  /*0450*/  UIMAD UR9, UR17, UR15, UR9 ;  /* 0x0000000f110972a4 */ /* 0x000fc8000f8e0209 */
[----:B------:R-:W-:-:S12]  /*0460*/  UIADD3 UR9, UR11, UR9, URZ ;  /* 0x000000090b097290 */ /* 0x000fd8000fffe03f */
.L_x_808:
[----:B------:R-:W-:Y:S01]  /*0470*/  UIMAD.WIDE.U32 UR14, UR6, UR24, URZ ;  /* 0x00000018060e72a5 */ /* 0x000fe2000f8e003f */
[----:B------:R-:W-:Y:S01]  /*0480*/  LOP3.LUT R4, R4, 0xfffffff8, RZ, 0xc0, !PT ;  /* 0xfffffff804047812 */ /* 0x000fe200078ec0ff */
[----:B------:R-:W-:Y:S01]  /*0490*/  UIMAD UR24, UR7, UR24, URZ ;  /* 0x00000018071872a4 */ /* 0x000fe2000f8e023f */
[----:B------:R-:W-:Y:S01]  /*04a0*/  IADD3 R2, -R2, R7, RZ ;  /* 0x0000000702027210 */ /* 0x000fe20007ffe1ff */
[----:B------:R-:W-:Y:S01]  /*04b0*/  IMAD.IADD R7, R7, 0x1, -R6 ;  /* 0x0000000107077824 */ /* 0x000fe200078e0a06 */
[----:B------:R-:W-:Y:S01]  /*04c0*/  USEL UR12, UR12, UR14, !UP1 ;  /* 0x0000000e0c0c7287 */ /* 0x000fe2000c800000 */
[--C-:B------:R-:W-:Y:S01]  /*04d0*/  SHF.R.S32.HI R6, RZ, 0x5, R5.reuse ;  /* 0x00000005ff067819 */ /* 0x100fe20000011405 */
[----:B------:R-:W-:Y:S01]  /*04e0*/  UIMAD UR4, UR6, UR4, UR24 ;  /* 0x00000004060472a4 */ /* 0x000fe2000f8e0218 */
[----:B------:R-:W-:Y:S01]  /*04f0*/  SHF.R.S32.HI R5, RZ, 0x1f, R5 ;  /* 0x0000001fff057819 */ /* 0x000fe20000011405 */
[----:B------:R-:W-:Y:S01]  /*0500*/  UIADD3 UR11, UR13, UR18, URZ ;  /* 0x000000120d0b7290 */ /* 0x000fe2000fffe03f */
[----:B------:R-:W-:Y:S01]  /*0510*/  IMAD.IADD R4, R3, 0x1, -R4 ;  /* 0x0000000103047824 */ /* 0x000fe200078e0a04 */
[----:B------:R-:W-:Y:S01]  /*0520*/  @UP1 UIADD3 UR11, UR15, UR4, URZ ;  /* 0x000000040f0b1290 */ /* 0x000fe2000fffe03f */
[----:B------:R-:W-:Y:S01]  /*0530*/  LEA.HI R5, R5, R6, RZ, 0x2 ;  /* 0x0000000605057211 */ /* 0x000fe200078f10ff */
[----:B------:R-:W-:Y:S01]  /*0540*/  UIADD3 UR12, UP0, UR29, UR12, URZ ;  /* 0x0000000c1d0c7290 */ /* 0x000fe2000ff1e03f */
[----:B------:R-:W-:Y:S01]  /*0550*/  SHF.R.U32.HI R3, RZ, 0x4, R0 ;  /* 0x00000004ff037819 */ /* 0x000fe20000011600 */
[----:B------:R-:W-:Y:S01]  /*0560*/  UIMAD UR19, UR19, UR6, URZ ;  /* 0x00000006131372a4 */ /* 0x000fe2000f8e023f */
[----:B------:R-:W-:Y:S01]  /*0570*/  SHF.L.U32 R4, R4, 0x6, RZ ;  /* 0x0000000604047819 */ /* 0x000fe200000006ff */
[----:B------:R-:W-:Y:S01]  /*0580*/  ULEA.HI.X.SX32 UR13, UR29, UR11, 0x1, UP0 ;  /* 0x0000000b1d0d7291 */ /* 0x000fe200080f0e3f */
[----:B------:R-:W-:Y:S01]  /*0590*/  LOP3.LUT R5, R5, 0x3ffffc, RZ, 0xc0, !PT ;  /* 0x003ffffc05057812 */ /* 0x000fe200078ec0ff */
[----:B------:R-:W-:Y:S01]  /*05a0*/  UIMAD UR19, UR7, UR16, UR19 ;  /* 0x00000010071372a4 */ /* 0x000fe2000f8e0213 */
[----:B------:R-:W-:Y:S01]  /*05b0*/  IMAD R7, R6, UR27, R7 ;  /* 0x0000001b06077c24 */ /* 0x000fe2000f8e0207 */
[----:B------:R-:W-:Y:S01]  /*05c0*/  LOP3.LUT R4, R4, 0x1c0, RZ, 0xc0, !PT ;  /* 0x000001c004047812 */ /* 0x000fe200078ec0ff */
[----:B------:R-:W-:Y:S01]  /*05d0*/  UIMAD.WIDE.U32 UR6, UR6, UR16, UR12 ;  /* 0x00000010060672a5 */ /* 0x000fe2000f8e000c */
[----:B------:R-:W-:Y:S01]  /*05e0*/  IMAD.IADD R5, R6, 0x1, -R5 ;  /* 0x0000000106057824 */ /* 0x000fe200078e0a05 */
[----:B------:R-:W-:-:S02]  /*05f0*/  CS2R R10, SRZ ;  /* 0x00000000000a7805 */ /* 0x000fc4000001ff00 */
[----:B------:R-:W-:Y:S01]  /*0600*/  LOP3.LUT R3, R4, 0x8, R3, 0xf8, !PT ;  /* 0x0000000804037812 */ /* 0x000fe200078ef803 */
[----:B------:R-:W-:Y:S01]  /*0610*/  IMAD.U32 R9, RZ, RZ, UR19 ;  /* 0x00000013ff097e24 */ /* 0x000fe2000f8e00ff */
[----:B------:R-:W-:Y:S01]  /*0620*/  SHF.R.S32.HI R0, RZ, 0x1f, R7 ;  /* 0x0000001fff007819 */ /* 0x000fe20000011407 */
[----:B------:R-:W-:Y:S01]  /*0630*/  ULDC.64 UR12, c[0x0][0x400] ;  /* 0x00010000000c7ab9 */ /* 0x000fe20000000a00 */
[----:B------:R-:W-:Y:S02]  /*0640*/  SHF.R.U32.HI R4, RZ, 0x3, R4 ;  /* 0x00000003ff047819 */ /* 0x000fe40000011604 */
[----:B------:R-:W-:Y:S02]  /*0650*/  CS2R R12, SRZ ;  /* 0x00000000000c7805 */ /* 0x000fe4000001ff00 */
[----:B------:R-:W-:Y:S02]  /*0660*/  IADD3 R7, P0, R7, UR6, RZ ;  /* 0x0000000607077c10 */ /* 0x000fe4000ff1e0ff */
[----:B------:R-:W-:-:S02]  /*0670*/  CS2R R16, SRZ ;  /* 0x0000000000107805 */ /* 0x000fc4000001ff00 */
[----:B------:R-:W-:Y:S02]  /*0680*/  LEA R5, R5, R2, 0x9 ;  /* 0x0000000205057211 */ /* 0x000fe400078e48ff */
[----:B------:R-:W-:Y:S02]  /*0690*/  CS2R R18, SRZ ;  /* 0x0000000000127805 */ /* 0x000fe4000001ff00 */
[----:B------:R-:W-:Y:S01]  /*06a0*/  LOP3.LUT R2, R3, R4, RZ, 0x3c, !PT ;  /* 0x0000000403027212 */ /* 0x000fe200078e3cff */
[----:B------:R-:W-:Y:S01]  /*06b0*/  IMAD.MOV.U32 R3, RZ, RZ, RZ ;  /* 0x000000ffff037224 */ /* 0x000fe200078e00ff */
[----:B------:R-:W-:Y:S01]  /*06c0*/  IADD3.X R4, R0, UR7, R9, P0, !PT ;  /* 0x0000000700047c10 */ /* 0x000fe200087fe409 */
[----:B------:R-:W-:Y:S01]  /*06d0*/  ULDC UR7, c[0x0][0x490] ;  /* 0x0001240000077ab9 */ /* 0x000fe20000000800 */
[----:B------:R-:W-:Y:S01]  /*06e0*/  LEA R0, P0, R7, UR12, 0x2 ;  /* 0x0000000c07007c11 */ /* 0x000fe2000f8010ff */
[----:B------:R-:W-:Y:S01]  /*06f0*/  UISETP.GE.AND UP0, UPT, UR7, 0x1, UPT ;  /* 0x000000010700788c */ /* 0x000fe2000bf06270 */
[----:B------:R-:W-:Y:S01]  /*0700*/  IMAD.U32 R2, R5, 0x2, R2 ;  /* 0x0000000205027824 */ /* 0x000fe200078e0002 */
[----:B------:R-:W-:-:S02]  /*0710*/  CS2R R8, SRZ ;  /* 0x0000000000087805 */ /* 0x000fc4000001ff00 */
[----:B------:R-:W-:Y:S01]  /*0720*/  LEA.HI.X R5, R7, UR13, R4, 0x2, P0 ;  /* 0x0000000d07057c11 */ /* 0x000fe200080f1404 */
[----:B------:R-:W-:Y:S01]  /*0730*/  HFMA2.MMA R4, -RZ, RZ, 0, 0 ;  /* 0x00000000ff047435 */ /* 0x000fe200000001ff */
[----:B------:R-:W-:Y:S02]  /*0740*/  CS2R R6, SRZ ;  /* 0x0000000000067805 */ /* 0x000fe4000001ff00 */
[----:B------:R-:W-:Y:S02]  /*0750*/  PLOP3.LUT P0, PT, PT, PT, UP0, 0x80, 0x0 ;  /* 0x000000000000781c */ /* 0x000fe40003f0f008 */
[----:B------:R-:W-:-:S11]  /*0760*/  CS2R R20, SRZ ;  /* 0x0000000000147805 */ /* 0x000fd6000001ff00 */
[----:B------:R-:W-:Y:S05]  /*0770*/  @!P0 BRA `(.L_x_809) ;  /* 0x0000000c00888947 */ /* 0x000fea0003800000 */
[----:B------:R-:W0:Y:S01]  /*0780*/  LDC R11, c[0x0][0x490] ;  /* 0x00012400ff0b7b82 */ /* 0x000e220000000800 */
[----:B------:R-:W-:Y:S02]  /*0790*/  UISETP.NE.AND UP0, UPT, UR7, 0x1, UPT ;  /* 0x000000010700788c */ /* 0x000fe4000bf05270 */
[----:B------:R-:W-:-:S04]  /*07a0*/  USHF.L.U32 UR16, UR27, 0x3, URZ ;  /* 0x000000031b107899 */ /* 0x000fc8000800063f */
[----:B------:R-:W-:Y:S02]  /*07b0*/  PLOP3.LUT P1, PT, PT, PT, UP0, 0x80, 0x0 ;  /* 0x000000000000781c */ /* 0x000fe40003f2f008 */
[----:B0-----:R-:W-:Y:S01]  /*07c0*/  LOP3.LUT P0, RZ, R11, 0x1, RZ, 0xc0, !PT ;  /* 0x000000010bff7812 */ /* 0x001fe2000780c0ff */
[----:B------:R-:W-:-:S10]  /*07d0*/  IMAD.MOV.U32 R11, RZ, RZ, RZ ;  /* 0x000000ffff0b7224 */ /* 0x000fd400078e00ff */
[----:B------:R-:W-:Y:S05]  /*07e0*/  @!P1 BRA `(.L_x_810) ;  /* 0x0000000800809947 */ /* 0x000fea0003800000 */
[----:B------:R-:W-:Y:S01]  /*07f0*/  ULOP3.LUT UR4, UR7, 0x1, URZ, 0xc0, !UPT ;  /* 0x0000000107047892 */ /* 0x000fe2000f8ec03f */
[----:B------:R-:W-:Y:S01]  /*0800*/  CS2R R10, SRZ ;  /* 0x00000000000a7805 */ /* 0x000fe2000001ff00 */
[----:B------:R-:W-:Y:S01]  /*0810*/  ULDC.64 UR14, c[0x0][0x488] ;  /* 0x00012200000e7ab9 */ /* 0x000fe20000000a00 */
[----:B------:R-:W-:Y:S01]  /*0820*/  USHF.R.S32.HI UR6, URZ, 0x1f, UR16 ;  /* 0x0000001f3f067899 */ /* 0x000fe20008011410 */
[----:B------:R-:W-:Y:S01]  /*0830*/  IMAD.MOV.U32 R3, RZ, RZ, RZ ;  /* 0x000000ffff037224 */ /* 0x000fe200078e00ff */
[----:B------:R-:W-:Y:S01]  /*0840*/  USHF.L.U64.HI UR11, UR14, 0x1, UR15 ;  /* 0x000000010e0b7899 */ /* 0x000fe2000801020f */
[----:B------:R-:W-:Y:S01]  /*0850*/  CS2R R12, SRZ ;  /* 0x00000000000c7805 */ /* 0x000fe2000001ff00 */
[----:B------:R-:W-:Y:S01]  /*0860*/  USHF.L.U32 UR17, UR14, 0x1, URZ ;  /* 0x000000010e117899 */ /* 0x000fe2000800063f */
[----:B------:R-:W-:Y:S02]  /*0870*/  CS2R R16, SRZ ;  /* 0x0000000000107805 */ /* 0x000fe4000001ff00 */
[----:B------:R-:W-:-:S02]  /*0880*/  CS2R R18, SRZ ;  /* 0x0000000000127805 */ /* 0x000fc4000001ff00 */
[----:B------:R-:W-:Y:S02]  /*0890*/  CS2R R6, SRZ ;  /* 0x0000000000067805 */ /* 0x000fe4000001ff00 */
[----:B------:R-:W-:Y:S02]  /*08a0*/  CS2R R8, SRZ ;  /* 0x0000000000087805 */ /* 0x000fe4000001ff00 */
[----:B------:R-:W-:Y:S02]  /*08b0*/  MOV R4, RZ ;  /* 0x000000ff00047202 */ /* 0x000fe40000000f00 */
[----:B------:R-:W-:Y:S01]  /*08c0*/  CS2R R20, SRZ ;  /* 0x0000000000147805 */ /* 0x000fe2000001ff00 */
[----:B------:R-:W-:Y:S02]  /*08d0*/  UIADD3 UR4, -UR4, UR7, URZ ;  /* 0x0000000704047290 */ /* 0x000fe4000fffe13f */
[----:B------:R-:W-:Y:S02]  /*08e0*/  USHF.L.U64.HI UR7, UR16, 0x2, UR6 ;  /* 0x0000000210077899 */ /* 0x000fe40008010206 */
[----:B------:R-:W-:-:S02]  /*08f0*/  UIMAD UR13, UR27, 0x38, URZ ;  /* 0x000000381b0d78a4 */ /* 0x000fc4000f8e023f */
[----:B------:R-:W-:-:S12]  /*0900*/  USHF.L.U64.HI UR6, UR17, 0x2, UR11 ;  /* 0x0000000211067899 */ /* 0x000fd8000801020b */
.L_x_811:
[----:B------:R-:W-:Y:S01]  /*0910*/  USHF.L.U32 UR11, UR16, 0x2, URZ ;  /* 0x00000002100b7899 */ /* 0x000fe2000800063f */
[----:B------:R-:W-:Y:S02]  /*0920*/  IMAD.U32 R25, RZ, RZ, UR27 ;  /* 0x0000001bff197e24 */ /* 0x000fe4000f8e00ff */
[----:B------:R-:W-:-:S03]  /*0930*/  IMAD.U32 R23, RZ, RZ, UR27 ;  /* 0x0000001bff177e24 */ /* 0x000fc6000f8e00ff */
[----:B------:R-:W-:-:S04]  /*0940*/  IADD3 R14, P1, R0, UR11, RZ ;  /* 0x0000000b000e7c10 */ /* 0x000fc8000ff3e0ff */
[----:B------:R-:W-:-:S03]  /*0950*/  IADD3.X R15, R5, UR7, RZ, P1, !PT ;  /* 0x00000007050f7c10 */ /* 0x000fc60008ffe4ff */
[----:B------:R-:W-:Y:S01]  /*0960*/  IMAD.WIDE R24, R25, 0x20, R14 ;  /* 0x0000002019187825 */ /* 0x000fe200078e020e */
[----:B------:R-:W-:-:S04]  /*0970*/  MOV R26, UR27 ;  /* 0x0000001b001a7c02 */ /* 0x000fc80008000f00 */
[----:B------:R-:W2:Y:S01]  /*0980*/  LDG.E R29, desc[UR20][R24.64] ;  /* 0x00000014181d7981 */ /* 0x000ea2000c1e1900 */
[----:B------:R-:W-:-:S05]  /*0990*/  IMAD.WIDE R22, R23, 0x20, R24 ;  /* 0x0000002017167825 */ /* 0x000fca00078e0218 */
[----:B------:R0:W3:Y:S02]  /*09a0*/  LDG.E R27, desc[UR20][R22.64] ;  /* 0x00000014161b7981 */ /* 0x0000e4000c1e1900 */
[----:B0-----:R-:W-:-:S04]  /*09b0*/  IMAD.WIDE R22, R26, 0x20, R22 ;  /* 0x000000201a167825 */ /* 0x001fc800078e0216 */
[----:B------:R-:W-:Y:S02]  /*09c0*/  IMAD.WIDE R24, R26, 0x20, R22 ;  /* 0x000000201a187825 */ /* 0x000fe400078e0216 */
[----:B------:R-:W4:Y:S04]  /*09d0*/  LDG.E R26, desc[UR20][R22.64] ;  /* 0x00000014161a7981 */ /* 0x000f28000c1e1900 */
[----:B------:R0:W5:Y:S01]  /*09e0*/  LDG.E R22, desc[UR20][R24.64] ;  /* 0x0000001418167981 */ /* 0x000162000c1e1900 */
[----:B------:R-:W-:-:S03]  /*09f0*/  USHF.L.U32 UR11, UR27, 0x4, URZ ;  /* 0x000000041b0b7899 */ /* 0x000fc6000800063f */
[----:B------:R-:W5:Y:S01]  /*0a00*/  LDG.E R23, desc[UR20][R14.64+0x80] ;  /* 0x000080140e177981 */ /* 0x000f62000c1e1900 */
[----:B--2---:R-:W-:Y:S01]  /*0a10*/  FADD.FTZ R4, R29, R4 ;  /* 0x000000041d047221 */ /* 0x004fe20000010000 */
[----:B---3--:R-:W-:Y:S01]  /*0a20*/  FADD.FTZ R8, R27, R8 ;  /* 0x000000081b087221 */ /* 0x008fe20000010000 */
[----:B------:R-:W-:-:S04]  /*0a30*/  IMAD.U32 R27, RZ, RZ, UR27 ;  /* 0x0000001bff1b7e24 */ /* 0x000fc8000f8e00ff */
[----:B0-----:R-:W-:-:S05]  /*0a40*/  IMAD.WIDE R24, R27, 0x20, R24 ;  /* 0x000000201b187825 */ /* 0x001fca00078e0218 */
[----:B------:R-:W2:Y:S01]  /*0a50*/  LDG.E R29, desc[UR20][R24.64] ;  /* 0x00000014181d7981 */ /* 0x000ea2000c1e1900 */
[----:B----4-:R-:W-:Y:S01]  /*0a60*/  FADD.FTZ R7, R26, R7 ;  /* 0x000000071a077221 */ /* 0x010fe20000010000 */
[----:B------:R-:W-:Y:S02]  /*0a70*/  IMAD.WIDE R26, R27, 0x20, R24 ;  /* 0x000000201b1a7825 */ /* 0x000fe400078e0218 */
[----:B------:R0:W3:Y:S04]  /*0a80*/  LDG.E R25, desc[UR20][R14.64] ;  /* 0x000000140e197981 */ /* 0x0000e8000c1e1900 */
[----:B------:R-:W4:Y:S01]  /*0a90*/  LDG.E R27, desc[UR20][R26.64] ;  /* 0x000000141a1b7981 */ /* 0x000f22000c1e1900 */
[----:B------:R-:W-:-:S04]  /*0aa0*/  UIADD3 UR11, UR11, 0x20, URZ ;  /* 0x000000200b0b7890 */ /* 0x000fc8000fffe03f */
[----:B------:R-:W-:Y:S02]  /*0ab0*/  USHF.R.S32.HI UR12, URZ, 0x1f, UR11 ;  /* 0x0000001f3f0c7899 */ /* 0x000fe4000801140b */
[----:B------:R-:W-:Y:S02]  /*0ac0*/  IMAD.U32 R28, RZ, RZ, UR11 ;  /* 0x0000000bff1c7e24 */ /* 0x000fe4000f8e00ff */
[----:B------:R-:W-:-:S03]  /*0ad0*/  USHF.L.U64.HI UR12, UR11, 0x2, UR12 ;  /* 0x000000020b0c7899 */ /* 0x000fc6000801020c */
[----:B0-----:R-:W-:-:S04]  /*0ae0*/  LEA R14, P1, R28, R0, 0x2 ;  /* 0x000000001c0e7211 */ /* 0x001fc800078210ff */
[----:B------:R-:W-:Y:S01]  /*0af0*/  IADD3.X R15, R5, UR12, RZ, P1, !PT ;  /* 0x0000000c050f7c10 */ /* 0x000fe20008ffe4ff */
[----:B-----5:R-:W-:-:S04]  /*0b00*/  FADD.FTZ R9, R22, R9 ;  /* 0x0000000916097221 */ /* 0x020fc80000010000 */
[----:B------:R0:W5:Y:S01]  /*0b10*/  LDG.E R22, desc[UR20][R14.64] ;  /* 0x000000140e167981 */ /* 0x000162000c1e1900 */
[----:B--2---:R-:W-:Y:S01]  /*0b20*/  FADD.FTZ R6, R29, R6 ;  /* 0x000000061d067221 */ /* 0x004fe20000010000 */
[----:B------:R-:W-:Y:S01]  /*0b30*/  MOV R29, UR16 ;  /* 0x00000010001d7c02 */ /* 0x000fe20008000f00 */
[----:B----4-:R-:W-:-:S04]  /*0b40*/  FADD.FTZ R10, R27, R10 ;  /* 0x0000000a1b0a7221 */ /* 0x010fc80000010000 */
[----:B------:R-:W-:-:S04]  /*0b50*/  IMAD.WIDE R26, R29, 0x4, R14 ;  /* 0x000000041d1a7825 */ /* 0x000fc800078e020e */
[----:B0-----:R-:W-:-:S05]  /*0b60*/  IMAD.WIDE R14, R29, 0x4, R26 ;  /* 0x000000041d0e7825 */ /* 0x001fca00078e021a */
[----:B------:R0:W2:Y:S01]  /*0b70*/  LDG.E R28, desc[UR20][R14.64] ;  /* 0x000000140e1c7981 */ /* 0x0000a2000c1e1900 */
[----:B---3--:R-:W-:-:S03]  /*0b80*/  FADD.FTZ R20, R25, R20 ;  /* 0x0000001419147221 */ /* 0x008fc60000010000 */
[----:B------:R1:W3:Y:S01]  /*0b90*/  LDG.E R25, desc[UR20][R26.64] ;  /* 0x000000141a197981 */ /* 0x0002e2000c1e1900 */
[----:B0-----:R-:W-:-:S04]  /*0ba0*/  IMAD.WIDE R14, R29, 0x4, R14 ;  /* 0x000000041d0e7825 */ /* 0x001fc800078e020e */
[----:B-1----:R-:W-:Y:S02]  /*0bb0*/  IMAD.WIDE R26, R29, 0x4, R14 ;  /* 0x000000041d1a7825 */ /* 0x002fe400078e020e */
[----:B------:R-:W4:Y:S04]  /*0bc0*/  LDG.E R15, desc[UR20][R14.64] ;  /* 0x000000140e0f7981 */ /* 0x000f28000c1e1900 */
[----:B------:R0:W3:Y:S01]  /*0bd0*/  LDG.E R14, desc[UR20][R26.64] ;  /* 0x000000141a0e7981 */ /* 0x0000e2000c1e1900 */
[----:B------:R-:W-:Y:S01]  /*0be0*/  FADD.FTZ R18, R23, R18 ;  /* 0x0000001217127221 */ /* 0x000fe20000010000 */
[----:B------:R-:W-:Y:S02]  /*0bf0*/  IMAD.U32 R23, RZ, RZ, UR16 ;  /* 0x00000010ff177e24 */ /* 0x000fe4000f8e00ff */
[----:B-----5:R-:W-:Y:S01]  /*0c00*/  FADD.FTZ R17, R22, R17 ;  /* 0x0000001116117221 */ /* 0x020fe20000010000 */
[----:B------:R-:W-:Y:S01]  /*0c10*/  IMAD.MOV.U32 R22, RZ, RZ, R0 ;  /* 0x000000ffff167224 */ /* 0x000fe200078e0000 */
[----:B------:R-:W-:Y:S01]  /*0c20*/  USHF.L.U32 UR11, UR16, 0x2, URZ ;  /* 0x00000002100b7899 */ /* 0x000fe2000800063f */
[----:B0-----:R-:W-:Y:S01]  /*0c30*/  IMAD.WIDE R26, R23, 0x4, R26 ;  /* 0x00000004171a7825 */ /* 0x001fe200078e021a */
[----:B------:R-:W-:-:S05]  /*0c40*/  MOV R23, R5 ;  /* 0x0000000500177202 */ /* 0x000fca0000000f00 */
[----:B------:R-:W5:Y:S04]  /*0c50*/  LDG.E R24, desc[UR20][R22.64] ;  /* 0x0000001416187981 */ /* 0x000f68000c1e1900 */
[----:B------:R0:W5:Y:S04]  /*0c60*/  LDG.E R26, desc[UR20][R26.64] ;  /* 0x000000141a1a7981 */ /* 0x000168000c1e1900 */
[----:B------:R-:W5:Y:S01]  /*0c70*/  LDG.E R22, desc[UR20][R22.64+0x80] ;  /* 0x0000801416167981 */ /* 0x000f62000c1e1900 */
[----:B--2---:R-:W-:Y:S01]  /*0c80*/  FADD.FTZ R13, R28, R13 ;  /* 0x0000000d1c0d7221 */ /* 0x004fe20000010000 */
[----:B------:R-:W-:Y:S01]  /*0c90*/  MOV R28, UR14 ;  /* 0x0000000e001c7c02 */ /* 0x000fe20008000f00 */
[----:B----4-:R-:W-:Y:S01]  /*0ca0*/  FADD.FTZ R12, R15, R12 ;  /* 0x0000000c0f0c7221 */ /* 0x010fe20000010000 */
[----:B------:R-:W-:-:S02]  /*0cb0*/  IMAD.U32 R15, RZ, RZ, UR14 ;  /* 0x0000000eff0f7e24 */ /* 0x000fc4000f8e00ff */
[----:B---3--:R-:W-:-:S03]  /*0cc0*/  FADD.FTZ R3, R14, R3 ;  /* 0x000000030e037221 */ /* 0x008fc60000010000 */
[----:B------:R-:W-:Y:S01]  /*0cd0*/  LEA R14, P1, R15, R0, 0x2 ;  /* 0x000000000f0e7211 */ /* 0x000fe200078210ff */
[----:B------:R-:W-:-:S05]  /*0ce0*/  IMAD.U32 R15, RZ, RZ, UR15 ;  /* 0x0000000fff0f7e24 */ /* 0x000fca000f8e00ff */
[----:B------:R-:W-:Y:S02]  /*0cf0*/  LEA.HI.X R15, R28, R5, R15, 0x2, P1 ;  /* 0x000000051c0f7211 */ /* 0x000fe400008f140f */
[----:B------:R-:W-:-:S04]  /*0d00*/  IADD3 R28, P1, R14, UR11, RZ ;  /* 0x0000000b0e1c7c10 */ /* 0x000fc8000ff3e0ff */
[----:B------:R-:W-:Y:S01]  /*0d10*/  IADD3.X R29, R15, UR7, RZ, P1, !PT ;  /* 0x000000070f1d7c10 */ /* 0x000fe20008ffe4ff */
[----:B------:R-:W-:-:S04]  /*0d20*/  FADD.FTZ R16, R25, R16 ;  /* 0x0000001019107221 */ /* 0x000fc80000010000 */
[----:B------:R-:W2:Y:S01]  /*0d30*/  LDG.E R25, desc[UR20][R28.64] ;  /* 0x000000141c197981 */ /* 0x000ea2000c1e1900 */
[----:B------:R-:W-:-:S03]  /*0d40*/  USHF.L.U32 UR11, UR27, 0x4, URZ ;  /* 0x000000041b0b7899 */ /* 0x000fc6000800063f */
[----:B------:R1:W3:Y:S01]  /*0d50*/  LDG.E R23, desc[UR20][R28.64+0x80] ;  /* 0x000080141c177981 */ /* 0x0002e2000c1e1900 */
[----:B------:R-:W-:Y:S02]  /*0d60*/  USHF.R.S32.HI UR12, URZ, 0x1f, UR11 ;  /* 0x0000001f3f0c7899 */ /* 0x000fe4000801140b */
[----:B0-----:R-:W-:Y:S02]  /*0d70*/  MOV R27, UR11 ;  /* 0x0000000b001b7c02 */ /* 0x001fe40008000f00 */
[----:B------:R-:W-:Y:S02]  /*0d80*/  USHF.L.U64.HI UR12, UR11, 0x2, UR12 ;  /* 0x000000020b0c7899 */ /* 0x000fe4000801020c */
[----:B-1----:R-:W-:-:S04]  /*0d90*/  LEA R28, P1, R27, R14, 0x2 ;  /* 0x0000000e1b1c7211 */ /* 0x002fc800078210ff */
[----:B------:R-:W-:Y:S01]  /*0da0*/  IADD3.X R29, R15, UR12, RZ, P1, !PT ;  /* 0x0000000c0f1d7c10 */ /* 0x000fe20008ffe4ff */
[----:B------:R-:W-:-:S04]  /*0db0*/  UIMAD UR11, UR27, 0x18, URZ ;  /* 0x000000181b0b78a4 */ /* 0x000fc8000f8e023f */
[----:B------:R-:W4:Y:S01]  /*0dc0*/  LDG.E R27, desc[UR20][R28.64] ;  /* 0x000000141c1b7981 */ /* 0x000f22000c1e1900 */
[----:B-----5:R-:W-:Y:S01]  /*0dd0*/  FADD.FTZ R21, R24, R21 ;  /* 0x0000001518157221 */ /* 0x020fe20000010000 */
[----:B------:R-:W-:Y:S02]  /*0de0*/  USHF.R.S32.HI UR12, URZ, 0x1f, UR11 ;  /* 0x0000001f3f0c7899 */ /* 0x000fe4000801140b */
[----:B------:R-:W-:Y:S02]  /*0df0*/  IMAD.U32 R24, RZ, RZ, UR11 ;  /* 0x0000000bff187e24 */ /* 0x000fe4000f8e00ff */
[----:B------:R-:W-:Y:S01]  /*0e00*/  FADD.FTZ R19, R22, R19 ;  /* 0x0000001316137221 */ /* 0x000fe20000010000 */
[----:B------:R-:W-:Y:S01]  /*0e10*/  USHF.L.U64.HI UR12, UR11, 0x2, UR12 ;  /* 0x000000020b0c7899 */ /* 0x000fe2000801020c */
[----:B------:R0:W5:Y:S02]  /*0e20*/  LDG.E R22, desc[UR20][R28.64+0x80] ;  /* 0x000080141c167981 */ /* 0x000164000c1e1900 */
[----:B0-----:R-:W-:-:S04]  /*0e30*/  LEA R28, P1, R24, R14, 0x2 ;  /* 0x0000000e181c7211 */ /* 0x001fc800078210ff */
[----:B------:R-:W-:Y:S01]  /*0e40*/  IADD3.X R29, R15, UR12, RZ, P1, !PT ;  /* 0x0000000c0f1d7c10 */ /* 0x000fe20008ffe4ff */
[----:B--2---:R-:W-:-:S04]  /*0e50*/  FADD.FTZ R20, R20, R25 ;  /* 0x0000001914147221 */ /* 0x004fc80000010000 */
[----:B------:R-:W2:Y:S01]  /*0e60*/  LDG.E R25, desc[UR20][R28.64] ;  /* 0x000000141c197981 */ /* 0x000ea2000c1e1900 */
[----:B------:R-:W-:Y:S01]  /*0e70*/  USHF.L.U32 UR11, UR27, 0x5, URZ ;  /* 0x000000051b0b7899 */ /* 0x000fe2000800063f */
[----:B---3--:R-:W-:Y:S02]  /*0e80*/  FADD.FTZ R18, R18, R23 ;  /* 0x0000001712127221 */ /* 0x008fe40000010000 */
[----:B------:R0:W3:Y:S01]  /*0e90*/  LDG.E R23, desc[UR20][R28.64+0x80] ;  /* 0x000080141c177981 */ /* 0x0000e2000c1e1900 */
[----:B------:R-:W-:-:S04]  /*0ea0*/  USHF.R.S32.HI UR12, URZ, 0x1f, UR11 ;  /* 0x0000001f3f0c7899 */ /* 0x000fc8000801140b */
[----:B------:R-:W-:Y:S01]  /*0eb0*/  USHF.L.U64.HI UR12, UR11, 0x2, UR12 ;  /* 0x000000020b0c7899 */ /* 0x000fe2000801020c */
[----:B----4-:R-:W-:Y:S01]  /*0ec0*/  FADD.FTZ R4, R4, R27 ;  /* 0x0000001b04047221 */ /* 0x010fe20000010000 */
[----:B------:R-:W-:Y:S01]  /*0ed0*/  MOV R27, UR11 ;  /* 0x0000000b001b7c02 */ /* 0x000fe20008000f00 */
[----:B------:R-:W-:-:S03]  /*0ee0*/  UIMAD UR11, UR27, 0x28, URZ ;  /* 0x000000281b0b78a4 */ /* 0x000fc6000f8e023f */
[----:B0-----:R-:W-:-:S04]  /*0ef0*/  LEA R28, P1, R27, R14, 0x2 ;  /* 0x0000000e1b1c7211 */ /* 0x001fc800078210ff */
[----:B------:R-:W-:Y:S01]  /*0f00*/  IADD3.X R29, R15, UR12, RZ, P1, !PT ;  /* 0x0000000c0f1d7c10 */ /* 0x000fe20008ffe4ff */
[----:B------:R-:W-:Y:S02]  /*0f10*/  USHF.R.S32.HI UR12, URZ, 0x1f, UR11 ;  /* 0x0000001f3f0c7899 */ /* 0x000fe4000801140b */
[----:B------:R-:W-:Y:S02]  /*0f20*/  IMAD.U32 R27, RZ, RZ, UR11 ;  /* 0x0000000bff1b7e24 */ /* 0x000fe4000f8e00ff */
[----:B------:R-:W-:Y:S01]  /*0f30*/  FADD.FTZ R11, R26, R11 ;  /* 0x0000000b1a0b7221 */ /* 0x000fe20000010000 */
[----:B------:R-:W-:Y:S01]  /*0f40*/  USHF.L.U64.HI UR12, UR11, 0x2, UR12 ;  /* 0x000000020b0c7899 */ /* 0x000fe2000801020c */
[----:B------:R-:W4:Y:S04]  /*0f50*/  LDG.E R26, desc[UR20][R28.64] ;  /* 0x000000141c1a7981 */ /* 0x000f28000c1e1900 */
[----:B------:R0:W4:Y:S01]  /*0f60*/  LDG.E R24, desc[UR20][R28.64+0x80] ;  /* 0x000080141c187981 */ /* 0x000122000c1e1900 */
[----:B-----5:R-:W-:Y:S01]  /*0f70*/  FADD.FTZ R17, R17, R22 ;  /* 0x0000001611117221 */ /* 0x020fe20000010000 */
[----:B0-----:R-:W-:-:S04]  /*0f80*/  LEA R28, P1, R27, R14, 0x2 ;  /* 0x0000000e1b1c7211 */ /* 0x001fc800078210ff */
[----:B------:R-:W-:-:S05]  /*0f90*/  IADD3.X R29, R15, UR12, RZ, P1, !PT ;  /* 0x0000000c0f1d7c10 */ /* 0x000fca0008ffe4ff */
[----:B------:R-:W5:Y:S01]  /*0fa0*/  LDG.E R22, desc[UR20][R28.64] ;  /* 0x000000141c167981 */ /* 0x000f62000c1e1900 */
[----:B--2---:R-:W-:-:S03]  /*0fb0*/  FADD.FTZ R8, R8, R25 ;  /* 0x0000001908087221 */ /* 0x004fc60000010000 */
[----:B------:R0:W2:Y:S01]  /*0fc0*/  LDG.E R25, desc[UR20][R28.64+0x80] ;  /* 0x000080141c197981 */ /* 0x0000a2000c1e1900 */
[----:B------:R-:W-:Y:S01]  /*0fd0*/  UIMAD UR11, UR27, 0x30, URZ ;  /* 0x000000301b0b78a4 */ /* 0x000fe2000f8e023f */
[----:B---3--:R-:W-:-:S03]  /*0fe0*/  FADD.FTZ R16, R16, R23 ;  /* 0x0000001710107221 */ /* 0x008fc60000010000 */
[----:B------:R-:W-:Y:S02]  /*0ff0*/  USHF.R.S32.HI UR12, URZ, 0x1f, UR11 ;  /* 0x0000001f3f0c7899 */ /* 0x000fe4000801140b */
[----:B------:R-:W-:Y:S02]  /*1000*/  MOV R23, UR11 ;  /* 0x0000000b00177c02 */ /* 0x000fe40008000f00 */
[----:B------:R-:W-:Y:S02]  /*1010*/  USHF.L.U64.HI UR12, UR11, 0x2, UR12 ;  /* 0x000000020b0c7899 */ /* 0x000fe4000801020c */
[----:B0-----:R-:W-:Y:S01]  /*1020*/  LEA R28, P1, R23, R14, 0x2 ;  /* 0x0000000e171c7211 */ /* 0x001fe200078210ff */
[----:B------:R-:W-:Y:S02]  /*1030*/  USHF.R.S32.HI UR11, URZ, 0x1f, UR13 ;  /* 0x0000001f3f0b7899 */ /* 0x000fe4000801140d */
[----:B------:R-:W-:Y:S01]  /*1040*/  IMAD.U32 R27, RZ, RZ, UR13 ;  /* 0x0000000dff1b7e24 */ /* 0x000fe2000f8e00ff */
[----:B------:R-:W-:Y:S01]  /*1050*/  IADD3.X R29, R15, UR12, RZ, P1, !PT ;  /* 0x0000000c0f1d7c10 */ /* 0x000fe20008ffe4ff */
[----:B------:R-:W-:-:S04]  /*1060*/  USHF.L.U64.HI UR11, UR13, 0x2, UR11 ;  /* 0x000000020d0b7899 */ /* 0x000fc8000801020b */
[----:B------:R-:W3:Y:S01]  /*1070*/  LDG.E R23, desc[UR20][R28.64] ;  /* 0x000000141c177981 */ /* 0x000ee2000c1e1900 */
[----:B----4-:R-:W-:Y:S01]  /*1080*/  FADD.FTZ R7, R7, R26 ;  /* 0x0000001a07077221 */ /* 0x010fe20000010000 */
[----:B------:R-:W-:-:S04]  /*1090*/  LEA R26, P1, R27, R14, 0x2 ;  /* 0x0000000e1b1a7211 */ /* 0x000fc800078210ff */
[----:B------:R-:W-:Y:S01]  /*10a0*/  IADD3.X R27, R15, UR11, RZ, P1, !PT ;  /* 0x0000000b0f1b7c10 */ /* 0x000fe20008ffe4ff */
[----:B------:R-:W-:Y:S02]  /*10b0*/  FADD.FTZ R13, R13, R24 ;  /* 0x000000180d0d7221 */ /* 0x000fe40000010000 */
[----:B------:R-:W4:Y:S04]  /*10c0*/  LDG.E R24, desc[UR20][R28.64+0x80] ;  /* 0x000080141c187981 */ /* 0x000f28000c1e1900 */
[----:B------:R-:W4:Y:S01]  /*10d0*/  LDG.E R28, desc[UR20][R14.64+0x80] ;  /* 0x000080140e1c7981 */ /* 0x000f22000c1e1900 */
[----:B-----5:R-:W-:-:S03]  /*10e0*/  FADD.FTZ R9, R9, R22 ;  /* 0x0000001609097221 */ /* 0x020fc60000010000 */
[----:B------:R-:W5:Y:S01]  /*10f0*/  LDG.E R22, desc[UR20][R14.64] ;  /* 0x000000140e167981 */ /* 0x000f62000c1e1900 */
[----:B--2---:R-:W-:-:S03]  /*1100*/  FADD.FTZ R12, R12, R25 ;  /* 0x000000190c0c7221 */ /* 0x004fc60000010000 */
[----:B------:R-:W2:Y:S04]  /*1110*/  LDG.E R25, desc[UR20][R26.64] ;  /* 0x000000141a197981 */ /* 0x000ea8000c1e1900 */
[----:B------:R-:W2:Y:S01]  /*1120*/  LDG.E R26, desc[UR20][R26.64+0x80] ;  /* 0x000080141a1a7981 */ /* 0x000ea2000c1e1900 */
[----:B------:R-:W-:-:S06]  /*1130*/  UIADD3 UR4, UR4, -0x2, URZ ;  /* 0xfffffffe04047890 */ /* 0x000fcc000fffe03f */
[----:B------:R-:W-:Y:S01]  /*1140*/  ISETP.NE.AND P1, PT, RZ, UR4, PT ;  /* 0x00000004ff007c0c */ /* 0x000fe2000bf25270 */
[----:B---3--:R-:W-:Y:S01]  /*1150*/  FADD.FTZ R6, R6, R23 ;  /* 0x0000001706067221 */ /* 0x008fe20000010000 */
[----:B------:R-:W-:-:S04]  /*1160*/  MOV R23, UR17 ;  /* 0x0000001100177c02 */ /* 0x000fc80008000f00 */
[----:B------:R-:W-:-:S04]  /*1170*/  LEA R0, P2, R23, R0, 0x2 ;  /* 0x0000000017007211 */ /* 0x000fc800078410ff */
[----:B------:R-:W-:Y:S01]  /*1180*/  IADD3.X R5, R5, UR6, RZ, P2, !PT ;  /* 0x0000000605057c10 */ /* 0x000fe200097fe4ff */
[----:B----4-:R-:W-:Y:S01]  /*1190*/  FADD.FTZ R3, R3, R24 ;  /* 0x0000001803037221 */ /* 0x010fe20000010000 */
[----:B------:R-:W-:Y:S01]  /*11a0*/  FADD.FTZ R19, R19, R28 ;  /* 0x0000001c13137221 */ /* 0x000fe20000010000 */
[----:B-----5:R-:W-:Y:S01]  /*11b0*/  FADD.FTZ R21, R21, R22 ;  /* 0x0000001615157221 */ /* 0x020fe20000010000 */
[----:B--2---:R-:W-:Y:S01]  /*11c0*/  FADD.FTZ R10, R10, R25 ;  /* 0x000000190a0a7221 */ /* 0x004fe20000010000 */
[----:B------:R-:W-:Y:S01]  /*11d0*/  FADD.FTZ R11, R11, R26 ;  /* 0x0000001a0b0b7221 */ /* 0x000fe20000010000 */
[----:B------:R-:W-:Y:S06]  /*11e0*/  @P1 BRA `(.L_x_811) ;  /* 0xfffffff400c81947 */ /* 0x000fec000383ffff */
.L_x_810:
[----:B------:R-:W-:Y:S01]  /*11f0*/  IMAD.MOV.U32 R24, RZ, RZ, R0 ;  /* 0x000000ffff187224 */ /* 0x000fe200078e0000 */
[----:B------:R-:W-:Y:S01]  /*1200*/  MOV R25, R5 ;  /* 0x0000000500197202 */ /* 0x000fe20000000f00 */
[----:B------:R-:W-:Y:S06]  /*1210*/  @!P0 BRA `(.L_x_809) ;  /* 0x0000000000e08947 */ /* 0x000fec0003800000 */
[----:B------:R-:W-:-:S04]  /*1220*/  IMAD.U32 R23, RZ, RZ, UR16 ;  /* 0x00000010ff177e24 */ /* 0x000fc8000f8e00ff */
[----:B------:R-:W-:-:S05]  /*1230*/  IMAD.WIDE R22, R23, 0x4, R24 ;  /* 0x0000000417167825 */ /* 0x000fca00078e0218 */
[----:B------:R-:W2:Y:S01]  /*1240*/  LDG.E R29, desc[UR20][R22.64] ;  /* 0x00000014161d7981 */ /* 0x000ea2000c1e1900 */
[----:B------:R-:W-:-:S03]  /*1250*/  MOV R15, UR27 ;  /* 0x0000001b000f7c02 */ /* 0x000fc60008000f00 */
[----:B------:R-:W3:Y:S02]  /*1260*/  LDG.E R27, desc[UR20][R22.64+0x80] ;  /* 0x00008014161b7981 */ /* 0x000ee4000c1e1900 */
[----:B------:R-:W-:-:S05]  /*1270*/  IMAD.WIDE R14, R15, 0x20, R22 ;  /* 0x000000200f0e7825 */ /* 0x000fca00078e0216 */
[----:B------:R0:W4:Y:S01]  /*1280*/  LDG.E R5, desc[UR20][R14.64] ;  /* 0x000000140e057981 */ /* 0x000122000c1e1900 */
[----:B------:R-:W-:Y:S01]  /*1290*/  IMAD.U32 R0, RZ, RZ, UR27 ;  /* 0x0000001bff007e24 */ /* 0x000fe2000f8e00ff */
[----:B------:R-:W-:-:S03]  /*12a0*/  MOV R28, UR27 ;  /* 0x0000001b001c7c02 */ /* 0x000fc60008000f00 */
[----:B0-----:R-:W-:-:S04]  /*12b0*/  IMAD.WIDE R14, R0, 0x20, R14 ;  /* 0x00000020000e7825 */ /* 0x001fc800078e020e */
[----:B------:R-:W-:Y:S01]  /*12c0*/  IMAD.U32 R26, RZ, RZ, UR27 ;  /* 0x0000001bff1a7e24 */ /* 0x000fe2000f8e00ff */
[----:B------:R-:W5:Y:S01]  /*12d0*/  LDG.E R23, desc[UR20][R14.64] ;  /* 0x000000140e177981 */ /* 0x000f62000c1e1900 */
[----:B------:R-:W-:Y:S01]  /*12e0*/  MOV R22, UR27 ;  /* 0x0000001b00167c02 */ /* 0x000fe20008000f00 */
[----:B--2---:R-:W-:Y:S01]  /*12f0*/  FADD.FTZ R20, R20, R29 ;  /* 0x0000001d14147221 */ /* 0x004fe20000010000 */
[----:B------:R-:W-:Y:S02]  /*1300*/  IMAD.WIDE R28, R28, 0x20, R14 ;  /* 0x000000201c1c7825 */ /* 0x000fe400078e020e */
[----:B------:R-:W2:Y:S02]  /*1310*/  LDG.E R14, desc[UR20][R24.64] ;  /* 0x00000014180e7981 */ /* 0x000ea4000c1e1900 */
[----:B---3--:R-:W-:Y:S01]  /*1320*/  FADD.FTZ R18, R18, R27 ;  /* 0x0000001b12127221 */ /* 0x008fe20000010000 */
[----:B------:R-:W-:Y:S01]  /*1330*/  IMAD.WIDE R26, R26, 0x20, R28 ;  /* 0x000000201a1a7825 */ /* 0x000fe200078e021c */
[----:B------:R-:W3:Y:S03]  /*1340*/  LDG.E R0, desc[UR20][R28.64] ;  /* 0x000000141c007981 */ /* 0x000ee6000c1e1900 */
[----:B----4-:R-:W-:Y:S01]  /*1350*/  FADD.FTZ R4, R4, R5 ;  /* 0x0000000504047221 */ /* 0x010fe20000010000 */
[----:B------:R0:W4:Y:S02]  /*1360*/  LDG.E R28, desc[UR20][R26.64] ;  /* 0x000000141a1c7981 */ /* 0x000124000c1e1900 */
[----:B0-----:R-:W-:-:S05]  /*1370*/  IMAD.WIDE R26, R22, 0x20, R26 ;  /* 0x00000020161a7825 */ /* 0x001fca00078e021a */
[----:B------:R0:W2:Y:S02]  /*1380*/  LDG.E R5, desc[UR20][R26.64] ;  /* 0x000000141a057981 */ /* 0x0000a4000c1e1900 */
[----:B0-----:R-:W-:-:S05]  /*1390*/  IMAD.WIDE R26, R22, 0x20, R26 ;  /* 0x00000020161a7825 */ /* 0x001fca00078e021a */
[----:B------:R0:W2:Y:S01]  /*13a0*/  LDG.E R15, desc[UR20][R26.64] ;  /* 0x000000141a0f7981 */ /* 0x0000a2000c1e1900 */
[----:B------:R-:W-:Y:S01]  /*13b0*/  UIADD3 UR4, UR16, 0x20, UR16 ;  /* 0x0000002010047890 */ /* 0x000fe2000fffe010 */
[----:B-----5:R-:W-:-:S05]  /*13c0*/  FADD.FTZ R8, R8, R23 ;  /* 0x0000001708087221 */ /* 0x020fca0000010000 */
[----:B------:R-:W-:Y:S01]  /*13d0*/  IMAD.U32 R23, RZ, RZ, UR4 ;  /* 0x00000004ff177e24 */ /* 0x000fe2000f8e00ff */
[----:B------:R-:W-:-:S03]  /*13e0*/  MOV R29, UR16 ;  /* 0x00000010001d7c02 */ /* 0x000fc60008000f00 */
[----:B------:R-:W-:-:S04]  /*13f0*/  IMAD.WIDE R22, R23, 0x4, R24 ;  /* 0x0000000417167825 */ /* 0x000fc800078e0218 */
[----:B0-----:R-:W-:-:S04]  /*1400*/  IMAD.WIDE R26, R29, 0x4, R22 ;  /* 0x000000041d1a7825 */ /* 0x001fc800078e0216 */
[----:B---3--:R-:W-:Y:S02]  /*1410*/  FADD.FTZ R7, R7, R0 ;  /* 0x0000000007077221 */ /* 0x008fe40000010000 */
[----:B------:R0:W3:Y:S02]  /*1420*/  LDG.E R0, desc[UR20][R24.64+0x80] ;  /* 0x0000801418007981 */ /* 0x0000e4000c1e1900 */
[----:B0-----:R-:W-:Y:S02]  /*1430*/  IMAD.U32 R25, RZ, RZ, UR16 ;  /* 0x00000010ff197e24 */ /* 0x001fe4000f8e00ff */
[----:B----4-:R-:W-:Y:S02]  /*1440*/  FADD.FTZ R9, R9, R28 ;  /* 0x0000001c09097221 */ /* 0x010fe40000010000 */
[----:B------:R-:W4:Y:S01]  /*1450*/  LDG.E R28, desc[UR20][R22.64] ;  /* 0x00000014161c7981 */ /* 0x000f22000c1e1900 */
[----:B--2---:R-:W-:-:S03]  /*1460*/  FADD.FTZ R6, R6, R5 ;  /* 0x0000000506067221 */ /* 0x004fc60000010000 */
[----:B------:R0:W2:Y:S02]  /*1470*/  LDG.E R5, desc[UR20][R26.64] ;  /* 0x000000141a057981 */ /* 0x0000a4000c1e1900 */
[----:B0-----:R-:W-:-:S04]  /*1480*/  IMAD.WIDE R26, R29, 0x4, R26 ;  /* 0x000000041d1a7825 */ /* 0x001fc800078e021a */
[----:B------:R-:W-:Y:S01]  /*1490*/  FADD.FTZ R10, R10, R15 ;  /* 0x0000000f0a0a7221 */ /* 0x000fe20000010000 */
[----:B------:R-:W-:Y:S01]  /*14a0*/  MOV R15, UR16 ;  /* 0x00000010000f7c02 */ /* 0x000fe20008000f00 */
[----:B------:R-:W-:Y:S01]  /*14b0*/  FADD.FTZ R21, R21, R14 ;  /* 0x0000000e15157221 */ /* 0x000fe20000010000 */
[----:B------:R-:W-:Y:S01]  /*14c0*/  IMAD.WIDE R24, R25, 0x4, R26 ;  /* 0x0000000419187825 */ /* 0x000fe200078e021a */
[----:B------:R-:W5:Y:S03]  /*14d0*/  LDG.E R29, desc[UR20][R26.64] ;  /* 0x000000141a1d7981 */ /* 0x000f66000c1e1900 */
[C---:B------:R-:W-:Y:S01]  /*14e0*/  IMAD.WIDE R22, R15.reuse, 0x4, R24 ;  /* 0x000000040f167825 */ /* 0x040fe200078e0218 */
[----:B------:R-:W5:Y:S03]  /*14f0*/  LDG.E R27, desc[UR20][R24.64] ;  /* 0x00000014181b7981 */ /* 0x000f66000c1e1900 */
[----:B------:R-:W-:-:S02]  /*1500*/  IMAD.WIDE R14, R15, 0x4, R22 ;  /* 0x000000040f0e7825 */ /* 0x000fc400078e0216 */
[----:B------:R-:W5:Y:S04]  /*1510*/  LDG.E R22, desc[UR20][R22.64] ;  /* 0x0000001416167981 */ /* 0x000f68000c1e1900 */
[----:B------:R-:W5:Y:S01]  /*1520*/  LDG.E R14, desc[UR20][R14.64] ;  /* 0x000000140e0e7981 */ /* 0x000f62000c1e1900 */
[----:B---3--:R-:W-:Y:S01]  /*1530*/  FADD.FTZ R19, R19, R0 ;  /* 0x0000000013137221 */ /* 0x008fe20000010000 */
[----:B----4-:R-:W-:Y:S01]  /*1540*/  FADD.FTZ R17, R17, R28 ;  /* 0x0000001c11117221 */ /* 0x010fe20000010000 */
[----:B--2---:R-:W-:Y:S01]  /*1550*/  FADD.FTZ R16, R16, R5 ;  /* 0x0000000510107221 */ /* 0x004fe20000010000 */
[----:B-----5:R-:W-:Y:S01]  /*1560*/  FADD.FTZ R13, R13, R29 ;  /* 0x0000001d0d0d7221 */ /* 0x020fe20000010000 */
[----:B------:R-:W-:Y:S01]  /*1570*/  FADD.FTZ R12, R12, R27 ;  /* 0x0000001b0c0c7221 */ /* 0x000fe20000010000 */
[----:B------:R-:W-:Y:S01]  /*1580*/  FADD.FTZ R3, R3, R22 ;  /* 0x0000001603037221 */ /* 0x000fe20000010000 */
[----:B------:R-:W-:-:S07]  /*1590*/  FADD.FTZ R11, R11, R14 ;  /* 0x0000000e0b0b7221 */ /* 0x000fce0000010000 */
.L_x_809:
[----:B------:R-:W0:Y:S01]  /*15a0*/  S2R R5, SR_TID.X ;  /* 0x0000000000057919 */ /* 0x000e220000002100 */
[----:B------:R-:W-:Y:S01]  /*15b0*/  ULDC UR7, c[0x0][0x390] ;  /* 0x0000e40000077ab9 */ /* 0x000fe20000000800 */
[----:B------:R-:W1:Y:S01]  /*15c0*/  S2UR UR6, SR_CgaCtaId ;  /* 0x00000000000679c3 */ /* 0x000e620000008800 */
        /* <DEDUP_REMOVED lines=15> */
[----:B------:R-:W-:Y:S01]  /*16c0*/  UMOV UR4, 0x400 ;  /* 0x0000040000047882 */ /* 0x000fe20000000000 */
[----:B------:R-:W-:Y:S01]  /*16d0*/  FMUL.FTZ R3, R3, UR7 ;  /* 0x0000000703037c20 */ /* 0x000fe20008410000 */
[----:B------:R-:W-:Y:S01]  /*16e0*/  ULDC.64 UR12, c[0x0][0x448] ;  /* 0x00011200000c7ab9 */ /* 0x000fe20000000a00 */
[----:B------:R-:W-:Y:S01]  /*16f0*/  F2FP.F16.F32.PACK_AB R10, R21, R14 ;  /* 0x0000000e150a723e */ /* 0x000fe200000000ff */
[----:B------:R-:W-:Y:S01]  /*1700*/  FMUL.FTZ R14, R13, UR7 ;  /* 0x000000070d0e7c20 */ /* 0x000fe20008410000 */
[----:B------:R-:W-:Y:S01]  /*1710*/  F2FP.F16.F32.PACK_AB R13, R16, R17 ;  /* 0x00000011100d723e */ /* 0x000fe200000000ff */
[----:B------:R-:W-:Y:S01]  /*1720*/  FMUL.FTZ R16, R11, UR7 ;  /* 0x000000070b107c20 */ /* 0x000fe20008410000 */
[----:B------:R-:W-:Y:S01]  /*1730*/  BSSY B0, `(.L_x_812) ;  /* 0x0000050000007945 */ /* 0x000fe20003800000 */
[----:B-1----:R-:W-:-:S02]  /*1740*/  ULEA UR4, UR6, UR4, 0x18 ;  /* 0x0000000406047291 */ /* 0x002fc4000f8ec03f */
[----:B------:R-:W-:Y:S01]  /*1750*/  USHF.L.U32 UR6, UR5, 0x6, URZ ;  /* 0x0000000605067899 */ /* 0x000fe2000800063f */
[----:B------:R-:W-:Y:S01]  /*1760*/  F2FP.F16.F32.PACK_AB R16, R16, R3 ;  /* 0x000000031010723e */ /* 0x000fe200000000ff */
[----:B------:R-:W-:Y:S01]  /*1770*/  IMAD.MOV.U32 R3, RZ, RZ, 0x20 ;  /* 0x00000020ff037424 */ /* 0x000fe200078e00ff */
[----:B------:R-:W-:Y:S01]  /*1780*/  UIMAD UR5, UR5, -0x40, UR8 ;  /* 0xffffffc0050578a4 */ /* 0x000fe2000f8e0208 */
[----:B0-----:R-:W-:Y:S02]  /*1790*/  SHF.R.S32.HI R6, RZ, 0x1f, R5 ;  /* 0x0000001fff067819 */ /* 0x001fe40000011405 */
[----:B------:R-:W-:Y:S02]  /*17a0*/  LEA R2, R2, UR4, 0x1 ;  /* 0x0000000402027c11 */ /* 0x000fe4000f8e08ff */
[----:B------:R-:W-:-:S03]  /*17b0*/  LEA.HI R0, R6, R5, RZ, 0x2 ;  /* 0x0000000506007211 */ /* 0x000fc600078f10ff */
[----:B------:R-:W-:Y:S01]  /*17c0*/  STS [R2], R4 ;  /* 0x0000000402007388 */ /* 0x000fe20000000800 */
[--C-:B------:R-:W-:Y:S02]  /*17d0*/  SHF.R.S32.HI R8, RZ, 0x2, R0.reuse ;  /* 0x00000002ff087819 */ /* 0x100fe40000011400 */
[----:B------:R-:W-:Y:S01]  /*17e0*/  SHF.R.S32.HI R15, RZ, 0x1f, R0 ;  /* 0x0000001fff0f7819 */ /* 0x000fe20000011400 */
[----:B------:R-:W-:Y:S03]  /*17f0*/  STS [R2+0x400], R7 ;  /* 0x0004000702007388 */ /* 0x000fe60000000800 */
[----:B------:R-:W-:Y:S01]  /*1800*/  LEA.HI R0, R15, R8, RZ, 0x3 ;  /* 0x000000080f007211 */ /* 0x000fe200078f18ff */
[----:B------:R-:W-:Y:S01]  /*1810*/  FMUL.FTZ R15, R12, UR7 ;  /* 0x000000070c0f7c20 */ /* 0x000fe20008410000 */
[----:B------:R-:W-:Y:S02]  /*1820*/  F2FP.F16.F32.PACK_AB R12, R18, R19 ;  /* 0x00000013120c723e */ /* 0x000fe400000000ff */
[----:B------:R-:W-:-:S02]  /*1830*/  LOP3.LUT R19, R0, 0xfffffff8, RZ, 0xc0, !PT ;  /* 0xfffffff800137812 */ /* 0x000fc400078ec0ff */
[-C--:B------:R-:W-:Y:S02]  /*1840*/  LEA.HI R0, R6, R5.reuse, RZ, 0x3 ;  /* 0x0000000506007211 */ /* 0x080fe400078f18ff */
[----:B------:R-:W-:Y:S01]  /*1850*/  F2FP.F16.F32.PACK_AB R14, R15, R14 ;  /* 0x0000000e0f0e723e */ /* 0x000fe200000000ff */
[----:B------:R-:W-:Y:S01]  /*1860*/  IMAD.IADD R19, R8, 0x1, -R19 ;  /* 0x0000000108137824 */ /* 0x000fe200078e0a13 */
[----:B------:R-:W-:Y:S02]  /*1870*/  LOP3.LUT R8, R0, 0x1ffffff8, RZ, 0xc0, !PT ;  /* 0x1ffffff800087812 */ /* 0x000fe400078ec0ff */
[----:B------:R-:W-:Y:S02]  /*1880*/  SHF.R.S32.HI R0, RZ, 0x3, R0 ;  /* 0x00000003ff007819 */ /* 0x000fe40000011400 */
[----:B------:R-:W-:Y:S02]  /*1890*/  IADD3 R8, -R8, R5, RZ ;  /* 0x0000000508087210 */ /* 0x000fe40007ffe1ff */
[----:B------:R-:W-:Y:S01]  /*18a0*/  R2P PR, R19, 0x6 ;  /* 0x0000000613007804 */ /* 0x000fe20000000000 */
[----:B------:R-:W-:Y:S01]  /*18b0*/  IMAD.SHL.U32 R15, R0, 0x40, RZ ;  /* 0x00000040000f7824 */ /* 0x000fe200078e00ff */
[----:B------:R-:W-:-:S02]  /*18c0*/  SHF.L.U32 R8, R8, 0x3, RZ ;  /* 0x0000000308087819 */ /* 0x000fc400000006ff */
[----:B------:R-:W-:Y:S02]  /*18d0*/  LEA.HI R5, R6, R5, RZ, 0x6 ;  /* 0x0000000506057211 */ /* 0x000fe400078f30ff */
[----:B------:R-:W-:Y:S02]  /*18e0*/  LOP3.LUT R15, R15, 0x1c0, RZ, 0xc0, !PT ;  /* 0x000001c00f0f7812 */ /* 0x000fe400078ec0ff */
[----:B------:R-:W-:Y:S01]  /*18f0*/  SEL R3, R3, 0xffffffe0, !P1 ;  /* 0xffffffe003037807 */ /* 0x000fe20004800000 */
[----:B------:R-:W-:Y:S01]  /*1900*/  IMAD.SHL.U32 R5, R5, 0x8, RZ ;  /* 0x0000000805057824 */ /* 0x000fe200078e00ff */
[----:B------:R-:W-:Y:S02]  /*1910*/  LOP3.LUT R11, R15, 0x38, R8, 0xf8, !PT ;  /* 0x000000380f0b7812 */ /* 0x000fe400078ef808 */
[----:B------:R-:W-:-:S04]  /*1920*/  SHF.R.U32.HI R18, RZ, 0x3, R15 ;  /* 0x00000003ff127819 */ /* 0x000fc8000001160f */
[----:B------:R-:W-:Y:S02]  /*1930*/  LOP3.LUT R6, R11, R18, RZ, 0x3c, !PT ;  /* 0x000000120b067212 */ /* 0x000fe400078e3cff */
[C---:B------:R-:W-:Y:S01]  /*1940*/  IADD3 R18, R2.reuse, 0x40, RZ ;  /* 0x0000004002127810 */ /* 0x040fe20007ffe0ff */
[C---:B------:R-:W-:Y:S01]  /*1950*/  @P2 VIADD R18, R2.reuse, 0xffffffc0 ;  /* 0xffffffc002122836 */ /* 0x040fe20000000000 */
[----:B------:R-:W-:Y:S02]  /*1960*/  IADD3 R11, R2, R3, RZ ;  /* 0x00000003020b7210 */ /* 0x000fe40007ffe0ff */
[----:B------:R-:W-:Y:S02]  /*1970*/  LOP3.LUT R5, R6, 0xfffffe00, R5, 0xf8, !PT ;  /* 0xfffffe0006057812 */ /* 0x000fe400078ef805 */
[----:B------:R-:W-:Y:S01]  /*1980*/  IADD3 R15, R3, R18, RZ ;  /* 0x00000012030f7210 */ /* 0x000fe20007ffe0ff */
[----:B------:R0:W-:Y:S01]  /*1990*/  STS [R11], R9 ;  /* 0x000000090b007388 */ /* 0x0001e20000000800 */
[----:B------:R-:W-:Y:S01]  /*19a0*/  LEA R19, R5, UR4, 0x1 ;  /* 0x0000000405137c11 */ /* 0x000fe2000f8e08ff */
[----:B------:R-:W-:Y:S01]  /*19b0*/  USHF.R.S32.HI UR4, URZ, 0x1f, UR6 ;  /* 0x0000001f3f047899 */ /* 0x000fe20008011406 */
[----:B------:R-:W-:Y:S01]  /*19c0*/  IMAD.U32 R3, RZ, RZ, UR12 ;  /* 0x0000000cff037e24 */ /* 0x000fe2000f8e00ff */
[----:B------:R-:W-:Y:S02]  /*19d0*/  STS [R11+0x400], R10 ;  /* 0x0004000a0b007388 */ /* 0x000fe40000000800 */
[----:B------:R-:W-:-:S02]  /*19e0*/  UIMAD UR4, UR4, UR12, URZ ;  /* 0x0000000c040472a4 */ /* 0x000fc4000f8e023f */
[----:B------:R-:W-:Y:S01]  /*19f0*/  STS [R18], R12 ;  /* 0x0000000c12007388 */ /* 0x000fe20000000800 */
[--C-:B0-----:R-:W-:Y:S01]  /*1a00*/  SHF.R.S32.HI R9, RZ, 0x1f, R8.reuse ;  /* 0x0000001fff097819 */ /* 0x101fe20000011408 */
[----:B------:R-:W-:Y:S02]  /*1a10*/  UIMAD UR4, UR6, UR13, UR4 ;  /* 0x0000000d060472a4 */ /* 0x000fe4000f8e0204 */
[----:B------:R0:W-:Y:S01]  /*1a20*/  STS [R18+0x400], R13 ;  /* 0x0004000d12007388 */ /* 0x0001e20000000800 */
[----:B------:R-:W-:-:S03]  /*1a30*/  IMAD.WIDE.U32 R2, R3, UR6, R8 ;  /* 0x0000000603027c25 */ /* 0x000fc6000f8e0008 */
[----:B------:R1:W-:Y:S01]  /*1a40*/  STS [R15], R14 ;  /* 0x0000000e0f007388 */ /* 0x0003e20000000800 */
[----:B------:R-:W-:Y:S01]  /*1a50*/  ULDC UR6, c[0x0][0x2d0] ;  /* 0x0000b40000067ab9 */ /* 0x000fe20000000800 */
[----:B------:R-:W-:Y:S02]  /*1a60*/  MOV R9, UR4 ;  /* 0x0000000400097c02 */ /* 0x000fe40008000f00 */
[----:B------:R1:W-:Y:S01]  /*1a70*/  STS [R15+0x400], R16 ;  /* 0x000400100f007388 */ /* 0x0003e20000000800 */
[----:B------:R-:W-:Y:S01]  /*1a80*/  BAR.SYNC.DEFER_BLOCKING 0x0 ;  /* 0x0000000000007b1d */ /* 0x000fe20000010000 */
[----:B------:R-:W-:Y:S01]  /*1a90*/  ISETP.GE.AND P0, PT, R8, UR6, PT ;  /* 0x0000000608007c0c */ /* 0x000fe2000bf06270 */
[----:B------:R-:W-:Y:S01]  /*1aa0*/  VIADD R8, R0, 0x20 ;  /* 0x0000002000087836 */ /* 0x000fe20000000000 */
[----:B------:R-:W-:Y:S01]  /*1ab0*/  IADD3 R2, P1, R2, UR10, RZ ;  /* 0x0000000a02027c10 */ /* 0x000fe2000ff3e0ff */
[----:B------:R-:W-:Y:S01]  /*1ac0*/  USHF.R.S32.HI UR6, URZ, 0x1f, UR25 ;  /* 0x0000001f3f067899 */ /* 0x000fe20008011419 */
[----:B0-----:R-:W-:Y:S01]  /*1ad0*/  SHF.R.S32.HI R18, RZ, 0x1f, R0 ;  /* 0x0000001fff127819 */ /* 0x001fe20000011400 */
[----:B------:R-:W-:Y:S01]  /*1ae0*/  ULDC.64 UR10, c[0x0][0x460] ;  /* 0x00011800000a7ab9 */ /* 0x000fe20000000a00 */
[----:B------:R-:W-:Y:S01]  /*1af0*/  IADD3.X R3, R3, UR9, R9, P1, !PT ;  /* 0x0000000903037c10 */ /* 0x000fe20008ffe409 */
[----:B------:R-:W-:Y:S01]  /*1b00*/  UIMAD UR4, UR6, UR10, URZ ;  /* 0x0000000a060472a4 */ /* 0x000fe2000f8e023f */
[----:B------:R-:W-:-:S02]  /*1b10*/  ISETP.GE.OR P1, PT, R8, UR5, P0 ;  /* 0x0000000508007c0c */ /* 0x000fc40008726670 */
[----:B------:R-:W-:Y:S01]  /*1b20*/  ISETP.GE.OR P0, PT, R0, UR5, P0 ;  /* 0x0000000500007c0c */ /* 0x000fe20008706670 */
[----:B------:R-:W-:Y:S01]  /*1b30*/  UIMAD UR4, UR25, UR11, UR4 ;  /* 0x0000000b190472a4 */ /* 0x000fe2000f8e0204 */
[----:B------:R-:W-:-:S05]  /*1b40*/  MOV R9, UR10 ;  /* 0x0000000a00097c02 */ /* 0x000fca0008000f00 */
[----:B------:R-:W-:-:S04]  /*1b50*/  IMAD.WIDE.U32 R2, R9, UR25, R2 ;  /* 0x0000001909027c25 */ /* 0x000fc8000f8e0002 */
[----:B------:R-:W-:Y:S01]  /*1b60*/  VIADD R13, R3, UR4 ;  /* 0x00000004030d7c36 */ /* 0x000fe20008000000 */
[----:B------:R1:W0:Y:S01]  /*1b70*/  LDS.128 R4, [R19+0x1000] ;  /* 0x0010000013047984 */ /* 0x0002220000000c00 */
[----:B------:R-:W-:Y:S05]  /*1b80*/  @P0 BRA `(.L_x_813) ;  /* 0x0000000000280947 */ /* 0x000fea0003800000 */
[----:B------:R-:W2:Y:S01]  /*1b90*/  LDS.128 R8, [R19] ;  /* 0x0000000013087984 */ /* 0x000ea20000000c00 */
[----:B------:R-:W-:Y:S01]  /*1ba0*/  MOV R12, R2 ;  /* 0x00000002000c7202 */ /* 0x000fe20000000f00 */
[----:B------:R-:W-:Y:S01]  /*1bb0*/  IMAD R17, R18, UR12, RZ ;  /* 0x0000000c12117c24 */ /* 0x000fe2000f8e02ff */
[----:B------:R-:W-:-:S03]  /*1bc0*/  ULDC.64 UR6, c[0x0][0x3e8] ;  /* 0x0000fa0000067ab9 */ /* 0x000fc60000000a00 */
[----:B-1----:R-:W-:-:S04]  /*1bd0*/  IMAD.WIDE.U32 R14, R0, UR12, R12 ;  /* 0x0000000c000e7c25 */ /* 0x002fc8000f8e000c */
[----:B------:R-:W-:Y:S01]  /*1be0*/  IMAD R17, R0, UR13, R17 ;  /* 0x0000000d00117c24 */ /* 0x000fe2000f8e0211 */
[----:B------:R-:W-:-:S03]  /*1bf0*/  LEA R16, P0, R14, UR6, 0x1 ;  /* 0x000000060e107c11 */ /* 0x000fc6000f8008ff */
[----:B------:R-:W-:-:S05]  /*1c00*/  IMAD.IADD R15, R15, 0x1, R17 ;  /* 0x000000010f0f7824 */ /* 0x000fca00078e0211 */
[----:B------:R-:W-:-:S05]  /*1c10*/  LEA.HI.X R17, R14, UR7, R15, 0x1, P0 ;  /* 0x000000070e117c11 */ /* 0x000fca00080f0c0f */
[----:B--2---:R2:W-:Y:S02]  /*1c20*/  STG.E.128 desc[UR20][R16.64], R8 ;  /* 0x0000000810007986 */ /* 0x0045e4000c101d14 */
.L_x_813:
[----:B------:R-:W-:Y:S05]  /*1c30*/  BSYNC B0 ;  /* 0x0000000000007941 */ /* 0x000fea0003800000 */
.L_x_812:
[----:B------:R-:W-:Y:S05]  /*1c40*/  @P1 EXIT ;  /* 0x000000000000194d */ /* 0x000fea0003800000 */
[----:B--2---:R-:W-:Y:S01]  /*1c50*/  IADD3 R9, P0, R0, 0x20, RZ ;  /* 0x0000002000097810 */ /* 0x004fe20007f1e0ff */
[----:B------:R-:W-:Y:S01]  /*1c60*/  IMAD.MOV.U32 R3, RZ, RZ, R13 ;  /* 0x000000ffff037224 */ /* 0x000fe200078e000d */
[----:B------:R-:W-:Y:S02]  /*1c70*/  ULDC.64 UR4, c[0x0][0x3e8] ;  /* 0x0000fa0000047ab9 */ /* 0x000fe40000000a00 */
[----:B------:R-:W-:Y:S01]  /*1c80*/  IADD3.X R0, RZ, R18, RZ, P0, !PT ;  /* 0x00000012ff007210 */ /* 0x000fe200007fe4ff */
[----:B------:R-:W-:-:S04]  /*1c90*/  IMAD.WIDE.U32 R2, R9, UR12, R2 ;  /* 0x0000000c09027c25 */ /* 0x000fc8000f8e0002 */
[----:B------:R-:W-:Y:S01]  /*1ca0*/  IMAD R0, R0, UR12, RZ ;  /* 0x0000000c00007c24 */ /* 0x000fe2000f8e02ff */
[----:B------:R-:W-:-:S03]  /*1cb0*/  LEA R8, P0, R2, UR4, 0x1 ;  /* 0x0000000402087c11 */ /* 0x000fc6000f8008ff */
[----:B------:R-:W-:-:S05]  /*1cc0*/  IMAD R9, R9, UR13, R0 ;  /* 0x0000000d09097c24 */ /* 0x000fca000f8e0200 */
[----:B------:R-:W-:-:S04]  /*1cd0*/  IADD3 R3, R3, R9, RZ ;  /* 0x0000000903037210 */ /* 0x000fc80007ffe0ff */
[----:B------:R-:W-:-:S05]  /*1ce0*/  LEA.HI.X R9, R2, UR5, R3, 0x1, P0 ;  /* 0x0000000502097c11 */ /* 0x000fca00080f0c03 */
[----:B0-----:R-:W-:Y:S01]  /*1cf0*/  STG.E.128 desc[UR20][R8.64], R4 ;  /* 0x0000000408007986 */ /* 0x001fe2000c101d14 */
[----:B------:R-:W-:Y:S05]  /*1d00*/  EXIT ;  /* 0x000000000000794d */ /* 0x000fea0003800000 */
.L_x_814:
        /* <DEDUP_REMOVED lines=15> */
.L_x_2469:


//--------------------- .text._ZN5flash44flash_bwd_dq_dk_dv_loop_seqk_parallel_kernelI23Flash_bwd_kernel_traitsILi64ELi64ELi128ELi8ELi2ELi4ELi4ELb1ELb0EN7cutlass6half_tE19Flash_kernel_traitsILi64ELi64ELi128ELi8ES3_EELb1ELb0ELb0ELb0ELb0ELb1ELb0EEEvNS_16Flash_bwd_paramsE --------------------------
	.section	.text._ZN5flash44flash_bwd_dq_dk_dv_loop_seqk_parallel_kernelI23Flash_bwd_kernel_traitsILi64ELi64ELi128ELi8ELi2ELi4ELi4ELb1ELb0EN7cutlass6half_tE19Flash_kernel_traitsILi64ELi64ELi128ELi8ES3_EELb1ELb0ELb0ELb0ELb0ELb1ELb0EEEvNS_16Flash_bwd_paramsE,"ax",@progbits
	.align	128
        .global         _ZN5flash44flash_bwd_dq_dk_dv_loop_seqk_parallel_kernelI23Flash_bwd_kernel_traitsILi64ELi64ELi128ELi8ELi2ELi4ELi4ELb1ELb0EN7cutlass6half_tE19Flash_kernel_traitsILi64ELi64ELi128ELi8ES3_EELb1ELb0ELb0ELb0ELb0ELb1ELb0EEEvNS_16Flash_bwd_paramsE
        .type           _ZN5flash44flash_bwd_dq_dk_dv_loop_seqk_parallel_kernelI23Flash_bwd_kernel_traitsILi64ELi64ELi128ELi8ELi2ELi4ELi4ELb1ELb0EN7cutlass6half_tE19Flash_kernel_traitsILi64ELi64ELi128ELi8ES3_EELb1ELb0ELb0ELb0ELb0ELb1ELb0EEEvNS_16Flash_bwd_paramsE,@function
        .size           _ZN5flash44flash_bwd_dq_dk_dv_loop_seqk_parallel_kernelI23Flash_bwd_kernel_traitsILi64ELi64ELi128ELi8ELi2ELi4ELi4ELb1ELb0EN7cutlass6half_tE19Flash_kernel_traitsILi64ELi64ELi128ELi8ES3_EELb1ELb0ELb0ELb0ELb0ELb1ELb0EEEvNS_16Flash_bwd_paramsE,(.L_x_2470 - _ZN5flash44flash_bwd_dq_dk_dv_loop_seqk_parallel_kernelI23Flash_bwd_kernel_traitsILi64ELi64ELi128ELi8ELi2ELi4ELi4ELb1ELb0EN7cutlass6half_tE19Flash_kernel_traitsILi64ELi64ELi128ELi8ES3_EELb1ELb0ELb0ELb0ELb0ELb1ELb0EEEvNS_16Flash_bwd_paramsE)
        .other          _ZN5flash44flash_bwd_dq_dk_dv_loop_seqk_parallel_kernelI23Flash_bwd_kernel_traitsILi64ELi64ELi128ELi8ELi2ELi4ELi4ELb1ELb0EN7cutlass6half_tE19Flash_kernel_traitsILi64ELi64ELi128ELi8ES3_EELb1ELb0ELb0ELb0ELb0ELb1ELb0EEEvNS_16Flash_bwd_paramsE,@"STO_CUDA_ENTRY STV_DEFAULT"
_ZN5flash44flash_bwd_dq_dk_dv_loop_seqk_parallel_kernelI23Flash_bwd_kernel_traitsILi64ELi64ELi128ELi8ELi2ELi4ELi4ELb1ELb0EN7cutlass6half_tE19Flash_kernel_traitsILi64ELi64ELi128ELi8ES3_EELb1ELb0ELb0ELb0ELb0ELb1ELb0EEEvNS_16Flash_bwd_paramsE:
.text._ZN5flash44flash_bwd_dq_dk_dv_loop_seqk_parallel_kernelI23Flash_bwd_kernel_traitsILi64ELi64ELi128ELi8ELi2ELi4ELi4ELb1ELb0EN7cutlass6half_tE19Flash_kernel_traitsILi64ELi64ELi128ELi8ES3_EELb1ELb0ELb0ELb0ELb0ELb1ELb0EEEvNS_16Flash_bwd_paramsE:
        /* <DEDUP_REMOVED lines=12> */
[----:B------:R-:W-:Y:S01]  /*00c0*/  ULDC.64 UR30, c[0x0][0x208] ;  /* 0x00008200001e7ab9 */ /* 0x000fe20000000a00 */
[----:B------:R-:W3:Y:S01]  /*00d0*/  S2R R190, SR_CTAID.Y ;  /* 0x0000000000be7919 */ /* 0x000ee20000002600 */
[----:B------:R-:W4:Y:S01]  /*00e0*/  S2R R189, SR_CTAID.Z ;  /* 0x0000000000bd7919 */ /* 0x000f220000002700 */
[----:B--2---:R-:W-:-:S04]  /*00f0*/  ULEA UR6, UR6, UR4, 0x18 ;  /* 0x0000000406067291 */ /* 0x004fc8000f8ec03f */
[----:B------:R-:W-:Y:S02]  /*0100*/  UIADD3 UR4, UR6, 0x6000, URZ ;  /* 0x0000600006047890 */ /* 0x000fe4000fffe03f */
[----:B------:R-:W-:Y:S01]  /*0110*/  UIADD3 UR5, UR6, 0xa000, URZ ;  /* 0x0000a00006057890 */ /* 0x000fe2000fffe03f */
[----:B-1----:R-:W-:-:S04]  /*0120*/  SHF.R.S32.HI R3, RZ, 0x1f, R12 ;  /* 0x0000001fff037819 */ /* 0x002fc8000001140c */
[CC--:B------:R-:W-:Y:S02]  /*0130*/  LEA.HI R8, R3.reuse, R12.reuse, RZ, 0x5 ;  /* 0x0000000c03087211 */ /* 0x0c0fe400078f28ff */
[CC--:B------:R-:W-:Y:S02]  /*0140*/  LEA.HI R4, R3.reuse, R12.reuse, RZ, 0x2 ;  /* 0x0000000c03047211 */ /* 0x0c0fe400078f10ff */
[CC--:B------:R-:W-:Y:S02]  /*0150*/  LEA.HI R15, R3.reuse, R12.reuse, RZ, 0x3 ;  /* 0x0000000c030f7211 */ /* 0x0c0fe400078f18ff */
[CC--:B------:R-:W-:Y:S02]  /*0160*/  LEA.HI R5, R3.reuse, R12.reuse, RZ, 0x4 ;  /* 0x0000000c03057211 */ /* 0x0c0fe400078f20ff */
[CC--:B------:R-:W-:Y:S02]  /*0170*/  LEA.HI R195, R3.reuse, R12.reuse, RZ, 0x6 ;  /* 0x0000000c03c37211 */ /* 0x0c0fe400078f30ff */
[----:B------:R-:W-:-:S02]  /*0180*/  LEA.HI R2, R3, R12, RZ, 0x7 ;  /* 0x0000000c03027211 */ /* 0x000fc400078f38ff */
[----:B------:R-:W-:Y:S02]  /*0190*/  LOP3.LUT R9, R8, 0xffffffe0, RZ, 0xc0, !PT ;  /* 0xffffffe008097812 */ /* 0x000fe400078ec0ff */
[----:B------:R-:W-:Y:S02]  /*01a0*/  LOP3.LUT R3, R4, 0x7ffffffc, RZ, 0xc0, !PT ;  /* 0x7ffffffc04037812 */ /* 0x000fe400078ec0ff */
[----:B------:R-:W-:Y:S01]  /*01b0*/  LOP3.LUT R11, R15, 0xfffffff8, RZ, 0xc0, !PT ;  /* 0xfffffff80f0b7812 */ /* 0x000fe200078ec0ff */
[C---:B------:R-:W-:Y:S01]  /*01c0*/  IMAD.IADD R9, R12.reuse, 0x1, -R9 ;  /* 0x000000010c097824 */ /* 0x040fe200078e0a09 */
[C---:B------:R-:W-:Y:S01]  /*01d0*/  LOP3.LUT R7, R5.reuse, 0xfffffff0, RZ, 0xc0, !PT ;  /* 0xfffffff005077812 */ /* 0x040fe200078ec0ff */
[C---:B------:R-:W-:Y:S01]  /*01e0*/  IMAD.IADD R3, R12.reuse, 0x1, -R3 ;  /* 0x000000010c037824 */ /* 0x040fe200078e0a03 */
[----:B------:R-:W-:Y:S01]  /*01f0*/  SHF.R.S32.HI R6, RZ, 0x4, R5 ;  /* 0x00000004ff067819 */ /* 0x000fe20000011405 */
[C---:B------:R-:W-:Y:S01]  /*0200*/  IMAD.IADD R10, R12.reuse, 0x1, -R11 ;  /* 0x000000010c0a7824 */ /* 0x040fe200078e0a0b */
[----:B------:R-:W-:Y:S01]  /*0210*/  SHF.R.S32.HI R196, RZ, 0x3, R15 ;  /* 0x00000003ffc47819 */ /* 0x000fe2000001140f */
[----:B------:R-:W-:Y:S01]  /*0220*/  IMAD.IADD R12, R12, 0x1, -R7 ;  /* 0x000000010c0c7824 */ /* 0x000fe200078e0a07 */
[--C-:B------:R-:W-:Y:S01]  /*0230*/  SHF.R.S32.HI R13, RZ, 0x5, R8.reuse ;  /* 0x00000005ff0d7819 */ /* 0x100fe20000011408 */
[----:B------:R-:W-:Y:S01]  /*0240*/  IMAD.SHL.U32 R200, R10, 0x8, RZ ;  /* 0x000000080ac87824 */ /* 0x000fe200078e00ff */
[----:B------:R-:W-:Y:S01]  /*0250*/  SHF.R.S32.HI R0, RZ, 0x1f, R8 ;  /* 0x0000001fff007819 */ /* 0x000fe20000011408 */
[----:B------:R-:W-:Y:S01]  /*0260*/  IMAD.SHL.U32 R7, R196, 0x40, RZ ;  /* 0x00000040c4077824 */ /* 0x000fe200078e00ff */
[----:B------:R-:W-:Y:S01]  /*0270*/  LEA.HI R5, R5, R6, RZ, 0x1 ;  /* 0x0000000605057211 */ /* 0x000fe200078f08ff */
[----:B------:R-:W-:Y:S01]  /*0280*/  IMAD.SHL.U32 R3, R3, 0x2, RZ ;  /* 0x0000000203037824 */ /* 0x000fe200078e00ff */
[----:B------:R-:W-:-:S02]  /*0290*/  SHF.R.S32.HI R11, RZ, 0x2, R4 ;  /* 0x00000002ff0b7819 */ /* 0x000fc40000011404 */
[----:B------:R-:W-:Y:S02]  /*02a0*/  SHF.R.S32.HI R4, RZ, 0x1f, R4 ;  /* 0x0000001fff047819 */ /* 0x000fe40000011404 */
[----:B------:R-:W-:Y:S02]  /*02b0*/  LEA.HI R0, R0, R13, RZ, 0x2 ;  /* 0x0000000d00007211 */ /* 0x000fe400078f10ff */
[----:B------:R-:W-:Y:S02]  /*02c0*/  LOP3.LUT R5, R5, 0xfffffffe, RZ, 0xc0, !PT ;  /* 0xfffffffe05057812 */ /* 0x000fe400078ec0ff */
[----:B------:R-:W-:Y:S02]  /*02d0*/  LEA.HI R4, R4, R11, RZ, 0x3 ;  /* 0x0000000b04047211 */ /* 0x000fe400078f18ff */
[----:B------:R-:W-:Y:S01]  /*02e0*/  LOP3.LUT R7, R7, 0x1c0, RZ, 0xc0, !PT ;  /* 0x000001c007077812 */ /* 0x000fe200078ec0ff */
[----:B------:R-:W-:Y:S01]  /*02f0*/  IMAD.IADD R5, R6, 0x1, -R5 ;  /* 0x0000000106057824 */ /* 0x000fe200078e0a05 */
[----:B------:R-:W-:-:S02]  /*0300*/  LOP3.LUT R0, R0, 0xfffffffc, RZ, 0xc0, !PT ;  /* 0xfffffffc00007812 */ /* 0x000fc400078ec0ff */
[----:B------:R-:W-:Y:S02]  /*0310*/  LEA.HI R8, R8, R13, RZ, 0x1 ;  /* 0x0000000d08087211 */ /* 0x000fe400078f08ff */
[----:B------:R-:W-:Y:S01]  /*0320*/  LOP3.LUT R4, R4, 0xfffffff8, RZ, 0xc0, !PT ;  /* 0xfffffff804047812 */ /* 0x000fe200078ec0ff */
[----:B------:R-:W-:Y:S01]  /*0330*/  IMAD.IADD R0, R13, 0x1, -R0 ;  /* 0x000000010d007824 */ /* 0x000fe200078e0a00 */
[----:B------:R-:W-:Y:S02]  /*0340*/  SHF.R.S32.HI R6, RZ, 0x1f, R9 ;  /* 0x0000001fff067819 */ /* 0x000fe40000011409 */
[----:B------:R-:W-:Y:S01]  /*0350*/  SHF.R.U32.HI R194, RZ, 0x3, R7 ;  /* 0x00000003ffc27819 */ /* 0x000fe20000011607 */
[----:B------:R-:W-:Y:S01]  /*0360*/  IMAD.IADD R4, R11, 0x1, -R4 ;  /* 0x000000010b047824 */ /* 0x000fe200078e0a04 */
[----:B------:R-:W-:Y:S02]  /*0370*/  LOP3.LUT P4, RZ, R10, 0x2, RZ, 0xc0, !PT ;  /* 0x000000020aff7812 */ /* 0x000fe4000788c0ff */
[----:B------:R-:W-:-:S02]  /*0380*/  LOP3.LUT R7, R7, 0x38, R200, 0xf8, !PT ;  /* 0x0000003807077812 */ /* 0x000fc400078ef8c8 */
[C---:B------:R-:W-:Y:S01]  /*0390*/  LOP3.LUT P3, RZ, R10.reuse, 0x4, RZ, 0xc0, !PT ;  /* 0x000000040aff7812 */ /* 0x040fe2000786c0ff */
[----:B------:R-:W-:Y:S01]  /*03a0*/  IMAD.SHL.U32 R10, R10, 0x40, RZ ;  /* 0x000000400a0a7824 */ /* 0x000fe200078e00ff */
[----:B------:R-:W-:Y:S02]  /*03b0*/  LOP3.LUT R8, R8, 0xfffffffe, RZ, 0xc0, !PT ;  /* 0xfffffffe08087812 */ /* 0x000fe400078ec0ff */
[----:B------:R-:W-:Y:S02]  /*03c0*/  LEA.HI R6, R6, R9, RZ, 0x2 ;  /* 0x0000000906067211 */ /* 0x000fe400078f10ff */
[----:B------:R-:W-:Y:S01]  /*03d0*/  SHF.R.S32.HI R9, RZ, 0x1f, R12 ;  /* 0x0000001fff097819 */ /* 0x000fe2000001140c */
[----:B------:R-:W-:Y:S01]  /*03e0*/  IMAD.IADD R193, R13, 0x1, -R8 ;  /* 0x000000010dc17824 */ /* 0x000fe200078e0a08 */
[----:B------:R-:W-:Y:S01]  /*03f0*/  LOP3.LUT R194, R7, R194, RZ, 0x3c, !PT ;  /* 0x000000c207c27212 */ /* 0x000fe200078e3cff */
[----:B------:R-:W-:Y:S01]  /*0400*/  IMAD.SHL.U32 R7, R0, 0x10, RZ ;  /* 0x0000001000077824 */ /* 0x000fe200078e00ff */
[----:B------:R-:W-:-:S02]  /*0410*/  LOP3.LUT R10, R10, 0x1c0, RZ, 0xc0, !PT ;  /* 0x000001c00a0a7812 */ /* 0x000fc400078ec0ff */
[----:B------:R-:W-:Y:S02]  /*0420*/  LEA.HI R8, R9, R12, RZ, 0x3 ;  /* 0x0000000c09087211 */ /* 0x000fe400078f18ff */
[----:B------:R-:W-:Y:S02]  /*0430*/  LOP3.LUT R11, R4, 0x1, RZ, 0xc0, !PT ;  /* 0x00000001040b7812 */ /* 0x000fe400078ec0ff */
[C---:B------:R-:W-:Y:S02]  /*0440*/  LOP3.LUT R184, R10.reuse, 0x30, R7, 0xf8, !PT ;  /* 0x000000300ab87812 */ /* 0x040fe400078ef807 */
[----:B------:R-:W-:Y:S02]  /*0450*/  SHF.R.S32.HI R195, RZ, 0x6, R195 ;  /* 0x00000006ffc37819 */ /* 0x000fe400000114c3 */
[----:B------:R-:W-:Y:S02]  /*0460*/  LOP3.LUT R178, R10, 0x8, R15, 0xf8, !PT ;  /* 0x000000080ab27812 */ /* 0x000fe400078ef80f */
[----:B------:R-:W-:Y:S01]  /*0470*/  SHF.R.U32.HI R9, RZ, 0x3, R10 ;  /* 0x00000003ff097819 */ /* 0x000fe2000001160a */
[----:B------:R-:W-:Y:S01]  /*0480*/  IMAD.SHL.U32 R10, R5, 0x200, RZ ;  /* 0x00000200050a7824 */ /* 0x000fe200078e00ff */
[C---:B------:R-:W-:Y:S01]  /*0490*/  LOP3.LUT R7, R8.reuse, 0xfffffff8, RZ, 0xc0, !PT ;  /* 0xfffffff808077812 */ /* 0x040fe200078ec0ff */
[----:B------:R-:W-:Y:S01]  /*04a0*/  IMAD.SHL.U32 R8, R8, 0x40, RZ ;  /* 0x0000004008087824 */ /* 0x000fe200078e00ff */
[----:B------:R-:W-:Y:S01]  /*04b0*/  ISETP.NE.U32.AND P0, PT, R11, 0x1, PT ;  /* 0x000000010b00780c */ /* 0x000fe20003f05070 */
[----:B------:R-:W-:Y:S01]  /*04c0*/  IMAD.SHL.U32 R11, R4, 0x40, RZ ;  /* 0x00000040040b7824 */ /* 0x000fe200078e00ff */
[----:B------:R-:W-:Y:S01]  /*04d0*/  SHF.R.S32.HI R2, RZ, 0x7, R2 ;  /* 0x00000007ff027819 */ /* 0x000fe20000011402 */
[----:B------:R-:W-:Y:S01]  /*04e0*/  IMAD R13, R195, 0x800, R10 ;  /* 0x00000800c30d7824 */ /* 0x000fe200078e020a */
[----:B------:R-:W-:Y:S01]  /*04f0*/  LOP3.LUT R178, R178, R9, RZ, 0x3c, !PT ;  /* 0x00000009b2b27212 */ /* 0x000fe200078e3cff */
[----:B------:R-:W-:Y:S01]  /*0500*/  IMAD.IADD R7, R12, 0x1, -R7 ;  /* 0x000000010c077824 */ /* 0x000fe200078e0a07 */
[----:B------:R-:W-:Y:S01]  /*0510*/  R2P PR, R4, 0x6 ;  /* 0x0000000604007804 */ /* 0x000fe20000000000 */
[----:B------:R-:W-:Y:S01]  /*0520*/  IMAD.SHL.U32 R4, R2, 0x8, RZ ;  /* 0x0000000802047824 */ /* 0x000fe200078e00ff */
[----:B------:R-:W-:Y:S01]  /*0530*/  LOP3.LUT R184, R184, 0x8, R15, 0xf8, !PT ;  /* 0x00000008b8b87812 */ /* 0x000fe200078ef80f */
[----:B------:R-:W-:Y:S01]  /*0540*/  IMAD.IADD R178, R13, 0x1, R178 ;  /* 0x000000010db27824 */ /* 0x000fe200078e02b2 */
[----:B------:R-:W-:Y:S01]  /*0550*/  LOP3.LUT R11, R11, 0x1c0, RZ, 0xc0, !PT ;  /* 0x000001c00b0b7812 */ /* 0x000fe200078ec0ff */
[----:B------:R-:W-:Y:S01]  /*0560*/  IMAD.SHL.U32 R7, R7, 0x40, RZ ;  /* 0x0000004007077824 */ /* 0x000fe200078e00ff */
[----:B------:R-:W-:Y:S01]  /*0570*/  LOP3.LUT R184, R10, R184, R9, 0xf6, !PT ;  /* 0x000000b80ab87212 */ /* 0x000fe200078ef609 */
[----:B------:R-:W-:Y:S01]  /*0580*/  IMAD.SHL.U32 R13, R5, 0x10, RZ ;  /* 0x00000010050d7824 */ /* 0x000fe200078e00ff */
[----:B------:R-:W-:Y:S01]  /*0590*/  LOP3.LUT R4, R4, 0x8, RZ, 0xc0, !PT ;  /* 0x0000000804047812 */ /* 0x000fe200078ec0ff */
[----:B------:R-:W-:Y:S01]  /*05a0*/  IMAD R10, R2, 0x1000, R3 ;  /* 0x00001000020a7824 */ /* 0x000fe200078e0203 */
[----:B------:R-:W-:Y:S01]  /*05b0*/  SHF.R.U32.HI R9, RZ, 0x3, R11 ;  /* 0x00000003ff097819 */ /* 0x000fe2000001160b */
[----:B------:R-:W-:Y:S01]  /*05c0*/  IMAD.SHL.U32 R12, R195, 0x20, RZ ;  /* 0x00000020c30c7824 */ /* 0x000fe200078e00ff */
[----:B------:R-:W-:Y:S01]  /*05d0*/  LOP3.LUT R7, R7, 0x1c0, RZ, 0xc0, !PT ;  /* 0x000001c007077812 */ /* 0x000fe200078ec0ff */
[----:B------:R-:W-:Y:S01]  /*05e0*/  IMAD R199, R193, 0x400, R10 ;  /* 0x00000400c1c77824 */ /* 0x000fe200078e020a */
[----:B------:R-:W-:Y:S01]  /*05f0*/  LOP3.LUT R2, R4, 0x10, R13, 0xf8, !PT ;  /* 0x0000001004027812 */ /* 0x000fe200078ef80d */
[----:B------:R-:W-:Y:S01]  /*0600*/  IMAD R194, R195, 0x200, R194 ;  /* 0x00000200c3c27824 */ /* 0x000fe200078e02c2 */
[----:B------:R-:W-:Y:S01]  /*0610*/  LOP3.LUT R197, R9, R11, R4, 0x1e, !PT ;  /* 0x0000000b09c57212 */ /* 0x000fe200078e1e04 */
[----:B------:R-:W-:Y:S01]  /*0620*/  IMAD.SHL.U32 R4, R5, 0x8, RZ ;  /* 0x0000000805047824 */ /* 0x000fe200078e00ff */
[----:B------:R-:W-:-:S02]  /*0630*/  SHF.R.U32.HI R5, RZ, 0x3, R7 ;  /* 0x00000003ff057819 */ /* 0x000fc40000011607 */
[----:B------:R-:W-:Y:S02]  /*0640*/  LOP3.LUT R12, R11, 0x20, R12, 0xf8, !PT ;  /* 0x000000200b0c7812 */ /* 0x000fe400078ef80c */
[----:B------:R-:W-:Y:S02]  /*0650*/  LOP3.LUT R4, R7, 0x8, R4, 0xf8, !PT ;  /* 0x0000000807047812 */ /* 0x000fe400078ef804 */
[----:B------:R-:W-:Y:S01]  /*0660*/  LOP3.LUT R7, R5, R2, R7, 0x1e, !PT ;  /* 0x0000000205077212 */ /* 0x000fe200078e1e07 */
[----:B------:R-:W-:Y:S01]  /*0670*/  IMAD R2, R0, 0x400, R3 ;  /* 0x0000040000027824 */ /* 0x000fe200078e0203 */
[----:B------:R-:W-:Y:S02]  /*0680*/  LOP3.LUT R8, R8, 0xfffffe00, RZ, 0xc0, !PT ;  /* 0xfffffe0008087812 */ /* 0x000fe400078ec0ff */
[----:B------:R-:W-:Y:S01]  /*0690*/  LOP3.LUT R12, R12, R9, RZ, 0x3c, !PT ;  /* 0x000000090c0c7212 */ /* 0x000fe200078e3cff */
[----:B------:R-:W-:Y:S01]  /*06a0*/  IMAD.IADD R197, R2, 0x1, R197 ;  /* 0x0000000102c57824 */ /* 0x000fe200078e02c5 */
[----:B------:R-:W-:Y:S01]  /*06b0*/  LOP3.LUT R4, R4, R5, RZ, 0x3c, !PT ;  /* 0x0000000504047212 */ /* 0x000fe200078e3cff */
[--C-:B------:R-:W-:Y:S01]  /*06c0*/  IMAD R185, R193, 0x400, R8.reuse ;  /* 0x00000400c1b97824 */ /* 0x100fe200078e0208 */
[----:B------:R-:W-:Y:S01]  /*06d0*/  LOP3.LUT R192, R7, R8, RZ, 0xfc, !PT ;  /* 0x0000000807c07212 */ /* 0x000fe200078efcff */
[----:B------:R-:W-:Y:S01]  /*06e0*/  IMAD R3, R0, 0x400, R8 ;  /* 0x0000040000037824 */ /* 0x000fe200078e0208 */
[----:B------:R-:W-:Y:S01]  /*06f0*/  LEA R197, R197, UR4, 0x1 ;  /* 0x00000004c5c57c11 */ /* 0x000fe2000f8e08ff */
[----:B------:R-:W-:Y:S01]  /*0700*/  IMAD.MOV.U32 R2, RZ, RZ, 0x20 ;  /* 0x00000020ff027424 */ /* 0x000fe200078e00ff */
[----:B------:R-:W-:Y:S01]  /*0710*/  LEA R178, R178, UR6, 0x1 ;  /* 0x00000006b2b27c11 */ /* 0x000fe2000f8e08ff */
[----:B------:R-:W-:Y:S01]  /*0720*/  IMAD.IADD R199, R12, 0x1, R199 ;  /* 0x000000010cc77824 */ /* 0x000fe200078e02c7 */
[----:B------:R-:W-:Y:S01]  /*0730*/  SHF.R.S32.HI R6, RZ, 0x2, R6 ;  /* 0x00000002ff067819 */ /* 0x000fe20000011406 */
[----:B------:R-:W-:Y:S01]  /*0740*/  IMAD.MOV.U32 R5, RZ, RZ, 0x40 ;  /* 0x00000040ff057424 */ /* 0x000fe200078e00ff */
[----:B------:R-:W-:Y:S01]  /*0750*/  LEA R184, R184, UR6, 0x1 ;  /* 0x00000006b8b87c11 */ /* 0x000fe2000f8e08ff */
[----:B------:R-:W-:Y:S01]  /*0760*/  IMAD.IADD R185, R185, 0x1, R4 ;  /* 0x00000001b9b97824 */ /* 0x000fe200078e0204 */
[----:B------:R-:W-:Y:S01]  /*0770*/  LEA R199, R199, UR6, 0x1 ;  /* 0x00000006c7c77c11 */ /* 0x000fe2000f8e08ff */
[----:B------:R-:W-:Y:S01]  /*0780*/  IMAD.IADD R186, R4, 0x1, R3 ;  /* 0x0000000104ba7824 */ /* 0x000fe200078e0203 */
[C---:B------:R-:W-:Y:S01]  /*0790*/  SEL R3, R2.reuse, 0xffffffe0, !P4 ;  /* 0xffffffe002037807 */ /* 0x040fe20006000000 */
[----:B------:R-:W-:Y:S01]  /*07a0*/  IMAD.MOV.U32 R4, RZ, RZ, -0x10 ;  /* 0xfffffff0ff047424 */ /* 0x000fe200078e00ff */
[----:B------:R-:W-:Y:S01]  /*07b0*/  SEL R5, R5, 0xffffffc0, !P3 ;  /* 0xffffffc005057807 */ /* 0x000fe20005800000 */
[----:B------:R-:W-:Y:S01]  /*07c0*/  VIADD R202, R197, 0x40 ;  /* 0x00000040c5ca7836 */ /* 0x000fe20000000000 */
[----:B------:R-:W-:Y:S01]  /*07d0*/  SEL R2, R2, 0xffffffe0, !P1 ;  /* 0xffffffe002027807 */ /* 0x000fe20004800000 */
[----:B------:R-:W-:Y:S01]  /*07e0*/  IMAD.U32 R0, RZ, RZ, UR6 ;  /* 0x00000006ff007e24 */ /* 0x000fe2000f8e00ff */
[----:B------:R-:W-:Y:S01]  /*07f0*/  SEL R4, R4, 0x10, !P0 ;  /* 0x0000001004047807 */ /* 0x000fe20004000000 */
[----:B------:R-:W-:Y:S01]  /*0800*/  IMAD.IADD R176, R5, 0x1, R178 ;  /* 0x0000000105b07824 */ /* 0x000fe200078e02b2 */
[----:B------:R-:W-:Y:S01]  /*0810*/  LEA R186, R186, UR5, 0x1 ;  /* 0x00000005baba7c11 */ /* 0x000fe2000f8e08ff */
[----:B------:R-:W-:-:S02]  /*0820*/  IMAD.IADD R205, R199, 0x1, R2 ;  /* 0x00000001c7cd7824 */ /* 0x000fc400078e0202 */
[----:B------:R-:W-:Y:S02]  /*0830*/  IMAD.SHL.U32 R181, R192, 0x2, RZ ;  /* 0x00000002c0b57824 */ /* 0x000fe400078e00ff */
[----:B------:R-:W-:Y:S02]  /*0840*/  @P2 VIADD R202, R197, 0xffffffc0 ;  /* 0xffffffc0c5ca2836 */ /* 0x000fe40000000000 */
[----:B------:R-:W-:Y:S01]  /*0850*/  IMAD.IADD R177, R3, 0x1, R178 ;  /* 0x0000000103b17824 */ /* 0x000fe200078e02b2 */
[----:B------:R-:W-:Y:S01]  /*0860*/  IADD3 R183, R181, 0x4000, R0 ;  /* 0x00004000b5b77810 */ /* 0x000fe20007ffe000 */
[----:B------:R-:W-:Y:S02]  /*0870*/  VIADD R203, R197, 0x420 ;  /* 0x00000420c5cb7836 */ /* 0x000fe40000000000 */
[----:B------:R-:W-:Y:S02]  /*0880*/  IMAD R191, R193, 0x10, R6 ;  /* 0x00000010c1bf7824 */ /* 0x000fe400078e0206 */
[----:B------:R-:W-:-:S02]  /*0890*/  IMAD.IADD R3, R3, 0x1, R176 ;  /* 0x0000000103037824 */ /* 0x000fc400078e02b0 */
[----:B------:R-:W-:Y:S02]  /*08a0*/  IMAD.IADD R206, R199, 0x1, R4 ;  /* 0x00000001c7ce7824 */ /* 0x000fe400078e0204 */
[----:B------:R-:W-:Y:S02]  /*08b0*/  IMAD.IADD R204, R2, 0x1, R197 ;  /* 0x0000000102cc7824 */ /* 0x000fe400078e02c5 */
[----:B------:R-:W-:Y:S02]  /*08c0*/  @P1 VIADD R203, R197, 0x3e0 ;  /* 0x000003e0c5cb1836 */ /* 0x000fe40000000000 */
[----:B------:R-:W-:Y:S02]  /*08d0*/  IMAD.IADD R207, R4, 0x1, R205 ;  /* 0x0000000104cf7824 */ /* 0x000fe400078e02cd */
[----:B------:R-:W-:Y:S02]  /*08e0*/  IMAD.IADD R209, R2, 0x1, R202 ;  /* 0x0000000102d17824 */ /* 0x000fe400078e02ca */
[----:B------:R-:W-:Y:S01]  /*08f0*/  VIADD R181, R181, UR4 ;  /* 0x00000004b5b57c36 */ /* 0x000fe20008000000 */
[----:B---34-:R-:W-:-:S06]  /*0900*/  ULDC.64 UR4, c[0x0][0x300] ;  /* 0x0000c00000047ab9 */ /* 0x018fcc0000000a00 */
.L_x_859:
[----:B---34-:R-:W1:Y:S01]  /*0910*/  LDC.64 R6, c[0x0][0x2f0] ;  /* 0x0000bc00ff067b82 */ /* 0x018e620000000a00 */
[C---:B------:R-:W-:Y:S01]  /*0920*/  IMAD.SHL.U32 R11, R190.reuse, 0x4, RZ ;  /* 0x00000004be0b7824 */ /* 0x040fe200078e00ff */
[----:B------:R-:W-:Y:S01]  /*0930*/  SHF.R.S32.HI R25, RZ, 0x1f, R190 ;  /* 0x0000001fff197819 */ /* 0x000fe200000114be */
[----:B------:R-:W-:Y:S01]  /*0940*/  IMAD.MOV.U32 R23, RZ, RZ, -0x1 ;  /* 0xffffffffff177424 */ /* 0x000fe200078e00ff */
[----:B------:R-:W-:Y:S02]  /*0950*/  ISETP.NE.U32.AND P4, PT, RZ, UR4, PT ;  /* 0x00000004ff007c0c */ /* 0x000fe4000bf85070 */
[----:B------:R-:W-:Y:S02]  /*0960*/  SHF.L.U64.HI R2, R190, 0x2, R25 ;  /* 0x00000002be027819 */ /* 0x000fe40000010219 */
[----:B--2---:R-:W2:Y:S01]  /*0970*/  LDC.64 R4, c[0x0][0x308] ;  /* 0x0000c200ff047b82 */ /* 0x004ea20000000a00 */
        /* <DEDUP_REMOVED lines=25> */
[----:B------:R-:W1:Y:S04]  /*0b10*/  @!P3 LDC R2, c[0x0][0x2cc] ;  /* 0x0000b300ff02bb82 */ /* 0x000e680000000800 */
[----:B-----5:R3:W5:Y:S01]  /*0b20*/  @!P2 LDG.E R222, desc[UR30][R10.64] ;  /* 0x0000001e0adea981 */ /* 0x020762000c1e1900 */
[----:B------:R-:W-:-:S04]  /*0b30*/  ISETP.NE.U32.AND P2, PT, R6, RZ, PT ;  /* 0x000000ff0600720c */ /* 0x000fc80003f45070 */
[----:B------:R-:W-:Y:S02]  /*0b40*/  ISETP.NE.AND.EX P2, PT, R7, RZ, PT, P2 ;  /* 0x000000ff0700720c */ /* 0x000fe40003f45320 */
[----:B------:R-:W-:-:S04]  /*0b50*/  @!P3 ISETP.NE.U32.AND P1, PT, R4, RZ, PT ;  /* 0x000000ff0400b20c */ /* 0x000fc80003f25070 */
[----:B------:R-:W-:-:S04]  /*0b60*/  @!P3 ISETP.NE.AND.EX P1, PT, R5, RZ, PT, P1 ;  /* 0x000000ff0500b20c */ /* 0x000fc80003f25310 */
[----:B-1----:R-:W-:Y:S01]  /*0b70*/  @!P3 SEL R2, R2, RZ, P1 ;  /* 0x000000ff0202b207 */ /* 0x002fe20000800000 */
[----:B--2---:R-:W-:Y:S02]  /*0b80*/  @P0 IMAD.IADD R17, R0, 0x1, -R23 ;  /* 0x0000000100110824 */ /* 0x004fe400078e0a17 */
[----:B------:R-:W1:Y:S08]  /*0b90*/  LDC R0, c[0x0][0x2c8] ;  /* 0x0000b200ff007b82 */ /* 0x000e700000000800 */
[----:B------:R-:W2:Y:S01]  /*0ba0*/  @!P0 LDC R17, c[0x0][0x2c4] ;  /* 0x0000b100ff118b82 */ /* 0x000ea20000000800 */
[----:B----4-:R-:W-:Y:S01]  /*0bb0*/  @P3 IMAD.IADD R219, R8, 0x1, -R221 ;  /* 0x0000000108db3824 */ /* 0x010fe200078e0add */
[----:B---3--:R-:W-:Y:S06]  /*0bc0*/  @!P2 BRA `(.L_x_815) ;  /* 0x00000000000ca947 */ /* 0x008fec0003800000 */
[----:B------:R-:W1:Y:S02]  /*0bd0*/  @P4 LDG.E R5, desc[UR30][R10.64+0x4] ;  /* 0x0000041e0a054981 */ /* 0x000e64000c1e1900 */
[----:B-1---5:R-:W-:-:S06]  /*0be0*/  @P4 IADD3 R0, R5, -R222, RZ ;  /* 0x800000de05004210 */ /* 0x022fcc0007ffe0ff */
[----:B------:R3:W5:Y:S02]  /*0bf0*/  @!P4 LDG.E R0, desc[UR30][R10.64] ;  /* 0x0000001e0a00c981 */ /* 0x000764000c1e1900 */
.L_x_815:
[----:B------:R-:W-:Y:S01]  /*0c00*/  IMAD.SHL.U32 R21, R198, 0x80, RZ ;  /* 0x00000080c6157824 */ /* 0x000fe200078e00ff */
[----:B-1---5:R-:W-:-:S04]  /*0c10*/  @!P3 IADD3 R219, R2, R0, -R221 ;  /* 0x0000000002dbb210 */ /* 0x022fc80007ffe8dd */
[----:B------:R-:W-:-:S13]  /*0c20*/  ISETP.GT.AND P1, PT, R219, R21, PT ;  /* 0x00000015db00720c */ /* 0x000fda0003f24270 */
[----:B------:R-:W-:Y:S05]  /*0c30*/  @!P1 BRA `(.L_x_816) ;  /* 0x0000007800009947 */ /* 0x000fea0003800000 */
[----:B------:R-:W1:Y:S01]  /*0c40*/  LDC R0, c[0x0][0x278] ;  /* 0x00009e00ff007b82 */ /* 0x000e620000000800 */
[----:B--2---:R-:W-:Y:S01]  /*0c50*/  VIADD R7, R17, 0x3f ;  /* 0x0000003f11077836 */ /* 0x004fe20000000000 */
[----:B---3--:R-:W-:Y:S01]  /*0c60*/  IABS R11, R189 ;  /* 0x000000bd000b7213 */ /* 0x008fe20000000000 */
[----:B------:R-:W-:Y:S01]  /*0c70*/  ULDC UR17, c[0x0][0x2dc] ;  /* 0x0000b70000117ab9 */ /* 0x000fe20000000800 */
[----:B------:R-:W-:Y:S01]  /*0c80*/  ISETP.NE.AND P2, PT, R222, -0x1, PT ;  /* 0xffffffffde00780c */ /* 0x000fe20003f45270 */
[----:B------:R-:W-:Y:S01]  /*0c90*/  ULDC UR14, c[0x0][0x270] ;  /* 0x00009c00000e7ab9 */ /* 0x000fe20000000800 */
[----:B------:R-:W-:Y:S01]  /*0ca0*/  SHF.R.S32.HI R16, RZ, 0x1f, R7 ;  /* 0x0000001fff107819 */ /* 0x000fe20000011407 */
[----:B------:R-:W-:Y:S01]  /*0cb0*/  UIMAD.WIDE UR8, UR17, UR14, URZ ;  /* 0x0000000e110872a5 */ /* 0x000fe2000f8e023f */
[----:B------:R-:W2:Y:S01]  /*0cc0*/  LDC.64 R4, c[0x0][0x228] ;  /* 0x00008a00ff047b82 */ /* 0x000ea20000000a00 */
[----:B------:R-:W-:Y:S01]  /*0cd0*/  SHF.L.U64.HI R10, R190, 0x7, R25 ;  /* 0x00000007be0a7819 */ /* 0x000fe20000010219 */
[----:B------:R-:W3:Y:S01]  /*0ce0*/  S2R R34, SR_CTAID.X ;  /* 0x0000000000227919 */ /* 0x000ee20000002500 */
[----:B------:R-:W-:-:S02]  /*0cf0*/  LEA.HI R16, R16, R7, RZ, 0x6 ;  /* 0x0000000710107211 */ /* 0x000fc400078f30ff */
[----:B------:R-:W-:Y:S02]  /*0d00*/  SEL R10, R10, RZ, P0 ;  /* 0x000000ff0a0a7207 */ /* 0x000fe40000000000 */
[----:B------:R-:W-:Y:S01]  /*0d10*/  LOP3.LUT R31, R16, 0xffffffc0, RZ, 0xc0, !PT ;  /* 0xffffffc0101f7812 */ /* 0x000fe200078ec0ff */
[----:B------:R-:W4:Y:S01]  /*0d20*/  LDC R33, c[0x0][0x2d4] ;  /* 0x0000b500ff217b82 */ /* 0x000f220000000800 */
[----:B------:R-:W-:-:S03]  /*0d30*/  @P2 IMAD.IADD R38, R221, 0x1, R222 ;  /* 0x00000001dd262824 */ /* 0x000fc600078e02de */
[----:B------:R-:W-:Y:S01]  /*0d40*/  VIADD R31, R31, 0xffffffc0 ;  /* 0xffffffc01f1f7836 */ /* 0x000fe20000000000 */
[----:B-1----:R-:W-:-:S03]  /*0d50*/  IABS R8, R0 ;  /* 0x0000000000087213 */ /* 0x002fc60000000000 */
[----:B------:R-:W1:Y:S01]  /*0d60*/  @P2 LDC.64 R18, c[0x0][0x250] ;  /* 0x00009400ff122b82 */ /* 0x000e620000000a00 */
[----:B------:R-:W-:Y:S01]  /*0d70*/  SHF.R.S32.HI R29, RZ, 0x1f, R31 ;  /* 0x0000001fff1d7819 */ /* 0x000fe2000001141f */
[----:B------:R-:W5:Y:S01]  /*0d80*/  I2F.RP R6, R8 ;  /* 0x0000000800067306 */ /* 0x000f620000209400 */
[----:B------:R-:W-:Y:S01]  /*0d90*/  ISETP.NE.AND P5, PT, R0, RZ, PT ;  /* 0x000000ff0000720c */ /* 0x000fe20003fa5270 */
[----:B--2---:R-:W-:-:S04]  /*0da0*/  IMAD R30, R25, R4, RZ ;  /* 0x00000004191e7224 */ /* 0x004fc800078e02ff */
[----:B------:R-:W2:Y:S01]  /*0db0*/  LDC R35, c[0x0][0x2c4] ;  /* 0x0000b100ff237b82 */ /* 0x000ea20000000800 */
[----:B------:R-:W-:-:S04]  /*0dc0*/  IMAD.WIDE.U32 R14, R190, R4, RZ ;  /* 0x00000004be0e7225 */ /* 0x000fc800078e00ff */
[C---:B------:R-:W-:Y:S02]  /*0dd0*/  IMAD R30, R190.reuse, R5, R30 ;  /* 0x00000005be1e7224 */ /* 0x040fe400078e021e */
[----:B----4-:R-:W-:Y:S01]  /*0de0*/  IMAD.WIDE.U32 R40, R190, R33, RZ ;  /* 0x00000021be287225 */ /* 0x010fe200078e00ff */
[----:B------:R-:W4:Y:S01]  /*0df0*/  LDC.U8 R37, c[0x0][0x480] ;  /* 0x00012000ff257b82 */ /* 0x000f220000000000 */
[----:B-----5:R5:W3:Y:S02]  /*0e00*/  MUFU.RCP R12, R6 ;  /* 0x00000006000c7308 */ /* 0x020ae40000001000 */
[----:B------:R-:W-:Y:S01]  /*0e10*/  IMAD.IADD R30, R15, 0x1, R30 ;  /* 0x000000010f1e7824 */ /* 0x000fe200078e021e */
[----:B------:R-:W-:Y:S01]  /*0e20*/  SHF.R.S32.HI R15, RZ, 0x1f, R33 ;  /* 0x0000001fff0f7819 */ /* 0x000fe20000011421 */
[C---:B-1----:R-:W-:Y:S02]  /*0e30*/  @P2 IMAD R28, R38.reuse, R19, RZ ;  /* 0x00000013261c2224 */ /* 0x042fe400078e02ff */
[----:B------:R-:W-:-:S04]  /*0e40*/  @P2 IMAD.WIDE.U32 R38, R38, R18, RZ ;  /* 0x0000001226262225 */ /* 0x000fc800078e00ff */
[----:B------:R-:W-:Y:S01]  /*0e50*/  IMAD R20, R15, R190, RZ ;  /* 0x000000be0f147224 */ /* 0x000fe200078e02ff */
[----:B------:R-:W-:-:S03]  /*0e60*/  @P2 IADD3 R28, R39, R28, RZ ;  /* 0x0000001c271c2210 */ /* 0x000fc60007ffe0ff */
[----:B------:R-:W-:Y:S01]  /*0e70*/  IMAD R39, R25, R33, R20 ;  /* 0x0000002119277224 */ /* 0x000fe200078e0214 */
[----:B-----5:R-:W1:Y:S01]  /*0e80*/  LDC.64 R6, c[0x0][0x240] ;  /* 0x00009000ff067b82 */ /* 0x020e620000000a00 */
[----:B---3--:R-:W-:Y:S02]  /*0e90*/  VIADD R12, R12, 0xffffffe ;  /* 0x0ffffffe0c0c7836 */ /* 0x008fe40000000000 */
[----:B------:R-:W-:Y:S02]  /*0ea0*/  @P2 IMAD.MOV.U32 R20, RZ, RZ, R38 ;  /* 0x000000ffff142224 */ /* 0x000fe400078e0026 */
[----:B------:R-:W3:Y:S01]  /*0eb0*/  F2I.FTZ.U32.TRUNC.NTZ R13, R12 ;  /* 0x0000000c000d7305 */ /* 0x000ee2000021f000 */
[----:B------:R-:W-:Y:S02]  /*0ec0*/  IMAD R38, R40, UR9, RZ ;  /* 0x0000000928267c24 */ /* 0x000fe4000f8e02ff */
[----:B------:R-:W-:Y:S01]  /*0ed0*/  IMAD.IADD R39, R41, 0x1, R39 ;  /* 0x0000000129277824 */ /* 0x000fe200078e0227 */
[----:B---3--:R-:W-:-:S02]  /*0ee0*/  IADD3 R9, RZ, -R13, RZ ;  /* 0x8000000dff097210 */ /* 0x008fc40007ffe0ff */
[----:B------:R-:W-:-:S03]  /*0ef0*/  MOV R12, RZ ;  /* 0x000000ff000c7202 */ /* 0x000fc60000000f00 */
[----:B------:R-:W-:Y:S02]  /*0f00*/  IMAD R2, R9, R8, RZ ;  /* 0x0000000809027224 */ /* 0x000fe400078e02ff */
[----:B------:R-:W3:Y:S02]  /*0f10*/  LDC.U8 R9, c[0x0][0x3d8] ;  /* 0x0000f600ff097b82 */ /* 0x000ee40000000000 */
[----:B------:R-:W-:-:S04]  /*0f20*/  IMAD.HI.U32 R2, R13, R2, R12 ;  /* 0x000000020d027227 */ /* 0x000fc800078e000c */
[----:B------:R-:W-:Y:S02]  /*0f30*/  IMAD.SHL.U32 R12, R190, 0x80, RZ ;  /* 0x00000080be0c7824 */ /* 0x000fe400078e00ff */
[----:B------:R-:W-:-:S03]  /*0f40*/  IMAD.HI.U32 R2, R2, R11, RZ ;  /* 0x0000000b02027227 */ /* 0x000fc600078e00ff */
[----:B------:R-:W-:Y:S02]  /*0f50*/  SEL R12, R12, RZ, P0 ;  /* 0x000000ff0c0c7207 */ /* 0x000fe40000000000 */
[----:B------:R-:W-:Y:S02]  /*0f60*/  IADD3 R5, -R2, RZ, RZ ;  /* 0x000000ff02057210 */ /* 0x000fe40007ffe1ff */
[----:B------:R-:W-:Y:S01]  /*0f70*/  IADD3 R27, P1, R31, R12, RZ ;  /* 0x0000000c1f1b7210 */ /* 0x000fe20007f3e0ff */
[C---:B-1----:R-:W-:Y:S01]  /*0f80*/  IMAD.WIDE.U32 R12, R23.reuse, R6, RZ ;  /* 0x00000006170c7225 */ /* 0x042fe200078e00ff */
[----:B------:R-:W-:-:S03]  /*0f90*/  ISETP.NE.AND P0, PT, R23, -0x1, PT ;  /* 0xffffffff1700780c */ /* 0x000fc60003f05270 */
[----:B------:R-:W-:Y:S01]  /*0fa0*/  IMAD R11, R8, R5, R11 ;  /* 0x00000005080b7224 */ /* 0x000fe200078e020b */
[----:B------:R-:W-:Y:S01]  /*0fb0*/  IADD3.X R5, R29, R10, RZ, P1, !PT ;  /* 0x0000000a1d057210 */ /* 0x000fe20000ffe4ff */
[----:B------:R-:W-:Y:S01]  /*0fc0*/  IMAD R26, R27, UR9, RZ ;  /* 0x000000091b1a7c24 */ /* 0x000fe2000f8e02ff */
[----:B------:R-:W-:Y:S01]  /*0fd0*/  SEL R32, R14, R12, !P0 ;  /* 0x0000000c0e207207 */ /* 0x000fe20004000000 */
[----:B------:R-:W-:Y:S01]  /*0fe0*/  IMAD R10, R23, R7, RZ ;  /* 0x00000007170a7224 */ /* 0x000fe200078e02ff */
[----:B------:R-:W-:Y:S01]  /*0ff0*/  ISETP.GT.U32.AND P4, PT, R8, R11, PT ;  /* 0x0000000b0800720c */ /* 0x000fe20003f84070 */
[----:B------:R-:W-:Y:S01]  /*1000*/  IMAD R26, R5, UR8, R26 ;  /* 0x00000008051a7c24 */ /* 0x000fe2000f8e021a */
[----:B---3--:R-:W-:Y:S01]  /*1010*/  ISETP.NE.AND P1, PT, R9, RZ, PT ;  /* 0x000000ff0900720c */ /* 0x008fe20003f25270 */
[----:B------:R-:W1:Y:S01]  /*1020*/  @P2 LDC.64 R4, c[0x0][0x248] ;  /* 0x00009200ff042b82 */ /* 0x000e620000000a00 */
[----:B------:R-:W-:Y:S01]  /*1030*/  LOP3.LUT R12, R189, R0, RZ, 0x3c, !PT ;  /* 0x00000000bd0c7212 */ /* 0x000fe200078e3cff */
[----:B------:R-:W-:Y:S01]  /*1040*/  @P0 IMAD.IADD R30, R13, 0x1, R10 ;  /* 0x000000010d1e0824 */ /* 0x000fe200078e020a */
[----:B------:R-:W-:-:S02]  /*1050*/  @P2 IADD3 R14, R221, R222, RZ ;  /* 0x000000dedd0e2210 */ /* 0x000fc40007ffe0ff */
[----:B------:R-:W-:-:S03]  /*1060*/  ISETP.GE.AND P3, PT, R12, RZ, PT ;  /* 0x000000ff0c00720c */ /* 0x000fc60003f66270 */
[----:B------:R-:W3:Y:S02]  /*1070*/  @P0 LDC.64 R12, c[0x0][0x420] ;  /* 0x00010800ff0c0b82 */ /* 0x000ee40000000a00 */
[-C--:B------:R-:W-:Y:S02]  /*1080*/  @!P4 IADD3 R11, R11, -R8.reuse, RZ ;  /* 0x800000080b0bc210 */ /* 0x080fe40007ffe0ff */
[----:B------:R-:W-:Y:S02]  /*1090*/  @!P4 IADD3 R2, R2, 0x1, RZ ;  /* 0x000000010202c810 */ /* 0x000fe40007ffe0ff */
[----:B------:R-:W-:Y:S02]  /*10a0*/  ISETP.GE.U32.AND P6, PT, R11, R8, PT ;  /* 0x000000080b00720c */ /* 0x000fe40003fc6070 */
[----:B------:R-:W2:Y:S08]  /*10b0*/  LDC.64 R8, c[0x0][0x488] ;  /* 0x00012200ff087b82 */ /* 0x000eb00000000a00 */
[----:B------:R-:W2:Y:S01]  /*10c0*/  @!P0 LDC.64 R10, c[0x0][0x418] ;  /* 0x00010600ff0a8b82 */ /* 0x000ea20000000a00 */
[----:B-1----:R-:W-:-:S02]  /*10d0*/  @P2 IMAD R22, R14, R5, RZ ;  /* 0x000000050e162224 */ /* 0x002fc400078e02ff */
[----:B------:R-:W-:-:S04]  /*10e0*/  @P2 IMAD.WIDE.U32 R14, R14, R4, RZ ;  /* 0x000000040e0e2225 */ /* 0x000fc800078e00ff */
[----:B------:R-:W-:Y:S01]  /*10f0*/  @P6 VIADD R2, R2, 0x1 ;  /* 0x0000000102026836 */ /* 0x000fe20000000000 */
[----:B------:R-:W1:Y:S01]  /*1100*/  @P1 LDC R36, c[0x0][0x2e4] ;  /* 0x0000b900ff241b82 */ /* 0x000e620000000800 */
[----:B------:R-:W-:Y:S01]  /*1110*/  @P2 IADD3 R22, R15, R22, RZ ;  /* 0x000000160f162210 */ /* 0x000fe20007ffe0ff */
[----:B------:R-:W-:Y:S02]  /*1120*/  @P2 IMAD.MOV.U32 R24, RZ, RZ, R14 ;  /* 0x000000ffff182224 */ /* 0x000fe400078e000e */
        /* <DEDUP_REMOVED lines=14> */
.L_x_817:
        /* <DEDUP_REMOVED lines=13> */
.L_x_818:
[----:B------:R-:W-:Y:S01]  /*12e0*/  @P0 IMAD.WIDE.U32 R14, R23, R12, RZ ;  /* 0x0000000c170e0225 */ /* 0x000fe200078e00ff */
[----:B------:R-:W-:Y:S02]  /*12f0*/  @!P5 LOP3.LUT R2, RZ, R0, RZ, 0x33, !PT ;  /* 0x00000000ff02d212 */ /* 0x000fe400078e33ff */
[----:B------:R-:W-:Y:S01]  /*1300*/  ISETP.NE.AND P3, PT, R37, RZ, PT ;  /* 0x000000ff2500720c */ /* 0x000fe20003f65270 */
[----:B------:R-:W-:Y:S02]  /*1310*/  IMAD R38, R39, UR8, R38 ;  /* 0x0000000827267c24 */ /* 0x000fe4000f8e0226 */
[----:B------:R-:W-:-:S04]  /*1320*/  IMAD.WIDE.U32 R42, R40, UR8, RZ ;  /* 0x00000008282a7c25 */ /* 0x000fc8000f8e00ff */
[----:B------:R-:W-:Y:S01]  /*1330*/  @P0 IMAD R13, R23, R13, R15 ;  /* 0x0000000d170d0224 */ /* 0x000fe200078e020f */
[----:B------:R-:W-:Y:S01]  /*1340*/  IADD3 R12, R43, R38, RZ ;  /* 0x000000262b0c7210 */ /* 0x000fe20007ffe0ff */
[----:B--2---:R-:W-:Y:S02]  /*1350*/  @P1 IMAD R0, R190, R35, RZ ;  /* 0x00000023be001224 */ /* 0x004fe400078e02ff */
[----:B------:R-:W-:-:S04]  /*1360*/  IMAD.WIDE.U32 R40, R23, UR8, RZ ;  /* 0x0000000817287c25 */ /* 0x000fc8000f8e00ff */
[----:B------:R-:W-:Y:S02]  /*1370*/  IMAD R15, R23, UR9, RZ ;  /* 0x00000009170f7c24 */ /* 0x000fe4000f8e02ff */
[-C--:B------:R-:W-:Y:S02]  /*1380*/  @!P0 IMAD R25, R25, R10.reuse, RZ ;  /* 0x0000000a19198224 */ /* 0x080fe400078e02ff */
[----:B------:R-:W-:Y:S01]  /*1390*/  @!P0 IMAD.WIDE.U32 R38, R190, R10, RZ ;  /* 0x0000000abe268225 */ /* 0x000fe200078e00ff */
[----:B------:R-:W-:Y:S02]  /*13a0*/  @P1 SEL R10, R0, R23, !P0 ;  /* 0x00000017000a1207 */ /* 0x000fe40004000000 */
[----:B------:R-:W-:Y:S01]  /*13b0*/  SEL R0, R42, R40, !P0 ;  /* 0x000000282a007207 */ /* 0x000fe20004000000 */
[----:B------:R-:W-:Y:S01]  /*13c0*/  @!P0 IMAD R11, R190, R11, R25 ;  /* 0x0000000bbe0b8224 */ /* 0x000fe200078e0219 */
[----:B------:R-:W-:Y:S01]  /*13d0*/  @P0 IADD3 R12, R41, R15, RZ ;  /* 0x0000000f290c0210 */ /* 0x000fe20007ffe0ff */
[----:B------:R-:W-:Y:S01]  /*13e0*/  IMAD.WIDE.U32 R40, R34, R8, RZ ;  /* 0x0000000822287225 */ /* 0x000fe200078e00ff */
[----:B------:R-:W-:-:S02]  /*13f0*/  @!P0 MOV R14, R38 ;  /* 0x00000026000e8202 */ /* 0x000fc40000000f00 */
[----:B------:R-:W-:Y:S01]  /*1400*/  @!P0 IADD3 R13, R39, R11, RZ ;  /* 0x0000000b270d8210 */ /* 0x000fe20007ffe0ff */
[----:B------:R-:W-:Y:S01]  /*1410*/  IMAD R9, R34, R9, R41 ;  /* 0x0000000922097224 */ /* 0x000fe200078e0229 */
[----:B------:R-:W-:Y:S01]  /*1420*/  SEL R15, R40, RZ, P3 ;  /* 0x000000ff280f7207 */ /* 0x000fe20001800000 */
[----:B------:R-:W-:Y:S01]  /*1430*/  IMAD.WIDE.U32 R40, R27, UR8, RZ ;  /* 0x000000081b287c25 */ /* 0x000fe2000f8e00ff */
[----:B------:R-:W-:Y:S02]  /*1440*/  SHF.R.S32.HI R27, RZ, 0x1f, R21 ;  /* 0x0000001fff1b7819 */ /* 0x000fe40000011415 */
[--C-:B------:R-:W-:Y:S01]  /*1450*/  SHF.R.S32.HI R8, RZ, 0x1f, R189.reuse ;  /* 0x0000001fff087819 */ /* 0x100fe200000114bd */
[----:B-1----:R-:W-:Y:S01]  /*1460*/  @P1 IMAD R36, R189, R36, R10 ;  /* 0x00000024bd241224 */ /* 0x002fe200078e020a */
[----:B------:R-:W-:Y:S01]  /*1470*/  IADD3 R38, R41, R26, RZ ;  /* 0x0000001a29267210 */ /* 0x000fe20007ffe0ff */
[----:B------:R-:W-:Y:S01]  /*1480*/  IMAD R34, R189, UR17, RZ ;  /* 0x00000011bd227c24 */ /* 0x000fe2000f8e02ff */
[----:B------:R-:W-:Y:S01]  /*1490*/  SEL R9, R9, RZ, P3 ;  /* 0x000000ff09097207 */ /* 0x000fe20001800000 */
[----:B------:R-:W-:Y:S01]  /*14a0*/  @!P1 IMAD R10, R190, UR14, R189 ;  /* 0x0000000ebe0a9c24 */ /* 0x000fe2000f8e02bd */
[----:B------:R-:W-:-:S02]  /*14b0*/  SHF.R.S32.HI R26, RZ, 0x1f, R2 ;  /* 0x0000001fff1a7819 */ /* 0x000fc40000011402 */
[----:B------:R-:W-:Y:S01]  /*14c0*/  SHF.R.S32.HI R25, RZ, 0x1f, R34 ;  /* 0x0000001fff197819 */ /* 0x000fe20000011422 */
[----:B------:R-:W-:Y:S01]  /*14d0*/  @!P1 IMAD R36, R10, R35, RZ ;  /* 0x000000230a249224 */ /* 0x000fe200078e02ff */
        /* <DEDUP_REMOVED lines=8> */
.L_x_819:
[----:B------:R-:W-:-:S04]  /*1560*/  IMAD R210, R190, UR14, R189 ;  /* 0x0000000ebed27c24 */ /* 0x000fc8000f8e02bd */
[----:B------:R-:W-:-:S07]  /*1570*/  IMAD R210, R210, R33, RZ ;  /* 0x00000021d2d27224 */ /* 0x000fce00078e02ff */
.L_x_820:
[----:B------:R-:W1:Y:S01]  /*1580*/  S2R R23, SR_TID.X ;  /* 0x0000000000177919 */ /* 0x000e620000002100 */
[----:B------:R-:W2:Y:S01]  /*1590*/  LDC.64 R10, c[0x0][0x420] ;  /* 0x00010800ff0a7b82 */ /* 0x000ea20000000a00 */
[----:B------:R-:W-:Y:S01]  /*15a0*/  UIMAD UR17, UR17, UR14, URZ ;  /* 0x0000000e111172a4 */ /* 0x000fe2000f8e023f */
[----:B------:R-:W-:Y:S01]  /*15b0*/  IADD3 R42, P0, R200, R14, RZ ;  /* 0x0000000ec82a7210 */ /* 0x000fe20007f1e0ff */
[C---:B------:R-:W-:Y:S01]  /*15c0*/  IMAD.IADD R210, R31.reuse, 0x1, R210 ;  /* 0x000000011fd27824 */ /* 0x040fe200078e02d2 */
[----:B------:R-:W-:Y:S01]  /*15d0*/  SHF.R.S32.HI R201, RZ, 0x1f, R200 ;  /* 0x0000001fffc97819 */ /* 0x000fe200000114c8 */
[----:B------:R-:W-:Y:S01]  /*15e0*/  USHF.L.U32 UR15, UR17, 0x6, URZ ;  /* 0x00000006110f7899 */ /* 0x000fe2000800063f */
[----:B------:R-:W-:Y:S01]  /*15f0*/  IADD3 R36, R31, R36, RZ ;  /* 0x000000241f247210 */ /* 0x000fe20007ffe0ff */
[----:B------:R-:W-:Y:S01]  /*1600*/  ULDC.64 UR12, c[0x0][0x210] ;  /* 0x00008400000c7ab9 */ /* 0x000fe20000000a00 */
[----:B------:R-:W3:Y:S01]  /*1610*/  LDC.64 R228, c[0x0][0x2b0] ;  /* 0x0000ac00ffe47b82 */ /* 0x000ee20000000a00 */
[----:B------:R-:W-:Y:S01]  /*1620*/  USHF.R.S32.HI UR8, URZ, 0x1f, UR15 ;  /* 0x0000001f3f087899 */ /* 0x000fe2000801140f */
[----:B------:R-:W-:Y:S01]  /*1630*/  IMAD.X R43, R201, 0x1, R13, P0 ;  /* 0x00000001c92b7824 */ /* 0x000fe200000e060d */
[----:B------:R-:W-:Y:S01]  /*1640*/  IADD3 R34, P4, P2, R40, UR15, R34 ;  /* 0x0000000f28227c10 */ /* 0x000fe2000fa9e022 */
[----:B------:R-:W-:Y:S01]  /*1650*/  ULDC.64 UR10, c[0x0][0x3e0] ;  /* 0x0000f800000a7ab9 */ /* 0x000fe20000000a00 */
[----:B------:R-:W-:Y:S01]  /*1660*/  BSSY B1, `(.L_x_816) ;  /* 0x00006dd000017945 */ /* 0x000fe20003800000 */
[----:B------:R-:W-:-:S02]  /*1670*/  LEA.HI.SX32 R220, R16, 0xffffffff, 0x1a ;  /* 0xffffffff10dc7811 */ /* 0x000fc400078fd2ff */
[----:B------:R-:W-:Y:S02]  /*1680*/  IADD3 R13, P1, P0, R15, R34, R0 ;  /* 0x000000220f0d7210 */ /* 0x000fe4000783e000 */
[----:B------:R-:W-:Y:S01]  /*1690*/  IADD3.X R38, R38, UR8, R25, P4, P2 ;  /* 0x0000000826267c10 */ /* 0x000fe2000a7e4419 */
[----:B------:R-:W-:Y:S01]  /*16a0*/  ULDC.64 UR8, c[0x0][0x428] ;  /* 0x00010a0000087ab9 */ /* 0x000fe20000000a00 */
[----:B------:R-:W-:Y:S02]  /*16b0*/  IADD3 R15, P2, R196, R31, RZ ;  /* 0x0000001fc40f7210 */ /* 0x000fe40007f5e0ff */
[----:B------:R-:W-:Y:S01]  /*16c0*/  SHF.R.S32.HI R25, RZ, 0x1f, R196 ;  /* 0x0000001fff197819 */ /* 0x000fe200000114c4 */
[----:B--2---:R-:W-:Y:S01]  /*16d0*/  IMAD R14, R29, R10, RZ ;  /* 0x0000000a1d0e7224 */ /* 0x004fe200078e02ff */
[----:B------:R-:W-:Y:S01]  /*16e0*/  IADD3.X R9, R9, R38, R12, P1, P0 ;  /* 0x0000002609097210 */ /* 0x000fe20000fe040c */
[----:B------:R-:W-:Y:S01]  /*16f0*/  IMAD.WIDE.U32 R42, R31, R10, R42 ;  /* 0x0000000a1f2a7225 */ /* 0x000fe200078e002a */
[----:B------:R-:W-:-:S03]  /*1700*/  ISETP.GE.AND P4, PT, R17, 0x1, PT ;  /* 0x000000011100780c */ /* 0x000fc60003f86270 */
[----:B------:R-:W-:Y:S01]  /*1710*/  IMAD R39, R31, R11, R14 ;  /* 0x0000000b1f277224 */ /* 0x000fe200078e020e */
[----:B-1----:R-:W-:Y:S01]  /*1720*/  SHF.R.S32.HI R0, RZ, 0x1f, R23 ;  /* 0x0000001fff007819 */ /* 0x002fe20000011417 */
[----:B------:R-:W-:Y:S02]  /*1730*/  IMAD.X R29, R25, 0x1, R29, P2 ;  /* 0x00000001191d7824 */ /* 0x000fe400010e061d */
[----:B------:R-:W-:Y:S01]  /*1740*/  IMAD.WIDE.U32 R40, R15, R6, R200 ;  /* 0x000000060f287225 */ /* 0x000fe200078e00c8 */
[----:B------:R-:W-:-:S03]  /*1750*/  LEA.HI R31, R0, R23, RZ, 0x5 ;  /* 0x00000017001f7211 */ /* 0x000fc600078f28ff */
[----:B------:R-:W-:Y:S01]  /*1760*/  IMAD R14, R29, R6, RZ ;  /* 0x000000061d0e7224 */ /* 0x000fe200078e02ff */
[----:B------:R-:W-:Y:S01]  /*1770*/  LOP3.LUT R230, R31, 0xffffffe0, RZ, 0xc0, !PT ;  /* 0xffffffe01fe67812 */ /* 0x000fe200078ec0ff */
[----:B------:R-:W-:Y:S01]  /*1780*/  IMAD.IADD R39, R43, 0x1, R39 ;  /* 0x000000012b277824 */ /* 0x000fe200078e0227 */
[----:B------:R-:W-:Y:S01]  /*1790*/  SHF.R.S32.HI R31, RZ, 0x5, R31 ;  /* 0x00000005ff1f7819 */ /* 0x000fe2000001141f */
[----:B------:R-:W-:Y:S01]  /*17a0*/  IMAD R29, R15, R7, R14 ;  /* 0x000000070f1d7224 */ /* 0x000fe200078e020e */
[----:B------:R-:W-:Y:S01]  /*17b0*/  IADD3 R230, -R230, R23, RZ ;  /* 0x00000017e6e67210 */ /* 0x000fe20007ffe1ff */
[----:B------:R-:W-:Y:S01]  /*17c0*/  IMAD.MOV.U32 R38, RZ, RZ, R42 ;  /* 0x000000ffff267224 */ /* 0x000fe200078e002a */
[----:B------:R-:W1:Y:S01]  /*17d0*/  LDC.64 R14, c[0x0][0x478] ;  /* 0x00011e00ff0e7b82 */ /* 0x000e620000000a00 */
[----:B------:R-:W-:Y:S01]  /*17e0*/  IMAD R12, R8, UR8, RZ ;  /* 0x00000008080c7c24 */ /* 0x000fe2000f8e02ff */
[----:B------:R-:W-:Y:S01]  /*17f0*/  IADD3 R32, P1, R32, R40, RZ ;  /* 0x0000002820207210 */ /* 0x000fe20007f3e0ff */
[----:B------:R-:W-:-:S02]  /*1800*/  IMAD R34, R31, UR17, R230 ;  /* 0x000000111f227c24 */ /* 0x000fc4000f8e02e6 */
[C---:B------:R-:W-:Y:S01]  /*1810*/  IMAD R12, R189.reuse, UR9, R12 ;  /* 0x00000009bd0c7c24 */ /* 0x040fe2000f8e020c */
[----:B------:R-:W-:Y:S01]  /*1820*/  IADD3.X R33, R30, R41, R29, P1, !PT ;  /* 0x000000291e217210 */ /* 0x000fe20000ffe41d */
[----:B------:R-:W-:Y:S01]  /*1830*/  IMAD.WIDE.U32 R38, R189, UR8, R38 ;  /* 0x00000008bd267c25 */ /* 0x000fe2000f8e0026 */
[----:B------:R-:W-:Y:S01]  /*1840*/  IADD3 R13, P0, R34, R13, RZ ;  /* 0x0000000d220d7210 */ /* 0x000fe20007f1e0ff */
[----:B------:R-:W-:Y:S02]  /*1850*/  ULDC.64 UR8, c[0x0][0x258] ;  /* 0x0000960000087ab9 */ /* 0x000fe40000000a00 */
[----:B------:R-:W-:Y:S01]  /*1860*/  IMAD R8, R8, UR8, RZ ;  /* 0x0000000808087c24 */ /* 0x000fe2000f8e02ff */
[----:B------:R-:W-:Y:S01]  /*1870*/  LEA.HI.X.SX32 R34, R34, R9, 0x1, P0 ;  /* 0x0000000922227211 */ /* 0x000fe200000f0eff */
[----:B------:R-:W-:Y:S02]  /*1880*/  IMAD.IADD R39, R39, 0x1, R12 ;  /* 0x0000000127277824 */ /* 0x000fe400078e020c */
[----:B------:R-:W-:-:S02]  /*1890*/  IMAD R9, R25, R10, RZ ;  /* 0x0000000a19097224 */ /* 0x000fc400078e02ff */
[C---:B------:R-:W-:Y:S02]  /*18a0*/  IMAD R12, R189.reuse, UR9, R8 ;  /* 0x00000009bd0c7c24 */ /* 0x040fe4000f8e0208 */
[----:B------:R-:W-:Y:S01]  /*18b0*/  IMAD.WIDE.U32 R32, R189, UR8, R32 ;  /* 0x00000008bd207c25 */ /* 0x000fe2000f8e0020 */
[----:B------:R-:W-:Y:S02]  /*18c0*/  ULDC.64 UR8, c[0x0][0x400] ;  /* 0x0001000000087ab9 */ /* 0x000fe40000000a00 */
[C---:B------:R-:W-:Y:S01]  /*18d0*/  LEA R232, P0, R13.reuse, UR8, 0x2 ;  /* 0x000000080de87c11 */ /* 0x040fe2000f8010ff */
[----:B------:R-:W-:Y:S01]  /*18e0*/  IMAD R8, R196, R11, R9 ;  /* 0x0000000bc4087224 */ /* 0x000fe200078e0209 */
[----:B------:R-:W-:Y:S01]  /*18f0*/  LEA R226, P2, R32, UR12, 0x1 ;  /* 0x0000000c20e27c11 */ /* 0x000fe2000f8408ff */
[----:B------:R-:W-:Y:S01]  /*1900*/  IMAD.WIDE.U32 R38, R196, R10, R38 ;  /* 0x0000000ac4267225 */ /* 0x000fe200078e0026 */
[----:B------:R-:W-:-:S03]  /*1910*/  LEA.HI.X R233, R13, UR9, R34, 0x2, P0 ;  /* 0x000000090de97c11 */ /* 0x000fc600080f1422 */
[----:B------:R-:W-:Y:S01]  /*1920*/  IMAD.IADD R9, R33, 0x1, R12 ;  /* 0x0000000121097824 */ /* 0x000fe200078e020c */
[----:B------:R-:W-:Y:S01]  /*1930*/  IADD3 R8, R39, R8, RZ ;  /* 0x0000000827087210 */ /* 0x000fe20007ffe0ff */
[----:B---3--:R-:W-:Y:S01]  /*1940*/  IMAD.WIDE R228, R36, 0x4, R228 ;  /* 0x0000000424e47825 */ /* 0x008fe200078e02e4 */
[----:B------:R-:W-:Y:S02]  /*1950*/  LEA R224, P1, R38, UR10, 0x1 ;  /* 0x0000000a26e07c11 */ /* 0x000fe4000f8208ff */
[----:B------:R-:W-:Y:S01]  /*1960*/  LEA.HI.X R227, R32, UR13, R9, 0x1, P2 ;  /* 0x0000000d20e37c11 */ /* 0x000fe200090f0c09 */
[----:B-1----:R-:W-:Y:S01]  /*1970*/  IMAD.WIDE R210, R210, 0x4, R14 ;  /* 0x00000004d2d27825 */ /* 0x002fe200078e020e */
[----:B------:R-:W-:Y:S01]  /*1980*/  LEA.HI.X R225, R38, UR11, R8, 0x1, P1 ;  /* 0x0000000b26e17c11 */ /* 0x000fe200088f0c08 */
[----:B------:R-:W-:Y:S08]  /*1990*/  @!P4 BRA `(.L_x_821) ;  /* 0x0000005c00e0c947 */ /* 0x000ff00003800000 */
[----:B------:R-:W-:Y:S01]  /*19a0*/  IMAD R8, R198, -0x80, R219 ;  /* 0xffffff80c6087824 */ /* 0x000fe200078e02db */
[----:B------:R-:W-:Y:S01]  /*19b0*/  ULDC.64 UR8, c[0x0][0x268] ;  /* 0x00009a0000087ab9 */ /* 0x000fe20000000a00 */
[C---:B------:R-:W-:Y:S02]  /*19c0*/  VIADD R9, R196.reuse, 0x20 ;  /* 0x00000020c4097836 */ /* 0x040fe40000000000 */
[C---:B------:R-:W-:Y:S01]  /*19d0*/  VIADD R13, R196.reuse, 0x40 ;  /* 0x00000040c40d7836 */ /* 0x040fe20000000000 */
[----:B------:R-:W-:Y:S01]  /*19e0*/  ISETP.GE.AND P6, PT, R196, R8, PT ;  /* 0x00000008c400720c */ /* 0x000fe20003fc6270 */
[----:B------:R-:W-:Y:S01]  /*19f0*/  IMAD R12, R27, R18, RZ ;  /* 0x000000121b0c7224 */ /* 0x000fe200078e02ff */
[----:B------:R-:W-:Y:S01]  /*1a00*/  ISETP.GE.AND P5, PT, R9, R8, PT ;  /* 0x000000080900720c */ /* 0x000fe20003fa6270 */
[----:B------:R-:W-:Y:S01]  /*1a10*/  IMAD.WIDE.U32 R30, R21, R18, R200 ;  /* 0x00000012151e7225 */ /* 0x000fe200078e00c8 */
[----:B------:R-:W-:-:S03]  /*1a20*/  ISETP.GE.AND P4, PT, R13, R8, PT ;  /* 0x000000080d00720c */ /* 0x000fc60003f86270 */
[----:B------:R-:W-:Y:S01]  /*1a30*/  VIADD R15, R196, 0x60 ;  /* 0x00000060c40f7836 */ /* 0x000fe20000000000 */
[----:B------:R-:W-:Y:S01]  /*1a40*/  IADD3 R36, P0, R20, R30, RZ ;  /* 0x0000001e14247210 */ /* 0x000fe20007f1e0ff */
[----:B------:R-:W-:Y:S02]  /*1a50*/  IMAD R13, R21, R19, R12 ;  /* 0x00000013150d7224 */ /* 0x000fe400078e020c */
[----:B------:R-:W-:Y:S01]  /*1a60*/  IMAD.SHL.U32 R11, R11, 0x40, RZ ;  /* 0x000000400b0b7824 */ /* 0x000fe200078e00ff */
[----:B------:R-:W-:Y:S01]  /*1a70*/  ISETP.GE.AND P2, PT, R15, R8, PT ;  /* 0x000000080f00720c */ /* 0x000fe20003f46270 */
[----:B------:R-:W-:Y:S01]  /*1a80*/  IMAD R20, R220, -0x40, R17 ;  /* 0xffffffc0dc147824 */ /* 0x000fe200078e0211 */
[----:B------:R-:W-:Y:S01]  /*1a90*/  IADD3.X R37, R28, R31, R13, P0, !PT ;  /* 0x0000001f1c257210 */ /* 0x000fe200007fe40d */
[----:B------:R-:W1:Y:S01]  /*1aa0*/  @!P6 LDC.64 R16, c[0x0][0x220] ;  /* 0x00008800ff10eb82 */ /* 0x000e620000000a00 */
[----:B------:R-:W-:Y:S01]  /*1ab0*/  @!P5 IADD3 R33, P0, R196, 0x20, RZ ;  /* 0x00000020c421d810 */ /* 0x000fe20007f1e0ff */
[----:B------:R-:W-:Y:S01]  /*1ac0*/  IMAD R13, R26, UR8, RZ ;  /* 0x000000081a0d7c24 */ /* 0x000fe2000f8e02ff */
[----:B------:R-:W-:Y:S01]  /*1ad0*/  ISETP.GE.AND P1, PT, R9, R20, PT ;  /* 0x000000140900720c */ /* 0x000fe20003f26270 */
[----:B------:R-:W-:-:S04]  /*1ae0*/  IMAD.WIDE.U32 R36, R2, UR8, R36 ;  /* 0x0000000802247c25 */ /* 0x000fc8000f8e0024 */
[----:B------:R-:W-:Y:S01]  /*1af0*/  IMAD.SHL.U32 R7, R7, 0x40, RZ ;  /* 0x0000004007077824 */ /* 0x000fe200078e00ff */
[----:B------:R-:W2:Y:S01]  /*1b00*/  @!P5 LDC.64 R14, c[0x0][0x220] ;  /* 0x00008800ff0edb82 */ /* 0x000ea20000000a00 */
[----:B------:R-:W-:Y:S01]  /*1b10*/  @!P5 IMAD.X R35, RZ, RZ, R25, P0 ;  /* 0x000000ffff23d224 */ /* 0x000fe200000e0619 */
[----:B------:R-:W-:Y:S01]  /*1b20*/  @!P4 IADD3 R31, P0, R196, 0x40, RZ ;  /* 0x00000040c41fc810 */ /* 0x000fe20007f1e0ff */
[----:B------:R-:W-:Y:S01]  /*1b30*/  IMAD R9, R2, UR9, R13 ;  /* 0x0000000902097c24 */ /* 0x000fe2000f8e020d */
[----:B------:R-:W-:Y:S01]  /*1b40*/  ULDC.64 UR8, c[0x0][0x260] ;  /* 0x0000980000087ab9 */ /* 0x000fe20000000a00 */
[----:B------:R-:W-:Y:S02]  /*1b50*/  @!P5 IMAD R34, R35, R18, RZ ;  /* 0x000000122322d224 */ /* 0x000fe400078e02ff */
[----:B------:R-:W-:Y:S01]  /*1b60*/  IMAD.MOV.U32 R216, RZ, RZ, 0x7f800000 ;  /* 0x7f800000ffd87424 */ /* 0x000fe200078e00ff */
[----:B------:R-:W3:Y:S01]  /*1b70*/  @!P4 LDC.64 R12, c[0x0][0x220] ;  /* 0x00008800ff0ccb82 */ /* 0x000ee20000000a00 */
[----:B------:R-:W-:Y:S01]  /*1b80*/  @!P4 IMAD.X R29, RZ, RZ, R25, P0 ;  /* 0x000000ffff1dc224 */ /* 0x000fe200000e0619 */
[----:B------:R-:W-:Y:S01]  /*1b90*/  @!P2 IADD3 R32, P0, R196, 0x60, RZ ;  /* 0x00000060c420a810 */ /* 0x000fe20007f1e0ff */
[----:B------:R-:W-:-:S02]  /*1ba0*/  IMAD.IADD R37, R37, 0x1, R9 ;  /* 0x0000000125257824 */ /* 0x000fc400078e0209 */
[----:B------:R-:W-:Y:S02]  /*1bb0*/  IMAD.MOV.U32 R217, RZ, RZ, 0x7f800000 ;  /* 0x7f800000ffd97424 */ /* 0x000fe400078e00ff */
[----:B------:R-:W-:Y:S01]  /*1bc0*/  IMAD.MOV.U32 R214, RZ, RZ, 0x7f800000 ;  /* 0x7f800000ffd67424 */ /* 0x000fe200078e00ff */
[----:B------:R-:W4:Y:S01]  /*1bd0*/  @!P2 LDC.64 R8, c[0x0][0x220] ;  /* 0x00008800ff08ab82 */ /* 0x000f220000000a00 */
[----:B------:R-:W-:Y:S02]  /*1be0*/  @!P6 IMAD R30, R25, R18, RZ ;  /* 0x00000012191ee224 */ /* 0x000fe400078e02ff */
[----:B------:R-:W-:-:S05]  /*1bf0*/  IMAD.MOV.U32 R215, RZ, RZ, 0x7f800000 ;  /* 0x7f800000ffd77424 */ /* 0x000fca00078e00ff */
[----:B------:R-:W-:Y:S01]  /*1c00*/  @P3 BAR.SYNC.DEFER_BLOCKING 0x0 ;  /* 0x0000000000003b1d */ /* 0x000fe20000010000 */
[-C--:B------:R-:W-:Y:S02]  /*1c10*/  @!P4 IMAD R28, R29, R18.reuse, RZ ;  /* 0x000000121d1cc224 */ /* 0x080fe400078e02ff */
[----:B------:R-:W-:Y:S02]  /*1c20*/  @!P5 IMAD R29, R33, R19, R34 ;  /* 0x00000013211dd224 */ /* 0x000fe400078e0222 */
[----:B------:R-:W-:Y:S01]  /*1c30*/  @!P5 IMAD.MOV.U32 R38, RZ, RZ, R36 ;  /* 0x000000ffff26d224 */ /* 0x000fe200078e0024 */
[----:B------:R-:W-:Y:S01]  /*1c40*/  LEA.HI R0, R0, R23, RZ, 0x4 ;  /* 0x0000001700007211 */ /* 0x000fe200078f20ff */
[--C-:B------:R-:W-:Y:S01]  /*1c50*/  @!P5 IMAD.MOV.U32 R39, RZ, RZ, R37.reuse ;  /* 0x000000ffff27d224 */ /* 0x100fe200078e0025 */
[----:B------:R-:W-:Y:S01]  /*1c60*/  USHF.L.U32 UR22, UR17, 0x4, URZ ;  /* 0x0000000411167899 */ /* 0x000fe2000800063f */
[C---:B------:R-:W-:Y:S01]  /*1c70*/  @!P6 IMAD R30, R196.reuse, R19, R30 ;  /* 0x00000013c41ee224 */ /* 0x040fe200078e021e */
[----:B------:R-:W-:Y:S01]  /*1c80*/  USHF.L.U32 UR23, UR17, 0x3, URZ ;  /* 0x0000000311177899 */ /* 0x000fe2000800063f */
[----:B------:R-:W-:Y:S01]  /*1c90*/  @!P6 IMAD.WIDE.U32 R34, R196, R18, R36 ;  /* 0x00000012c422e225 */ /* 0x000fe200078e0024 */
[----:B------:R-:W-:-:S03]  /*1ca0*/  UIADD3 UR13, -UR15, URZ, URZ ;  /* 0x0000003f0f0d7290 */ /* 0x000fc6000fffe13f */
[----:B------:R-:W-:Y:S02]  /*1cb0*/  IMAD.MOV.U32 R179, RZ, RZ, 0x20 ;  /* 0x00000020ffb37424 */ /* 0x000fe400078e00ff */
[----:B------:R-:W-:Y:S02]  /*1cc0*/  VIADD R182, R185, 0x1000 ;  /* 0x00001000b9b67836 */ /* 0x000fe40000000000 */
[----:B------:R-:W-:Y:S02]  /*1cd0*/  IMAD.SHL.U32 R213, R195, 0x20, RZ ;  /* 0x00000020c3d57824 */ /* 0x000fe400078e00ff */
[----:B------:R-:W-:Y:S01]  /*1ce0*/  IMAD.MOV.U32 R187, RZ, RZ, 0x40 ;  /* 0x00000040ffbb7424 */ /* 0x000fe200078e00ff */
[----:B------:R-:W-:Y:S01]  /*1cf0*/  CS2R R94, SRZ ;  /* 0x00000000005e7805 */ /* 0x000fe2000001ff00 */
[----:B------:R-:W-:Y:S01]  /*1d00*/  @!P5 IMAD.WIDE.U32 R38, R33, R18, R38 ;  /* 0x000000122126d225 */ /* 0x000fe200078e0026 */
[----:B------:R-:W-:Y:S02]  /*1d10*/  CS2R R92, SRZ ;  /* 0x00000000005c7805 */ /* 0x000fe4000001ff00 */
[----:B------:R-:W-:-:S02]  /*1d20*/  CS2R R98, SRZ ;  /* 0x0000000000627805 */ /* 0x000fc4000001ff00 */
[----:B------:R-:W-:Y:S01]  /*1d30*/  CS2R R96, SRZ ;  /* 0x0000000000607805 */ /* 0x000fe2000001ff00 */
[----:B------:R-:W-:Y:S01]  /*1d40*/  @!P2 IMAD.X R33, RZ, RZ, R25, P0 ;  /* 0x000000ffff21a224 */ /* 0x000fe200000e0619 */
[C---:B-1----:R-:W-:Y:S01]  /*1d50*/  @!P6 LEA R16, P0, R34.reuse, R16, 0x1 ;  /* 0x000000102210e211 */ /* 0x042fe200078008ff */
[----:B------:R-:W-:Y:S01]  /*1d60*/  @!P6 IMAD.IADD R30, R35, 0x1, R30 ;  /* 0x00000001231ee824 */ /* 0x000fe200078e021e */
[----:B------:R-:W-:Y:S01]  /*1d70*/  CS2R R90, SRZ ;  /* 0x00000000005a7805 */ /* 0x000fe2000001ff00 */
[----:B------:R-:W-:Y:S01]  /*1d80*/  @!P4 IMAD.MOV.U32 R40, RZ, RZ, R36 ;  /* 0x000000ffff28c224 */ /* 0x000fe200078e0024 */
[----:B------:R-:W-:Y:S01]  /*1d90*/  CS2R R88, SRZ ;  /* 0x0000000000587805 */ /* 0x000fe2000001ff00 */
[----:B------:R-:W-:Y:S01]  /*1da0*/  @!P4 IMAD.MOV.U32 R41, RZ, RZ, R37 ;  /* 0x000000ffff29c224 */ /* 0x000fe200078e0025 */
[----:B------:R-:W-:Y:S01]  /*1db0*/  @!P6 LEA.HI.X R17, R34, R17, R30, 0x1, P0 ;  /* 0x000000112211e211 */ /* 0x000fe200000f0c1e */
[----:B------:R-:W-:Y:S01]  /*1dc0*/  @!P5 IMAD.IADD R29, R39, 0x1, R29 ;  /* 0x00000001271dd824 */ /* 0x000fe200078e021d */
[C---:B--2---:R-:W-:Y:S01]  /*1dd0*/  @!P5 LEA R14, P0, R38.reuse, R14, 0x1 ;  /* 0x0000000e260ed211 */ /* 0x044fe200078008ff */
[C---:B------:R-:W-:Y:S01]  /*1de0*/  @!P4 IMAD R28, R31.reuse, R19, R28 ;  /* 0x000000131f1cc224 */ /* 0x040fe200078e021c */
[----:B------:R-:W-:Y:S01]  /*1df0*/  CS2R R86, SRZ ;  /* 0x0000000000567805 */ /* 0x000fe2000001ff00 */
[----:B------:R-:W-:Y:S01]  /*1e00*/  @!P4 IMAD.WIDE.U32 R40, R31, R18, R40 ;  /* 0x000000121f28c225 */ /* 0x000fe200078e0028 */
[----:B------:R-:W-:-:S02]  /*1e10*/  @!P5 LEA.HI.X R15, R38, R15, R29, 0x1, P0 ;  /* 0x0000000f260fd211 */ /* 0x000fc400000f0c1d */
[----:B------:R-:W-:Y:S02]  /*1e20*/  CS2R R84, SRZ ;  /* 0x0000000000547805 */ /* 0x000fe4000001ff00 */
[----:B------:R-:W-:Y:S01]  /*1e30*/  CS2R R78, SRZ ;  /* 0x00000000004e7805 */ /* 0x000fe2000001ff00 */
[----:B------:R-:W-:Y:S01]  /*1e40*/  @!P2 IMAD R33, R33, R18, RZ ;  /* 0x000000122121a224 */ /* 0x000fe200078e02ff */
[----:B---3--:R-:W-:Y:S01]  /*1e50*/  @!P4 LEA R30, P0, R40, R12, 0x1 ;  /* 0x0000000c281ec211 */ /* 0x008fe200078008ff */
[----:B------:R-:W-:Y:S01]  /*1e60*/  @!P4 IMAD.IADD R28, R41, 0x1, R28 ;  /* 0x00000001291cc824 */ /* 0x000fe200078e021c */
[----:B------:R-:W-:Y:S01]  /*1e70*/  CS2R R76, SRZ ;  /* 0x00000000004c7805 */ /* 0x000fe2000001ff00 */
[C---:B------:R-:W-:Y:S01]  /*1e80*/  @!P2 IMAD R33, R32.reuse, R19, R33 ;  /* 0x000000132021a224 */ /* 0x040fe200078e0221 */
[----:B------:R-:W-:Y:S01]  /*1e90*/  CS2R R82, SRZ ;  /* 0x0000000000527805 */ /* 0x000fe2000001ff00 */
[----:B------:R-:W-:Y:S01]  /*1ea0*/  @!P2 IMAD.WIDE.U32 R18, R32, R18, R36 ;  /* 0x000000122012a225 */ /* 0x000fe200078e0024 */
[----:B------:R-:W-:-:S02]  /*1eb0*/  @!P4 LEA.HI.X R31, R40, R13, R28, 0x1, P0 ;  /* 0x0000000d281fc211 */ /* 0x000fc400000f0c1c */
[----:B------:R-:W-:Y:S02]  /*1ec0*/  CS2R R80, SRZ ;  /* 0x0000000000507805 */ /* 0x000fe4000001ff00 */
[----:B------:R-:W-:Y:S01]  /*1ed0*/  CS2R R74, SRZ ;  /* 0x00000000004a7805 */ /* 0x000fe2000001ff00 */
[----:B------:R-:W-:Y:S01]  /*1ee0*/  @!P2 IMAD.IADD R12, R19, 0x1, R33 ;  /* 0x00000001130ca824 */ /* 0x000fe200078e0221 */
[----:B----4-:R-:W-:Y:S01]  /*1ef0*/  @!P2 LEA R32, P0, R18, R8, 0x1 ;  /* 0x000000081220a211 */ /* 0x010fe200078008ff */
[----:B------:R-:W-:Y:S01]  /*1f00*/  IMAD.WIDE.U32 R28, R10, 0x40, RZ ;  /* 0x000000400a1c7825 */ /* 0x000fe200078e00ff */
[----:B------:R-:W-:Y:S02]  /*1f10*/  @!P5 IADD3 R19, P3, R196, 0x20, RZ ;  /* 0x00000020c413d810 */ /* 0x000fe40007f7e0ff */
[----:B------:R-:W-:Y:S02]  /*1f20*/  CS2R R72, SRZ ;  /* 0x0000000000487805 */ /* 0x000fe4000001ff00 */
[----:B------:R-:W-:Y:S01]  /*1f30*/  @!P2 LEA.HI.X R33, R18, R9, R12, 0x1, P0 ;  /* 0x000000091221a211 */ /* 0x000fe200000f0c0c */
[----:B------:R-:W-:Y:S01]  /*1f40*/  IMAD.WIDE.U32 R8, R6, 0x40, RZ ;  /* 0x0000004006087825 */ /* 0x000fe200078e00ff */
[----:B------:R-:W-:-:S02]  /*1f50*/  @!P1 IADD3 R34, P0, R224, R28, RZ ;  /* 0x0000001ce0229210 */ /* 0x000fc40007f1e0ff */
[----:B------:R-:W-:Y:S02]  /*1f60*/  CS2R R70, SRZ ;  /* 0x0000000000467805 */ /* 0x000fe4000001ff00 */
[----:B------:R-:W-:Y:S01]  /*1f70*/  CS2R R68, SRZ ;  /* 0x0000000000447805 */ /* 0x000fe2000001ff00 */
[-C--:B------:R-:W-:Y:S01]  /*1f80*/  IMAD R6, R27, R4.reuse, RZ ;  /* 0x000000041b067224 */ /* 0x080fe200078e02ff */
[----:B------:R-:W-:Y:S01]  /*1f90*/  @!P1 IADD3.X R35, R225, R29, R11, P0, !PT ;  /* 0x0000001de1239210 */ /* 0x000fe200007fe40b */
[----:B------:R-:W-:Y:S01]  /*1fa0*/  IMAD.WIDE.U32 R10, R21, R4, R200 ;  /* 0x00000004150a7225 */ /* 0x000fe200078e00c8 */
[----:B------:R-:W-:Y:S02]  /*1fb0*/  @!P1 IADD3 R28, P0, R226, R8, RZ ;  /* 0x00000008e21c9210 */ /* 0x000fe40007f1e0ff */
[----:B------:R-:W-:Y:S02]  /*1fc0*/  CS2R R62, SRZ ;  /* 0x00000000003e7805 */ /* 0x000fe4000001ff00 */
[----:B------:R-:W-:Y:S01]  /*1fd0*/  LEA R27, R194, UR6, 0x1 ;  /* 0x00000006c21b7c11 */ /* 0x000fe2000f8e08ff */
[----:B------:R-:W-:Y:S01]  /*1fe0*/  IMAD.MOV.U32 R208, RZ, RZ, 0x40 ;  /* 0x00000040ffd07424 */ /* 0x000fe200078e00ff */
[----:B------:R-:W-:Y:S01]  /*1ff0*/  @!P1 IADD3.X R29, R227, R9, R7, P0, !PT ;  /* 0x00000009e31d9210 */ /* 0x000fe200007fe407 */
[----:B------:R-:W-:Y:S01]  /*2000*/  IMAD R7, R21, R5, R6 ;  /* 0x0000000515077224 */ /* 0x000fe200078e0206 */
[----:B------:R-:W-:Y:S01]  /*2010*/  IADD3 R12, P0, R24, R10, RZ ;  /* 0x0000000a180c7210 */ /* 0x000fe20007f1e0ff */
[----:B------:R1:W-:Y:S01]  /*2020*/  @P6 STS.128 [R27+0xa000], RZ ;  /* 0x00a000ff1b006388 */ /* 0x0003e20000000c00 */
[----:B------:R-:W-:-:S02]  /*2030*/  LEA.HI R6, R220, R220, RZ, 0x1 ;  /* 0x000000dcdc067211 */ /* 0x000fc400078f08ff */
[----:B------:R-:W-:Y:S02]  /*2040*/  CS2R R60, SRZ ;  /* 0x00000000003c7805 */ /* 0x000fe4000001ff00 */
[----:B------:R-:W-:Y:S01]  /*2050*/  IADD3.X R13, R22, R11, R7, P0, !PT ;  /* 0x0000000b160d7210 */ /* 0x000fe200007fe407 */
[----:B------:R-:W-:Y:S01]  /*2060*/  @!P5 IMAD.X R11, RZ, RZ, R25, P3 ;  /* 0x000000ffff0bd224 */ /* 0x000fe200018e0619 */
[----:B------:R-:W-:Y:S01]  /*2070*/  LOP3.LUT R7, R6, 0xfffffffe, RZ, 0xc0, !PT ;  /* 0xfffffffe06077812 */ /* 0x000fe200078ec0ff */
[----:B------:R-:W-:Y:S01]  /*2080*/  @!PT LDS RZ, [RZ] ;  /* 0x00000000fffff984 */ /* 0x000fe20000000800 */
[----:B------:R-:W-:Y:S01]  /*2090*/  @!PT LDS RZ, [RZ] ;  /* 0x00000000fffff984 */ /* 0x000fe20000000800 */
[----:B------:R-:W-:Y:S01]  /*20a0*/  @!PT LDS RZ, [RZ] ;  /* 0x00000000fffff984 */ /* 0x000fe20000000800 */
[----:B------:R2:W-:Y:S01]  /*20b0*/  @!P6 LDGSTS.E.BYPASS.LTC128B.128 [R27+0xa000], desc[UR30][R16.64] ;  /* 0x0a000000101befae */ /* 0x0005e2000b901d5e */
[----:B------:R-:W-:Y:S01]  /*20c0*/  @!P4 IADD3 R18, P0, R196, 0x40, RZ ;  /* 0x00000040c412c810 */ /* 0x000fe20007f1e0ff */
[----:B------:R-:W-:Y:S01]  /*20d0*/  IMAD.WIDE.U32 R12, R2, UR8, R12 ;  /* 0x00000008020c7c25 */ /* 0x000fe2000f8e000c */
[----:B------:R-:W-:Y:S01]  /*20e0*/  CS2R R66, SRZ ;  /* 0x0000000000427805 */ /* 0x000fe2000001ff00 */
[----:B------:R1:W-:Y:S01]  /*20f0*/  @P5 STS.128 [R27+0xb000], RZ ;  /* 0x00b000ff1b005388 */ /* 0x0003e20000000c00 */
[----:B------:R-:W-:Y:S01]  /*2100*/  CS2R R64, SRZ ;  /* 0x0000000000407805 */ /* 0x000fe2000001ff00 */
[----:B------:R-:W-:Y:S01]  /*2110*/  IMAD.IADD R6, R220, 0x1, -R7 ;  /* 0x00000001dc067824 */ /* 0x000fe200078e0a07 */
[----:B------:R-:W-:Y:S01]  /*2120*/  CS2R R58, SRZ ;  /* 0x00000000003a7805 */ /* 0x000fe2000001ff00 */
[----:B------:R-:W-:Y:S01]  /*2130*/  IMAD R7, R26, UR8, RZ ;  /* 0x000000081a077c24 */ /* 0x000fe2000f8e02ff */
[----:B------:R-:W-:Y:S01]  /*2140*/  @!PT LDS RZ, [RZ] ;  /* 0x00000000fffff984 */ /* 0x000fe20000000800 */
[----:B------:R-:W-:Y:S01]  /*2150*/  @!PT LDS RZ, [RZ] ;  /* 0x00000000fffff984 */ /* 0x000fe20000000800 */
[----:B------:R-:W-:Y:S01]  /*2160*/  @!PT LDS RZ, [RZ] ;  /* 0x00000000fffff984 */ /* 0x000fe20000000800 */
[----:B------:R3:W-:Y:S01]  /*2170*/  @!P5 LDGSTS.E.BYPASS.LTC128B.128 [R27+0xb000], desc[UR30][R14.64] ;  /* 0x0b0000000e1bdfae */ /* 0x0007e2000b901d5e */
[----:B------:R-:W-:Y:S01]  /*2180*/  @!P4 IMAD.X R9, RZ, RZ, R25, P0 ;  /* 0x000000ffff09c224 */ /* 0x000fe200000e0619 */
[----:B------:R-:W-:Y:S01]  /*2190*/  @!P2 IADD3 R22, P0, R196, 0x60, RZ ;  /* 0x00000060c416a810 */ /* 0x000fe20007f1e0ff */
[----:B------:R-:W-:Y:S01]  /*21a0*/  IMAD R8, R2, UR9, R7 ;  /* 0x0000000902087c24 */ /* 0x000fe2000f8e0207 */
[----:B------:R-:W-:Y:S01]  /*21b0*/  ISETP.NE.AND P3, PT, R6, 0x1, PT ;  /* 0x000000010600780c */ /* 0x000fe20003f65270 */
[-C--:B------:R-:W-:Y:S01]  /*21c0*/  @!P4 IMAD R2, R9, R4.reuse, RZ ;  /* 0x000000040902c224 */ /* 0x080fe200078e02ff */
[----:B------:R1:W-:Y:S01]  /*21d0*/  @P4 STS.128 [R27+0xc000], RZ ;  /* 0x00c000ff1b004388 */ /* 0x0003e20000000c00 */
[----:B------:R-:W-:Y:S01]  /*21e0*/  @!P6 IMAD R6, R25, R4, RZ ;  /* 0x000000041906e224 */ /* 0x000fe200078e02ff */
[----:B------:R-:W-:Y:S01]  /*21f0*/  CS2R R56, SRZ ;  /* 0x0000000000387805 */ /* 0x000fe2000001ff00 */
[----:B------:R-:W-:Y:S01]  /*2200*/  IMAD.IADD R9, R13, 0x1, R8 ;  /* 0x000000010d097824 */ /* 0x000fe200078e0208 */
[----:B------:R-:W-:Y:S01]  /*2210*/  @!PT LDS RZ, [RZ] ;  /* 0x00000000fffff984 */ /* 0x000fe20000000800 */
[----:B------:R-:W-:Y:S01]  /*2220*/  @!PT LDS RZ, [RZ] ;  /* 0x00000000fffff984 */ /* 0x000fe20000000800 */
[----:B------:R-:W-:Y:S01]  /*2230*/  @!PT LDS RZ, [RZ] ;  /* 0x00000000fffff984 */ /* 0x000fe20000000800 */
[----:B------:R-:W-:Y:S01]  /*2240*/  @!P4 LDGSTS.E.BYPASS.LTC128B.128 [R27+0xc000], desc[UR30][R30.64] ;  /* 0x0c0000001e1bcfae */ /* 0x000fe2000b901d5e */
[----:B------:R-:W-:Y:S01]  /*2250*/  @!P2 IMAD.X R7, RZ, RZ, R25, P0 ;  /* 0x000000ffff07a224 */ /* 0x000fe200000e0619 */
[C---:B------:R-:W-:Y:S01]  /*2260*/  ISETP.GE.AND P0, PT, R196.reuse, R20, PT ;  /* 0x00000014c400720c */ /* 0x040fe20003f06270 */
[--C-:B------:R-:W-:Y:S01]  /*2270*/  @!P6 IMAD.MOV.U32 R8, RZ, RZ, R12.reuse ;  /* 0x000000ffff08e224 */ /* 0x100fe200078e000c */
[----:B------:R1:W-:Y:S01]  /*2280*/  @P2 STS.128 [R27+0xd000], RZ ;  /* 0x00d000ff1b002388 */ /* 0x0003e20000000c00 */
[--C-:B------:R-:W-:Y:S01]  /*2290*/  @!P5 IMAD.MOV.U32 R40, RZ, RZ, R12.reuse ;  /* 0x000000ffff28d224 */ /* 0x100fe200078e000c */
[----:B------:R-:W-:Y:S01]  /*22a0*/  CS2R R54, SRZ ;  /* 0x0000000000367805 */ /* 0x000fe2000001ff00 */
[--C-:B------:R-:W-:Y:S01]  /*22b0*/  @!P4 IMAD.MOV.U32 R38, RZ, RZ, R12.reuse ;  /* 0x000000ffff26c224 */ /* 0x100fe200078e000c */
[----:B------:R-:W-:Y:S01]  /*22c0*/  @!PT LDS RZ, [RZ] ;  /* 0x00000000fffff984 */ /* 0x000fe20000000800 */
[----:B------:R-:W-:Y:S01]  /*22d0*/  @!PT LDS RZ, [RZ] ;  /* 0x00000000fffff984 */ /* 0x000fe20000000800 */
[----:B------:R-:W-:Y:S01]  /*22e0*/  @!PT LDS RZ, [RZ] ;  /* 0x00000000fffff984 */ /* 0x000fe20000000800 */
[----:B------:R-:W-:Y:S01]  /*22f0*/  @!P2 LDGSTS.E.BYPASS.LTC128B.128 [R27+0xd000], desc[UR30][R32.64] ;  /* 0x0d000000201bafae */ /* 0x000fe2000b901d5e */
[----:B------:R-:W-:Y:S01]  /*2300*/  @!P2 IMAD.MOV.U32 R36, RZ, RZ, R12 ;  /* 0x000000ffff24a224 */ /* 0x000fe200078e000c */
[----:B------:R-:W-:Y:S01]  /*2310*/  CS2R R52, SRZ ;  /* 0x0000000000347805 */ /* 0x000fe2000001ff00 */
[----:B------:R-:W4:Y:S01]  /*2320*/  @!P6 LDC.64 R12, c[0x0][0x218] ;  /* 0x00008600ff0ceb82 */ /* 0x000f220000000a00 */
[-C--:B------:R-:W-:Y:S01]  /*2330*/  @!P6 IMAD R25, R196, R5.reuse, R6 ;  /* 0x00000005c419e224 */ /* 0x080fe200078e0206 */
[----:B------:R-:W0:Y:S01]  /*2340*/  LDGDEPBAR ;  /* 0x00000000000079af */ /* 0x000e220000000000 */
[-C--:B------:R-:W-:Y:S01]  /*2350*/  @!P2 IMAD R6, R7, R4.reuse, RZ ;  /* 0x000000040706a224 */ /* 0x080fe200078e02ff */
[----:B------:R-:W-:Y:S01]  /*2360*/  CS2R R46, SRZ ;  /* 0x00000000002e7805 */ /* 0x000fe2000001ff00 */
[----:B------:R-:W-:Y:S01]  /*2370*/  @!P5 IMAD R24, R11, R4, RZ ;  /* 0x000000040b18d224 */ /* 0x000fe200078e02ff */
[----:B------:R1:W-:Y:S01]  /*2380*/  @P0 STS.128 [R27+0x4000], RZ ;  /* 0x004000ff1b000388 */ /* 0x0003e20000000c00 */
[----:B------:R-:W-:Y:S01]  /*2390*/  VIADD R7, R194, 0x1000 ;  /* 0x00001000c2077836 */ /* 0x000fe20000000000 */
[----:B------:R-:W1:Y:S01]  /*23a0*/  @!P5 LDC.64 R10, c[0x0][0x218] ;  /* 0x00008600ff0adb82 */ /* 0x000e620000000a00 */
[--C-:B------:R-:W-:Y:S01]  /*23b0*/  @!P5 IMAD.MOV.U32 R41, RZ, RZ, R9.reuse ;  /* 0x000000ffff29d224 */ /* 0x100fe200078e0009 */
[----:B------:R-:W-:Y:S01]  /*23c0*/  @!PT LDS RZ, [RZ] ;  /* 0x00000000fffff984 */ /* 0x000fe20000000800 */
[----:B------:R-:W-:Y:S01]  /*23d0*/  @!PT LDS RZ, [RZ] ;  /* 0x00000000fffff984 */ /* 0x000fe20000000800 */
[----:B------:R-:W-:Y:S01]  /*23e0*/  @!PT LDS RZ, [RZ] ;  /* 0x00000000fffff984 */ /* 0x000fe20000000800 */
[----:B------:R-:W-:Y:S01]  /*23f0*/  @!P0 LDGSTS.E.BYPASS.LTC128B.128 [R27+0x4000], desc[UR30][R224.64] ;  /* 0x04000000e01b8fae */ /* 0x000fe2000b901d5e */
[--C-:B------:R-:W-:Y:S01]  /*2400*/  @!P4 IMAD.MOV.U32 R39, RZ, RZ, R9.reuse ;  /* 0x000000ffff27c224 */ /* 0x100fe200078e0009 */
[----:B------:R-:W-:Y:S01]  /*2410*/  SEL R218, R7, R194, !P3 ;  /* 0x000000c207da7207 */ /* 0x000fe20005800000 */
[--C-:B------:R-:W-:Y:S01]  /*2420*/  @!P2 IMAD.MOV.U32 R37, RZ, RZ, R9.reuse ;  /* 0x000000ffff25a224 */ /* 0x100fe200078e0009 */
[----:B------:R1:W-:Y:S01]  /*2430*/  @P1 STS.128 [R27+0x5000], RZ ;  /* 0x005000ff1b001388 */ /* 0x0003e20000000c00 */
[-C--:B--2---:R-:W-:Y:S01]  /*2440*/  @!P6 IMAD.WIDE.U32 R16, R196, R4.reuse, R8 ;  /* 0x00000004c410e225 */ /* 0x084fe200078e0008 */
[----:B------:R-:W-:Y:S01]  /*2450*/  LEA R218, R218, UR6, 0x1 ;  /* 0x00000006dada7c11 */ /* 0x000fe2000f8e08ff */
[----:B------:R-:W2:Y:S01]  /*2460*/  @!P4 LDC.64 R8, c[0x0][0x218] ;  /* 0x00008600ff08cb82 */ /* 0x000ea20000000a00 */
[----:B------:R-:W-:Y:S01]  /*2470*/  @!PT LDS RZ, [RZ] ;  /* 0x00000000fffff984 */ /* 0x000fe20000000800 */
[----:B------:R-:W-:Y:S01]  /*2480*/  @!PT LDS RZ, [RZ] ;  /* 0x00000000fffff984 */ /* 0x000fe20000000800 */
[----:B------:R-:W-:Y:S01]  /*2490*/  @!PT LDS RZ, [RZ] ;  /* 0x00000000fffff984 */ /* 0x000fe20000000800 */
[----:B------:R-:W-:Y:S01]  /*24a0*/  @!P1 LDGSTS.E.BYPASS.LTC128B.128 [R27+0x5000], desc[UR30][R34.64] ;  /* 0x05000000221b9fae */ /* 0x000fe2000b901d5e */
[-C--:B------:R-:W-:Y:S01]  /*24b0*/  @!P5 IMAD R24, R19, R5.reuse, R24 ;  /* 0x000000051318d224 */ /* 0x080fe200078e0218 */
[----:B------:R-:W-:Y:S01]  /*24c0*/  CS2R R44, SRZ ;  /* 0x00000000002c7805 */ /* 0x000fe2000001ff00 */
[-C--:B------:R-:W-:Y:S01]  /*24d0*/  @!P4 IMAD R2, R18, R5.reuse, R2 ;  /* 0x000000051202c224 */ /* 0x080fe200078e0202 */
[----:B------:R1:W-:Y:S01]  /*24e0*/  @P0 STS [R218], RZ ;  /* 0x000000ffda000388 */ /* 0x0003e20000000800 */
[----:B------:R-:W-:Y:S01]  /*24f0*/  @!P2 IMAD R5, R22, R5, R6 ;  /* 0x000000051605a224 */ /* 0x000fe200078e0206 */
[----:B------:R-:W-:Y:S01]  /*2500*/  CS2R R50, SRZ ;  /* 0x0000000000327805 */ /* 0x000fe2000001ff00 */
[----:B------:R-:W2:Y:S01]  /*2510*/  @!P2 LDC.64 R6, c[0x0][0x218] ;  /* 0x00008600ff06ab82 */ /* 0x000ea20000000a00 */
[----:B------:R1:W-:Y:S01]  /*2520*/  @P0 STS [R218+0x4], RZ ;  /* 0x000004ffda000388 */ /* 0x0003e20000000800 */
[----:B---3--:R-:W-:Y:S01]  /*2530*/  @!P6 IMAD.IADD R14, R17, 0x1, R25 ;  /* 0x00000001110ee824 */ /* 0x008fe200078e0219 */
[----:B------:R-:W-:Y:S01]  /*2540*/  CS2R R48, SRZ ;  /* 0x0000000000307805 */ /* 0x000fe2000001ff00 */
[-C--:B------:R-:W-:Y:S01]  /*2550*/  @!P5 IMAD.WIDE.U32 R40, R19, R4.reuse, R40 ;  /* 0x000000041328d225 */ /* 0x080fe200078e0028 */
[----:B------:R3:W-:Y:S01]  /*2560*/  @P0 STS [R218+0x8], RZ ;  /* 0x000008ffda000388 */ /* 0x0007e20000000800 */
[----:B------:R-:W-:Y:S01]  /*2570*/  CS2R R42, SRZ ;  /* 0x00000000002a7805 */ /* 0x000fe2000001ff00 */
[----:B------:R-:W-:Y:S01]  /*2580*/  UIMAD UR21, UR17, 0x18, URZ ;  /* 0x00000018111578a4 */ /* 0x000fe2000f8e023f */
[----:B------:R-:W-:Y:S01]  /*2590*/  @!P4 IMAD.WIDE.U32 R38, R18, R4, R38 ;  /* 0x000000041226c225 */ /* 0x000fe200078e0026 */
[----:B------:R3:W-:Y:S01]  /*25a0*/  @P0 STS [R218+0xc], RZ ;  /* 0x00000cffda000388 */ /* 0x0007e20000000800 */
[----:B------:R-:W-:-:S02]  /*25b0*/  USHF.L.U32 UR20, UR17, 0x5, URZ ;  /* 0x0000000511147899 */ /* 0x000fc4000800063f */
[----:B------:R-:W-:Y:S01]  /*25c0*/  @!P5 IMAD.IADD R24, R41, 0x1, R24 ;  /* 0x000000012918d824 */ /* 0x000fe200078e0218 */
[----:B------:R-:W-:Y:S01]  /*25d0*/  @!PT LDS RZ, [RZ] ;  /* 0x00000000fffff984 */ /* 0x000fe20000000800 */
[----:B------:R-:W-:Y:S01]  /*25e0*/  @!PT LDS RZ, [RZ] ;  /* 0x00000000fffff984 */ /* 0x000fe20000000800 */
[----:B------:R-:W-:Y:S01]  /*25f0*/  @!PT LDS RZ, [RZ] ;  /* 0x00000000fffff984 */ /* 0x000fe20000000800 */
[----:B------:R-:W-:Y:S01]  /*2600*/  @!P0 LDGSTS.E.BYPASS.LTC128B.128 [R218], desc[UR30][R226.64] ;  /* 0x00000000e2da8fae */ /* 0x000fe2000b901d5e */
[----:B----4-:R-:W-:Y:S01]  /*2610*/  @!P6 LEA R12, P0, R16, R12, 0x1 ;  /* 0x0000000c100ce211 */ /* 0x010fe200078008ff */
[----:B------:R-:W-:Y:S01]  /*2620*/  @!P2 IMAD.WIDE.U32 R36, R22, R4, R36 ;  /* 0x000000041624a225 */ /* 0x000fe200078e0024 */
[----:B------:R-:W-:Y:S01]  /*2630*/  UIMAD UR19, UR17, 0x28, URZ ;  /* 0x00000028111378a4 */ /* 0x000fe2000f8e023f */
[----:B------:R3:W-:Y:S01]  /*2640*/  @P1 STS [R218+0x1000], RZ ;  /* 0x001000ffda001388 */ /* 0x0007e20000000800 */
[----:B------:R-:W-:Y:S01]  /*2650*/  @!P6 LEA.HI.X R13, R16, R13, R14, 0x1, P0 ;  /* 0x0000000d100de211 */ /* 0x000fe200000f0c0e */
[----:B------:R-:W-:Y:S01]  /*2660*/  @!P4 IMAD.IADD R2, R39, 0x1, R2 ;  /* 0x000000012702c824 */ /* 0x000fe200078e0202 */
[C---:B-1----:R-:W-:Y:S01]  /*2670*/  @!P5 LEA R10, P0, R40.reuse, R10, 0x1 ;  /* 0x0000000a280ad211 */ /* 0x042fe200078008ff */
[----:B------:R3:W-:Y:S01]  /*2680*/  @P1 STS [R218+0x1004], RZ ;  /* 0x001004ffda001388 */ /* 0x0007e20000000800 */
[----:B------:R-:W-:Y:S01]  /*2690*/  @!P2 IMAD.IADD R5, R37, 0x1, R5 ;  /* 0x000000012505a824 */ /* 0x000fe200078e0205 */
[----:B------:R-:W-:Y:S01]  /*26a0*/  UIMAD UR18, UR17, 0x30, URZ ;  /* 0x00000030111278a4 */ /* 0x000fe2000f8e023f */
[----:B------:R-:W-:Y:S01]  /*26b0*/  @!P5 LEA.HI.X R11, R40, R11, R24, 0x1, P0 ;  /* 0x0000000b280bd211 */ /* 0x000fe200000f0c18 */
[----:B------:R3:W-:Y:S01]  /*26c0*/  @P1 STS [R218+0x1008], RZ ;  /* 0x001008ffda001388 */ /* 0x0007e20000000800 */
[C---:B--2---:R-:W-:Y:S01]  /*26d0*/  @!P2 LEA R6, P0, R36.reuse, R6, 0x1 ;  /* 0x000000062406a211 */ /* 0x044fe200078008ff */
[C---:B------:R-:W-:Y:S01]  /*26e0*/  VIADD R15, R191.reuse, 0x8 ;  /* 0x00000008bf0f7836 */ /* 0x040fe20000000000 */
[----:B------:R-:W-:Y:S01]  /*26f0*/  ULDC.U8 UR12, c[0x0][0x388] ;  /* 0x0000e200000c7ab9 */ /* 0x000fe20000000000 */
[----:B------:R3:W-:Y:S01]  /*2700*/  @P1 STS [R218+0x100c], RZ ;  /* 0x00100cffda001388 */ /* 0x0007e20000000800 */
[----:B------:R-:W-:Y:S01]  /*2710*/  @!P2 LEA.HI.X R7, R36, R7, R5, 0x1, P0 ;  /* 0x000000072407a211 */ /* 0x000fe200000f0c05 */
[C---:B------:R-:W-:Y:S01]  /*2720*/  VIADD R5, R191.reuse, 0x28 ;  /* 0x00000028bf057836 */ /* 0x040fe20000000000 */
[----:B------:R-:W-:Y:S01]  /*2730*/  ULDC UR11, c[0x0][0x2ec] ;  /* 0x0000bb00000b7ab9 */ /* 0x000fe20000000800 */
[----:B------:R-:W-:Y:S01]  /*2740*/  @!PT LDS RZ, [RZ] ;  /* 0x00000000fffff984 */ /* 0x000fe20000000800 */
[----:B------:R-:W-:Y:S01]  /*2750*/  @!PT LDS RZ, [RZ] ;  /* 0x00000000fffff984 */ /* 0x000fe20000000800 */
[----:B------:R-:W-:Y:S01]  /*2760*/  @!PT LDS RZ, [RZ] ;  /* 0x00000000fffff984 */ /* 0x000fe20000000800 */
[----:B------:R-:W-:Y:S01]  /*2770*/  @!P1 LDGSTS.E.BYPASS.LTC128B.128 [R218+0x1000], desc[UR30][R28.64] ;  /* 0x010000001cda9fae */ /* 0x000fe2000b901d5e */
[C---:B------:R-:W-:Y:S01]  /*2780*/  @!P4 LEA R8, P1, R38.reuse, R8, 0x1 ;  /* 0x000000082608c211 */ /* 0x040fe200078208ff */
[----:B------:R-:W-:Y:S01]  /*2790*/  VIADD R17, R191, 0x20 ;  /* 0x00000020bf117836 */ /* 0x000fe20000000000 */
[----:B------:R-:W-:Y:S01]  /*27a0*/  ISETP.GE.AND P0, PT, R5, R20, PT ;  /* 0x000000140500720c */ /* 0x000fe20003f06270 */
[----:B------:R3:W-:Y:S01]  /*27b0*/  @P6 STS.128 [R27+0x6000], RZ ;  /* 0x006000ff1b006388 */ /* 0x0007e20000000c00 */
[----:B------:R-:W-:-:S02]  /*27c0*/  @!P4 LEA.HI.X R9, R38, R9, R2, 0x1, P1 ;  /* 0x000000092609c211 */ /* 0x000fc400008f0c02 */
[-C--:B------:R-:W-:Y:S01]  /*27d0*/  ISETP.GE.AND P1, PT, R17, R20.reuse, PT ;  /* 0x000000141100720c */ /* 0x080fe20003f26270 */
        /* <DEDUP_REMOVED lines=13> */
[----:B------:R-:W-:Y:S01]  /*28b0*/  @!P4 LDGSTS.E.BYPASS.LTC128B.128 [R27+0x8000], desc[UR30][R8.64] ;  /* 0x08000000081bcfae */ /* 0x000fe2000b901d5e */
[----:B------:R-:W-:-:S03]  /*28c0*/  ISETP.GE.AND P4, PT, R191, R20, PT ;  /* 0x00000014bf00720c */ /* 0x000fc60003f86270 */
[----:B------:R3:W-:Y:S04]  /*28d0*/  @P2 STS.128 [R27+0x9000], RZ ;  /* 0x009000ff1b002388 */ /* 0x0007e80000000c00 */
[----:B------:R-:W-:Y:S01]  /*28e0*/  @!PT LDS RZ, [RZ] ;  /* 0x00000000fffff984 */ /* 0x000fe20000000800 */
[----:B------:R-:W-:Y:S01]  /*28f0*/  @!PT LDS RZ, [RZ] ;  /* 0x00000000fffff984 */ /* 0x000fe20000000800 */
[----:B------:R-:W-:Y:S01]  /*2900*/  @!PT LDS RZ, [RZ] ;  /* 0x00000000fffff984 */ /* 0x000fe20000000800 */
[----:B------:R4:W-:Y:S01]  /*2910*/  @!P2 LDGSTS.E.BYPASS.LTC128B.128 [R27+0x9000], desc[UR30][R6.64] ;  /* 0x09000000061bafae */ /* 0x0009e2000b901d5e */
[----:B------:R-:W-:Y:S01]  /*2920*/  ISETP.GE.AND P2, PT, R15, R20, PT ;  /* 0x000000140f00720c */ /* 0x000fe20003f46270 */
[--C-:B------:R-:W-:Y:S01]  /*2930*/  @!P0 IMAD.WIDE R14, R5, 0x4, R228.reuse ;  /* 0x00000004050e8825 */ /* 0x100fe200078e02e4 */
[----:B-1----:R-:W1:Y:S01]  /*2940*/  LDC.64 R12, c[0x0][0x3b8] ;  /* 0x0000ee00ff0c7b82 */ /* 0x002e620000000a00 */
[----:B------:R-:W0:Y:S04]  /*2950*/  LDGDEPBAR ;  /* 0x00000000000079af */ /* 0x000e280000000000 */
[----:B------:R-:W5:Y:S01]  /*2960*/  @!P0 LDG.E R215, desc[UR30][R14.64] ;  /* 0x0000001e0ed78981 */ /* 0x000f62000c1e1900 */
[----:B--2---:R-:W-:-:S05]  /*2970*/  IMAD.WIDE R10, R191, 0x4, R228 ;  /* 0x00000004bf0a7825 */ /* 0x004fca00078e02e4 */
[----:B------:R-:W5:Y:S04]  /*2980*/  @!P4 LDG.E R216, desc[UR30][R10.64] ;  /* 0x0000001e0ad8c981 */ /* 0x000f68000c1e1900 */
[----:B------:R-:W5:Y:S04]  /*2990*/  @!P2 LDG.E R217, desc[UR30][R10.64+0x20] ;  /* 0x0000201e0ad9a981 */ /* 0x000f68000c1e1900 */
[----:B------:R2:W5:Y:S01]  /*29a0*/  @!P1 LDG.E R214, desc[UR30][R10.64+0x80] ;  /* 0x0000801e0ad69981 */ /* 0x000562000c1e1900 */
[----:B------:R-:W-:-:S04]  /*29b0*/  DEPBAR.LE SB0, 0x1 ;  /* 0x000080400000791a */ /* 0x000fc80000000000 */
[----:B------:R-:W-:Y:S06]  /*29c0*/  BAR.SYNC.DEFER_BLOCKING 0x0 ;  /* 0x0000000000007b1d */ /* 0x000fec0000010000 */
[----:B-1----:R-:W3:Y:S04]  /*29d0*/  LDG.E.64 R4, desc[UR30][R12.64] ;  /* 0x0000001e0c047981 */ /* 0x002ee8000c1e1b00 */
[----:B------:R-:W3:Y:S01]  /*29e0*/  LDG.E.64 R8, desc[UR30][R12.64+0x8] ;  /* 0x0000081e0c087981 */ /* 0x000ee2000c1e1b00 */
[----:B------:R-:W-:Y:S01]  /*29f0*/  VIADD R2, R21, 0x80 ;  /* 0x0000008015027836 */ /* 0x000fe20000000000 */
[----:B------:R-:W-:-:S02]  /*2a00*/  LOP3.LUT R0, R0, 0xfffffff0, RZ, 0xc0, !PT ;  /* 0xfffffff000007812 */ /* 0x000fc400078ec0ff */
[----:B------:R1:W1:Y:S02]  /*2a10*/  LDSM.16.M88.4 R144, [R178+0xa000] ;  /* 0x00a00000b290783b */ /* 0x0002640000000200 */
[----:B------:R-:W-:Y:S02]  /*2a20*/  ISETP.GE.AND P1, PT, R2, R219, PT ;  /* 0x000000db0200720c */ /* 0x000fe40003f26270 */
[----:B------:R1:W1:Y:S04]  /*2a30*/  LDSM.16.M88.4 R148, [R178+0xa800] ;  /* 0x00a80000b294783b */ /* 0x0002680000000200 */
[----:B------:R1:W1:Y:S04]  /*2a40*/  LDSM.16.M88.4 R152, [R177+0xa000] ;  /* 0x00a00000b198783b */ /* 0x0002680000000200 */
[----:B------:R1:W1:Y:S03]  /*2a50*/  LDSM.16.M88.4 R156, [R177+0xa800] ;  /* 0x00a80000b19c783b */ /* 0x0002660000000200 */
[----:B----4-:R-:W4:Y:S01]  /*2a60*/  @P1 S2R R6, SR_TID.X ;  /* 0x0000000000061919 */ /* 0x010f220000002100 */
[----:B------:R1:W1:Y:S04]  /*2a70*/  LDSM.16.M88.4 R160, [R176+0xa000] ;  /* 0x00a00000b0a0783b */ /* 0x0002680000000200 */
[----:B------:R1:W1:Y:S04]  /*2a80*/  LDSM.16.M88.4 R164, [R176+0xa800] ;  /* 0x00a80000b0a4783b */ /* 0x0002680000000200 */
[----:B------:R1:W1:Y:S04]  /*2a90*/  LDSM.16.M88.4 R168, [R3+0xa000] ;  /* 0x00a0000003a8783b */ /* 0x0002680000000200 */
[----:B------:R1:W1:Y:S01]  /*2aa0*/  LDSM.16.M88.4 R172, [R3+0xa800] ;  /* 0x00a8000003ac783b */ /* 0x0002620000000200 */
[----:B------:R-:W-:-:S05]  /*2ab0*/  IMAD.IADD R23, R23, 0x1, -R0 ;  /* 0x0000000117177824 */ /* 0x000fca00078e0a00 */
[----:B------:R-:W-:-:S04]  /*2ac0*/  SHF.R.S32.HI R2, RZ, 0x1f, R23 ;  /* 0x0000001fff027819 */ /* 0x000fc80000011417 */
[----:B------:R-:W-:Y:S01]  /*2ad0*/  LEA.HI R2, R2, R23, RZ, 0x3 ;  /* 0x0000001702027211 */ /* 0x000fe200078f18ff */
[----:B------:R-:W-:-:S03]  /*2ae0*/  UIADD3 UR16, UR22, 0x20, URZ ;  /* 0x0000002016107890 */ /* 0x000fc6000fffe03f */
[----:B------:R-:W-:Y:S01]  /*2af0*/  LOP3.LUT R2, R2, 0xfffffff8, RZ, 0xc0, !PT ;  /* 0xfffffff802027812 */ /* 0x000fe200078ec0ff */
[----:B------:R-:W-:Y:S01]  /*2b00*/  IMAD R0, R190, UR14, R189 ;  /* 0x0000000ebe007c24 */ /* 0x000fe2000f8e02bd */
[----:B------:R-:W-:-:S03]  /*2b10*/  UIADD3 UR15, UR23, UR16, URZ ;  /* 0x00000010170f7290 */ /* 0x000fc6000fffe03f */
[----:B------:R-:W-:Y:S01]  /*2b20*/  IMAD.IADD R2, R23, 0x1, -R2 ;  /* 0x0000000117027824 */ /* 0x000fe200078e0a02 */
[----:B------:R-:W-:Y:S01]  /*2b30*/  UIADD3 UR14, UR23, UR15, URZ ;  /* 0x0000000f170e7290 */ /* 0x000fe2000fffe03f */
[----:B------:R-:W-:-:S03]  /*2b40*/  IMAD.SHL.U32 R7, R0, 0x20, RZ ;  /* 0x0000002000077824 */ /* 0x000fc600078e00ff */
[----:B------:R-:W-:Y:S01]  /*2b50*/  LOP3.LUT P0, RZ, R2, 0x2, RZ, 0xc0, !PT ;  /* 0x0000000202ff7812 */ /* 0x000fe2000780c0ff */
[----:B----4-:R-:W-:Y:S01]  /*2b60*/  @P1 IMAD.SHL.U32 R6, R6, 0x2, RZ ;  /* 0x0000000206061824 */ /* 0x010fe200078e00ff */
[----:B--2---:R-:W-:Y:S01]  /*2b70*/  SHF.R.S32.HI R11, RZ, 0x1f, R230 ;  /* 0x0000001fff0b7819 */ /* 0x004fe200000114e6 */
[----:B------:R-:W-:Y:S01]  /*2b80*/  UIADD3 UR10, UR23, UR14, URZ ;  /* 0x0000000e170a7290 */ /* 0x000fe2000fffe03f */
[----:B------:R-:W-:Y:S02]  /*2b90*/  SEL R179, R179, 0xffffffe0, !P0 ;  /* 0xffffffe0b3b37807 */ /* 0x000fe40004000000 */
[----:B------:R-:W-:Y:S02]  /*2ba0*/  LOP3.LUT P2, RZ, R2, 0x4, RZ, 0xc0, !PT ;  /* 0x0000000402ff7812 */ /* 0x000fe4000784c0ff */
[----:B------:R-:W-:Y:S01]  /*2bb0*/  SEL R182, R182, R185, !P3 ;  /* 0x000000b9b6b67207 */ /* 0x000fe20005800000 */
[----:B------:R-:W-:Y:S01]  /*2bc0*/  UIADD3 UR9, UR23, UR10, URZ ;  /* 0x0000000a17097290 */ /* 0x000fe2000fffe03f */
[----:B------:R-:W-:Y:S01]  /*2bd0*/  @P1 LOP3.LUT R213, R213, 0x6, R6, 0xf8, !PT ;  /* 0x00000006d5d51812 */ /* 0x000fe200078ef806 */
[----:B------:R-:W-:Y:S01]  /*2be0*/  IMAD.SHL.U32 R0, R185, 0x2, RZ ;  /* 0x00000002b9007824 */ /* 0x000fe200078e00ff */
[----:B------:R-:W-:-:S02]  /*2bf0*/  CS2R R40, SRZ ;  /* 0x0000000000287805 */ /* 0x000fc4000001ff00 */
[----:B------:R-:W-:Y:S02]  /*2c00*/  CS2R R38, SRZ ;  /* 0x0000000000267805 */ /* 0x000fe4000001ff00 */
[----:B------:R-:W-:Y:S02]  /*2c10*/  CS2R R36, SRZ ;  /* 0x0000000000247805 */ /* 0x000fe4000001ff00 */
[----:B------:R-:W-:Y:S01]  /*2c20*/  LEA R182, R182, UR6, 0x1 ;  /* 0x00000006b6b67c11 */ /* 0x000fe2000f8e08ff */
[----:B------:R-:W-:Y:S01]  /*2c30*/  IMAD.IADD R2, R186, 0x1, R179 ;  /* 0x00000001ba027824 */ /* 0x000fe200078e02b3 */
[----:B------:R-:W-:Y:S01]  /*2c40*/  SEL R187, R187, 0xffffffc0, !P2 ;  /* 0xffffffc0bbbb7807 */ /* 0x000fe20005000000 */
[----:B------:R-:W-:Y:S02]  /*2c50*/  UIMAD UR17, UR17, 0x38, URZ ;  /* 0x00000038111178a4 */ /* 0x000fe4000f8e023f */
[----:B------:R-:W-:Y:S01]  /*2c60*/  UIADD3 UR8, UR23, UR9, URZ ;  /* 0x0000000917087290 */ /* 0x000fe2000fffe03f */
[----:B---3--:R-:W-:Y:S01]  /*2c70*/  R2UR UR27, R5 ;  /* 0x00000000051b72ca */ /* 0x008fe200000e0000 */
[----:B------:R-:W-:Y:S01]  /*2c80*/  VIADD R5, R192, 0x1000 ;  /* 0x00001000c0057836 */ /* 0x000fe20000000000 */
[----:B------:R-:W-:-:S02]  /*2c90*/  R2UR UR28, R4 ;  /* 0x00000000041c72ca */ /* 0x000fc400000e0000 */
[----:B------:R-:W-:Y:S02]  /*2ca0*/  IADD3 R230, P5, P4, R7, R8, R230 ;  /* 0x0000000807e67210 */ /* 0x000fe40007cbe0e6 */
[----:B------:R-:W-:Y:S02]  /*2cb0*/  SHF.R.S32.HI R8, RZ, 0x1f, R7 ;  /* 0x0000001fff087819 */ /* 0x000fe40000011407 */
[----:B------:R-:W-:Y:S01]  /*2cc0*/  SEL R180, R5, R192, !P3 ;  /* 0x000000c005b47207 */ /* 0x000fe20005800000 */
[----:B------:R-:W-:Y:S01]  /*2cd0*/  IMAD.WIDE.U32 R230, R230, -0x2daee0ad, RZ ;  /* 0xd2511f53e6e67825 */ /* 0x000fe200078e00ff */
[----:B------:R-:W-:Y:S02]  /*2ce0*/  IADD3.X R212, R8, R9, R11, P5, P4 ;  /* 0x0000000908d47210 */ /* 0x000fe40002fe840b */
[----:B-1----:R-:W-:-:S07]  /*2cf0*/  LEA R180, R180, UR6, 0x1 ;  /* 0x00000006b4b47c11 */ /* 0x002fce000f8e08ff */
.L_x_824:
[C---:B------:R-:W-:Y:S01]  /*2d00*/  LEA R250, P0, R191.reuse, R210, 0x2 ;  /* 0x000000d2bffa7211 */ /* 0x040fe200078010ff */
[----:B------:R-:W0:Y:S01]  /*2d10*/  LDGDEPBAR ;  /* 0x00000000000079af */ /* 0x000e220000000000 */
[----:B-----5:R-:W-:Y:S01]  /*2d20*/  FSETP.NEU.FTZ.AND P4, PT, R216, -INF , PT ;  /* 0xff800000d800780b */ /* 0x020fe20003f9d000 */
[----:B------:R-:W-:Y:S01]  /*2d30*/  IMAD.IADD R188, R182, 0x1, R179 ;  /* 0x00000001b6bc7824 */ /* 0x000fe200078e02b3 */
[----:B------:R-:W-:Y:S01]  /*2d40*/  LEA.HI.X.SX32 R251, R191, R211, 0x2, P0 ;  /* 0x000000d3bffb7211 */ /* 0x000fe200000f16ff */
[C---:B------:R-:W-:Y:S01]  /*2d50*/  @P1 IMAD R242, R198.reuse, 0x80, R213 ;  /* 0x00000080c6f21824 */ /* 0x040fe200078e02d5 */
[----:B------:R-:W-:Y:S01]  /*2d60*/  UIADD3 UR24, UR28, -0x61c88647, URZ ;  /* 0x9e3779b91c187890 */ /* 0x000fe2000fffe03f */
[----:B------:R-:W-:Y:S01]  /*2d70*/  IMAD R223, R198, 0x4, R195 ;  /* 0x00000004c6df7824 */ /* 0x000fe200078e02c3 */
[----:B------:R-:W-:Y:S01]  /*2d80*/  UIADD3 UR26, UR27, -0x4498517b, URZ ;  /* 0xbb67ae851b1a7890 */ /* 0x000fe2000fffe03f */
[----:B------:R-:W-:Y:S01]  /*2d90*/  @P1 VIADD R238, R242, 0x9 ;  /* 0x00000009f2ee1836 */ /* 0x000fe20000000000 */
[----:B------:R-:W-:Y:S01]  /*2da0*/  UIADD3 UR25, UR28, 0x3c6ef372, URZ ;  /* 0x3c6ef3721c197890 */ /* 0x000fe2000fffe03f */
[----:B------:R-:W-:Y:S01]  /*2db0*/  IMAD R240, R220, 0x4, R193 ;  /* 0x00000004dcf07824 */ /* 0x000fe200078e02c1 */
[----:B------:R-:W-:Y:S01]  /*2dc0*/  LOP3.LUT R244, R231, UR27, R223, 0x96, !PT ;  /* 0x0000001be7f47c12 */ /* 0x000fe2000f8e96df */
[----:B------:R-:W-:Y:S01]  /*2dd0*/  @P1 VIADD R234, R242, 0x1 ;  /* 0x00000001f2ea1836 */ /* 0x000fe20000000000 */
[-C--:B------:R-:W-:Y:S01]  /*2de0*/  @P1 ISETP.GE.AND P3, PT, R238, R219.reuse, PT ;  /* 0x000000dbee00120c */ /* 0x080fe20003f66270 */
[----:B------:R-:W-:Y:S02]  /*2df0*/  VIADD R238, R240, 0x2 ;  /* 0x00000002f0ee7836 */ /* 0x000fe40000000000 */
[----:B------:R-:W-:Y:S01]  /*2e00*/  @P1 VIADD R236, R242, 0x8 ;  /* 0x00000008f2ec1836 */ /* 0x000fe20000000000 */
[-C--:B------:R-:W-:Y:S01]  /*2e10*/  @P1 ISETP.GE.AND P5, PT, R234, R219.reuse, PT ;  /* 0x000000dbea00120c */ /* 0x080fe20003fa6270 */
[----:B------:R-:W-:Y:S01]  /*2e20*/  IMAD.WIDE.U32 R240, R240, -0x326172a9, RZ ;  /* 0xcd9e8d57f0f07825 */ /* 0x000fe200078e00ff */
[----:B------:R-:W-:Y:S02]  /*2e30*/  LOP3.LUT R234, R212, UR28, RZ, 0x3c, !PT ;  /* 0x0000001cd4ea7c12 */ /* 0x000fe4000f8e3cff */
[----:B------:R-:W-:Y:S01]  /*2e40*/  @P1 ISETP.GE.AND P6, PT, R236, R219, PT ;  /* 0x000000dbec00120c */ /* 0x000fe20003fc6270 */
[----:B------:R-:W-:Y:S01]  /*2e50*/  IMAD.WIDE.U32 R238, R238, -0x326172a9, RZ ;  /* 0xcd9e8d57eeee7825 */ /* 0x000fe200078e00ff */
[-C--:B------:R-:W-:Y:S01]  /*2e60*/  LOP3.LUT R223, R241, R234.reuse, RZ, 0x3c, !PT ;  /* 0x000000eaf1df7212 */ /* 0x080fe200078e3cff */
[----:B------:R-:W-:Y:S04]  /*2e70*/  DEPBAR.LE SB0, 0x0 ;  /* 0x000080000000791a */ /* 0x000fe80000000000 */
[----:B------:R-:W-:Y:S01]  /*2e80*/  LOP3.LUT R234, R239, R234, RZ, 0x3c, !PT ;  /* 0x000000eaefea7212 */ /* 0x000fe200078e3cff */
[----:B------:R-:W-:Y:S01]  /*2e90*/  BAR.SYNC.DEFER_BLOCKING 0x0 ;  /* 0x0000000000007b1d */ /* 0x000fe20000010000 */
[----:B------:R-:W-:Y:S01]  /*2ea0*/  LOP3.LUT R236, R230, UR26, RZ, 0x3c, !PT ;  /* 0x0000001ae6ec7c12 */ /* 0x000fe2000f8e3cff */
[----:B------:R-:W-:Y:S01]  /*2eb0*/  IMAD.WIDE.U32 R244, R244, -0x326172a9, RZ ;  /* 0xcd9e8d57f4f47825 */ /* 0x000fe200078e00ff */
[----:B------:R-:W-:Y:S03]  /*2ec0*/  UIADD3 UR26, UR27, -0x126145ec, URZ ;  /* 0xed9eba141b1a7890 */ /* 0x000fe6000fffe03f */
[----:B------:R-:W-:Y:S01]  /*2ed0*/  @P1 VIADD R252, R242, 0x19 ;  /* 0x00000019f2fc1836 */ /* 0x000fe20000000000 */
[C---:B------:R-:W-:Y:S01]  /*2ee0*/  LOP3.LUT R238, R245.reuse, UR24, R238, 0x96, !PT ;  /* 0x00000018f5ee7c12 */ /* 0x040fe2000f8e96ee */
[----:B------:R-:W-:Y:S01]  /*2ef0*/  IMAD.WIDE.U32 R246, R234, -0x2daee0ad, RZ ;  /* 0xd2511f53eaf67825 */ /* 0x000fe200078e00ff */
[----:B------:R-:W-:Y:S01]  /*2f00*/  LOP3.LUT R240, R245, UR24, R240, 0x96, !PT ;  /* 0x00000018f5f07c12 */ /* 0x000fe2000f8e96f0 */
[----:B------:R-:W-:Y:S01]  /*2f10*/  UIADD3 UR24, UR27, 0x76cf5d0a, URZ ;  /* 0x76cf5d0a1b187890 */ /* 0x000fe2000fffe03f */
[----:B------:R-:W-:Y:S01]  /*2f20*/  LOP3.LUT R234, R244, UR25, RZ, 0x3c, !PT ;  /* 0x00000019f4ea7c12 */ /* 0x000fe2000f8e3cff */
[----:B------:R-:W-:Y:S01]  /*2f30*/  IMAD.WIDE.U32 R248, R223, -0x2daee0ad, RZ ;  /* 0xd2511f53dff87825 */ /* 0x000fe200078e00ff */
[----:B------:R-:W-:Y:S01]  /*2f40*/  LOP3.LUT R223, R236, R247, RZ, 0x3c, !PT ;  /* 0x000000f7ecdf7212 */ /* 0x000fe200078e3cff */
[----:B------:R-:W-:Y:S02]  /*2f50*/  UIADD3 UR25, UR27, -0x56f99767, URZ ;  /* 0xa90668991b197890 */ /* 0x000fe4000fffe03f */
[----:B------:R-:W-:Y:S01]  /*2f60*/  IMAD.WIDE.U32 R238, R238, -0x2daee0ad, RZ ;  /* 0xd2511f53eeee7825 */ /* 0x000fe200078e00ff */
[----:B------:R-:W-:Y:S03]  /*2f70*/  LOP3.LUT R237, R236, R249, RZ, 0x3c, !PT ;  /* 0x000000f9eced7212 */ /* 0x000fe600078e3cff */
[----:B------:R-:W-:Y:S01]  /*2f80*/  IMAD.WIDE.U32 R240, R240, -0x2daee0ad, RZ ;  /* 0xd2511f53f0f07825 */ /* 0x000fe200078e00ff */
[----:B------:R-:W-:Y:S01]  /*2f90*/  LOP3.LUT R236, R239, UR24, R246, 0x96, !PT ;  /* 0x00000018efec7c12 */ /* 0x000fe2000f8e96f6 */
[----:B------:R-:W-:Y:S02]  /*2fa0*/  LDSM.16.M88.4 R100, [R182] ;  /* 0x00000000b664783b */ /* 0x000fe40000000200 */
[----:B------:R-:W-:Y:S01]  /*2fb0*/  @P1 VIADD R246, R242, 0x10 ;  /* 0x00000010f2f61836 */ /* 0x000fe20000000000 */
[----:B------:R-:W-:Y:S01]  /*2fc0*/  LOP3.LUT R235, R241, UR24, R248, 0x96, !PT ;  /* 0x00000018f1eb7c12 */ /* 0x000fe2000f8e96f8 */
[----:B------:R-:W-:Y:S01]  /*2fd0*/  IMAD.WIDE.U32 R248, R237, -0x326172a9, RZ ;  /* 0xcd9e8d57edf87825 */ /* 0x000fe200078e00ff */
[----:B------:R-:W-:Y:S02]  /*2fe0*/  UIADD3 UR24, UR28, -0x255992d5, URZ ;  /* 0xdaa66d2b1c187890 */ /* 0x000fe4000fffe03f */
[----:B------:R-:W-:Y:S01]  /*2ff0*/  @P1 ISETP.GE.AND P0, PT, R246, R219, PT ;  /* 0x000000dbf600120c */ /* 0x000fe20003f06270 */
[----:B------:R-:W-:Y:S01]  /*3000*/  IMAD.WIDE.U32 R246, R223, -0x326172a9, RZ ;  /* 0xcd9e8d57dff67825 */ /* 0x000fe200078e00ff */
[----:B------:R-:W1:Y:S03]  /*3010*/  LDSM.16.M88.4 R104, [R178+0x6000] ;  /* 0x00600000b268783b */ /* 0x000e660000000200 */
[----:B------:R-:W-:Y:S01]  /*3020*/  IMAD.WIDE.U32 R244, R235, -0x326172a9, RZ ;  /* 0xcd9e8d57ebf47825 */ /* 0x000fe200078e00ff */
[C---:B------:R-:W-:Y:S02]  /*3030*/  LOP3.LUT R239, R234.reuse, R247, RZ, 0x3c, !PT ;  /* 0x000000f7eaef7212 */ /* 0x040fe400078e3cff */
[----:B------:R-:W-:Y:S01]  /*3040*/  LOP3.LUT R235, R234, R249, RZ, 0x3c, !PT ;  /* 0x000000f9eaeb7212 */ /* 0x000fe200078e3cff */
[----:B------:R-:W-:Y:S01]  /*3050*/  IMAD.WIDE.U32 R236, R236, -0x326172a9, RZ ;  /* 0xcd9e8d57ecec7825 */ /* 0x000fe200078e00ff */
[----:B------:R-:W2:Y:S02]  /*3060*/  LDSM.16.M88.4 R108, [R182+0x1000] ;  /* 0x00100000b66c783b */ /* 0x000ea40000000200 */
[----:B------:R-:W-:Y:S01]  /*3070*/  LOP3.LUT R223, R245, UR24, R248, 0x96, !PT ;  /* 0x00000018f5df7c12 */ /* 0x000fe2000f8e96f8 */
[----:B------:R-:W-:Y:S01]  /*3080*/  IMAD.WIDE.U32 R248, R235, -0x2daee0ad, RZ ;  /* 0xd2511f53ebf87825 */ /* 0x000fe200078e00ff */
[----:B------:R-:W-:Y:S01]  /*3090*/  LOP3.LUT R234, R237, UR24, R246, 0x96, !PT ;  /* 0x00000018edea7c12 */ /* 0x000fe2000f8e96f6 */
[----:B------:R-:W-:Y:S02]  /*30a0*/  UIADD3 UR24, UR27, 0x32370b8f, URZ ;  /* 0x32370b8f1b187890 */ /* 0x000fe4000fffe03f */
[----:B------:R-:W-:Y:S01]  /*30b0*/  FMUL.FTZ R237, R216, 1.4426950216293334961 ;  /* 0x3fb8aa3bd8ed7820 */ /* 0x000fe20000410000 */
[----:B------:R-:W-:Y:S01]  /*30c0*/  FMUL.FTZ R235, R217, 1.4426950216293334961 ;  /* 0x3fb8aa3bd9eb7820 */ /* 0x000fe20000410000 */
[----:B------:R-:W3:Y:S02]  /*30d0*/  LDSM.16.M88.4 R112, [R178+0x6800] ;  /* 0x00680000b270783b */ /* 0x000ee40000000200 */
[----:B------:R-:W-:Y:S01]  /*30e0*/  LOP3.LUT R246, R249, UR24, R240, 0x96, !PT ;  /* 0x00000018f9f67c12 */ /* 0x000fe2000f8e96f0 */
[----:B------:R-:W-:Y:S05]  /*30f0*/  IMAD.WIDE.U32 R240, R234, -0x2daee0ad, RZ ;  /* 0xd2511f53eaf07825 */ /* 0x000fea00078e00ff */
[----:B------:R-:W-:Y:S01]  /*3100*/  LDSM.16.M88.4 R116, [R188] ;  /* 0x00000000bc74783b */ /* 0x000fe20000000200 */
[----:B------:R-:W-:Y:S07]  /*3110*/  IMAD.WIDE.U32 R246, R246, -0x326172a9, RZ ;  /* 0xcd9e8d57f6f67825 */ /* 0x000fee00078e00ff */
[----:B------:R-:W4:Y:S01]  /*3120*/  LDSM.16.M88.4 R120, [R177+0x6000] ;  /* 0x00600000b178783b */ /* 0x000f220000000200 */
[-C--:B-1----:R-:W-:Y:S07]  /*3130*/  HMMA.16816.F32 R4, R100, R104.reuse, RZ ;  /* 0x000000686404723c */ /* 0x082fee00000018ff */
[----:B------:R-:W1:Y:S01]  /*3140*/  LDSM.16.M88.4 R124, [R188+0x1000] ;  /* 0x00100000bc7c783b */ /* 0x000e620000000200 */
[C---:B--2---:R-:W-:Y:S07]  /*3150*/  HMMA.16816.F32 R8, R108.reuse, R104, RZ ;  /* 0x000000686c08723c */ /* 0x044fee00000018ff */
[----:B------:R-:W2:Y:S01]  /*3160*/  LDSM.16.M88.4 R128, [R177+0x6800] ;  /* 0x00680000b180783b */ /* 0x000ea20000000200 */
[-C--:B------:R-:W-:Y:S03]  /*3170*/  HMMA.16816.F32 R12, R108, R106.reuse, RZ ;  /* 0x0000006a6c0c723c */ /* 0x080fe600000018ff */
[--C-:B------:R-:W-:Y:S04]  /*3180*/  IMAD.IADD R104, R182, 0x1, R187.reuse ;  /* 0x00000001b6687824 */ /* 0x100fe800078e02bb */
[----:B------:R-:W-:Y:S01]  /*3190*/  LDSM.16.M88.4 R136, [R176+0x6000] ;  /* 0x00600000b088783b */ /* 0x000fe20000000200 */
[C---:B------:R-:W-:Y:S07]  /*31a0*/  HMMA.16816.F32 R16, R100.reuse, R106, RZ ;  /* 0x0000006a6410723c */ /* 0x040fee00000018ff */
[----:B------:R-:W2:Y:S01]  /*31b0*/  LDSM.16.M88.4 R132, [R104] ;  /* 0x000000006884783b */ /* 0x000ea20000000200 */
[-C--:B---3--:R-:W-:Y:S06]  /*31c0*/  HMMA.16816.F32 R20, R100, R112.reuse, RZ ;  /* 0x000000706414723c */ /* 0x088fec00000018ff */
[C---:B------:R-:W-:Y:S01]  /*31d0*/  HMMA.16816.F32 R24, R108.reuse, R112, RZ ;  /* 0x000000706c18723c */ /* 0x040fe200000018ff */
[----:B------:R-:W3:Y:S05]  /*31e0*/  LDSM.16.M88.4 R140, [R104+0x1000] ;  /* 0x00100000688c783b */ /* 0x000eea0000000200 */
[-C--:B------:R-:W-:Y:S01]  /*31f0*/  HMMA.16816.F32 R28, R108, R114.reuse, RZ ;  /* 0x000000726c1c723c */ /* 0x080fe200000018ff */
[----:B------:R-:W-:Y:S02]  /*3200*/  IMAD.IADD R112, R188, 0x1, R187 ;  /* 0x00000001bc707824 */ /* 0x000fe400078e02bb */
[----:B------:R-:W-:Y:S03]  /*3210*/  LDSM.16.M88.4 R108, [R3+0x6000] ;  /* 0x00600000036c783b */ /* 0x000fe60000000200 */
[----:B------:R-:W-:Y:S05]  /*3220*/  HMMA.16816.F32 R32, R100, R114, RZ ;  /* 0x000000726420723c */ /* 0x000fea00000018ff */
[----:B------:R-:W3:Y:S01]  /*3230*/  LDSM.16.M88.4 R100, [R176+0x6800] ;  /* 0x00680000b064783b */ /* 0x000ee20000000200 */
[-C--:B----4-:R-:W-:Y:S06]  /*3240*/  HMMA.16816.F32 R4, R116, R120.reuse, R4 ;  /* 0x000000787404723c */ /* 0x090fec0000001804 */
[C---:B-1----:R-:W-:Y:S01]  /*3250*/  HMMA.16816.F32 R8, R124.reuse, R120, R8 ;  /* 0x000000787c08723c */ /* 0x042fe20000001808 */
[----:B------:R-:W1:Y:S05]  /*3260*/  LDSM.16.M88.4 R104, [R112] ;  /* 0x000000007068783b */ /* 0x000e6a0000000200 */
[-C--:B------:R-:W-:Y:S03]  /*3270*/  HMMA.16816.F32 R12, R124, R122.reuse, R12 ;  /* 0x0000007a7c0c723c */ /* 0x080fe6000000180c */
[----:B------:R-:W4:Y:S03]  /*3280*/  LDSM.16.M88.4 R112, [R112+0x1000] ;  /* 0x001000007070783b */ /* 0x000f260000000200 */
        /* <DEDUP_REMOVED lines=9> */
[-C--:B------:R-:W-:Y:S06]  /*3320*/  HMMA.16816.F32 R20, R132, R100.reuse, R20 ;  /* 0x000000648414723c */ /* 0x080fec0000001814 */
[C---:B------:R-:W-:Y:S06]  /*3330*/  HMMA.16816.F32 R24, R140.reuse, R100, R24 ;  /* 0x000000648c18723c */ /* 0x040fec0000001818 */
[-C--:B------:R-:W-:Y:S06]  /*3340*/  HMMA.16816.F32 R28, R140, R102.reuse, R28 ;  /* 0x000000668c1c723c */ /* 0x080fec000000181c */
[----:B------:R-:W-:Y:S01]  /*3350*/  HMMA.16816.F32 R32, R132, R102, R32 ;  /* 0x000000668420723c */ /* 0x000fe20000001820 */
[----:B------:R-:W2:Y:S04]  /*3360*/  LDSM.16.M88.4 R100, [R3+0x6800] ;  /* 0x006800000364783b */ /* 0x000ea80000000200 */
[----:B------:R-:W-:Y:S01]  /*3370*/  FSEL R143, R237, RZ, P4 ;  /* 0x000000ffed8f7208 */ /* 0x000fe20002000000 */
[-C--:B-1----:R-:W-:Y:S05]  /*3380*/  HMMA.16816.F32 R4, R104, R108.reuse, R4 ;  /* 0x0000006c6804723c */ /* 0x082fea0000001804 */
[----:B------:R-:W-:Y:S01]  /*3390*/  FSETP.NEU.FTZ.AND P4, PT, R217, -INF , PT ;  /* 0xff800000d900780b */ /* 0x000fe20003f9d000 */
[----:B------:R-:W-:Y:S01]  /*33a0*/  IMAD.WIDE.U32 R134, R239, -0x2daee0ad, RZ ;  /* 0xd2511f53ef867825 */ /* 0x000fe200078e00ff */
[C---:B----4-:R-:W-:Y:S04]  /*33b0*/  HMMA.16816.F32 R8, R112.reuse, R108, R8 ;  /* 0x0000006c7008723c */ /* 0x050fe80000001808 */
[----:B------:R-:W-:Y:S01]  /*33c0*/  FSEL R121, R235, RZ, P4 ;  /* 0x000000ffeb797208 */ /* 0x000fe20002000000 */
[----:B------:R-:W-:Y:S01]  /*33d0*/  FMUL.FTZ R237, R215, 1.4426950216293334961 ;  /* 0x3fb8aa3bd7ed7820 */ /* 0x000fe20000410000 */
[----:B------:R-:W-:Y:S01]  /*33e0*/  LOP3.LUT R245, R135, UR24, R238, 0x96, !PT ;  /* 0x0000001887f57c12 */ /* 0x000fe2000f8e96ee */
[----:B------:R-:W-:Y:S01]  /*33f0*/  UIADD3 UR24, UR28, 0x78dde6e4, URZ ;  /* 0x78dde6e41c187890 */ /* 0x000fe2000fffe03f */
[C---:B------:R-:W-:Y:S01]  /*3400*/  FSETP.NEU.FTZ.AND P4, PT, R214.reuse, -INF , PT ;  /* 0xff800000d600780b */ /* 0x040fe20003f9d000 */
[-C--:B------:R-:W-:Y:S03]  /*3410*/  HMMA.16816.F32 R12, R112, R110.reuse, R12 ;  /* 0x0000006e700c723c */ /* 0x080fe6000000180c */
[----:B------:R-:W-:Y:S01]  /*3420*/  FMUL.FTZ R238, R214, 1.4426950216293334961 ;  /* 0x3fb8aa3bd6ee7820 */ /* 0x000fe20000410000 */
[----:B------:R-:W-:Y:S01]  /*3430*/  LOP3.LUT R235, R247, UR24, R244, 0x96, !PT ;  /* 0x00000018f7eb7c12 */ /* 0x000fe2000f8e96f4 */
[----:B------:R-:W-:Y:S01]  /*3440*/  IMAD.WIDE.U32 R244, R245, -0x326172a9, RZ ;  /* 0xcd9e8d57f5f47825 */ /* 0x000fe200078e00ff */
[C---:B------:R-:W-:Y:S05]  /*3450*/  HMMA.16816.F32 R16, R104.reuse, R110, R16 ;  /* 0x0000006e6810723c */ /* 0x040fea0000001810 */
[----:B------:R-:W-:Y:S01]  /*3460*/  @P1 FSEL R7, R7, -INF , !P5 ;  /* 0xff80000007071808 */ /* 0x000fe20006800000 */
[----:B------:R-:W-:Y:S01]  /*3470*/  IMAD.WIDE.U32 R130, R235, -0x2daee0ad, RZ ;  /* 0xd2511f53eb827825 */ /* 0x000fe200078e00ff */
[----:B------:R-:W-:Y:S02]  /*3480*/  FSEL R122, R238, RZ, P4 ;  /* 0x000000ffee7a7208 */ /* 0x000fe40002000000 */
[----:B------:R-:W-:Y:S02]  /*3490*/  FSETP.NEU.FTZ.AND P4, PT, R215, -INF , PT ;  /* 0xff800000d700780b */ /* 0x000fe40003f9d000 */
[----:B------:R-:W-:Y:S01]  /*34a0*/  @P1 FSEL R5, R5, -INF , !P5 ;  /* 0xff80000005051808 */ /* 0x000fe20006800000 */
[----:B------:R-:W-:Y:S01]  /*34b0*/  IMAD.WIDE.U32 R238, R223, -0x2daee0ad, RZ ;  /* 0xd2511f53dfee7825 */ /* 0x000fe200078e00ff */
[----:B------:R-:W-:Y:S01]  /*34c0*/  LOP3.LUT R236, R245, UR24, R236, 0x96, !PT ;  /* 0x00000018f5ec7c12 */ /* 0x000fe2000f8e96ec */
[-C--:B--2---:R-:W-:Y:S01]  /*34d0*/  HMMA.16816.F32 R20, R104, R100.reuse, R20 ;  /* 0x000000646814723c */ /* 0x084fe20000001814 */
[----:B------:R-:W-:Y:S02]  /*34e0*/  UIADD3 UR24, UR28, -0x4ab325aa, URZ ;  /* 0xb54cda561c187890 */ /* 0x000fe4000fffe03f */
[----:B------:R-:W-:Y:S01]  /*34f0*/  LOP3.LUT R235, R131, UR25, R238, 0x96, !PT ;  /* 0x0000001983eb7c12 */ /* 0x000fe2000f8e96ee */
[--C-:B------:R-:W-:Y:S01]  /*3500*/  FFMA.FTZ R234, R5, UR11, -R143.reuse ;  /* 0x0000000b05ea7c23 */ /* 0x100fe2000801088f */
[----:B------:R-:W-:Y:S01]  /*3510*/  LOP3.LUT R248, R239, UR26, R248, 0x96, !PT ;  /* 0x0000001aeff87c12 */ /* 0x000fe2000f8e96f8 */
[C---:B------:R-:W-:Y:S04]  /*3520*/  HMMA.16816.F32 R24, R112.reuse, R100, R24 ;  /* 0x000000647018723c */ /* 0x040fe80000001818 */
[----:B------:R-:W-:Y:S01]  /*3530*/  MUFU.EX2 R234, R234 ;  /* 0x000000ea00ea7308 */ /* 0x000fe20000000800 */
[----:B------:R-:W-:Y:S01]  /*3540*/  @P1 FSEL R9, R9, -INF , !P5 ;  /* 0xff80000009091808 */ /* 0x000fe20006800000 */
[----:B------:R-:W-:Y:S01]  /*3550*/  IMAD.WIDE.U32 R248, R248, -0x326172a9, RZ ;  /* 0xcd9e8d57f8f87825 */ /* 0x000fe200078e00ff */
[----:B------:R-:W-:Y:S01]  /*3560*/  FSEL R187, R237, RZ, P4 ;  /* 0x000000ffedbb7208 */ /* 0x000fe20002000000 */
[-C--:B------:R-:W-:Y:S03]  /*3570*/  HMMA.16816.F32 R28, R112, R102.reuse, R28 ;  /* 0x00000066701c723c */ /* 0x080fe6000000181c */
[----:B------:R-:W-:Y:S01]  /*3580*/  @P1 FSEL R17, R17, -INF , !P3 ;  /* 0xff80000011111808 */ /* 0x000fe20005800000 */
[----:B------:R-:W-:Y:S01]  /*3590*/  IMAD.WIDE.U32 R138, R235, -0x326172a9, RZ ;  /* 0xcd9e8d57eb8a7825 */ /* 0x000fe200078e00ff */
[-C--:B------:R-:W-:Y:S01]  /*35a0*/  @P1 ISETP.GE.AND P4, PT, R242, R219.reuse, PT ;  /* 0x000000dbf200120c */ /* 0x080fe20003f86270 */
[----:B------:R-:W-:Y:S05]  /*35b0*/  HMMA.16816.F32 R32, R104, R102, R32 ;  /* 0x000000666820723c */ /* 0x000fea0000001820 */
[----:B------:R-:W-:Y:S01]  /*35c0*/  @P1 FSEL R4, R4, -INF , !P4 ;  /* 0xff80000004041808 */ /* 0x000fe20006000000 */
[----:B------:R-:W-:Y:S01]  /*35d0*/  IMAD.WIDE.U32 R132, R236, -0x2daee0ad, RZ ;  /* 0xd2511f53ec847825 */ /* 0x000fe200078e00ff */
[----:B------:R-:W-:Y:S04]  /*35e0*/  LOP3.LUT R238, R139, UR24, R248, 0x96, !PT ;  /* 0x000000188bee7c12 */ /* 0x000fe8000f8e96f8 */
[----:B------:R-:W-:Y:S01]  /*35f0*/  LOP3.LUT R236, R238, 0xff, RZ, 0xc0, !PT ;  /* 0x000000ffeeec7812 */ /* 0x000fe200078ec0ff */
[----:B------:R-:W-:Y:S01]  /*3600*/  IMAD.U32 R105, RZ, RZ, UR6 ;  /* 0x00000006ff697e24 */ /* 0x000fe2000f8e00ff */
[----:B------:R-:W-:Y:S01]  /*3610*/  @P1 FSEL R10, R10, -INF , !P4 ;  /* 0xff8000000a0a1808 */ /* 0x000fe20006000000 */
[----:B------:R-:W-:Y:S01]  /*3620*/  @P1 VIADD R248, R242, 0x11 ;  /* 0x00000011f2f81836 */ /* 0x000fe20000000000 */
[----:B------:R-:W-:Y:S01]  /*3630*/  @P1 FSEL R6, R6, -INF , !P4 ;  /* 0xff80000006061808 */ /* 0x000fe20006000000 */
[----:B------:R-:W-:Y:S01]  /*3640*/  FFMA.FTZ R223, R4, UR11, -R143 ;  /* 0x0000000b04df7c23 */ /* 0x000fe2000801088f */
[----:B------:R-:W-:Y:S01]  /*3650*/  LOP3.LUT R237, R241, UR26, R134, 0x96, !PT ;  /* 0x0000001af1ed7c12 */ /* 0x000fe2000f8e9686 */
[--C-:B------:R-:W-:Y:S01]  /*3660*/  FFMA.FTZ R241, R7, UR11, -R121.reuse ;  /* 0x0000000b07f17c23 */ /* 0x100fe20008010879 */
[----:B------:R-:W-:Y:S01]  /*3670*/  @P1 FSEL R8, R8, -INF , !P4 ;  /* 0xff80000008081808 */ /* 0x000fe20006000000 */
[----:B------:R-:W-:Y:S01]  /*3680*/  FFMA.FTZ R235, R6, UR11, -R121 ;  /* 0x0000000b06eb7c23 */ /* 0x000fe20008010879 */
[----:B------:R-:W-:Y:S01]  /*3690*/  ISETP.LE.U32.AND P4, PT, R236, UR12, PT ;  /* 0x0000000cec007c0c */ /* 0x000fe2000bf83070 */
[----:B------:R-:W-:Y:S01]  /*36a0*/  IMAD.WIDE.U32 R136, R237, -0x326172a9, RZ ;  /* 0xcd9e8d57ed887825 */ /* 0x000fe200078e00ff */
[----:B------:R-:W-:Y:S01]  /*36b0*/  LOP3.LUT R239, R133, UR25, R240, 0x96, !PT ;  /* 0x0000001985ef7c12 */ /* 0x000fe2000f8e96f0 */
[----:B------:R-:W1:Y:S01]  /*36c0*/  MUFU.EX2 R223, R223 ;  /* 0x000000df00df7308 */ /* 0x000e620000000800 */
[----:B------:R-:W-:Y:S01]  /*36d0*/  SHF.R.U32.HI R236, RZ, 0x18, R238 ;  /* 0x00000018ffec7819 */ /* 0x000fe200000116ee */
[----:B------:R-:W-:Y:S01]  /*36e0*/  FFMA.FTZ R237, R8, UR11, -R122 ;  /* 0x0000000b08ed7c23 */ /* 0x000fe2000801087a */
[----:B------:R-:W-:Y:S01]  /*36f0*/  LOP3.LUT R240, R238, 0xffff, RZ, 0xc0, !PT ;  /* 0x0000ffffeef07812 */ /* 0x000fe200078ec0ff */
[----:B------:R-:W-:Y:S01]  /*3700*/  FFMA.FTZ R133, R17, UR11, -R143 ;  /* 0x0000000b11857c23 */ /* 0x000fe2000801088f */
[----:B------:R-:W-:Y:S01]  /*3710*/  @P1 FSEL R11, R11, -INF , !P5 ;  /* 0xff8000000b0b1808 */ /* 0x000fe20006800000 */
[----:B------:R-:W-:Y:S01]  /*3720*/  FFMA.FTZ R247, R10, UR11, -R187 ;  /* 0x0000000b0af77c23 */ /* 0x000fe200080108bb */
[----:B------:R-:W-:Y:S03]  /*3730*/  @P1 FSEL R19, R19, -INF , !P3 ;  /* 0xff80000013131808 */ /* 0x000fe60005800000 */
[----:B------:R-:W-:Y:S01]  /*3740*/  MUFU.EX2 R237, R237 ;  /* 0x000000ed00ed7308 */ /* 0x000fe20000000800 */
[----:B------:R-:W-:Y:S01]  /*3750*/  ISETP.LE.U32.AND P5, PT, R236, UR12, PT ;  /* 0x0000000cec007c0c */ /* 0x000fe2000bfa3070 */
[----:B------:R-:W-:Y:S01]  /*3760*/  IMAD.WIDE.U32 R134, R239, -0x326172a9, RZ ;  /* 0xcd9e8d57ef867825 */ /* 0x000fe200078e00ff */
[----:B------:R-:W-:Y:S02]  /*3770*/  SHF.R.U32.HI R239, RZ, 0x10, R238 ;  /* 0x00000010ffef7819 */ /* 0x000fe400000116ee */
[----:B------:R-:W-:Y:S01]  /*3780*/  SHF.R.U32.HI R240, RZ, 0x8, R240 ;  /* 0x00000008fff07819 */ /* 0x000fe200000116f0 */
[----:B------:R-:W-:Y:S01]  /*3790*/  FFMA.FTZ R131, R19, UR11, -R121 ;  /* 0x0000000b13837c23 */ /* 0x000fe20008010879 */
[----:B------:R-:W-:Y:S03]  /*37a0*/  @P1 FSEL R12, R12, -INF , !P6 ;  /* 0xff8000000c0c1808 */ /* 0x000fe60007000000 */
[----:B------:R-:W2:Y:S01]  /*37b0*/  MUFU.EX2 R236, R241 ;  /* 0x000000f100ec7308 */ /* 0x000ea20000000800 */
[----:B------:R-:W-:Y:S01]  /*37c0*/  LOP3.LUT R239, R239, 0xff, RZ, 0xc0, !PT ;  /* 0x000000ffefef7812 */ /* 0x000fe200078ec0ff */
[----:B-1----:R-:W-:Y:S01]  /*37d0*/  @!P4 FADD.FTZ R223, -R223, -RZ ;  /* 0x800000ffdfdfc221 */ /* 0x002fe20000010100 */
[----:B------:R-:W-:Y:S01]  /*37e0*/  @P1 FSEL R16, R16, -INF , !P6 ;  /* 0xff80000010101808 */ /* 0x000fe20007000000 */
[----:B------:R-:W-:Y:S01]  /*37f0*/  FFMA.FTZ R238, R9, UR11, -R122 ;  /* 0x0000000b09ee7c23 */ /* 0x000fe2000801087a */
[----:B------:R-:W-:Y:S02]  /*3800*/  LOP3.LUT R240, R240, 0xffff, RZ, 0xc0, !PT ;  /* 0x0000fffff0f07812 */ /* 0x000fe400078ec0ff */
[----:B------:R-:W-:Y:S03]  /*3810*/  @P1 FSEL R18, R18, -INF , !P6 ;  /* 0xff80000012121808 */ /* 0x000fe60007000000 */
[----:B------:R-:W1:Y:S01]  /*3820*/  MUFU.EX2 R235, R235 ;  /* 0x000000eb00eb7308 */ /* 0x000e620000000800 */
[----:B------:R-:W-:Y:S01]  /*3830*/  LOP3.LUT R243, R135, UR24, R136, 0x96, !PT ;  /* 0x0000001887f37c12 */ /* 0x000fe2000f8e9688 */
[----:B------:R-:W-:Y:S01]  /*3840*/  UIADD3 UR24, UR28, 0x1715609d, URZ ;  /* 0x1715609d1c187890 */ /* 0x000fe2000fffe03f */
[----:B------:R-:W-:Y:S02]  /*3850*/  @P1 FSEL R20, R20, -INF , !P0 ;  /* 0xff80000014141808 */ /* 0x000fe40004000000 */
[----:B------:R-:W-:Y:S02]  /*3860*/  @P1 FSEL R13, R13, -INF , !P3 ;  /* 0xff8000000d0d1808 */ /* 0x000fe40005800000 */
[----:B------:R-:W-:Y:S01]  /*3870*/  @P1 FSEL R22, R22, -INF , !P0 ;  /* 0xff80000016161808 */ /* 0x000fe20004000000 */
[----:B------:R-:W-:Y:S01]  /*3880*/  FFMA.FTZ R142, R20, UR11, -R143 ;  /* 0x0000000b148e7c23 */ /* 0x000fe2000801088f */
[----:B------:R-:W-:Y:S01]  /*3890*/  @P1 FSEL R15, R15, -INF , !P3 ;  /* 0xff8000000f0f1808 */ /* 0x000fe20005800000 */
[----:B--2---:R-:W-:Y:S01]  /*38a0*/  @!P5 FADD.FTZ R236, -R236, -RZ ;  /* 0x800000ffececd221 */ /* 0x004fe20000010100 */
[----:B------:R-:W-:Y:S01]  /*38b0*/  @P1 FSEL R24, R24, -INF , !P0 ;  /* 0xff80000018181808 */ /* 0x000fe20004000000 */
[----:B------:R-:W2:Y:S01]  /*38c0*/  MUFU.EX2 R238, R238 ;  /* 0x000000ee00ee7308 */ /* 0x000ea20000000800 */
[----:B------:R-:W-:Y:S02]  /*38d0*/  ISETP.LE.U32.AND P3, PT, R239, UR12, PT ;  /* 0x0000000cef007c0c */ /* 0x000fe4000bf63070 */
[----:B------:R-:W-:Y:S02]  /*38e0*/  @P1 FSEL R26, R26, -INF , !P0 ;  /* 0xff8000001a1a1808 */ /* 0x000fe40004000000 */
[----:B------:R-:W-:Y:S02]  /*38f0*/  @P1 FSEL R14, R14, -INF , !P6 ;  /* 0xff8000000e0e1808 */ /* 0x000fe40007000000 */
[----:B------:R-:W-:Y:S03]  /*3900*/  IADD3 R116, R0, 0x4000, R105 ;  /* 0x0000400000747810 */ /* 0x000fe60007ffe069 */
[----:B------:R3:W4:Y:S01]  /*3910*/  MUFU.EX2 R239, R247 ;  /* 0x000000f700ef7308 */ /* 0x0007220000000800 */
[----:B------:R-:W-:Y:S02]  /*3920*/  ISETP.LE.U32.AND P6, PT, R240, UR12, PT ;  /* 0x0000000cf0007c0c */ /* 0x000fe4000bfc3070 */
[C---:B------:R-:W-:Y:S01]  /*3930*/  LOP3.LUT R241, R243.reuse, 0xff, RZ, 0xc0, !PT ;  /* 0x000000fff3f17812 */ /* 0x040fe200078ec0ff */
[----:B------:R-:W-:Y:S01]  /*3940*/  IMAD.IADD R120, R116, 0x1, R179 ;  /* 0x0000000174787824 */ /* 0x000fe200078e02b3 */
[----:B------:R-:W-:Y:S01]  /*3950*/  LOP3.LUT R240, R243, 0xffff, RZ, 0xc0, !PT ;  /* 0x0000fffff3f07812 */ /* 0x000fe200078ec0ff */
[----:B-1----:R-:W-:Y:S01]  /*3960*/  @!P3 FADD.FTZ R235, -R235, -RZ ;  /* 0x800000ffebebb221 */ /* 0x002fe20000010100 */
[----:B------:R-:W-:Y:S02]  /*3970*/  ISETP.LE.U32.AND P4, PT, R241, UR12, PT ;  /* 0x0000000cf1007c0c */ /* 0x000fe4000bf83070 */
[----:B------:R-:W-:Y:S01]  /*3980*/  SHF.R.U32.HI R245, RZ, 0x8, R240 ;  /* 0x00000008fff57819 */ /* 0x000fe200000116f0 */
[----:B------:R-:W-:Y:S01]  /*3990*/  FFMA.FTZ R240, R11, UR11, -R187 ;  /* 0x0000000b0bf07c23 */ /* 0x000fe200080108bb */
[-C--:B------:R-:W-:Y:S01]  /*39a0*/  @P1 ISETP.GE.AND P3, PT, R248, R219.reuse, PT ;  /* 0x000000dbf800120c */ /* 0x080fe20003f66270 */
[----:B------:R-:W-:Y:S01]  /*39b0*/  @P1 VIADD R248, R242, 0x18 ;  /* 0x00000018f2f81836 */ /* 0x000fe20000000000 */
[----:B------:R-:W-:Y:S01]  /*39c0*/  LOP3.LUT R241, R245, 0xffff, RZ, 0xc0, !PT ;  /* 0x0000fffff5f17812 */ /* 0x000fe200078ec0ff */
[----:B------:R-:W-:Y:S01]  /*39d0*/  @!P6 FADD.FTZ R234, -R234, -RZ ;  /* 0x800000ffeaeae221 */ /* 0x000fe20000010100 */
[----:B------:R-:W-:Y:S01]  /*39e0*/  @P1 FSEL R21, R21, -INF , !P3 ;  /* 0xff80000015151808 */ /* 0x000fe20005800000 */
[----:B------:R-:W1:Y:S01]  /*39f0*/  MUFU.EX2 R240, R240 ;  /* 0x000000f000f07308 */ /* 0x000e620000000800 */
[----:B------:R-:W-:Y:S02]  /*3a00*/  SHF.R.U32.HI R245, RZ, 0x10, R243 ;  /* 0x00000010fff57819 */ /* 0x000fe400000116f3 */
[----:B------:R-:W-:Y:S01]  /*3a10*/  ISETP.LE.U32.AND P6, PT, R241, UR12, PT ;  /* 0x0000000cf1007c0c */ /* 0x000fe2000bfc3070 */
[----:B------:R-:W-:Y:S01]  /*3a20*/  @!P4 FADD.FTZ R237, -R237, -RZ ;  /* 0x800000ffededc221 */ /* 0x000fe20000010100 */
[----:B------:R-:W-:Y:S01]  /*3a30*/  LOP3.LUT R245, R245, 0xff, RZ, 0xc0, !PT ;  /* 0x000000fff5f57812 */ /* 0x000fe200078ec0ff */
[--C-:B------:R-:W-:Y:S01]  /*3a40*/  FFMA.FTZ R241, R12, UR11, -R122.reuse ;  /* 0x0000000b0cf17c23 */ /* 0x100fe2000801087a */
[----:B------:R-:W-:Y:S02]  /*3a50*/  @P1 FSEL R23, R23, -INF , !P3 ;  /* 0xff80000017171808 */ /* 0x000fe40005800000 */
[----:B------:R-:W-:Y:S01]  /*3a60*/  ISETP.LE.U32.AND P5, PT, R245, UR12, PT ;  /* 0x0000000cf5007c0c */ /* 0x000fe2000bfa3070 */
[----:B------:R-:W-:Y:S01]  /*3a70*/  FFMA.FTZ R245, R13, UR11, -R122 ;  /* 0x0000000b0df57c23 */ /* 0x000fe2000801087a */
[----:B------:R-:W-:Y:S01]  /*3a80*/  @P1 FSEL R25, R25, -INF , !P3 ;  /* 0xff80000019191808 */ /* 0x000fe20005800000 */
[----:B------:R-:W1:Y:S01]  /*3a90*/  MUFU.EX2 R241, R241 ;  /* 0x000000f100f17308 */ /* 0x000e620000000800 */
[-C--:B------:R-:W-:Y:S01]  /*3aa0*/  @P1 ISETP.GE.AND P4, PT, R248, R219.reuse, PT ;  /* 0x000000dbf800120c */ /* 0x080fe20003f86270 */
[----:B------:R-:W-:Y:S01]  /*3ab0*/  FFMA.FTZ R248, R14, UR11, -R187 ;  /* 0x0000000b0ef87c23 */ /* 0x000fe200080108bb */
[----:B------:R-:W-:Y:S01]  /*3ac0*/  @P1 FSEL R27, R27, -INF , !P3 ;  /* 0xff8000001b1b1808 */ /* 0x000fe20005800000 */
[----:B--2---:R-:W-:Y:S01]  /*3ad0*/  @!P6 FADD.FTZ R238, -R238, -RZ ;  /* 0x800000ffeeeee221 */ /* 0x004fe20000010100 */
[----:B---3--:R-:W-:Y:S02]  /*3ae0*/  LOP3.LUT R247, R249, UR24, R246, 0x96, !PT ;  /* 0x00000018f9f77c12 */ /* 0x008fe4000f8e96f6 */
[----:B------:R-:W-:Y:S03]  /*3af0*/  @P1 ISETP.GE.AND P6, PT, R252, R219, PT ;  /* 0x000000dbfc00120c */ /* 0x000fe60003fc6270 */
[----:B------:R2:W-:Y:S01]  /*3b00*/  MUFU.EX2 R242, R245 ;  /* 0x000000f500f27308 */ /* 0x0005e20000000800 */
[----:B------:R-:W-:Y:S01]  /*3b10*/  SHF.R.U32.HI R246, RZ, 0x18, R243 ;  /* 0x00000018fff67819 */ /* 0x000fe200000116f3 */
[----:B----4-:R-:W-:Y:S01]  /*3b20*/  @!P5 FADD.FTZ R239, -R239, -RZ ;  /* 0x800000ffefefd221 */ /* 0x010fe20000010100 */
[----:B------:R-:W-:Y:S01]  /*3b30*/  @P1 FSEL R28, R28, -INF , !P4 ;  /* 0xff8000001c1c1808 */ /* 0x000fe20006000000 */
[----:B------:R-:W-:Y:S01]  /*3b40*/  FFMA.FTZ R252, R18, UR11, -R121 ;  /* 0x0000000b12fc7c23 */ /* 0x000fe20008010879 */
[----:B------:R-:W-:Y:S01]  /*3b50*/  LOP3.LUT R249, R137, UR24, R244, 0x96, !PT ;  /* 0x0000001889f97c12 */ /* 0x000fe2000f8e96f4 */
[----:B------:R-:W-:Y:S01]  /*3b60*/  FFMA.FTZ R244, R15, UR11, -R187 ;  /* 0x0000000b0ff47c23 */ /* 0x000fe200080108bb */
[----:B------:R-:W-:Y:S03]  /*3b70*/  @P1 FSEL R30, R30, -INF , !P4 ;  /* 0xff8000001e1e1808 */ /* 0x000fe60006000000 */
[----:B------:R3:W4:Y:S01]  /*3b80*/  MUFU.EX2 R243, R248 ;  /* 0x000000f800f37308 */ /* 0x0007220000000800 */
[----:B------:R-:W-:Y:S01]  /*3b90*/  ISETP.LE.U32.AND P5, PT, R246, UR12, PT ;  /* 0x0000000cf6007c0c */ /* 0x000fe2000bfa3070 */
[----:B------:R-:W-:Y:S01]  /*3ba0*/  IMAD.WIDE.U32 R14, R249, -0x2daee0ad, RZ ;  /* 0xd2511f53f90e7825 */ /* 0x000fe200078e00ff */
[----:B------:R-:W-:Y:S01]  /*3bb0*/  @P1 FSEL R32, R32, -INF , !P4 ;  /* 0xff80000020201808 */ /* 0x000fe20006000000 */
[----:B------:R-:W4:Y:S01]  /*3bc0*/  LDG.E R246, desc[UR30][R250.64] ;  /* 0x0000001efaf67981 */ /* 0x000f22000c1e1900 */
[----:B------:R-:W-:Y:S01]  /*3bd0*/  @P1 FSEL R34, R34, -INF , !P4 ;  /* 0xff80000022221808 */ /* 0x000fe20006000000 */
[----:B------:R-:W-:Y:S01]  /*3be0*/  UIADD3 UR24, UR27, 0x646e171e, URZ ;  /* 0x646e171e1b187890 */ /* 0x000fe2000fffe03f */
[----:B------:R-:W-:Y:S01]  /*3bf0*/  @P1 FSEL R29, R29, -INF , !P6 ;  /* 0xff8000001d1d1808 */ /* 0x000fe20007000000 */
[----:B------:R-:W5:Y:S01]  /*3c00*/  LDG.E R249, desc[UR30][R250.64+0x80] ;  /* 0x0000801efaf97981 */ /* 0x000f62000c1e1900 */
[----:B------:R-:W-:Y:S01]  /*3c10*/  @P1 FSEL R31, R31, -INF , !P6 ;  /* 0xff8000001f1f1808 */ /* 0x000fe20007000000 */
[----:B------:R-:W-:Y:S01]  /*3c20*/  IMAD.WIDE.U32 R10, R247, -0x2daee0ad, RZ ;  /* 0xd2511f53f70a7825 */ /* 0x000fe200078e00ff */
[----:B------:R-:W-:Y:S01]  /*3c30*/  @P1 FSEL R33, R33, -INF , !P6 ;  /* 0xff80000021211808 */ /* 0x000fe20007000000 */
[----:B--2---:R-:W2:Y:S01]  /*3c40*/  LDG.E R245, desc[UR30][R250.64+0x20] ;  /* 0x0000201efaf57981 */ /* 0x004ea2000c1e1900 */
[----:B------:R-:W-:Y:S01]  /*3c50*/  LOP3.LUT R141, R15, UR24, R132, 0x96, !PT ;  /* 0x000000180f8d7c12 */ /* 0x000fe2000f8e9684 */
[----:B-1----:R-:W-:Y:S01]  /*3c60*/  @!P5 FADD.FTZ R240, -R240, -RZ ;  /* 0x800000fff0f0d221 */ /* 0x002fe20000010100 */
[----:B------:R-:W-:Y:S01]  /*3c70*/  LOP3.LUT R137, R11, UR24, R130, 0x96, !PT ;  /* 0x000000180b897c12 */ /* 0x000fe2000f8e9682 */
[----:B------:R-:W-:Y:S01]  /*3c80*/  FFMA.FTZ R247, R16, UR11, -R143 ;  /* 0x0000000b10f77c23 */ /* 0x000fe2000801088f */
[----:B------:R-:W-:Y:S01]  /*3c90*/  LOP3.LUT R130, R134, 0xff, RZ, 0xc0, !PT ;  /* 0x000000ff86827812 */ /* 0x000fe200078ec0ff */
[----:B---3--:R1:W5:Y:S01]  /*3ca0*/  LDG.E R248, desc[UR30][R250.64+0xa0] ;  /* 0x0000a01efaf87981 */ /* 0x008362000c1e1900 */
[----:B------:R-:W-:Y:S01]  /*3cb0*/  @P1 FSEL R35, R35, -INF , !P6 ;  /* 0xff80000023231808 */ /* 0x000fe20007000000 */
[----:B------:R-:W-:Y:S01]  /*3cc0*/  FFMA.FTZ R34, R34, UR11, -R121 ;  /* 0x0000000b22227c23 */ /* 0x000fe20008010879 */
[----:B------:R-:W-:Y:S01]  /*3cd0*/  ISETP.LE.U32.AND P5, PT, R130, UR12, PT ;  /* 0x0000000c82007c0c */ /* 0x000fe2000bfa3070 */
[----:B------:R-:W3:Y:S01]  /*3ce0*/  MUFU.EX2 R247, R247 ;  /* 0x000000f700f77308 */ /* 0x000ee20000000800 */
[----:B------:R-:W-:Y:S01]  /*3cf0*/  SHF.R.U32.HI R130, RZ, 0x10, R134 ;  /* 0x00000010ff827819 */ /* 0x000fe20000011686 */
[----:B------:R-:W-:Y:S01]  /*3d00*/  FFMA.FTZ R27, R27, UR11, -R187 ;  /* 0x0000000b1b1b7c23 */ /* 0x000fe200080108bb */
[----:B------:R-:W-:Y:S02]  /*3d10*/  LOP3.LUT R6, R10, 0xffff, RZ, 0xc0, !PT ;  /* 0x0000ffff0a067812 */ /* 0x000fe400078ec0ff */
[----:B------:R-:W-:Y:S02]  /*3d20*/  LOP3.LUT R130, R130, 0xff, RZ, 0xc0, !PT ;  /* 0x000000ff82827812 */ /* 0x000fe400078ec0ff */
[----:B------:R-:W-:Y:S03]  /*3d30*/  SHF.R.U32.HI R5, RZ, 0x10, R10 ;  /* 0x00000010ff057819 */ /* 0x000fe6000001160a */
[----:B------:R-:W3:Y:S01]  /*3d40*/  MUFU.EX2 R244, R244 ;  /* 0x000000f400f47308 */ /* 0x000ee20000000800 */
[----:B------:R-:W-:Y:S02]  /*3d50*/  ISETP.LE.U32.AND P3, PT, R130, UR12, PT ;  /* 0x0000000c82007c0c */ /* 0x000fe4000bf63070 */
[----:B------:R-:W-:Y:S01]  /*3d60*/  SHF.R.U32.HI R11, RZ, 0x10, R14 ;  /* 0x00000010ff0b7819 */ /* 0x000fe2000001160e */
[----:B------:R-:W-:Y:S01]  /*3d70*/  @!P5 FADD.FTZ R241, -R241, -RZ ;  /* 0x800000fff1f1d221 */ /* 0x000fe20000010100 */
[----:B------:R-:W-:Y:S02]  /*3d80*/  LOP3.LUT R9, R14, 0xffff, RZ, 0xc0, !PT ;  /* 0x0000ffff0e097812 */ /* 0x000fe400078ec0ff */
[----:B------:R-:W-:Y:S03]  /*3d90*/  LOP3.LUT R129, R10, 0xff, RZ, 0xc0, !PT ;  /* 0x000000ff0a817812 */ /* 0x000fe600078ec0ff */
[----:B------:R3:W-:Y:S01]  /*3da0*/  MUFU.EX2 R130, R142 ;  /* 0x0000008e00827308 */ /* 0x0007e20000000800 */
[----:B------:R-:W-:Y:S02]  /*3db0*/  SHF.R.U32.HI R7, RZ, 0x18, R10 ;  /* 0x00000018ff077819 */ /* 0x000fe4000001160a */
[----:B------:R-:W-:Y:S02]  /*3dc0*/  LOP3.LUT R13, R14, 0xff, RZ, 0xc0, !PT ;  /* 0x000000ff0e0d7812 */ /* 0x000fe400078ec0ff */
[----:B-1----:R-:W-:Y:S01]  /*3dd0*/  LOP3.LUT R251, R134, 0xffff, RZ, 0xc0, !PT ;  /* 0x0000ffff86fb7812 */ /* 0x002fe200078ec0ff */
[----:B----4-:R-:W-:Y:S01]  /*3de0*/  @!P3 FADD.FTZ R243, -R243, -RZ ;  /* 0x800000fff3f3b221 */ /* 0x010fe20000010100 */
[----:B------:R-:W-:Y:S03]  /*3df0*/  LOP3.LUT R135, R138, 0xff, RZ, 0xc0, !PT ;  /* 0x000000ff8a877812 */ /* 0x000fe600078ec0ff */
[----:B------:R1:W4:Y:S01]  /*3e00*/  MUFU.EX2 R250, R133 ;  /* 0x0000008500fa7308 */ /* 0x0003220000000800 */
[----:B------:R-:W-:Y:S02]  /*3e10*/  SHF.R.U32.HI R251, RZ, 0x8, R251 ;  /* 0x00000008fffb7819 */ /* 0x000fe400000116fb */
[----:B------:R-:W-:Y:S02]  /*3e20*/  ISETP.LE.U32.AND P5, PT, R135, UR12, PT ;  /* 0x0000000c87007c0c */ /* 0x000fe4000bfa3070 */
[----:B------:R-:W-:Y:S02]  /*3e30*/  LOP3.LUT R251, R251, 0xffff, RZ, 0xc0, !PT ;  /* 0x0000fffffbfb7812 */ /* 0x000fe400078ec0ff */
[----:B------:R-:W-:Y:S03]  /*3e40*/  SHF.R.U32.HI R134, RZ, 0x18, R134 ;  /* 0x00000018ff867819 */ /* 0x000fe60000011686 */
[----:B------:R-:W-:Y:S01]  /*3e50*/  MUFU.EX2 R252, R252 ;  /* 0x000000fc00fc7308 */ /* 0x000fe20000000800 */
[----:B------:R-:W-:Y:S01]  /*3e60*/  ISETP.LE.U32.AND P0, PT, R251, UR12, PT ;  /* 0x0000000cfb007c0c */ /* 0x000fe2000bf03070 */
[----:B---3--:R-:W-:Y:S01]  /*3e70*/  FFMA.FTZ R142, R26, UR11, -R187 ;  /* 0x0000000b1a8e7c23 */ /* 0x008fe200080108bb */
[--C-:B------:R-:W-:Y:S02]  /*3e80*/  SHF.R.U32.HI R135, RZ, 0x10, R138.reuse ;  /* 0x00000010ff877819 */ /* 0x100fe4000001168a */
[----:B------:R-:W-:Y:S02]  /*3e90*/  LOP3.LUT R26, R141, 0xff, RZ, 0xc0, !PT ;  /* 0x000000ff8d1a7812 */ /* 0x000fe400078ec0ff */
[----:B------:R-:W-:Y:S03]  /*3ea0*/  LOP3.LUT R135, R135, 0xff, RZ, 0xc0, !PT ;  /* 0x000000ff87877812 */ /* 0x000fe600078ec0ff */
[----:B------:R3:W4:Y:S01]  /*3eb0*/  MUFU.EX2 R251, R131 ;  /* 0x0000008300fb7308 */ /* 0x0007220000000800 */
[----:B-1----:R-:W-:Y:S01]  /*3ec0*/  LOP3.LUT R133, R138, 0xffff, RZ, 0xc0, !PT ;  /* 0x0000ffff8a857812 */ /* 0x002fe200078ec0ff */
[----:B------:R-:W-:Y:S01]  /*3ed0*/  @!P5 FADD.FTZ R247, -R247, -RZ ;  /* 0x800000fff7f7d221 */ /* 0x000fe20000010100 */
[----:B------:R-:W-:Y:S02]  /*3ee0*/  LOP3.LUT R139, R137, 0xff, RZ, 0xc0, !PT ;  /* 0x000000ff898b7812 */ /* 0x000fe400078ec0ff */
[----:B------:R-:W-:Y:S01]  /*3ef0*/  SHF.R.U32.HI R133, RZ, 0x8, R133 ;  /* 0x00000008ff857819 */ /* 0x000fe20000011685 */
[----:B------:R-:W-:Y:S01]  /*3f00*/  @!P0 FADD.FTZ R242, -R242, -RZ ;  /* 0x800000fff2f28221 */ /* 0x000fe20000010100 */
[----:B------:R-:W-:Y:S01]  /*3f10*/  ISETP.LE.U32.AND P0, PT, R134, UR12, PT ;  /* 0x0000000c86007c0c */ /* 0x000fe2000bf03070 */
[--C-:B------:R-:W-:Y:S01]  /*3f20*/  FFMA.FTZ R134, R22, UR11, -R121.reuse ;  /* 0x0000000b16867c23 */ /* 0x100fe20008010879 */
[----:B------:R-:W-:Y:S01]  /*3f30*/  LOP3.LUT R133, R133, 0xffff, RZ, 0xc0, !PT ;  /* 0x0000ffff85857812 */ /* 0x000fe200078ec0ff */
[----:B------:R-:W-:Y:S01]  /*3f40*/  MUFU.EX2 R142, R142 ;  /* 0x0000008e008e7308 */ /* 0x000fe20000000800 */
[----:B------:R-:W-:Y:S02]  /*3f50*/  SHF.R.U32.HI R138, RZ, 0x18, R138 ;  /* 0x00000018ff8a7819 */ /* 0x000fe4000001168a */
[----:B------:R-:W-:Y:S01]  /*3f60*/  ISETP.LE.U32.AND P3, PT, R133, UR12, PT ;  /* 0x0000000c85007c0c */ /* 0x000fe2000bf63070 */
[--C-:B------:R-:W-:Y:S01]  /*3f70*/  FFMA.FTZ R133, R23, UR11, -R121.reuse ;  /* 0x0000000b17857c23 */ /* 0x100fe20008010879 */
[----:B------:R-:W-:Y:S01]  /*3f80*/  ISETP.LE.U32.AND P5, PT, R138, UR12, PT ;  /* 0x0000000c8a007c0c */ /* 0x000fe2000bfa3070 */
[----:B------:R-:W-:Y:S01]  /*3f90*/  FFMA.FTZ R121, R35, UR11, -R121 ;  /* 0x0000000b23797c23 */ /* 0x000fe20008010879 */
[----:B------:R-:W-:Y:S01]  /*3fa0*/  SHF.R.U32.HI R138, RZ, 0x18, R137 ;  /* 0x00000018ff8a7819 */ /* 0x000fe20000011689 */
[----:B---3--:R-:W-:Y:S02]  /*3fb0*/  FFMA.FTZ R131, R21, UR11, -R143 ;  /* 0x0000000b15837c23 */ /* 0x008fe4000801088f */
[----:B------:R-:W1:Y:S01]  /*3fc0*/  MUFU.EX2 R134, R134 ;  /* 0x0000008600867308 */ /* 0x000e620000000800 */
[----:B------:R-:W-:Y:S01]  /*3fd0*/  @!P0 FADD.FTZ R244, -R244, -RZ ;  /* 0x800000fff4f48221 */ /* 0x000fe20000010100 */
[----:B------:R-:W-:Y:S01]  /*3fe0*/  ISETP.LE.U32.AND P0, PT, R135, UR12, PT ;  /* 0x0000000c87007c0c */ /* 0x000fe2000bf03070 */
[----:B------:R-:W-:Y:S01]  /*3ff0*/  FFMA.FTZ R135, R24, UR11, -R122 ;  /* 0x0000000b18877c23 */ /* 0x000fe2000801087a */
[----:B------:R-:W-:Y:S02]  /*4000*/  ISETP.LE.U32.AND P6, PT, R26, UR12, PT ;  /* 0x0000000c1a007c0c */ /* 0x000fe4000bfc3070 */
[----:B------:R-:W-:Y:S01]  /*4010*/  SHF.R.U32.HI R10, RZ, 0x18, R14 ;  /* 0x00000018ff0a7819 */ /* 0x000fe2000001160e */
[----:B----4-:R-:W-:Y:S01]  /*4020*/  @!P3 FADD.FTZ R250, -R250, -RZ ;  /* 0x800000fffafab221 */ /* 0x010fe20000010100 */
[----:B------:R-:W-:Y:S01]  /*4030*/  ISETP.LE.U32.AND P3, PT, R139, UR12, PT ;  /* 0x0000000c8b007c0c */ /* 0x000fe2000bf63070 */
[----:B------:R-:W-:Y:S01]  /*4040*/  FFMA.FTZ R139, R25, UR11, -R122 ;  /* 0x0000000b198b7c23 */ /* 0x000fe2000801087a */
[----:B------:R-:W-:Y:S01]  /*4050*/  SHF.R.U32.HI R25, RZ, 0x10, R137 ;  /* 0x00000010ff197819 */ /* 0x000fe20000011689 */
[----:B------:R-:W-:Y:S01]  /*4060*/  @!P5 FADD.FTZ R251, -R251, -RZ ;  /* 0x800000fffbfbd221 */ /* 0x000fe20000010100 */
[----:B------:R-:W-:Y:S01]  /*4070*/  LOP3.LUT R137, R137, 0xffff, RZ, 0xc0, !PT ;  /* 0x0000ffff89897812 */ /* 0x000fe200078ec0ff */
[----:B------:R-:W3:Y:S01]  /*4080*/  MUFU.EX2 R131, R131 ;  /* 0x0000008300837308 */ /* 0x000ee20000000800 */
[----:B------:R-:W-:Y:S01]  /*4090*/  LOP3.LUT R25, R25, 0xff, RZ, 0xc0, !PT ;  /* 0x000000ff19197812 */ /* 0x000fe200078ec0ff */
[----:B------:R-:W-:Y:S01]  /*40a0*/  @!P0 FADD.FTZ R252, -R252, -RZ ;  /* 0x800000fffcfc8221 */ /* 0x000fe20000010100 */
[----:B------:R-:W-:Y:S02]  /*40b0*/  SHF.R.U32.HI R137, RZ, 0x8, R137 ;  /* 0x00000008ff897819 */ /* 0x000fe40000011689 */
[----:B------:R-:W-:Y:S02]  /*40c0*/  ISETP.LE.U32.AND P5, PT, R25, UR12, PT ;  /* 0x0000000c19007c0c */ /* 0x000fe4000bfa3070 */
[----:B------:R-:W-:Y:S01]  /*40d0*/  LOP3.LUT R137, R137, 0xffff, RZ, 0xc0, !PT ;  /* 0x0000ffff89897812 */ /* 0x000fe200078ec0ff */
[----:B------:R-:W-:Y:S01]  /*40e0*/  @!P3 FADD.FTZ R130, -R130, -RZ ;  /* 0x800000ff8282b221 */ /* 0x000fe20000010100 */
[----:B------:R-:W-:Y:S01]  /*40f0*/  LOP3.LUT R25, R141, 0xffff, RZ, 0xc0, !PT ;  /* 0x0000ffff8d197812 */ /* 0x000fe200078ec0ff */
[----:B------:R-:W4:Y:S01]  /*4100*/  MUFU.EX2 R133, R133 ;  /* 0x0000008500857308 */ /* 0x000f220000000800 */
[----:B------:R-:W-:Y:S02]  /*4110*/  ISETP.LE.U32.AND P4, PT, R137, UR12, PT ;  /* 0x0000000c89007c0c */ /* 0x000fe4000bf83070 */
[----:B------:R-:W-:Y:S02]  /*4120*/  SHF.R.U32.HI R25, RZ, 0x8, R25 ;  /* 0x00000008ff197819 */ /* 0x000fe40000011619 */
[----:B------:R-:W-:Y:S02]  /*4130*/  ISETP.LE.U32.AND P0, PT, R138, UR12, PT ;  /* 0x0000000c8a007c0c */ /* 0x000fe4000bf03070 */
[----:B------:R-:W-:Y:S03]  /*4140*/  LOP3.LUT R26, R25, 0xffff, RZ, 0xc0, !PT ;  /* 0x0000ffff191a7812 */ /* 0x000fe600078ec0ff */
[----:B------:R4:W-:Y:S01]  /*4150*/  MUFU.EX2 R137, R27 ;  /* 0x0000001b00897308 */ /* 0x0009e20000000800 */
[--C-:B------:R-:W-:Y:S01]  /*4160*/  SHF.R.U32.HI R25, RZ, 0x10, R141.reuse ;  /* 0x00000010ff197819 */ /* 0x100fe2000001168d */
[----:B-1----:R-:W-:Y:S01]  /*4170*/  @!P5 FADD.FTZ R134, -R134, -RZ ;  /* 0x800000ff8686d221 */ /* 0x002fe20000010100 */
[----:B------:R-:W-:Y:S02]  /*4180*/  ISETP.LE.U32.AND P3, PT, R26, UR12, PT ;  /* 0x0000000c1a007c0c */ /* 0x000fe4000bf63070 */
[----:B------:R-:W-:Y:S01]  /*4190*/  LOP3.LUT R25, R25, 0xff, RZ, 0xc0, !PT ;  /* 0x000000ff19197812 */ /* 0x000fe200078ec0ff */
[----:B---3--:R-:W-:Y:S01]  /*41a0*/  @!P4 FADD.FTZ R131, -R131, -RZ ;  /* 0x800000ff8383c221 */ /* 0x008fe20000010100 */
[----:B------:R-:W-:Y:S03]  /*41b0*/  SHF.R.U32.HI R26, RZ, 0x18, R141 ;  /* 0x00000018ff1a7819 */ /* 0x000fe6000001168d */
[----:B------:R-:W1:Y:S01]  /*41c0*/  MUFU.EX2 R138, R139 ;  /* 0x0000008b008a7308 */ /* 0x000e620000000800 */
[----:B------:R-:W-:Y:S01]  /*41d0*/  ISETP.LE.U32.AND P5, PT, R25, UR12, PT ;  /* 0x0000000c19007c0c */ /* 0x000fe2000bfa3070 */
[----:B----4-:R-:W-:Y:S01]  /*41e0*/  @!P0 FADD.FTZ R133, -R133, -RZ ;  /* 0x800000ff85858221 */ /* 0x010fe20000010100 */
[----:B------:R-:W-:Y:S02]  /*41f0*/  SHF.R.U32.HI R25, RZ, 0x8, R6 ;  /* 0x00000008ff197819 */ /* 0x000fe40000011606 */
[----:B------:R-:W-:Y:S02]  /*4200*/  ISETP.LE.U32.AND P4, PT, R26, UR12, PT ;  /* 0x0000000c1a007c0c */ /* 0x000fe4000bf83070 */
[----:B------:R-:W-:Y:S03]  /*4210*/  LOP3.LUT R25, R25, 0xffff, RZ, 0xc0, !PT ;  /* 0x0000ffff19197812 */ /* 0x000fe600078ec0ff */
[----:B------:R-:W3:Y:S01]  /*4220*/  MUFU.EX2 R135, R135 ;  /* 0x0000008700877308 */ /* 0x000ee20000000800 */
[--C-:B------:R-:W-:Y:S01]  /*4230*/  FFMA.FTZ R27, R32, UR11, -R143.reuse ;  /* 0x0000000b201b7c23 */ /* 0x100fe2000801088f */
[----:B------:R-:W-:Y:S01]  /*4240*/  FFMA.FTZ R143, R33, UR11, -R143 ;  /* 0x0000000b218f7c23 */ /* 0x000fe2000801088f */
[----:B------:R-:W-:Y:S02]  /*4250*/  SHF.R.U32.HI R26, RZ, 0x8, R9 ;  /* 0x00000008ff1a7819 */ /* 0x000fe40000011609 */
[----:B------:R-:W-:Y:S01]  /*4260*/  ISETP.LE.U32.AND P0, PT, R129, UR12, PT ;  /* 0x0000000c81007c0c */ /* 0x000fe2000bf03070 */
[----:B------:R-:W-:Y:S01]  /*4270*/  @!P5 FADD.FTZ R142, -R142, -RZ ;  /* 0x800000ff8e8ed221 */ /* 0x000fe20000010100 */
[----:B------:R-:W-:Y:S03]  /*4280*/  F2FP.RELU.F16.F32.PACK_AB R35, R250, R247 ;  /* 0x000000f7fa23723e */ /* 0x000fe600000008ff */
[----:B------:R-:W4:Y:S01]  /*4290*/  MUFU.EX2 R143, R143 ;  /* 0x0000008f008f7308 */ /* 0x000f220000000800 */
[----:B-1----:R-:W-:Y:S01]  /*42a0*/  @!P3 FADD.FTZ R138, -R138, -RZ ;  /* 0x800000ff8a8ab221 */ /* 0x002fe20000010100 */
[----:B------:R-:W-:Y:S01]  /*42b0*/  ISETP.LE.U32.AND P3, PT, R25, UR12, PT ;  /* 0x0000000c19007c0c */ /* 0x000fe2000bf63070 */
[----:B------:R-:W-:Y:S01]  /*42c0*/  @!P4 FADD.FTZ R137, -R137, -RZ ;  /* 0x800000ff8989c221 */ /* 0x000fe20000010100 */
[----:B------:R-:W-:Y:S01]  /*42d0*/  LOP3.LUT R25, R5, 0xff, RZ, 0xc0, !PT ;  /* 0x000000ff05197812 */ /* 0x000fe200078ec0ff */
[--C-:B------:R-:W-:Y:S01]  /*42e0*/  FFMA.FTZ R139, R28, UR11, -R122.reuse ;  /* 0x0000000b1c8b7c23 */ /* 0x100fe2000801087a */
[----:B------:R-:W-:Y:S01]  /*42f0*/  F2FP.RELU.F16.F32.PACK_AB R33, R251, R252 ;  /* 0x000000fcfb21723e */ /* 0x000fe200000008ff */
[----:B------:R-:W-:Y:S03]  /*4300*/  FFMA.FTZ R122, R29, UR11, -R122 ;  /* 0x0000000b1d7a7c23 */ /* 0x000fe6000801087a */
[----:B------:R1:W1:Y:S01]  /*4310*/  MUFU.EX2 R141, R27 ;  /* 0x0000001b008d7308 */ /* 0x0002620000000800 */
[----:B------:R-:W-:Y:S01]  /*4320*/  ISETP.LE.U32.AND P4, PT, R25, UR12, PT ;  /* 0x0000000c19007c0c */ /* 0x000fe2000bf83070 */
[----:B---3--:R-:W-:Y:S01]  /*4330*/  @!P6 FADD.FTZ R135, -R135, -RZ ;  /* 0x800000ff8787e221 */ /* 0x008fe20000010100 */
[----:B------:R-:W-:Y:S02]  /*4340*/  LOP3.LUT R25, R11, 0xff, RZ, 0xc0, !PT ;  /* 0x000000ff0b197812 */ /* 0x000fe400078ec0ff */
[----:B------:R-:W-:Y:S02]  /*4350*/  ISETP.LE.U32.AND P6, PT, R7, UR12, PT ;  /* 0x0000000c07007c0c */ /* 0x000fe4000bfc3070 */
[----:B------:R-:W-:Y:S03]  /*4360*/  ISETP.LE.U32.AND P5, PT, R13, UR12, PT ;  /* 0x0000000c0d007c0c */ /* 0x000fe6000bfa3070 */
[----:B------:R3:W3:Y:S01]  /*4370*/  MUFU.EX2 R129, R34 ;  /* 0x0000002200817308 */ /* 0x0006e20000000800 */
[----:B----4-:R-:W-:Y:S01]  /*4380*/  @!P3 FADD.FTZ R143, -R143, -RZ ;  /* 0x800000ff8f8fb221 */ /* 0x010fe20000010100 */
[----:B------:R-:W-:Y:S02]  /*4390*/  ISETP.LE.U32.AND P3, PT, R25, UR12, PT ;  /* 0x0000000c19007c0c */ /* 0x000fe4000bf63070 */
[----:B------:R-:W-:Y:S02]  /*43a0*/  LOP3.LUT R25, R26, 0xffff, RZ, 0xc0, !PT ;  /* 0x0000ffff1a197812 */ /* 0x000fe400078ec0ff */
[----:B------:R-:W-:Y:S04]  /*43b0*/  F2FP.RELU.F16.F32.PACK_AB R26, R236, R235 ;  /* 0x000000ebec1a723e */ /* 0x000fe800000008ff */
[----:B------:R-:W4:Y:S01]  /*43c0*/  MUFU.EX2 R126, R121 ;  /* 0x00000079007e7308 */ /* 0x000f220000000800 */
[--C-:B-1----:R-:W-:Y:S01]  /*43d0*/  FFMA.FTZ R27, R30, UR11, -R187.reuse ;  /* 0x0000000b1e1b7c23 */ /* 0x102fe200080108bb */
[----:B------:R-:W-:Y:S01]  /*43e0*/  F2FP.RELU.F16.F32.PACK_AB R30, R234, R223 ;  /* 0x000000dfea1e723e */ /* 0x000fe200000008ff */
[----:B------:R1:W-:Y:S01]  /*43f0*/  STS [R199+0xe400], R26 ;  /* 0x00e4001ac7007388 */ /* 0x0003e20000000800 */
[----:B------:R-:W-:Y:S01]  /*4400*/  FFMA.FTZ R187, R31, UR11, -R187 ;  /* 0x0000000b1fbb7c23 */ /* 0x000fe200080108bb */
[----:B------:R-:W-:Y:S01]  /*4410*/  F2FP.RELU.F16.F32.PACK_AB R31, R238, R237 ;  /* 0x000000edee1f723e */ /* 0x000fe200000008ff */
[----:B------:R-:W-:Y:S01]  /*4420*/  @!P0 FADD.FTZ R141, -R141, -RZ ;  /* 0x800000ff8d8d8221 */ /* 0x000fe20000010100 */
[----:B------:R1:W-:Y:S03]  /*4430*/  STS [R199+0xe000], R30 ;  /* 0x00e0001ec7007388 */ /* 0x0003e60000000800 */
[----:B------:R1:W1:Y:S01]  /*4440*/  MUFU.EX2 R123, R27 ;  /* 0x0000001b007b7308 */ /* 0x0002620000000800 */
[----:B---3--:R-:W-:Y:S01]  /*4450*/  F2FP.RELU.F16.F32.PACK_AB R34, R240, R239 ;  /* 0x000000eff022723e */ /* 0x008fe200000008ff */
[----:B------:R-:W-:Y:S01]  /*4460*/  @!P4 FADD.FTZ R129, -R129, -RZ ;  /* 0x800000ff8181c221 */ /* 0x000fe20000010100 */
[----:B------:R-:W-:Y:S01]  /*4470*/  STS [R206+0xe000], R35 ;  /* 0x00e00023ce007388 */ /* 0x000fe20000000800 */
[----:B------:R-:W-:Y:S02]  /*4480*/  ISETP.LE.U32.AND P4, PT, R25, UR12, PT ;  /* 0x0000000c19007c0c */ /* 0x000fe4000bf83070 */
[----:B------:R-:W-:Y:S01]  /*4490*/  F2FP.RELU.F16.F32.PACK_AB R25, R244, R243 ;  /* 0x000000f3f419723e */ /* 0x000fe200000008ff */
[----:B------:R-:W-:Y:S03]  /*44a0*/  STS [R206+0xe400], R33 ;  /* 0x00e40021ce007388 */ /* 0x000fe60000000800 */
[----:B------:R-:W3:Y:S01]  /*44b0*/  MUFU.EX2 R139, R139 ;  /* 0x0000008b008b7308 */ /* 0x000ee20000000800 */
[----:B------:R-:W-:Y:S01]  /*44c0*/  ISETP.LE.U32.AND P0, PT, R10, UR12, PT ;  /* 0x0000000c0a007c0c */ /* 0x000fe2000bf03070 */
[----:B----4-:R-:W-:Y:S01]  /*44d0*/  @!P6 FADD.FTZ R126, -R126, -RZ ;  /* 0x800000ff7e7ee221 */ /* 0x010fe20000010100 */
[----:B------:R-:W-:Y:S01]  /*44e0*/  STS [R199+0xf000], R31 ;  /* 0x00f0001fc7007388 */ /* 0x000fe20000000800 */
[----:B------:R-:W-:Y:S02]  /*44f0*/  F2FP.RELU.F16.F32.PACK_AB R29, R143, R141 ;  /* 0x0000008d8f1d723e */ /* 0x000fe400000008ff */
[----:B------:R-:W-:Y:S01]  /*4500*/  FSETP.GE.FTZ.AND P6, PT, R247, RZ, PT ;  /* 0x000000fff700720b */ /* 0x000fe20003fd6000 */
[----:B------:R4:W-:Y:S03]  /*4510*/  STS [R199+0xf400], R34 ;  /* 0x00f40022c7007388 */ /* 0x0009e60000000800 */
[----:B------:R-:W4:Y:S01]  /*4520*/  MUFU.EX2 R122, R122 ;  /* 0x0000007a007a7308 */ /* 0x000f220000000800 */
[----:B-1----:R-:W-:Y:S01]  /*4530*/  F2FP.RELU.F16.F32.PACK_AB R27, R242, R241 ;  /* 0x000000f1f21b723e */ /* 0x002fe200000008ff */
[----:B------:R-:W-:Y:S01]  /*4540*/  @!P3 FADD.FTZ R123, -R123, -RZ ;  /* 0x800000ff7b7bb221 */ /* 0x000fe20000010100 */
[----:B------:R1:W-:Y:S01]  /*4550*/  STS [R206+0xf400], R25 ;  /* 0x00f40019ce007388 */ /* 0x0003e20000000800 */
[----:B------:R-:W-:Y:S02]  /*4560*/  F2FP.RELU.F16.F32.PACK_AB R26, R133, R134 ;  /* 0x00000086851a723e */ /* 0x000fe400000008ff */
[C---:B------:R-:W-:Y:S01]  /*4570*/  FSETP.GE.FTZ.AND P3, PT, R131.reuse, RZ, PT ;  /* 0x000000ff8300720b */ /* 0x040fe20003f76000 */
[----:B------:R1:W-:Y:S01]  /*4580*/  STS [R206+0xf000], R27 ;  /* 0x00f0001bce007388 */ /* 0x0003e20000000800 */
[----:B------:R-:W-:Y:S02]  /*4590*/  F2FP.RELU.F16.F32.PACK_AB R30, R131, R130 ;  /* 0x00000082831e723e */ /* 0x000fe400000008ff */
[----:B------:R-:W1:Y:S01]  /*45a0*/  MUFU.EX2 R125, R187 ;  /* 0x000000bb007d7308 */ /* 0x000e620000000800 */
[----:B---3--:R-:W-:Y:S01]  /*45b0*/  @!P5 FADD.FTZ R139, -R139, -RZ ;  /* 0x800000ff8b8bd221 */ /* 0x008fe20000010100 */
[----:B------:R3:W-:Y:S01]  /*45c0*/  STS [R205+0xe400], R26 ;  /* 0x00e4001acd007388 */ /* 0x0007e20000000800 */
[----:B------:R-:W-:Y:S03]  /*45d0*/  FSETP.GE.FTZ.AND P5, PT, R250, RZ, PT ;  /* 0x000000fffa00720b */ /* 0x000fe60003fb6000 */
[----:B------:R3:W-:Y:S01]  /*45e0*/  STS [R205+0xe000], R30 ;  /* 0x00e0001ecd007388 */ /* 0x0007e20000000800 */
[----:B----4-:R-:W-:Y:S01]  /*45f0*/  @!P4 FADD.FTZ R122, -R122, -RZ ;  /* 0x800000ff7a7ac221 */ /* 0x010fe20000010100 */
[----:B------:R-:W-:Y:S02]  /*4600*/  FSETP.GE.FTZ.AND P4, PT, R130, RZ, PT ;  /* 0x000000ff8200720b */ /* 0x000fe40003f96000 */
[----:B------:R-:W-:Y:S01]  /*4610*/  STS [R207+0xe000], R29 ;  /* 0x00e0001dcf007388 */ /* 0x000fe20000000800 */
[----:B------:R-:W-:Y:S01]  /*4620*/  F2FP.RELU.F16.F32.PACK_AB R34, R126, R129 ;  /* 0x000000817e22723e */ /* 0x000fe200000008ff */
[----:B-1----:R-:W-:Y:S01]  /*4630*/  @!P0 FADD.FTZ R125, -R125, -RZ ;  /* 0x800000ff7d7d8221 */ /* 0x002fe20000010100 */
[----:B------:R-:W-:Y:S02]  /*4640*/  SEL R187, R208, 0xffffffc0, !P2 ;  /* 0xffffffc0d0bb7807 */ /* 0x000fe40005000000 */
[----:B------:R-:W-:Y:S01]  /*4650*/  F2FP.RELU.F16.F32.PACK_AB R25, R137, R142 ;  /* 0x0000008e8919723e */ /* 0x000fe200000008ff */
[----:B------:R-:W-:Y:S01]  /*4660*/  STS [R207+0xe400], R34 ;  /* 0x00e40022cf007388 */ /* 0x000fe20000000800 */
[----:B------:R-:W-:Y:S01]  /*4670*/  FSETP.GE.FTZ.AND P0, PT, R223, RZ, PT ;  /* 0x000000ffdf00720b */ /* 0x000fe20003f16000 */
[----:B------:R-:W-:Y:S01]  /*4680*/  IMAD.IADD R121, R116, 0x1, R187 ;  /* 0x0000000174797824 */ /* 0x000fe200078e02bb */
[----:B------:R-:W-:Y:S01]  /*4690*/  F2FP.RELU.F16.F32.PACK_AB R27, R138, R135 ;  /* 0x000000878a1b723e */ /* 0x000fe200000008ff */
[----:B------:R-:W-:Y:S01]  /*46a0*/  STS [R205+0xf400], R25 ;  /* 0x00f40019cd007388 */ /* 0x000fe20000000800 */
[----:B---3--:R-:W-:Y:S03]  /*46b0*/  F2FP.RELU.F16.F32.PACK_AB R26, R125, R123 ;  /* 0x0000007b7d1a723e */ /* 0x008fe600000008ff */
[----:B------:R-:W-:Y:S01]  /*46c0*/  STS [R205+0xf000], R27 ;  /* 0x00f0001bcd007388 */ /* 0x000fe20000000800 */
[----:B------:R-:W-:Y:S03]  /*46d0*/  F2FP.RELU.F16.F32.PACK_AB R30, R122, R139 ;  /* 0x0000008b7a1e723e */ /* 0x000fe600000008ff */
[----:B------:R-:W-:Y:S04]  /*46e0*/  STS [R207+0xf400], R26 ;  /* 0x00f4001acf007388 */ /* 0x000fe80000000800 */
[----:B------:R-:W-:Y:S04]  /*46f0*/  STS [R207+0xf000], R30 ;  /* 0x00f0001ecf007388 */ /* 0x000fe80000000800 */
[----:B------:R-:W1:Y:S08]  /*4700*/  LDSM.16.M88.4 R100, [R0+UR6+0x4000] ;  /* 0x004000060064783b */ /* 0x000e700008000200 */
[----:B------:R-:W3:Y:S08]  /*4710*/  LDSM.16.M88.4 R104, [R0+UR6+0x5000] ;  /* 0x005000060068783b */ /* 0x000ef00008000200 */
[----:B------:R-:W4:Y:S08]  /*4720*/  LDSM.16.M88.4 R108, [R120] ;  /* 0x00000000786c783b */ /* 0x000f300000000200 */
[----:B------:R2:W4:Y:S08]  /*4730*/  LDSM.16.M88.4 R112, [R120+0x1000] ;  /* 0x001000007870783b */ /* 0x0005300000000200 */
[----:B------:R-:W4:Y:S01]  /*4740*/  LDSM.16.M88.4 R116, [R121] ;  /* 0x000000007974783b */ /* 0x000f220000000200 */
[-C--:B-1----:R-:W-:Y:S03]  /*4750*/  HMMA.16816.F32 R4, R100, R144.reuse, RZ ;  /* 0x000000906404723c */ /* 0x082fe600000018ff */
[----:B--2---:R-:W-:Y:S03]  /*4760*/  IMAD.IADD R120, R187, 0x1, R120 ;  /* 0x00000001bb787824 */ /* 0x004fe600078e0278 */
[C---:B---3--:R-:W-:Y:S06]  /*4770*/  HMMA.16816.F32 R8, R104.reuse, R144, RZ ;  /* 0x000000906808723c */ /* 0x048fec00000018ff */
[-C--:B------:R-:W-:Y:S06]  /*4780*/  HMMA.16816.F32 R12, R104, R146.reuse, RZ ;  /* 0x00000092680c723c */ /* 0x080fec00000018ff */
[C---:B------:R-:W-:Y:S06]  /*4790*/  HMMA.16816.F32 R16, R100.reuse, R146, RZ ;  /* 0x000000926410723c */ /* 0x040fec00000018ff */
[-C--:B------:R-:W-:Y:S06]  /*47a0*/  HMMA.16816.F32 R20, R100, R148.reuse, RZ ;  /* 0x000000946414723c */ /* 0x080fec00000018ff */
[C---:B------:R-:W-:Y:S06]  /*47b0*/  HMMA.16816.F32 R24, R104.reuse, R148, RZ ;  /* 0x000000946818723c */ /* 0x040fec00000018ff */
[-C--:B------:R-:W-:Y:S01]  /*47c0*/  HMMA.16816.F32 R28, R104, R150.reuse, RZ ;  /* 0x00000096681c723c */ /* 0x080fe200000018ff */
[----:B------:R-:W-:Y:S05]  /*47d0*/  LDSM.16.M88.4 R104, [R120] ;  /* 0x000000007868783b */ /* 0x000fea0000000200 */
[----:B------:R-:W-:Y:S03]  /*47e0*/  HMMA.16816.F32 R32, R100, R150, RZ ;  /* 0x000000966420723c */ /* 0x000fe600000018ff */
[----:B------:R-:W1:Y:S03]  /*47f0*/  LDSM.16.M88.4 R100, [R121+0x1000] ;  /* 0x001000007964783b */ /* 0x000e660000000200 */
        /* <DEDUP_REMOVED lines=8> */
[----:B------:R-:W2:Y:S05]  /*4880*/  LDSM.16.M88.4 R108, [R120+0x1000] ;  /* 0x00100000786c783b */ /* 0x000eaa0000000200 */
        /* <DEDUP_REMOVED lines=8> */
[-C--:B------:R-:W-:Y:S06]  /*4910*/  HMMA.16816.F32 R4, R104, R168.reuse, R4 ;  /* 0x000000a86804723c */ /* 0x080fec0000001804 */
[C---:B--2---:R-:W-:Y:S06]  /*4920*/  HMMA.16816.F32 R8, R108.reuse, R168, R8 ;  /* 0x000000a86c08723c */ /* 0x044fec0000001808 */
[-C--:B------:R-:W-:Y:S06]  /*4930*/  HMMA.16816.F32 R12, R108, R170.reuse, R12 ;  /* 0x000000aa6c0c723c */ /* 0x080fec000000180c */
[C---:B------:R-:W-:Y:S06]  /*4940*/  HMMA.16816.F32 R16, R104.reuse, R170, R16 ;  /* 0x000000aa6810723c */ /* 0x040fec0000001810 */
[-C--:B------:R-:W-:Y:S05]  /*4950*/  HMMA.16816.F32 R20, R104, R172.reuse, R20 ;  /* 0x000000ac6814723c */ /* 0x080fea0000001814 */
[----:B------:R-:W-:Y:S01]  /*4960*/  FADD.FTZ R113, -R246, R4 ;  /* 0x00000004f6717221 */ /* 0x000fe20000010100 */
[C---:B------:R-:W-:Y:S05]  /*4970*/  HMMA.16816.F32 R24, R108.reuse, R172, R24 ;  /* 0x000000ac6c18723c */ /* 0x040fea0000001818 */
[-C--:B------:R-:W-:Y:S01]  /*4980*/  FSEL R114, R113, R246.reuse, P0 ;  /* 0x000000f671727208 */ /* 0x080fe20000000000 */
[-C--:B------:R-:W-:Y:S03]  /*4990*/  HMMA.16816.F32 R28, R108, R174.reuse, R28 ;  /* 0x000000ae6c1c723c */ /* 0x080fe6000000181c */
[----:B------:R-:W-:Y:S02]  /*49a0*/  FSETP.GE.FTZ.AND P0, PT, R234, RZ, PT ;  /* 0x000000ffea00720b */ /* 0x000fe40003f16000 */
[C---:B------:R-:W-:Y:S01]  /*49b0*/  FADD.FTZ R5, -R246.reuse, R5 ;  /* 0x00000005f6057221 */ /* 0x040fe20000010100 */
[----:B------:R-:W-:Y:S05]  /*49c0*/  HMMA.16816.F32 R32, R104, R174, R32 ;  /* 0x000000ae6820723c */ /* 0x000fea0000001820 */
[-C--:B------:R-:W-:Y:S01]  /*49d0*/  FSEL R5, R5, R246.reuse, P0 ;  /* 0x000000f605057208 */ /* 0x080fe20000000000 */
[C---:B------:R-:W-:Y:S01]  /*49e0*/  FADD.FTZ R17, -R246.reuse, R17 ;  /* 0x00000011f6117221 */ /* 0x040fe20000010100 */
[----:B------:R-:W-:Y:S01]  /*49f0*/  FSETP.GE.FTZ.AND P0, PT, R143, RZ, PT ;  /* 0x000000ff8f00720b */ /* 0x000fe20003f16000 */
[C---:B------:R-:W-:Y:S03]  /*4a00*/  FADD.FTZ R105, -R246.reuse, R16 ;  /* 0x00000010f6697221 */ /* 0x040fe60000010100 */
[-C--:B------:R-:W-:Y:S01]  /*4a10*/  FSEL R17, R17, R246.reuse, P5 ;  /* 0x000000f611117208 */ /* 0x080fe20002800000 */
[C---:B------:R-:W-:Y:S01]  /*4a20*/  FADD.FTZ R107, -R246.reuse, R20 ;  /* 0x00000014f66b7221 */ /* 0x040fe20000010100 */
[----:B------:R-:W-:Y:S01]  /*4a30*/  FSEL R106, R105, R246, P6 ;  /* 0x000000f6696a7208 */ /* 0x000fe20003000000 */
[----:B------:R-:W-:Y:S01]  /*4a40*/  FADD.FTZ R21, -R246, R21 ;  /* 0x00000015f6157221 */ /* 0x000fe20000010100 */
[----:B------:R-:W-:Y:S01]  /*4a50*/  ISETP.GE.AND P6, PT, R220, 0x1, PT ;  /* 0x00000001dc00780c */ /* 0x000fe20003fc6270 */
[----:B------:R-:W-:Y:S01]  /*4a60*/  FMUL.FTZ R223, R223, R114 ;  /* 0x00000072dfdf7220 */ /* 0x000fe20000410000 */
[-C--:B------:R-:W-:Y:S01]  /*4a70*/  FSEL R107, R107, R246.reuse, P4 ;  /* 0x000000f66b6b7208 */ /* 0x080fe20002000000 */
[----:B------:R-:W-:Y:S01]  /*4a80*/  FMUL.FTZ R234, R234, R5 ;  /* 0x00000005eaea7220 */ /* 0x000fe20000410000 */
[----:B------:R-:W-:Y:S01]  /*4a90*/  FSEL R114, R21, R246, P3 ;  /* 0x000000f615727208 */ /* 0x000fe20001800000 */
[----:B------:R-:W-:Y:S01]  /*4aa0*/  FMUL.FTZ R247, R247, R106 ;  /* 0x0000006af7f77220 */ /* 0x000fe20000410000 */
[----:B------:R-:W-:Y:S01]  /*4ab0*/  FSETP.GE.FTZ.AND P3, PT, R141, RZ, PT ;  /* 0x000000ff8d00720b */ /* 0x000fe20003f76000 */
[----:B------:R-:W-:Y:S01]  /*4ac0*/  FMUL.FTZ R250, R250, R17 ;  /* 0x00000011fafa7220 */ /* 0x000fe20000410000 */
[----:B------:R-:W-:Y:S01]  /*4ad0*/  F2FP.F16.F32.PACK_AB R234, R234, R223 ;  /* 0x000000dfeaea723e */ /* 0x000fe200000000ff */
[----:B------:R-:W-:Y:S01]  /*4ae0*/  FADD.FTZ R5, -R246, R32 ;  /* 0x00000020f6057221 */ /* 0x000fe20000010100 */
[----:B------:R-:W-:Y:S01]  /*4af0*/  FMUL.FTZ R130, R130, R107 ;  /* 0x0000006b82827220 */ /* 0x000fe20000410000 */
[----:B------:R-:W-:Y:S01]  /*4b00*/  FMUL.FTZ R131, R131, R114 ;  /* 0x0000007283837220 */ /* 0x000fe20000410000 */
[----:B------:R-:W-:Y:S02]  /*4b10*/  F2FP.F16.F32.PACK_AB R247, R250, R247 ;  /* 0x000000f7faf7723e */ /* 0x000fe400000000ff */
[----:B------:R-:W-:Y:S01]  /*4b20*/  FSEL R223, R5, R246, P3 ;  /* 0x000000f605df7208 */ /* 0x000fe20001800000 */
[----:B------:R-:W-:Y:S01]  /*4b30*/  @P0 FADD.FTZ R246, -R246, R33 ;  /* 0x00000021f6f60221 */ /* 0x000fe20000010100 */
[----:B------:R-:W-:Y:S01]  /*4b40*/  F2FP.F16.F32.PACK_AB R250, R131, R130 ;  /* 0x0000008283fa723e */ /* 0x000fe200000000ff */
[----:B------:R-:W-:Y:S01]  /*4b50*/  FADD.FTZ R130, -R245, R6 ;  /* 0x00000006f5827221 */ /* 0x000fe20000010100 */
[----:B------:R-:W-:Y:S01]  /*4b60*/  FSETP.GE.FTZ.AND P3, PT, R235, RZ, PT ;  /* 0x000000ffeb00720b */ /* 0x000fe20003f76000 */
[----:B------:R-:W-:Y:S01]  /*4b70*/  FADD.FTZ R33, -R245, R7 ;  /* 0x00000007f5217221 */ /* 0x000fe20000010100 */
[----:B------:R-:W-:Y:S01]  /*4b80*/  FSETP.GE.FTZ.AND P0, PT, R236, RZ, PT ;  /* 0x000000ffec00720b */ /* 0x000fe20003f16000 */
[----:B------:R-:W-:Y:S01]  /*4b90*/  FMUL.FTZ R223, R141, R223 ;  /* 0x000000df8ddf7220 */ /* 0x000fe20000410000 */
[-C--:B------:R-:W-:Y:S01]  /*4ba0*/  FSEL R130, R130, R245.reuse, P3 ;  /* 0x000000f582827208 */ /* 0x080fe20001800000 */
[----:B------:R-:W-:Y:S01]  /*4bb0*/  FMUL.FTZ R246, R143, R246 ;  /* 0x000000f68ff67220 */ /* 0x000fe20000410000 */
[----:B------:R-:W-:Y:S01]  /*4bc0*/  FSEL R33, R33, R245, P0 ;  /* 0x000000f521217208 */ /* 0x000fe20000000000 */
[----:B------:R-:W-:Y:S08]  /*4bd0*/  @!P6 BRA `(.L_x_822) ;  /* 0x00000000004ce947 */ /* 0x000ff00003800000 */
[----:B------:R-:W1:Y:S01]  /*4be0*/  LDC R7, c[0x0][0x240] ;  /* 0x00009000ff077b82 */ /* 0x000e620000000800 */
[----:B------:R-:W-:Y:S04]  /*4bf0*/  LOP3.LUT R4, R220, 0x1, RZ, 0xc0, !PT ;  /* 0x00000001dc047812 */ /* 0x000fe800078ec0ff */
[----:B------:R-:W-:Y:S03]  /*4c00*/  ISETP.NE.U32.AND P3, PT, R4, 0x1, PT ;  /* 0x000000010400780c */ /* 0x000fe60003f65070 */
[----:B------:R-:W2:Y:S01]  /*4c10*/  LDC R5, c[0x0][0x244] ;  /* 0x00009100ff057b82 */ /* 0x000ea20000000800 */
[----:B-1----:R-:W-:Y:S05]  /*4c20*/  IMAD.U32 R17, R7, -0x40, RZ ;  /* 0xffffffc007117824 */ /* 0x002fea00078e00ff */
[C---:B------:R-:W-:Y:S04]  /*4c30*/  LEA R226, P0, R17.reuse, R226, 0x1 ;  /* 0x000000e211e27211 */ /* 0x040fe800078008ff */
[----:B------:R-:W-:Y:S01]  /*4c40*/  LEA.HI.X.SX32 R227, R17, R227, 0x1, P0 ;  /* 0x000000e311e37211 */ /* 0x000fe200000f0eff */
[----:B------:R-:W-:Y:S01]  /*4c50*/  IMAD.MOV.U32 R17, RZ, RZ, -0x2000 ;  /* 0xffffe000ff117424 */ /* 0x000fe200078e00ff */
[----:B------:R-:W-:Y:S04]  /*4c60*/  LEA R4, P0, R7, R226, 0x6 ;  /* 0x000000e207047211 */ /* 0x000fe800078030ff */
[----:B------:R-:W-:Y:S02]  /*4c70*/  SEL R17, R17, 0x2000, !P3 ;  /* 0x0000200011117807 */ /* 0x000fe40005800000 */
[----:B--2---:R-:W-:Y:S03]  /*4c80*/  LEA.HI.X R5, R7, R227, R5, 0x6, P0 ;  /* 0x000000e307057211 */ /* 0x004fe600000f3405 */
[--C-:B------:R-:W-:Y:S02]  /*4c90*/  IMAD.IADD R218, R218, 0x1, R17.reuse ;  /* 0x00000001dada7824 */ /* 0x100fe400078e0211 */
[----:B------:R-:W-:Y:S03]  /*4ca0*/  IMAD.IADD R182, R182, 0x1, R17 ;  /* 0x00000001b6b67824 */ /* 0x000fe600078e0211 */
[----:B------:R-:W-:Y:S01]  /*4cb0*/  @!PT LDS RZ, [RZ] ;  /* 0x00000000fffff984 */ /* 0x000fe20000000800 */
[----:B------:R-:W-:Y:S01]  /*4cc0*/  @!PT LDS RZ, [RZ] ;  /* 0x00000000fffff984 */ /* 0x000fe20000000800 */
[----:B------:R-:W-:Y:S01]  /*4cd0*/  @!PT LDS RZ, [RZ] ;  /* 0x00000000fffff984 */ /* 0x000fe20000000800 */
[----:B------:R1:W-:Y:S04]  /*4ce0*/  LDGSTS.E.BYPASS.LTC128B.128 [R218], desc[UR30][R226.64] ;  /* 0x00000000e2da7fae */ /* 0x0003e8000b901d5e */
[----:B------:R1:W-:Y:S04]  /*4cf0*/  LDGSTS.E.BYPASS.LTC128B.128 [R218+0x1000], desc[UR30][R4.64] ;  /* 0x0100000004da7fae */ /* 0x0003e8000b901d5e */
[----:B------:R-:W0:Y:S02]  /*4d00*/  LDGDEPBAR ;  /* 0x00000000000079af */ /* 0x000e240000000000 */
.L_x_822:
[C---:B------:R-:W-:Y:S01]  /*4d10*/  FADD.FTZ R18, -R245.reuse, R18 ;  /* 0x00000012f5127221 */ /* 0x040fe20000010100 */
[----:B-1----:R-:W-:Y:S01]  /*4d20*/  FADD.FTZ R4, -R245, R19 ;  /* 0x00000013f5047221 */ /* 0x002fe20000010100 */
[----:B------:R-:W-:Y:S01]  /*4d30*/  FSETP.GE.FTZ.AND P0, PT, R252, RZ, PT ;  /* 0x000000fffc00720b */ /* 0x000fe20003f16000 */
[----:B------:R-:W-:Y:S01]  /*4d40*/  FMUL.FTZ R33, R236, R33 ;  /* 0x00000021ec217220 */ /* 0x000fe20000410000 */
[----:B------:R-:W-:Y:S01]  /*4d50*/  FSETP.GE.FTZ.AND P5, PT, R251, RZ, PT ;  /* 0x000000fffb00720b */ /* 0x000fe20003fb6000 */
[----:B------:R-:W-:Y:S01]  /*4d60*/  FMUL.FTZ R130, R235, R130 ;  /* 0x00000082eb827220 */ /* 0x000fe20000410000 */
[-C--:B------:R-:W-:Y:S01]  /*4d70*/  FSEL R5, R18, R245.reuse, P0 ;  /* 0x000000f512057208 */ /* 0x080fe20000000000 */
[----:B------:R-:W-:Y:S01]  /*4d80*/  STS [R199+0xa000], R234 ;  /* 0x00a000eac7007388 */ /* 0x000fe20000000800 */
[----:B------:R-:W-:Y:S01]  /*4d90*/  FSEL R4, R4, R245, P5 ;  /* 0x000000f504047208 */ /* 0x000fe20002800000 */
[----:B------:R-:W-:Y:S01]  /*4da0*/  FADD.FTZ R22, -R245, R22 ;  /* 0x00000016f5167221 */ /* 0x000fe20000010100 */
[----:B------:R-:W-:Y:S01]  /*4db0*/  F2FP.F16.F32.PACK_AB R130, R33, R130 ;  /* 0x000000822182723e */ /* 0x000fe200000000ff */
[----:B------:R-:W-:Y:S01]  /*4dc0*/  FMUL.FTZ R5, R252, R5 ;  /* 0x00000005fc057220 */ /* 0x000fe20000410000 */
[----:B------:R-:W-:Y:S01]  /*4dd0*/  FADD.FTZ R6, -R245, R23 ;  /* 0x00000017f5067221 */ /* 0x000fe20000010100 */
[----:B------:R-:W-:Y:S01]  /*4de0*/  FMUL.FTZ R4, R251, R4 ;  /* 0x00000004fb047220 */ /* 0x000fe20000410000 */
[----:B------:R-:W-:Y:S01]  /*4df0*/  FSETP.GE.FTZ.AND P4, PT, R134, RZ, PT ;  /* 0x000000ff8600720b */ /* 0x000fe20003f96000 */
[----:B------:R-:W-:Y:S01]  /*4e00*/  STS [R199+0xa400], R130 ;  /* 0x00a40082c7007388 */ /* 0x000fe20000000800 */
[----:B------:R-:W-:Y:S01]  /*4e10*/  FSETP.GE.FTZ.AND P3, PT, R133, RZ, PT ;  /* 0x000000ff8500720b */ /* 0x000fe20003f76000 */
[----:B------:R-:W-:Y:S01]  /*4e20*/  FADD.FTZ R34, -R245, R34 ;  /* 0x00000022f5227221 */ /* 0x000fe20000010100 */
[----:B------:R-:W-:Y:S01]  /*4e30*/  F2FP.F16.F32.PACK_AB R5, R4, R5 ;  /* 0x000000050405723e */ /* 0x000fe200000000ff */
[C---:B-----5:R-:W-:Y:S01]  /*4e40*/  FADD.FTZ R4, -R249.reuse, R9 ;  /* 0x00000009f9047221 */ /* 0x060fe20000010100 */
[----:B------:R-:W-:Y:S01]  /*4e50*/  FSETP.GE.FTZ.AND P0, PT, R126, RZ, PT ;  /* 0x000000ff7e00720b */ /* 0x000fe20003f16000 */
[C---:B------:R-:W-:Y:S01]  /*4e60*/  FADD.FTZ R12, -R249.reuse, R12 ;  /* 0x0000000cf90c7221 */ /* 0x040fe20000010100 */
[-C--:B------:R-:W-:Y:S01]  /*4e70*/  FSEL R7, R22, R245.reuse, P4 ;  /* 0x000000f516077208 */ /* 0x080fe20002000000 */
[----:B------:R1:W-:Y:S01]  /*4e80*/  STS [R206+0xa400], R5 ;  /* 0x00a40005ce007388 */ /* 0x0003e20000000800 */
[----:B------:R-:W-:Y:S01]  /*4e90*/  FSEL R6, R6, R245, P3 ;  /* 0x000000f506067208 */ /* 0x000fe20001800000 */
[----:B------:R-:W-:Y:S01]  /*4ea0*/  FADD.FTZ R8, -R249, R8 ;  /* 0x00000008f9087221 */ /* 0x000fe20000010100 */
[----:B------:R-:W-:Y:S01]  /*4eb0*/  FSETP.GE.FTZ.AND P3, PT, R129, RZ, PT ;  /* 0x000000ff8100720b */ /* 0x000fe20003f76000 */
[----:B------:R-:W-:Y:S01]  /*4ec0*/  FMUL.FTZ R7, R134, R7 ;  /* 0x0000000786077220 */ /* 0x000fe20000410000 */
[----:B------:R-:W-:Y:S01]  /*4ed0*/  FSETP.GE.FTZ.AND P4, PT, R237, RZ, PT ;  /* 0x000000ffed00720b */ /* 0x000fe20003f96000 */
[----:B------:R-:W-:Y:S01]  /*4ee0*/  FMUL.FTZ R6, R133, R6 ;  /* 0x0000000685067220 */ /* 0x000fe20000410000 */
[----:B------:R-:W-:Y:S01]  /*4ef0*/  FSEL R34, R34, R245, P3 ;  /* 0x000000f522227208 */ /* 0x000fe20001800000 */
[----:B------:R-:W-:Y:S01]  /*4f00*/  FADD.FTZ R24, -R249, R24 ;  /* 0x00000018f9187221 */ /* 0x000fe20000010100 */
[----:B------:R-:W-:Y:S01]  /*4f10*/  FSETP.GE.FTZ.AND P3, PT, R238, RZ, PT ;  /* 0x000000ffee00720b */ /* 0x000fe20003f76000 */
[----:B------:R-:W-:Y:S01]  /*4f20*/  @P0 FADD.FTZ R245, -R245, R35 ;  /* 0x00000023f5f50221 */ /* 0x000fe20000010100 */
[----:B------:R-:W-:Y:S01]  /*4f30*/  F2FP.F16.F32.PACK_AB R16, R6, R7 ;  /* 0x000000070610723e */ /* 0x000fe200000000ff */
[C---:B------:R-:W-:Y:S01]  /*4f40*/  FADD.FTZ R28, -R249.reuse, R28 ;  /* 0x0000001cf91c7221 */ /* 0x040fe20000010100 */
[----:B------:R-:W-:Y:S01]  /*4f50*/  FSEL R7, R4, R249, P3 ;  /* 0x000000f904077208 */ /* 0x000fe20001800000 */
[----:B------:R-:W-:Y:S01]  /*4f60*/  FADD.FTZ R4, -R249, R13 ;  /* 0x0000000df9047221 */ /* 0x000fe20000010100 */
[----:B------:R-:W-:Y:S01]  /*4f70*/  FSETP.GE.FTZ.AND P0, PT, R241, RZ, PT ;  /* 0x000000fff100720b */ /* 0x000fe20003f16000 */
[----:B------:R-:W-:Y:S01]  /*4f80*/  FADD.FTZ R11, -R248, R11 ;  /* 0x0000000bf80b7221 */ /* 0x000fe20000010100 */
[----:B------:R-:W-:Y:S01]  /*4f90*/  FSETP.GE.FTZ.AND P3, PT, R242, RZ, PT ;  /* 0x000000fff200720b */ /* 0x000fe20003f76000 */
[----:B------:R-:W-:Y:S01]  /*4fa0*/  FMUL.FTZ R7, R238, R7 ;  /* 0x00000007ee077220 */ /* 0x000fe20000410000 */
[-C--:B------:R-:W-:Y:S01]  /*4fb0*/  FSEL R12, R12, R249.reuse, P0 ;  /* 0x000000f90c0c7208 */ /* 0x080fe20000000000 */
[----:B------:R-:W-:Y:S01]  /*4fc0*/  FADD.FTZ R15, -R248, R15 ;  /* 0x0000000ff80f7221 */ /* 0x000fe20000010100 */
[----:B------:R-:W-:Y:S01]  /*4fd0*/  FSETP.GE.FTZ.AND P0, PT, R122, RZ, PT ;  /* 0x000000ff7a00720b */ /* 0x000fe20003f16000 */
[----:B------:R-:W-:Y:S01]  /*4fe0*/  STS [R206+0xa000], R247 ;  /* 0x00a000f7ce007388 */ /* 0x000fe20000000800 */
[-C--:B------:R-:W-:Y:S01]  /*4ff0*/  FSEL R9, R4, R249.reuse, P3 ;  /* 0x000000f904097208 */ /* 0x080fe20001800000 */
[----:B------:R-:W-:Y:S01]  /*5000*/  FADD.FTZ R4, -R249, R25 ;  /* 0x00000019f9047221 */ /* 0x000fe20000010100 */
[----:B------:R-:W-:Y:S01]  /*5010*/  FSEL R8, R8, R249, P4 ;  /* 0x000000f908087208 */ /* 0x000fe20002000000 */
[----:B------:R-:W-:Y:S01]  /*5020*/  FMUL.FTZ R12, R241, R12 ;  /* 0x0000000cf10c7220 */ /* 0x000fe20000410000 */
[----:B------:R-:W-:Y:S01]  /*5030*/  FSETP.GE.FTZ.AND P5, PT, R135, RZ, PT ;  /* 0x000000ff8700720b */ /* 0x000fe20003fb6000 */
[----:B------:R-:W-:Y:S01]  /*5040*/  FMUL.FTZ R9, R242, R9 ;  /* 0x00000009f2097220 */ /* 0x000fe20000410000 */
[----:B------:R-:W-:Y:S01]  /*5050*/  FSETP.GE.FTZ.AND P4, PT, R138, RZ, PT ;  /* 0x000000ff8a00720b */ /* 0x000fe20003f96000 */
[----:B------:R-:W-:Y:S01]  /*5060*/  FMUL.FTZ R8, R237, R8 ;  /* 0x00000008ed087220 */ /* 0x000fe20000410000 */
[-C--:B------:R-:W-:Y:S01]  /*5070*/  FSEL R24, R24, R249.reuse, P5 ;  /* 0x000000f918187208 */ /* 0x080fe20002800000 */
[----:B------:R-:W-:Y:S01]  /*5080*/  FADD.FTZ R27, -R248, R27 ;  /* 0x0000001bf81b7221 */ /* 0x000fe20000010100 */
[----:B-1----:R-:W-:Y:S01]  /*5090*/  FSEL R5, R4, R249, P4 ;  /* 0x000000f904057208 */ /* 0x002fe20002000000 */
[----:B------:R-:W-:Y:S01]  /*50a0*/  FMUL.FTZ R34, R129, R34 ;  /* 0x0000002281227220 */ /* 0x000fe20000410000 */
[----:B------:R-:W-:Y:S01]  /*50b0*/  FSETP.GE.FTZ.AND P3, PT, R139, RZ, PT ;  /* 0x000000ff8b00720b */ /* 0x000fe20003f76000 */
[----:B------:R-:W-:Y:S01]  /*50c0*/  FMUL.FTZ R24, R135, R24 ;  /* 0x0000001887187220 */ /* 0x000fe20000410000 */
[----:B------:R-:W-:Y:S01]  /*50d0*/  F2FP.F16.F32.PACK_AB R8, R7, R8 ;  /* 0x000000080708723e */ /* 0x000fe200000000ff */
[----:B------:R-:W-:Y:S01]  /*50e0*/  FMUL.FTZ R5, R138, R5 ;  /* 0x000000058a057220 */ /* 0x000fe20000410000 */
[----:B------:R-:W-:Y:S01]  /*50f0*/  FSEL R28, R28, R249, P3 ;  /* 0x000000f91c1c7208 */ /* 0x000fe20001800000 */
[----:B------:R-:W-:Y:S01]  /*5100*/  FADD.FTZ R7, -R248, R10 ;  /* 0x0000000af8077221 */ /* 0x000fe20000010100 */
[----:B------:R-:W-:Y:S01]  /*5110*/  @P0 FADD.FTZ R249, -R249, R29 ;  /* 0x0000001df9f90221 */ /* 0x000fe20000010100 */
[----:B------:R-:W-:Y:S01]  /*5120*/  FSETP.GE.FTZ.AND P3, PT, R239, RZ, PT ;  /* 0x000000ffef00720b */ /* 0x000fe20003f76000 */
[----:B------:R-:W-:Y:S01]  /*5130*/  STS [R199+0xb000], R8 ;  /* 0x00b00008c7007388 */ /* 0x000fe20000000800 */
[----:B------:R-:W-:Y:S01]  /*5140*/  FSETP.GE.FTZ.AND P0, PT, R240, RZ, PT ;  /* 0x000000fff000720b */ /* 0x000fe20003f16000 */
[----:B------:R-:W-:Y:S01]  /*5150*/  FMUL.FTZ R245, R126, R245 ;  /* 0x000000f57ef57220 */ /* 0x000fe20000410000 */
[----:B------:R-:W-:Y:S01]  /*5160*/  F2FP.F16.F32.PACK_AB R24, R5, R24 ;  /* 0x000000180518723e */ /* 0x000fe200000000ff */
[C---:B------:R-:W-:Y:S01]  /*5170*/  FADD.FTZ R5, -R248.reuse, R14 ;  /* 0x0000000ef8057221 */ /* 0x040fe20000010100 */
        /* <DEDUP_REMOVED lines=10> */
[----:B------:R-:W-:Y:S01]  /*5220*/  FSEL R15, R15, R248, P3 ;  /* 0x000000f80f0f7208 */ /* 0x000fe20001800000 */
[----:B------:R-:W-:Y:S01]  /*5230*/  FMUL.FTZ R249, R122, R249 ;  /* 0x000000f97af97220 */ /* 0x000fe20000410000 */
[----:B------:R-:W-:Y:S01]  /*5240*/  FSETP.GE.FTZ.AND P0, PT, R125, RZ, PT ;  /* 0x000000ff7d00720b */ /* 0x000fe20003f16000 */
[----:B------:R-:W-:Y:S01]  /*5250*/  FMUL.FTZ R6, R243, R6 ;  /* 0x00000006f3067220 */ /* 0x000fe20000410000 */
[----:B------:R-:W-:Y:S01]  /*5260*/  F2FP.F16.F32.PACK_AB R4, R11, R4 ;  /* 0x000000040b04723e */ /* 0x000fe200000000ff */
[----:B------:R-:W-:Y:S01]  /*5270*/  FMUL.FTZ R15, R244, R15 ;  /* 0x0000000ff40f7220 */ /* 0x000fe20000410000 */
[----:B------:R-:W-:Y:S01]  /*5280*/  FSETP.GE.FTZ.AND P4, PT, R137, RZ, PT ;  /* 0x000000ff8900720b */ /* 0x000fe20003f96000 */
[----:B------:R-:W-:Y:S01]  /*5290*/  VIADD R100, R183, 0x40 ;  /* 0x00000040b7647836 */ /* 0x000fe20000000000 */
[----:B------:R-:W-:Y:S01]  /*52a0*/  FSETP.GE.FTZ.AND P5, PT, R142, RZ, PT ;  /* 0x000000ff8e00720b */ /* 0x000fe20003fb6000 */
[----:B------:R-:W-:Y:S01]  /*52b0*/  STS [R199+0xb400], R4 ;  /* 0x00b40004c7007388 */ /* 0x000fe20000000800 */
[----:B------:R-:W-:Y:S01]  /*52c0*/  F2FP.F16.F32.PACK_AB R9, R9, R12 ;  /* 0x0000000c0909723e */ /* 0x000fe200000000ff */
[----:B------:R-:W-:Y:S01]  /*52d0*/  @P2 VIADD R100, R183, 0xffffffc0 ;  /* 0xffffffc0b7642836 */ /* 0x000fe20000000000 */
[----:B------:R-:W-:Y:S02]  /*52e0*/  F2FP.F16.F32.PACK_AB R15, R15, R6 ;  /* 0x000000060f0f723e */ /* 0x000fe400000000ff */
[-C--:B------:R-:W-:Y:S01]  /*52f0*/  FSEL R10, R27, R248.reuse, P4 ;  /* 0x000000f81b0a7208 */ /* 0x080fe20002000000 */
[----:B------:R-:W-:Y:S01]  /*5300*/  STS [R206+0xb000], R9 ;  /* 0x00b00009ce007388 */ /* 0x000fe20000000800 */
[----:B------:R-:W-:Y:S02]  /*5310*/  FSETP.GE.FTZ.AND P3, PT, R123, RZ, PT ;  /* 0x000000ff7b00720b */ /* 0x000fe40003f76000 */
[-C--:B------:R-:W-:Y:S01]  /*5320*/  FSEL R7, R7, R248.reuse, P5 ;  /* 0x000000f807077208 */ /* 0x080fe20002800000 */
[----:B------:R-:W-:Y:S01]  /*5330*/  STS [R206+0xb400], R15 ;  /* 0x00b4000fce007388 */ /* 0x000fe20000000800 */
[----:B------:R-:W-:Y:S01]  /*5340*/  FSEL R12, R5, R248, P3 ;  /* 0x000000f8050c7208 */ /* 0x000fe20001800000 */
[----:B------:R-:W-:Y:S01]  /*5350*/  @P0 FADD.FTZ R248, -R248, R31 ;  /* 0x0000001ff8f80221 */ /* 0x000fe20000010100 */
[----:B------:R-:W-:Y:S01]  /*5360*/  FMUL.FTZ R10, R137, R10 ;  /* 0x0000000a890a7220 */ /* 0x000fe20000410000 */
[----:B------:R-:W-:Y:S01]  /*5370*/  FMUL.FTZ R7, R142, R7 ;  /* 0x000000078e077220 */ /* 0x000fe20000410000 */
[----:B------:R-:W-:Y:S01]  /*5380*/  F2FP.F16.F32.PACK_AB R34, R245, R34 ;  /* 0x00000022f522723e */ /* 0x000fe200000000ff */
        /* <DEDUP_REMOVED lines=8> */
[----:B------:R-:W-:Y:S02]  /*5410*/  LEA R115, R194, UR6, 0x1 ;  /* 0x00000006c2737c11 */ /* 0x000fe4000f8e08ff */
[----:B------:R-:W-:Y:S01]  /*5420*/  F2FP.F16.F32.PACK_AB R104, R125, R12 ;  /* 0x0000000c7d68723e */ /* 0x000fe200000000ff */
        /* <DEDUP_REMOVED lines=71> */
.L_x_823:
[----:B------:R-:W-:Y:S01]  /*58a0*/  LDSM.16.M88.4 R20, [R186] ;  /* 0x00000000ba14783b */ /* 0x000fe20000000200 */
[--C-:B------:R-:W-:Y:S02]  /*58b0*/  IMAD.IADD R112, R181, 0x1, R187.reuse ;  /* 0x00000001b5707824 */ /* 0x100fe400078e02bb */
[----:B------:R-:W-:Y:S01]  /*58c0*/  IMAD.IADD R114, R186, 0x1, R187 ;  /* 0x00000001ba727824 */ /* 0x000fe200078e02bb */
[----:B-1----:R-:W1:Y:S01]  /*58d0*/  LDSM.16.MT88.4 R8, [R183+0x2000] ;  /* 0x00200000b708783b */ /* 0x002e620000004200 */
[----:B------:R-:W-:Y:S03]  /*58e0*/  IMAD.IADD R113, R187, 0x1, R2 ;  /* 0x00000001bb717824 */ /* 0x000fe600078e0202 */
        /* <DEDUP_REMOVED lines=47> */
[----:B------:R-:W-:Y:S01]  /*5be0*/  IMAD.U32 R101, RZ, RZ, UR13 ;  /* 0x0000000dff657e24 */ /* 0x000fe2000f8e00ff */
[----:B------:R-:W-:Y:S04]  /*5bf0*/  MOV R103, UR23 ;  /* 0x0000001700677c02 */ /* 0x000fe80008000f00 */
[C---:B------:R-:W-:Y:S06]  /*5c00*/  HMMA.16816.F32 R8, R28.reuse, R106, R8 ;  /* 0x0000006a1c08723c */ /* 0x040fec0000001808 */
[C---:B-1----:R-:W-:Y:S01]  /*5c10*/  HMMA.16816.F32 R12, R28.reuse, R20, R12 ;  /* 0x000000141c0c723c */ /* 0x042fe2000000180c */
[----:B------:R-:W-:Y:S05]  /*5c20*/  IMAD.U32 R107, RZ, RZ, UR16 ;  /* 0x00000010ff6b7e24 */ /* 0x000fea000f8e00ff */
[----:B------:R-:W-:Y:S01]  /*5c30*/  HMMA.16816.F32 R16, R28, R22, R16 ;  /* 0x000000161c10723c */ /* 0x000fe20000001810 */
[----:B------:R-:W-:Y:S05]  /*5c40*/  LDSM.16.MT88.4 R20, [R184+0xc000] ;  /* 0x00c00000b814783b */ /* 0x000fea0000004200 */
[C---:B--2---:R-:W-:Y:S01]  /*5c50*/  HMMA.16816.F32 R4, R32.reuse, R108, R4 ;  /* 0x0000006c2004723c */ /* 0x044fe20000001804 */
[----:B------:R-:W-:Y:S04]  /*5c60*/  IMAD.U32 R31, RZ, RZ, UR13 ;  /* 0x0000000dff1f7e24 */ /* 0x000fe8000f8e00ff */
[----:B------:R-:W-:Y:S01]  /*5c70*/  @P6 VIADD R29, R191, 0xffffffc0 ;  /* 0xffffffc0bf1d6836 */ /* 0x000fe20000000000 */
[C---:B------:R-:W-:Y:S05]  /*5c80*/  HMMA.16816.F32 R8, R32.reuse, R110, R8 ;  /* 0x0000006e2008723c */ /* 0x040fea0000001808 */
[----:B------:R-:W-:Y:S01]  /*5c90*/  LEA R232, P0, R31, R232, 0x2 ;  /* 0x000000e81fe87211 */ /* 0x000fe200078010ff */
[C---:B---3--:R-:W-:Y:S01]  /*5ca0*/  HMMA.16816.F32 R12, R32.reuse, R24, R12 ;  /* 0x00000018200c723c */ /* 0x048fe2000000180c */
[----:B------:R-:W-:Y:S04]  /*5cb0*/  IMAD.U32 R31, RZ, RZ, UR21 ;  /* 0x00000015ff1f7e24 */ /* 0x000fe8000f8e00ff */
[----:B------:R-:W-:Y:S01]  /*5cc0*/  @P6 IMAD.WIDE R104, R29, 0x4, R228 ;  /* 0x000000041d686825 */ /* 0x000fe200078e02e4 */
[----:B------:R-:W-:Y:S04]  /*5cd0*/  HMMA.16816.F32 R16, R32, R26, R16 ;  /* 0x0000001a2010723c */ /* 0x000fe80000001810 */
[----:B------:R-:W5:Y:S01]  /*5ce0*/  @P6 LDG.E R216, desc[UR30][R104.64] ;  /* 0x0000001e68d86981 */ /* 0x000f62000c1e1900 */
[----:B------:R-:W-:Y:S01]  /*5cf0*/  IMAD.U32 R25, RZ, RZ, UR23 ;  /* 0x00000017ff197e24 */ /* 0x000fe2000f8e00ff */
[----:B------:R-:W-:Y:S01]  /*5d00*/  LEA.HI.X.SX32 R233, R101, R233, 0x2, P0 ;  /* 0x000000e965e97211 */ /* 0x000fe200000f16ff */
[----:B------:R-:W-:Y:S01]  /*5d10*/  IMAD.U32 R101, RZ, RZ, UR22 ;  /* 0x00000016ff657e24 */ /* 0x000fe2000f8e00ff */
[----:B------:R-:W5:Y:S03]  /*5d20*/  @P6 LDG.E R217, desc[UR30][R104.64+0x20] ;  /* 0x0000201e68d96981 */ /* 0x000f66000c1e1900 */
[-C--:B------:R-:W-:Y:S01]  /*5d30*/  LEA R30, P4, R25, R232.reuse, 0x2 ;  /* 0x000000e8191e7211 */ /* 0x080fe200078810ff */
[----:B------:R-:W5:Y:S01]  /*5d40*/  @P6 LDG.E R214, desc[UR30][R104.64+0x80] ;  /* 0x0000801e68d66981 */ /* 0x000f62000c1e1900 */
[-C--:B------:R-:W-:Y:S01]  /*5d50*/  LEA R24, P0, R31, R232.reuse, 0x2 ;  /* 0x000000e81f187211 */ /* 0x080fe200078010ff */
[----:B------:R-:W-:Y:S01]  /*5d60*/  IMAD.U32 R29, RZ, RZ, UR22 ;  /* 0x00000016ff1d7e24 */ /* 0x000fe2000f8e00ff */
[-C--:B------:R-:W-:Y:S01]  /*5d70*/  LEA R28, P3, R101, R232.reuse, 0x2 ;  /* 0x000000e8651c7211 */ /* 0x080fe200078610ff */
[----:B------:R1:W5:Y:S01]  /*5d80*/  @P6 LDG.E R215, desc[UR30][R104.64+0xa0] ;  /* 0x0000a01e68d76981 */ /* 0x000362000c1e1900 */
[-C--:B------:R-:W-:Y:S01]  /*5d90*/  LEA.HI.X.SX32 R31, R103, R233.reuse, 0x2, P4 ;  /* 0x000000e9671f7211 */ /* 0x080fe200020f16ff */
[----:B------:R-:W-:Y:S01]  /*5da0*/  IMAD.U32 R25, RZ, RZ, UR21 ;  /* 0x00000015ff197e24 */ /* 0x000fe2000f8e00ff */
[-C--:B------:R-:W-:Y:S01]  /*5db0*/  LEA.HI.X.SX32 R29, R29, R233.reuse, 0x2, P3 ;  /* 0x000000e91d1d7211 */ /* 0x080fe200018f16ff */
[----:B------:R-:W-:Y:S01]  /*5dc0*/  REDG.E.ADD.F32.FTZ.RN.STRONG.GPU desc[UR30][R232.64], R4 ;  /* 0x00000004e80079a6 */ /* 0x000fe2000c10f39e */
[----:B------:R-:W-:Y:S01]  /*5dd0*/  IMAD.U32 R27, RZ, RZ, UR20 ;  /* 0x00000014ff1b7e24 */ /* 0x000fe2000f8e00ff */
[----:B------:R-:W-:Y:S01]  /*5de0*/  MOV R101, UR19 ;  /* 0x0000001300657c02 */ /* 0x000fe20008000f00 */
[----:B------:R-:W-:Y:S01]  /*5df0*/  IMAD.U32 R35, RZ, RZ, UR18 ;  /* 0x00000012ff237e24 */ /* 0x000fe2000f8e00ff */
[----:B------:R2:W-:Y:S01]  /*5e00*/  REDG.E.ADD.F32.FTZ.RN.STRONG.GPU desc[UR30][R30.64], R5 ;  /* 0x000000051e0079a6 */ /* 0x0005e2000c10f39e */
[-C--:B------:R-:W-:Y:S01]  /*5e10*/  LEA.HI.X.SX32 R25, R25, R233.reuse, 0x2, P0 ;  /* 0x000000e919197211 */ /* 0x080fe200000f16ff */
[----:B------:R-:W-:Y:S01]  /*5e20*/  IMAD.U32 R103, RZ, RZ, UR19 ;  /* 0x00000013ff677e24 */ /* 0x000fe2000f8e00ff */
[-C--:B------:R-:W-:Y:S01]  /*5e30*/  LEA R34, P0, R27, R232.reuse, 0x2 ;  /* 0x000000e81b227211 */ /* 0x080fe200078010ff */
[----:B------:R3:W-:Y:S01]  /*5e40*/  REDG.E.ADD.F32.FTZ.RN.STRONG.GPU desc[UR30][R28.64], R6 ;  /* 0x000000061c0079a6 */ /* 0x0007e2000c10f39e */
[----:B------:R-:W-:Y:S02]  /*5e50*/  IMAD.U32 R27, RZ, RZ, UR18 ;  /* 0x00000012ff1b7e24 */ /* 0x000fe4000f8e00ff */
[-C--:B------:R-:W-:Y:S01]  /*5e60*/  LEA R108, P4, R103, R232.reuse, 0x2 ;  /* 0x000000e8676c7211 */ /* 0x080fe200078810ff */
[----:B------:R4:W-:Y:S01]  /*5e70*/  REDG.E.ADD.F32.FTZ.RN.STRONG.GPU desc[UR30][R24.64], R7 ;  /* 0x00000007180079a6 */ /* 0x0009e2000c10f39e */
[----:B------:R-:W-:Y:S02]  /*5e80*/  IMAD.U32 R33, RZ, RZ, UR17 ;  /* 0x00000011ff217e24 */ /* 0x000fe4000f8e00ff */
[-C--:B------:R-:W-:Y:S01]  /*5e90*/  LEA.HI.X.SX32 R109, R101, R233.reuse, 0x2, P4 ;  /* 0x000000e9656d7211 */ /* 0x080fe200020f16ff */
[----:B------:R-:W-:Y:S02]  /*5ea0*/  IMAD.U32 R101, RZ, RZ, UR14 ;  /* 0x0000000eff657e24 */ /* 0x000fe4000f8e00ff */
[----:B------:R-:W-:Y:S02]  /*5eb0*/  IMAD.U32 R103, RZ, RZ, UR15 ;  /* 0x0000000fff677e24 */ /* 0x000fe4000f8e00ff */
[----:B-1----:R-:W-:Y:S02]  /*5ec0*/  IMAD.U32 R105, RZ, RZ, UR20 ;  /* 0x00000014ff697e24 */ /* 0x002fe4000f8e00ff */
[----:B------:R-:W-:Y:S02]  /*5ed0*/  IMAD.IADD R104, R187, 0x1, R180 ;  /* 0x00000001bb687824 */ /* 0x000fe400078e02b4 */
[----:B--2---:R-:W-:Y:S01]  /*5ee0*/  IMAD.U32 R5, RZ, RZ, UR17 ;  /* 0x00000011ff057e24 */ /* 0x004fe2000f8e00ff */
[-C--:B---3--:R-:W-:Y:S02]  /*5ef0*/  LEA R28, P3, R35, R232.reuse, 0x2 ;  /* 0x000000e8231c7211 */ /* 0x088fe400078610ff */
[-C--:B------:R-:W-:Y:S01]  /*5f00*/  LEA.HI.X.SX32 R35, R105, R233.reuse, 0x2, P0 ;  /* 0x000000e969237211 */ /* 0x080fe200000f16ff */
[----:B------:R-:W-:Y:S01]  /*5f10*/  IMAD.U32 R105, RZ, RZ, UR15 ;  /* 0x0000000fff697e24 */ /* 0x000fe2000f8e00ff */
[-C--:B------:R-:W-:Y:S01]  /*5f20*/  LEA.HI.X.SX32 R29, R27, R233.reuse, 0x2, P3 ;  /* 0x000000e91b1d7211 */ /* 0x080fe200018f16ff */
[----:B----4-:R-:W-:Y:S01]  /*5f30*/  IMAD.U32 R25, RZ, RZ, UR8 ;  /* 0x00000008ff197e24 */ /* 0x010fe2000f8e00ff */
[-C--:B------:R-:W-:Y:S01]  /*5f40*/  LEA R6, P0, R33, R232.reuse, 0x2 ;  /* 0x000000e821067211 */ /* 0x080fe200078010ff */
[----:B------:R1:W-:Y:S01]  /*5f50*/  REDG.E.ADD.F32.FTZ.RN.STRONG.GPU desc[UR30][R34.64], R8 ;  /* 0x00000008220079a6 */ /* 0x0003e2000c10f39e */
[----:B------:R-:W-:Y:S01]  /*5f60*/  IMAD.U32 R33, RZ, RZ, UR10 ;  /* 0x0000000aff217e24 */ /* 0x000fe2000f8e00ff */
[----:B------:R-:W-:Y:S02]  /*5f70*/  MOV R27, UR9 ;  /* 0x00000009001b7c02 */ /* 0x000fe40008000f00 */
[----:B------:R2:W-:Y:S01]  /*5f80*/  REDG.E.ADD.F32.FTZ.RN.STRONG.GPU desc[UR30][R108.64], R9 ;  /* 0x000000096c0079a6 */ /* 0x0005e2000c10f39e */
[-C--:B------:R-:W-:Y:S01]  /*5f90*/  LEA.HI.X.SX32 R7, R5, R233.reuse, 0x2, P0 ;  /* 0x000000e905077211 */ /* 0x080fe200000f16ff */
[----:B------:R-:W-:Y:S01]  /*5fa0*/  IMAD.U32 R5, RZ, RZ, UR16 ;  /* 0x00000010ff057e24 */ /* 0x000fe2000f8e00ff */
[-C--:B------:R-:W-:Y:S01]  /*5fb0*/  LEA R102, P4, R33, R232.reuse, 0x2 ;  /* 0x000000e821667211 */ /* 0x080fe200078810ff */
        /* <DEDUP_REMOVED lines=9> */
[-C--:B-1----:R-:W-:Y:S01]  /*6050*/  LEA R34, P5, R101, R232.reuse, 0x2 ;  /* 0x000000e865227211 */ /* 0x082fe200078a10ff */
[----:B------:R-:W-:Y:S01]  /*6060*/  IMAD.U32 R35, RZ, RZ, UR14 ;  /* 0x0000000eff237e24 */ /* 0x000fe2000f8e00ff */
[-C--:B------:R-:W-:Y:S01]  /*6070*/  LEA.HI.X.SX32 R101, R103, R233.reuse, 0x2, P0 ;  /* 0x000000e967657211 */ /* 0x080fe200000f16ff */
[----:B--2---:R-:W-:Y:S01]  /*6080*/  IMAD.U32 R9, RZ, RZ, UR9 ;  /* 0x00000009ff097e24 */ /* 0x004fe2000f8e00ff */
[----:B------:R-:W-:Y:S02]  /*6090*/  LEA R108, P0, R25, R232, 0x2 ;  /* 0x000000e8196c7211 */ /* 0x000fe400078010ff */
[-C--:B------:R-:W-:Y:S01]  /*60a0*/  LEA.HI.X.SX32 R35, R35, R233.reuse, 0x2, P5 ;  /* 0x000000e923237211 */ /* 0x080fe200028f16ff */
[----:B---3--:R-:W-:Y:S01]  /*60b0*/  IMAD.U32 R29, RZ, RZ, UR10 ;  /* 0x0000000aff1d7e24 */ /* 0x008fe2000f8e00ff */
[----:B------:R-:W-:Y:S01]  /*60c0*/  REDG.E.ADD.F32.FTZ.RN.STRONG.GPU desc[UR30][R100.64], R15 ;  /* 0x0000000f640079a6 */ /* 0x000fe2000c10f39e */
[-C--:B------:R-:W-:Y:S01]  /*60d0*/  LEA.HI.X.SX32 R107, R9, R233.reuse, 0x2, P3 ;  /* 0x000000e9096b7211 */ /* 0x080fe200018f16ff */
[----:B----4-:R-:W-:Y:S02]  /*60e0*/  IMAD.U32 R7, RZ, RZ, UR8 ;  /* 0x00000008ff077e24 */ /* 0x010fe4000f8e00ff */
[-C--:B------:R-:W-:Y:S01]  /*60f0*/  LEA.HI.X.SX32 R103, R29, R233.reuse, 0x2, P4 ;  /* 0x000000e91d677211 */ /* 0x080fe200020f16ff */
[----:B------:R-:W-:Y:S01]  /*6100*/  REDG.E.ADD.F32.FTZ.RN.STRONG.GPU desc[UR30][R34.64], R16 ;  /* 0x00000010220079a6 */ /* 0x000fe2000c10f39e */
[----:B------:R-:W-:Y:S02]  /*6110*/  ISETP.GT.AND P5, PT, R220, RZ, PT ;  /* 0x000000ffdc00720c */ /* 0x000fe40003fa4270 */
[----:B------:R-:W-:Y:S01]  /*6120*/  LEA.HI.X.SX32 R109, R7, R233, 0x2, P0 ;  /* 0x000000e9076d7211 */ /* 0x000fe200000f16ff */
[----:B------:R-:W-:Y:S01]  /*6130*/  REDG.E.ADD.F32.FTZ.RN.STRONG.GPU desc[UR30][R102.64], R17 ;  /* 0x00000011660079a6 */ /* 0x000fe2000c10f39e */
[----:B------:R-:W-:Y:S03]  /*6140*/  @P6 IADD3 R210, P3, R210, -0x100, RZ ;  /* 0xffffff00d2d26810 */ /* 0x000fe60007f7e0ff */
[----:B------:R-:W-:Y:S01]  /*6150*/  REDG.E.ADD.F32.FTZ.RN.STRONG.GPU desc[UR30][R106.64], R18 ;  /* 0x000000126a0079a6 */ /* 0x000fe2000c10f39e */
[----:B------:R-:W-:Y:S03]  /*6160*/  @P6 IADD3.X R211, R211, -0x1, RZ, P3, !PT ;  /* 0xffffffffd3d36810 */ /* 0x000fe60001ffe4ff */
        /* <DEDUP_REMOVED lines=44> */
[----:B------:R-:W-:Y:S01]  /*6430*/  @P6 IADD3 R5, P4, R228, -0x100, RZ ;  /* 0xffffff00e4056810 */ /* 0x000fe20007f9e0ff */
[C---:B----4-:R-:W-:Y:S05]  /*6440*/  HMMA.16816.F32 R72, R32.reuse, R24, R72 ;  /* 0x000000182048723c */ /* 0x050fea0000001848 */
[C---:B------:R-:W-:Y:S01]  /*6450*/  IADD3 R6, R180.reuse, -0x2000, RZ ;  /* 0xffffe000b4067810 */ /* 0x040fe20007ffe0ff */
[-C--:B------:R-:W-:Y:S05]  /*6460*/  HMMA.16816.F32 R76, R32, R26.reuse, R76 ;  /* 0x0000001a204c723c */ /* 0x080fea000000184c */
[----:B------:R-:W-:Y:S01]  /*6470*/  @P6 IADD3.X R4, R229, -0x1, RZ, P4, !PT ;  /* 0xffffffffe5046810 */ /* 0x000fe200027fe4ff */
[C---:B------:R-:W-:Y:S05]  /*6480*/  HMMA.16816.F32 R80, R12.reuse, R26, R80 ;  /* 0x0000001a0c50723c */ /* 0x040fea0000001850 */
[----:B------:R-:W-:Y:S01]  /*6490*/  @P0 VIADD R6, R180, 0x2000 ;  /* 0x00002000b4060836 */ /* 0x000fe20000000000 */
[-C--:B------:R-:W-:Y:S05]  /*64a0*/  HMMA.16816.F32 R84, R12, R28.reuse, R84 ;  /* 0x0000001c0c54723c */ /* 0x080fea0000001854 */
[----:B------:R-:W-:Y:S01]  /*64b0*/  IMAD.MOV.U32 R180, RZ, RZ, R6 ;  /* 0x000000ffffb47224 */ /* 0x000fe200078e0006 */
[C---:B------:R-:W-:Y:S05]  /*64c0*/  HMMA.16816.F32 R88, R32.reuse, R28, R88 ;  /* 0x0000001c2058723c */ /* 0x040fea0000001858 */
[----:B------:R-:W-:Y:S01]  /*64d0*/  @P6 IMAD.MOV.U32 R228, RZ, RZ, R5 ;  /* 0x000000ffffe46224 */ /* 0x000fe200078e0005 */
[-C--:B------:R-:W-:Y:S05]  /*64e0*/  HMMA.16816.F32 R92, R32, R30.reuse, R92 ;  /* 0x0000001e205c723c */ /* 0x080fea000000185c */
[----:B------:R-:W-:Y:S01]  /*64f0*/  @P6 IMAD.MOV.U32 R229, RZ, RZ, R4 ;  /* 0x000000ffffe56224 */ /* 0x000fe200078e0004 */
[----:B------:R-:W-:Y:S01]  /*6500*/  HMMA.16816.F32 R96, R12, R30, R96 ;  /* 0x0000001e0c60723c */ /* 0x000fe20000001860 */
[----:B------:R-:W-:Y:S11]  /*6510*/  @!UPT UIADD3 URZ, URZ, URZ, URZ ;  /* 0x0000003f3f3ff290 */ /* 0x000ff6000fffe03f */
[----:B------:R-:W-:Y:S01]  /*6520*/  @!UPT UIADD3 URZ, URZ, URZ, URZ ;  /* 0x0000003f3f3ff290 */ /* 0x000fe2000fffe03f */
[----:B------:R-:W-:Y:S11]  /*6530*/  @P5 BRA `(.L_x_824) ;  /* 0xffffffc400f05947 */ /* 0x000ff6000383ffff */
[----:B------:R-:W-:Y:S01]  /*6540*/  BAR.SYNC.DEFER_BLOCKING 0x0 ;  /* 0x0000000000007b1d */ /* 0x000fe20000010000 */
[----:B------:R-:W-:Y:S02]  /*6550*/  ISETP.NE.AND P0, PT, R222, -0x1, PT ;  /* 0xffffffffde00780c */ /* 0x000fe40003f05270 */
[----:B------:R-:W-:-:S03]  /*6560*/  SHF.R.S32.HI R11, RZ, 0x1f, R190 ;  /* 0x0000001fff0b7819 */ /* 0x000fc600000114be */
[----:B------:R-:W-:Y:S01]  /*6570*/  ULDC UR8, c[0x0][0x390] ;  /* 0x0000e40000087ab9 */ /* 0x000fe20000000800 */
[----:B------:R-:W-:Y:S01]  /*6580*/  ULDC UR9, c[0x0][0x38c] ;  /* 0x0000e30000097ab9 */ /* 0x000fe20000000800 */
        /* <DEDUP_REMOVED lines=46> */
[----:B------:R-:W-:Y:S01]  /*6870*/  F2FP.F16.F32.PACK_AB R85, R85, R84 ;  /* 0x000000545555723e */ /* 0x000fe200000000ff */
[----:B------:R1:W-:Y:S01]  /*6880*/  STS [R197], R68 ;  /* 0x00000044c5007388 */ /* 0x0003e20000000800 */
[----:B------:R-:W-:Y:S01]  /*6890*/  F2FP.F16.F32.PACK_AB R87, R87, R86 ;  /* 0x000000565757723e */ /* 0x000fe200000000ff */
[----:B------:R-:W-:Y:S01]  /*68a0*/  FMUL.FTZ R50, R50, UR9 ;  /* 0x0000000932327c20 */ /* 0x000fe20008410000 */
[----:B------:R-:W-:Y:S01]  /*68b0*/  FMUL.FTZ R51, R51, UR9 ;  /* 0x0000000933337c20 */ /* 0x000fe20008410000 */
[----:B------:R1:W-:Y:S01]  /*68c0*/  STS [R197+0x400], R70 ;  /* 0x00040046c5007388 */ /* 0x0003e20000000800 */
[----:B------:R-:W-:Y:S01]  /*68d0*/  F2FP.F16.F32.PACK_AB R96, R97, R96 ;  /* 0x000000606160723e */ /* 0x000fe200000000ff */
[----:B------:R-:W-:Y:S01]  /*68e0*/  FMUL.FTZ R40, R40, UR9 ;  /* 0x0000000928287c20 */ /* 0x000fe20008410000 */
[----:B------:R-:W-:Y:S01]  /*68f0*/  F2FP.F16.F32.PACK_AB R98, R99, R98 ;  /* 0x000000626362723e */ /* 0x000fe200000000ff */
[----:B------:R1:W-:Y:S01]  /*6900*/  STS [R204], R81 ;  /* 0x00000051cc007388 */ /* 0x0003e20000000800 */
[----:B------:R-:W-:Y:S01]  /*6910*/  FMUL.FTZ R41, R41, UR9 ;  /* 0x0000000929297c20 */ /* 0x000fe20008410000 */
[----:B------:R-:W-:Y:S01]  /*6920*/  FMUL.FTZ R42, R42, UR9 ;  /* 0x000000092a2a7c20 */ /* 0x000fe20008410000 */
[----:B------:R-:W-:Y:S01]  /*6930*/  FMUL.FTZ R43, R43, UR9 ;  /* 0x000000092b2b7c20 */ /* 0x000fe20008410000 */
[----:B------:R-:W-:Y:S01]  /*6940*/  F2FP.F16.F32.PACK_AB R89, R89, R88 ;  /* 0x000000585959723e */ /* 0x000fe200000000ff */
[----:B------:R1:W-:Y:S01]  /*6950*/  STS [R203], R82 ;  /* 0x00000052cb007388 */ /* 0x0003e20000000800 */
[----:B------:R-:W-:Y:S01]  /*6960*/  F2FP.F16.F32.PACK_AB R91, R91, R90 ;  /* 0x0000005a5b5b723e */ /* 0x000fe200000000ff */
[----:B------:R-:W-:Y:S01]  /*6970*/  FMUL.FTZ R44, R44, UR9 ;  /* 0x000000092c2c7c20 */ /* 0x000fe20008410000 */
[----:B------:R-:W-:Y:S01]  /*6980*/  FMUL.FTZ R45, R45, UR9 ;  /* 0x000000092d2d7c20 */ /* 0x000fe20008410000 */
[----:B------:R-:W-:Y:S01]  /*6990*/  FMUL.FTZ R46, R46, UR9 ;  /* 0x000000092e2e7c20 */ /* 0x000fe20008410000 */
[----:B------:R-:W-:Y:S01]  /*69a0*/  FMUL.FTZ R47, R47, UR9 ;  /* 0x000000092f2f7c20 */ /* 0x000fe20008410000 */
[----:B------:R-:W-:Y:S01]  /*69b0*/  F2FP.F16.F32.PACK_AB R92, R93, R92 ;  /* 0x0000005c5d5c723e */ /* 0x000fe200000000ff */
[----:B------:R1:W-:Y:S01]  /*69c0*/  STS [R197+0x2000], R72 ;  /* 0x00200048c5007388 */ /* 0x0003e20000000800 */
[----:B------:R-:W-:Y:S01]  /*69d0*/  F2FP.F16.F32.PACK_AB R94, R95, R94 ;  /* 0x0000005e5f5e723e */ /* 0x000fe200000000ff */
[----:B------:R-:W-:Y:S01]  /*69e0*/  FMUL.FTZ R52, R52, UR9 ;  /* 0x0000000934347c20 */ /* 0x000fe20008410000 */
[----:B------:R-:W-:Y:S01]  /*69f0*/  FMUL.FTZ R53, R53, UR9 ;  /* 0x0000000935357c20 */ /* 0x000fe20008410000 */
[----:B------:R1:W-:Y:S01]  /*6a00*/  STS [R197+0x2400], R74 ;  /* 0x0024004ac5007388 */ /* 0x0003e20000000800 */
        /* <DEDUP_REMOVED lines=11> */
[----:B------:R1:W-:Y:S01]  /*6ac0*/  STS [R202], R85 ;  /* 0x00000055ca007388 */ /* 0x0003e20000000800 */
[----:B------:R-:W2:Y:S01]  /*6ad0*/  @P0 LDC.64 R6, c[0x0][0x450] ;  /* 0x00011400ff060b82 */ /* 0x000ea20000000a00 */
[----:B------:R-:W-:Y:S01]  /*6ae0*/  FMUL.FTZ R56, R56, UR9 ;  /* 0x0000000938387c20 */ /* 0x000fe20008410000 */
[----:B------:R-:W-:Y:S01]  /*6af0*/  FMUL.FTZ R57, R57, UR9 ;  /* 0x0000000939397c20 */ /* 0x000fe20008410000 */
[----:B------:R1:W-:Y:S01]  /*6b00*/  STS [R202+0x400], R87 ;  /* 0x00040057ca007388 */ /* 0x0003e20000000800 */
[----:B------:R-:W-:Y:S01]  /*6b10*/  FMUL.FTZ R58, R58, UR9 ;  /* 0x000000093a3a7c20 */ /* 0x000fe20008410000 */
[----:B------:R-:W-:Y:S01]  /*6b20*/  FMUL.FTZ R59, R59, UR9 ;  /* 0x000000093b3b7c20 */ /* 0x000fe20008410000 */
[----:B------:R-:W-:Y:S01]  /*6b30*/  F2FP.F16.F32.PACK_AB R50, R51, R50 ;  /* 0x000000323332723e */ /* 0x000fe200000000ff */
[----:B------:R1:W-:Y:S01]  /*6b40*/  STS [R209], R96 ;  /* 0x00000060d1007388 */ /* 0x0003e20000000800 */
[----:B------:R-:W3:Y:S01]  /*6b50*/  @P0 LDC.64 R4, c[0x0][0x458] ;  /* 0x00011600ff040b82 */ /* 0x000ee20000000a00 */
[----:B------:R-:W-:Y:S01]  /*6b60*/  F2FP.F16.F32.PACK_AB R40, R41, R40 ;  /* 0x000000282928723e */ /* 0x000fe200000000ff */
[----:B------:R-:W-:Y:S01]  /*6b70*/  FMUL.FTZ R2, R60, UR9 ;  /* 0x000000093c027c20 */ /* 0x000fe20008410000 */
[----:B------:R1:W-:Y:S01]  /*6b80*/  STS [R209+0x400], R98 ;  /* 0x00040062d1007388 */ /* 0x0003e20000000800 */
[----:B------:R-:W-:Y:S01]  /*6b90*/  F2FP.F16.F32.PACK_AB R42, R43, R42 ;  /* 0x0000002a2b2a723e */ /* 0x000fe200000000ff */
[----:B------:R-:W-:Y:S01]  /*6ba0*/  FMUL.FTZ R61, R61, UR9 ;  /* 0x000000093d3d7c20 */ /* 0x000fe20008410000 */
[----:B------:R-:W-:Y:S01]  /*6bb0*/  F2FP.F16.F32.PACK_AB R45, R45, R44 ;  /* 0x0000002c2d2d723e */ /* 0x000fe200000000ff */
        /* <DEDUP_REMOVED lines=9> */
[----:B------:R-:W-:-:S02]  /*6c50*/  F2FP.F16.F32.PACK_AB R66, R67, R66 ;  /* 0x000000424342723e */ /* 0x000fc400000000ff */
[----:B------:R-:W-:Y:S01]  /*6c60*/  F2FP.F16.F32.PACK_AB R57, R57, R56 ;  /* 0x000000383939723e */ /* 0x000fe200000000ff */
[----:B------:R1:W-:Y:S01]  /*6c70*/  STS [R209+0x2400], R94 ;  /* 0x0024005ed1007388 */ /* 0x0003e20000000800 */
[----:B------:R-:W-:Y:S02]  /*6c80*/  F2FP.F16.F32.PACK_AB R59, R59, R58 ;  /* 0x0000003a3b3b723e */ /* 0x000fe400000000ff */
[CC--:B------:R-:W-:Y:S01]  /*6c90*/  @P0 IADD3 R0, R221.reuse, R222.reuse, RZ ;  /* 0x000000dedd000210 */ /* 0x0c0fe20007ffe0ff */
[----:B------:R1:W-:Y:S01]  /*6ca0*/  STS [R197+0x4000], R36 ;  /* 0x00400024c5007388 */ /* 0x0003e20000000800 */
[----:B------:R-:W-:Y:S02]  /*6cb0*/  @P0 IADD3 R28, R221, R222, RZ ;  /* 0x000000dedd1c0210 */ /* 0x000fe40007ffe0ff */
[----:B------:R-:W-:Y:S01]  /*6cc0*/  F2FP.F16.F32.PACK_AB R2, R61, R2 ;  /* 0x000000023d02723e */ /* 0x000fe200000000ff */
[----:B------:R1:W-:Y:S01]  /*6cd0*/  STS [R197+0x4400], R38 ;  /* 0x00440026c5007388 */ /* 0x0003e20000000800 */
[C---:B--2---:R-:W-:Y:S01]  /*6ce0*/  @P0 IMAD R24, R0.reuse, R7, RZ ;  /* 0x0000000700180224 */ /* 0x044fe200078e02ff */
[----:B------:R-:W-:Y:S01]  /*6cf0*/  F2FP.F16.F32.PACK_AB R32, R63, R32 ;  /* 0x000000203f20723e */ /* 0x000fe200000000ff */
[----:B------:R-:W-:Y:S01]  /*6d00*/  @P0 IMAD.WIDE.U32 R26, R0, R6, RZ ;  /* 0x00000006001a0225 */ /* 0x000fe200078e00ff */
[----:B------:R1:W-:Y:S03]  /*6d10*/  STS [R204+0x4000], R49 ;  /* 0x00400031cc007388 */ /* 0x0003e60000000800 */
[C---:B---3--:R-:W-:Y:S01]  /*6d20*/  @P0 IMAD R0, R28.reuse, R5, RZ ;  /* 0x000000051c000224 */ /* 0x048fe200078e02ff */
[----:B------:R1:W-:Y:S01]  /*6d30*/  STS [R203+0x4000], R50 ;  /* 0x00400032cb007388 */ /* 0x0003e20000000800 */
[----:B------:R-:W-:Y:S01]  /*6d40*/  @P0 IMAD.WIDE.U32 R28, R28, R4, RZ ;  /* 0x000000041c1c0225 */ /* 0x000fe200078e00ff */
[----:B------:R-:W-:-:S02]  /*6d50*/  @P0 IADD3 R24, R27, R24, RZ ;  /* 0x000000181b180210 */ /* 0x000fc40007ffe0ff */
[----:B------:R1:W-:Y:S02]  /*6d60*/  STS [R197+0x6000], R40 ;  /* 0x00600028c5007388 */ /* 0x0003e40000000800 */
[----:B------:R-:W-:Y:S02]  /*6d70*/  @P0 IADD3 R0, R29, R0, RZ ;  /* 0x000000001d000210 */ /* 0x000fe40007ffe0ff */
        /* <DEDUP_REMOVED lines=21> */
.L_x_825:
        /* <DEDUP_REMOVED lines=12> */
.L_x_826:
[----:B------:R2:W-:Y:S01]  /*6f90*/  STS [R209+0x6000], R2 ;  /* 0x00600002d1007388 */ /* 0x0005e20000000800 */
[C---:B------:R-:W-:Y:S01]  /*6fa0*/  IMAD.SHL.U32 R30, R198.reuse, 0x80, RZ ;  /* 0x00000080c61e7824 */ /* 0x040fe200078e00ff */
[----:B------:R-:W-:Y:S01]  /*6fb0*/  SHF.R.S32.HI R35, RZ, 0x1f, R200 ;  /* 0x0000001fff237819 */ /* 0x000fe200000114c8 */
[----:B------:R-:W-:Y:S01]  /*6fc0*/  IMAD R219, R198, -0x80, R219 ;  /* 0xffffff80c6db7824 */ /* 0x000fe200078e02db */
[----:B------:R3:W-:Y:S01]  /*6fd0*/  STS [R209+0x6400], R32 ;  /* 0x00640020d1007388 */ /* 0x0007e20000000800 */
[----:B------:R-:W-:Y:S01]  /*6fe0*/  MOV R34, R200 ;  /* 0x000000c800227202 */ /* 0x000fe20000000f00 */
[----:B------:R-:W-:Y:S01]  /*6ff0*/  ULDC.64 UR8, c[0x0][0x468] ;  /* 0x00011a0000087ab9 */ /* 0x000fe20000000a00 */
[----:B------:R-:W-:Y:S01]  /*7000*/  SHF.R.S32.HI R31, RZ, 0x1f, R30 ;  /* 0x0000001fff1f7819 */ /* 0x000fe2000001141e */
[----:B------:R-:W-:Y:S01]  /*7010*/  BAR.SYNC.DEFER_BLOCKING 0x0 ;  /* 0x0000000000007b1d */ /* 0x000fe20000010000 */
[----:B------:R-:W-:Y:S02]  /*7020*/  ISETP.GE.AND P4, PT, R196, R219, PT ;  /* 0x000000dbc400720c */ /* 0x000fe40003f86270 */
[----:B------:R-:W-:Y:S01]  /*7030*/  SHF.R.S32.HI R29, RZ, 0x1f, R196 ;  /* 0x0000001fff1d7819 */ /* 0x000fe200000114c4 */
[----:B------:R-:W-:-:S02]  /*7040*/  IMAD R25, R31, R6, RZ ;  /* 0x000000061f197224 */ /* 0x000fc400078e02ff */
[----:B------:R-:W-:Y:S02]  /*7050*/  BSSY B0, `(.L_x_827) ;  /* 0x0000020000007945 */ /* 0x000fe40003800000 */
[----:B------:R-:W-:Y:S02]  /*7060*/  IMAD R25, R30, R7, R25 ;  /* 0x000000071e197224 */ /* 0x000fe400078e0219 */
[----:B--2---:R-:W-:Y:S02]  /*7070*/  VIADD R2, R196, 0x20 ;  /* 0x00000020c4027836 */ /* 0x004fe40000000000 */
[----:B---3--:R-:W-:-:S03]  /*7080*/  IMAD.WIDE.U32 R32, R30, R6, R34 ;  /* 0x000000061e207225 */ /* 0x008fc600078e0022 */
[----:B------:R-:W-:Y:S01]  /*7090*/  ISETP.GE.AND P3, PT, R2, R219, PT ;  /* 0x000000db0200720c */ /* 0x000fe20003f66270 */
[----:B------:R2:W3:Y:S01]  /*70a0*/  LDS.128 R20, [R115+0x7000] ;  /* 0x0070000073147984 */ /* 0x0004e20000000c00 */
[----:B------:R-:W-:Y:S02]  /*70b0*/  SHF.R.S32.HI R2, RZ, 0x1f, R189 ;  /* 0x0000001fff027819 */ /* 0x000fe400000114bd */
[----:B-1----:R-:W-:Y:S01]  /*70c0*/  IADD3 R36, P0, R26, R32, RZ ;  /* 0x000000201a247210 */ /* 0x002fe20007f1e0ff */
[----:B------:R2:W1:Y:S01]  /*70d0*/  LDS.128 R16, [R115+0xb000] ;  /* 0x00b0000073107984 */ /* 0x0004620000000c00 */
[C---:B------:R-:W-:Y:S01]  /*70e0*/  VIADD R32, R196.reuse, 0x40 ;  /* 0x00000040c4207836 */ /* 0x040fe20000000000 */
[----:B------:R-:W-:Y:S02]  /*70f0*/  IADD3 R26, R196, 0x60, RZ ;  /* 0x00000060c41a7810 */ /* 0x000fe40007ffe0ff */
[----:B------:R2:W4:Y:S01]  /*7100*/  LDS.128 R12, [R115+0xc000] ;  /* 0x00c00000730c7984 */ /* 0x0005220000000c00 */
[----:B------:R-:W-:Y:S01]  /*7110*/  IADD3.X R37, R24, R33, R25, P0, !PT ;  /* 0x0000002118257210 */ /* 0x000fe200007fe419 */
[----:B------:R-:W-:Y:S01]  /*7120*/  IMAD R24, R2, UR8, RZ ;  /* 0x0000000802187c24 */ /* 0x000fe2000f8e02ff */
[-C--:B------:R-:W-:Y:S01]  /*7130*/  ISETP.GE.AND P2, PT, R32, R219.reuse, PT ;  /* 0x000000db2000720c */ /* 0x080fe20003f46270 */
[----:B------:R2:W1:Y:S01]  /*7140*/  LDS.128 R8, [R115+0xd000] ;  /* 0x00d0000073087984 */ /* 0x0004620000000c00 */
[----:B------:R-:W-:Y:S01]  /*7150*/  ISETP.GE.AND P1, PT, R26, R219, PT ;  /* 0x000000db1a00720c */ /* 0x000fe20003f26270 */
[----:B------:R-:W-:-:S02]  /*7160*/  IMAD R33, R189, UR9, R24 ;  /* 0x00000009bd217c24 */ /* 0x000fc4000f8e0218 */
[----:B------:R-:W-:-:S04]  /*7170*/  IMAD.WIDE.U32 R36, R189, UR8, R36 ;  /* 0x00000008bd247c25 */ /* 0x000fc8000f8e0024 */
[----:B------:R-:W-:Y:S01]  /*7180*/  IMAD.IADD R33, R37, 0x1, R33 ;  /* 0x0000000125217824 */ /* 0x000fe200078e0221 */
        /* <DEDUP_REMOVED lines=12> */
.L_x_828:
[----:B------:R-:W-:Y:S05]  /*7250*/  BSYNC B0 ;  /* 0x0000000000007941 */ /* 0x000fea0003800000 */
.L_x_827:
[----:B------:R-:W-:Y:S04]  /*7260*/  BSSY B0, `(.L_x_829) ;  /* 0x000000d000007945 */ /* 0x000fe80003800000 */
[----:B------:R-:W-:Y:S05]  /*7270*/  @P3 BRA `(.L_x_830) ;  /* 0x00000000002c3947 */ /* 0x000fea0003800000 */
[----:B--2---:R-:W-:Y:S01]  /*7280*/  IADD3 R24, P0, R196, 0x20, RZ ;  /* 0x00000020c4187810 */ /* 0x004fe20007f1e0ff */
[----:B------:R-:W-:Y:S01]  /*7290*/  ULDC.64 UR8, c[0x0][0x3f0] ;  /* 0x0000fc0000087ab9 */ /* 0x000fe20000000a00 */
[----:B------:R-:W-:Y:S02]  /*72a0*/  MOV R32, R36 ;  /* 0x0000002400207202 */ /* 0x000fe40000000f00 */
[----:B------:R-:W-:-:S03]  /*72b0*/  IADD3.X R25, RZ, R29, RZ, P0, !PT ;  /* 0x0000001dff197210 */ /* 0x000fc600007fe4ff */
[----:B------:R-:W-:-:S04]  /*72c0*/  IMAD.WIDE.U32 R26, R24, R6, R32 ;  /* 0x00000006181a7225 */ /* 0x000fc800078e0020 */
[----:B------:R-:W-:-:S04]  /*72d0*/  IMAD R25, R25, R6, RZ ;  /* 0x0000000619197224 */ /* 0x000fc800078e02ff */
[----:B------:R-:W-:Y:S01]  /*72e0*/  IMAD R25, R24, R7, R25 ;  /* 0x0000000718197224 */ /* 0x000fe200078e0219 */
[----:B------:R-:W-:-:S04]  /*72f0*/  LEA R24, P0, R26, UR8, 0x1 ;  /* 0x000000081a187c11 */ /* 0x000fc8000f8008ff */
[----:B------:R-:W-:-:S04]  /*7300*/  IADD3 R25, R27, R25, RZ ;  /* 0x000000191b197210 */ /* 0x000fc80007ffe0ff */
[----:B------:R-:W-:-:S05]  /*7310*/  LEA.HI.X R25, R26, UR9, R25, 0x1, P0 ;  /* 0x000000091a197c11 */ /* 0x000fca00080f0c19 */
[----:B---3--:R2:W-:Y:S02]  /*7320*/  STG.E.128 desc[UR30][R24.64], R20 ;  /* 0x0000001418007986 */ /* 0x0085e4000c101d1e */
.L_x_830:
[----:B------:R-:W-:Y:S05]  /*7330*/  BSYNC B0 ;  /* 0x0000000000007941 */ /* 0x000fea0003800000 */
.L_x_829:
[----:B--23--:R2:W3:Y:S01]  /*7340*/  LDS.128 R20, [R115+0x8000] ;  /* 0x0080000073147984 */ /* 0x00c4e20000000c00 */
[----:B------:R-:W-:Y:S04]  /*7350*/  BSSY B0, `(.L_x_831) ;  /* 0x000000d000007945 */ /* 0x000fe80003800000 */
[----:B------:R-:W-:Y:S05]  /*7360*/  @P2 BRA `(.L_x_832) ;  /* 0x00000000002c2947 */ /* 0x000fea0003800000 */
[----:B------:R-:W-:Y:S01]  /*7370*/  IADD3 R24, P0, R196, 0x40, RZ ;  /* 0x00000040c4187810 */ /* 0x000fe20007f1e0ff */
        /* <DEDUP_REMOVED lines=10> */
.L_x_832:
[----:B------:R-:W-:Y:S05]  /*7420*/  BSYNC B0 ;  /* 0x0000000000007941 */ /* 0x000fea0003800000 */
.L_x_831:
[----:B---3--:R3:W1:Y:S01]  /*7430*/  LDS.128 R20, [R115+0x9000] ;  /* 0x0090000073147984 */ /* 0x0086620000000c00 */
[----:B------:R-:W-:Y:S04]  /*7440*/  BSSY B0, `(.L_x_833) ;  /* 0x000000d000007945 */ /* 0x000fe80003800000 */
        /* <DEDUP_REMOVED lines=11> */
[----:B-1----:R1:W-:Y:S02]  /*7500*/  STG.E.128 desc[UR30][R6.64], R20 ;  /* 0x0000001406007986 */ /* 0x0023e4000c101d1e */
.L_x_834:
[----:B------:R-:W-:Y:S05]  /*7510*/  BSYNC B0 ;  /* 0x0000000000007941 */ /* 0x000fea0003800000 */
.L_x_833:
[----:B-1----:R1:W1:Y:S01]  /*7520*/  LDS.128 R20, [R115+0xa000] ;  /* 0x00a0000073147984 */ /* 0x0022620000000c00 */
[-C--:B------:R-:W-:Y:S01]  /*7530*/  IMAD.WIDE.U32 R34, R30, R4.reuse, R34 ;  /* 0x000000041e227225 */ /* 0x080fe200078e0022 */
        /* <DEDUP_REMOVED lines=20> */
.L_x_836:
[----:B------:R-:W-:Y:S05]  /*7680*/  BSYNC B0 ;  /* 0x0000000000007941 */ /* 0x000fea0003800000 */
.L_x_835:
        /* <DEDUP_REMOVED lines=12> */
[----:B------:R1:W-:Y:S02]  /*7750*/  STG.E.128 desc[UR30][R20.64], R16 ;  /* 0x0000001014007986 */ /* 0x0003e4000c101d1e */
.L_x_838:
[----:B------:R-:W-:Y:S05]  /*7760*/  BSYNC B0 ;  /* 0x0000000000007941 */ /* 0x000fea0003800000 */
.L_x_837:
        /* <DEDUP_REMOVED lines=13> */
.L_x_840:
[----:B------:R-:W-:Y:S05]  /*7840*/  BSYNC B0 ;  /* 0x0000000000007941 */ /* 0x000fea0003800000 */
.L_x_839:
        /* <DEDUP_REMOVED lines=13> */
.L_x_821:
[----:B------:R-:W-:Y:S01]  /*7920*/  ISETP.NE.AND P0, PT, R222, -0x1, PT ;  /* 0xffffffffde00780c */ /* 0x000fe20003f05270 */
[C---:B------:R-:W-:Y:S01]  /*7930*/  IMAD.SHL.U32 R11, R198.reuse, 0x80, RZ ;  /* 0x00000080c60b7824 */ /* 0x040fe200078e00ff */
[----:B------:R-:W-:Y:S01]  /*7940*/  SHF.R.S32.HI R15, RZ, 0x1f, R190 ;  /* 0x0000001fff0f7819 */ /* 0x000fe200000114be */
[----:B------:R-:W-:-:S10]  /*7950*/  IMAD R219, R198, -0x80, R219 ;  /* 0xffffff80c6db7824 */ /* 0x000fd400078e02db */
        /* <DEDUP_REMOVED lines=25> */
.L_x_842:
        /* <DEDUP_REMOVED lines=13> */
.L_x_843:
[C---:B------:R-:W-:Y:S01]  /*7bc0*/  VIADD R8, R196.reuse, 0x20 ;  /* 0x00000020c4087836 */ /* 0x040fe20000000000 */
[-C--:B------:R-:W-:Y:S01]  /*7bd0*/  ISETP.GE.AND P4, PT, R196, R219.reuse, PT ;  /* 0x000000dbc400720c */ /* 0x080fe20003f86270 */
[-C--:B------:R-:W-:Y:S01]  /*7be0*/  IMAD R16, R13, R6.reuse, RZ ;  /* 0x000000060d107224 */ /* 0x080fe200078e02ff */
[----:B------:R-:W-:Y:S01]  /*7bf0*/  ULDC.64 UR8, c[0x0][0x468] ;  /* 0x00011a0000087ab9 */ /* 0x000fe20000000a00 */
[C---:B------:R-:W-:Y:S01]  /*7c00*/  IMAD.WIDE.U32 R14, R11.reuse, R6, R200 ;  /* 0x000000060b0e7225 */ /* 0x040fe200078e00c8 */
[----:B------:R-:W-:Y:S01]  /*7c10*/  ISETP.GE.AND P3, PT, R8, R219, PT ;  /* 0x000000db0800720c */ /* 0x000fe20003f66270 */
[----:B------:R-:W-:Y:S01]  /*7c20*/  BSSY B0, `(.L_x_844) ;  /* 0x0000018000007945 */ /* 0x000fe20003800000 */
[----:B------:R-:W-:Y:S01]  /*7c30*/  SHF.R.S32.HI R8, RZ, 0x1f, R189 ;  /* 0x0000001fff087819 */ /* 0x000fe200000114bd */
[----:B------:R-:W-:Y:S01]  /*7c40*/  IMAD R9, R11, R7, R16 ;  /* 0x000000070b097224 */ /* 0x000fe200078e0210 */
[----:B------:R-:W-:Y:S01]  /*7c50*/  IADD3 R18, P0, R12, R14, RZ ;  /* 0x0000000e0c127210 */ /* 0x000fe20007f1e0ff */
[C---:B------:R-:W-:Y:S01]  /*7c60*/  VIADD R14, R196.reuse, 0x40 ;  /* 0x00000040c40e7836 */ /* 0x040fe20000000000 */
[----:B------:R-:W-:-:S02]  /*7c70*/  IADD3 R12, R196, 0x60, RZ ;  /* 0x00000060c40c7810 */ /* 0x000fc40007ffe0ff */
[----:B------:R-:W-:Y:S01]  /*7c80*/  IADD3.X R19, R10, R15, R9, P0, !PT ;  /* 0x0000000f0a137210 */ /* 0x000fe200007fe409 */
[----:B------:R-:W-:Y:S01]  /*7c90*/  IMAD R10, R8, UR8, RZ ;  /* 0x00000008080a7c24 */ /* 0x000fe2000f8e02ff */
[-C--:B------:R-:W-:Y:S02]  /*7ca0*/  ISETP.GE.AND P2, PT, R14, R219.reuse, PT ;  /* 0x000000db0e00720c */ /* 0x080fe40003f46270 */
[----:B------:R-:W-:Y:S01]  /*7cb0*/  ISETP.GE.AND P1, PT, R12, R219, PT ;  /* 0x000000db0c00720c */ /* 0x000fe20003f26270 */
[C---:B------:R-:W-:Y:S01]  /*7cc0*/  IMAD R17, R189.reuse, UR9, R10 ;  /* 0x00000009bd117c24 */ /* 0x040fe2000f8e020a */
[----:B------:R-:W-:Y:S01]  /*7cd0*/  SHF.R.S32.HI R9, RZ, 0x1f, R196 ;  /* 0x0000001fff097819 */ /* 0x000fe200000114c4 */
        /* <DEDUP_REMOVED lines=12> */
.L_x_845:
[----:B------:R-:W-:Y:S05]  /*7da0*/  BSYNC B0 ;  /* 0x0000000000007941 */ /* 0x000fea0003800000 */
.L_x_844:
        /* <DEDUP_REMOVED lines=13> */
.L_x_847:
[----:B------:R-:W-:Y:S05]  /*7e80*/  BSYNC B0 ;  /* 0x0000000000007941 */ /* 0x000fea0003800000 */
.L_x_846:
        /* <DEDUP_REMOVED lines=13> */
.L_x_849:
[----:B------:R-:W-:Y:S05]  /*7f60*/  BSYNC B0 ;  /* 0x0000000000007941 */ /* 0x000fea0003800000 */
.L_x_848:
        /* <DEDUP_REMOVED lines=13> */
.L_x_851:
[----:B------:R-:W-:Y:S05]  /*8040*/  BSYNC B0 ;  /* 0x0000000000007941 */ /* 0x000fea0003800000 */
.L_x_850:
        /* <DEDUP_REMOVED lines=21> */
.L_x_853:
[----:B------:R-:W-:Y:S05]  /*81a0*/  BSYNC B0 ;  /* 0x0000000000007941 */ /* 0x000fea0003800000 */
.L_x_852:
        /* <DEDUP_REMOVED lines=13> */
.L_x_855:
[----:B------:R-:W-:Y:S05]  /*8280*/  BSYNC B0 ;  /* 0x0000000000007941 */ /* 0x000fea0003800000 */
.L_x_854:
        /* <DEDUP_REMOVED lines=13> */
.L_x_857:
[----:B------:R-:W-:Y:S05]  /*8360*/  BSYNC B0 ;  /* 0x0000000000007941 */ /* 0x000fea0003800000 */
.L_x_856:
        /* <DEDUP_REMOVED lines=12> */
.L_x_841:
[----:B------:R-:W-:Y:S05]  /*8430*/  BSYNC B1 ;  /* 0x0000000000017941 */ /* 0x000fea0003800000 */
.L_x_816:
[----:B-1----:R-:W1:Y:S02]  /*8440*/  LDC R5, c[0x0][0xc] ;  /* 0x00000300ff057b82 */ /* 0x002e640000000800 */
[----:B-1----:R-:W-:-:S04]  /*8450*/  IADD3 R198, R5, R198, RZ ;  /* 0x000000c605c67210 */ /* 0x002fc80007ffe0ff */
[----:B------:R-:W-:-:S13]  /*8460*/  ISETP.GE.AND P0, PT, R198, UR7, PT ;  /* 0x00000007c6007c0c */ /* 0x000fda000bf06270 */
[----:B------:R-:W-:Y:S05]  /*8470*/  @P0 BRA `(.L_x_858) ;  /* 0x0000000000040947 */ /* 0x000fea0003800000 */
[----:B------:R-:W-:Y:S05]  /*8480*/  BRA `(.L_x_859) ;  /* 0xffffff8400207947 */ /* 0x000fea000383ffff */
.L_x_858:
[----:B------:R-:W-:Y:S05]  /*8490*/  EXIT ;  /* 0x000000000000794d */ /* 0x000fea0003800000 */
.L_x_860:
        /* <DEDUP_REMOVED lines=14> */
.L_x_2470:


//--------------------- .text._ZN5flash44flash_bwd_dq_dk_dv_loop_seqk_parallel_kernelI23Flash_bwd_kernel_traitsILi64ELi64ELi128ELi8ELi2ELi4ELi4ELb1ELb0EN7cutlass6half_tE19Flash_kernel_traitsILi64ELi64ELi128ELi8ES3_EELb0ELb0ELb0ELb0ELb0ELb1ELb1EEEvNS_16Flash_bwd_paramsE --------------------------
	.section	.text._ZN5flash44flash_bwd_dq_dk_dv_loop_seqk_parallel_kernelI23Flash_bwd_kernel_traitsILi64ELi64ELi128ELi8ELi2ELi4ELi4ELb1ELb0EN7cutlass6half_tE19Flash_kernel_traitsILi64ELi64ELi128ELi8ES3_EELb0ELb0ELb0ELb0ELb0ELb1ELb1EEEvNS_16Flash_bwd_paramsE,"ax",@progbits
	.align	128
        .global         _ZN5flash44flash_bwd_dq_dk_dv_loop_seqk_parallel_kernelI23Flash_bwd_kernel_traitsILi64ELi64ELi128ELi8ELi2ELi4ELi4ELb1ELb0EN7cutlass6half_tE19Flash_kernel_traitsILi64ELi64ELi128ELi8ES3_EELb0ELb0ELb0ELb0ELb0ELb1ELb1EEEvNS_16Flash_bwd_paramsE
        .type           _ZN5flash44flash_bwd_dq_dk_dv_loop_seqk_parallel_kernelI23Flash_bwd_kernel_traitsILi64ELi64ELi128ELi8ELi2ELi4ELi4ELb1ELb0EN7cutlass6half_tE19Flash_kernel_traitsILi64ELi64ELi128ELi8ES3_EELb0ELb0ELb0ELb0ELb0ELb1ELb1EEEvNS_16Flash_bwd_paramsE,@function
        .size           _ZN5flash44flash_bwd_dq_dk_dv_loop_seqk_parallel_kernelI23Flash_bwd_kernel_traitsILi64ELi64ELi128ELi8ELi2ELi4ELi4ELb1ELb0EN7cutlass6half_tE19Flash_kernel_traitsILi64ELi64ELi128ELi8ES3_EELb0ELb0ELb0ELb0ELb0ELb1ELb1EEEvNS_16Flash_bwd_paramsE,(.L_x_2471 - _ZN5flash44flash_bwd_dq_dk_dv_loop_seqk_parallel_kernelI23Flash_bwd_kernel_traitsILi64ELi64ELi128ELi8ELi2ELi4ELi4ELb1ELb0EN7cutlass6half_tE19Flash_kernel_traitsILi64ELi64ELi128ELi8ES3_EELb0ELb0ELb0ELb0ELb0ELb1ELb1EEEvNS_16Flash_bwd_paramsE)
        .other          _ZN5flash44flash_bwd_dq_dk_dv_loop_seqk_parallel_kernelI23Flash_bwd_kernel_traitsILi64ELi64ELi128ELi8ELi2ELi4ELi4ELb1ELb0EN7cutlass6half_tE19Flash_kernel_traitsILi64ELi64ELi128ELi8ES3_EELb0ELb0ELb0ELb0ELb0ELb1ELb1EEEvNS_16Flash_bwd_paramsE,@"STO_CUDA_ENTRY STV_DEFAULT"
_ZN5flash44flash_bwd_dq_dk_dv_loop_seqk_parallel_kernelI23Flash_bwd_kernel_traitsILi64ELi64ELi128ELi8ELi2ELi4ELi4ELb1ELb0EN7cutlass6half_tE19Flash_kernel_traitsILi64ELi64ELi128ELi8ES3_EELb0ELb0ELb0ELb0ELb0ELb1ELb1EEEvNS_16Flash_bwd_paramsE:
.text._ZN5flash44flash_bwd_dq_dk_dv_loop_seqk_parallel_kernelI23Flash_bwd_kernel_traitsILi64ELi64ELi128ELi8ELi2ELi4ELi4ELb1ELb0EN7cutlass6half_tE19Flash_kernel_traitsILi64ELi64ELi128ELi8ES3_EELb0ELb0ELb0ELb0ELb0ELb1ELb1EEEvNS_16Flash_bwd_paramsE:
[----:B------:R-:W-:Y:S08]  /*0000*/  LDC R1, c[0x0][0x28] ;  /* 0x00000a00ff017b82 */ /* 0x000ff00000000800 */
[----:B------:R-:W1:Y:S01]  /*0010*/  S2UR UR30, SR_CTAID.X ;  /* 0x00000000001e79c3 */ /* 0x000e620000002500 */
[----:B------:R-:W-:Y:S02]  /*0020*/  ULDC UR4, c[0x0][0x2c8] ;  /* 0x0000b20000047ab9 */ /* 0x000fe40000000800 */
[----:B------:R-:W-:-:S04]  /*0030*/  UIADD3 UR5, UR4, 0x7f, URZ ;  /* 0x0000007f04057890 */ /* 0x000fc8000fffe03f */
[----:B------:R-:W-:-:S04]  /*0040*/  USHF.R.S32.HI UR4, URZ, 0x1f, UR5 ;  /* 0x0000001f3f047899 */ /* 0x000fc80008011405 */
[----:B------:R-:W-:-:S04]  /*0050*/  ULEA.HI UR4, UR4, UR5, URZ, 0x7 ;  /* 0x0000000504047291 */ /* 0x000fc8000f8f383f */
[----:B------:R-:W-:-:S06]  /*0060*/  USHF.R.S32.HI UR6, URZ, 0x7, UR4 ;  /* 0x000000073f067899 */ /* 0x000fcc0008011404 */
[----:B------:R-:W-:Y:S01]  /*0070*/  MOV R249, UR6 ;  /* 0x0000000600f97c02 */ /* 0x000fe20008000f00 */
        /* <DEDUP_REMOVED lines=9> */
[----:B------:R-:W3:Y:S08]  /*0110*/  S2UR UR56, SR_CTAID.Z ;  /* 0x00000000003879c3 */ /* 0x000ef00000002700 */
[----:B------:R-:W4:Y:S01]  /*0120*/  S2UR UR44, SR_CTAID.Y ;  /* 0x00000000002c79c3 */ /* 0x000f220000002600 */
[----:B--2---:R-:W-:Y:S01]  /*0130*/  ULEA UR4, UR4, UR5, 0x18 ;  /* 0x0000000504047291 */ /* 0x004fe2000f8ec03f */
[----:B-1----:R-:W-:Y:S01]  /*0140*/  SHF.R.S32.HI R18, RZ, 0x1f, R16 ;  /* 0x0000001fff127819 */ /* 0x002fe20000011410 */
[----:B------:R-:W-:Y:S01]  /*0150*/  IMAD.SHL.U32 R242, R16, 0x2, RZ ;  /* 0x0000000210f27824 */ /* 0x000fe200078e00ff */
[----:B---3--:R-:W-:-:S02]  /*0160*/  USHF.R.S32.HI UR6, URZ, 0x1f, UR56 ;  /* 0x0000001f3f067899 */ /* 0x008fc40008011438 */
[CC--:B------:R-:W-:Y:S01]  /*0170*/  LEA.HI R4, R18.reuse, R16.reuse, RZ, 0x5 ;  /* 0x0000001012047211 */ /* 0x0c0fe200078f28ff */
[----:B------:R-:W-:Y:S01]  /*0180*/  USHF.R.S32.HI UR7, URZ, 0x1f, UR56 ;  /* 0x0000001f3f077899 */ /* 0x000fe20008011438 */
[----:B------:R-:W-:Y:S02]  /*0190*/  LEA.HI R6, R18, R16, RZ, 0x4 ;  /* 0x0000001012067211 */ /* 0x000fe400078f20ff */
[--C-:B------:R-:W-:Y:S01]  /*01a0*/  SHF.R.S32.HI R5, RZ, 0x5, R4.reuse ;  /* 0x00000005ff057819 */ /* 0x100fe20000011404 */
[----:B----4-:R-:W-:Y:S01]  /*01b0*/  USHF.L.U32 UR5, UR44, 0x7, URZ ;  /* 0x000000072c057899 */ /* 0x010fe2000800063f */
[----:B------:R-:W-:Y:S01]  /*01c0*/  SHF.R.S32.HI R0, RZ, 0x1f, R4 ;  /* 0x0000001fff007819 */ /* 0x000fe20000011404 */
[----:B------:R-:W-:Y:S01]  /*01d0*/  IMAD.U32 R251, RZ, RZ, UR7 ;  /* 0x00000007fffb7e24 */ /* 0x000fe2000f8e00ff */
[----:B------:R-:W-:Y:S02]  /*01e0*/  SHF.R.S32.HI R7, RZ, 0x4, R6 ;  /* 0x00000004ff077819 */ /* 0x000fe40000011406 */
[----:B------:R-:W-:-:S02]  /*01f0*/  LEA.HI R0, R0, R5, RZ, 0x2 ;  /* 0x0000000500007211 */ /* 0x000fc400078f10ff */
[----:B------:R-:W-:Y:S02]  /*0200*/  LEA.HI R2, R6, R7, RZ, 0x1 ;  /* 0x0000000706027211 */ /* 0x000fe400078f08ff */
[----:B------:R-:W-:Y:S02]  /*0210*/  LEA.HI R3, R4, R5, RZ, 0x1 ;  /* 0x0000000504037211 */ /* 0x000fe400078f08ff */
[----:B------:R-:W-:Y:S02]  /*0220*/  LOP3.LUT R0, R0, 0xfffffffc, RZ, 0xc0, !PT ;  /* 0xfffffffc00007812 */ /* 0x000fe400078ec0ff */
[----:B------:R-:W-:Y:S02]  /*0230*/  LOP3.LUT R2, R2, 0xfffffffe, RZ, 0xc0, !PT ;  /* 0xfffffffe02027812 */ /* 0x000fe400078ec0ff */
[----:B------:R-:W-:Y:S01]  /*0240*/  LOP3.LUT R3, R3, 0xfffffffe, RZ, 0xc0, !PT ;  /* 0xfffffffe03037812 */ /* 0x000fe200078ec0ff */
[----:B------:R-:W-:Y:S01]  /*0250*/  IMAD.IADD R174, R5, 0x1, -R0 ;  /* 0x0000000105ae7824 */ /* 0x000fe200078e0a00 */
[CC--:B------:R-:W-:Y:S01]  /*0260*/  LEA.HI R19, R18.reuse, R16.reuse, RZ, 0x2 ;  /* 0x0000001012137211 */ /* 0x0c0fe200078f10ff */
[----:B------:R-:W-:Y:S01]  /*0270*/  IMAD.IADD R13, R7, 0x1, -R2 ;  /* 0x00000001070d7824 */ /* 0x000fe200078e0a02 */
[----:B------:R-:W-:Y:S01]  /*0280*/  LEA.HI R14, R18, R16, RZ, 0x3 ;  /* 0x00000010120e7211 */ /* 0x000fe200078f18ff */
[----:B------:R-:W-:Y:S01]  /*0290*/  IMAD.IADD R15, R5, 0x1, -R3 ;  /* 0x00000001050f7824 */ /* 0x000fe200078e0a03 */
[----:B------:R-:W-:-:S02]  /*02a0*/  LOP3.LUT R0, R4, 0xffffffe0, RZ, 0xc0, !PT ;  /* 0xffffffe004007812 */ /* 0x000fc400078ec0ff */
[--C-:B------:R-:W-:Y:S02]  /*02b0*/  SHF.R.S32.HI R11, RZ, 0x2, R19.reuse ;  /* 0x00000002ff0b7819 */ /* 0x100fe40000011413 */
[----:B------:R-:W-:Y:S02]  /*02c0*/  SHF.R.S32.HI R2, RZ, 0x1f, R19 ;  /* 0x0000001fff027819 */ /* 0x000fe40000011413 */
[----:B------:R-:W-:Y:S02]  /*02d0*/  SHF.R.S32.HI R3, RZ, 0x3, R14 ;  /* 0x00000003ff037819 */ /* 0x000fe4000001140e */
[----:B------:R-:W-:Y:S02]  /*02e0*/  LOP3.LUT R5, R14, 0xfffffff8, RZ, 0xc0, !PT ;  /* 0xfffffff80e057812 */ /* 0x000fe400078ec0ff */
[----:B------:R-:W-:Y:S01]  /*02f0*/  LEA.HI R4, R2, R11, RZ, 0x3 ;  /* 0x0000000b02047211 */ /* 0x000fe200078f18ff */
[----:B------:R-:W-:Y:S01]  /*0300*/  IMAD.IADD R2, R16, 0x1, -R0 ;  /* 0x0000000110027824 */ /* 0x000fe200078e0a00 */
[----:B------:R-:W-:Y:S01]  /*0310*/  LOP3.LUT R6, R6, 0xfffffff0, RZ, 0xc0, !PT ;  /* 0xfffffff006067812 */ /* 0x000fe200078ec0ff */
[----:B------:R-:W-:Y:S01]  /*0320*/  IMAD.SHL.U32 R3, R3, 0x40, RZ ;  /* 0x0000004003037824 */ /* 0x000fe200078e00ff */
[----:B------:R-:W-:Y:S01]  /*0330*/  LOP3.LUT R4, R4, 0xfffffff8, RZ, 0xc0, !PT ;  /* 0xfffffff804047812 */ /* 0x000fe200078ec0ff */
[C---:B------:R-:W-:Y:S01]  /*0340*/  IMAD.IADD R0, R16.reuse, 0x1, -R5 ;  /* 0x0000000110007824 */ /* 0x040fe200078e0a05 */
[----:B------:R-:W-:Y:S01]  /*0350*/  SHF.R.S32.HI R5, RZ, 0x1f, R2 ;  /* 0x0000001fff057819 */ /* 0x000fe20000011402 */
[----:B------:R-:W-:Y:S01]  /*0360*/  IMAD.IADD R6, R16, 0x1, -R6 ;  /* 0x0000000110067824 */ /* 0x000fe200078e0a06 */
[----:B------:R-:W-:Y:S01]  /*0370*/  LOP3.LUT R3, R3, 0x1c0, RZ, 0xc0, !PT ;  /* 0x000001c003037812 */ /* 0x000fe200078ec0ff */
[C---:B------:R-:W-:Y:S01]  /*0380*/  IMAD.SHL.U32 R7, R0.reuse, 0x8, RZ ;  /* 0x0000000800077824 */ /* 0x040fe200078e00ff */
[----:B------:R-:W-:Y:S01]  /*0390*/  LEA.HI R17, R5, R2, RZ, 0x2 ;  /* 0x0000000205117211 */ /* 0x000fe200078f10ff */
[----:B------:R-:W-:Y:S01]  /*03a0*/  IMAD.IADD R11, R11, 0x1, -R4 ;  /* 0x000000010b0b7824 */ /* 0x000fe200078e0a04 */
[----:B------:R-:W-:-:S02]  /*03b0*/  LOP3.LUT P4, RZ, R0, 0x2, RZ, 0xc0, !PT ;  /* 0x0000000200ff7812 */ /* 0x000fc4000788c0ff */
[----:B------:R-:W-:Y:S02]  /*03c0*/  LOP3.LUT R2, R3, 0x38, R7, 0xf8, !PT ;  /* 0x0000003803027812 */ /* 0x000fe400078ef807 */
[C---:B------:R-:W-:Y:S01]  /*03d0*/  LOP3.LUT P3, RZ, R0.reuse, 0x4, RZ, 0xc0, !PT ;  /* 0x0000000400ff7812 */ /* 0x040fe2000786c0ff */
[----:B------:R-:W-:Y:S01]  /*03e0*/  IMAD.SHL.U32 R0, R0, 0x40, RZ ;  /* 0x0000004000007824 */ /* 0x000fe200078e00ff */
[----:B------:R-:W-:Y:S02]  /*03f0*/  SHF.R.U32.HI R3, RZ, 0x3, R3 ;  /* 0x00000003ff037819 */ /* 0x000fe40000011603 */
[----:B------:R-:W-:Y:S02]  /*0400*/  LEA.HI R7, R18, R16, RZ, 0x6 ;  /* 0x0000001012077211 */ /* 0x000fe400078f30ff */
[----:B------:R-:W-:Y:S01]  /*0410*/  LOP3.LUT R240, R2, R3, RZ, 0x3c, !PT ;  /* 0x0000000302f07212 */ /* 0x000fe200078e3cff */
[----:B------:R-:W-:Y:S01]  /*0420*/  IMAD.SHL.U32 R2, R174, 0x10, RZ ;  /* 0x00000010ae027824 */ /* 0x000fe200078e00ff */
[----:B------:R-:W-:-:S02]  /*0430*/  SHF.R.S32.HI R3, RZ, 0x1f, R6 ;  /* 0x0000001fff037819 */ /* 0x000fc40000011406 */
[----:B------:R-:W-:Y:S02]  /*0440*/  LOP3.LUT R0, R0, 0x1c0, RZ, 0xc0, !PT ;  /* 0x000001c000007812 */ /* 0x000fe400078ec0ff */
[----:B------:R-:W-:Y:S02]  /*0450*/  SHF.R.S32.HI R7, RZ, 0x6, R7 ;  /* 0x00000006ff077819 */ /* 0x000fe40000011407 */
[----:B------:R-:W-:Y:S01]  /*0460*/  LEA.HI R12, R3, R6, RZ, 0x3 ;  /* 0x00000006030c7211 */ /* 0x000fe200078f18ff */
[----:B------:R-:W-:Y:S01]  /*0470*/  IMAD.SHL.U32 R3, R13, 0x200, RZ ;  /* 0x000002000d037824 */ /* 0x000fe200078e00ff */
[C---:B------:R-:W-:Y:S01]  /*0480*/  LOP3.LUT R4, R0.reuse, 0x8, R14, 0xf8, !PT ;  /* 0x0000000800047812 */ /* 0x040fe200078ef80e */
[C---:B------:R-:W-:Y:S01]  /*0490*/  IMAD R240, R7.reuse, 0x200, R240 ;  /* 0x0000020007f07824 */ /* 0x040fe200078e02f0 */
[----:B------:R-:W-:Y:S02]  /*04a0*/  SHF.R.U32.HI R5, RZ, 0x3, R0 ;  /* 0x00000003ff057819 */ /* 0x000fe40000011600 */
[----:B------:R-:W-:Y:S01]  /*04b0*/  LOP3.LUT R8, R0, 0x30, R2, 0xf8, !PT ;  /* 0x0000003000087812 */ /* 0x000fe200078ef802 */
[----:B------:R-:W-:Y:S01]  /*04c0*/  IMAD R2, R7, 0x800, R3 ;  /* 0x0000080007027824 */ /* 0x000fe200078e0203 */
[----:B------:R-:W-:-:S02]  /*04d0*/  LOP3.LUT R0, R4, R5, RZ, 0x3c, !PT ;  /* 0x0000000504007212 */ /* 0x000fc400078e3cff */
[----:B------:R-:W-:Y:S02]  /*04e0*/  LOP3.LUT R4, R8, 0x8, R14, 0xf8, !PT ;  /* 0x0000000808047812 */ /* 0x000fe400078ef80e */
[----:B------:R-:W-:Y:S01]  /*04f0*/  LOP3.LUT R10, R12, 0xfffffff8, RZ, 0xc0, !PT ;  /* 0xfffffff80c0a7812 */ /* 0x000fe200078ec0ff */
[----:B------:R-:W-:Y:S01]  /*0500*/  IMAD.IADD R182, R2, 0x1, R0 ;  /* 0x0000000102b67824 */ /* 0x000fe200078e0200 */
[----:B------:R-:W-:Y:S01]  /*0510*/  LOP3.LUT R5, R3, R4, R5, 0xf6, !PT ;  /* 0x0000000403057212 */ /* 0x000fe200078ef605 */
[----:B------:R-:W-:Y:S01]  /*0520*/  IMAD.SHL.U32 R4, R7, 0x20, RZ ;  /* 0x0000002007047824 */ /* 0x000fe200078e00ff */
[----:B------:R-:W-:Y:S01]  /*0530*/  LOP3.LUT R0, R19, 0x7ffffffc, RZ, 0xc0, !PT ;  /* 0x7ffffffc13007812 */ /* 0x000fe200078ec0ff */
[----:B------:R-:W-:Y:S01]  /*0540*/  IMAD.IADD R14, R6, 0x1, -R10 ;  /* 0x00000001060e7824 */ /* 0x000fe200078e0a0a */
[----:B------:R-:W-:Y:S01]  /*0550*/  LEA.HI R3, R18, R16, RZ, 0x7 ;  /* 0x0000001012037211 */ /* 0x000fe200078f38ff */
[C---:B------:R-:W-:Y:S01]  /*0560*/  IMAD.SHL.U32 R6, R11.reuse, 0x40, RZ ;  /* 0x000000400b067824 */ /* 0x040fe200078e00ff */
[----:B------:R-:W-:Y:S01]  /*0570*/  LOP3.LUT R9, R11, 0x1, RZ, 0xc0, !PT ;  /* 0x000000010b097812 */ /* 0x000fe200078ec0ff */
[----:B------:R-:W-:Y:S01]  /*0580*/  IMAD.IADD R0, R16, 0x1, -R0 ;  /* 0x0000000110007824 */ /* 0x000fe200078e0a00 */
[----:B------:R-:W-:Y:S01]  /*0590*/  SHF.R.S32.HI R3, RZ, 0x7, R3 ;  /* 0x00000007ff037819 */ /* 0x000fe20000011403 */
[----:B------:R-:W-:Y:S01]  /*05a0*/  IMAD.SHL.U32 R7, R13, 0x10, RZ ;  /* 0x000000100d077824 */ /* 0x000fe200078e00ff */
[----:B------:R-:W-:Y:S01]  /*05b0*/  ISETP.NE.U32.AND P0, PT, R9, 0x1, PT ;  /* 0x000000010900780c */ /* 0x000fe20003f05070 */
[----:B------:R-:W-:Y:S01]  /*05c0*/  IMAD.SHL.U32 R8, R0, 0x2, RZ ;  /* 0x0000000200087824 */ /* 0x000fe200078e00ff */
[----:B------:R-:W-:Y:S01]  /*05d0*/  LOP3.LUT R0, R6, 0x1c0, RZ, 0xc0, !PT ;  /* 0x000001c006007812 */ /* 0x000fe200078ec0ff */
[C---:B------:R-:W-:Y:S01]  /*05e0*/  IMAD.SHL.U32 R2, R3.reuse, 0x8, RZ ;  /* 0x0000000803027824 */ /* 0x040fe200078e00ff */
[----:B------:R-:W-:Y:S01]  /*05f0*/  SHF.R.S32.HI R6, RZ, 0x2, R17 ;  /* 0x00000002ff067819 */ /* 0x000fe20000011411 */
[----:B------:R-:W-:Y:S01]  /*0600*/  IMAD R10, R3, 0x1000, R8 ;  /* 0x00001000030a7824 */ /* 0x000fe200078e0208 */
[----:B------:R-:W-:-:S02]  /*0610*/  SHF.R.U32.HI R3, RZ, 0x3, R0 ;  /* 0x00000003ff037819 */ /* 0x000fc40000011600 */
[----:B------:R-:W-:Y:S01]  /*0620*/  LOP3.LUT R2, R2, 0x8, RZ, 0xc0, !PT ;  /* 0x0000000802027812 */ /* 0x000fe200078ec0ff */
[----:B------:R-:W-:Y:S01]  /*0630*/  IMAD R243, R15, 0x10, R6 ;  /* 0x000000100ff37824 */ /* 0x000fe200078e0206 */
[----:B------:R-:W-:Y:S01]  /*0640*/  LOP3.LUT R242, R4, 0x6, R242, 0xf8, !PT ;  /* 0x0000000604f27812 */ /* 0x000fe200078ef8f2 */
[----:B------:R-:W-:Y:S01]  /*0650*/  IMAD.SHL.U32 R6, R14, 0x40, RZ ;  /* 0x000000400e067824 */ /* 0x000fe200078e00ff */
[----:B------:R-:W-:Y:S02]  /*0660*/  LOP3.LUT R4, R0, 0x20, R4, 0xf8, !PT ;  /* 0x0000002000047812 */ /* 0x000fe400078ef804 */
[----:B------:R-:W-:Y:S01]  /*0670*/  LOP3.LUT R9, R3, R0, R2, 0x1e, !PT ;  /* 0x0000000003097212 */ /* 0x000fe200078e1e02 */
[----:B------:R-:W-:Y:S01]  /*0680*/  VIADD R0, R243, 0xffffffc0 ;  /* 0xffffffc0f3007836 */ /* 0x000fe20000000000 */
[----:B------:R-:W-:Y:S02]  /*0690*/  R2P PR, R11, 0x6 ;  /* 0x000000060b007804 */ /* 0x000fe40000000000 */
[----:B------:R-:W-:Y:S01]  /*06a0*/  LOP3.LUT R11, R2, 0x10, R7, 0xf8, !PT ;  /* 0x00000010020b7812 */ /* 0x000fe200078ef807 */
[----:B------:R-:W-:Y:S01]  /*06b0*/  IMAD R2, R174, 0x400, R8 ;  /* 0x00000400ae027824 */ /* 0x000fe200078e0208 */
[----:B------:R-:W-:Y:S01]  /*06c0*/  LOP3.LUT R4, R4, R3, RZ, 0x3c, !PT ;  /* 0x0000000304047212 */ /* 0x000fe200078e3cff */
[----:B------:R-:W-:Y:S01]  /*06d0*/  IMAD R3, R15, 0x400, R10 ;  /* 0x000004000f037824 */ /* 0x000fe200078e020a */
[----:B------:R-:W-:Y:S01]  /*06e0*/  SHF.R.S32.HI R7, RZ, 0x1f, R0 ;  /* 0x0000001fff077819 */ /* 0x000fe20000011400 */
[----:B------:R-:W-:Y:S01]  /*06f0*/  IMAD.IADD R9, R2, 0x1, R9 ;  /* 0x0000000102097824 */ /* 0x000fe200078e0209 */
[----:B------:R-:W-:Y:S01]  /*0700*/  SEL R189, R189, 0x10, !P0 ;  /* 0x00000010bdbd7807 */ /* 0x000fe20004000000 */
[----:B------:R-:W-:Y:S01]  /*0710*/  IMAD.IADD R191, R4, 0x1, R3 ;  /* 0x0000000104bf7824 */ /* 0x000fe200078e0203 */
[----:B------:R-:W-:Y:S01]  /*0720*/  SHF.L.U64.HI R241, R0, 0x2, R7 ;  /* 0x0000000200f17819 */ /* 0x000fe20000010207 */
[----:B------:R-:W-:Y:S01]  /*0730*/  IMAD.SHL.U32 R0, R13, 0x8, RZ ;  /* 0x000000080d007824 */ /* 0x000fe200078e00ff */
[----:B------:R-:W-:Y:S01]  /*0740*/  LOP3.LUT R3, R6, 0x1c0, RZ, 0xc0, !PT ;  /* 0x000001c006037812 */ /* 0x000fe200078ec0ff */
[----:B------:R-:W-:Y:S01]  /*0750*/  IMAD.SHL.U32 R4, R12, 0x40, RZ ;  /* 0x000000400c047824 */ /* 0x000fe200078e00ff */
[----:B------:R-:W-:-:S02]  /*0760*/  LEA R191, R191, UR4, 0x1 ;  /* 0x00000004bfbf7c11 */ /* 0x000fc4000f8e08ff */
[----:B------:R-:W-:Y:S02]  /*0770*/  SHF.R.U32.HI R2, RZ, 0x3, R3 ;  /* 0x00000003ff027819 */ /* 0x000fe40000011603 */
[----:B------:R-:W-:Y:S01]  /*0780*/  LOP3.LUT R6, R3, 0x8, R0, 0xf8, !PT ;  /* 0x0000000803067812 */ /* 0x000fe200078ef800 */
[----:B------:R-:W-:Y:S01]  /*0790*/  IMAD.IADD R192, R191, 0x1, R189 ;  /* 0x00000001bfc07824 */ /* 0x000fe200078e02bd */
[----:B------:R-:W-:Y:S02]  /*07a0*/  LOP3.LUT R3, R2, R11, R3, 0x1e, !PT ;  /* 0x0000000b02037212 */ /* 0x000fe400078e1e03 */
[----:B------:R-:W-:Y:S01]  /*07b0*/  LOP3.LUT R2, R6, R2, RZ, 0x3c, !PT ;  /* 0x0000000206027212 */ /* 0x000fe200078e3cff */
[----:B------:R-:W-:Y:S01]  /*07c0*/  IMAD.U32 R6, RZ, RZ, UR6 ;  /* 0x00000006ff067e24 */ /* 0x000fe2000f8e00ff */
[----:B------:R-:W-:Y:S01]  /*07d0*/  LOP3.LUT R0, R4, 0xfffffe00, RZ, 0xc0, !PT ;  /* 0xfffffe0004007812 */ /* 0x000fe200078ec0ff */
[----:B------:R-:W-:Y:S01]  /*07e0*/  IMAD.U32 R6, RZ, RZ, UR5 ;  /* 0x00000005ff067e24 */ /* 0x000fe2000f8e00ff */
[----:B------:R-:W-:-:S02]  /*07f0*/  USHF.R.S32.HI UR5, URZ, 0x1f, UR44 ;  /* 0x0000001f3f057899 */ /* 0x000fc4000801142c */
[----:B------:R-:W-:Y:S01]  /*0800*/  LOP3.LUT R180, R3, R0, RZ, 0xfc, !PT ;  /* 0x0000000003b47212 */ /* 0x000fe200078efcff */
[--C-:B------:R-:W-:Y:S01]  /*0810*/  IMAD R4, R15, 0x400, R0.reuse ;  /* 0x000004000f047824 */ /* 0x100fe200078e0200 */
[----:B------:R-:W-:Y:S01]  /*0820*/  LEA R3, R5, UR4, 0x1 ;  /* 0x0000000405037c11 */ /* 0x000fe2000f8e08ff */
[----:B------:R-:W-:Y:S02]  /*0830*/  IMAD R174, R174, 0x400, R0 ;  /* 0x00000400aeae7824 */ /* 0x000fe400078e0200 */
[----:B------:R-:W-:Y:S02]  /*0840*/  IMAD.U32 R0, RZ, RZ, UR5 ;  /* 0x00000005ff007e24 */ /* 0x000fe4000f8e00ff */
[----:B------:R-:W-:Y:S01]  /*0850*/  IMAD.U32 R252, RZ, RZ, UR5 ;  /* 0x00000005fffc7e24 */ /* 0x000fe2000f8e00ff */
[----:B------:R-:W-:Y:S01]  /*0860*/  UIADD3 UR5, UR4, 0x6000, URZ ;  /* 0x0000600004057890 */ /* 0x000fe2000fffe03f */
[----:B------:R-:W-:Y:S02]  /*0870*/  IMAD.IADD R181, R4, 0x1, R2 ;  /* 0x0000000104b57824 */ /* 0x000fe400078e0202 */
[----:B------:R-:W-:Y:S01]  /*0880*/  IMAD.U32 R0, RZ, RZ, UR6 ;  /* 0x00000006ff007e24 */ /* 0x000fe2000f8e00ff */
[----:B------:R-:W-:Y:S01]  /*0890*/  UIADD3 UR6, UR4, 0xa000, URZ ;  /* 0x0000a00004067890 */ /* 0x000fe2000fffe03f */
[----:B------:R-:W-:Y:S01]  /*08a0*/  IMAD.IADD R174, R2, 0x1, R174 ;  /* 0x0000000102ae7824 */ /* 0x000fe200078e02ae */
[----:B------:R-:W-:Y:S01]  /*08b0*/  LEA R244, R9, UR5, 0x1 ;  /* 0x0000000509f47c11 */ /* 0x000fe2000f8e08ff */
[----:B------:R-:W-:-:S02]  /*08c0*/  IMAD.MOV.U32 R4, RZ, RZ, 0x20 ;  /* 0x00000020ff047424 */ /* 0x000fc400078e00ff */
[----:B------:R-:W-:Y:S01]  /*08d0*/  IMAD.MOV.U32 R2, RZ, RZ, 0x40 ;  /* 0x00000040ff027424 */ /* 0x000fe200078e00ff */
[----:B------:R-:W-:Y:S01]  /*08e0*/  LEA R0, R182, UR6, 0x1 ;  /* 0x00000006b6007c11 */ /* 0x000fe2000f8e08ff */
[----:B------:R-:W-:Y:S01]  /*08f0*/  VIADD R245, R244, 0x40 ;  /* 0x00000040f4f57836 */ /* 0x000fe20000000000 */
[----:B------:R-:W-:Y:S01]  /*0900*/  SEL R177, R4, 0xffffffe0, !P4 ;  /* 0xffffffe004b17807 */ /* 0x000fe20006000000 */
[----:B------:R-:W-:Y:S01]  /*0910*/  @P2 VIADD R245, R244, 0xffffffc0 ;  /* 0xffffffc0f4f52836 */ /* 0x000fe20000000000 */
[----:B------:R-:W-:Y:S01]  /*0920*/  SEL R2, R2, 0xffffffc0, !P3 ;  /* 0xffffffc002027807 */ /* 0x000fe20005800000 */
[----:B------:R-:W-:Y:S01]  /*0930*/  IMAD.SHL.U32 R183, R180, 0x2, RZ ;  /* 0x00000002b4b77824 */ /* 0x000fe200078e00ff */
[----:B------:R-:W-:Y:S01]  /*0940*/  SEL R4, R4, 0xffffffe0, !P1 ;  /* 0xffffffe004047807 */ /* 0x000fe20004800000 */
[----:B------:R-:W-:Y:S01]  /*0950*/  IMAD.IADD R178, R0, 0x1, R177 ;  /* 0x0000000100b27824 */ /* 0x000fe200078e02b1 */
[----:B------:R-:W-:Y:S01]  /*0960*/  LEA R174, R174, UR6, 0x1 ;  /* 0x00000006aeae7c11 */ /* 0x000fe2000f8e08ff */
[----:B------:R-:W-:-:S02]  /*0970*/  IMAD.IADD R176, R0, 0x1, R2 ;  /* 0x0000000100b07824 */ /* 0x000fc400078e0202 */
[----:B------:R-:W-:Y:S02]  /*0980*/  IMAD.IADD R190, R191, 0x1, R4 ;  /* 0x00000001bfbe7824 */ /* 0x000fe400078e0204 */
[----:B------:R-:W-:Y:S02]  /*0990*/  VIADD R248, R244, 0x420 ;  /* 0x00000420f4f87836 */ /* 0x000fe40000000000 */
[----:B------:R-:W-:Y:S02]  /*09a0*/  IMAD.IADD R177, R177, 0x1, R176 ;  /* 0x00000001b1b17824 */ /* 0x000fe400078e02b0 */
[----:B------:R-:W-:Y:S02]  /*09b0*/  IMAD.IADD R247, R4, 0x1, R244 ;  /* 0x0000000104f77824 */ /* 0x000fe400078e02f4 */
[----:B------:R-:W-:Y:S02]  /*09c0*/  @P1 VIADD R248, R244, 0x3e0 ;  /* 0x000003e0f4f81836 */ /* 0x000fe40000000000 */
[----:B------:R-:W-:-:S02]  /*09d0*/  IMAD.IADD R189, R189, 0x1, R190 ;  /* 0x00000001bdbd7824 */ /* 0x000fc400078e02be */
[----:B------:R-:W-:Y:S02]  /*09e0*/  IMAD.IADD R246, R4, 0x1, R245 ;  /* 0x0000000104f67824 */ /* 0x000fe400078e02f5 */
[----:B------:R-:W-:-:S07]  /*09f0*/  VIADD R183, R183, UR5 ;  /* 0x00000005b7b77c36 */ /* 0x000fce0008000000 */
.L_x_905:
        /* <DEDUP_REMOVED lines=29> */
[----:B------:R-:W-:-:S02]  /*0bd0*/  UIADD3 UR6, UP0, UR16, UR12, URZ ;  /* 0x0000000c10067290 */ /* 0x000fc4000ff1e03f */
[----:B------:R-:W-:Y:S01]  /*0be0*/  UISETP.EQ.OR.EX UP4, UPT, UR13, URZ, !UP1, UP4 ;  /* 0x0000003f0d00728c */ /* 0x000fe2000cf82740 */
[----:B--2---:R-:W2:Y:S01]  /*0bf0*/  @P1 LDG.E R8, desc[UR8][R6.64] ;  /* 0x0000000806081981 */ /* 0x004ea2000c1e1900 */
[----:B------:R-:W-:Y:S01]  /*0c00*/  UIADD3.X UR5, UR5, UR13, URZ, UP0, !UPT ;  /* 0x0000000d05057290 */ /* 0x000fe200087fe43f */
[----:B------:R-:W-:Y:S01]  /*0c10*/  UMOV UR29, URZ ;  /* 0x0000003f001d7c82 */ /* 0x000fe20008000000 */
[----:B------:R-:W-:Y:S02]  /*0c20*/  @!UP3 ULDC.64 UR10, c[0x0][0x318] ;  /* 0x0000c600000abab9 */ /* 0x000fe40000000a00 */
[----:B------:R-:W-:Y:S01]  /*0c30*/  PLOP3.LUT P2, PT, PT, PT, UP4, 0x80, 0x0 ;  /* 0x000000000000781c */ /* 0x000fe20003f4f048 */
[----:B---3--:R1:W3:Y:S02]  /*0c40*/  @P0 LDG.E R6, desc[UR8][R4.64] ;  /* 0x0000000804060981 */ /* 0x0082e4000c1e1900 */
[----:B-1----:R-:W-:Y:S02]  /*0c50*/  IMAD.U32 R4, RZ, RZ, UR15 ;  /* 0x0000000fff047e24 */ /* 0x002fe4000f8e00ff */
[----:B------:R-:W-:-:S05]  /*0c60*/  IMAD.U32 R5, RZ, RZ, UR14 ;  /* 0x0000000eff057e24 */ /* 0x000fca000f8e00ff */
        /* <DEDUP_REMOVED lines=28> */
.L_x_861:
        /* <DEDUP_REMOVED lines=15> */
[----:B------:R-:W-:-:S02]  /*0f20*/  UIMAD UR23, UR44, UR11, UR10 ;  /* 0x0000000b2c1772a4 */ /* 0x000fc4000f8e020a */
[----:B------:R-:W-:Y:S01]  /*0f30*/  USHF.L.U32 UR14, UR44, 0x7, URZ ;  /* 0x000000072c0e7899 */ /* 0x000fe2000800063f */
[----:B------:R-:W-:Y:S01]  /*0f40*/  @!UP1 ULDC.64 UR10, c[0x0][0x418] ;  /* 0x00010600000a9ab9 */ /* 0x000fe20000000a00 */
[----:B------:R-:W-:Y:S01]  /*0f50*/  ULDC.64 UR38, c[0x0][0x240] ;  /* 0x0000900000267ab9 */ /* 0x000fe20000000a00 */
[----:B------:R-:W-:Y:S01]  /*0f60*/  ULDC UR58, c[0x0][0x2d4] ;  /* 0x0000b500003a7ab9 */ /* 0x000fe20000000800 */
[----:B------:R-:W-:Y:S01]  /*0f70*/  USEL UR27, UR14, URZ, UP2 ;  /* 0x0000003f0e1b7287 */ /* 0x000fe20009000000 */
[----:B------:R-:W-:Y:S01]  /*0f80*/  ULDC.U8 UR21, c[0x0][0x3d8] ;  /* 0x0000f60000157ab9 */ /* 0x000fe20000000000 */
[----:B------:R-:W-:Y:S02]  /*0f90*/  UIMAD.WIDE.U32 UR14, UR7, UR38, URZ ;  /* 0x00000026070e72a5 */ /* 0x000fe4000f8e003f */
[----:B------:R-:W-:Y:S01]  /*0fa0*/  @UP0 UIADD3 UR18, UR29, UR31, URZ ;  /* 0x0000001f1d120290 */ /* 0x000fe2000fffe03f */
[----:B-1----:R-:W-:Y:S01]  /*0fb0*/  IABS R6, R7 ;  /* 0x0000000700067213 */ /* 0x002fe20000000000 */
[----:B------:R-:W-:Y:S01]  /*0fc0*/  USHF.R.S32.HI UR34, URZ, 0x1f, UR58 ;  /* 0x0000001f3f227899 */ /* 0x000fe2000801143a */
[----:B------:R-:W-:Y:S01]  /*0fd0*/  ISETP.NE.AND P3, PT, R7, RZ, PT ;  /* 0x000000ff0700720c */ /* 0x000fe20003f65270 */
[----:B------:R-:W-:Y:S01]  /*0fe0*/  UISETP.NE.AND UP3, UPT, UR21, URZ, UPT ;  /* 0x0000003f1500728c */ /* 0x000fe2000bf65270 */
[----:B------:R-:W1:Y:S01]  /*0ff0*/  I2F.RP R4, R6 ;  /* 0x0000000600047306 */ /* 0x000e620000209400 */
[----:B------:R-:W-:-:S02]  /*1000*/  USEL UR55, UR16, UR14, !UP1 ;  /* 0x0000000e10377287 */ /* 0x000fc4000c800000 */
[----:B------:R-:W-:Y:S02]  /*1010*/  UIADD3 UR23, UR17, UR23, URZ ;  /* 0x0000001711177290 */ /* 0x000fe4000fffe03f */
[----:B--2---:R-:W-:Y:S01]  /*1020*/  UIMAD.WIDE.U32 UR24, UR5, UR12, URZ ;  /* 0x0000000c051872a5 */ /* 0x004fe2000f8e003f */
[----:B------:R-:W-:Y:S01]  /*1030*/  ULDC UR61, c[0x0][0x2dc] ;  /* 0x0000b700003d7ab9 */ /* 0x000fe20000000800 */
[----:B------:R-:W-:Y:S02]  /*1040*/  ULDC UR60, c[0x0][0x270] ;  /* 0x00009c00003c7ab9 */ /* 0x000fe40000000800 */
[----:B------:R-:W-:Y:S02]  /*1050*/  UIMAD UR48, UR5, UR13, UR25 ;  /* 0x0000000d053072a4 */ /* 0x000fe4000f8e0219 */
[----:B------:R-:W-:Y:S01]  /*1060*/  @!UP1 UIMAD UR5, UR57, UR10, URZ ;  /* 0x0000000a390592a4 */ /* 0x000fe2000f8e023f */
[----:B------:R-:W-:Y:S01]  /*1070*/  @UP1 ULDC.64 UR12, c[0x0][0x420] ;  /* 0x00010800000c1ab9 */ /* 0x000fe20000000a00 */
[----:B------:R-:W-:Y:S01]  /*1080*/  @!UP1 UIMAD.WIDE.U32 UR32, UR44, UR10, URZ ;  /* 0x0000000a2c2092a5 */ /* 0x000fe2000f8e003f */
[----:B-1----:R-:W1:Y:S01]  /*1090*/  MUFU.RCP R4, R4 ;  /* 0x0000000400047308 */ /* 0x002e620000001000 */
[----:B------:R-:W-:-:S02]  /*10a0*/  @!UP1 UIMAD UR26, UR44, UR11, UR5 ;  /* 0x0000000b2c1a92a4 */ /* 0x000fc4000f8e0205 */
[----:B------:R-:W-:Y:S02]  /*10b0*/  UIADD3 UR5, UR36, 0x3f, URZ ;  /* 0x0000003f24057890 */ /* 0x000fe4000fffe03f */
[----:B------:R-:W-:Y:S02]  /*10c0*/  @UP1 UIMAD.WIDE.U32 UR40, UR7, UR12, URZ ;  /* 0x0000000c072812a5 */ /* 0x000fe4000f8e003f */
[----:B------:R-:W-:Y:S02]  /*10d0*/  USHF.R.S32.HI UR20, URZ, 0x1f, UR5 ;  /* 0x0000001f3f147899 */ /* 0x000fe40008011405 */
[----:B------:R-:W-:Y:S02]  /*10e0*/  @UP1 UIMAD UR46, UR7, UR13, UR41 ;  /* 0x0000000d072e12a4 */ /* 0x000fe4000f8e0229 */
[----:B------:R-:W-:Y:S02]  /*10f0*/  ULEA.HI UR42, UR20, UR5, URZ, 0x6 ;  /* 0x00000005142a7291 */ /* 0x000fe4000f8f303f */
[----:B------:R-:W-:Y:S01]  /*1100*/  UIMAD UR5, UR34, UR44, URZ ;  /* 0x0000002c220572a4 */ /* 0x000fe2000f8e023f */
[----:B------:R-:W-:Y:S01]  /*1110*/  @UP0 ULDC.64 UR20, c[0x0][0x248] ;  /* 0x0000920000140ab9 */ /* 0x000fe20000000a00 */
[----:B------:R-:W-:Y:S01]  /*1120*/  UIMAD UR22, UR7, UR39, URZ ;  /* 0x00000027071672a4 */ /* 0x000fe2000f8e023f */
[----:B-1----:R-:W-:Y:S01]  /*1130*/  VIADD R4, R4, 0xffffffe ;  /* 0x0ffffffe04047836 */ /* 0x002fe20000000000 */
[----:B------:R-:W-:-:S02]  /*1140*/  @UP0 UIMAD.WIDE.U32 UR16, UR18, UR20, URZ ;  /* 0x00000014121002a5 */ /* 0x000fc4000f8e003f */
[----:B------:R-:W-:Y:S01]  /*1150*/  UIMAD.WIDE UR10, UR61, UR60, URZ ;  /* 0x0000003c3d0a72a5 */ /* 0x000fe2000f8e023f */
[----:B------:R-:W1:Y:S01]  /*1160*/  F2I.FTZ.U32.TRUNC.NTZ R5, R4 ;  /* 0x0000000400057305 */ /* 0x000e62000021f000 */
[----:B------:R-:W-:Y:S02]  /*1170*/  UIMAD.WIDE.U32 UR12, UR44, UR58, URZ ;  /* 0x0000003a2c0c72a5 */ /* 0x000fe4000f8e003f */
[----:B------:R-:W-:Y:S02]  /*1180*/  UIMAD UR5, UR57, UR58, UR5 ;  /* 0x0000003a390572a4 */ /* 0x000fe4000f8e0205 */
[----:B------:R-:W-:Y:S01]  /*1190*/  @UP1 UIADD3 UR23, UR15, UR22, URZ ;  /* 0x000000160f171290 */ /* 0x000fe2000fffe03f */
[----:B------:R-:W-:Y:S01]  /*11a0*/  @UP0 UMOV UR45, UR16 ;  /* 0x00000010002d0c82 */ /* 0x000fe20008000000 */
[----:B------:R-:W-:Y:S02]  /*11b0*/  UIMAD.WIDE.U32 UR14, UR10, UR12, URZ ;  /* 0x0000000c0a0e72a5 */ /* 0x000fe4000f8e003f */
[----:B------:R-:W-:-:S02]  /*11c0*/  UIMAD UR16, UR11, UR12, URZ ;  /* 0x0000000c0b1072a4 */ /* 0x000fc4000f8e023f */
[----:B------:R-:W-:Y:S02]  /*11d0*/  UIADD3 UR5, UR13, UR5, URZ ;  /* 0x000000050d057290 */ /* 0x000fe4000fffe03f */
[----:B------:R-:W-:Y:S01]  /*11e0*/  UIMAD.WIDE.U32 UR12, UR10, UR7, URZ ;  /* 0x000000070a0c72a5 */ /* 0x000fe2000f8e003f */
[--C-:B-1----:R-:W-:Y:S01]  /*11f0*/  IMAD.MOV R0, RZ, RZ, -R5.reuse ;  /* 0x000000ffff007224 */ /* 0x102fe200078e0a05 */
[----:B------:R-:W-:Y:S01]  /*1200*/  ULDC UR35, c[0x0][0x2c4] ;  /* 0x0000b10000237ab9 */ /* 0x000fe20000000800 */
[----:B------:R-:W-:Y:S01]  /*1210*/  IMAD.MOV.U32 R4, RZ, RZ, RZ ;  /* 0x000000ffff047224 */ /* 0x000fe200078e00ff */
[----:B------:R-:W-:Y:S01]  /*1220*/  UIMAD UR5, UR10, UR5, UR16 ;  /* 0x000000050a0572a4 */ /* 0x000fe2000f8e0210 */
[----:B------:R-:W-:Y:S01]  /*1230*/  IMAD R0, R0, R6, RZ ;  /* 0x0000000600007224 */ /* 0x000fe200078e02ff */
[----:B------:R-:W-:Y:S02]  /*1240*/  @UP3 UIMAD UR16, UR44, UR35, URZ ;  /* 0x000000232c1032a4 */ /* 0x000fe4000f8e023f */
[----:B------:R-:W-:Y:S01]  /*1250*/  USEL UR54, UR14, UR12, !UP1 ;  /* 0x0000000c0e367287 */ /* 0x000fe2000c800000 */
[----:B------:R-:W-:Y:S01]  /*1260*/  IMAD.HI.U32 R0, R5, R0, R4 ;  /* 0x0000000005007227 */ /* 0x000fe200078e0004 */
[----:B------:R-:W-:-:S02]  /*1270*/  @UP0 UIMAD UR18, UR18, UR21, URZ ;  /* 0x00000015121202a4 */ /* 0x000fc4000f8e023f */
[----:B------:R-:W-:Y:S02]  /*1280*/  ULOP3.LUT UR12, UR42, 0xffffffc0, URZ, 0xc0, !UPT ;  /* 0xffffffc02a0c7892 */ /* 0x000fe4000f8ec03f */
[----:B------:R-:W-:Y:S01]  /*1290*/  UIADD3 UR43, UR15, UR5, URZ ;  /* 0x000000050f2b7290 */ /* 0x000fe2000fffe03f */
[----:B------:R-:W-:Y:S01]  /*12a0*/  IMAD.HI.U32 R0, R0, R2, RZ ;  /* 0x0000000200007227 */ /* 0x000fe200078e00ff */
[----:B------:R-:W-:Y:S02]  /*12b0*/  USHF.L.U64.HI UR19, UR44, 0x7, UR57 ;  /* 0x000000072c137899 */ /* 0x000fe40008010239 */
[----:B------:R-:W-:Y:S02]  /*12c0*/  @UP3 USEL UR5, UR16, UR7, !UP1 ;  /* 0x0000000710053287 */ /* 0x000fe4000c800000 */
[----:B------:R-:W-:Y:S01]  /*12d0*/  IADD3 R4, -R0, RZ, RZ ;  /* 0x000000ff00047210 */ /* 0x000fe20007ffe1ff */
[----:B------:R-:W-:Y:S02]  /*12e0*/  @UP0 UIADD3 UR47, UR17, UR18, URZ ;  /* 0x00000012112f0290 */ /* 0x000fe4000fffe03f */
[----:B------:R-:W-:-:S02]  /*12f0*/  UIADD3 UR16, UR12, -0x40, URZ ;  /* 0xffffffc00c107890 */ /* 0x000fc4000fffe03f */
[C---:B------:R-:W-:Y:S01]  /*1300*/  IMAD R2, R6.reuse, R4, R2 ;  /* 0x0000000406027224 */ /* 0x040fe200078e0202 */
[----:B------:R-:W-:Y:S01]  /*1310*/  @UP3 ULDC UR17, c[0x0][0x2e4] ;  /* 0x0000b90000113ab9 */ /* 0x000fe20000000800 */
[----:B------:R-:W-:Y:S02]  /*1320*/  USEL UR19, UR19, URZ, UP2 ;  /* 0x0000003f13137287 */ /* 0x000fe40009000000 */
[----:B------:R-:W-:Y:S01]  /*1330*/  @!UP3 UIMAD UR14, UR44, UR60, UR56 ;  /* 0x0000003c2c0eb2a4 */ /* 0x000fe2000f8e0238 */
[----:B------:R-:W-:Y:S01]  /*1340*/  ISETP.GT.U32.AND P1, PT, R6, R2, PT ;  /* 0x000000020600720c */ /* 0x000fe20003f24070 */
[----:B------:R-:W-:Y:S02]  /*1350*/  @UP3 UIMAD UR17, UR56, UR17, UR5 ;  /* 0x00000011381132a4 */ /* 0x000fe4000f8e0205 */
[----:B------:R-:W-:Y:S02]  /*1360*/  USHF.R.S32.HI UR18, URZ, 0x1f, UR16 ;  /* 0x0000001f3f127899 */ /* 0x000fe40008011410 */
[----:B------:R-:W-:-:S02]  /*1370*/  UIADD3 UR5, UP2, UR16, UR27, URZ ;  /* 0x0000001b10057290 */ /* 0x000fc4000ff5e03f */
[----:B------:R-:W-:Y:S02]  /*1380*/  UIMAD UR12, UR11, UR7, URZ ;  /* 0x000000070b0c72a4 */ /* 0x000fe4000f8e023f */
[----:B------:R-:W-:Y:S02]  /*1390*/  @!UP3 UIMAD UR17, UR14, UR35, URZ ;  /* 0x000000230e11b2a4 */ /* 0x000fe4000f8e023f */
[----:B------:R-:W-:Y:S02]  /*13a0*/  UIADD3.X UR14, UR18, UR19, URZ, UP2, !UPT ;  /* 0x00000013120e7290 */ /* 0x000fe400097fe43f */
[----:B------:R-:W-:Y:S01]  /*13b0*/  @!P1 IMAD.IADD R2, R2, 0x1, -R6 ;  /* 0x0000000102029824 */ /* 0x000fe200078e0a06 */
[----:B------:R-:W-:Y:S01]  /*13c0*/  UIMAD UR11, UR11, UR5, URZ ;  /* 0x000000050b0b72a4 */ /* 0x000fe2000f8e023f */
[----:B------:R-:W-:Y:S01]  /*13d0*/  @!P1 VIADD R0, R0, 0x1 ;  /* 0x0000000100009836 */ /* 0x000fe20000000000 */
[----:B------:R-:W-:Y:S01]  /*13e0*/  PLOP3.LUT P1, PT, PT, PT, UP0, 0x80, 0x0 ;  /* 0x000000000000781c */ /* 0x000fe20003f2f008 */
[----:B------:R-:W-:Y:S01]  /*13f0*/  @UP0 UIADD3 UR25, UR29, UR31, URZ ;  /* 0x0000001f1d190290 */ /* 0x000fe2000fffe03f */
[----:B------:R-:W-:Y:S01]  /*1400*/  ISETP.GE.U32.AND P0, PT, R2, R6, PT ;  /* 0x000000060200720c */ /* 0x000fe20003f06070 */
[----:B------:R-:W-:Y:S01]  /*1410*/  @UP1 UIADD3 UR43, UR13, UR12, URZ ;  /* 0x0000000c0d2b1290 */ /* 0x000fe2000fffe03f */
[----:B------:R-:W-:Y:S01]  /*1420*/  LOP3.LUT R2, R7, UR56, RZ, 0x3c, !PT ;  /* 0x0000003807027c12 */ /* 0x000fe2000f8e3cff */
[----:B------:R-:W-:Y:S01]  /*1430*/  UIMAD.WIDE.U32 UR34, UR10, UR5, URZ ;  /* 0x000000050a2272a5 */ /* 0x000fe2000f8e003f */
[----:B------:R-:W-:-:S02]  /*1440*/  @UP0 ULDC.64 UR12, c[0x0][0x250] ;  /* 0x00009400000c0ab9 */ /* 0x000fc40000000a00 */
[----:B------:R-:W-:Y:S01]  /*1450*/  ISETP.GE.AND P2, PT, R2, RZ, PT ;  /* 0x000000ff0200720c */ /* 0x000fe20003f46270 */
[----:B------:R-:W-:Y:S01]  /*1460*/  UIMAD UR5, UR10, UR14, UR11 ;  /* 0x0000000e0a0572a4 */ /* 0x000fe2000f8e020b */
[----:B------:R-:W-:Y:S01]  /*1470*/  ULDC.U8 UR37, c[0x0][0x480] ;  /* 0x0001200000257ab9 */ /* 0x000fe20000000000 */
[----:B------:R-:W-:Y:S02]  /*1480*/  @UP0 UIMAD.WIDE.U32 UR10, UR25, UR12, URZ ;  /* 0x0000000c190a02a5 */ /* 0x000fe4000f8e003f */
[----:B------:R-:W-:Y:S02]  /*1490*/  UISETP.NE.AND UP5, UPT, UR37, URZ, UPT ;  /* 0x0000003f2500728c */ /* 0x000fe4000bfa5270 */
[----:B------:R-:W-:Y:S01]  /*14a0*/  @P0 IADD3 R0, R0, 0x1, RZ ;  /* 0x0000000100000810 */ /* 0x000fe20007ffe0ff */
[----:B------:R-:W-:Y:S01]  /*14b0*/  UIMAD UR49, UR56, UR61, URZ ;  /* 0x0000003d383172a4 */ /* 0x000fe2000f8e023f */
[----:B------:R-:W-:Y:S01]  /*14c0*/  PLOP3.LUT P0, PT, PT, PT, UP3, 0x80, 0x0 ;  /* 0x000000000000781c */ /* 0x000fe20003f0f038 */
[----:B------:R-:W-:-:S02]  /*14d0*/  @UP0 UIMAD UR14, UR25, UR13, URZ ;  /* 0x0000000d190e02a4 */ /* 0x000fc4000f8e023f */
[----:B------:R-:W-:Y:S01]  /*14e0*/  IMAD.MOV.U32 R2, RZ, RZ, R0 ;  /* 0x000000ffff027224 */ /* 0x000fe200078e0000 */
[----:B------:R-:W-:Y:S02]  /*14f0*/  USEL UR51, UR48, URZ, UP5 ;  /* 0x0000003f30337287 */ /* 0x000fe4000a800000 */
[----:B------:R-:W-:Y:S02]  /*1500*/  USHF.R.S32.HI UR50, URZ, 0x1f, UR28 ;  /* 0x0000001f3f327899 */ /* 0x000fe4000801141c */
[----:B------:R-:W-:Y:S01]  /*1510*/  @!UP1 UIADD3 UR46, UR33, UR26, URZ ;  /* 0x0000001a212e9290 */ /* 0x000fe2000fffe03f */
[----:B------:R-:W-:Y:S01]  /*1520*/  @!P2 IADD3 R2, -R2, RZ, RZ ;  /* 0x000000ff0202a210 */ /* 0x000fe20007ffe1ff */
[----:B------:R-:W-:Y:S01]  /*1530*/  USHF.R.S32.HI UR53, URZ, 0x1f, UR49 ;  /* 0x0000001f3f357899 */ /* 0x000fe20008011431 */
[----:B------:R-:W-:Y:S01]  /*1540*/  @!P3 LOP3.LUT R2, RZ, R7, RZ, 0x33, !PT ;  /* 0x00000007ff02b212 */ /* 0x000fe200078e33ff */
        /* <DEDUP_REMOVED lines=17> */
.L_x_863:
        /* <DEDUP_REMOVED lines=13> */
.L_x_864:
        /* <DEDUP_REMOVED lines=11> */
.L_x_865:
[----:B------:R-:W-:-:S04]  /*17e0*/  UIMAD UR5, UR44, UR60, UR56 ;  /* 0x0000003c2c0572a4 */ /* 0x000fc8000f8e0238 */
[----:B------:R-:W-:-:S12]  /*17f0*/  UIMAD UR5, UR5, UR58, URZ ;  /* 0x0000003a050572a4 */ /* 0x000fd8000f8e023f */
.L_x_866:
[----:B------:R-:W1:Y:S01]  /*1800*/  S2R R29, SR_TID.X ;  /* 0x00000000001d7919 */ /* 0x000e620000002100 */
[----:B------:R-:W2:Y:S01]  /*1810*/  LDC.64 R18, c[0x0][0x420] ;  /* 0x00010800ff127b82 */ /* 0x000ea20000000a00 */
[----:B------:R-:W-:Y:S01]  /*1820*/  USHF.R.S32.HI UR19, URZ, 0x1f, UR56 ;  /* 0x0000001f3f137899 */ /* 0x000fe20008011438 */
[----:B------:R-:W-:Y:S01]  /*1830*/  BSSY B1, `(.L_x_862) ;  /* 0x0000707000017945 */ /* 0x000fe20003800000 */
[----:B------:R-:W-:Y:S01]  /*1840*/  ULDC.64 UR10, c[0x0][0x428] ;  /* 0x00010a00000a7ab9 */ /* 0x000fe20000000a00 */
[----:B------:R-:W-:Y:S02]  /*1850*/  UIADD3 UR22, UR16, UR5, URZ ;  /* 0x0000000510167290 */ /* 0x000fe4000fffe03f */
[----:B------:R-:W-:Y:S02]  /*1860*/  UIMAD UR5, UR19, UR10, URZ ;  /* 0x0000000a130572a4 */ /* 0x000fe4000f8e023f */
[----:B------:R-:W-:Y:S02]  /*1870*/  UIMAD UR24, UR61, UR60, URZ ;  /* 0x0000003c3d1872a4 */ /* 0x000fe4000f8e023f */
[----:B------:R-:W-:-:S02]  /*1880*/  UIMAD UR7, UR56, UR11, UR5 ;  /* 0x0000000b380772a4 */ /* 0x000fc4000f8e0205 */
[----:B------:R-:W-:Y:S01]  /*1890*/  UISETP.GE.AND UP4, UPT, UR36, 0x1, UPT ;  /* 0x000000012400788c */ /* 0x000fe2000bf86270 */
[----:B------:R-:W-:Y:S01]  /*18a0*/  ULDC.64 UR32, c[0x0][0x3e0] ;  /* 0x0000f80000207ab9 */ /* 0x000fe20000000a00 */
[----:B------:R-:W-:Y:S01]  /*18b0*/  ULDC.64 UR26, c[0x0][0x400] ;  /* 0x00010000001a7ab9 */ /* 0x000fe20000000a00 */
[----:B------:R-:W-:Y:S01]  /*18c0*/  UIADD3 UR17, UR16, UR17, URZ ;  /* 0x0000001110117290 */ /* 0x000fe2000fffe03f */
[----:B------:R-:W-:Y:S01]  /*18d0*/  ULDC.64 UR40, c[0x0][0x2b0] ;  /* 0x0000ac0000287ab9 */ /* 0x000fe20000000a00 */
[----:B------:R-:W-:Y:S01]  /*18e0*/  ULDC.64 UR60, c[0x0][0x478] ;  /* 0x00011e00003c7ab9 */ /* 0x000fe20000000a00 */
[----:B------:R-:W-:Y:S01]  /*18f0*/  ULEA.HI.SX32 UR35, UR42, 0xffffffff, 0x1a ;  /* 0xffffffff2a237891 */ /* 0x000fe2000f8fd23f */
[----:B--2---:R-:W-:-:S04]  /*1900*/  IMAD R10, R18, UR18, RZ ;  /* 0x00000012120a7c24 */ /* 0x004fc8000f8e02ff */
[----:B------:R-:W-:Y:S01]  /*1910*/  IMAD R10, R19, UR16, R10 ;  /* 0x00000010130a7c24 */ /* 0x000fe2000f8e020a */
[----:B-1----:R-:W-:-:S04]  /*1920*/  SHF.R.S32.HI R30, RZ, 0x1f, R29 ;  /* 0x0000001fff1e7819 */ /* 0x002fc8000001141d */
[CC--:B------:R-:W-:Y:S02]  /*1930*/  LEA.HI R4, R30.reuse, R29.reuse, RZ, 0x3 ;  /* 0x0000001d1e047211 */ /* 0x0c0fe400078f18ff */
[----:B------:R-:W-:Y:S02]  /*1940*/  LEA.HI R12, R30, R29, RZ, 0x5 ;  /* 0x0000001d1e0c7211 */ /* 0x000fe400078f28ff */
[----:B------:R-:W-:Y:S02]  /*1950*/  SHF.R.S32.HI R0, RZ, 0x3, R4 ;  /* 0x00000003ff007819 */ /* 0x000fe40000011404 */
[----:B------:R-:W-:Y:S02]  /*1960*/  LOP3.LUT R4, R4, 0xfffffff8, RZ, 0xc0, !PT ;  /* 0xfffffff804047812 */ /* 0x000fe400078ec0ff */
[----:B------:R-:W-:Y:S02]  /*1970*/  SHF.R.S32.HI R28, RZ, 0x1f, R0 ;  /* 0x0000001fff1c7819 */ /* 0x000fe40000011400 */
[----:B------:R-:W-:Y:S01]  /*1980*/  IADD3 R8, P0, R0, UR16, RZ ;  /* 0x0000001000087c10 */ /* 0x000fe2000ff1e0ff */
[----:B------:R-:W-:-:S03]  /*1990*/  IMAD.IADD R4, R29, 0x1, -R4 ;  /* 0x000000011d047824 */ /* 0x000fc600078e0a04 */
[----:B------:R-:W-:Y:S01]  /*19a0*/  IADD3.X R5, R28, UR18, RZ, P0, !PT ;  /* 0x000000121c057c10 */ /* 0x000fe200087fe4ff */
[----:B------:R-:W-:-:S04]  /*19b0*/  IMAD.SHL.U32 R4, R4, 0x8, RZ ;  /* 0x0000000804047824 */ /* 0x000fc800078e00ff */
[----:B------:R-:W-:Y:S01]  /*19c0*/  IMAD R6, R5, UR38, RZ ;  /* 0x0000002605067c24 */ /* 0x000fe2000f8e02ff */
[----:B------:R-:W-:-:S03]  /*19d0*/  SHF.R.S32.HI R5, RZ, 0x1f, R4 ;  /* 0x0000001fff057819 */ /* 0x000fc60000011404 */
[----:B------:R-:W-:Y:S01]  /*19e0*/  IMAD R11, R8, UR39, R6 ;  /* 0x00000027080b7c24 */ /* 0x000fe2000f8e0206 */
[----:B------:R-:W-:Y:S01]  /*19f0*/  IADD3 R6, P0, R4, UR14, RZ ;  /* 0x0000000e04067c10 */ /* 0x000fe2000ff1e0ff */
[----:B------:R-:W-:Y:S01]  /*1a00*/  IMAD.WIDE.U32 R8, R8, UR38, R4 ;  /* 0x0000002608087c25 */ /* 0x000fe2000f8e0004 */
[----:B------:R-:W-:Y:S02]  /*1a10*/  ULDC.64 UR14, c[0x0][0x210] ;  /* 0x00008400000e7ab9 */ /* 0x000fe40000000a00 */
[----:B------:R-:W-:Y:S02]  /*1a20*/  IADD3.X R7, R5, UR46, RZ, P0, !PT ;  /* 0x0000002e05077c10 */ /* 0x000fe400087fe4ff */
[----:B------:R-:W-:Y:S01]  /*1a30*/  IADD3 R8, P1, R8, UR55, RZ ;  /* 0x0000003708087c10 */ /* 0x000fe2000ff3e0ff */
[----:B------:R-:W-:-:S03]  /*1a40*/  IMAD.WIDE.U32 R6, R18, UR16, R6 ;  /* 0x0000001012067c25 */ /* 0x000fc6000f8e0006 */
[----:B------:R-:W-:Y:S01]  /*1a50*/  IADD3.X R9, R9, UR23, R11, P1, !PT ;  /* 0x0000001709097c10 */ /* 0x000fe20008ffe40b */
[----:B------:R-:W-:Y:S01]  /*1a60*/  USHF.L.U32 UR23, UR24, 0x6, URZ ;  /* 0x0000000618177899 */ /* 0x000fe2000800063f */
[----:B------:R-:W-:Y:S01]  /*1a70*/  IMAD.U32 R11, RZ, RZ, UR10 ;  /* 0x0000000aff0b7e24 */ /* 0x000fe2000f8e00ff */
[----:B------:R-:W-:Y:S01]  /*1a80*/  ULDC.64 UR10, c[0x0][0x258] ;  /* 0x00009600000a7ab9 */ /* 0x000fe20000000a00 */
[----:B------:R-:W-:Y:S01]  /*1a90*/  IMAD.IADD R7, R7, 0x1, R10 ;  /* 0x0000000107077824 */ /* 0x000fe200078e020a */
[----:B------:R-:W-:Y:S01]  /*1aa0*/  UIMAD UR5, UR19, UR10, URZ ;  /* 0x0000000a130572a4 */ /* 0x000fe2000f8e023f */
[----:B------:R-:W-:Y:S01]  /*1ab0*/  LOP3.LUT R10, R12, 0xffffffe0, RZ, 0xc0, !PT ;  /* 0xffffffe00c0a7812 */ /* 0x000fe200078ec0ff */
[----:B------:R-:W-:Y:S01]  /*1ac0*/  UIMAD.WIDE UR18, UR17, 0x4, UR40 ;  /* 0x00000004111278a5 */ /* 0x000fe2000f8e0228 */
[----:B------:R-:W-:Y:S01]  /*1ad0*/  IMAD.WIDE.U32 R6, R11, UR56, R6 ;  /* 0x000000380b067c25 */ /* 0x000fe2000f8e0006 */
[----:B------:R-:W-:Y:S01]  /*1ae0*/  UIMAD UR11, UR56, UR11, UR5 ;  /* 0x0000000b380b72a4 */ /* 0x000fe2000f8e0205 */
[----:B------:R-:W-:Y:S01]  /*1af0*/  SHF.R.S32.HI R12, RZ, 0x5, R12 ;  /* 0x00000005ff0c7819 */ /* 0x000fe2000001140c */
[----:B------:R-:W-:Y:S01]  /*1b00*/  UIADD3 UR5, UP3, UP2, UR34, UR23, UR49 ;  /* 0x0000001722057290 */ /* 0x000fe2000fa7e031 */
[----:B------:R-:W-:Y:S01]  /*1b10*/  IMAD.U32 R11, RZ, RZ, UR10 ;  /* 0x0000000aff0b7e24 */ /* 0x000fe2000f8e00ff */
[----:B------:R-:W-:Y:S01]  /*1b20*/  UIMAD.WIDE UR16, UR22, 0x4, UR60 ;  /* 0x00000004161078a5 */ /* 0x000fe2000f8e023c */
[----:B------:R-:W-:Y:S01]  /*1b30*/  VIADD R7, R7, UR7 ;  /* 0x0000000707077c36 */ /* 0x000fe20008000000 */
[----:B------:R-:W-:Y:S01]  /*1b40*/  USHF.R.S32.HI UR7, URZ, 0x1f, UR23 ;  /* 0x0000001f3f077899 */ /* 0x000fe20008011417 */
[----:B------:R-:W-:Y:S01]  /*1b50*/  IMAD.WIDE.U32 R8, R11, UR56, R8 ;  /* 0x000000380b087c25 */ /* 0x000fe2000f8e0008 */
[----:B------:R-:W-:-:S02]  /*1b60*/  UIADD3 UR10, UP1, UP0, UR52, UR5, UR54 ;  /* 0x00000005340a7290 */ /* 0x000fc4000f83e036 */
[----:B------:R-:W-:Y:S01]  /*1b70*/  UIADD3.X UR5, UR48, UR7, UR53, UP3, UP2 ;  /* 0x0000000730057290 */ /* 0x000fe20009fe4435 */
[----:B------:R-:W-:Y:S01]  /*1b80*/  VIADD R9, R9, UR11 ;  /* 0x0000000b09097c36 */ /* 0x000fe20008000000 */
[----:B------:R-:W-:Y:S01]  /*1b90*/  LEA R194, P0, R8, UR14, 0x1 ;  /* 0x0000000e08c27c11 */ /* 0x000fe2000f8008ff */
[----:B------:R-:W-:Y:S01]  /*1ba0*/  IMAD.IADD R10, R29, 0x1, -R10 ;  /* 0x000000011d0a7824 */ /* 0x000fe200078e0a0a */
[----:B------:R-:W-:Y:S01]  /*1bb0*/  UIADD3.X UR5, UR51, UR5, UR43, UP1, UP0 ;  /* 0x0000000533057290 */ /* 0x000fe20008fe042b */
[-C--:B------:R-:W-:Y:S01]  /*1bc0*/  IMAD R11, R28, R18.reuse, RZ ;  /* 0x000000121c0b7224 */ /* 0x080fe200078e02ff */
[----:B------:R-:W-:Y:S01]  /*1bd0*/  LEA.HI.X R195, R8, UR15, R9, 0x1, P0 ;  /* 0x0000000f08c37c11 */ /* 0x000fe200080f0c09 */
[----:B------:R-:W-:Y:S01]  /*1be0*/  IMAD R10, R12, UR24, R10 ;  /* 0x000000180c0a7c24 */ /* 0x000fe2000f8e020a */
[----:B------:R-:W-:Y:S01]  /*1bf0*/  PLOP3.LUT P0, PT, PT, PT, UP4, 0x80, 0x0 ;  /* 0x000000000000781c */ /* 0x000fe20003f0f048 */
[C---:B------:R-:W-:Y:S02]  /*1c00*/  IMAD R11, R0.reuse, R19, R11 ;  /* 0x00000013000b7224 */ /* 0x040fe400078e020b */
[----:B------:R-:W-:Y:S01]  /*1c10*/  IMAD.WIDE.U32 R6, R0, R18, R6 ;  /* 0x0000001200067225 */ /* 0x000fe200078e0006 */
[----:B------:R-:W-:-:S03]  /*1c20*/  IADD3 R8, P2, R10, UR10, RZ ;  /* 0x0000000a0a087c10 */ /* 0x000fc6000ff5e0ff */
[----:B------:R-:W-:Y:S01]  /*1c30*/  IMAD.IADD R7, R7, 0x1, R11 ;  /* 0x0000000107077824 */ /* 0x000fe200078e020b */
[----:B------:R-:W-:Y:S02]  /*1c40*/  LEA R14, P3, R6, UR32, 0x1 ;  /* 0x00000020060e7c11 */ /* 0x000fe4000f8608ff */
[----:B------:R-:W-:Y:S02]  /*1c50*/  LEA R212, P1, R8, UR26, 0x2 ;  /* 0x0000001a08d47c11 */ /* 0x000fe4000f8210ff */
[----:B------:R-:W-:Y:S02]  /*1c60*/  LEA.HI.X.SX32 R10, R10, UR5, 0x1, P2 ;  /* 0x000000050a0a7c11 */ /* 0x000fe400090f0eff */
[----:B------:R-:W-:Y:S02]  /*1c70*/  LEA.HI.X R15, R6, UR33, R7, 0x1, P3 ;  /* 0x00000021060f7c11 */ /* 0x000fe400098f0c07 */
[----:B------:R-:W-:Y:S01]  /*1c80*/  LEA.HI.X R211, R8, UR27, R10, 0x2, P1 ;  /* 0x0000001b08d37c11 */ /* 0x000fe200088f140a */
[----:B------:R-:W-:Y:S06]  /*1c90*/  @!P0 BRA `(.L_x_867) ;  /* 0x0000005c00e48947 */ /* 0x000fec0003800000 */
[----:B------:R-:W-:Y:S01]  /*1ca0*/  UIMAD UR10, UR30, -0x80, UR6 ;  /* 0xffffff801e0a78a4 */ /* 0x000fe2000f8e0206 */
[C---:B------:R-:W-:Y:S01]  /*1cb0*/  VIADD R11, R0.reuse, 0x20 ;  /* 0x00000020000b7836 */ /* 0x040fe20000000000 */
[----:B------:R-:W-:Y:S01]  /*1cc0*/  UIMAD UR5, UR50, UR12, URZ ;  /* 0x0000000c320572a4 */ /* 0x000fe2000f8e023f */
[----:B------:R-:W-:Y:S01]  /*1cd0*/  IMAD.U32 R6, RZ, RZ, UR12 ;  /* 0x0000000cff067e24 */ /* 0x000fe2000f8e00ff */
[----:B------:R-:W-:Y:S01]  /*1ce0*/  ULDC.64 UR14, c[0x0][0x268] ;  /* 0x00009a00000e7ab9 */ /* 0x000fe20000000a00 */
[----:B------:R-:W-:Y:S01]  /*1cf0*/  UMOV UR7, UR35 ;  /* 0x0000002300077c82 */ /* 0x000fe20008000000 */
[----:B------:R-:W-:Y:S01]  /*1d00*/  ISETP.GE.AND P6, PT, R0, UR10, PT ;  /* 0x0000000a00007c0c */ /* 0x000fe2000bfc6270 */
[----:B------:R-:W-:Y:S01]  /*1d10*/  UIMAD UR5, UR28, UR13, UR5 ;  /* 0x0000000d1c0572a4 */ /* 0x000fe2000f8e0205 */
[----:B------:R-:W-:Y:S01]  /*1d20*/  ISETP.GE.AND P5, PT, R11, UR10, PT ;  /* 0x0000000a0b007c0c */ /* 0x000fe2000bfa6270 */
[----:B------:R-:W-:-:S04]  /*1d30*/  IMAD.WIDE.U32 R6, R6, UR28, R4 ;  /* 0x0000001c06067c25 */ /* 0x000fc8000f8e0004 */
[----:B------:R-:W-:Y:S01]  /*1d40*/  IMAD.U32 R9, RZ, RZ, UR5 ;  /* 0x00000005ff097e24 */ /* 0x000fe2000f8e00ff */
[----:B------:R-:W-:Y:S01]  /*1d50*/  IADD3 R6, P0, R6, UR25, RZ ;  /* 0x0000001906067c10 */ /* 0x000fe2000ff1e0ff */
[----:B------:R-:W-:Y:S01]  /*1d60*/  IMAD R8, R24, UR14, RZ ;  /* 0x0000000e18087c24 */ /* 0x000fe2000f8e02ff */
[----:B------:R-:W-:Y:S01]  /*1d70*/  UIMAD UR5, UR7, -0x40, UR36 ;  /* 0xffffffc0070578a4 */ /* 0x000fe2000f8e0224 */
[----:B------:R-:W-:Y:S01]  /*1d80*/  VIADD R25, R0, 0x40 ;  /* 0x0000004000197836 */ /* 0x000fe20000000000 */
[----:B------:R-:W-:Y:S01]  /*1d90*/  IADD3.X R7, R7, UR37, R9, P0, !PT ;  /* 0x0000002507077c10 */ /* 0x000fe200087fe409 */
[----:B------:R-:W1:Y:S01]  /*1da0*/  @!P6 LDC.64 R16, c[0x0][0x220] ;  /* 0x00008800ff10eb82 */ /* 0x000e620000000a00 */
[----:B------:R-:W-:Y:S01]  /*1db0*/  IMAD R10, R2, UR15, R8 ;  /* 0x0000000f020a7c24 */ /* 0x000fe2000f8e0208 */
[----:B------:R-:W-:Y:S01]  /*1dc0*/  @!P5 IADD3 R12, P0, R0, 0x20, RZ ;  /* 0x00000020000cd810 */ /* 0x000fe20007f1e0ff */
[----:B------:R-:W-:Y:S01]  /*1dd0*/  @!P6 IMAD R9, R28, UR12, RZ ;  /* 0x0000000c1c09ec24 */ /* 0x000fe2000f8e02ff */
[----:B------:R-:W-:Y:S01]  /*1de0*/  ISETP.GE.AND P1, PT, R11, UR5, PT ;  /* 0x000000050b007c0c */ /* 0x000fe2000bf26270 */
[----:B------:R-:W-:Y:S01]  /*1df0*/  IMAD.WIDE.U32 R6, R2, UR14, R6 ;  /* 0x0000000e02067c25 */ /* 0x000fe2000f8e0006 */
[----:B------:R-:W-:-:S02]  /*1e00*/  ISETP.GE.AND P4, PT, R25, UR10, PT ;  /* 0x0000000a19007c0c */ /* 0x000fc4000bf86270 */
[----:B------:R-:W2:Y:S01]  /*1e10*/  @!P5 LDC.64 R22, c[0x0][0x220] ;  /* 0x00008800ff16db82 */ /* 0x000ea20000000a00 */
[----:B------:R-:W-:Y:S02]  /*1e20*/  @!P5 IMAD.X R8, RZ, RZ, R28, P0 ;  /* 0x000000ffff08d224 */ /* 0x000fe400000e061c */
[----:B------:R-:W-:Y:S02]  /*1e30*/  IMAD.IADD R7, R7, 0x1, R10 ;  /* 0x0000000107077824 */ /* 0x000fe400078e020a */
[----:B------:R-:W-:Y:S02]  /*1e40*/  @!P5 IMAD R8, R8, UR12, RZ ;  /* 0x0000000c0808dc24 */ /* 0x000fe4000f8e02ff */
[----:B------:R-:W-:Y:S02]  /*1e50*/  @!P6 IMAD R13, R0, UR13, R9 ;  /* 0x0000000d000dec24 */ /* 0x000fe4000f8e0209 */
[----:B------:R-:W-:Y:S02]  /*1e60*/  @!P5 IMAD R20, R12, UR13, R8 ;  /* 0x0000000d0c14dc24 */ /* 0x000fe4000f8e0208 */
[----:B------:R-:W-:Y:S01]  /*1e70*/  @!P5 IMAD.MOV.U32 R8, RZ, RZ, R6 ;  /* 0x000000ffff08d224 */ /* 0x000fe200078e0006 */
[----:B------:R-:W3:Y:S01]  /*1e80*/  @!P4 LDC.64 R26, c[0x0][0x218] ;  /* 0x00008600ff1acb82 */ /* 0x000ee20000000a00 */
[----:B------:R-:W-:-:S02]  /*1e90*/  @!P5 IMAD.MOV.U32 R9, RZ, RZ, R7 ;  /* 0x000000ffff09d224 */ /* 0x000fc400078e0007 */
[----:B------:R-:W-:-:S04]  /*1ea0*/  @!P6 IMAD.WIDE.U32 R10, R0, UR12, R6 ;  /* 0x0000000c000aec25 */ /* 0x000fc8000f8e0006 */
[----:B------:R-:W-:Y:S01]  /*1eb0*/  VIADD R21, R0, 0x60 ;  /* 0x0000006000157836 */ /* 0x000fe20000000000 */
[----:B-1----:R-:W-:Y:S01]  /*1ec0*/  @!P6 LEA R16, P0, R10, R16, 0x1 ;  /* 0x000000100a10e211 */ /* 0x002fe200078008ff */
[----:B------:R-:W-:-:S03]  /*1ed0*/  @!P5 IMAD.WIDE.U32 R8, R12, UR12, R8 ;  /* 0x0000000c0c08dc25 */ /* 0x000fc6000f8e0008 */
[----:B------:R-:W-:Y:S01]  /*1ee0*/  ISETP.GE.AND P3, PT, R21, UR10, PT ;  /* 0x0000000a15007c0c */ /* 0x000fe2000bf66270 */
[----:B------:R-:W-:Y:S01]  /*1ef0*/  @!P6 IMAD.IADD R13, R11, 0x1, R13 ;  /* 0x000000010b0de824 */ /* 0x000fe200078e020d */
[----:B------:R-:W-:Y:S01]  /*1f00*/  UIMAD UR10, UR50, UR20, URZ ;  /* 0x00000014320a72a4 */ /* 0x000fe2000f8e023f */
[----:B------:R-:W-:Y:S02]  /*1f10*/  IMAD.U32 R12, RZ, RZ, UR20 ;  /* 0x00000014ff0c7e24 */ /* 0x000fe4000f8e00ff */
[----:B------:R-:W-:Y:S01]  /*1f20*/  @!P5 IMAD.IADD R9, R9, 0x1, R20 ;  /* 0x000000010909d824 */ /* 0x000fe200078e0214 */
[----:B------:R-:W-:Y:S01]  /*1f30*/  @!P6 LEA.HI.X R17, R10, R17, R13, 0x1, P0 ;  /* 0x000000110a11e211 */ /* 0x000fe200000f0c0d */
[----:B------:R-:W-:Y:S01]  /*1f40*/  IMAD.WIDE.U32 R4, R12, UR28, R4 ;  /* 0x0000001c0c047c25 */ /* 0x000fe2000f8e0004 */
[----:B--2---:R-:W-:Y:S01]  /*1f50*/  @!P5 LEA R12, P0, R8, R22, 0x1 ;  /* 0x00000016080cd211 */ /* 0x004fe200078008ff */
[----:B------:R-:W-:Y:S01]  /*1f60*/  UIMAD UR10, UR28, UR21, UR10 ;  /* 0x000000151c0a72a4 */ /* 0x000fe2000f8e020a */
[----:B------:R-:W1:Y:S01]  /*1f70*/  @!P4 LDC.64 R20, c[0x0][0x220] ;  /* 0x00008800ff14cb82 */ /* 0x000e620000000a00 */
[----:B------:R-:W-:Y:S01]  /*1f80*/  IMAD.WIDE.U32 R10, R18, 0x40, RZ ;  /* 0x00000040120a7825 */ /* 0x000fe200078e00ff */
[----:B------:R-:W-:-:S03]  /*1f90*/  @!P5 LEA.HI.X R13, R8, R23, R9, 0x1, P0 ;  /* 0x00000017080dd211 */ /* 0x000fc600000f0c09 */
[----:B------:R-:W-:Y:S02]  /*1fa0*/  IMAD.MOV.U32 R196, RZ, RZ, R14 ;  /* 0x000000ffffc47224 */ /* 0x000fe400078e000e */
[----:B------:R-:W-:Y:S01]  /*1fb0*/  IMAD.MOV.U32 R197, RZ, RZ, R15 ;  /* 0x000000ffffc57224 */ /* 0x000fe200078e000f */
[----:B------:R-:W2:Y:S01]  /*1fc0*/  @!P3 LDC.64 R22, c[0x0][0x220] ;  /* 0x00008800ff16bb82 */ /* 0x000ea20000000a00 */
[----:B------:R-:W-:Y:S01]  /*1fd0*/  IMAD.SHL.U32 R19, R19, 0x40, RZ ;  /* 0x0000004013137824 */ /* 0x000fe200078e00ff */
[----:B------:R-:W-:Y:S01]  /*1fe0*/  @!P1 IADD3 R14, P0, R196, R10, RZ ;  /* 0x0000000ac40e9210 */ /* 0x000fe20007f1e0ff */
[----:B------:R-:W-:Y:S01]  /*1ff0*/  IMAD.U32 R8, RZ, RZ, UR10 ;  /* 0x0000000aff087e24 */ /* 0x000fe2000f8e00ff */
[----:B------:R-:W-:Y:S01]  /*2000*/  @!P4 IADD3 R10, P2, R0, 0x40, RZ ;  /* 0x00000040000ac810 */ /* 0x000fe20007f5e0ff */
[----:B------:R-:W-:Y:S01]  /*2010*/  ULDC.64 UR10, c[0x0][0x260] ;  /* 0x00009800000a7ab9 */ /* 0x000fe20000000a00 */
[----:B------:R-:W-:Y:S01]  /*2020*/  @!P1 IADD3.X R15, R197, R11, R19, P0, !PT ;  /* 0x0000000bc50f9210 */ /* 0x000fe200007fe413 */
[----:B------:R-:W-:Y:S01]  /*2030*/  @!P4 IMAD.MOV.U32 R9, RZ, RZ, R7 ;  /* 0x000000ffff09c224 */ /* 0x000fe200078e0007 */
[----:B------:R-:W-:Y:S01]  /*2040*/  IADD3 R4, P0, R4, UR45, RZ ;  /* 0x0000002d04047c10 */ /* 0x000fe2000ff1e0ff */
[----:B------:R-:W-:Y:S01]  /*2050*/  @!P4 IMAD.X R18, RZ, RZ, R28, P2 ;  /* 0x000000ffff12c224 */ /* 0x000fe200010e061c */
[----:B------:R-:W-:Y:S01]  /*2060*/  @!P3 IADD3 R11, P2, R0, 0x60, RZ ;  /* 0x00000060000bb810 */ /* 0x000fe20007f5e0ff */
[----:B------:R-:W-:Y:S01]  /*2070*/  IMAD.MOV.U32 R234, RZ, RZ, 0x7f800000 ;  /* 0x7f800000ffea7424 */ /* 0x000fe200078e00ff */
[----:B------:R-:W-:Y:S01]  /*2080*/  IADD3.X R5, R5, UR47, R8, P0, !PT ;  /* 0x0000002f05057c10 */ /* 0x000fe200087fe408 */
[----:B------:R-:W-:Y:S01]  /*2090*/  IMAD R8, R24, UR10, RZ ;  /* 0x0000000a18087c24 */ /* 0x000fe2000f8e02ff */
[----:B------:R-:W-:Y:S01]  /*20a0*/  PLOP3.LUT P0, PT, PT, PT, UP5, 0x80, 0x0 ;  /* 0x000000000000781c */ /* 0x000fe20003f0f058 */
[----:B------:R-:W-:Y:S01]  /*20b0*/  @!P3 IMAD.X R19, RZ, RZ, R28, P2 ;  /* 0x000000ffff13b224 */ /* 0x000fe200010e061c */
[----:B------:R-:W-:Y:S01]  /*20c0*/  ISETP.GE.AND P2, PT, R0, UR5, PT ;  /* 0x0000000500007c0c */ /* 0x000fe2000bf46270 */
[----:B------:R-:W-:-:S02]  /*20d0*/  IMAD R24, R2, UR11, R8 ;  /* 0x0000000b02187c24 */ /* 0x000fc4000f8e0208 */
[----:B------:R-:W-:Y:S02]  /*20e0*/  @!P4 IMAD R18, R18, UR12, RZ ;  /* 0x0000000c1212cc24 */ /* 0x000fe4000f8e02ff */
[----:B------:R-:W-:Y:S02]  /*20f0*/  @!P4 IMAD.MOV.U32 R8, RZ, RZ, R6 ;  /* 0x000000ffff08c224 */ /* 0x000fe400078e0006 */
[----:B------:R-:W-:Y:S01]  /*2100*/  IMAD.WIDE.U32 R4, R2, UR10, R4 ;  /* 0x0000000a02047c25 */ /* 0x000fe2000f8e0004 */
[----:B------:R-:W-:-:S03]  /*2110*/  ULEA.HI UR10, UR7, UR7, URZ, 0x1 ;  /* 0x00000007070a7291 */ /* 0x000fc6000f8f083f */
[----:B------:R-:W-:Y:S01]  /*2120*/  @!P3 IMAD R2, R19, UR12, RZ ;  /* 0x0000000c1302bc24 */ /* 0x000fe2000f8e02ff */
[----:B------:R-:W-:Y:S01]  /*2130*/  ULOP3.LUT UR10, UR10, 0xfffffffe, URZ, 0xc0, !UPT ;  /* 0xfffffffe0a0a7892 */ /* 0x000fe2000f8ec03f */
[C---:B------:R-:W-:Y:S02]  /*2140*/  @!P4 IMAD R19, R10.reuse, UR13, R18 ;  /* 0x0000000d0a13cc24 */ /* 0x040fe4000f8e0212 */
[----:B------:R-:W-:Y:S01]  /*2150*/  @!P4 IMAD.WIDE.U32 R8, R10, UR12, R8 ;  /* 0x0000000c0a08cc25 */ /* 0x000fe2000f8e0008 */
[----:B------:R-:W-:Y:S01]  /*2160*/  @P0 BAR.SYNC.DEFER_BLOCKING 0x0 ;  /* 0x0000000000000b1d */ /* 0x000fe20000010000 */
[----:B------:R-:W-:Y:S02]  /*2170*/  UIADD3 UR10, UR7, -UR10, URZ ;  /* 0x8000000a070a7290 */ /* 0x000fe4000fffe03f */
[----:B------:R-:W-:Y:S01]  /*2180*/  @!P4 IMAD.IADD R9, R9, 0x1, R19 ;  /* 0x000000010909c824 */ /* 0x000fe200078e0213 */
[C---:B-1----:R-:W-:Y:S01]  /*2190*/  @!P4 LEA R10, P0, R8.reuse, R20, 0x1 ;  /* 0x00000014080ac211 */ /* 0x042fe200078008ff */
[C---:B------:R-:W-:Y:S01]  /*21a0*/  @!P3 IMAD R18, R11.reuse, UR13, R2 ;  /* 0x0000000d0b12bc24 */ /* 0x040fe2000f8e0202 */
[----:B------:R-:W-:Y:S01]  /*21b0*/  UISETP.NE.AND UP1, UPT, UR10, 0x1, UPT ;  /* 0x000000010a00788c */ /* 0x000fe2000bf25270 */
[----:B------:R-:W-:Y:S01]  /*21c0*/  @!P3 IMAD.WIDE.U32 R6, R11, UR12, R6 ;  /* 0x0000000c0b06bc25 */ /* 0x000fe2000f8e0006 */
[----:B------:R-:W-:Y:S01]  /*21d0*/  @!P4 LEA.HI.X R11, R8, R21, R9, 0x1, P0 ;  /* 0x00000015080bc211 */ /* 0x000fe200000f0c09 */
[----:B------:R-:W-:Y:S01]  /*21e0*/  USHF.L.U32 UR12, UR39, 0x6, URZ ;  /* 0x00000006270c7899 */ /* 0x000fe2000800063f */
[----:B------:R-:W-:Y:S01]  /*21f0*/  LEA R2, R240, UR4, 0x1 ;  /* 0x00000004f0027c11 */ /* 0x000fe2000f8e08ff */
[----:B------:R-:W-:Y:S01]  /*2200*/  @!P3 IMAD.IADD R7, R7, 0x1, R18 ;  /* 0x000000010707b824 */ /* 0x000fe200078e0212 */
[C---:B--2---:R-:W-:Y:S01]  /*2210*/  @!P3 LEA R8, P0, R6.reuse, R22, 0x1 ;  /* 0x000000160608b211 */ /* 0x044fe200078008ff */
[----:B------:R-:W-:Y:S01]  /*2220*/  UIMAD.WIDE.U32 UR10, UR38, 0x40, URZ ;  /* 0x00000040260a78a5 */ /* 0x000fe2000f8e003f */
[----:B------:R-:W1:Y:S01]  /*2230*/  @!P6 LDC.64 R20, c[0x0][0x218] ;  /* 0x00008600ff14eb82 */ /* 0x000e620000000a00 */
[----:B------:R-:W-:Y:S01]  /*2240*/  IMAD.IADD R5, R5, 0x1, R24 ;  /* 0x0000000105057824 */ /* 0x000fe200078e0218 */
[----:B------:R-:W-:Y:S01]  /*2250*/  @!P3 LEA.HI.X R9, R6, R23, R7, 0x1, P0 ;  /* 0x000000170609b211 */ /* 0x000fe200000f0c07 */
[----:B------:R-:W-:Y:S01]  /*2260*/  VIADD R6, R240, 0x1000 ;  /* 0x00001000f0067836 */ /* 0x000fe20000000000 */
[----:B------:R-:W-:Y:S01]  /*2270*/  PLOP3.LUT P0, PT, PT, PT, UP1, 0x40, 0x0 ;  /* 0x000000000000781c */ /* 0x000fe20003f0e818 */
[----:B------:R-:W-:Y:S01]  /*2280*/  IMAD.U32 R7, RZ, RZ, UR12 ;  /* 0x0000000cff077e24 */ /* 0x000fe2000f8e00ff */
[----:B------:R-:W-:Y:S01]  /*2290*/  UMOV UR12, UR18 ;  /* 0x00000012000c7c82 */ /* 0x000fe20008000000 */
[----:B------:R-:W-:Y:S01]  /*22a0*/  @!P3 IMAD.MOV.U32 R18, RZ, RZ, R4 ;  /* 0x000000ffff12b224 */ /* 0x000fe200078e0004 */
[----:B------:R-:W-:Y:S01]  /*22b0*/  SEL R6, R6, R240, P0 ;  /* 0x000000f006067207 */ /* 0x000fe20000000000 */
[----:B------:R-:W2:Y:S01]  /*22c0*/  @!P5 LDC.64 R24, c[0x0][0x218] ;  /* 0x00008600ff18db82 */ /* 0x000ea20000000a00 */
[----:B------:R-:W-:Y:S01]  /*22d0*/  @P6 STS.128 [R2+0xa000], RZ ;  /* 0x00a000ff02006388 */ /* 0x000fe20000000c00 */
[----:B------:R-:W-:Y:S01]  /*22e0*/  @!P3 IMAD.MOV.U32 R19, RZ, RZ, R5 ;  /* 0x000000ffff13b224 */ /* 0x000fe200078e0005 */
[----:B------:R-:W-:Y:S01]  /*22f0*/  LEA R217, R6, UR4, 0x1 ;  /* 0x0000000406d97c11 */ /* 0x000fe2000f8e08ff */
[----:B------:R-:W-:Y:S01]  /*2300*/  IMAD.MOV.U32 R235, RZ, RZ, 0x7f800000 ;  /* 0x7f800000ffeb7424 */ /* 0x000fe200078e00ff */
[----:B------:R-:W-:Y:S01]  /*2310*/  @!PT LDS RZ, [RZ] ;  /* 0x00000000fffff984 */ /* 0x000fe20000000800 */
[----:B------:R-:W-:Y:S01]  /*2320*/  @!PT LDS RZ, [RZ] ;  /* 0x00000000fffff984 */ /* 0x000fe20000000800 */
[----:B------:R-:W-:Y:S01]  /*2330*/  @!PT LDS RZ, [RZ] ;  /* 0x00000000fffff984 */ /* 0x000fe20000000800 */
[----:B------:R-:W-:Y:S01]  /*2340*/  @!P6 LDGSTS.E.BYPASS.LTC128B.128 [R2+0xa000], desc[UR8][R16.64] ;  /* 0x0a0000001002efae */ /* 0x000fe2000b901d48 */
[----:B------:R-:W-:Y:S01]  /*2350*/  @!P1 IADD3 R6, P0, R194, UR10, RZ ;  /* 0x0000000ac2069c10 */ /* 0x000fe2000ff1e0ff */
[----:B------:R-:W-:Y:S01]  /*2360*/  IMAD.MOV.U32 R232, RZ, RZ, 0x7f800000 ;  /* 0x7f800000ffe87424 */ /* 0x000fe200078e00ff */
[----:B------:R-:W4:Y:S01]  /*2370*/  @!P3 LDC.64 R22, c[0x0][0x218] ;  /* 0x00008600ff16bb82 */ /* 0x000f220000000a00 */
[----:B------:R-:W-:Y:S01]  /*2380*/  @P5 STS.128 [R2+0xb000], RZ ;  /* 0x00b000ff02005388 */ /* 0x000fe20000000c00 */
[----:B------:R-:W-:Y:S01]  /*2390*/  @!P1 IADD3.X R7, R195, UR11, R7, P0, !PT ;  /* 0x0000000bc3079c10 */ /* 0x000fe200087fe407 */
[----:B------:R-:W-:Y:S01]  /*23a0*/  UMOV UR11, UR19 ;  /* 0x00000013000b7c82 */ /* 0x000fe20008000000 */
[----:B------:R-:W-:Y:S01]  /*23b0*/  IMAD.MOV.U32 R233, RZ, RZ, 0x7f800000 ;  /* 0x7f800000ffe97424 */ /* 0x000fe200078e00ff */
[----:B------:R-:W-:Y:S01]  /*23c0*/  @!PT LDS RZ, [RZ] ;  /* 0x00000000fffff984 */ /* 0x000fe20000000800 */
[----:B------:R-:W-:Y:S01]  /*23d0*/  @!PT LDS RZ, [RZ] ;  /* 0x00000000fffff984 */ /* 0x000fe20000000800 */
[----:B------:R-:W-:Y:S01]  /*23e0*/  @!PT LDS RZ, [RZ] ;  /* 0x00000000fffff984 */ /* 0x000fe20000000800 */
[----:B------:R3:W-:Y:S01]  /*23f0*/  @!P5 LDGSTS.E.BYPASS.LTC128B.128 [R2+0xb000], desc[UR8][R12.64] ;  /* 0x0b0000000c02dfae */ /* 0x0007e2000b901d48 */
[----:B------:R-:W-:Y:S01]  /*2400*/  LEA R144, R182, UR4, 0x1 ;  /* 0x00000004b6907c11 */ /* 0x000fe2000f8e08ff */
[----:B------:R-:W-:-:S02]  /*2410*/  USHF.L.U32 UR22, UR24, 0x4, URZ ;  /* 0x0000000418167899 */ /* 0x000fc4000800063f */
[----:B------:R-:W-:Y:S01]  /*2420*/  @P4 STS.128 [R2+0xc000], RZ ;  /* 0x00c000ff02004388 */ /* 0x000fe20000000c00 */
[----:B------:R-:W-:Y:S01]  /*2430*/  UMOV UR14, UR16 ;  /* 0x00000010000e7c82 */ /* 0x000fe20008000000 */
[----:B------:R-:W-:Y:S02]  /*2440*/  IMAD.MOV.U32 R179, RZ, RZ, 0x20 ;  /* 0x00000020ffb37424 */ /* 0x000fe400078e00ff */
[----:B------:R-:W-:Y:S01]  /*2450*/  VIADD R173, R181, 0x1000 ;  /* 0x00001000b5ad7836 */ /* 0x000fe20000000000 */
[----:B------:R-:W-:Y:S01]  /*2460*/  @!PT LDS RZ, [RZ] ;  /* 0x00000000fffff984 */ /* 0x000fe20000000800 */
[----:B------:R-:W-:Y:S01]  /*2470*/  @!PT LDS RZ, [RZ] ;  /* 0x00000000fffff984 */ /* 0x000fe20000000800 */
[----:B------:R-:W-:Y:S01]  /*2480*/  @!PT LDS RZ, [RZ] ;  /* 0x00000000fffff984 */ /* 0x000fe20000000800 */
[----:B------:R1:W-:Y:S01]  /*2490*/  @!P4 LDGSTS.E.BYPASS.LTC128B.128 [R2+0xc000], desc[UR8][R10.64] ;  /* 0x0c0000000a02cfae */ /* 0x0003e2000b901d48 */
[----:B------:R-:W-:Y:S02]  /*24a0*/  VIADD R172, R180, 0x1000 ;  /* 0x00001000b4ac7836 */ /* 0x000fe40000000000 */
[----:B------:R-:W-:Y:S01]  /*24b0*/  IMAD.MOV.U32 R128, RZ, RZ, 0x40 ;  /* 0x00000040ff807424 */ /* 0x000fe200078e00ff */
[----:B------:R-:W-:Y:S01]  /*24c0*/  @P3 STS.128 [R2+0xd000], RZ ;  /* 0x00d000ff02003388 */ /* 0x000fe20000000c00 */
[----:B------:R-:W-:Y:S01]  /*24d0*/  UMOV UR13, UR17 ;  /* 0x00000011000d7c82 */ /* 0x000fe20008000000 */
[----:B------:R-:W-:Y:S01]  /*24e0*/  IMAD.SHL.U32 R239, R243, 0x4, RZ ;  /* 0x00000004f3ef7824 */ /* 0x000fe200078e00ff */
[----:B------:R-:W-:Y:S01]  /*24f0*/  CS2R R94, SRZ ;  /* 0x00000000005e7805 */ /* 0x000fe2000001ff00 */
[----:B------:R-:W-:Y:S01]  /*2500*/  @!PT LDS RZ, [RZ] ;  /* 0x00000000fffff984 */ /* 0x000fe20000000800 */
[----:B------:R-:W-:Y:S01]  /*2510*/  @!PT LDS RZ, [RZ] ;  /* 0x00000000fffff984 */ /* 0x000fe20000000800 */
[----:B------:R-:W-:Y:S01]  /*2520*/  @!PT LDS RZ, [RZ] ;  /* 0x00000000fffff984 */ /* 0x000fe20000000800 */
[----:B------:R2:W-:Y:S01]  /*2530*/  @!P3 LDGSTS.E.BYPASS.LTC128B.128 [R2+0xd000], desc[UR8][R8.64] ;  /* 0x0d0000000802bfae */ /* 0x0005e2000b901d48 */
[----:B------:R-:W-:Y:S01]  /*2540*/  IMAD.MOV.U32 R250, RZ, RZ, 0x40 ;  /* 0x00000040fffa7424 */ /* 0x000fe200078e00ff */
[----:B------:R-:W-:-:S02]  /*2550*/  CS2R R92, SRZ ;  /* 0x00000000005c7805 */ /* 0x000fc4000001ff00 */
[----:B------:R-:W-:Y:S01]  /*2560*/  CS2R R98, SRZ ;  /* 0x0000000000627805 */ /* 0x000fe2000001ff00 */
[----:B------:R-:W0:Y:S01]  /*2570*/  LDGDEPBAR ;  /* 0x00000000000079af */ /* 0x000e220000000000 */
[----:B------:R-:W-:Y:S02]  /*2580*/  CS2R R96, SRZ ;  /* 0x0000000000607805 */ /* 0x000fe4000001ff00 */
[----:B------:R-:W-:Y:S02]  /*2590*/  CS2R R90, SRZ ;  /* 0x00000000005a7805 */ /* 0x000fe4000001ff00 */
[----:B------:R-:W-:Y:S01]  /*25a0*/  CS2R R88, SRZ ;  /* 0x0000000000587805 */ /* 0x000fe2000001ff00 */
[----:B------:R-:W-:Y:S01]  /*25b0*/  @P2 STS.128 [R2+0x4000], RZ ;  /* 0x004000ff02002388 */ /* 0x000fe20000000c00 */
[----:B------:R-:W-:Y:S01]  /*25c0*/  CS2R R86, SRZ ;  /* 0x0000000000567805 */ /* 0x000fe2000001ff00 */
[----:B---3--:R-:W-:Y:S01]  /*25d0*/  @!P5 IMAD.MOV.U32 R12, RZ, RZ, R4 ;  /* 0x000000ffff0cd224 */ /* 0x008fe200078e0004 */
[----:B------:R-:W-:Y:S01]  /*25e0*/  CS2R R84, SRZ ;  /* 0x0000000000547805 */ /* 0x000fe2000001ff00 */
[----:B------:R-:W-:Y:S01]  /*25f0*/  @!PT LDS RZ, [RZ] ;  /* 0x00000000fffff984 */ /* 0x000fe20000000800 */
[----:B------:R-:W-:Y:S01]  /*2600*/  @!PT LDS RZ, [RZ] ;  /* 0x00000000fffff984 */ /* 0x000fe20000000800 */
[----:B------:R-:W-:Y:S01]  /*2610*/  @!PT LDS RZ, [RZ] ;  /* 0x00000000fffff984 */ /* 0x000fe20000000800 */
[----:B------:R-:W-:Y:S01]  /*2620*/  @!P2 LDGSTS.E.BYPASS.LTC128B.128 [R2+0x4000], desc[UR8][R196.64] ;  /* 0x04000000c402afae */ /* 0x000fe2000b901d48 */
[----:B------:R-:W-:Y:S01]  /*2630*/  @!P5 IMAD.MOV.U32 R13, RZ, RZ, R5 ;  /* 0x000000ffff0dd224 */ /* 0x000fe200078e0005 */
[----:B------:R-:W-:-:S02]  /*2640*/  CS2R R78, SRZ ;  /* 0x00000000004e7805 */ /* 0x000fc4000001ff00 */
[----:B------:R-:W-:Y:S01]  /*2650*/  CS2R R76, SRZ ;  /* 0x00000000004c7805 */ /* 0x000fe2000001ff00 */
[----:B------:R-:W-:Y:S01]  /*2660*/  @P1 STS.128 [R2+0x5000], RZ ;  /* 0x005000ff02001388 */ /* 0x000fe20000000c00 */
[----:B------:R-:W-:Y:S02]  /*2670*/  CS2R R82, SRZ ;  /* 0x0000000000527805 */ /* 0x000fe4000001ff00 */
[----:B------:R-:W-:Y:S01]  /*2680*/  CS2R R80, SRZ ;  /* 0x0000000000507805 */ /* 0x000fe2000001ff00 */
[----:B-1----:R-:W-:Y:S01]  /*2690*/  @!P6 IMAD R10, R28, UR20, RZ ;  /* 0x000000141c0aec24 */ /* 0x002fe2000f8e02ff */
[----:B------:R-:W-:Y:S01]  /*26a0*/  @!PT LDS RZ, [RZ] ;  /* 0x00000000fffff984 */ /* 0x000fe20000000800 */
[----:B------:R-:W-:Y:S01]  /*26b0*/  @!PT LDS RZ, [RZ] ;  /* 0x00000000fffff984 */ /* 0x000fe20000000800 */
[----:B------:R-:W-:Y:S01]  /*26c0*/  @!PT LDS RZ, [RZ] ;  /* 0x00000000fffff984 */ /* 0x000fe20000000800 */
[----:B------:R1:W-:Y:S01]  /*26d0*/  @!P1 LDGSTS.E.BYPASS.LTC128B.128 [R2+0x5000], desc[UR8][R14.64] ;  /* 0x050000000e029fae */ /* 0x0003e2000b901d48 */
[----:B------:R-:W-:Y:S02]  /*26e0*/  CS2R R74, SRZ ;  /* 0x00000000004a7805 */ /* 0x000fe4000001ff00 */
[----:B------:R-:W-:Y:S01]  /*26f0*/  CS2R R72, SRZ ;  /* 0x0000000000487805 */ /* 0x000fe2000001ff00 */
[----:B------:R-:W-:Y:S01]  /*2700*/  @!P6 IMAD R16, R0, UR21, R10 ;  /* 0x000000150010ec24 */ /* 0x000fe2000f8e020a */
[----:B------:R-:W-:Y:S01]  /*2710*/  @P2 STS [R217], RZ ;  /* 0x000000ffd9002388 */ /* 0x000fe20000000800 */
[----:B------:R-:W-:-:S02]  /*2720*/  CS2R R70, SRZ ;  /* 0x0000000000467805 */ /* 0x000fc4000001ff00 */
[----:B------:R-:W-:Y:S01]  /*2730*/  CS2R R68, SRZ ;  /* 0x0000000000447805 */ /* 0x000fe2000001ff00 */
[----:B--2---:R-:W-:Y:S01]  /*2740*/  VIADD R8, R243, 0x8 ;  /* 0x00000008f3087836 */ /* 0x004fe20000000000 */
[----:B------:R-:W-:Y:S01]  /*2750*/  @P2 STS [R217+0x4], RZ ;  /* 0x000004ffd9002388 */ /* 0x000fe20000000800 */
[----:B------:R-:W-:Y:S02]  /*2760*/  CS2R R62, SRZ ;  /* 0x00000000003e7805 */ /* 0x000fe4000001ff00 */
[----:B------:R-:W-:Y:S02]  /*2770*/  CS2R R60, SRZ ;  /* 0x00000000003c7805 */ /* 0x000fe4000001ff00 */
[----:B------:R-:W-:Y:S01]  /*2780*/  CS2R R66, SRZ ;  /* 0x0000000000427805 */ /* 0x000fe2000001ff00 */
[----:B------:R-:W-:Y:S01]  /*2790*/  @P2 STS [R217+0x8], RZ ;  /* 0x000008ffd9002388 */ /* 0x000fe20000000800 */
[----:B------:R-:W-:Y:S02]  /*27a0*/  CS2R R64, SRZ ;  /* 0x0000000000407805 */ /* 0x000fe4000001ff00 */
[----:B------:R-:W-:-:S02]  /*27b0*/  CS2R R58, SRZ ;  /* 0x00000000003a7805 */ /* 0x000fc4000001ff00 */
        /* <DEDUP_REMOVED lines=9> */
[----:B------:R-:W-:Y:S02]  /*2850*/  ISETP.GE.AND P2, PT, R8, UR5, PT ;  /* 0x0000000508007c0c */ /* 0x000fe4000bf46270 */
[----:B------:R-:W-:-:S02]  /*2860*/  CS2R R44, SRZ ;  /* 0x00000000002c7805 */ /* 0x000fc4000001ff00 */
[C---:B------:R-:W-:Y:S01]  /*2870*/  @!P5 IADD3 R8, P0, R0.reuse, 0x20, RZ ;  /* 0x000000200008d810 */ /* 0x040fe20007f1e0ff */
[----:B------:R-:W-:Y:S01]  /*2880*/  @P1 STS [R217+0x1000], RZ ;  /* 0x001000ffd9001388 */ /* 0x000fe20000000800 */
[----:B------:R-:W-:Y:S02]  /*2890*/  CS2R R50, SRZ ;  /* 0x0000000000327805 */ /* 0x000fe4000001ff00 */
[----:B------:R-:W-:Y:S01]  /*28a0*/  CS2R R48, SRZ ;  /* 0x0000000000307805 */ /* 0x000fe2000001ff00 */
[----:B-1----:R-:W-:Y:S01]  /*28b0*/  @!P4 IMAD.MOV.U32 R14, RZ, RZ, R4 ;  /* 0x000000ffff0ec224 */ /* 0x002fe200078e0004 */
[----:B------:R-:W-:Y:S01]  /*28c0*/  @P1 STS [R217+0x1004], RZ ;  /* 0x001004ffd9001388 */ /* 0x000fe20000000800 */
[----:B------:R-:W-:Y:S01]  /*28d0*/  @!P5 IMAD.X R9, RZ, RZ, R28, P0 ;  /* 0x000000ffff09d224 */ /* 0x000fe200000e061c */
[----:B------:R-:W-:Y:S01]  /*28e0*/  CS2R R42, SRZ ;  /* 0x00000000002a7805 */ /* 0x000fe2000001ff00 */
[--C-:B------:R-:W-:Y:S01]  /*28f0*/  @!P4 IMAD.MOV.U32 R15, RZ, RZ, R5.reuse ;  /* 0x000000ffff0fc224 */ /* 0x100fe200078e0005 */
[----:B------:R-:W-:Y:S01]  /*2900*/  @P1 STS [R217+0x1008], RZ ;  /* 0x001008ffd9001388 */ /* 0x000fe20000000800 */
[----:B------:R-:W-:Y:S01]  /*2910*/  @!P5 IMAD R9, R9, UR20, RZ ;  /* 0x000000140909dc24 */ /* 0x000fe2000f8e02ff */
[----:B------:R-:W-:Y:S01]  /*2920*/  CS2R R40, SRZ ;  /* 0x0000000000287805 */ /* 0x000fe2000001ff00 */
[----:B------:R-:W-:Y:S01]  /*2930*/  @!P6 IMAD.WIDE.U32 R4, R0, UR20, R4 ;  /* 0x000000140004ec25 */ /* 0x000fe2000f8e0004 */
[----:B------:R-:W-:Y:S01]  /*2940*/  @P1 STS [R217+0x100c], RZ ;  /* 0x00100cffd9001388 */ /* 0x000fe20000000800 */
[----:B------:R-:W-:-:S02]  /*2950*/  CS2R R38, SRZ ;  /* 0x0000000000267805 */ /* 0x000fc4000001ff00 */
[----:B------:R-:W-:Y:S01]  /*2960*/  CS2R R36, SRZ ;  /* 0x0000000000247805 */ /* 0x000fe2000001ff00 */
[C---:B------:R-:W-:Y:S01]  /*2970*/  @!P5 IMAD R17, R8.reuse, UR21, R9 ;  /* 0x000000150811dc24 */ /* 0x040fe2000f8e0209 */
[----:B------:R-:W-:Y:S01]  /*2980*/  @!PT LDS RZ, [RZ] ;  /* 0x00000000fffff984 */ /* 0x000fe20000000800 */
[----:B------:R-:W-:Y:S01]  /*2990*/  @!PT LDS RZ, [RZ] ;  /* 0x00000000fffff984 */ /* 0x000fe20000000800 */
[----:B------:R-:W-:Y:S01]  /*29a0*/  @!PT LDS RZ, [RZ] ;  /* 0x00000000fffff984 */ /* 0x000fe20000000800 */
[----:B------:R1:W-:Y:S01]  /*29b0*/  @!P1 LDGSTS.E.BYPASS.LTC128B.128 [R217+0x1000], desc[UR8][R6.64] ;  /* 0x0100000006d99fae */ /* 0x0003e2000b901d48 */
[----:B------:R-:W-:Y:S01]  /*29c0*/  @!P5 IMAD.WIDE.U32 R8, R8, UR20, R12 ;  /* 0x000000140808dc25 */ /* 0x000fe2000f8e000c */
[----:B------:R-:W-:Y:S02]  /*29d0*/  USHF.L.U32 UR27, UR24, 0x5, URZ ;  /* 0x00000005181b7899 */ /* 0x000fe4000800063f */
[----:B------:R-:W-:Y:S01]  /*29e0*/  @P6 STS.128 [R2+0x6000], RZ ;  /* 0x006000ff02006388 */ /* 0x000fe20000000c00 */
[----:B------:R-:W-:Y:S01]  /*29f0*/  @!P6 IMAD.IADD R5, R5, 0x1, R16 ;  /* 0x000000010505e824 */ /* 0x000fe200078e0210 */
[----:B------:R-:W-:Y:S01]  /*2a00*/  UIMAD UR26, UR24, 0x28, URZ ;  /* 0x00000028181a78a4 */ /* 0x000fe2000f8e023f */
[----:B------:R-:W-:Y:S01]  /*2a10*/  @!P5 IMAD.IADD R9, R9, 0x1, R17 ;  /* 0x000000010909d824 */ /* 0x000fe200078e0211 */
[----:B------:R-:W-:Y:S01]  /*2a20*/  UIMAD UR25, UR24, 0x30, URZ ;  /* 0x00000030181978a4 */ /* 0x000fe2000f8e023f */
[----:B------:R-:W-:Y:S01]  /*2a30*/  IMAD R236, RZ, RZ, -UR23 ;  /* 0x80000017ffec7e24 */ /* 0x000fe2000f8e02ff */
[----:B------:R-:W-:Y:S01]  /*2a40*/  ULDC UR10, c[0x0][0x2ec] ;  /* 0x0000bb00000a7ab9 */ /* 0x000fe20000000800 */
[----:B-1----:R-:W-:-:S05]  /*2a50*/  @!P4 IADD3 R6, P0, R0, 0x40, RZ ;  /* 0x000000400006c810 */ /* 0x002fca0007f1e0ff */
[----:B------:R-:W-:Y:S01]  /*2a60*/  @!P4 IMAD.X R7, RZ, RZ, R28, P0 ;  /* 0x000000ffff07c224 */ /* 0x000fe200000e061c */
[----:B------:R-:W-:-:S03]  /*2a70*/  @!P3 IADD3 R11, P0, R0, 0x60, RZ ;  /* 0x00000060000bb810 */ /* 0x000fc60007f1e0ff */
[----:B------:R-:W-:Y:S02]  /*2a80*/  @!P4 IMAD R0, R7, UR20, RZ ;  /* 0x000000140700cc24 */ /* 0x000fe4000f8e02ff */
[----:B------:R-:W-:Y:S01]  /*2a90*/  @!P3 IMAD.X R10, RZ, RZ, R28, P0 ;  /* 0x000000ffff0ab224 */ /* 0x000fe200000e061c */
[----:B------:R-:W-:Y:S01]  /*2aa0*/  @!P6 LEA R12, P0, R4, R20, 0x1 ;  /* 0x00000014040ce211 */ /* 0x000fe200078008ff */
[----:B------:R-:W-:Y:S02]  /*2ab0*/  @!P4 IMAD R16, R6, UR21, R0 ;  /* 0x000000150610cc24 */ /* 0x000fe4000f8e0200 */
[----:B------:R-:W-:Y:S01]  /*2ac0*/  VIADD R0, R243, 0x28 ;  /* 0x00000028f3007836 */ /* 0x000fe20000000000 */
[----:B------:R-:W-:Y:S01]  /*2ad0*/  @!P6 LEA.HI.X R13, R4, R21, R5, 0x1, P0 ;  /* 0x00000015040de211 */ /* 0x000fe200000f0c05 */
[----:B------:R-:W-:Y:S01]  /*2ae0*/  @!P3 IMAD R4, R10, UR20, RZ ;  /* 0x000000140a04bc24 */ /* 0x000fe2000f8e02ff */
[----:B------:R-:W-:Y:S01]  /*2af0*/  @!P5 LEA R10, P0, R8, R24, 0x1 ;  /* 0x00000018080ad211 */ /* 0x000fe200078008ff */
[----:B------:R-:W-:-:S02]  /*2b00*/  @!P4 IMAD.WIDE.U32 R6, R6, UR20, R14 ;  /* 0x000000140606cc25 */ /* 0x000fc4000f8e000e */
[----:B------:R-:W-:Y:S01]  /*2b10*/  @!PT LDS RZ, [RZ] ;  /* 0x00000000fffff984 */ /* 0x000fe20000000800 */
[----:B------:R-:W-:Y:S01]  /*2b20*/  @!PT LDS RZ, [RZ] ;  /* 0x00000000fffff984 */ /* 0x000fe20000000800 */
[----:B------:R-:W-:Y:S01]  /*2b30*/  @!PT LDS RZ, [RZ] ;  /* 0x00000000fffff984 */ /* 0x000fe20000000800 */
[----:B------:R1:W-:Y:S02]  /*2b40*/  @!P6 LDGSTS.E.BYPASS.LTC128B.128 [R2+0x6000], desc[UR8][R12.64] ;  /* 0x060000000c02efae */ /* 0x0003e4000b901d48 */
[C---:B------:R-:W-:Y:S02]  /*2b50*/  @!P3 IMAD R14, R11.reuse, UR21, R4 ;  /* 0x000000150b0ebc24 */ /* 0x040fe4000f8e0204 */
[----:B------:R-:W-:Y:S01]  /*2b60*/  @!P3 IMAD.WIDE.U32 R4, R11, UR20, R18 ;  /* 0x000000140b04bc25 */ /* 0x000fe2000f8e0012 */
[----:B------:R-:W-:Y:S01]  /*2b70*/  @!P5 LEA.HI.X R11, R8, R25, R9, 0x1, P0 ;  /* 0x00000019080bd211 */ /* 0x000fe200000f0c09 */
[----:B------:R-:W-:Y:S01]  /*2b80*/  @P5 STS.128 [R2+0x7000], RZ ;  /* 0x007000ff02005388 */ /* 0x000fe20000000c00 */
[----:B------:R-:W-:Y:S01]  /*2b90*/  ISETP.GE.AND P0, PT, R0, UR5, PT ;  /* 0x0000000500007c0c */ /* 0x000fe2000bf06270 */
[----:B------:R-:W-:Y:S02]  /*2ba0*/  @!P4 IMAD.IADD R7, R7, 0x1, R16 ;  /* 0x000000010707c824 */ /* 0x000fe400078e0210 */
[----:B------:R-:W-:Y:S01]  /*2bb0*/  VIADD R9, R243, 0x20 ;  /* 0x00000020f3097836 */ /* 0x000fe20000000000 */
[----:B------:R-:W-:Y:S01]  /*2bc0*/  @!PT LDS RZ, [RZ] ;  /* 0x00000000fffff984 */ /* 0x000fe20000000800 */
[----:B------:R-:W-:Y:S01]  /*2bd0*/  @!PT LDS RZ, [RZ] ;  /* 0x00000000fffff984 */ /* 0x000fe20000000800 */
[----:B------:R-:W-:Y:S01]  /*2be0*/  @!PT LDS RZ, [RZ] ;  /* 0x00000000fffff984 */ /* 0x000fe20000000800 */
[----:B------:R2:W-:Y:S01]  /*2bf0*/  @!P5 LDGSTS.E.BYPASS.LTC128B.128 [R2+0x7000], desc[UR8][R10.64] ;  /* 0x070000000a02dfae */ /* 0x0005e2000b901d48 */
[----:B------:R-:W-:-:S03]  /*2c00*/  @!P3 IMAD.IADD R5, R5, 0x1, R14 ;  /* 0x000000010505b824 */ /* 0x000fc600078e020e */
[----:B------:R-:W-:Y:S01]  /*2c10*/  ISETP.GE.AND P6, PT, R9, UR5, PT ;  /* 0x0000000509007c0c */ /* 0x000fe2000bfc6270 */
[----:B------:R-:W-:Y:S04]  /*2c20*/  @P4 STS.128 [R2+0x8000], RZ ;  /* 0x008000ff02004388 */ /* 0x000fe80000000c00 */
[----:B------:R-:W-:Y:S02]  /*2c30*/  @!P0 LEA R8, P5, R0, UR12, 0x2 ;  /* 0x0000000c00088c11 */ /* 0x000fe4000f8a10ff */
[----:B-1----:R-:W-:-:S04]  /*2c40*/  @!P4 LEA R12, P1, R6, R26, 0x1 ;  /* 0x0000001a060cc211 */ /* 0x002fc800078208ff */
[----:B------:R-:W-:Y:S02]  /*2c50*/  @!P4 LEA.HI.X R13, R6, R27, R7, 0x1, P1 ;  /* 0x0000001b060dc211 */ /* 0x000fe400008f0c07 */
[----:B------:R-:W-:Y:S02]  /*2c60*/  SHF.R.S32.HI R7, RZ, 0x1f, R0 ;  /* 0x0000001fff077819 */ /* 0x000fe40000011400 */
[----:B----4-:R-:W-:Y:S01]  /*2c70*/  @!P3 LEA R6, P1, R4, R22, 0x1 ;  /* 0x000000160406b211 */ /* 0x010fe200078208ff */
[----:B------:R-:W-:Y:S01]  /*2c80*/  @!PT LDS RZ, [RZ] ;  /* 0x00000000fffff984 */ /* 0x000fe20000000800 */
[----:B------:R-:W-:Y:S01]  /*2c90*/  @!PT LDS RZ, [RZ] ;  /* 0x00000000fffff984 */ /* 0x000fe20000000800 */
[----:B------:R-:W-:Y:S01]  /*2ca0*/  @!PT LDS RZ, [RZ] ;  /* 0x00000000fffff984 */ /* 0x000fe20000000800 */
[----:B------:R-:W-:Y:S01]  /*2cb0*/  @!P4 LDGSTS.E.BYPASS.LTC128B.128 [R2+0x8000], desc[UR8][R12.64] ;  /* 0x080000000c02cfae */ /* 0x000fe2000b901d48 */
[----:B------:R-:W-:Y:S02]  /*2cc0*/  @!P0 LEA.HI.X R9, R0, UR11, R7, 0x2, P5 ;  /* 0x0000000b00098c11 */ /* 0x000fe4000a8f1407 */
[----:B------:R-:W-:Y:S01]  /*2cd0*/  @!P3 LEA.HI.X R7, R4, R23, R5, 0x1, P1 ;  /* 0x000000170407b211 */ /* 0x000fe200008f0c05 */
[----:B------:R-:W-:Y:S01]  /*2ce0*/  IMAD.SHL.U32 R4, R243, 0x4, RZ ;  /* 0x00000004f3047824 */ /* 0x000fe200078e00ff */
[----:B------:R1:W-:Y:S01]  /*2cf0*/  @P3 STS.128 [R2+0x9000], RZ ;  /* 0x009000ff02003388 */ /* 0x0003e20000000c00 */
[----:B--2---:R-:W-:-:S02]  /*2d00*/  SHF.R.S32.HI R10, RZ, 0x1f, R243 ;  /* 0x0000001fff0a7819 */ /* 0x004fc400000114f3 */
[C---:B------:R-:W-:Y:S01]  /*2d10*/  ISETP.GE.AND P4, PT, R243.reuse, UR5, PT ;  /* 0x00000005f3007c0c */ /* 0x040fe2000bf86270 */
[----:B------:R-:W-:Y:S01]  /*2d20*/  @!PT LDS RZ, [RZ] ;  /* 0x00000000fffff984 */ /* 0x000fe20000000800 */
[----:B------:R-:W-:Y:S01]  /*2d30*/  @!PT LDS RZ, [RZ] ;  /* 0x00000000fffff984 */ /* 0x000fe20000000800 */
[----:B------:R-:W-:Y:S01]  /*2d40*/  @!PT LDS RZ, [RZ] ;  /* 0x00000000fffff984 */ /* 0x000fe20000000800 */
[----:B------:R1:W-:Y:S01]  /*2d50*/  @!P3 LDGSTS.E.BYPASS.LTC128B.128 [R2+0x9000], desc[UR8][R6.64] ;  /* 0x090000000602bfae */ /* 0x0003e2000b901d48 */
[----:B------:R-:W-:Y:S02]  /*2d60*/  IADD3 R4, P1, R4, UR12, RZ ;  /* 0x0000000c04047c10 */ /* 0x000fe4000ff3e0ff */
[----:B------:R-:W-:Y:S01]  /*2d70*/  SHF.L.U64.HI R0, R243, 0x2, R10 ;  /* 0x00000002f3007819 */ /* 0x000fe2000001020a */
[----:B------:R-:W0:Y:S03]  /*2d80*/  LDGDEPBAR ;  /* 0x00000000000079af */ /* 0x000e260000000000 */
[----:B------:R-:W-:Y:S01]  /*2d90*/  IADD3.X R5, R0, UR11, RZ, P1, !PT ;  /* 0x0000000b00057c10 */ /* 0x000fe20008ffe4ff */
[----:B------:R2:W5:Y:S04]  /*2da0*/  @!P0 LDG.E R233, desc[UR8][R8.64] ;  /* 0x0000000808e98981 */ /* 0x000568000c1e1900 */
[----:B------:R2:W5:Y:S04]  /*2db0*/  @!P4 LDG.E R234, desc[UR8][R4.64] ;  /* 0x0000000804eac981 */ /* 0x000568000c1e1900 */
[----:B------:R2:W5:Y:S04]  /*2dc0*/  @!P2 LDG.E R235, desc[UR8][R4.64+0x20] ;  /* 0x0000200804eba981 */ /* 0x000568000c1e1900 */
[----:B------:R2:W5:Y:S01]  /*2dd0*/  @!P6 LDG.E R232, desc[UR8][R4.64+0x80] ;  /* 0x0000800804e8e981 */ /* 0x000562000c1e1900 */
[----:B------:R-:W-:-:S04]  /*2de0*/  DEPBAR.LE SB0, 0x1 ;  /* 0x000080400000791a */ /* 0x000fc80000000000 */
[----:B------:R-:W-:Y:S01]  /*2df0*/  BAR.SYNC.DEFER_BLOCKING 0x0 ;  /* 0x0000000000007b1d */ /* 0x000fe20000010000 */
[----:B------:R-:W-:-:S04]  /*2e00*/  LEA.HI R0, R30, R29, RZ, 0x4 ;  /* 0x0000001d1e007211 */ /* 0x000fc800078f20ff */
[----:B------:R-:W-:-:S05]  /*2e10*/  LOP3.LUT R0, R0, 0xfffffff0, RZ, 0xc0, !PT ;  /* 0xfffffff000007812 */ /* 0x000fca00078ec0ff */
[----:B------:R-:W-:Y:S01]  /*2e20*/  IMAD.IADD R0, R29, 0x1, -R0 ;  /* 0x000000011d007824 */ /* 0x000fe200078e0a00 */
[----:B------:R2:W3:Y:S04]  /*2e30*/  LDSM.16.M88.4 R140, [R144+0xa000] ;  /* 0x00a00000908c783b */ /* 0x0004e80000000200 */
[----:B------:R-:W4:Y:S04]  /*2e40*/  LDSM.16.M88.4 R144, [R144+0xa800] ;  /* 0x00a800009090783b */ /* 0x000f280000000200 */
[----:B------:R2:W2:Y:S04]  /*2e50*/  LDSM.16.M88.4 R148, [R178] ;  /* 0x00000000b294783b */ /* 0x0004a80000000200 */
[----:B------:R2:W2:Y:S04]  /*2e60*/  LDSM.16.M88.4 R152, [R178+0x800] ;  /* 0x00080000b298783b */ /* 0x0004a80000000200 */
[----:B------:R2:W2:Y:S04]  /*2e70*/  LDSM.16.M88.4 R156, [R176] ;  /* 0x00000000b09c783b */ /* 0x0004a80000000200 */
[----:B------:R2:W2:Y:S04]  /*2e80*/  LDSM.16.M88.4 R160, [R176+0x800] ;  /* 0x00080000b0a0783b */ /* 0x0004a80000000200 */
[----:B------:R2:W2:Y:S04]  /*2e90*/  LDSM.16.M88.4 R164, [R177] ;  /* 0x00000000b1a4783b */ /* 0x0004a80000000200 */
[----:B------:R2:W2:Y:S01]  /*2ea0*/  LDSM.16.M88.4 R168, [R177+0x800] ;  /* 0x00080000b1a8783b */ /* 0x0004a20000000200 */
[----:B-1----:R-:W-:-:S04]  /*2eb0*/  SHF.R.S32.HI R2, RZ, 0x1f, R0 ;  /* 0x0000001fff027819 */ /* 0x002fc80000011400 */
[----:B------:R-:W-:Y:S01]  /*2ec0*/  LEA.HI R2, R2, R0, RZ, 0x3 ;  /* 0x0000000002027211 */ /* 0x000fe200078f18ff */
[----:B------:R-:W-:-:S03]  /*2ed0*/  USHF.L.U32 UR16, UR24, 0x3, URZ ;  /* 0x0000000318107899 */ /* 0x000fc6000800063f */
[----:B------:R-:W-:Y:S01]  /*2ee0*/  LOP3.LUT R2, R2, 0xfffffff8, RZ, 0xc0, !PT ;  /* 0xfffffff802027812 */ /* 0x000fe200078ec0ff */
[----:B------:R-:W-:-:S04]  /*2ef0*/  UIADD3 UR21, UR22, 0x20, URZ ;  /* 0x0000002016157890 */ /* 0x000fc8000fffe03f */
[----:B------:R-:W-:Y:S01]  /*2f00*/  IMAD.IADD R0, R0, 0x1, -R2 ;  /* 0x0000000100007824 */ /* 0x000fe200078e0a02 */
[----:B------:R-:W-:Y:S01]  /*2f10*/  UIADD3 UR20, UR16, UR21, URZ ;  /* 0x0000001510147290 */ /* 0x000fe2000fffe03f */
[----:B------:R-:W-:Y:S02]  /*2f20*/  PLOP3.LUT P3, PT, PT, PT, UP1, 0x40, 0x0 ;  /* 0x000000000000781c */ /* 0x000fe40003f6e818 */
[----:B------:R-:W-:Y:S01]  /*2f30*/  PLOP3.LUT P2, PT, PT, PT, UP1, 0x40, 0x0 ;  /* 0x000000000000781c */ /* 0x000fe20003f4e818 */
[----:B------:R-:W-:Y:S01]  /*2f40*/  UIADD3 UR19, UR16, UR20, URZ ;  /* 0x0000001410137290 */ /* 0x000fe2000fffe03f */
[C---:B------:R-:W-:Y:S01]  /*2f50*/  LOP3.LUT P0, RZ, R0.reuse, 0x2, RZ, 0xc0, !PT ;  /* 0x0000000200ff7812 */ /* 0x040fe2000780c0ff */
[----:B------:R-:W-:Y:S01]  /*2f60*/  UIADD3 UR5, UR28, 0x80, URZ ;  /* 0x000000801c057890 */ /* 0x000fe2000fffe03f */
[----:B------:R-:W-:Y:S01]  /*2f70*/  LOP3.LUT P1, RZ, R0, 0x4, RZ, 0xc0, !PT ;  /* 0x0000000400ff7812 */ /* 0x000fe2000782c0ff */
[----:B------:R-:W-:Y:S01]  /*2f80*/  UIADD3 UR18, UR16, UR19, URZ ;  /* 0x0000001310127290 */ /* 0x000fe2000fffe03f */
[----:B------:R-:W-:Y:S01]  /*2f90*/  SEL R179, R179, 0xffffffe0, !P0 ;  /* 0xffffffe0b3b37807 */ /* 0x000fe20004000000 */
[----:B------:R-:W-:Y:S01]  /*2fa0*/  VIADD R0, R243, 0xffffffc0 ;  /* 0xffffffc0f3007836 */ /* 0x000fe20000000000 */
[----:B------:R-:W-:-:S02]  /*2fb0*/  SEL R173, R173, R181, P3 ;  /* 0x000000b5adad7207 */ /* 0x000fc40001800000 */
[----:B------:R-:W-:Y:S01]  /*2fc0*/  SEL R172, R172, R180, P2 ;  /* 0x000000b4acac7207 */ /* 0x000fe20001000000 */
[----:B------:R-:W-:Y:S01]  /*2fd0*/  UIADD3 UR17, UR16, UR18, URZ ;  /* 0x0000001210117290 */ /* 0x000fe2000fffe03f */
[----:B------:R-:W-:Y:S01]  /*2fe0*/  SHF.L.U64.HI R238, R243, 0x2, R10 ;  /* 0x00000002f3ee7819 */ /* 0x000fe2000001020a */
[----:B------:R-:W-:Y:S01]  /*2ff0*/  IMAD.SHL.U32 R237, R0, 0x4, RZ ;  /* 0x0000000400ed7824 */ /* 0x000fe200078e00ff */
[----:B------:R-:W-:Y:S01]  /*3000*/  LEA R173, R173, UR4, 0x1 ;  /* 0x00000004adad7c11 */ /* 0x000fe2000f8e08ff */
[----:B------:R-:W-:Y:S01]  /*3010*/  IMAD.IADD R175, R174, 0x1, R179 ;  /* 0x00000001aeaf7824 */ /* 0x000fe200078e02b3 */
[----:B------:R-:W-:Y:S02]  /*3020*/  LEA R172, R172, UR4, 0x1 ;  /* 0x00000004acac7c11 */ /* 0x000fe4000f8e08ff */
[----:B------:R-:W-:Y:S01]  /*3030*/  SEL R128, R128, 0xffffffc0, !P1 ;  /* 0xffffffc080807807 */ /* 0x000fe20004800000 */
[----:B------:R-:W-:Y:S02]  /*3040*/  UIMAD UR28, UR24, 0x18, URZ ;  /* 0x00000018181c78a4 */ /* 0x000fe4000f8e023f */
[----:B------:R-:W-:-:S02]  /*3050*/  UISETP.GE.AND UP0, UPT, UR5, UR6, UPT ;  /* 0x000000060500728c */ /* 0x000fc4000bf06270 */
[----:B------:R-:W-:Y:S02]  /*3060*/  UIMAD UR24, UR24, 0x38, URZ ;  /* 0x00000038181878a4 */ /* 0x000fe4000f8e023f */
[----:B------:R-:W-:Y:S01]  /*3070*/  UIADD3 UR23, UR16, UR17, URZ ;  /* 0x0000001110177290 */ /* 0x000fe2000fffe03f */
[----:B--234-:R-:W-:-:S11]  /*3080*/  ULDC UR5, c[0x0][0x39c] ;  /* 0x0000e70000057ab9 */ /* 0x01cfd60000000800 */
.L_x_870:
[----:B------:R-:W0:Y:S01]  /*3090*/  LDGDEPBAR ;  /* 0x00000000000079af */ /* 0x000e220000000000 */
[----:B------:R-:W-:Y:S01]  /*30a0*/  LEA R100, R182, UR4, 0x1 ;  /* 0x00000004b6647c11 */ /* 0x000fe2000f8e08ff */
[----:B------:R-:W-:Y:S01]  /*30b0*/  UISETP.GE.AND UP3, UPT, UR7, 0x1, UPT ;  /* 0x000000010700788c */ /* 0x000fe2000bf66270 */
[C---:B------:R-:W-:Y:S02]  /*30c0*/  IADD3 R0, R173.reuse, R179, RZ ;  /* 0x000000b3ad007210 */ /* 0x040fe40007ffe0ff */
[-C--:B------:R-:W-:Y:S02]  /*30d0*/  IADD3 R2, R173, R128.reuse, RZ ;  /* 0x00000080ad027210 */ /* 0x080fe40007ffe0ff */
[----:B------:R-:W-:Y:S02]  /*30e0*/  PLOP3.LUT P2, PT, PT, PT, UP0, 0x80, 0x0 ;  /* 0x000000000000781c */ /* 0x000fe40003f4f008 */
[----:B------:R-:W-:Y:S02]  /*30f0*/  PLOP3.LUT P0, PT, PT, PT, UP0, 0x80, 0x0 ;  /* 0x000000000000781c */ /* 0x000fe40003f0f008 */
[----:B------:R-:W-:Y:S02]  /*3100*/  PLOP3.LUT P5, PT, PT, PT, UP0, 0x80, 0x0 ;  /* 0x000000000000781c */ /* 0x000fe40003faf008 */
[----:B------:R-:W-:Y:S02]  /*3110*/  PLOP3.LUT P6, PT, PT, PT, UP0, 0x80, 0x0 ;  /* 0x000000000000781c */ /* 0x000fe40003fcf008 */
[----:B-----5:R-:W-:Y:S02]  /*3120*/  FSETP.NEU.FTZ.AND P4, PT, R234, -INF , PT ;  /* 0xff800000ea00780b */ /* 0x020fe40003f9d000 */
[----:B------:R-:W-:Y:S01]  /*3130*/  PLOP3.LUT P3, PT, PT, PT, UP0, 0x80, 0x0 ;  /* 0x000000000000781c */ /* 0x000fe20003f6f008 */
        /* <DEDUP_REMOVED lines=9> */
[----:B------:R1:W4:Y:S01]  /*31d0*/  LDSM.16.M88.4 R112, [R0+0x1000] ;  /* 0x001000000070783b */ /* 0x0003220000000200 */
[C---:B--2---:R-:W-:Y:S07]  /*31e0*/  HMMA.16816.F32 R8, R28.reuse, R16, RZ ;  /* 0x000000101c08723c */ /* 0x044fee00000018ff */
[----:B------:R-:W2:Y:S01]  /*31f0*/  LDSM.16.M88.4 R116, [R178+-0x3800] ;  /* 0xffc80000b274783b */ /* 0x000ea20000000200 */
[-C--:B------:R-:W-:Y:S07]  /*3200*/  HMMA.16816.F32 R12, R28, R18.reuse, RZ ;  /* 0x000000121c0c723c */ /* 0x080fee00000018ff */
[----:B------:R-:W-:Y:S01]  /*3210*/  LDSM.16.M88.4 R120, [R2] ;  /* 0x000000000278783b */ /* 0x000fe20000000200 */
[C---:B------:R-:W-:Y:S07]  /*3220*/  HMMA.16816.F32 R16, R32.reuse, R18, RZ ;  /* 0x000000122010723c */ /* 0x040fee00000018ff */
[----:B------:R-:W2:Y:S01]  /*3230*/  LDSM.16.M88.4 R124, [R176+-0x4000] ;  /* 0xffc00000b07c783b */ /* 0x000ea20000000200 */
[-C--:B---3--:R-:W-:Y:S03]  /*3240*/  HMMA.16816.F32 R20, R32, R100.reuse, RZ ;  /* 0x000000642014723c */ /* 0x088fe600000018ff */
[----:B-1----:R-:W-:Y:S03]  /*3250*/  IADD3 R0, R0, R128, RZ ;  /* 0x0000008000007210 */ /* 0x002fe60007ffe0ff */
[C---:B------:R-:W-:Y:S01]  /*3260*/  HMMA.16816.F32 R24, R28.reuse, R100, RZ ;  /* 0x000000641c18723c */ /* 0x040fe200000018ff */
[----:B------:R-:W-:Y:S05]  /*3270*/  LDSM.16.M88.4 R128, [R176+-0x3800] ;  /* 0xffc80000b080783b */ /* 0x000fea0000000200 */
[-C--:B------:R-:W-:Y:S03]  /*3280*/  HMMA.16816.F32 R28, R28, R102.reuse, RZ ;  /* 0x000000661c1c723c */ /* 0x080fe600000018ff */
[----:B------:R-:W-:Y:S03]  /*3290*/  LDSM.16.M88.4 R132, [R0] ;  /* 0x000000000084783b */ /* 0x000fe60000000200 */
[----:B------:R-:W-:Y:S05]  /*32a0*/  HMMA.16816.F32 R32, R32, R102, RZ ;  /* 0x000000662020723c */ /* 0x000fea00000018ff */
[----:B------:R-:W1:Y:S01]  /*32b0*/  LDSM.16.M88.4 R100, [R2+0x1000] ;  /* 0x001000000264783b */ /* 0x000e620000000200 */
[-C--:B----4-:R-:W-:Y:S06]  /*32c0*/  HMMA.16816.F32 R4, R104, R108.reuse, R4 ;  /* 0x0000006c6804723c */ /* 0x090fec0000001804 */
[C---:B------:R-:W-:Y:S01]  /*32d0*/  HMMA.16816.F32 R8, R112.reuse, R108, R8 ;  /* 0x0000006c7008723c */ /* 0x040fe20000001808 */
[----:B------:R-:W3:Y:S05]  /*32e0*/  LDSM.16.M88.4 R136, [R177+-0x4000] ;  /* 0xffc00000b188783b */ /* 0x000eea0000000200 */
[-C--:B------:R-:W-:Y:S06]  /*32f0*/  HMMA.16816.F32 R12, R112, R110.reuse, R12 ;  /* 0x0000006e700c723c */ /* 0x080fec000000180c */
[C---:B------:R-:W-:Y:S06]  /*3300*/  HMMA.16816.F32 R16, R104.reuse, R110, R16 ;  /* 0x0000006e6810723c */ /* 0x040fec0000001810 */
[-C--:B--2---:R-:W-:Y:S06]  /*3310*/  HMMA.16816.F32 R20, R104, R116.reuse, R20 ;  /* 0x000000746814723c */ /* 0x084fec0000001814 */
        /* <DEDUP_REMOVED lines=10> */
[-C--:B------:R-:W-:Y:S05]  /*33c0*/  HMMA.16816.F32 R28, R100, R130.reuse, R28 ;  /* 0x00000082641c723c */ /* 0x080fea000000181c */
[----:B------:R-:W-:Y:S01]  /*33d0*/  SEL R128, R250, 0xffffffc0, !P1 ;  /* 0xffffffc0fa807807 */ /* 0x000fe20004800000 */
[----:B------:R-:W-:Y:S06]  /*33e0*/  HMMA.16816.F32 R32, R120, R130, R32 ;  /* 0x000000827820723c */ /* 0x000fec0000001820 */
[-C--:B---3--:R-:W-:Y:S06]  /*33f0*/  HMMA.16816.F32 R4, R132, R136.reuse, R4 ;  /* 0x000000888404723c */ /* 0x088fec0000001804 */
[C---:B--2---:R-:W-:Y:S06]  /*3400*/  HMMA.16816.F32 R8, R104.reuse, R136, R8 ;  /* 0x000000886808723c */ /* 0x044fec0000001808 */
[-C--:B------:R-:W-:Y:S06]  /*3410*/  HMMA.16816.F32 R12, R104, R138.reuse, R12 ;  /* 0x0000008a680c723c */ /* 0x080fec000000180c */
[C---:B------:R-:W-:Y:S06]  /*3420*/  HMMA.16816.F32 R16, R132.reuse, R138, R16 ;  /* 0x0000008a8410723c */ /* 0x040fec0000001810 */
[----:B------:R-:W-:Y:S01]  /*3430*/  FMUL.FTZ R4, R4, UR5 ;  /* 0x0000000504047c20 */ /* 0x000fe20008410000 */
[----:B------:R-:W-:Y:S01]  /*3440*/  FMUL.FTZ R5, R5, UR5 ;  /* 0x0000000505057c20 */ /* 0x000fe20008410000 */
[----:B------:R-:W-:Y:S02]  /*3450*/  FMUL.FTZ R6, R6, UR5 ;  /* 0x0000000506067c20 */ /* 0x000fe40008410000 */
[----:B------:R-:W1:Y:S01]  /*3460*/  MUFU.TANH R206, R4 ;  /* 0x0000000400ce7308 */ /* 0x000e620000002400 */
[----:B------:R-:W-:Y:S01]  /*3470*/  FMUL.FTZ R7, R7, UR5 ;  /* 0x0000000507077c20 */ /* 0x000fe20008410000 */
[----:B------:R-:W-:Y:S01]  /*3480*/  FMUL.FTZ R8, R8, UR5 ;  /* 0x0000000508087c20 */ /* 0x000fe20008410000 */
[----:B------:R-:W-:Y:S01]  /*3490*/  FMUL.FTZ R11, R11, UR5 ;  /* 0x000000050b0b7c20 */ /* 0x000fe20008410000 */
[----:B------:R-:W-:Y:S01]  /*34a0*/  FMUL.FTZ R10, R10, UR5 ;  /* 0x000000050a0a7c20 */ /* 0x000fe20008410000 */
[----:B------:R-:W-:Y:S05]  /*34b0*/  FMUL.FTZ R9, R9, UR5 ;  /* 0x0000000509097c20 */ /* 0x000fea0008410000 */
[----:B------:R2:W-:Y:S01]  /*34c0*/  MUFU.TANH R123, R8 ;  /* 0x00000008007b7308 */ /* 0x0005e20000002400 */
[----:B------:R-:W-:Y:S01]  /*34d0*/  FMUL.FTZ R13, R13, UR5 ;  /* 0x000000050d0d7c20 */ /* 0x000fe20008410000 */
[----:B------:R-:W-:Y:S01]  /*34e0*/  FMUL.FTZ R14, R14, UR5 ;  /* 0x000000050e0e7c20 */ /* 0x000fe20008410000 */
[----:B------:R-:W-:Y:S01]  /*34f0*/  FMUL.FTZ R15, R15, UR5 ;  /* 0x000000050f0f7c20 */ /* 0x000fe20008410000 */
[----:B------:R-:W-:Y:S01]  /*3500*/  FMUL.FTZ R12, R12, UR5 ;  /* 0x000000050c0c7c20 */ /* 0x000fe20008410000 */
[----:B------:R-:W-:Y:S01]  /*3510*/  FMUL.FTZ R16, R16, UR5 ;  /* 0x0000000510107c20 */ /* 0x000fe20008410000 */
[----:B------:R-:W-:Y:S04]  /*3520*/  FMUL.FTZ R18, R18, UR5 ;  /* 0x0000000512127c20 */ /* 0x000fe80008410000 */
[----:B------:R-:W-:Y:S01]  /*3530*/  MUFU.TANH R205, R5 ;  /* 0x0000000500cd7308 */ /* 0x000fe20000002400 */
[----:B------:R-:W-:Y:S01]  /*3540*/  FMUL.FTZ R17, R17, UR5 ;  /* 0x0000000511117c20 */ /* 0x000fe20008410000 */
[----:B------:R-:W-:Y:S01]  /*3550*/  FMUL.FTZ R19, R19, UR5 ;  /* 0x0000000513137c20 */ /* 0x000fe20008410000 */
[----:B-1----:R-:W-:Y:S07]  /*3560*/  IMAD.MOV.U32 R2, RZ, RZ, R206 ;  /* 0x000000ffff027224 */ /* 0x002fee00078e00ce */
[----:B------:R1:W-:Y:S01]  /*3570*/  MUFU.TANH R131, R11 ;  /* 0x0000000b00837308 */ /* 0x0003e20000002400 */
[----:B--2---:R-:W-:Y:S05]  /*3580*/  FMUL.FTZ R8, R234, 1.4426950216293334961 ;  /* 0x3fb8aa3bea087820 */ /* 0x004fea0000410000 */
[----:B------:R-:W-:Y:S04]  /*3590*/  FSEL R8, R8, RZ, P4 ;  /* 0x000000ff08087208 */ /* 0x000fe80002000000 */
[----:B------:R-:W-:Y:S01]  /*35a0*/  MUFU.TANH R216, R6 ;  /* 0x0000000600d87308 */ /* 0x000fe20000002400 */
[----:B------:R-:W-:Y:S09]  /*35b0*/  FSETP.NEU.FTZ.AND P4, PT, R235, -INF , PT ;  /* 0xff800000eb00780b */ /* 0x000ff20003f9d000 */
[----:B------:R-:W2:Y:S01]  /*35c0*/  MUFU.TANH R136, R10 ;  /* 0x0000000a00887308 */ /* 0x000ea20000002400 */
[----:B-1----:R-:W-:Y:S09]  /*35d0*/  FMUL.FTZ R11, R233, 1.4426950216293334961 ;  /* 0x3fb8aa3be90b7820 */ /* 0x002ff20000410000 */
[----:B------:R1:W3:Y:S10]  /*35e0*/  MUFU.TANH R215, R7 ;  /* 0x0000000700d77308 */ /* 0x0002f40000002400 */
[----:B------:R-:W-:Y:S01]  /*35f0*/  MUFU.TANH R119, R12 ;  /* 0x0000000c00777308 */ /* 0x000fe20000002400 */
[----:B--2---:R-:W-:Y:S09]  /*3600*/  MOV R10, R136 ;  /* 0x00000088000a7202 */ /* 0x004ff20000000f00 */
[----:B------:R2:W-:Y:S01]  /*3610*/  MUFU.TANH R121, R9 ;  /* 0x0000000900797308 */ /* 0x0005e20000002400 */
[----:B-1----:R-:W1:Y:S09]  /*3620*/  LDSM.16.M88.4 R4, [R177+-0x3800] ;  /* 0xffc80000b104783b */ /* 0x002e720000000200 */
[----:B------:R-:W-:Y:S10]  /*3630*/  MUFU.TANH R118, R13 ;  /* 0x0000000d00767308 */ /* 0x000ff40000002400 */
[----:B------:R-:W-:Y:S01]  /*3640*/  MUFU.TANH R127, R14 ;  /* 0x0000000e007f7308 */ /* 0x000fe20000002400 */
[----:B--2---:R-:W-:Y:S05]  /*3650*/  IMAD.U32 R9, RZ, RZ, UR30 ;  /* 0x0000001eff097e24 */ /* 0x004fea000f8e00ff */
[----:B------:R-:W-:Y:S04]  /*3660*/  @P2 LEA R9, R9, R242, 0x7 ;  /* 0x000000f209092211 */ /* 0x000fe800078e38ff */
[----:B------:R-:W2:Y:S01]  /*3670*/  MUFU.TANH R126, R15 ;  /* 0x0000000f007e7308 */ /* 0x000ea20000002400 */
[----:B------:R-:W-:Y:S02]  /*3680*/  PLOP3.LUT P2, PT, PT, PT, UP0, 0x80, 0x0 ;  /* 0x000000000000781c */ /* 0x000fe40003f4f008 */
[C---:B------:R-:W-:Y:S02]  /*3690*/  @P0 IADD3 R0, R9.reuse, 0x1, RZ ;  /* 0x0000000109000810 */ /* 0x040fe40007ffe0ff */
[----:B------:R-:W-:Y:S02]  /*36a0*/  PLOP3.LUT P0, PT, PT, PT, UP0, 0x80, 0x0 ;  /* 0x000000000000781c */ /* 0x000fe40003f0f008 */
[----:B------:R-:W-:Y:S03]  /*36b0*/  @P5 ISETP.GE.AND P5, PT, R9, UR6, PT ;  /* 0x0000000609005c0c */ /* 0x000fe6000bfa6270 */
[----:B------:R-:W-:Y:S01]  /*36c0*/  MUFU.TANH R204, R16 ;  /* 0x0000001000cc7308 */ /* 0x000fe20000002400 */
[----:B------:R-:W-:Y:S02]  /*36d0*/  @P6 ISETP.GE.AND P6, PT, R0, UR6, PT ;  /* 0x0000000600006c0c */ /* 0x000fe4000bfc6270 */
[----:B------:R-:W-:Y:S02]  /*36e0*/  MOV R0, R205 ;  /* 0x000000cd00007202 */ /* 0x000fe40000000f00 */
[----:B------:R-:W-:Y:S05]  /*36f0*/  @P2 FSEL R2, R206, -INF , !P5 ;  /* 0xff800000ce022808 */ /* 0x000fea0006800000 */
[----:B------:R-:W-:Y:S01]  /*3700*/  MUFU.TANH R209, R18 ;  /* 0x0000001200d17308 */ /* 0x000fe20000002400 */
[-C--:B-1----:R-:W-:Y:S01]  /*3710*/  HMMA.16816.F32 R20, R132, R4.reuse, R20 ;  /* 0x000000048414723c */ /* 0x082fe20000001814 */
[----:B------:R-:W-:Y:S02]  /*3720*/  PLOP3.LUT P2, PT, PT, PT, UP0, 0x80, 0x0 ;  /* 0x000000000000781c */ /* 0x000fe40003f4f008 */
[--C-:B------:R-:W-:Y:S01]  /*3730*/  FFMA.FTZ R2, R2, UR10, -R8.reuse ;  /* 0x0000000a02027c23 */ /* 0x100fe20008010808 */
[----:B------:R-:W-:Y:S02]  /*3740*/  @P0 FSEL R0, R205, -INF , !P6 ;  /* 0xff800000cd000808 */ /* 0x000fe40007000000 */
[C---:B------:R-:W-:Y:S03]  /*3750*/  HMMA.16816.F32 R24, R104.reuse, R4, R24 ;  /* 0x000000046818723c */ /* 0x040fe60000001818 */
[----:B------:R1:W-:Y:S01]  /*3760*/  MUFU.EX2 R229, R2 ;  /* 0x0000000200e57308 */ /* 0x0003e20000000800 */
[----:B------:R-:W-:Y:S01]  /*3770*/  PLOP3.LUT P0, PT, PT, PT, UP0, 0x80, 0x0 ;  /* 0x000000000000781c */ /* 0x000fe20003f0f008 */
[----:B------:R-:W-:Y:S01]  /*3780*/  FFMA.FTZ R0, R0, UR10, -R8 ;  /* 0x0000000a00007c23 */ /* 0x000fe20008010808 */
[-C--:B------:R-:W-:Y:S07]  /*3790*/  HMMA.16816.F32 R28, R104, R6.reuse, R28 ;  /* 0x00000006681c723c */ /* 0x080fee000000181c */
[----:B------:R4:W-:Y:S01]  /*37a0*/  MUFU.EX2 R228, R0 ;  /* 0x0000000000e47308 */ /* 0x0009e20000000800 */
[----:B------:R-:W-:Y:S03]  /*37b0*/  FMUL.FTZ R4, R235, 1.4426950216293334961 ;  /* 0x3fb8aa3beb047820 */ /* 0x000fe60000410000 */
[----:B---3--:R-:W-:Y:S01]  /*37c0*/  IMAD.MOV.U32 R5, RZ, RZ, R215 ;  /* 0x000000ffff057224 */ /* 0x008fe200078e00d7 */
[----:B------:R-:W-:Y:S01]  /*37d0*/  @P2 FSEL R5, R215, -INF , !P6 ;  /* 0xff800000d7052808 */ /* 0x000fe20007000000 */
[----:B------:R-:W-:Y:S01]  /*37e0*/  HMMA.16816.F32 R32, R132, R6, R32 ;  /* 0x000000068420723c */ /* 0x000fe20000001820 */
[----:B------:R-:W-:Y:S03]  /*37f0*/  PLOP3.LUT P2, PT, PT, PT, UP0, 0x80, 0x0 ;  /* 0x000000000000781c */ /* 0x000fe60003f4f008 */
[----:B------:R-:W3:Y:S01]  /*3800*/  MUFU.TANH R203, R17 ;  /* 0x0000001100cb7308 */ /* 0x000ee20000002400 */
[----:B-1----:R-:W-:Y:S01]  /*3810*/  MOV R2, R216 ;  /* 0x000000d800027202 */ /* 0x002fe20000000f00 */
[----:B------:R-:W-:Y:S01]  /*3820*/  FMUL.FTZ R20, R20, UR5 ;  /* 0x0000000514147c20 */ /* 0x000fe20008410000 */
[----:B------:R-:W-:Y:S01]  /*3830*/  FSEL R4, R4, RZ, P4 ;  /* 0x000000ff04047208 */ /* 0x000fe20002000000 */
[----:B------:R-:W-:Y:S03]  /*3840*/  FMUL.FTZ R22, R22, UR5 ;  /* 0x0000000516167c20 */ /* 0x000fe60008410000 */
[----:B------:R-:W-:Y:S02]  /*3850*/  @P3 FSEL R2, R216, -INF , !P5 ;  /* 0xff800000d8023808 */ /* 0x000fe40006800000 */
[----:B------:R-:W-:Y:S01]  /*3860*/  FSETP.NEU.FTZ.AND P4, PT, R232, -INF , PT ;  /* 0xff800000e800780b */ /* 0x000fe20003f9d000 */
[----:B------:R-:W-:Y:S01]  /*3870*/  MUFU.TANH R210, R22 ;  /* 0x0000001600d27308 */ /* 0x000fe20000002400 */
[----:B------:R-:W-:Y:S01]  /*3880*/  PLOP3.LUT P3, PT, PT, PT, UP0, 0x80, 0x0 ;  /* 0x000000000000781c */ /* 0x000fe20003f6f008 */
[--C-:B----4-:R-:W-:Y:S01]  /*3890*/  FFMA.FTZ R0, R2, UR10, -R4.reuse ;  /* 0x0000000a02007c23 */ /* 0x110fe20008010804 */
[----:B------:R-:W-:Y:S01]  /*38a0*/  FMUL.FTZ R23, R23, UR5 ;  /* 0x0000000517177c20 */ /* 0x000fe20008410000 */
[----:B------:R-:W-:Y:S01]  /*38b0*/  FMUL.FTZ R21, R21, UR5 ;  /* 0x0000000515157c20 */ /* 0x000fe20008410000 */
[----:B------:R-:W-:Y:S01]  /*38c0*/  FMUL.FTZ R28, R28, UR5 ;  /* 0x000000051c1c7c20 */ /* 0x000fe20008410000 */
[----:B------:R-:W-:Y:S01]  /*38d0*/  FMUL.FTZ R29, R29, UR5 ;  /* 0x000000051d1d7c20 */ /* 0x000fe20008410000 */
[----:B------:R-:W-:Y:S03]  /*38e0*/  FMUL.FTZ R30, R30, UR5 ;  /* 0x000000051e1e7c20 */ /* 0x000fe60008410000 */
[----:B------:R1:W-:Y:S01]  /*38f0*/  MUFU.EX2 R230, R0 ;  /* 0x0000000000e67308 */ /* 0x0003e20000000800 */
[----:B------:R-:W-:Y:S01]  /*3900*/  FMUL.FTZ R2, R232, 1.4426950216293334961 ;  /* 0x3fb8aa3be8027820 */ /* 0x000fe20000410000 */
[----:B--2---:R-:W-:Y:S01]  /*3910*/  MOV R7, R126 ;  /* 0x0000007e00077202 */ /* 0x004fe20000000f00 */
[----:B------:R-:W-:Y:S01]  /*3920*/  FMUL.FTZ R31, R31, UR5 ;  /* 0x000000051f1f7c20 */ /* 0x000fe20008410000 */
[----:B------:R-:W-:Y:S01]  /*3930*/  FMUL.FTZ R24, R24, UR5 ;  /* 0x0000000518187c20 */ /* 0x000fe20008410000 */
[----:B------:R-:W-:Y:S01]  /*3940*/  FMUL.FTZ R32, R32, UR5 ;  /* 0x0000000520207c20 */ /* 0x000fe20008410000 */
[----:B------:R-:W-:Y:S01]  /*3950*/  FSEL R2, R2, RZ, P4 ;  /* 0x000000ff02027208 */ /* 0x000fe20002000000 */
[----:B------:R-:W-:Y:S03]  /*3960*/  FMUL.FTZ R33, R33, UR5 ;  /* 0x0000000521217c20 */ /* 0x000fe60008410000 */
[----:B------:R-:W-:Y:S01]  /*3970*/  MUFU.TANH R207, R23 ;  /* 0x0000001700cf7308 */ /* 0x000fe20000002400 */
[----:B------:R-:W-:Y:S01]  /*3980*/  FSETP.NEU.FTZ.AND P4, PT, R233, -INF , PT ;  /* 0xff800000e900780b */ /* 0x000fe20003f9d000 */
[----:B------:R-:W-:Y:S01]  /*3990*/  FMUL.FTZ R34, R34, UR5 ;  /* 0x0000000522227c20 */ /* 0x000fe20008410000 */
[----:B------:R-:W-:Y:S01]  /*39a0*/  @P3 FSEL R10, R136, -INF , !P5 ;  /* 0xff800000880a3808 */ /* 0x000fe20006800000 */
[----:B------:R-:W-:Y:S01]  /*39b0*/  FMUL.FTZ R35, R35, UR5 ;  /* 0x0000000523237c20 */ /* 0x000fe20008410000 */
[----:B------:R-:W-:Y:S01]  /*39c0*/  PLOP3.LUT P3, PT, PT, PT, UP0, 0x80, 0x0 ;  /* 0x000000000000781c */ /* 0x000fe20003f6f008 */
[----:B------:R-:W-:Y:S01]  /*39d0*/  FMUL.FTZ R25, R25, UR5 ;  /* 0x0000000519197c20 */ /* 0x000fe20008410000 */
[----:B------:R-:W-:Y:S03]  /*39e0*/  FMUL.FTZ R26, R26, UR5 ;  /* 0x000000051a1a7c20 */ /* 0x000fe60008410000 */
[----:B------:R-:W-:Y:S01]  /*39f0*/  MUFU.TANH R201, R20 ;  /* 0x0000001400c97308 */ /* 0x000fe20000002400 */
[----:B-1----:R-:W-:Y:S01]  /*3a00*/  FFMA.FTZ R0, R5, UR10, -R4 ;  /* 0x0000000a05007c23 */ /* 0x002fe20008010804 */
[----:B------:R-:W-:Y:S01]  /*3a10*/  FMUL.FTZ R27, R27, UR5 ;  /* 0x000000051b1b7c20 */ /* 0x000fe20008410000 */
[----:B------:R-:W-:Y:S02]  /*3a20*/  MOV R5, R121 ;  /* 0x0000007900057202 */ /* 0x000fe40000000f00 */
[----:B------:R-:W-:Y:S02]  /*3a30*/  @P0 FSEL R5, R121, -INF , !P6 ;  /* 0xff80000079050808 */ /* 0x000fe40007000000 */
[----:B------:R-:W-:Y:S03]  /*3a40*/  PLOP3.LUT P0, PT, PT, PT, UP0, 0x80, 0x0 ;  /* 0x000000000000781c */ /* 0x000fe60003f0f008 */
[----:B------:R1:W-:Y:S01]  /*3a50*/  MUFU.EX2 R231, R0 ;  /* 0x0000000000e77308 */ /* 0x0003e20000000800 */
[--C-:B------:R-:W-:Y:S09]  /*3a60*/  FFMA.FTZ R5, R5, UR10, -R2.reuse ;  /* 0x0000000a05057c23 */ /* 0x100ff20008010802 */
[----:B------:R-:W-:Y:S10]  /*3a70*/  MUFU.EX2 R139, R5 ;  /* 0x00000005008b7308 */ /* 0x000ff40000000800 */
[----:B------:R-:W2:Y:S01]  /*3a80*/  MUFU.TANH R208, R19 ;  /* 0x0000001300d07308 */ /* 0x000ea20000002400 */
[----:B-1----:R-:W-:Y:S02]  /*3a90*/  MOV R0, R123 ;  /* 0x0000007b00007202 */ /* 0x002fe40000000f00 */
[----:B------:R-:W-:Y:S02]  /*3aa0*/  @P2 FSEL R0, R123, -INF , !P5 ;  /* 0xff8000007b002808 */ /* 0x000fe40006800000 */
[----:B------:R-:W-:Y:S02]  /*3ab0*/  PLOP3.LUT P2, PT, PT, PT, UP0, 0x80, 0x0 ;  /* 0x000000000000781c */ /* 0x000fe40003f4f008 */
[----:B------:R-:W-:Y:S03]  /*3ac0*/  PLOP3.LUT P5, PT, PT, PT, UP0, 0x80, 0x0 ;  /* 0x000000000000781c */ /* 0x000fe60003faf008 */
[----:B------:R-:W1:Y:S01]  /*3ad0*/  MUFU.TANH R202, R21 ;  /* 0x0000001500ca7308 */ /* 0x000e620000002400 */
[----:B------:R-:W-:Y:S09]  /*3ae0*/  FFMA.FTZ R0, R0, UR10, -R2 ;  /* 0x0000000a00007c23 */ /* 0x000ff20008010802 */
[----:B------:R4:W-:Y:S10]  /*3af0*/  MUFU.EX2 R184, R0 ;  /* 0x0000000000b87308 */ /* 0x0009f40000000800 */
[----:B------:R-:W-:Y:S10]  /*3b00*/  MUFU.TANH R115, R24 ;  /* 0x0000001800737308 */ /* 0x000ff40000002400 */
[----:B------:R-:W1:Y:S01]  /*3b10*/  MUFU.TANH R114, R25 ;  /* 0x0000001900727308 */ /* 0x000e620000002400 */
[----:B----4-:R-:W-:Y:S01]  /*3b20*/  FSEL R0, R11, RZ, P4 ;  /* 0x000000ff0b007208 */ /* 0x010fe20002000000 */
[----:B------:R-:W-:Y:S01]  /*3b30*/  IMAD.MOV.U32 R11, RZ, RZ, R131 ;  /* 0x000000ffff0b7224 */ /* 0x000fe200078e0083 */
[----:B------:R-:W-:Y:S02]  /*3b40*/  @P2 FSEL R11, R131, -INF , !P6 ;  /* 0xff800000830b2808 */ /* 0x000fe40007000000 */
[----:B------:R-:W-:Y:S01]  /*3b50*/  PLOP3.LUT P4, PT, PT, PT, UP0, 0x80, 0x0 ;  /* 0x000000000000781c */ /* 0x000fe20003f8f008 */
[--C-:B------:R-:W-:Y:S01]  /*3b60*/  FFMA.FTZ R5, R10, UR10, -R0.reuse ;  /* 0x0000000a0a057c23 */ /* 0x100fe20008010800 */
[----:B------:R-:W-:Y:S03]  /*3b70*/  PLOP3.LUT P2, PT, PT, PT, UP0, 0x80, 0x0 ;  /* 0x000000000000781c */ /* 0x000fe60003f4f008 */
[----:B------:R-:W4:Y:S01]  /*3b80*/  MUFU.TANH R122, R26 ;  /* 0x0000001a007a7308 */ /* 0x000f220000002400 */
[----:B------:R-:W-:Y:S02]  /*3b90*/  MOV R10, R119 ;  /* 0x00000077000a7202 */ /* 0x000fe40000000f00 */
[----:B------:R-:W-:Y:S07]  /*3ba0*/  PLOP3.LUT P6, PT, PT, PT, UP0, 0x80, 0x0 ;  /* 0x000000000000781c */ /* 0x000fee0003fcf008 */
[----:B------:R3:W-:Y:S10]  /*3bb0*/  MUFU.EX2 R188, R5 ;  /* 0x0000000500bc7308 */ /* 0x0007f40000000800 */
[----:B------:R-:W4:Y:S10]  /*3bc0*/  MUFU.TANH R120, R27 ;  /* 0x0000001b00787308 */ /* 0x000f340000002400 */
[----:B------:R-:W-:Y:S01]  /*3bd0*/  MUFU.TANH R113, R28 ;  /* 0x0000001c00717308 */ /* 0x000fe20000002400 */
[----:B---3--:R-:W-:Y:S09]  /*3be0*/  FFMA.FTZ R5, R11, UR10, -R0 ;  /* 0x0000000a0b057c23 */ /* 0x008ff20008010800 */
[----:B------:R3:W-:Y:S10]  /*3bf0*/  MUFU.EX2 R187, R5 ;  /* 0x0000000500bb7308 */ /* 0x0007f40000000800 */
[----:B------:R-:W-:Y:S10]  /*3c00*/  MUFU.TANH R112, R29 ;  /* 0x0000001d00707308 */ /* 0x000ff40000002400 */
[----:B------:R-:W-:Y:S01]  /*3c10*/  MUFU.TANH R193, R32 ;  /* 0x0000002000c17308 */ /* 0x000fe20000002400 */
[----:B---3--:R-:W-:Y:S02]  /*3c20*/  @P4 IADD3 R5, R9, 0x8, RZ ;  /* 0x0000000809054810 */ /* 0x008fe40007ffe0ff */
[----:B------:R-:W-:Y:S02]  /*3c30*/  PLOP3.LUT P4, PT, PT, PT, UP0, 0x80, 0x0 ;  /* 0x000000000000781c */ /* 0x000fe40003f8f008 */
[----:B------:R-:W-:Y:S02]  /*3c40*/  @P3 ISETP.GE.AND P3, PT, R5, UR6, PT ;  /* 0x0000000605003c0c */ /* 0x000fe4000bf66270 */
[----:B------:R-:W-:Y:S03]  /*3c50*/  @P0 IADD3 R5, R9, 0x9, RZ ;  /* 0x0000000909050810 */ /* 0x000fe60007ffe0ff */
[----:B------:R-:W-:Y:S01]  /*3c60*/  MUFU.TANH R198, R33 ;  /* 0x0000002100c67308 */ /* 0x000fe20000002400 */
[----:B------:R-:W-:Y:S02]  /*3c70*/  PLOP3.LUT P0, PT, PT, PT, UP0, 0x80, 0x0 ;  /* 0x000000000000781c */ /* 0x000fe40003f0f008 */
[----:B------:R-:W-:Y:S02]  /*3c80*/  @P2 FSEL R10, R119, -INF , !P3 ;  /* 0xff800000770a2808 */ /* 0x000fe40005800000 */
[----:B------:R-:W-:Y:S01]  /*3c90*/  @P5 ISETP.GE.AND P5, PT, R5, UR6, PT ;  /* 0x0000000605005c0c */ /* 0x000fe2000bfa6270 */
[----:B------:R-:W-:Y:S01]  /*3ca0*/  IMAD.MOV.U32 R5, RZ, RZ, R118 ;  /* 0x000000ffff057224 */ /* 0x000fe200078e0076 */
[----:B------:R-:W-:Y:S03]  /*3cb0*/  PLOP3.LUT P2, PT, PT, PT, UP0, 0x80, 0x0 ;  /* 0x000000000000781c */ /* 0x000fe60003f4f008 */
[----:B------:R-:W-:Y:S01]  /*3cc0*/  MUFU.TANH R200, R34 ;  /* 0x0000002200c87308 */ /* 0x000fe20000002400 */
[--C-:B------:R-:W-:Y:S03]  /*3cd0*/  FFMA.FTZ R6, R10, UR10, -R2.reuse ;  /* 0x0000000a0a067c23 */ /* 0x100fe60008010802 */
[----:B------:R-:W-:Y:S06]  /*3ce0*/  @P0 FSEL R5, R118, -INF , !P5 ;  /* 0xff80000076050808 */ /* 0x000fec0006800000 */
[----:B------:R3:W-:Y:S01]  /*3cf0*/  MUFU.EX2 R135, R6 ;  /* 0x0000000600877308 */ /* 0x0007e20000000800 */
[----:B------:R-:W-:Y:S01]  /*3d00*/  PLOP3.LUT P0, PT, PT, PT, UP0, 0x80, 0x0 ;  /* 0x000000000000781c */ /* 0x000fe20003f0f008 */
[----:B------:R-:W-:Y:S01]  /*3d10*/  FFMA.FTZ R5, R5, UR10, -R2 ;  /* 0x0000000a05057c23 */ /* 0x000fe20008010802 */
[----:B------:R-:W-:Y:S02]  /*3d20*/  @P2 FSEL R7, R126, -INF , !P5 ;  /* 0xff8000007e072808 */ /* 0x000fe40006800000 */
[----:B------:R-:W-:Y:S05]  /*3d30*/  PLOP3.LUT P2, PT, PT, PT, UP0, 0x80, 0x0 ;  /* 0x000000000000781c */ /* 0x000fea0003f4f008 */
[----:B------:R2:W-:Y:S10]  /*3d40*/  MUFU.EX2 R133, R5 ;  /* 0x0000000500857308 */ /* 0x0005f40000000800 */
[----:B------:R-:W-:Y:S01]  /*3d50*/  MUFU.TANH R199, R35 ;  /* 0x0000002300c77308 */ /* 0x000fe20000002400 */
[----:B---3--:R-:W-:Y:S02]  /*3d60*/  MOV R6, R127 ;  /* 0x0000007f00067202 */ /* 0x008fe40000000f00 */
[----:B------:R-:W-:Y:S02]  /*3d70*/  @P4 FSEL R6, R127, -INF , !P3 ;  /* 0xff8000007f064808 */ /* 0x000fe40005800000 */
[----:B------:R-:W-:Y:S05]  /*3d80*/  PLOP3.LUT P4, PT, PT, PT, UP0, 0x80, 0x0 ;  /* 0x000000000000781c */ /* 0x000fea0003f8f008 */
[----:B------:R-:W-:Y:S01]  /*3d90*/  MUFU.TANH R117, R30 ;  /* 0x0000001e00757308 */ /* 0x000fe20000002400 */
[----:B--2---:R-:W-:Y:S01]  /*3da0*/  FFMA.FTZ R5, R6, UR10, -R0 ;  /* 0x0000000a06057c23 */ /* 0x004fe20008010800 */
[----:B------:R-:W-:Y:S01]  /*3db0*/  IMAD.MOV.U32 R6, RZ, RZ, R203 ;  /* 0x000000ffff067224 */ /* 0x000fe200078e00cb */
[----:B------:R-:W-:Y:S02]  /*3dc0*/  @P0 FSEL R6, R203, -INF , !P5 ;  /* 0xff800000cb060808 */ /* 0x000fe40006800000 */
[----:B------:R-:W-:Y:S05]  /*3dd0*/  PLOP3.LUT P0, PT, PT, PT, UP0, 0x80, 0x0 ;  /* 0x000000000000781c */ /* 0x000fea0003f0f008 */
[----:B------:R2:W-:Y:S01]  /*3de0*/  MUFU.EX2 R186, R5 ;  /* 0x0000000500ba7308 */ /* 0x0005e20000000800 */
[----:B------:R-:W-:Y:S09]  /*3df0*/  FFMA.FTZ R6, R6, UR10, -R8 ;  /* 0x0000000a06067c23 */ /* 0x000ff20008010808 */
[----:B------:R3:W-:Y:S10]  /*3e00*/  MUFU.EX2 R220, R6 ;  /* 0x0000000600dc7308 */ /* 0x0007f40000000800 */
[----:B------:R-:W-:Y:S01]  /*3e10*/  MUFU.TANH R116, R31 ;  /* 0x0000001f00747308 */ /* 0x000fe20000002400 */
[----:B--2---:R-:W-:Y:S01]  /*3e20*/  FFMA.FTZ R5, R7, UR10, -R0 ;  /* 0x0000000a07057c23 */ /* 0x004fe20008010800 */
[----:B------:R-:W-:Y:S02]  /*3e30*/  @P6 IADD3 R7, R9, 0x10, RZ ;  /* 0x0000001009076810 */ /* 0x000fe40007ffe0ff */
[----:B------:R-:W-:Y:S02]  /*3e40*/  PLOP3.LUT P6, PT, PT, PT, UP0, 0x80, 0x0 ;  /* 0x000000000000781c */ /* 0x000fe40003fcf008 */
[----:B------:R-:W-:Y:S04]  /*3e50*/  @P4 ISETP.GE.AND P4, PT, R7, UR6, PT ;  /* 0x0000000607004c0c */ /* 0x000fe8000bf86270 */
[----:B------:R2:W-:Y:S01]  /*3e60*/  MUFU.EX2 R185, R5 ;  /* 0x0000000500b97308 */ /* 0x0005e20000000800 */
[----:B---3--:R-:W-:Y:S02]  /*3e70*/  MOV R6, R208 ;  /* 0x000000d000067202 */ /* 0x008fe40000000f00 */
[----:B------:R-:W-:Y:S02]  /*3e80*/  @P0 FSEL R6, R208, -INF , !P5 ;  /* 0xff800000d0060808 */ /* 0x000fe40006800000 */
[----:B------:R-:W-:Y:S02]  /*3e90*/  PLOP3.LUT P0, PT, PT, PT, UP0, 0x80, 0x0 ;  /* 0x000000000000781c */ /* 0x000fe40003f0f008 */
[----:B------:R-:W-:Y:S01]  /*3ea0*/  PLOP3.LUT P5, PT, PT, PT, UP0, 0x80, 0x0 ;  /* 0x000000000000781c */ /* 0x000fe20003faf008 */
[----:B------:R-:W-:Y:S04]  /*3eb0*/  FFMA.FTZ R6, R6, UR10, -R4 ;  /* 0x0000000a06067c23 */ /* 0x000fe80008010804 */
[----:B------:R1:W-:Y:S01]  /*3ec0*/  MUFU.EX2 R226, R6 ;  /* 0x0000000600e27308 */ /* 0x0003e20000000800 */
[----:B--2---:R-:W-:Y:S02]  /*3ed0*/  MOV R5, R204 ;  /* 0x000000cc00057202 */ /* 0x004fe40000000f00 */
[----:B------:R-:W-:Y:S02]  /*3ee0*/  @P2 FSEL R5, R204, -INF , !P3 ;  /* 0xff800000cc052808 */ /* 0x000fe40005800000 */
[----:B------:R-:W-:Y:S03]  /*3ef0*/  PLOP3.LUT P2, PT, PT, PT, UP0, 0x80, 0x0 ;  /* 0x000000000000781c */ /* 0x000fe60003f4f008 */
[----:B------:R-:W-:Y:S04]  /*3f00*/  FFMA.FTZ R5, R5, UR10, -R8 ;  /* 0x0000000a05057c23 */ /* 0x000fe80008010808 */
[----:B------:R2:W-:Y:S01]  /*3f10*/  MUFU.EX2 R221, R5 ;  /* 0x0000000500dd7308 */ /* 0x0005e20000000800 */
[----:B-1----:R-:W-:Y:S02]  /*3f20*/  MOV R6, R202 ;  /* 0x000000ca00067202 */ /* 0x002fe40000000f00 */
[----:B--2---:R-:W-:Y:S03]  /*3f30*/  MOV R5, R209 ;  /* 0x000000d100057202 */ /* 0x004fe60000000f00 */
[----:B------:R-:W-:Y:S02]  /*3f40*/  @P2 FSEL R5, R209, -INF , !P3 ;  /* 0xff800000d1052808 */ /* 0x000fe40005800000 */
[----:B------:R-:W-:Y:S02]  /*3f50*/  PLOP3.LUT P2, PT, PT, PT, UP0, 0x80, 0x0 ;  /* 0x000000000000781c */ /* 0x000fe40003f4f008 */
[----:B------:R-:W-:Y:S01]  /*3f60*/  PLOP3.LUT P3, PT, PT, PT, UP0, 0x80, 0x0 ;  /* 0x000000000000781c */ /* 0x000fe20003f6f008 */
[----:B------:R-:W-:Y:S04]  /*3f70*/  FFMA.FTZ R5, R5, UR10, -R4 ;  /* 0x0000000a05057c23 */ /* 0x000fe80008010804 */
[----:B------:R1:W2:Y:S08]  /*3f80*/  MUFU.EX2 R227, R5 ;  /* 0x0000000500e37308 */ /* 0x0002b00000000800 */
[----:B------:R-:W-:Y:S02]  /*3f90*/  @P3 IADD3 R7, R9, 0x11, RZ ;  /* 0x0000001109073810 */ /* 0x000fe40007ffe0ff */
[----:B------:R-:W-:Y:S02]  /*3fa0*/  PLOP3.LUT P3, PT, PT, PT, UP0, 0x80, 0x0 ;  /* 0x000000000000781c */ /* 0x000fe40003f6f008 */
[----:B------:R-:W-:Y:S01]  /*3fb0*/  @P6 ISETP.GE.AND P6, PT, R7, UR6, PT ;  /* 0x0000000607006c0c */ /* 0x000fe2000bfc6270 */
[----:B------:R-:W-:Y:S03]  /*3fc0*/  IMAD.MOV.U32 R7, RZ, RZ, R207 ;  /* 0x000000ffff077224 */ /* 0x000fe600078e00cf */
[----:B------:R-:W-:Y:S01]  /*3fd0*/  @P0 FSEL R6, R202, -INF , !P6 ;  /* 0xff800000ca060808 */ /* 0x000fe20007000000 */
[----:B-1----:R-:W-:Y:S01]  /*3fe0*/  IMAD.MOV.U32 R5, RZ, RZ, R201 ;  /* 0x000000ffff057224 */ /* 0x002fe200078e00c9 */
[----:B------:R-:W-:Y:S02]  /*3ff0*/  @P2 FSEL R5, R201, -INF , !P4 ;  /* 0xff800000c9052808 */ /* 0x000fe40006000000 */
[----:B------:R-:W-:Y:S01]  /*4000*/  PLOP3.LUT P2, PT, PT, PT, UP0, 0x80, 0x0 ;  /* 0x000000000000781c */ /* 0x000fe20003f4f008 */
[--C-:B------:R-:W-:Y:S01]  /*4010*/  FFMA.FTZ R6, R6, UR10, -R8.reuse ;  /* 0x0000000a06067c23 */ /* 0x100fe20008010808 */
[----:B------:R-:W-:Y:S01]  /*4020*/  PLOP3.LUT P0, PT, PT, PT, UP0, 0x80, 0x0 ;  /* 0x000000000000781c */ /* 0x000fe20003f0f008 */
[----:B------:R-:W-:Y:S01]  /*4030*/  FFMA.FTZ R5, R5, UR10, -R8 ;  /* 0x0000000a05057c23 */ /* 0x000fe20008010808 */
[----:B------:R-:W-:Y:S01]  /*4040*/  @P3 FSEL R7, R207, -INF , !P6 ;  /* 0xff800000cf073808 */ /* 0x000fe20007000000 */
[----:B------:R-:W-:Y:S01]  /*4050*/  MUFU.EX2 R219, R6 ;  /* 0x0000000600db7308 */ /* 0x000fe20000000800 */
[----:B------:R-:W-:Y:S03]  /*4060*/  PLOP3.LUT P3, PT, PT, PT, UP0, 0x80, 0x0 ;  /* 0x000000000000781c */ /* 0x000fe60003f6f008 */
[--C-:B------:R-:W-:Y:S06]  /*4070*/  FFMA.FTZ R10, R7, UR10, -R4.reuse ;  /* 0x0000000a070a7c23 */ /* 0x100fec0008010804 */
[----:B------:R1:W-:Y:S10]  /*4080*/  MUFU.EX2 R218, R5 ;  /* 0x0000000500da7308 */ /* 0x0003f40000000800 */
[----:B------:R3:W-:Y:S01]  /*4090*/  MUFU.EX2 R225, R10 ;  /* 0x0000000a00e17308 */ /* 0x0007e20000000800 */
[----:B-1----:R-:W-:Y:S02]  /*40a0*/  MOV R5, R210 ;  /* 0x000000d200057202 */ /* 0x002fe40000000f00 */
[----:B------:R-:W-:Y:S02]  /*40b0*/  @P2 FSEL R5, R210, -INF , !P4 ;  /* 0xff800000d2052808 */ /* 0x000fe40006000000 */
[----:B------:R-:W-:Y:S03]  /*40c0*/  IADD3 R6, P2, R239, UR14, RZ ;  /* 0x0000000eef067c10 */ /* 0x000fe6000ff5e0ff */
[----:B------:R-:W-:Y:S01]  /*40d0*/  FFMA.FTZ R5, R5, UR10, -R4 ;  /* 0x0000000a05057c23 */ /* 0x000fe20008010804 */
[----:B---3--:R-:W-:Y:S02]  /*40e0*/  MOV R10, R114 ;  /* 0x00000072000a7202 */ /* 0x008fe40000000f00 */
[----:B------:R-:W-:Y:S01]  /*40f0*/  @P5 FSEL R10, R114, -INF , !P6 ;  /* 0xff800000720a5808 */ /* 0x000fe20007000000 */
[----:B------:R1:W-:Y:S01]  /*4100*/  MUFU.EX2 R224, R5 ;  /* 0x0000000500e07308 */ /* 0x0003e20000000800 */
[----:B------:R-:W-:Y:S02]  /*4110*/  IADD3.X R7, R238, UR13, RZ, P2, !PT ;  /* 0x0000000dee077c10 */ /* 0x000fe400097fe4ff */
[----:B------:R-:W-:Y:S01]  /*4120*/  PLOP3.LUT P2, PT, PT, PT, UP0, 0x80, 0x0 ;  /* 0x000000000000781c */ /* 0x000fe20003f4f008 */
[--C-:B------:R-:W-:Y:S01]  /*4130*/  FFMA.FTZ R10, R10, UR10, -R2.reuse ;  /* 0x0000000a0a0a7c23 */ /* 0x100fe20008010802 */
[----:B------:R-:W-:Y:S01]  /*4140*/  PLOP3.LUT P5, PT, PT, PT, UP0, 0x80, 0x0 ;  /* 0x000000000000781c */ /* 0x000fe20003faf008 */
[----:B------:R-:W3:Y:S04]  /*4150*/  LDG.E R111, desc[UR8][R6.64] ;  /* 0x00000008066f7981 */ /* 0x000ee8000c1e1900 */
[----:B------:R2:W-:Y:S01]  /*4160*/  MUFU.EX2 R129, R10 ;  /* 0x0000000a00817308 */ /* 0x0005e20000000800 */
[----:B------:R-:W3:Y:S04]  /*4170*/  LDG.E R110, desc[UR8][R6.64+0x20] ;  /* 0x00002008066e7981 */ /* 0x000ee8000c1e1900 */
[----:B------:R-:W5:Y:S01]  /*4180*/  LDG.E R109, desc[UR8][R6.64+0x80] ;  /* 0x00008008066d7981 */ /* 0x000f62000c1e1900 */
[----:B-1----:R-:W-:Y:S03]  /*4190*/  MOV R5, R115 ;  /* 0x0000007300057202 */ /* 0x002fe60000000f00 */
[----:B------:R1:W5:Y:S01]  /*41a0*/  LDG.E R108, desc[UR8][R6.64+0xa0] ;  /* 0x0000a008066c7981 */ /* 0x000362000c1e1900 */
[----:B------:R-:W-:Y:S02]  /*41b0*/  @P0 FSEL R5, R115, -INF , !P4 ;  /* 0xff80000073050808 */ /* 0x000fe40006000000 */
[----:B------:R-:W-:Y:S03]  /*41c0*/  PLOP3.LUT P0, PT, PT, PT, UP0, 0x80, 0x0 ;  /* 0x000000000000781c */ /* 0x000fe60003f0f008 */
[----:B------:R-:W-:Y:S01]  /*41d0*/  FFMA.FTZ R11, R5, UR10, -R2 ;  /* 0x0000000a050b7c23 */ /* 0x000fe20008010802 */
[----:B----4-:R-:W-:Y:S02]  /*41e0*/  MOV R5, R122 ;  /* 0x0000007a00057202 */ /* 0x010fe40000000f00 */
[----:B------:R-:W-:Y:S01]  /*41f0*/  @P3 FSEL R5, R122, -INF , !P4 ;  /* 0xff8000007a053808 */ /* 0x000fe20006000000 */
[----:B------:R4:W-:Y:S01]  /*4200*/  MUFU.EX2 R130, R11 ;  /* 0x0000000b00827308 */ /* 0x0009e20000000800 */
[----:B------:R-:W-:Y:S02]  /*4210*/  PLOP3.LUT P3, PT, PT, PT, UP0, 0x80, 0x0 ;  /* 0x000000000000781c */ /* 0x000fe40003f6f008 */
[----:B--2---:R-:W-:Y:S01]  /*4220*/  MOV R10, R120 ;  /* 0x00000078000a7202 */ /* 0x004fe20000000f00 */
[--C-:B------:R-:W-:Y:S01]  /*4230*/  FFMA.FTZ R5, R5, UR10, -R0.reuse ;  /* 0x0000000a05057c23 */ /* 0x100fe20008010800 */
[----:B------:R-:W-:Y:S01]  /*4240*/  @P2 FSEL R10, R120, -INF , !P6 ;  /* 0xff800000780a2808 */ /* 0x000fe20007000000 */
[C---:B------:R-:W-:Y:S01]  /*4250*/  @P0 VIADD R12, R9.reuse, 0x18 ;  /* 0x00000018090c0836 */ /* 0x040fe20000000000 */
[----:B------:R-:W-:Y:S03]  /*4260*/  PLOP3.LUT P0, PT, PT, PT, UP0, 0x80, 0x0 ;  /* 0x000000000000781c */ /* 0x000fe60003f0f008 */
[----:B------:R2:W-:Y:S01]  /*4270*/  MUFU.EX2 R138, R5 ;  /* 0x00000005008a7308 */ /* 0x0005e20000000800 */
[----:B------:R-:W-:Y:S02]  /*4280*/  PLOP3.LUT P4, PT, PT, PT, UP0, 0x80, 0x0 ;  /* 0x000000000000781c */ /* 0x000fe40003f8f008 */
[----:B------:R-:W-:Y:S02]  /*4290*/  PLOP3.LUT P2, PT, PT, PT, UP0, 0x80, 0x0 ;  /* 0x000000000000781c */ /* 0x000fe40003f4f008 */
[----:B------:R-:W-:Y:S02]  /*42a0*/  @P3 ISETP.GE.AND P3, PT, R12, UR6, PT ;  /* 0x000000060c003c0c */ /* 0x000fe4000bf66270 */
[----:B-1----:R-:W-:Y:S02]  /*42b0*/  F2FP.F16.F32.PACK_AB R6, R226, R227 ;  /* 0x000000e3e206723e */ /* 0x002fe400000000ff */
[----:B----4-:R-:W-:Y:S01]  /*42c0*/  @P5 IADD3 R11, R9, 0x19, RZ ;  /* 0x00000019090b5810 */ /* 0x010fe20007ffe0ff */
[----:B------:R-:W-:Y:S04]  /*42d0*/  FFMA.FTZ R9, R10, UR10, -R0 ;  /* 0x0000000a0a097c23 */ /* 0x000fe80008010800 */
[----:B------:R-:W-:Y:S01]  /*42e0*/  @P4 ISETP.GE.AND P5, PT, R11, UR6, PT ;  /* 0x000000060b004c0c */ /* 0x000fe2000bfa6270 */
[----:B------:R1:W-:Y:S01]  /*42f0*/  MUFU.EX2 R137, R9 ;  /* 0x0000000900897308 */ /* 0x0003e20000000800 */
[----:B------:R-:W-:Y:S02]  /*4300*/  PLOP3.LUT P4, PT, PT, PT, UP0, 0x80, 0x0 ;  /* 0x000000000000781c */ /* 0x000fe40003f8f008 */
[----:B--2---:R-:W-:Y:S02]  /*4310*/  MOV R5, R113 ;  /* 0x0000007100057202 */ /* 0x004fe40000000f00 */
[----:B------:R-:W-:Y:S02]  /*4320*/  @P0 FSEL R5, R113, -INF , !P3 ;  /* 0xff80000071050808 */ /* 0x000fe40005800000 */
[----:B------:R-:W-:Y:S03]  /*4330*/  PLOP3.LUT P0, PT, PT, PT, UP0, 0x80, 0x0 ;  /* 0x000000000000781c */ /* 0x000fe60003f0f008 */
[----:B------:R-:W-:Y:S04]  /*4340*/  FFMA.FTZ R5, R5, UR10, -R2 ;  /* 0x0000000a05057c23 */ /* 0x000fe80008010802 */
[----:B------:R2:W-:Y:S01]  /*4350*/  MUFU.EX2 R125, R5 ;  /* 0x00000005007d7308 */ /* 0x0005e20000000800 */
[----:B-1----:R-:W-:Y:S01]  /*4360*/  IMAD.MOV.U32 R9, RZ, RZ, R112 ;  /* 0x000000ffff097224 */ /* 0x002fe200078e0070 */
[----:B------:R-:W-:Y:S02]  /*4370*/  @P2 FSEL R9, R112, -INF , !P5 ;  /* 0xff80000070092808 */ /* 0x000fe40006800000 */
[----:B------:R-:W-:Y:S03]  /*4380*/  PLOP3.LUT P2, PT, PT, PT, UP0, 0x80, 0x0 ;  /* 0x000000000000781c */ /* 0x000fe60003f4f008 */
[----:B------:R-:W-:Y:S04]  /*4390*/  FFMA.FTZ R2, R9, UR10, -R2 ;  /* 0x0000000a09027c23 */ /* 0x000fe80008010802 */
[----:B------:R1:W-:Y:S01]  /*43a0*/  MUFU.EX2 R124, R2 ;  /* 0x00000002007c7308 */ /* 0x0003e20000000800 */
[----:B--2---:R-:W-:Y:S02]  /*43b0*/  MOV R5, R193 ;  /* 0x000000c100057202 */ /* 0x004fe40000000f00 */
[----:B------:R-:W-:Y:S02]  /*43c0*/  @P4 FSEL R5, R193, -INF , !P3 ;  /* 0xff800000c1054808 */ /* 0x000fe40005800000 */
[----:B------:R-:W-:Y:S03]  /*43d0*/  PLOP3.LUT P4, PT, PT, PT, UP0, 0x80, 0x0 ;  /* 0x000000000000781c */ /* 0x000fe60003f8f008 */
[--C-:B------:R-:W-:Y:S04]  /*43e0*/  FFMA.FTZ R5, R5, UR10, -R8.reuse ;  /* 0x0000000a05057c23 */ /* 0x100fe80008010808 */
[----:B------:R2:W-:Y:S01]  /*43f0*/  MUFU.EX2 R214, R5 ;  /* 0x0000000500d67308 */ /* 0x0005e20000000800 */
[----:B-1----:R-:W-:Y:S02]  /*4400*/  MOV R2, R198 ;  /* 0x000000c600027202 */ /* 0x002fe40000000f00 */
[----:B------:R-:W-:Y:S02]  /*4410*/  @P0 FSEL R2, R198, -INF , !P5 ;  /* 0xff800000c6020808 */ /* 0x000fe40006800000 */
[----:B------:R-:W-:Y:S03]  /*4420*/  PLOP3.LUT P0, PT, PT, PT, UP0, 0x80, 0x0 ;  /* 0x000000000000781c */ /* 0x000fe60003f0f008 */
[----:B------:R-:W-:Y:S01]  /*4430*/  FFMA.FTZ R8, R2, UR10, -R8 ;  /* 0x0000000a02087c23 */ /* 0x000fe20008010808 */
[----:B------:R-:W-:Y:S01]  /*4440*/  IMAD.MOV.U32 R2, RZ, RZ, R199 ;  /* 0x000000ffff027224 */ /* 0x000fe200078e00c7 */
[----:B------:R-:W-:Y:S02]  /*4450*/  @P4 FSEL R2, R199, -INF , !P5 ;  /* 0xff800000c7024808 */ /* 0x000fe40006800000 */
[----:B------:R1:W-:Y:S01]  /*4460*/  MUFU.EX2 R213, R8 ;  /* 0x0000000800d57308 */ /* 0x0003e20000000800 */
[----:B--2---:R-:W-:Y:S02]  /*4470*/  MOV R5, R200 ;  /* 0x000000c800057202 */ /* 0x004fe40000000f00 */
[----:B------:R-:W-:Y:S02]  /*4480*/  @P2 FSEL R5, R200, -INF , !P3 ;  /* 0xff800000c8052808 */ /* 0x000fe40005800000 */
[----:B------:R-:W-:Y:S03]  /*4490*/  PLOP3.LUT P2, PT, PT, PT, UP0, 0x80, 0x0 ;  /* 0x000000000000781c */ /* 0x000fe60003f4f008 */
[--C-:B------:R-:W-:Y:S01]  /*44a0*/  FFMA.FTZ R5, R5, UR10, -R4.reuse ;  /* 0x0000000a05057c23 */ /* 0x100fe20008010804 */
[----:B------:R-:W-:Y:S01]  /*44b0*/  FFMA.FTZ R4, R2, UR10, -R4 ;  /* 0x0000000a02047c23 */ /* 0x000fe20008010804 */
[----:B------:R-:W-:Y:S02]  /*44c0*/  F2FP.F16.F32.PACK_AB R2, R228, R229 ;  /* 0x000000e5e402723e */ /* 0x000fe400000000ff */
[----:B------:R2:W-:Y:S01]  /*44d0*/  MUFU.EX2 R223, R5 ;  /* 0x0000000500df7308 */ /* 0x0005e20000000800 */
[----:B-1----:R-:W-:Y:S02]  /*44e0*/  MOV R8, R116 ;  /* 0x0000007400087202 */ /* 0x002fe40000000f00 */
[----:B------:R1:W-:Y:S03]  /*44f0*/  STS [R191+0xe000], R2 ;  /* 0x00e00002bf007388 */ /* 0x0003e60000000800 */
[----:B------:R-:W-:Y:S04]  /*4500*/  @P2 FSEL R8, R116, -INF , !P5 ;  /* 0xff80000074082808 */ /* 0x000fe80006800000 */
[----:B------:R4:W1:Y:S01]  /*4510*/  MUFU.EX2 R222, R4 ;  /* 0x0000000400de7308 */ /* 0x0008620000000800 */
[----:B------:R-:W-:Y:S02]  /*4520*/  PLOP3.LUT P2, PT, PT, PT, UP3, 0x80, 0x0 ;  /* 0x000000000000781c */ /* 0x000fe40003f4f038 */
[----:B--2---:R-:W-:Y:S02]  /*4530*/  MOV R5, R117 ;  /* 0x0000007500057202 */ /* 0x004fe40000000f00 */
[----:B------:R-:W-:Y:S05]  /*4540*/  @P0 FSEL R5, R117, -INF , !P3 ;  /* 0xff80000075050808 */ /* 0x000fea0005800000 */
[--C-:B------:R-:W-:Y:S01]  /*4550*/  FFMA.FTZ R5, R5, UR10, -R0.reuse ;  /* 0x0000000a05057c23 */ /* 0x100fe20008010800 */
[----:B----4-:R-:W-:Y:S01]  /*4560*/  F2FP.F16.F32.PACK_AB R4, R231, R230 ;  /* 0x000000e6e704723e */ /* 0x010fe200000000ff */
[----:B------:R-:W-:Y:S01]  /*4570*/  FFMA.FTZ R0, R8, UR10, -R0 ;  /* 0x0000000a08007c23 */ /* 0x000fe20008010800 */
[----:B-1----:R-:W-:Y:S01]  /*4580*/  F2FP.F16.F32.PACK_AB R2, R220, R221 ;  /* 0x000000dddc02723e */ /* 0x002fe200000000ff */
[----:B------:R1:W-:Y:S02]  /*4590*/  MUFU.EX2 R134, R5 ;  /* 0x0000000500867308 */ /* 0x0003e40000000800 */
[----:B------:R2:W-:Y:S04]  /*45a0*/  STS [R191+0xe400], R4 ;  /* 0x00e40004bf007388 */ /* 0x0005e80000000800 */
[----:B------:R4:W-:Y:S04]  /*45b0*/  STS [R192+0xe000], R2 ;  /* 0x00e00002c0007388 */ /* 0x0009e80000000800 */
[----:B------:R2:W4:Y:S01]  /*45c0*/  MUFU.EX2 R132, R0 ;  /* 0x0000000000847308 */ /* 0x0005220000000800 */
[----:B------:R4:W-:Y:S01]  /*45d0*/  STS [R192+0xe400], R6 ;  /* 0x00e40006c0007388 */ /* 0x0009e20000000800 */
[----:B-1----:R-:W-:Y:S05]  /*45e0*/  F2FP.F16.F32.PACK_AB R5, R139, R184 ;  /* 0x000000b88b05723e */ /* 0x002fea00000000ff */
[----:B------:R1:W-:Y:S01]  /*45f0*/  STS [R191+0xf000], R5 ;  /* 0x00f00005bf007388 */ /* 0x0003e20000000800 */
[----:B--2---:R-:W-:Y:S02]  /*4600*/  F2FP.F16.F32.PACK_AB R0, R222, R223 ;  /* 0x000000dfde00723e */ /* 0x004fe400000000ff */
[----:B------:R-:W-:Y:S02]  /*4610*/  F2FP.F16.F32.PACK_AB R4, R187, R188 ;  /* 0x000000bcbb04723e */ /* 0x000fe400000000ff */
[----:B----4-:R-:W-:Y:S03]  /*4620*/  F2FP.F16.F32.PACK_AB R2, R133, R135 ;  /* 0x000000878502723e */ /* 0x010fe600000000ff */
[----:B------:R2:W-:Y:S01]  /*4630*/  STS [R191+0xf400], R4 ;  /* 0x00f40004bf007388 */ /* 0x0005e20000000800 */
[----:B------:R-:W-:Y:S03]  /*4640*/  F2FP.F16.F32.PACK_AB R6, R185, R186 ;  /* 0x000000bab906723e */ /* 0x000fe600000000ff */
[----:B------:R4:W-:Y:S04]  /*4650*/  STS [R192+0xf000], R2 ;  /* 0x00f00002c0007388 */ /* 0x0009e80000000800 */
[----:B------:R4:W-:Y:S01]  /*4660*/  STS [R192+0xf400], R6 ;  /* 0x00f40006c0007388 */ /* 0x0009e20000000800 */
[----:B-1----:R-:W-:Y:S05]  /*4670*/  F2FP.F16.F32.PACK_AB R5, R219, R218 ;  /* 0x000000dadb05723e */ /* 0x002fea00000000ff */
[----:B------:R1:W-:Y:S01]  /*4680*/  STS [R190+0xe000], R5 ;  /* 0x00e00005be007388 */ /* 0x0003e20000000800 */
[----:B--2---:R-:W-:Y:S02]  /*4690*/  F2FP.F16.F32.PACK_AB R4, R225, R224 ;  /* 0x000000e0e104723e */ /* 0x004fe400000000ff */
[----:B----4-:R-:W-:Y:S03]  /*46a0*/  F2FP.F16.F32.PACK_AB R2, R213, R214 ;  /* 0x000000d6d502723e */ /* 0x010fe600000000ff */
[----:B------:R2:W-:Y:S01]  /*46b0*/  STS [R190+0xe400], R4 ;  /* 0x00e40004be007388 */ /* 0x0005e20000000800 */
[----:B------:R-:W-:Y:S03]  /*46c0*/  F2FP.F16.F32.PACK_AB R6, R129, R130 ;  /* 0x000000828106723e */ /* 0x000fe600000000ff */
[----:B------:R4:W-:Y:S04]  /*46d0*/  STS [R189+0xe000], R2 ;  /* 0x00e00002bd007388 */ /* 0x0009e80000000800 */
[----:B------:R4:W-:Y:S04]  /*46e0*/  STS [R189+0xe400], R0 ;  /* 0x00e40000bd007388 */ /* 0x0009e80000000800 */
[----:B------:R-:W-:Y:S01]  /*46f0*/  STS [R190+0xf000], R6 ;  /* 0x00f00006be007388 */ /* 0x000fe20000000800 */
[----:B-1----:R-:W-:Y:S05]  /*4700*/  F2FP.F16.F32.PACK_AB R5, R137, R138 ;  /* 0x0000008a8905723e */ /* 0x002fea00000000ff */
[----:B------:R-:W-:Y:S01]  /*4710*/  STS [R190+0xf400], R5 ;  /* 0x00f40005be007388 */ /* 0x000fe20000000800 */
[----:B--2---:R-:W-:Y:S02]  /*4720*/  F2FP.F16.F32.PACK_AB R4, R124, R125 ;  /* 0x0000007d7c04723e */ /* 0x004fe400000000ff */
[----:B----4-:R-:W-:Y:S03]  /*4730*/  F2FP.F16.F32.PACK_AB R2, R132, R134 ;  /* 0x000000868402723e */ /* 0x010fe600000000ff */
[----:B------:R-:W-:Y:S01]  /*4740*/  STS [R189+0xf000], R4 ;  /* 0x00f00004bd007388 */ /* 0x000fe20000000800 */
[----:B------:R-:W-:Y:S03]  /*4750*/  LEA R0, R181, UR4, 0x1 ;  /* 0x00000004b5007c11 */ /* 0x000fe6000f8e08ff */
[----:B------:R1:W-:Y:S04]  /*4760*/  STS [R189+0xf400], R2 ;  /* 0x00f40002bd007388 */ /* 0x0003e80000000800 */
[----:B------:R-:W2:Y:S08]  /*4770*/  LDSM.16.M88.4 R32, [R0+0x4000] ;  /* 0x004000000020783b */ /* 0x000eb00000000200 */
[----:B------:R4:W3:Y:S01]  /*4780*/  LDSM.16.M88.4 R28, [R0+0x5000] ;  /* 0x00500000001c783b */ /* 0x0008e20000000200 */
[----:B-1----:R-:W-:Y:S07]  /*4790*/  IADD3 R2, R179, R0, RZ ;  /* 0x00000000b3027210 */ /* 0x002fee0007ffe0ff */
[----:B------:R-:W1:Y:S01]  /*47a0*/  LDSM.16.M88.4 R100, [R2+0x4000] ;  /* 0x004000000264783b */ /* 0x000e620000000200 */
[C---:B----4-:R-:W-:Y:S07]  /*47b0*/  IMAD.IADD R0, R128.reuse, 0x1, R0 ;  /* 0x0000000180007824 */ /* 0x050fee00078e0200 */
[----:B------:R-:W4:Y:S01]  /*47c0*/  LDSM.16.M88.4 R104, [R2+0x5000] ;  /* 0x005000000268783b */ /* 0x000f220000000200 */
[-C--:B--2---:R-:W-:Y:S06]  /*47d0*/  HMMA.16816.F32 R4, R32, R140.reuse, RZ ;  /* 0x0000008c2004723c */ /* 0x084fec00000018ff */
[C---:B---3--:R-:W-:Y:S06]  /*47e0*/  HMMA.16816.F32 R8, R28.reuse, R140, RZ ;  /* 0x0000008c1c08723c */ /* 0x048fec00000018ff */
[-C--:B------:R-:W-:Y:S06]  /*47f0*/  HMMA.16816.F32 R12, R28, R142.reuse, RZ ;  /* 0x0000008e1c0c723c */ /* 0x080fec00000018ff */
[C---:B------:R-:W-:Y:S06]  /*4800*/  HMMA.16816.F32 R16, R32.reuse, R142, RZ ;  /* 0x0000008e2010723c */ /* 0x040fec00000018ff */
[-C--:B------:R-:W-:Y:S06]  /*4810*/  HMMA.16816.F32 R20, R32, R144.reuse, RZ ;  /* 0x000000902014723c */ /* 0x080fec00000018ff */
[C---:B------:R-:W-:Y:S06]  /*4820*/  HMMA.16816.F32 R24, R28.reuse, R144, RZ ;  /* 0x000000901c18723c */ /* 0x040fec00000018ff */
[-C--:B------:R-:W-:Y:S06]  /*4830*/  HMMA.16816.F32 R28, R28, R146.reuse, RZ ;  /* 0x000000921c1c723c */ /* 0x080fec00000018ff */
[----:B------:R-:W-:Y:S06]  /*4840*/  HMMA.16816.F32 R32, R32, R146, RZ ;  /* 0x000000922020723c */ /* 0x000fec00000018ff */
[-C--:B-1----:R-:W-:Y:S06]  /*4850*/  HMMA.16816.F32 R4, R100, R148.reuse, R4 ;  /* 0x000000946404723c */ /* 0x082fec0000001804 */
[C---:B----4-:R-:W-:Y:S06]  /*4860*/  HMMA.16816.F32 R8, R104.reuse, R148, R8 ;  /* 0x000000946808723c */ /* 0x050fec0000001808 */
[-C--:B------:R-:W-:Y:S06]  /*4870*/  HMMA.16816.F32 R12, R104, R150.reuse, R12 ;  /* 0x00000096680c723c */ /* 0x080fec000000180c */
[C---:B------:R-:W-:Y:S06]  /*4880*/  HMMA.16816.F32 R16, R100.reuse, R150, R16 ;  /* 0x000000966410723c */ /* 0x040fec0000001810 */
[-C--:B------:R-:W-:Y:S06]  /*4890*/  HMMA.16816.F32 R20, R100, R152.reuse, R20 ;  /* 0x000000986414723c */ /* 0x080fec0000001814 */
[C---:B------:R-:W-:Y:S06]  /*48a0*/  HMMA.16816.F32 R24, R104.reuse, R152, R24 ;  /* 0x000000986818723c */ /* 0x040fec0000001818 */
[-C--:B------:R-:W-:Y:S01]  /*48b0*/  HMMA.16816.F32 R28, R104, R154.reuse, R28 ;  /* 0x0000009a681c723c */ /* 0x080fe2000000181c */
[----:B------:R-:W-:Y:S05]  /*48c0*/  LDSM.16.M88.4 R104, [R0+0x5000] ;  /* 0x005000000068783b */ /* 0x000fea0000000200 */
[----:B------:R-:W-:Y:S03]  /*48d0*/  HMMA.16816.F32 R32, R100, R154, R32 ;  /* 0x0000009a6420723c */ /* 0x000fe60000001820 */
[----:B------:R1:W2:Y:S02]  /*48e0*/  LDSM.16.M88.4 R100, [R0+0x4000] ;  /* 0x004000000064783b */ /* 0x0002a40000000200 */
[----:B-1----:R-:W-:Y:S02]  /*48f0*/  IADD3 R0, R128, R2, RZ ;  /* 0x0000000280007210 */ /* 0x002fe40007ffe0ff */
[----:B------:R-:W-:Y:S01]  /*4900*/  MOV R2, UR4 ;  /* 0x0000000400027c02 */ /* 0x000fe20008000f00 */
[-C--:B--2---:R-:W-:Y:S06]  /*4910*/  HMMA.16816.F32 R4, R100, R156.reuse, R4 ;  /* 0x0000009c6404723c */ /* 0x084fec0000001804 */
[C---:B------:R-:W-:Y:S06]  /*4920*/  HMMA.16816.F32 R8, R104.reuse, R156, R8 ;  /* 0x0000009c6808723c */ /* 0x040fec0000001808 */
[-C--:B------:R-:W-:Y:S06]  /*4930*/  HMMA.16816.F32 R12, R104, R158.reuse, R12 ;  /* 0x0000009e680c723c */ /* 0x080fec000000180c */
[C---:B------:R-:W-:Y:S06]  /*4940*/  HMMA.16816.F32 R16, R100.reuse, R158, R16 ;  /* 0x0000009e6410723c */ /* 0x040fec0000001810 */
[-C--:B------:R-:W-:Y:S06]  /*4950*/  HMMA.16816.F32 R20, R100, R160.reuse, R20 ;  /* 0x000000a06414723c */ /* 0x080fec0000001814 */
[C---:B------:R-:W-:Y:S06]  /*4960*/  HMMA.16816.F32 R24, R104.reuse, R160, R24 ;  /* 0x000000a06818723c */ /* 0x040fec0000001818 */
[-C--:B------:R-:W-:Y:S01]  /*4970*/  HMMA.16816.F32 R28, R104, R162.reuse, R28 ;  /* 0x000000a2681c723c */ /* 0x080fe2000000181c */
[----:B------:R-:W1:Y:S05]  /*4980*/  LDSM.16.M88.4 R104, [R0+0x4000] ;  /* 0x004000000068783b */ /* 0x000e6a0000000200 */
[----:B------:R-:W-:Y:S03]  /*4990*/  HMMA.16816.F32 R32, R100, R162, R32 ;  /* 0x000000a26420723c */ /* 0x000fe60000001820 */
[----:B------:R2:W3:Y:S02]  /*49a0*/  LDSM.16.M88.4 R100, [R0+0x5000] ;  /* 0x005000000064783b */ /* 0x0004e40000000200 */
[----:B--2---:R-:W-:Y:S06]  /*49b0*/  SHF.L.U32 R0, R180, 0x1, RZ ;  /* 0x00000001b4007819 */ /* 0x004fec00000006ff */
[----:B------:R-:W-:Y:S01]  /*49c0*/  IADD3 R0, R0, 0x4000, R2 ;  /* 0x0000400000007810 */ /* 0x000fe20007ffe002 */
[-C--:B-1----:R-:W-:Y:S06]  /*49d0*/  HMMA.16816.F32 R4, R104, R164.reuse, R4 ;  /* 0x000000a46804723c */ /* 0x082fec0000001804 */
[C---:B---3--:R-:W-:Y:S06]  /*49e0*/  HMMA.16816.F32 R8, R100.reuse, R164, R8 ;  /* 0x000000a46408723c */ /* 0x048fec0000001808 */
[-C--:B------:R-:W-:Y:S06]  /*49f0*/  HMMA.16816.F32 R12, R100, R166.reuse, R12 ;  /* 0x000000a6640c723c */ /* 0x080fec000000180c */
[C---:B------:R-:W-:Y:S06]  /*4a00*/  HMMA.16816.F32 R16, R104.reuse, R166, R16 ;  /* 0x000000a66810723c */ /* 0x040fec0000001810 */
[C---:B------:R-:W-:Y:S01]  /*4a10*/  FADD.FTZ R4, -R111.reuse, R4 ;  /* 0x000000046f047221 */ /* 0x040fe20000010100 */
[-C--:B------:R-:W-:Y:S04]  /*4a20*/  HMMA.16816.F32 R20, R104, R168.reuse, R20 ;  /* 0x000000a86814723c */ /* 0x080fe80000001814 */
[C---:B------:R-:W-:Y:S02]  /*4a30*/  FADD.FTZ R6, -R110.reuse, R6 ;  /* 0x000000066e067221 */ /* 0x040fe40000010100 */
[C---:B------:R-:W-:Y:S05]  /*4a40*/  HMMA.16816.F32 R24, R100.reuse, R168, R24 ;  /* 0x000000a86418723c */ /* 0x040fea0000001818 */
[----:B------:R-:W-:Y:S01]  /*4a50*/  FADD.FTZ R7, -R110, R7 ;  /* 0x000000076e077221 */ /* 0x000fe20000010100 */
[-C--:B------:R-:W-:Y:S06]  /*4a60*/  HMMA.16816.F32 R28, R100, R170.reuse, R28 ;  /* 0x000000aa641c723c */ /* 0x080fec000000181c */
[----:B------:R-:W-:Y:S05]  /*4a70*/  HMMA.16816.F32 R32, R104, R170, R32 ;  /* 0x000000aa6820723c */ /* 0x000fea0000001820 */
[----:B------:R-:W-:Y:S01]  /*4a80*/  FADD.FTZ R101, -R111, R5 ;  /* 0x000000056f657221 */ /* 0x000fe20000010100 */
[----:B------:R-:W-:Y:S01]  /*4a90*/  FMUL.FTZ R100, R229, R4 ;  /* 0x00000004e5647220 */ /* 0x000fe20000410000 */
[----:B------:R-:W-:Y:S01]  /*4aa0*/  FFMA.FTZ R5, -R206, R206, 1 ;  /* 0x3f800000ce057423 */ /* 0x000fe200000101ce */
[----:B------:R-:W-:Y:S03]  /*4ab0*/  FFMA.FTZ R4, -R205, R205, 1 ;  /* 0x3f800000cd047423 */ /* 0x000fe600000101cd */
[----:B------:R-:W-:Y:S01]  /*4ac0*/  FMUL.FTZ R101, R228, R101 ;  /* 0x00000065e4657220 */ /* 0x000fe20000410000 */
[----:B------:R-:W-:Y:S01]  /*4ad0*/  FMUL.FTZ R5, R5, UR5 ;  /* 0x0000000505057c20 */ /* 0x000fe20008410000 */
[----:B------:R-:W-:Y:S01]  /*4ae0*/  FMUL.FTZ R4, R4, UR5 ;  /* 0x0000000504047c20 */ /* 0x000fe20008410000 */
[C---:B------:R-:W-:Y:S01]  /*4af0*/  FADD.FTZ R16, -R111.reuse, R16 ;  /* 0x000000106f107221 */ /* 0x040fe20000010100 */
[----:B------:R-:W-:Y:S01]  /*4b00*/  FADD.FTZ R17, -R111, R17 ;  /* 0x000000116f117221 */ /* 0x000fe20000010100 */
[----:B------:R-:W-:Y:S01]  /*4b10*/  FMUL.FTZ R5, R100, R5 ;  /* 0x0000000564057220 */ /* 0x000fe20000410000 */
[----:B------:R-:W-:Y:S01]  /*4b20*/  FMUL.FTZ R4, R101, R4 ;  /* 0x0000000465047220 */ /* 0x000fe20000410000 */
[C---:B------:R-:W-:Y:S01]  /*4b30*/  FADD.FTZ R100, -R111.reuse, R20 ;  /* 0x000000146f647221 */ /* 0x040fe20000010100 */
[----:B------:R-:W-:Y:S01]  /*4b40*/  FMUL.FTZ R20, R220, R17 ;  /* 0x00000011dc147220 */ /* 0x000fe20000410000 */
[----:B------:R-:W-:Y:S01]  /*4b50*/  FADD.FTZ R21, -R111, R21 ;  /* 0x000000156f157221 */ /* 0x000fe20000010100 */
[----:B------:R-:W-:Y:S01]  /*4b60*/  FFMA.FTZ R17, -R201, R201, 1 ;  /* 0x3f800000c9117423 */ /* 0x000fe200000101c9 */
[----:B------:R-:W-:Y:S01]  /*4b70*/  F2FP.F16.F32.PACK_AB R2, R4, R5 ;  /* 0x000000050402723e */ /* 0x000fe200000000ff */
[----:B------:R-:W-:Y:S01]  /*4b80*/  FMUL.FTZ R5, R221, R16 ;  /* 0x00000010dd057220 */ /* 0x000fe20000410000 */
[----:B------:R-:W-:Y:S01]  /*4b90*/  FFMA.FTZ R16, -R204, R204, 1 ;  /* 0x3f800000cc107423 */ /* 0x000fe200000101cc */
[----:B------:R-:W-:Y:S01]  /*4ba0*/  FFMA.FTZ R4, -R203, R203, 1 ;  /* 0x3f800000cb047423 */ /* 0x000fe200000101cb */
[----:B------:R-:W-:Y:S01]  /*4bb0*/  FMUL.FTZ R101, R219, R21 ;  /* 0x00000015db657220 */ /* 0x000fe20000410000 */
[----:B------:R-:W-:Y:S01]  /*4bc0*/  FFMA.FTZ R21, -R202, R202, 1 ;  /* 0x3f800000ca157423 */ /* 0x000fe200000101ca */
[----:B------:R-:W-:Y:S01]  /*4bd0*/  FMUL.FTZ R16, R16, UR5 ;  /* 0x0000000510107c20 */ /* 0x000fe20008410000 */
[----:B------:R-:W-:Y:S01]  /*4be0*/  FMUL.FTZ R4, R4, UR5 ;  /* 0x0000000504047c20 */ /* 0x000fe20008410000 */
[----:B------:R-:W-:Y:S01]  /*4bf0*/  FMUL.FTZ R100, R218, R100 ;  /* 0x00000064da647220 */ /* 0x000fe20000410000 */
[----:B------:R-:W-:Y:S01]  /*4c00*/  FMUL.FTZ R17, R17, UR5 ;  /* 0x0000000511117c20 */ /* 0x000fe20008410000 */
[----:B------:R-:W-:Y:S01]  /*4c10*/  FMUL.FTZ R16, R5, R16 ;  /* 0x0000001005107220 */ /* 0x000fe20000410000 */
[----:B------:R-:W-:Y:S01]  /*4c20*/  FMUL.FTZ R4, R20, R4 ;  /* 0x0000000414047220 */ /* 0x000fe20000410000 */
[----:B------:R-:W-:Y:S01]  /*4c30*/  FADD.FTZ R20, -R111, R32 ;  /* 0x000000206f147221 */ /* 0x000fe20000010100 */
[----:B------:R-:W-:Y:S01]  /*4c40*/  FFMA.FTZ R5, -R193, R193, 1 ;  /* 0x3f800000c1057423 */ /* 0x000fe200000101c1 */
[----:B------:R-:W-:Y:S01]  /*4c50*/  FMUL.FTZ R21, R21, UR5 ;  /* 0x0000000515157c20 */ /* 0x000fe20008410000 */
[----:B------:R-:W-:Y:S01]  /*4c60*/  FADD.FTZ R33, -R111, R33 ;  /* 0x000000216f217221 */ /* 0x000fe20000010100 */
[----:B------:R-:W-:Y:S01]  /*4c70*/  FMUL.FTZ R20, R214, R20 ;  /* 0x00000014d6147220 */ /* 0x000fe20000410000 */
[----:B------:R-:W-:Y:S01]  /*4c80*/  FMUL.FTZ R5, R5, UR5 ;  /* 0x0000000505057c20 */ /* 0x000fe20008410000 */
[----:B------:R-:W-:Y:S01]  /*4c90*/  FMUL.FTZ R17, R100, R17 ;  /* 0x0000001164117220 */ /* 0x000fe20000410000 */
[----:B------:R-:W-:Y:S01]  /*4ca0*/  FMUL.FTZ R100, R230, R6 ;  /* 0x00000006e6647220 */ /* 0x000fe20000410000 */
[----:B------:R-:W-:Y:S01]  /*4cb0*/  FMUL.FTZ R21, R101, R21 ;  /* 0x0000001565157220 */ /* 0x000fe20000410000 */
        /* <DEDUP_REMOVED lines=10> */
[----:B------:R-:W-:Y:S01]  /*4d60*/  F2FP.F16.F32.PACK_AB R7, R4, R16 ;  /* 0x000000100407723e */ /* 0x000fe200000000ff */
[----:B------:R-:W-:Y:S01]  /*4d70*/  FMUL.FTZ R4, R100, R6 ;  /* 0x0000000664047220 */ /* 0x000fe20000410000 */
[----:B------:R-:W-:Y:S01]  /*4d80*/  FMUL.FTZ R6, R33, R32 ;  /* 0x0000002021067220 */ /* 0x000fe20000410000 */
[----:B------:R-:W-:Y:S01]  /*4d90*/  F2FP.F16.F32.PACK_AB R21, R21, R17 ;  /* 0x000000111515723e */ /* 0x000fe200000000ff */
[----:B------:R-:W-:Y:S01]  /*4da0*/  FADD.FTZ R18, -R110, R18 ;  /* 0x000000126e127221 */ /* 0x000fe20000010100 */
[----:B------:R-:W-:Y:S01]  /*4db0*/  F2FP.F16.F32.PACK_AB R20, R20, R5 ;  /* 0x000000051414723e */ /* 0x000fe200000000ff */
[C---:B------:R-:W-:Y:S01]  /*4dc0*/  FADD.FTZ R5, -R110.reuse, R19 ;  /* 0x000000136e057221 */ /* 0x040fe20000010100 */
[C---:B------:R-:W-:Y:S01]  /*4dd0*/  FADD.FTZ R22, -R110.reuse, R22 ;  /* 0x000000166e167221 */ /* 0x040fe20000010100 */
[----:B------:R-:W-:Y:S01]  /*4de0*/  FADD.FTZ R23, -R110, R23 ;  /* 0x000000176e177221 */ /* 0x000fe20000010100 */
[----:B------:R-:W-:Y:S01]  /*4df0*/  FFMA.FTZ R17, -R209, R209, 1 ;  /* 0x3f800000d1117423 */ /* 0x000fe200000101d1 */
[----:B------:R-:W-:Y:S01]  /*4e00*/  FFMA.FTZ R16, -R208, R208, 1 ;  /* 0x3f800000d0107423 */ /* 0x000fe200000101d0 */
[----:B------:R-:W-:Y:S01]  /*4e10*/  F2FP.F16.F32.PACK_AB R6, R6, R4 ;  /* 0x000000040606723e */ /* 0x000fe200000000ff */
[----:B------:R-:W-:Y:S01]  /*4e20*/  FMUL.FTZ R4, R227, R18 ;  /* 0x00000012e3047220 */ /* 0x000fe20000410000 */
[----:B------:R-:W-:Y:S01]  /*4e30*/  FMUL.FTZ R5, R226, R5 ;  /* 0x00000005e2057220 */ /* 0x000fe20000410000 */
[----:B------:R-:W-:Y:S01]  /*4e40*/  FMUL.FTZ R32, R224, R22 ;  /* 0x00000016e0207220 */ /* 0x000fe20000410000 */
[----:B------:R-:W-:Y:S01]  /*4e50*/  FMUL.FTZ R33, R225, R23 ;  /* 0x00000017e1217220 */ /* 0x000fe20000410000 */
[----:B------:R-:W-:Y:S01]  /*4e60*/  FMUL.FTZ R17, R17, UR5 ;  /* 0x0000000511117c20 */ /* 0x000fe20008410000 */
[----:B------:R-:W-:Y:S01]  /*4e70*/  FMUL.FTZ R16, R16, UR5 ;  /* 0x0000000510107c20 */ /* 0x000fe20008410000 */
[C---:B------:R-:W-:Y:S01]  /*4e80*/  FADD.FTZ R34, -R110.reuse, R34 ;  /* 0x000000226e227221 */ /* 0x040fe20000010100 */
[----:B------:R-:W-:Y:S01]  /*4e90*/  FADD.FTZ R35, -R110, R35 ;  /* 0x000000236e237221 */ /* 0x000fe20000010100 */
[----:B------:R-:W-:Y:S01]  /*4ea0*/  FFMA.FTZ R19, -R210, R210, 1 ;  /* 0x3f800000d2137423 */ /* 0x000fe200000101d2 */
[----:B------:R-:W-:Y:S01]  /*4eb0*/  FFMA.FTZ R18, -R207, R207, 1 ;  /* 0x3f800000cf127423 */ /* 0x000fe200000101cf */
[----:B------:R-:W-:Y:S01]  /*4ec0*/  FFMA.FTZ R23, -R200, R200, 1 ;  /* 0x3f800000c8177423 */ /* 0x000fe200000101c8 */
[----:B------:R-:W-:Y:S01]  /*4ed0*/  FFMA.FTZ R22, -R199, R199, 1 ;  /* 0x3f800000c7167423 */ /* 0x000fe200000101c7 */
[----:B------:R-:W-:Y:S01]  /*4ee0*/  FMUL.FTZ R17, R4, R17 ;  /* 0x0000001104117220 */ /* 0x000fe20000410000 */
[----:B------:R-:W-:Y:S01]  /*4ef0*/  FMUL.FTZ R16, R5, R16 ;  /* 0x0000001005107220 */ /* 0x000fe20000410000 */
[----:B------:R-:W-:Y:S01]  /*4f00*/  FMUL.FTZ R4, R223, R34 ;  /* 0x00000022df047220 */ /* 0x000fe20000410000 */
[----:B------:R-:W-:Y:S01]  /*4f10*/  FMUL.FTZ R5, R222, R35 ;  /* 0x00000023de057220 */ /* 0x000fe20000410000 */
[----:B------:R-:W-:Y:S01]  /*4f20*/  FMUL.FTZ R19, R19, UR5 ;  /* 0x0000000513137c20 */ /* 0x000fe20008410000 */
[----:B------:R-:W-:Y:S01]  /*4f30*/  FMUL.FTZ R18, R18, UR5 ;  /* 0x0000000512127c20 */ /* 0x000fe20008410000 */
[----:B------:R-:W-:Y:S01]  /*4f40*/  FMUL.FTZ R23, R23, UR5 ;  /* 0x0000000517177c20 */ /* 0x000fe20008410000 */
[----:B------:R-:W-:Y:S01]  /*4f50*/  FMUL.FTZ R22, R22, UR5 ;  /* 0x0000000516167c20 */ /* 0x000fe20008410000 */
        /* <DEDUP_REMOVED lines=10> */
[----:B------:R-:W-:Y:S01]  /*5000*/  VIADD R217, R217, UR15 ;  /* 0x0000000fd9d97c36 */ /* 0x000fe20008000000 */
[----:B------:R-:W-:Y:S01]  /*5010*/  IADD3 R173, R173, UR15, RZ ;  /* 0x0000000fadad7c10 */ /* 0x000fe2000fffe0ff */
[----:B-1----:R-:W-:Y:S05]  /*5020*/  IMAD.U32 R4, R32, -0x40, RZ ;  /* 0xffffffc020047824 */ /* 0x002fea00078e00ff */
[C---:B------:R-:W-:Y:S04]  /*5030*/  LEA R5, P0, R4.reuse, R194, 0x1 ;  /* 0x000000c204057211 */ /* 0x040fe800078008ff */
[----:B------:R-:W-:Y:S01]  /*5040*/  LEA.HI.X.SX32 R4, R4, R195, 0x1, P0 ;  /* 0x000000c304047211 */ /* 0x000fe200000f0eff */
[----:B------:R-:W-:Y:S03]  /*5050*/  IMAD.MOV.U32 R194, RZ, RZ, R5 ;  /* 0x000000ffffc27224 */ /* 0x000fe600078e0005 */
[----:B------:R-:W-:Y:S02]  /*5060*/  MOV R195, R4 ;  /* 0x0000000400c37202 */ /* 0x000fe40000000f00 */
        /* <DEDUP_REMOVED lines=8> */
.L_x_868:
[----:B------:R2:W-:Y:S01]  /*50f0*/  STS [R191+0xa000], R2 ;  /* 0x00a00002bf007388 */ /* 0x0005e20000000800 */
[C---:B-----5:R-:W-:Y:S01]  /*5100*/  FADD.FTZ R8, -R109.reuse, R8 ;  /* 0x000000086d087221 */ /* 0x060fe20000010100 */
[C---:B------:R-:W-:Y:S01]  /*5110*/  FADD.FTZ R9, -R109.reuse, R9 ;  /* 0x000000096d097221 */ /* 0x040fe20000010100 */
[----:B------:R-:W-:Y:S01]  /*5120*/  FADD.FTZ R12, -R109, R12 ;  /* 0x0000000c6d0c7221 */ /* 0x000fe20000010100 */
[----:B------:R3:W-:Y:S01]  /*5130*/  STS [R191+0xa400], R6 ;  /* 0x00a40006bf007388 */ /* 0x0007e20000000800 */
[----:B-1----:R-:W-:Y:S01]  /*5140*/  FFMA.FTZ R5, -R119, R119, 1 ;  /* 0x3f80000077057423 */ /* 0x002fe20000010177 */
[----:B------:R-:W-:Y:S01]  /*5150*/  FADD.FTZ R13, -R109, R13 ;  /* 0x0000000d6d0d7221 */ /* 0x000fe20000010100 */
[----:B------:R-:W-:Y:S01]  /*5160*/  FFMA.FTZ R4, -R118, R118, 1 ;  /* 0x3f80000076047423 */ /* 0x000fe20000010176 */
[----:B------:R1:W-:Y:S01]  /*5170*/  STS [R192+0xa000], R7 ;  /* 0x00a00007c0007388 */ /* 0x0003e20000000800 */
[----:B------:R-:W-:Y:S01]  /*5180*/  FMUL.FTZ R8, R184, R8 ;  /* 0x00000008b8087220 */ /* 0x000fe20000410000 */
[----:B------:R-:W-:Y:S01]  /*5190*/  FMUL.FTZ R9, R139, R9 ;  /* 0x000000098b097220 */ /* 0x000fe20000410000 */
[----:B------:R-:W-:Y:S01]  /*51a0*/  FMUL.FTZ R12, R135, R12 ;  /* 0x0000000c870c7220 */ /* 0x000fe20000410000 */
[----:B------:R-:W-:Y:S01]  /*51b0*/  FMUL.FTZ R5, R5, UR5 ;  /* 0x0000000505057c20 */ /* 0x000fe20008410000 */
[----:B------:R-:W-:Y:S01]  /*51c0*/  FMUL.FTZ R13, R133, R13 ;  /* 0x0000000d850d7220 */ /* 0x000fe20000410000 */
[----:B------:R-:W-:Y:S01]  /*51d0*/  FMUL.FTZ R4, R4, UR5 ;  /* 0x0000000504047c20 */ /* 0x000fe20008410000 */
[----:B------:R-:W-:Y:S01]  /*51e0*/  FADD.FTZ R28, -R109, R28 ;  /* 0x0000001c6d1c7221 */ /* 0x000fe20000010100 */
[----:B------:R-:W-:Y:S01]  /*51f0*/  FMUL.FTZ R12, R12, R5 ;  /* 0x000000050c0c7220 */ /* 0x000fe20000410000 */
[----:B------:R-:W-:Y:S01]  /*5200*/  FFMA.FTZ R5, -R113, R113, 1 ;  /* 0x3f80000071057423 */ /* 0x000fe20000010171 */
[----:B------:R-:W-:Y:S01]  /*5210*/  FMUL.FTZ R13, R13, R4 ;  /* 0x000000040d0d7220 */ /* 0x000fe20000410000 */
[----:B------:R-:W-:Y:S01]  /*5220*/  FADD.FTZ R29, -R109, R29 ;  /* 0x0000001d6d1d7221 */ /* 0x000fe20000010100 */
[----:B------:R-:W-:Y:S01]  /*5230*/  FFMA.FTZ R4, -R112, R112, 1 ;  /* 0x3f80000070047423 */ /* 0x000fe20000010170 */
[----:B------:R-:W-:Y:S01]  /*5240*/  FMUL.FTZ R28, R125, R28 ;  /* 0x0000001c7d1c7220 */ /* 0x000fe20000410000 */
[----:B------:R-:W-:Y:S01]  /*5250*/  FMUL.FTZ R5, R5, UR5 ;  /* 0x0000000505057c20 */ /* 0x000fe20008410000 */
[C---:B------:R-:W-:Y:S01]  /*5260*/  FADD.FTZ R24, -R109.reuse, R24 ;  /* 0x000000186d187221 */ /* 0x040fe20000010100 */
[----:B------:R-:W-:Y:S01]  /*5270*/  FMUL.FTZ R29, R124, R29 ;  /* 0x0000001d7c1d7220 */ /* 0x000fe20000410000 */
[----:B--2---:R-:W-:Y:S01]  /*5280*/  F2FP.F16.F32.PACK_AB R2, R16, R17 ;  /* 0x000000111002723e */ /* 0x004fe200000000ff */
[----:B------:R-:W-:Y:S01]  /*5290*/  FMUL.FTZ R4, R4, UR5 ;  /* 0x0000000504047c20 */ /* 0x000fe20008410000 */
[----:B------:R-:W-:Y:S01]  /*52a0*/  F2FP.F16.F32.PACK_AB R16, R18, R19 ;  /* 0x000000131210723e */ /* 0x000fe200000000ff */
[----:B------:R-:W-:Y:S01]  /*52b0*/  FADD.FTZ R25, -R109, R25 ;  /* 0x000000196d197221 */ /* 0x000fe20000010100 */
[----:B---3--:R-:W-:Y:S01]  /*52c0*/  FFMA.FTZ R6, -R121, R121, 1 ;  /* 0x3f80000079067423 */ /* 0x008fe20000010179 */
[----:B------:R2:W-:Y:S01]  /*52d0*/  STS [R192+0xa400], R2 ;  /* 0x00a40002c0007388 */ /* 0x0005e20000000800 */
[----:B------:R-:W-:Y:S01]  /*52e0*/  FMUL.FTZ R28, R28, R5 ;  /* 0x000000051c1c7220 */ /* 0x000fe20000410000 */
[----:B------:R-:W-:Y:S01]  /*52f0*/  FMUL.FTZ R24, R130, R24 ;  /* 0x0000001882187220 */ /* 0x000fe20000410000 */
[----:B-1----:R-:W-:Y:S01]  /*5300*/  FFMA.FTZ R7, -R123, R123, 1 ;  /* 0x3f8000007b077423 */ /* 0x002fe2000001017b */
[----:B------:R-:W-:Y:S01]  /*5310*/  FMUL.FTZ R6, R6, UR5 ;  /* 0x0000000506067c20 */ /* 0x000fe20008410000 */
[----:B------:R-:W-:Y:S01]  /*5320*/  FADD.FTZ R14, -R108, R14 ;  /* 0x0000000e6c0e7221 */ /* 0x000fe20000010100 */
[----:B------:R-:W-:Y:S01]  /*5330*/  FFMA.FTZ R5, -R127, R127, 1 ;  /* 0x3f8000007f057423 */ /* 0x000fe2000001017f */
[----:B------:R-:W-:Y:S01]  /*5340*/  FMUL.FTZ R7, R7, UR5 ;  /* 0x0000000507077c20 */ /* 0x000fe20008410000 */
[----:B------:R-:W-:Y:S01]  /*5350*/  FMUL.FTZ R18, R9, R6 ;  /* 0x0000000609127220 */ /* 0x000fe20000410000 */
[----:B------:R-:W-:Y:S01]  /*5360*/  FFMA.FTZ R6, -R114, R114, 1 ;  /* 0x3f80000072067423 */ /* 0x000fe20000010172 */
[----:B------:R-:W-:Y:S01]  /*5370*/  FMUL.FTZ R25, R129, R25 ;  /* 0x0000001981197220 */ /* 0x000fe20000410000 */
[----:B------:R-:W-:Y:S01]  /*5380*/  FMUL.FTZ R19, R8, R7 ;  /* 0x0000000708137220 */ /* 0x000fe20000410000 */
[----:B------:R-:W-:Y:S01]  /*5390*/  FFMA.FTZ R7, -R115, R115, 1 ;  /* 0x3f80000073077423 */ /* 0x000fe20000010173 */
[----:B------:R-:W-:Y:S01]  /*53a0*/  FMUL.FTZ R8, R29, R4 ;  /* 0x000000041d087220 */ /* 0x000fe20000410000 */
[----:B------:R-:W-:Y:S01]  /*53b0*/  FMUL.FTZ R6, R6, UR5 ;  /* 0x0000000506067c20 */ /* 0x000fe20008410000 */
[C---:B------:R-:W-:Y:S01]  /*53c0*/  FADD.FTZ R10, -R108.reuse, R10 ;  /* 0x0000000a6c0a7221 */ /* 0x040fe20000010100 */
[----:B------:R-:W-:Y:S01]  /*53d0*/  FMUL.FTZ R7, R7, UR5 ;  /* 0x0000000507077c20 */ /* 0x000fe20008410000 */
[----:B------:R-:W-:Y:S01]  /*53e0*/  FADD.FTZ R15, -R108, R15 ;  /* 0x0000000f6c0f7221 */ /* 0x000fe20000010100 */
[----:B------:R-:W-:Y:S01]  /*53f0*/  FFMA.FTZ R4, -R126, R126, 1 ;  /* 0x3f8000007e047423 */ /* 0x000fe2000001017e */
[----:B------:R-:W-:Y:S01]  /*5400*/  FMUL.FTZ R14, R186, R14 ;  /* 0x0000000eba0e7220 */ /* 0x000fe20000410000 */
[----:B------:R-:W-:Y:S01]  /*5410*/  FMUL.FTZ R24, R24, R7 ;  /* 0x0000000718187220 */ /* 0x000fe20000410000 */
[----:B------:R-:W-:Y:S01]  /*5420*/  F2FP.F16.F32.PACK_AB R7, R13, R12 ;  /* 0x0000000c0d07723e */ /* 0x000fe200000000ff */
[----:B------:R-:W-:Y:S01]  /*5430*/  FMUL.FTZ R5, R5, UR5 ;  /* 0x0000000505057c20 */ /* 0x000fe20008410000 */
[----:B------:R-:W-:Y:S01]  /*5440*/  FMUL.FTZ R9, R25, R6 ;  /* 0x0000000619097220 */ /* 0x000fe20000410000 */
[----:B------:R-:W-:Y:S01]  /*5450*/  FMUL.FTZ R12, R188, R10 ;  /* 0x0000000abc0c7220 */ /* 0x000fe20000410000 */
[----:B--2---:R-:W-:Y:S01]  /*5460*/  F2FP.F16.F32.PACK_AB R2, R18, R19 ;  /* 0x000000131202723e */ /* 0x004fe200000000ff */
[----:B------:R-:W-:Y:S01]  /*5470*/  FMUL.FTZ R15, R185, R15 ;  /* 0x0000000fb90f7220 */ /* 0x000fe20000410000 */
[----:B------:R-:W-:Y:S01]  /*5480*/  FMUL.FTZ R4, R4, UR5 ;  /* 0x0000000504047c20 */ /* 0x000fe20008410000 */
[----:B------:R-:W-:Y:S01]  /*5490*/  FADD.FTZ R11, -R108, R11 ;  /* 0x0000000b6c0b7221 */ /* 0x000fe20000010100 */
[----:B------:R-:W-:Y:S01]  /*54a0*/  FFMA.FTZ R10, -R136, R136, 1 ;  /* 0x3f800000880a7423 */ /* 0x000fe20000010188 */
[----:B------:R1:W-:Y:S01]  /*54b0*/  STS [R191+0xb000], R2 ;  /* 0x00b00002bf007388 */ /* 0x0003e20000000800 */
[----:B------:R-:W-:Y:S01]  /*54c0*/  FFMA.FTZ R6, -R131, R131, 1 ;  /* 0x3f80000083067423 */ /* 0x000fe20000010183 */
[----:B------:R-:W-:Y:S01]  /*54d0*/  FMUL.FTZ R14, R14, R5 ;  /* 0x000000050e0e7220 */ /* 0x000fe20000410000 */
[----:B------:R-:W-:Y:S01]  /*54e0*/  FMUL.FTZ R15, R15, R4 ;  /* 0x000000040f0f7220 */ /* 0x000fe20000410000 */
[----:B------:R-:W-:Y:S01]  /*54f0*/  FADD.FTZ R30, -R108, R30 ;  /* 0x0000001e6c1e7221 */ /* 0x000fe20000010100 */
[----:B------:R-:W-:Y:S01]  /*5500*/  FFMA.FTZ R5, -R117, R117, 1 ;  /* 0x3f80000075057423 */ /* 0x000fe20000010175 */
[----:B------:R-:W-:Y:S01]  /*5510*/  FMUL.FTZ R11, R187, R11 ;  /* 0x0000000bbb0b7220 */ /* 0x000fe20000410000 */
[----:B------:R-:W-:Y:S01]  /*5520*/  FMUL.FTZ R10, R10, UR5 ;  /* 0x000000050a0a7c20 */ /* 0x000fe20008410000 */
[----:B------:R-:W-:Y:S01]  /*5530*/  FMUL.FTZ R6, R6, UR5 ;  /* 0x0000000506067c20 */ /* 0x000fe20008410000 */
[----:B------:R-:W-:Y:S01]  /*5540*/  FADD.FTZ R31, -R108, R31 ;  /* 0x0000001f6c1f7221 */ /* 0x000fe20000010100 */
[----:B------:R-:W-:Y:S01]  /*5550*/  FFMA.FTZ R4, -R116, R116, 1 ;  /* 0x3f80000074047423 */ /* 0x000fe20000010174 */
[----:B------:R-:W-:Y:S01]  /*5560*/  FMUL.FTZ R30, R134, R30 ;  /* 0x0000001e861e7220 */ /* 0x000fe20000410000 */
[----:B------:R-:W-:Y:S01]  /*5570*/  FMUL.FTZ R5, R5, UR5 ;  /* 0x0000000505057c20 */ /* 0x000fe20008410000 */
[----:B------:R-:W-:Y:S01]  /*5580*/  FMUL.FTZ R12, R12, R10 ;  /* 0x0000000a0c0c7220 */ /* 0x000fe20000410000 */
[----:B------:R-:W-:Y:S01]  /*5590*/  FMUL.FTZ R11, R11, R6 ;  /* 0x000000060b0b7220 */ /* 0x000fe20000410000 */
[----:B------:R-:W-:Y:S01]  /*55a0*/  FMUL.FTZ R31, R132, R31 ;  /* 0x0000001f841f7220 */ /* 0x000fe20000410000 */
[----:B------:R-:W-:Y:S01]  /*55b0*/  FMUL.FTZ R4, R4, UR5 ;  /* 0x0000000504047c20 */ /* 0x000fe20008410000 */
[----:B------:R-:W-:Y:S01]  /*55c0*/  FMUL.FTZ R30, R30, R5 ;  /* 0x000000051e1e7220 */ /* 0x000fe20000410000 */
[----:B------:R-:W-:Y:S01]  /*55d0*/  FADD.FTZ R27, -R108, R27 ;  /* 0x0000001b6c1b7221 */ /* 0x000fe20000010100 */
[----:B------:R-:W-:Y:S01]  /*55e0*/  FFMA.FTZ R10, -R122, R122, 1 ;  /* 0x3f8000007a0a7423 */ /* 0x000fe2000001017a */
[----:B------:R-:W-:Y:S01]  /*55f0*/  FMUL.FTZ R5, R31, R4 ;  /* 0x000000041f057220 */ /* 0x000fe20000410000 */
[----:B------:R-:W-:Y:S01]  /*5600*/  F2FP.F16.F32.PACK_AB R4, R11, R12 ;  /* 0x0000000c0b04723e */ /* 0x000fe200000000ff */
[----:B------:R-:W-:Y:S01]  /*5610*/  FADD.FTZ R26, -R108, R26 ;  /* 0x0000001a6c1a7221 */ /* 0x000fe20000010100 */
[----:B------:R-:W-:Y:S01]  /*5620*/  FFMA.FTZ R6, -R120, R120, 1 ;  /* 0x3f80000078067423 */ /* 0x000fe20000010178 */
[----:B------:R-:W-:Y:S01]  /*5630*/  FMUL.FTZ R27, R137, R27 ;  /* 0x0000001b891b7220 */ /* 0x000fe20000410000 */
[----:B-1----:R-:W-:Y:S01]  /*5640*/  F2FP.F16.F32.PACK_AB R2, R15, R14 ;  /* 0x0000000e0f02723e */ /* 0x002fe200000000ff */
[----:B------:R-:W-:Y:S01]  /*5650*/  STS [R191+0xb400], R4 ;  /* 0x00b40004bf007388 */ /* 0x000fe20000000800 */
[----:B------:R-:W-:Y:S01]  /*5660*/  FMUL.FTZ R10, R10, UR5 ;  /* 0x000000050a0a7c20 */ /* 0x000fe20008410000 */
[----:B------:R-:W-:Y:S01]  /*5670*/  FMUL.FTZ R26, R138, R26 ;  /* 0x0000001a8a1a7220 */ /* 0x000fe20000410000 */
[----:B------:R-:W-:Y:S01]  /*5680*/  FMUL.FTZ R6, R6, UR5 ;  /* 0x0000000506067c20 */ /* 0x000fe20008410000 */
[----:B------:R-:W-:Y:S01]  /*5690*/  STS [R192+0xb000], R7 ;  /* 0x00b00007c0007388 */ /* 0x000fe20000000800 */
[----:B------:R-:W-:Y:S01]  /*56a0*/  F2FP.F16.F32.PACK_AB R17, R22, R23 ;  /* 0x000000171611723e */ /* 0x000fe200000000ff */
[----:B------:R-:W-:Y:S01]  /*56b0*/  FMUL.FTZ R26, R26, R10 ;  /* 0x0000000a1a1a7220 */ /* 0x000fe20000410000 */
[----:B------:R-:W-:Y:S01]  /*56c0*/  FMUL.FTZ R6, R27, R6 ;  /* 0x000000061b067220 */ /* 0x000fe20000410000 */
[----:B------:R1:W-:Y:S01]  /*56d0*/  STS [R192+0xb400], R2 ;  /* 0x00b40002c0007388 */ /* 0x0003e20000000800 */
[----:B------:R-:W-:Y:S02]  /*56e0*/  F2FP.F16.F32.PACK_AB R9, R9, R24 ;  /* 0x000000180909723e */ /* 0x000fe400000000ff */
[----:B------:R-:W-:Y:S01]  /*56f0*/  F2FP.F16.F32.PACK_AB R8, R8, R28 ;  /* 0x0000001c0808723e */ /* 0x000fe200000000ff */
[----:B------:R-:W-:Y:S01]  /*5700*/  STS [R190+0xa000], R21 ;  /* 0x00a00015be007388 */ /* 0x000fe20000000800 */
[----:B------:R-:W-:Y:S02]  /*5710*/  F2FP.F16.F32.PACK_AB R6, R6, R26 ;  /* 0x0000001a0606723e */ /* 0x000fe400000000ff */
[----:B------:R-:W-:Y:S01]  /*5720*/  F2FP.F16.F32.PACK_AB R5, R5, R30 ;  /* 0x0000001e0505723e */ /* 0x000fe200000000ff */
[----:B------:R-:W-:Y:S01]  /*5730*/  STS [R190+0xa400], R16 ;  /* 0x00a40010be007388 */ /* 0x000fe20000000800 */
[----:B------:R-:W-:Y:S02]  /*5740*/  LEA R116, R240, UR4, 0x1 ;  /* 0x00000004f0747c11 */ /* 0x000fe4000f8e08ff */
[----:B------:R-:W-:Y:S01]  /*5750*/  MOV R114, R212 ;  /* 0x000000d400727202 */ /* 0x000fe20000000f00 */
[----:B------:R-:W-:Y:S01]  /*5760*/  STS [R189+0xa000], R20 ;  /* 0x00a00014bd007388 */ /* 0x000fe20000000800 */
[----:B------:R-:W-:Y:S03]  /*5770*/  MOV R115, R211 ;  /* 0x000000d300737202 */ /* 0x000fe60000000f00 */
[----:B------:R-:W-:Y:S04]  /*5780*/  STS [R189+0xa400], R17 ;  /* 0x00a40011bd007388 */ /* 0x000fe80000000800 */
[----:B------:R-:W-:Y:S04]  /*5790*/  STS [R190+0xb000], R9 ;  /* 0x00b00009be007388 */ /* 0x000fe80000000800 */
[----:B------:R-:W-:Y:S01]  /*57a0*/  STS [R190+0xb400], R6 ;  /* 0x00b40006be007388 */ /* 0x000fe20000000800 */
[C---:B-1----:R-:W-:Y:S02]  /*57b0*/  IADD3 R2, R0.reuse, 0x40, RZ ;  /* 0x0000004000027810 */ /* 0x042fe40007ffe0ff */
[----:B------:R-:W-:Y:S01]  /*57c0*/  @P1 IADD3 R2, R0, -0x40, RZ ;  /* 0xffffffc000021810 */ /* 0x000fe20007ffe0ff */
        /* <DEDUP_REMOVED lines=70> */
.L_x_869:
[----:B------:R-:W-:Y:S01]  /*5c30*/  LDSM.16.M88.4 R16, [R174] ;  /* 0x00000000ae10783b */ /* 0x000fe20000000200 */
[--C-:B------:R-:W-:Y:S01]  /*5c40*/  IMAD.IADD R2, R183, 0x1, R128.reuse ;  /* 0x00000001b7027824 */ /* 0x100fe200078e0280 */
[----:B------:R-:W-:Y:S01]  /*5c50*/  LEA R212, P0, R236, R114, 0x2 ;  /* 0x00000072ecd47211 */ /* 0x000fe200078010ff */
[----:B------:R-:W-:Y:S01]  /*5c60*/  IMAD.IADD R112, R174, 0x1, R128 ;  /* 0x00000001ae707824 */ /* 0x000fe200078e0280 */
[----:B------:R-:W1:Y:S01]  /*5c70*/  LDSM.16.MT88.4 R8, [R0+0x2000] ;  /* 0x002000000008783b */ /* 0x000e620000004200 */
[----:B------:R-:W-:Y:S01]  /*5c80*/  IMAD.IADD R113, R128, 0x1, R175 ;  /* 0x0000000180717824 */ /* 0x000fe200078e02af */
[----:B------:R-:W-:Y:S01]  /*5c90*/  LEA.HI.X.SX32 R211, R236, R115, 0x2, P0 ;  /* 0x00000073ecd37211 */ /* 0x000fe200000f16ff */
[----:B------:R-:W-:Y:S01]  /*5ca0*/  ULOP3.LUT UR15, UR7, 0x1, URZ, 0xc0, !UPT ;  /* 0x00000001070f7892 */ /* 0x000fe2000f8ec03f */
[----:B------:R-:W2:Y:S03]  /*5cb0*/  LDSM.16.MT88.4 R20, [R2] ;  /* 0x000000000214783b */ /* 0x000ea60000004200 */
[----:B------:R-:W-:Y:S01]  /*5cc0*/  UISETP.NE.U32.AND UP1, UPT, UR15, 0x1, UPT ;  /* 0x000000010f00788c */ /* 0x000fe2000bf25070 */
[----:B------:R-:W-:Y:S01]  /*5cd0*/  LDSM.16.M88.4 R24, [R175] ;  /* 0x00000000af18783b */ /* 0x000fe20000000200 */
[----:B------:R-:W-:Y:S03]  /*5ce0*/  UIADD3 UR15, UR7, -0x1, URZ ;  /* 0xffffffff070f7890 */ /* 0x000fe6000fffe03f */
        /* <DEDUP_REMOVED lines=40> */
[----:B------:R2:W1:Y:S05]  /*5f70*/  LDSM.16.MT88.4 R108, [R0+0x5800] ;  /* 0x00580000006c783b */ /* 0x00046a0000004200 */
[C---:B---3--:R-:W-:Y:S06]  /*5f80*/  HMMA.16816.F32 R12, R100.reuse, R24, R12 ;  /* 0x00000018640c723c */ /* 0x048fec000000180c */
[----:B------:R-:W-:Y:S01]  /*5f90*/  HMMA.16816.F32 R16, R100, R26, R16 ;  /* 0x0000001a6410723c */ /* 0x000fe20000001810 */
[----:B------:R3:W3:Y:S04]  /*5fa0*/  LDSM.16.MT88.4 R24, [R2+0x3800] ;  /* 0x003800000218783b */ /* 0x0006e80000004200 */
[----:B------:R-:W-:Y:S01]  /*5fb0*/  LDSM.16.MT88.4 R100, [R172+0x1000] ;  /* 0x00100000ac64783b */ /* 0x000fe20000004200 */
[C---:B----4-:R-:W-:Y:S06]  /*5fc0*/  HMMA.16816.F32 R4, R28.reuse, R104, R4 ;  /* 0x000000681c04723c */ /* 0x050fec0000001804 */
[C---:B------:R-:W-:Y:S01]  /*5fd0*/  HMMA.16816.F32 R8, R28.reuse, R106, R8 ;  /* 0x0000006a1c08723c */ /* 0x040fe20000001808 */
[----:B------:R-:W-:Y:S01]  /*5fe0*/  LDSM.16.MT88.4 R104, [R3+0xd000] ;  /* 0x00d000000368783b */ /* 0x000fe20000004200 */
[----:B--2---:R-:W-:Y:S04]  /*5ff0*/  IMAD.U32 R0, RZ, RZ, UR16 ;  /* 0x00000010ff007e24 */ /* 0x004fe8000f8e00ff */
[C---:B-1----:R-:W-:Y:S06]  /*6000*/  HMMA.16816.F32 R12, R28.reuse, R20, R12 ;  /* 0x000000141c0c723c */ /* 0x042fec000000180c */
[----:B------:R-:W-:Y:S01]  /*6010*/  HMMA.16816.F32 R16, R28, R22, R16 ;  /* 0x000000161c10723c */ /* 0x000fe20000001810 */
[----:B---3--:R-:W-:Y:S04]  /*6020*/  IMAD.U32 R2, RZ, RZ, UR28 ;  /* 0x0000001cff027e24 */ /* 0x008fe8000f8e00ff */
[----:B------:R-:W-:Y:S01]  /*6030*/  @P2 IADD3 R20, P3, R237, UR12, RZ ;  /* 0x0000000ced142c10 */ /* 0x000fe2000ff7e0ff */
[C---:B------:R-:W-:Y:S01]  /*6040*/  HMMA.16816.F32 R4, R32.reuse, R108, R4 ;  /* 0x0000006c2004723c */ /* 0x040fe20000001804 */
[----:B------:R-:W-:Y:S01]  /*6050*/  IMAD.U32 R22, RZ, RZ, UR16 ;  /* 0x00000010ff167e24 */ /* 0x000fe2000f8e00ff */
[----:B------:R-:W-:Y:S03]  /*6060*/  @UP3 UIADD3 UR12, UP2, UR12, -0x100, URZ ;  /* 0xffffff000c0c3890 */ /* 0x000fe6000ff5e03f */
[----:B------:R-:W-:Y:S01]  /*6070*/  @P2 IADD3.X R21, R241, UR11, RZ, P3, !PT ;  /* 0x0000000bf1152c10 */ /* 0x000fe20009ffe4ff */
[C---:B------:R-:W-:Y:S01]  /*6080*/  HMMA.16816.F32 R8, R32.reuse, R110, R8 ;  /* 0x0000006e2008723c */ /* 0x040fe20000001808 */
[----:B------:R-:W-:Y:S01]  /*6090*/  IMAD.U32 R28, RZ, RZ, UR22 ;  /* 0x00000016ff1c7e24 */ /* 0x000fe2000f8e00ff */
[----:B------:R-:W-:Y:S02]  /*60a0*/  @UP3 UIADD3.X UR11, UR11, -0x1, URZ, UP2, !UPT ;  /* 0xffffffff0b0b3890 */ /* 0x000fe400097fe43f */
[----:B------:R-:W5:Y:S02]  /*60b0*/  @P2 LDG.E R234, desc[UR8][R20.64] ;  /* 0x0000000814ea2981 */ /* 0x000f64000c1e1900 */
[C---:B------:R-:W-:Y:S02]  /*60c0*/  HMMA.16816.F32 R12, R32.reuse, R24, R12 ;  /* 0x00000018200c723c */ /* 0x040fe4000000180c */
[----:B------:R-:W5:Y:S04]  /*60d0*/  @P2 LDG.E R235, desc[UR8][R20.64+0x20] ;  /* 0x0000200814eb2981 */ /* 0x000f68000c1e1900 */
[----:B------:R-:W-:Y:S01]  /*60e0*/  HMMA.16816.F32 R16, R32, R26, R16 ;  /* 0x0000001a2010723c */ /* 0x000fe20000001810 */
[----:B------:R-:W5:Y:S01]  /*60f0*/  @P2 LDG.E R232, desc[UR8][R20.64+0x80] ;  /* 0x0000800814e82981 */ /* 0x000f62000c1e1900 */
[----:B------:R-:W-:Y:S03]  /*6100*/  IMAD.U32 R24, RZ, RZ, UR28 ;  /* 0x0000001cff187e24 */ /* 0x000fe6000f8e00ff */
[----:B------:R1:W5:Y:S01]  /*6110*/  @P2 LDG.E R233, desc[UR8][R20.64+0xa0] ;  /* 0x0000a00814e92981 */ /* 0x000362000c1e1900 */
[----:B------:R-:W-:Y:S01]  /*6120*/  IMAD.U32 R25, RZ, RZ, UR22 ;  /* 0x00000016ff197e24 */ /* 0x000fe2000f8e00ff */
[----:B------:R-:W-:Y:S02]  /*6130*/  MOV R26, UR27 ;  /* 0x0000001b001a7c02 */ /* 0x000fe40008000f00 */
[----:B------:R-:W-:Y:S02]  /*6140*/  LDSM.16.MT88.4 R32, [R3+0xc800] ;  /* 0x00c800000320783b */ /* 0x000fe40000004200 */
[----:B-1----:R-:W-:Y:S02]  /*6150*/  IMAD.MOV.U32 R20, RZ, RZ, R212 ;  /* 0x000000ffff147224 */ /* 0x002fe400078e00d4 */
[----:B------:R-:W-:Y:S03]  /*6160*/  IMAD.MOV.U32 R21, RZ, RZ, R211 ;  /* 0x000000ffff157224 */ /* 0x000fe600078e00d3 */
[-C--:B------:R-:W-:Y:S02]  /*6170*/  LEA R22, P3, R22, R20.reuse, 0x2 ;  /* 0x0000001416167211 */ /* 0x080fe400078610ff */
[-C--:B------:R-:W-:Y:S01]  /*6180*/  LEA R28, P2, R28, R20.reuse, 0x2 ;  /* 0x000000141c1c7211 */ /* 0x080fe200078410ff */
[----:B------:R1:W-:Y:S01]  /*6190*/  REDG.E.ADD.F32.FTZ.RN.STRONG.GPU desc[UR8][R20.64], R4 ;  /* 0x00000004140079a6 */ /* 0x0003e2000c10f388 */
[-C--:B------:R-:W-:Y:S01]  /*61a0*/  LEA.HI.X.SX32 R23, R0, R21.reuse, 0x2, P3 ;  /* 0x0000001500177211 */ /* 0x080fe200018f16ff */
[----:B------:R-:W-:Y:S01]  /*61b0*/  IMAD.U32 R0, RZ, RZ, UR27 ;  /* 0x0000001bff007e24 */ /* 0x000fe2000f8e00ff */
[-C--:B------:R-:W-:Y:S02]  /*61c0*/  LEA R24, P0, R24, R20.reuse, 0x2 ;  /* 0x0000001418187211 */ /* 0x080fe400078010ff */
[-C--:B------:R-:W-:Y:S01]  /*61d0*/  LEA.HI.X.SX32 R29, R25, R21.reuse, 0x2, P2 ;  /* 0x00000015191d7211 */ /* 0x080fe200010f16ff */
[----:B------:R2:W-:Y:S01]  /*61e0*/  REDG.E.ADD.F32.FTZ.RN.STRONG.GPU desc[UR8][R22.64], R5 ;  /* 0x00000005160079a6 */ /* 0x0005e2000c10f388 */
[-C--:B------:R-:W-:Y:S01]  /*61f0*/  LEA.HI.X.SX32 R25, R2, R21.reuse, 0x2, P0 ;  /* 0x0000001502197211 */ /* 0x080fe200000f16ff */
[----:B------:R-:W-:Y:S01]  /*6200*/  IMAD.U32 R2, RZ, RZ, UR25 ;  /* 0x00000019ff027e24 */ /* 0x000fe2000f8e00ff */
[-C--:B------:R-:W-:Y:S01]  /*6210*/  LEA R26, P0, R26, R20.reuse, 0x2 ;  /* 0x000000141a1a7211 */ /* 0x080fe200078010ff */
[----:B------:R3:W-:Y:S03]  /*6220*/  REDG.E.ADD.F32.FTZ.RN.STRONG.GPU desc[UR8][R28.64], R6 ;  /* 0x000000061c0079a6 */ /* 0x0007e6000c10f388 */
[-C--:B------:R-:W-:Y:S01]  /*6230*/  LEA.HI.X.SX32 R27, R0, R21.reuse, 0x2, P0 ;  /* 0x00000015001b7211 */ /* 0x080fe200000f16ff */
[----:B------:R4:W-:Y:S01]  /*6240*/  REDG.E.ADD.F32.FTZ.RN.STRONG.GPU desc[UR8][R24.64], R7 ;  /* 0x00000007180079a6 */ /* 0x0009e2000c10f388 */
[----:B------:R-:W-:Y:S03]  /*6250*/  IMAD.U32 R0, RZ, RZ, UR24 ;  /* 0x00000018ff007e24 */ /* 0x000fe6000f8e00ff */
[----:B------:R4:W-:Y:S04]  /*6260*/  REDG.E.ADD.F32.FTZ.RN.STRONG.GPU desc[UR8][R26.64], R8 ;  /* 0x000000081a0079a6 */ /* 0x0009e8000c10f388 */
[----:B------:R-:W-:Y:S01]  /*6270*/  LDSM.16.MT88.4 R28, [R3+0xa800] ;  /* 0x00a80000031c783b */ /* 0x000fe20000004200 */
[----:B-1----:R-:W-:Y:S05]  /*6280*/  IMAD.U32 R4, RZ, RZ, UR24 ;  /* 0x00000018ff047e24 */ /* 0x002fea000f8e00ff */
[-C--:B------:R-:W-:Y:S01]  /*6290*/  LEA R4, P0, R4, R20.reuse, 0x2 ;  /* 0x0000001404047211 */ /* 0x080fe200078010ff */
[----:B--2---:R-:W-:Y:S02]  /*62a0*/  IMAD.U32 R5, RZ, RZ, UR26 ;  /* 0x0000001aff057e24 */ /* 0x004fe4000f8e00ff */
[----:B---3--:R-:W-:Y:S02]  /*62b0*/  IMAD.U32 R6, RZ, RZ, UR25 ;  /* 0x00000019ff067e24 */ /* 0x008fe4000f8e00ff */
[----:B----4-:R-:W-:Y:S03]  /*62c0*/  IMAD.U32 R24, RZ, RZ, UR26 ;  /* 0x0000001aff187e24 */ /* 0x010fe6000f8e00ff */
[-C--:B------:R-:W-:Y:S01]  /*62d0*/  LEA R6, P2, R6, R20.reuse, 0x2 ;  /* 0x0000001406067211 */ /* 0x080fe200078410ff */
[----:B------:R-:W-:Y:S01]  /*62e0*/  IMAD.U32 R26, RZ, RZ, UR21 ;  /* 0x00000015ff1a7e24 */ /* 0x000fe2000f8e00ff */
[-C--:B------:R-:W-:Y:S01]  /*62f0*/  LEA R24, P3, R24, R20.reuse, 0x2 ;  /* 0x0000001418187211 */ /* 0x080fe200078610ff */
[----:B------:R-:W-:Y:S01]  /*6300*/  IMAD.U32 R8, RZ, RZ, UR18 ;  /* 0x00000012ff087e24 */ /* 0x000fe2000f8e00ff */
[-C--:B------:R-:W-:Y:S01]  /*6310*/  LEA.HI.X.SX32 R7, R2, R21.reuse, 0x2, P2 ;  /* 0x0000001502077211 */ /* 0x080fe200010f16ff */
[----:B------:R-:W-:Y:S01]  /*6320*/  IMAD.U32 R2, RZ, RZ, UR17 ;  /* 0x00000011ff027e24 */ /* 0x000fe2000f8e00ff */
[-C--:B------:R-:W-:Y:S02]  /*6330*/  LEA.HI.X.SX32 R25, R5, R21.reuse, 0x2, P3 ;  /* 0x0000001505197211 */ /* 0x080fe400018f16ff */
[-C--:B------:R-:W-:Y:S01]  /*6340*/  LEA.HI.X.SX32 R5, R0, R21.reuse, 0x2, P0 ;  /* 0x0000001500057211 */ /* 0x080fe200000f16ff */
[----:B------:R-:W-:Y:S01]  /*6350*/  IMAD.U32 R0, RZ, RZ, UR23 ;  /* 0x00000017ff007e24 */ /* 0x000fe2000f8e00ff */
[-C--:B------:R-:W-:Y:S01]  /*6360*/  LEA R26, P6, R26, R20.reuse, 0x2 ;  /* 0x000000141a1a7211 */ /* 0x080fe200078c10ff */
[----:B------:R1:W-:Y:S01]  /*6370*/  REDG.E.ADD.F32.FTZ.RN.STRONG.GPU desc[UR8][R24.64], R9 ;  /* 0x00000009180079a6 */ /* 0x0003e2000c10f388 */
[-C--:B------:R-:W-:Y:S03]  /*6380*/  LEA R8, P3, R8, R20.reuse, 0x2 ;  /* 0x0000001408087211 */ /* 0x080fe600078610ff */
[----:B------:R2:W-:Y:S04]  /*6390*/  REDG.E.ADD.F32.FTZ.RN.STRONG.GPU desc[UR8][R6.64], R10 ;  /* 0x0000000a060079a6 */ /* 0x0005e8000c10f388 */
[----:B------:R3:W-:Y:S04]  /*63a0*/  REDG.E.ADD.F32.FTZ.RN.STRONG.GPU desc[UR8][R4.64], R11 ;  /* 0x0000000b040079a6 */ /* 0x0007e8000c10f388 */
[----:B------:R-:W-:Y:S04]  /*63b0*/  REDG.E.ADD.F32.FTZ.RN.STRONG.GPU desc[UR8][R20.64+0x80], R12 ;  /* 0x0000800c140079a6 */ /* 0x000fe8000c10f388 */
[----:B------:R-:W-:Y:S01]  /*63c0*/  REDG.E.ADD.F32.FTZ.RN.STRONG.GPU desc[UR8][R22.64+0x80], R13 ;  /* 0x0000800d160079a6 */ /* 0x000fe2000c10f388 */
[----:B-1----:R-:W-:Y:S01]  /*63d0*/  MOV R24, UR20 ;  /* 0x0000001400187c02 */ /* 0x002fe20008000f00 */
[----:B------:R-:W-:Y:S02]  /*63e0*/  IMAD.U32 R9, RZ, RZ, UR20 ;  /* 0x00000014ff097e24 */ /* 0x000fe4000f8e00ff */
[----:B--2---:R-:W-:Y:S01]  /*63f0*/  IMAD.U32 R10, RZ, RZ, UR19 ;  /* 0x00000013ff0a7e24 */ /* 0x004fe2000f8e00ff */
[-C--:B------:R-:W-:Y:S01]  /*6400*/  LEA R24, P5, R24, R20.reuse, 0x2 ;  /* 0x0000001418187211 */ /* 0x080fe200078a10ff */
[----:B------:R-:W-:Y:S02]  /*6410*/  IMAD.U32 R7, RZ, RZ, UR19 ;  /* 0x00000013ff077e24 */ /* 0x000fe4000f8e00ff */
[----:B---3--:R-:W-:Y:S01]  /*6420*/  IMAD.U32 R11, RZ, RZ, UR21 ;  /* 0x00000015ff0b7e24 */ /* 0x008fe2000f8e00ff */
[-C--:B------:R-:W-:Y:S01]  /*6430*/  LEA R10, P4, R10, R20.reuse, 0x2 ;  /* 0x000000140a0a7211 */ /* 0x080fe200078810ff */
[----:B------:R-:W-:Y:S01]  /*6440*/  IMAD.U32 R6, RZ, RZ, UR17 ;  /* 0x00000011ff067e24 */ /* 0x000fe2000f8e00ff */
[-C--:B------:R-:W-:Y:S01]  /*6450*/  LEA.HI.X.SX32 R25, R9, R21.reuse, 0x2, P5 ;  /* 0x0000001509197211 */ /* 0x080fe200028f16ff */
[----:B------:R-:W-:Y:S01]  /*6460*/  IMAD.U32 R4, RZ, RZ, UR23 ;  /* 0x00000017ff047e24 */ /* 0x000fe2000f8e00ff */
[-C--:B------:R-:W-:Y:S02]  /*6470*/  LEA.HI.X.SX32 R27, R11, R21.reuse, 0x2, P6 ;  /* 0x000000150b1b7211 */ /* 0x080fe400030f16ff */
[-C--:B------:R-:W-:Y:S02]  /*6480*/  LEA.HI.X.SX32 R11, R7, R21.reuse, 0x2, P4 ;  /* 0x00000015070b7211 */ /* 0x080fe400020f16ff */
[----:B------:R-:W-:Y:S01]  /*6490*/  MOV R5, UR18 ;  /* 0x0000001200057c02 */ /* 0x000fe20008000f00 */
[----:B------:R-:W-:Y:S01]  /*64a0*/  REDG.E.ADD.F32.FTZ.RN.STRONG.GPU desc[UR8][R26.64], R14 ;  /* 0x0000000e1a0079a6 */ /* 0x000fe2000c10f388 */
        /* <DEDUP_REMOVED lines=15> */
[----:B------:R-:W-:Y:S04]  /*65a0*/  REDG.E.ADD.F32.FTZ.RN.STRONG.GPU desc[UR8][R4.64], R19 ;  /* 0x00000013040079a6 */ /* 0x000fe8000c10f388 */
        /* <DEDUP_REMOVED lines=51> */
[----:B------:R-:W-:Y:S01]  /*68e0*/  F2FP.F16.F32.PACK_AB R36, R37, R36 ;  /* 0x000000242524723e */ /* 0x000fe200000000ff */
[----:B------:R-:W-:Y:S01]  /*68f0*/  UISETP.NE.AND UP0, UPT, UR31, -0x1, UPT ;  /* 0xffffffff1f00788c */ /* 0x000fe2000bf05270 */
[----:B------:R-:W-:Y:S01]  /*6900*/  F2FP.F16.F32.PACK_AB R38, R39, R38 ;  /* 0x000000262726723e */ /* 0x000fe200000000ff */
[----:B------:R-:W-:Y:S01]  /*6910*/  USHF.L.U32 UR19, UR30, 0x7, URZ ;  /* 0x000000071e137899 */ /* 0x000fe2000800063f */
        /* <DEDUP_REMOVED lines=44> */
[----:B------:R-:W-:Y:S01]  /*6be0*/  STS [R244], R17 ;  /* 0x00000011f4007388 */ /* 0x000fe20000000800 */
[----:B------:R-:W-:Y:S01]  /*6bf0*/  F2FP.F16.F32.PACK_AB R8, R8, R86 ;  /* 0x000000560808723e */ /* 0x000fe200000000ff */
[----:B------:R-:W-:Y:S01]  /*6c00*/  @UP0 UIADD3 UR5, UR29, UR31, URZ ;  /* 0x0000001f1d050290 */ /* 0x000fe2000fffe03f */
[----:B------:R-:W-:Y:S01]  /*6c10*/  F2FP.F16.F32.PACK_AB R4, R4, R98 ;  /* 0x000000620404723e */ /* 0x000fe200000000ff */
[----:B------:R-:W-:Y:S01]  /*6c20*/  STS [R244+0x400], R16 ;  /* 0x00040010f4007388 */ /* 0x000fe20000000800 */
[----:B------:R-:W-:Y:S01]  /*6c30*/  F2FP.F16.F32.PACK_AB R5, R5, R96 ;  /* 0x000000600505723e */ /* 0x000fe200000000ff */
[----:B------:R-:W-:Y:S01]  /*6c40*/  @UP0 ULDC.64 UR10, c[0x0][0x450] ;  /* 0x00011400000a0ab9 */ /* 0x000fe20000000a00 */
[----:B------:R-:W-:Y:S01]  /*6c50*/  F2FP.F16.F32.PACK_AB R7, R7, R88 ;  /* 0x000000580707723e */ /* 0x000fe200000000ff */
[----:B------:R-:W-:Y:S01]  /*6c60*/  STS [R247], R13 ;  /* 0x0000000df7007388 */ /* 0x000fe20000000800 */
[----:B------:R-:W-:Y:S01]  /*6c70*/  F2FP.F16.F32.PACK_AB R6, R6, R90 ;  /* 0x0000005a0606723e */ /* 0x000fe200000000ff */
[----:B------:R-:W-:Y:S01]  /*6c80*/  @UP0 UIMAD.WIDE.U32 UR12, UR5, UR10, URZ ;  /* 0x0000000a050c02a5 */ /* 0x000fe2000f8e003f */
[----:B------:R-:W-:Y:S01]  /*6c90*/  F2FP.F16.F32.PACK_AB R2, R2, R92 ;  /* 0x0000005c0202723e */ /* 0x000fe200000000ff */
[----:B------:R-:W-:Y:S01]  /*6ca0*/  STS [R248], R12 ;  /* 0x0000000cf8007388 */ /* 0x000fe20000000800 */
[----:B------:R-:W-:Y:S01]  /*6cb0*/  F2FP.F16.F32.PACK_AB R0, R0, R94 ;  /* 0x0000005e0000723e */ /* 0x000fe200000000ff */
[----:B------:R-:W-:Y:S01]  /*6cc0*/  @UP0 UIMAD UR5, UR5, UR11, URZ ;  /* 0x0000000b050502a4 */ /* 0x000fe2000f8e023f */
[----:B------:R-:W-:Y:S01]  /*6cd0*/  F2FP.F16.F32.PACK_AB R40, R41, R40 ;  /* 0x000000282928723e */ /* 0x000fe200000000ff */
[----:B------:R-:W-:Y:S01]  /*6ce0*/  STS [R244+0x2000], R15 ;  /* 0x0020000ff4007388 */ /* 0x000fe20000000800 */
[----:B------:R-:W-:Y:S01]  /*6cf0*/  F2FP.F16.F32.PACK_AB R42, R43, R42 ;  /* 0x0000002a2b2a723e */ /* 0x000fe200000000ff */
[----:B------:R-:W-:Y:S01]  /*6d00*/  @UP0 UIADD3 UR20, UR13, UR5, URZ ;  /* 0x000000050d140290 */ /* 0x000fe2000fffe03f */
[----:B------:R-:W-:Y:S01]  /*6d10*/  F2FP.F16.F32.PACK_AB R44, R45, R44 ;  /* 0x0000002c2d2c723e */ /* 0x000fe200000000ff */
[----:B------:R-:W-:Y:S01]  /*6d20*/  STS [R244+0x2400], R14 ;  /* 0x0024000ef4007388 */ /* 0x000fe20000000800 */
[----:B------:R-:W-:Y:S01]  /*6d30*/  F2FP.F16.F32.PACK_AB R46, R47, R46 ;  /* 0x0000002e2f2e723e */ /* 0x000fe200000000ff */
[----:B------:R-:W-:Y:S01]  /*6d40*/  @UP0 UMOV UR7, UR12 ;  /* 0x0000000c00070c82 */ /* 0x000fe20008000000 */
[----:B------:R-:W-:Y:S01]  /*6d50*/  F2FP.F16.F32.PACK_AB R52, R53, R52 ;  /* 0x000000343534723e */ /* 0x000fe200000000ff */
[----:B------:R-:W-:Y:S01]  /*6d60*/  STS [R247+0x2000], R11 ;  /* 0x0020000bf7007388 */ /* 0x000fe20000000800 */
[----:B------:R-:W-:-:S02]  /*6d70*/  F2FP.F16.F32.PACK_AB R54, R55, R54 ;  /* 0x000000363736723e */ /* 0x000fc400000000ff */
[----:B------:R-:W-:Y:S01]  /*6d80*/  F2FP.F16.F32.PACK_AB R64, R65, R64 ;  /* 0x000000404140723e */ /* 0x000fe200000000ff */
[----:B------:R-:W-:Y:S01]  /*6d90*/  STS [R247+0x2400], R10 ;  /* 0x0024000af7007388 */ /* 0x000fe20000000800 */
[----:B------:R-:W-:Y:S02]  /*6da0*/  F2FP.F16.F32.PACK_AB R66, R67, R66 ;  /* 0x000000424342723e */ /* 0x000fe400000000ff */
[----:B------:R-:W-:Y:S01]  /*6db0*/  F2FP.F16.F32.PACK_AB R56, R57, R56 ;  /* 0x000000383938723e */ /* 0x000fe200000000ff */
[----:B------:R-:W-:Y:S01]  /*6dc0*/  STS [R245], R9 ;  /* 0x00000009f5007388 */ /* 0x000fe20000000800 */
[----:B------:R-:W-:Y:S02]  /*6dd0*/  F2FP.F16.F32.PACK_AB R58, R59, R58 ;  /* 0x0000003a3b3a723e */ /* 0x000fe400000000ff */
[----:B------:R-:W-:Y:S01]  /*6de0*/  F2FP.F16.F32.PACK_AB R60, R61, R60 ;  /* 0x0000003c3d3c723e */ /* 0x000fe200000000ff */
[----:B------:R-:W-:Y:S01]  /*6df0*/  STS [R245+0x400], R8 ;  /* 0x00040008f5007388 */ /* 0x000fe20000000800 */
[----:B------:R-:W-:-:S02]  /*6e00*/  F2FP.F16.F32.PACK_AB R62, R63, R62 ;  /* 0x0000003e3f3e723e */ /* 0x000fc400000000ff */
[----:B------:R-:W-:Y:S01]  /*6e10*/  PLOP3.LUT P0, PT, PT, PT, UP0, 0x80, 0x0 ;  /* 0x000000000000781c */ /* 0x000fe20003f0f008 */
[----:B------:R1:W-:Y:S04]  /*6e20*/  STS [R246+0x400], R4 ;  /* 0x00040004f6007388 */ /* 0x0003e80000000800 */
[----:B------:R-:W-:Y:S04]  /*6e30*/  STS [R246], R5 ;  /* 0x00000005f6007388 */ /* 0x000fe80000000800 */
[----:B------:R-:W-:Y:S04]  /*6e40*/  STS [R245+0x2000], R7 ;  /* 0x00200007f5007388 */ /* 0x000fe80000000800 */
[----:B------:R-:W-:Y:S04]  /*6e50*/  STS [R245+0x2400], R6 ;  /* 0x00240006f5007388 */ /* 0x000fe80000000800 */
[----:B------:R-:W-:Y:S04]  /*6e60*/  STS [R246+0x2000], R2 ;  /* 0x00200002f6007388 */ /* 0x000fe80000000800 */
        /* <DEDUP_REMOVED lines=33> */
.L_x_871:
        /* <DEDUP_REMOVED lines=23> */
.L_x_872:
[----:B------:R-:W-:Y:S01]  /*71f0*/  BAR.SYNC.DEFER_BLOCKING 0x0 ;  /* 0x0000000000007b1d */ /* 0x000fe20000010000 */
[----:B------:R-:W-:Y:S01]  /*7200*/  IMAD.SHL.U32 R6, R2, 0x8, RZ ;  /* 0x0000000802067824 */ /* 0x000fe200078e00ff */
[----:B------:R-:W-:Y:S01]  /*7210*/  USHF.R.S32.HI UR16, URZ, 0x1f, UR19 ;  /* 0x0000001f3f107899 */ /* 0x000fe20008011413 */
[----:B------:R-:W-:Y:S01]  /*7220*/  IMAD.U32 R2, RZ, RZ, UR10 ;  /* 0x0000000aff027e24 */ /* 0x000fe2000f8e00ff */
[----:B------:R-:W-:Y:S01]  /*7230*/  UIMAD UR6, UR30, -0x80, UR6 ;  /* 0xffffff801e0678a4 */ /* 0x000fe2000f8e0206 */
[----:B------:R-:W-:Y:S01]  /*7240*/  SHF.R.S32.HI R0, RZ, 0x3, R0 ;  /* 0x00000003ff007819 */ /* 0x000fe20000011400 */
[----:B------:R-:W-:Y:S01]  /*7250*/  UIMAD UR5, UR16, UR10, URZ ;  /* 0x0000000a100572a4 */ /* 0x000fe2000f8e023f */
[--C-:B------:R-:W-:Y:S01]  /*7260*/  SHF.R.S32.HI R7, RZ, 0x1f, R6.reuse ;  /* 0x0000001fff077819 */ /* 0x100fe20000011406 */
[----:B------:R-:W-:Y:S01]  /*7270*/  USHF.R.S32.HI UR21, URZ, 0x1f, UR56 ;  /* 0x0000001f3f157899 */ /* 0x000fe20008011438 */
[----:B------:R-:W-:Y:S01]  /*7280*/  BSSY B0, `(.L_x_873) ;  /* 0x0000024000007945 */ /* 0x000fe20003800000 */
[----:B------:R-:W-:Y:S01]  /*7290*/  UIMAD UR5, UR19, UR11, UR5 ;  /* 0x0000000b130572a4 */ /* 0x000fe2000f8e0205 */
[----:B------:R-:W-:Y:S01]  /*72a0*/  ISETP.GE.AND P4, PT, R0, UR6, PT ;  /* 0x0000000600007c0c */ /* 0x000fe2000bf86270 */
[----:B------:R-:W-:Y:S01]  /*72b0*/  IMAD.WIDE.U32 R4, R2, UR19, R6 ;  /* 0x0000001302047c25 */ /* 0x000fe2000f8e0006 */
[----:B------:R-:W-:Y:S01]  /*72c0*/  ULDC.64 UR14, c[0x0][0x468] ;  /* 0x00011a00000e7ab9 */ /* 0x000fe20000000a00 */
[----:B------:R-:W-:-:S02]  /*72d0*/  SHF.R.S32.HI R32, RZ, 0x1f, R0 ;  /* 0x0000001fff207819 */ /* 0x000fc40000011400 */
[----:B------:R-:W-:Y:S01]  /*72e0*/  MOV R2, UR5 ;  /* 0x0000000500027c02 */ /* 0x000fe20008000f00 */
[----:B------:R-:W-:Y:S01]  /*72f0*/  UIMAD UR5, UR21, UR14, URZ ;  /* 0x0000000e150572a4 */ /* 0x000fe2000f8e023f */
[----:B------:R-:W-:Y:S01]  /*7300*/  IADD3 R4, P0, R4, UR7, RZ ;  /* 0x0000000704047c10 */ /* 0x000fe2000ff1e0ff */
[----:B------:R-:W-:Y:S02]  /*7310*/  VIADD R8, R0, 0x20 ;  /* 0x0000002000087836 */ /* 0x000fe40000000000 */
[----:B------:R-:W-:Y:S01]  /*7320*/  UIMAD UR15, UR56, UR15, UR5 ;  /* 0x0000000f380f72a4 */ /* 0x000fe2000f8e0205 */
[----:B------:R-:W-:Y:S01]  /*7330*/  IADD3.X R5, R5, UR20, R2, P0, !PT ;  /* 0x0000001405057c10 */ /* 0x000fe200087fe402 */
[----:B------:R-:W-:Y:S01]  /*7340*/  IMAD.U32 R2, RZ, RZ, UR14 ;  /* 0x0000000eff027e24 */ /* 0x000fe2000f8e00ff */
[----:B------:R1:W2:Y:S01]  /*7350*/  LDS.128 R16, [R116+0x7000] ;  /* 0x0070000074107984 */ /* 0x0002a20000000c00 */
[----:B------:R-:W-:Y:S01]  /*7360*/  ISETP.GE.AND P3, PT, R8, UR6, PT ;  /* 0x0000000608007c0c */ /* 0x000fe2000bf66270 */
[----:B------:R-:W-:-:S02]  /*7370*/  VIADD R9, R0, 0x40 ;  /* 0x0000004000097836 */ /* 0x000fc40000000000 */
[----:B------:R1:W4:Y:S01]  /*7380*/  LDS.128 R20, [R116+0xb000] ;  /* 0x00b0000074147984 */ /* 0x0003220000000c00 */
[----:B------:R-:W-:Y:S02]  /*7390*/  IMAD.WIDE.U32 R4, R2, UR56, R4 ;  /* 0x0000003802047c25 */ /* 0x000fe4000f8e0004 */
[----:B------:R-:W-:Y:S01]  /*73a0*/  ISETP.GE.AND P2, PT, R9, UR6, PT ;  /* 0x0000000609007c0c */ /* 0x000fe2000bf46270 */
[----:B------:R1:W1:Y:S01]  /*73b0*/  LDS.128 R24, [R116+0xc000] ;  /* 0x00c0000074187984 */ /* 0x0002620000000c00 */
[----:B------:R-:W-:Y:S01]  /*73c0*/  VIADD R8, R0, 0x60 ;  /* 0x0000006000087836 */ /* 0x000fe20000000000 */
[----:B------:R-:W-:Y:S02]  /*73d0*/  IADD3 R2, R5, UR15, RZ ;  /* 0x0000000f05027c10 */ /* 0x000fe4000fffe0ff */
[----:B------:R1:W1:Y:S02]  /*73e0*/  LDS.128 R28, [R116+0xd000] ;  /* 0x00d00000741c7984 */ /* 0x0002640000000c00 */
[----:B------:R-:W-:Y:S01]  /*73f0*/  ISETP.GE.AND P1, PT, R8, UR6, PT ;  /* 0x0000000608007c0c */ /* 0x000fe2000bf26270 */
[----:B------:R-:W-:-:S12]  /*7400*/  @P4 BRA `(.L_x_874) ;  /* 0x00000000002c4947 */ /* 0x000fd80003800000 */
        /* <DEDUP_REMOVED lines=11> */
.L_x_874:
[----:B------:R-:W-:Y:S05]  /*74c0*/  BSYNC B0 ;  /* 0x0000000000007941 */ /* 0x000fea0003800000 */
.L_x_873:
        /* <DEDUP_REMOVED lines=14> */
.L_x_876:
[----:B------:R-:W-:Y:S05]  /*75b0*/  BSYNC B0 ;  /* 0x0000000000007941 */ /* 0x000fea0003800000 */
.L_x_875:
        /* <DEDUP_REMOVED lines=15> */
.L_x_878:
[----:B------:R-:W-:Y:S05]  /*76b0*/  BSYNC B0 ;  /* 0x0000000000007941 */ /* 0x000fea0003800000 */
.L_x_877:
        /* <DEDUP_REMOVED lines=8> */
[C---:B------:R-:W-:Y:S02]  /*7740*/  IMAD R2, R10.reuse, UR11, R11 ;  /* 0x0000000b0a027c24 */ /* 0x040fe4000f8e020b */
[----:B------:R-:W-:-:S03]  /*7750*/  IMAD.WIDE.U32 R8, R10, UR10, R4 ;  /* 0x0000000a0a087c25 */ /* 0x000fc6000f8e0004 */
[----:B------:R-:W-:Y:S02]  /*7760*/  LEA R4, P0, R8, UR6, 0x1 ;  /* 0x0000000608047c11 */ /* 0x000fe4000f8008ff */
[----:B------:R-:W-:-:S04]  /*7770*/  IADD3 R2, R9, R2, RZ ;  /* 0x0000000209027210 */ /* 0x000fc80007ffe0ff */
[----:B------:R-:W-:-:S05]  /*7780*/  LEA.HI.X R5, R8, UR7, R2, 0x1, P0 ;  /* 0x0000000708057c11 */ /* 0x000fca00080f0c02 */
[----:B-1----:R1:W-:Y:S02]  /*7790*/  STG.E.128 desc[UR8][R4.64], R12 ;  /* 0x0000000c04007986 */ /* 0x0023e4000c101d08 */
.L_x_880:
[----:B------:R-:W-:Y:S05]  /*77a0*/  BSYNC B0 ;  /* 0x0000000000007941 */ /* 0x000fea0003800000 */
.L_x_879:
[----:B-1----:R1:W1:Y:S01]  /*77b0*/  LDS.128 R12, [R116+0xa000] ;  /* 0x00a00000740c7984 */ /* 0x0022620000000c00 */
[----:B------:R-:W-:Y:S01]  /*77c0*/  UIMAD UR5, UR16, UR12, URZ ;  /* 0x0000000c100572a4 */ /* 0x000fe2000f8e023f */
[----:B------:R-:W-:Y:S01]  /*77d0*/  IMAD.U32 R2, RZ, RZ, UR12 ;  /* 0x0000000cff027e24 */ /* 0x000fe2000f8e00ff */
[----:B------:R-:W-:Y:S01]  /*77e0*/  USHF.R.S32.HI UR10, URZ, 0x1f, UR56 ;  /* 0x0000001f3f0a7899 */ /* 0x000fe20008011438 */
[----:B------:R-:W-:Y:S01]  /*77f0*/  BSSY B0, `(.L_x_881) ;  /* 0x0000017000007945 */ /* 0x000fe20003800000 */
[----:B------:R-:W-:Y:S01]  /*7800*/  UIMAD UR5, UR19, UR13, UR5 ;  /* 0x0000000d130572a4 */ /* 0x000fe2000f8e0205 */
[----:B------:R-:W-:Y:S01]  /*7810*/  IMAD.WIDE.U32 R6, R2, UR19, R6 ;  /* 0x0000001302067c25 */ /* 0x000fe2000f8e0006 */
[----:B------:R-:W-:-:S04]  /*7820*/  ULDC.64 UR6, c[0x0][0x470] ;  /* 0x00011c0000067ab9 */ /* 0x000fc80000000a00 */
[----:B------:R-:W-:Y:S01]  /*7830*/  IMAD.U32 R2, RZ, RZ, UR5 ;  /* 0x00000005ff027e24 */ /* 0x000fe2000f8e00ff */
[----:B------:R-:W-:Y:S01]  /*7840*/  IADD3 R4, P0, R6, UR17, RZ ;  /* 0x0000001106047c10 */ /* 0x000fe2000ff1e0ff */
[----:B------:R-:W-:-:S03]  /*7850*/  UIMAD UR5, UR10, UR6, URZ ;  /* 0x000000060a0572a4 */ /* 0x000fc6000f8e023f */
        /* <DEDUP_REMOVED lines=16> */
.L_x_882:
[----:B------:R-:W-:Y:S05]  /*7960*/  BSYNC B0 ;  /* 0x0000000000007941 */ /* 0x000fea0003800000 */
.L_x_881:
        /* <DEDUP_REMOVED lines=14> */
.L_x_884:
[----:B------:R-:W-:Y:S05]  /*7a50*/  BSYNC B0 ;  /* 0x0000000000007941 */ /* 0x000fea0003800000 */
.L_x_883:
        /* <DEDUP_REMOVED lines=14> */
.L_x_886:
[----:B------:R-:W-:Y:S05]  /*7b40*/  BSYNC B0 ;  /* 0x0000000000007941 */ /* 0x000fea0003800000 */
.L_x_885:
        /* <DEDUP_REMOVED lines=12> */
[----:B------:R1:W-:Y:S01]  /*7c10*/  STG.E.128 desc[UR8][R4.64], R28 ;  /* 0x0000001c04007986 */ /* 0x0003e2000c101d08 */
[----:B------:R-:W-:Y:S05]  /*7c20*/  BRA `(.L_x_887) ;  /* 0x0000000c001c7947 */ /* 0x000fea0003800000 */
.L_x_867:
        /* <DEDUP_REMOVED lines=25> */
.L_x_888:
        /* <DEDUP_REMOVED lines=23> */
.L_x_889:
        /* <DEDUP_REMOVED lines=14> */
[----:B------:R-:W-:Y:S01]  /*8010*/  ISETP.GE.AND P4, PT, R0, UR6, PT ;  /* 0x0000000600007c0c */ /* 0x000fe2000bf86270 */
        /* <DEDUP_REMOVED lines=20> */
.L_x_891:
[----:B------:R-:W-:Y:S05]  /*8160*/  BSYNC B0 ;  /* 0x0000000000007941 */ /* 0x000fea0003800000 */
.L_x_890:
        /* <DEDUP_REMOVED lines=14> */
.L_x_893:
[----:B------:R-:W-:Y:S05]  /*8250*/  BSYNC B0 ;  /* 0x0000000000007941 */ /* 0x000fea0003800000 */
.L_x_892:
        /* <DEDUP_REMOVED lines=14> */
.L_x_895:
[----:B------:R-:W-:Y:S05]  /*8340*/  BSYNC B0 ;  /* 0x0000000000007941 */ /* 0x000fea0003800000 */
.L_x_894:
        /* <DEDUP_REMOVED lines=14> */
.L_x_897:
[----:B------:R-:W-:Y:S05]  /*8430*/  BSYNC B0 ;  /* 0x0000000000007941 */ /* 0x000fea0003800000 */
.L_x_896:
        /* <DEDUP_REMOVED lines=16> */
[----:B----4-:R-:W-:Y:S01]  /*8540*/  MOV R6, R4 ;  /* 0x0000000400067202 */ /* 0x010fe20000000f00 */
        /* <DEDUP_REMOVED lines=9> */
.L_x_899:
[----:B------:R-:W-:Y:S05]  /*85e0*/  BSYNC B0 ;  /* 0x0000000000007941 */ /* 0x000fea0003800000 */
.L_x_898:
[----:B------:R-:W-:Y:S04]  /*85f0*/  BSSY B0, `(.L_x_900) ;  /* 0x000000e000007945 */ /* 0x000fe80003800000 */
[----:B------:R-:W-:Y:S05]  /*8600*/  @P3 BRA `(.L_x_901) ;  /* 0x0000000000303947 */ /* 0x000fea0003800000 */
[----:B----4-:R-:W-:Y:S01]  /*8610*/  IADD3 R8, P0, R0, 0x20, RZ ;  /* 0x0000002000087810 */ /* 0x010fe20007f1e0ff */
        /* <DEDUP_REMOVED lines=11> */
.L_x_901:
[----:B------:R-:W-:Y:S05]  /*86d0*/  BSYNC B0 ;  /* 0x0000000000007941 */ /* 0x000fea0003800000 */
.L_x_900:
        /* <DEDUP_REMOVED lines=14> */
.L_x_903:
[----:B------:R-:W-:Y:S05]  /*87c0*/  BSYNC B0 ;  /* 0x0000000000007941 */ /* 0x000fea0003800000 */
.L_x_902:
[----:B------:R-:W-:Y:S05]  /*87d0*/  @P1 BRA `(.L_x_887) ;  /* 0x0000000000301947 */ /* 0x000fea0003800000 */
[----:B------:R-:W-:Y:S01]  /*87e0*/  IADD3 R0, P0, R0, 0x60, RZ ;  /* 0x0000006000007810 */ /* 0x000fe20007f1e0ff */
[----:B----4-:R-:W-:Y:S01]  /*87f0*/  IMAD.MOV.U32 R6, RZ, RZ, R4 ;  /* 0x000000ffff067224 */ /* 0x010fe200078e0004 */
        /* <DEDUP_REMOVED lines=10> */
.L_x_887:
[----:B------:R-:W-:Y:S05]  /*88a0*/  BSYNC B1 ;  /* 0x0000000000017941 */ /* 0x000fea0003800000 */
.L_x_862:
[----:B------:R-:W-:Y:S01]  /*88b0*/  R2UR UR6, R249 ;  /* 0x00000000f90672ca */ /* 0x000fe200000e0000 */
[----:B------:R-:W-:Y:S02]  /*88c0*/  ULDC UR5, c[0x0][0xc] ;  /* 0x0000030000057ab9 */ /* 0x000fe40000000800 */
[----:B------:R-:W-:-:S10]  /*88d0*/  UIADD3 UR30, UR5, UR30, URZ ;  /* 0x0000001e051e7290 */ /* 0x000fd4000fffe03f */
[----:B------:R-:W-:-:S06]  /*88e0*/  UISETP.GE.AND UP0, UPT, UR30, UR6, UPT ;  /* 0x000000061e00728c */ /* 0x000fcc000bf06270 */
[----:B------:R-:W-:-:S13]  /*88f0*/  PLOP3.LUT P0, PT, PT, PT, UP0, 0x80, 0x0 ;  /* 0x000000000000781c */ /* 0x000fda0003f0f008 */
[----:B------:R-:W-:Y:S05]  /*8900*/  @P0 BRA `(.L_x_904) ;  /* 0x0000000000040947 */ /* 0x000fea0003800000 */
[----:B------:R-:W-:Y:S05]  /*8910*/  BRA `(.L_x_905) ;  /* 0xffffff8000387947 */ /* 0x000fea000383ffff */
.L_x_904:
[----:B------:R-:W-:Y:S05]  /*8920*/  EXIT ;  /* 0x000000000000794d */ /* 0x000fea0003800000 */
.L_x_906:
        /* <DEDUP_REMOVED lines=13> */
.L_x_2471:


//--------------------- .text._ZN5flash44flash_bwd_dq_dk_dv_loop_seqk_parallel_kernelI23Flash_bwd_kernel_traitsILi64ELi64ELi128ELi8ELi2ELi4ELi4ELb1ELb0EN7cutlass6half_tE19Flash_kernel_traitsILi64ELi64ELi128ELi8ES3_EELb1ELb0ELb0ELb0ELb0ELb0ELb0EEEvNS_16Flash_bwd_paramsE --------------------------
	.section	.text._ZN5flash44flash_bwd_dq_dk_dv_loop_seqk_parallel_kernelI23Flash_bwd_kernel_traitsILi64ELi64ELi128ELi8ELi2ELi4ELi4ELb1ELb0EN7cutlass6half_tE19Flash_kernel_traitsILi64ELi64ELi128ELi8ES3_EELb1ELb0ELb0ELb0ELb0ELb0ELb0EEEvNS_16Flash_bwd_paramsE,"ax",@progbits
	.align	128
        .global         _ZN5flash44flash_bwd_dq_dk_dv_loop_seqk_parallel_kernelI23Flash_bwd_kernel_traitsILi64ELi64ELi128ELi8ELi2ELi4ELi4ELb1ELb0EN7cutlass6half_tE19Flash_kernel_traitsILi64ELi64ELi128ELi8ES3_EELb1ELb0ELb0ELb0ELb0ELb0ELb0EEEvNS_16Flash_bwd_paramsE
        .type           _ZN5flash44flash_bwd_dq_dk_dv_loop_seqk_parallel_kernelI23Flash_bwd_kernel_traitsILi64ELi64ELi128ELi8ELi2ELi4ELi4ELb1ELb0EN7cutlass6half_tE19Flash_kernel_traitsILi64ELi64ELi128ELi8ES3_EELb1ELb0ELb0ELb0ELb0ELb0ELb0EEEvNS_16Flash_bwd_paramsE,@function
        .size           _ZN5flash44flash_bwd_dq_dk_dv_loop_seqk_parallel_kernelI23Flash_bwd_kernel_traitsILi64ELi64ELi128ELi8ELi2ELi4ELi4ELb1ELb0EN7cutlass6half_tE19Flash_kernel_traitsILi64ELi64ELi128ELi8ES3_EELb1ELb0ELb0ELb0ELb0ELb0ELb0EEEvNS_16Flash_bwd_paramsE,(.L_x_2472 - _ZN5flash44flash_bwd_dq_dk_dv_loop_seqk_parallel_kernelI23Flash_bwd_kernel_traitsILi64ELi64ELi128ELi8ELi2ELi4ELi4ELb1ELb0EN7cutlass6half_tE19Flash_kernel_traitsILi64ELi64ELi128ELi8ES3_EELb1ELb0ELb0ELb0ELb0ELb0ELb0EEEvNS_16Flash_bwd_paramsE)
        .other          _ZN5flash44flash_bwd_dq_dk_dv_loop_seqk_parallel_kernelI23Flash_bwd_kernel_traitsILi64ELi64ELi128ELi8ELi2ELi4ELi4ELb1ELb0EN7cutlass6half_tE19Flash_kernel_traitsILi64ELi64ELi128ELi8ES3_EELb1ELb0ELb0ELb0ELb0ELb0ELb0EEEvNS_16Flash_bwd_paramsE,@"STO_CUDA_ENTRY STV_DEFAULT"
_ZN5flash44flash_bwd_dq_dk_dv_loop_seqk_parallel_kernelI23Flash_bwd_kernel_traitsILi64ELi64ELi128ELi8ELi2ELi4ELi4ELb1ELb0EN7cutlass6half_tE19Flash_kernel_traitsILi64ELi64ELi128ELi8ES3_EELb1ELb0ELb0ELb0ELb0ELb0ELb0EEEvNS_16Flash_bwd_paramsE:
.text._ZN5flash44flash_bwd_dq_dk_dv_loop_seqk_parallel_kernelI23Flash_bwd_kernel_traitsILi64ELi64ELi128ELi8ELi2ELi4ELi4ELb1ELb0EN7cutlass6half_tE19Flash_kernel_traitsILi64ELi64ELi128ELi8ES3_EELb1ELb0ELb0ELb0ELb0ELb0ELb0EEEvNS_16Flash_bwd_paramsE:
        /* <DEDUP_REMOVED lines=145> */
.L_x_975:
[----:B--2---:R-:W1:Y:S01]  /*0910*/  LDC.64 R6, c[0x0][0x2f0] ;  /* 0x0000bc00ff067b82 */ /* 0x004e620000000a00 */
[C---:B---3--:R-:W-:Y:S01]  /*0920*/  IMAD.SHL.U32 R11, R190.reuse, 0x4, RZ ;  /* 0x00000004be0b7824 */ /* 0x048fe200078e00ff */
        /* <DEDUP_REMOVED lines=12> */
[----:B----4-:R-:W-:Y:S01]  /*09f0*/  @P4 IADD3 R12, P2, R11, UR4, RZ ;  /* 0x000000040b0c4c10 */ /* 0x010fe2000ff5e0ff */
        /* <DEDUP_REMOVED lines=32> */
.L_x_907:
[----:B------:R-:W-:Y:S01]  /*0c00*/  IMAD.SHL.U32 R19, R198, 0x80, RZ ;  /* 0x00000080c6137824 */ /* 0x000fe200078e00ff */
[----:B-1---5:R-:W-:-:S04]  /*0c10*/  @!P3 IADD3 R219, R2, R0, -R221 ;  /* 0x0000000002dbb210 */ /* 0x022fc80007ffe8dd */
[----:B------:R-:W-:-:S13]  /*0c20*/  ISETP.GT.AND P0, PT, R219, R19, PT ;  /* 0x00000013db00720c */ /* 0x000fda0003f04270 */
[----:B------:R-:W-:Y:S05]  /*0c30*/  @!P0 BRA `(.L_x_908) ;  /* 0x0000007c00c48947 */ /* 0x000fea0003800000 */
[----:B------:R-:W3:Y:S01]  /*0c40*/  LDC R22, c[0x0][0x278] ;  /* 0x00009e00ff167b82 */ /* 0x000ee20000000800 */
[----:B--2---:R-:W-:Y:S01]  /*0c50*/  VIADD R7, R21, 0x3f ;  /* 0x0000003f15077836 */ /* 0x004fe20000000000 */
        /* <DEDUP_REMOVED lines=10> */
[----:B------:R-:W2:Y:S03]  /*0d00*/  S2R R32, SR_CTAID.X ;  /* 0x0000000000207919 */ /* 0x000ea60000002500 */
[----:B------:R-:W-:Y:S01]  /*0d10*/  LOP3.LUT R29, R2, 0xffffffc0, RZ, 0xc0, !PT ;  /* 0xffffffc0021d7812 */ /* 0x000fe200078ec0ff */
[----:B------:R-:W4:Y:S01]  /*0d20*/  LDC R37, c[0x0][0x2d4] ;  /* 0x0000b500ff257b82 */ /* 0x000f220000000800 */
[----:B------:R-:W-:-:S03]  /*0d30*/  @P0 IMAD.IADD R38, R221, 0x1, R222 ;  /* 0x00000001dd260824 */ /* 0x000fc600078e02de */
[----:B------:R-:W-:Y:S01]  /*0d40*/  VIADD R29, R29, 0xffffffc0 ;  /* 0xffffffc01d1d7836 */ /* 0x000fe20000000000 */
[----:B---3--:R-:W-:-:S03]  /*0d50*/  IABS R10, R22 ;  /* 0x00000016000a7213 */ /* 0x008fc60000000000 */
[----:B------:R-:W3:Y:S01]  /*0d60*/  LDC R33, c[0x0][0x2c4] ;  /* 0x0000b100ff217b82 */ /* 0x000ee20000000800 */
[----:B------:R-:W-:Y:S01]  /*0d70*/  IADD3 R31, P2, R29, R12, RZ ;  /* 0x0000000c1d1f7210 */ /* 0x000fe20007f5e0ff */
[----:B------:R-:W5:Y:S01]  /*0d80*/  I2F.RP R6, R10 ;  /* 0x0000000a00067306 */ /* 0x000f620000209400 */
[----:B------:R-:W-:-:S03]  /*0d90*/  SHF.R.S32.HI R27, RZ, 0x1f, R29 ;  /* 0x0000001fff1b7819 */ /* 0x000fc6000001141d */
[----:B------:R-:W-:Y:S01]  /*0da0*/  IMAD R36, R31, UR9, RZ ;  /* 0x000000091f247c24 */ /* 0x000fe2000f8e02ff */
[----:B------:R-:W-:Y:S01]  /*0db0*/  ISETP.NE.AND P5, PT, R22, RZ, PT ;  /* 0x000000ff1600720c */ /* 0x000fe20003fa5270 */
[-C--:B-1----:R-:W-:Y:S01]  /*0dc0*/  IMAD R18, R23, R4.reuse, RZ ;  /* 0x0000000417127224 */ /* 0x082fe200078e02ff */
[----:B------:R-:W1:Y:S01]  /*0dd0*/  LDC.U8 R35, c[0x0][0x480] ;  /* 0x00012000ff237b82 */ /* 0x000e620000000000 */
[----:B------:R-:W-:-:S04]  /*0de0*/  IMAD.WIDE.U32 R16, R190, R4, RZ ;  /* 0x00000004be107225 */ /* 0x000fc800078e00ff */
[C---:B------:R-:W-:Y:S02]  /*0df0*/  IMAD R18, R190.reuse, R5, R18 ;  /* 0x00000005be127224 */ /* 0x040fe400078e0212 */
[----:B----4-:R-:W-:Y:S01]  /*0e00*/  IMAD.WIDE.U32 R40, R190, R37, RZ ;  /* 0x00000025be287225 */ /* 0x010fe200078e00ff */
[----:B-----5:R-:W4:Y:S03]  /*0e10*/  MUFU.RCP R8, R6 ;  /* 0x0000000600087308 */ /* 0x020f260000001000 */
[----:B------:R-:W-:Y:S01]  /*0e20*/  IMAD.IADD R18, R17, 0x1, R18 ;  /* 0x0000000111127824 */ /* 0x000fe200078e0212 */
[----:B------:R-:W-:-:S05]  /*0e30*/  SHF.R.S32.HI R17, RZ, 0x1f, R37 ;  /* 0x0000001fff117819 */ /* 0x000fca0000011425 */
[----:B------:R-:W-:Y:S02]  /*0e40*/  IMAD R26, R17, R190, RZ ;  /* 0x000000be111a7224 */ /* 0x000fe400078e02ff */
[----:B----4-:R-:W-:Y:S01]  /*0e50*/  VIADD R8, R8, 0xffffffe ;  /* 0x0ffffffe08087836 */ /* 0x010fe20000000000 */
[----:B------:R-:W4:Y:S03]  /*0e60*/  LDC.64 R6, c[0x0][0x240] ;  /* 0x00009000ff067b82 */ /* 0x000f260000000a00 */
[----:B------:R-:W5:Y:S02]  /*0e70*/  F2I.FTZ.U32.TRUNC.NTZ R9, R8 ;  /* 0x0000000800097305 */ /* 0x000f64000021f000 */
[----:B-----5:R-:W-:Y:S02]  /*0e80*/  IADD3 R11, RZ, -R9, RZ ;  /* 0x80000009ff0b7210 */ /* 0x020fe40007ffe0ff */
[----:B------:R-:W-:-:S03]  /*0e90*/  MOV R8, RZ ;  /* 0x000000ff00087202 */ /* 0x000fc60000000f00 */
[----:B------:R-:W-:Y:S02]  /*0ea0*/  IMAD R0, R11, R10, RZ ;  /* 0x0000000a0b007224 */ /* 0x000fe400078e02ff */
[----:B------:R-:W5:Y:S01]  /*0eb0*/  LDC.U8 R11, c[0x0][0x3d8] ;  /* 0x0000f600ff0b7b82 */ /* 0x000f620000000000 */
[----:B----4-:R-:W-:-:S04]  /*0ec0*/  IMAD.WIDE.U32 R14, R25, R6, RZ ;  /* 0x00000006190e7225 */ /* 0x010fc800078e00ff */
[----:B------:R-:W-:Y:S01]  /*0ed0*/  IMAD.HI.U32 R0, R9, R0, R8 ;  /* 0x0000000009007227 */ /* 0x000fe200078e0008 */
[----:B------:R-:W-:-:S03]  /*0ee0*/  SHF.L.U64.HI R8, R190, 0x7, R23 ;  /* 0x00000007be087819 */ /* 0x000fc60000010217 */
[C---:B------:R-:W-:Y:S01]  /*0ef0*/  IMAD R12, R25.reuse, R7, RZ ;  /* 0x00000007190c7224 */ /* 0x040fe200078e02ff */
[----:B------:R-:W-:Y:S01]  /*0f00*/  SEL R8, R8, RZ, P1 ;  /* 0x000000ff08087207 */ /* 0x000fe20000800000 */
[----:B------:R-:W-:Y:S01]  /*0f10*/  IMAD.HI.U32 R0, R0, R13, RZ ;  /* 0x0000000d00007227 */ /* 0x000fe200078e00ff */
[----:B------:R-:W-:-:S04]  /*0f20*/  ISETP.NE.AND P1, PT, R25, -0x1, PT ;  /* 0xffffffff1900780c */ /* 0x000fc80003f25270 */
[----:B------:R-:W-:Y:S02]  /*0f30*/  IADD3 R5, -R0, RZ, RZ ;  /* 0x000000ff00057210 */ /* 0x000fe40007ffe1ff */
[----:B------:R-:W-:Y:S02]  /*0f40*/  SEL R20, R16, R14, !P1 ;  /* 0x0000000e10147207 */ /* 0x000fe40004800000 */
[----:B------:R-:W-:Y:S01]  /*0f50*/  LOP3.LUT R14, R189, R22, RZ, 0x3c, !PT ;  /* 0x00000016bd0e7212 */ /* 0x000fe200078e3cff */
[C---:B------:R-:W-:Y:S01]  /*0f60*/  IMAD R13, R10.reuse, R5, R13 ;  /* 0x000000050a0d7224 */ /* 0x040fe200078e020d */
[----:B------:R-:W-:Y:S02]  /*0f70*/  IADD3.X R5, R27, R8, RZ, P2, !PT ;  /* 0x000000081b057210 */ /* 0x000fe400017fe4ff */
[----:B------:R-:W4:Y:S01]  /*0f80*/  @P0 LDC.64 R8, c[0x0][0x250] ;  /* 0x00009400ff080b82 */ /* 0x000f220000000a00 */
[----:B-----5:R-:W-:Y:S01]  /*0f90*/  ISETP.NE.AND P2, PT, R11, RZ, PT ;  /* 0x000000ff0b00720c */ /* 0x020fe20003f45270 */
[----:B------:R-:W-:Y:S01]  /*0fa0*/  @P1 IMAD.IADD R18, R15, 0x1, R12 ;  /* 0x000000010f121824 */ /* 0x000fe200078e020c */
[----:B------:R-:W-:Y:S01]  /*0fb0*/  ISETP.GT.U32.AND P4, PT, R10, R13, PT ;  /* 0x0000000d0a00720c */ /* 0x000fe20003f84070 */
[----:B------:R-:W-:Y:S01]  /*0fc0*/  IMAD R36, R5, UR8, R36 ;  /* 0x0000000805247c24 */ /* 0x000fe2000f8e0224 */
[----:B------:R-:W-:-:S02]  /*0fd0*/  ISETP.GE.AND P3, PT, R14, RZ, PT ;  /* 0x000000ff0e00720c */ /* 0x000fc40003f66270 */
[----:B------:R-:W-:Y:S01]  /*0fe0*/  @P0 IADD3 R16, R221, R222, RZ ;  /* 0x000000dedd100210 */ /* 0x000fe20007ffe0ff */
[----:B------:R-:W5:Y:S08]  /*0ff0*/  @P0 LDC.64 R4, c[0x0][0x248] ;  /* 0x00009200ff040b82 */ /* 0x000f700000000a00 */
[----:B------:R-:W-:Y:S01]  /*1000*/  @!P4 IADD3 R13, R13, -R10, RZ ;  /* 0x8000000a0d0dc210 */ /* 0x000fe20007ffe0ff */
[----:B------:R-:W1:Y:S01]  /*1010*/  @P1 LDC.64 R14, c[0x0][0x420] ;  /* 0x00010800ff0e1b82 */ /* 0x000e620000000a00 */
[----:B------:R-:W-:-:S02]  /*1020*/  @!P4 IADD3 R0, R0, 0x1, RZ ;  /* 0x000000010000c810 */ /* 0x000fc40007ffe0ff */
[----:B------:R-:W-:Y:S01]  /*1030*/  ISETP.GE.U32.AND P6, PT, R13, R10, PT ;  /* 0x0000000a0d00720c */ /* 0x000fe20003fc6070 */
[----:B----4-:R-:W-:-:S04]  /*1040*/  @P0 IMAD R28, R38, R9, RZ ;  /* 0x00000009261c0224 */ /* 0x010fc800078e02ff */
[----:B------:R-:W4:Y:S01]  /*1050*/  LDC.64 R10, c[0x0][0x488] ;  /* 0x00012200ff0a7b82 */ /* 0x000f220000000a00 */
[----:B------:R-:W-:-:S04]  /*1060*/  @P0 IMAD.WIDE.U32 R38, R38, R8, RZ ;  /* 0x0000000826260225 */ /* 0x000fc800078e00ff */
[----:B------:R-:W-:Y:S01]  /*1070*/  @P0 IMAD.MOV.U32 R30, RZ, RZ, R38 ;  /* 0x000000ffff1e0224 */ /* 0x000fe200078e0026 */
[----:B------:R-:W-:Y:S01]  /*1080*/  @P0 IADD3 R28, R39, R28, RZ ;  /* 0x0000001c271c0210 */ /* 0x000fe20007ffe0ff */
[C---:B-----5:R-:W-:Y:S01]  /*1090*/  @P0 IMAD R24, R16.reuse, R5, RZ ;  /* 0x0000000510180224 */ /* 0x060fe200078e02ff */
[----:B------:R-:W1:Y:S01]  /*10a0*/  @!P1 LDC.64 R12, c[0x0][0x418] ;  /* 0x00010600ff0c9b82 */ /* 0x000e620000000a00 */
[----:B------:R-:W-:-:S04]  /*10b0*/  @P0 IMAD.WIDE.U32 R16, R16, R4, RZ ;  /* 0x0000000410100225 */ /* 0x000fc800078e00ff */
[----:B------:R-:W-:Y:S01]  /*10c0*/  @P6 VIADD R0, R0, 0x1 ;  /* 0x0000000100006836 */ /* 0x000fe20000000000 */
[----:B------:R-:W-:Y:S01]  /*10d0*/  @P0 IADD3 R24, R17, R24, RZ ;  /* 0x0000001811180210 */ /* 0x000fe20007ffe0ff */
[----:B------:R-:W-:Y:S01]  /*10e0*/  IMAD R39, R23, R37, R26 ;  /* 0x0000002517277224 */ /* 0x000fe200078e021a */
[----:B------:R-:W1:Y:S01]  /*10f0*/  @P2 LDC R34, c[0x0][0x2e4] ;  /* 0x0000b900ff222b82 */ /* 0x000e620000000800 */
[----:B------:R-:W-:Y:S01]  /*1100*/  IMAD R38, R40, UR9, RZ ;  /* 0x0000000928267c24 */ /* 0x000fe2000f8e02ff */
[----:B------:R-:W-:Y:S01]  /*1110*/  @!P3 IADD3 R0, -R0, RZ, RZ ;  /* 0x000000ff0000b210 */ /* 0x000fe20007ffe1ff */
[----:B------:R-:W-:Y:S02]  /*1120*/  IMAD.IADD R39, R41, 0x1, R39 ;  /* 0x0000000129277824 */ /* 0x000fe400078e0227 */
[----:B------:R-:W-:Y:S01]  /*1130*/  @P0 IMAD.MOV.U32 R26, RZ, RZ, R16 ;  /* 0x000000ffff1a0224 */ /* 0x000fe200078e0010 */
[----:B--23--:R-:W-:Y:S06]  /*1140*/  @P0 BRA `(.L_x_909) ;  /* 0x0000000000300947 */ /* 0x00cfec0003800000 */
        /* <DEDUP_REMOVED lines=12> */
.L_x_909:
        /* <DEDUP_REMOVED lines=13> */
.L_x_910:
[----:B------:R-:W-:Y:S01]  /*12e0*/  @!P5 LOP3.LUT R0, RZ, R22, RZ, 0x33, !PT ;  /* 0x00000016ff00d212 */ /* 0x000fe200078e33ff */
[----:B-1----:R-:W-:Y:S01]  /*12f0*/  @P1 IMAD.WIDE.U32 R16, R25, R14, RZ ;  /* 0x0000000e19101225 */ /* 0x002fe200078e00ff */
[----:B------:R-:W-:-:S03]  /*1300*/  ISETP.NE.AND P0, PT, R35, RZ, PT ;  /* 0x000000ff2300720c */ /* 0x000fc60003f05270 */
[----:B------:R-:W-:Y:S02]  /*1310*/  IMAD R38, R39, UR8, R38 ;  /* 0x0000000827267c24 */ /* 0x000fe4000f8e0226 */
[----:B------:R-:W-:-:S04]  /*1320*/  IMAD.WIDE.U32 R42, R40, UR8, RZ ;  /* 0x00000008282a7c25 */ /* 0x000fc8000f8e00ff */
[----:B------:R-:W-:Y:S01]  /*1330*/  @P2 IMAD R22, R190, R33, RZ ;  /* 0x00000021be162224 */ /* 0x000fe200078e02ff */
[----:B------:R-:W-:Y:S01]  /*1340*/  IADD3 R38, R43, R38, RZ ;  /* 0x000000262b267210 */ /* 0x000fe20007ffe0ff */
[----:B------:R-:W-:-:S03]  /*1350*/  IMAD.WIDE.U32 R40, R25, UR8, RZ ;  /* 0x0000000819287c25 */ /* 0x000fc6000f8e00ff */
[----:B------:R-:W-:Y:S01]  /*1360*/  @P2 SEL R22, R22, R25, !P1 ;  /* 0x0000001916162207 */ /* 0x000fe20004800000 */
[----:B------:R-:W-:Y:S02]  /*1370*/  IMAD R14, R25, UR9, RZ ;  /* 0x00000009190e7c24 */ /* 0x000fe4000f8e02ff */
[-C--:B------:R-:W-:Y:S02]  /*1380*/  @!P1 IMAD R23, R23, R12.reuse, RZ ;  /* 0x0000000c17179224 */ /* 0x080fe400078e02ff */
[----:B------:R-:W-:Y:S01]  /*1390*/  @!P1 IMAD.WIDE.U32 R44, R190, R12, RZ ;  /* 0x0000000cbe2c9225 */ /* 0x000fe200078e00ff */
[----:B------:R-:W-:Y:S02]  /*13a0*/  SEL R12, R42, R40, !P1 ;  /* 0x000000282a0c7207 */ /* 0x000fe40004800000 */
[----:B------:R-:W-:Y:S01]  /*13b0*/  @P1 IADD3 R38, R41, R14, RZ ;  /* 0x0000000e29261210 */ /* 0x000fe20007ffe0ff */
[----:B------:R-:W-:Y:S01]  /*13c0*/  @!P2 IMAD R14, R190, UR14, R189 ;  /* 0x0000000ebe0eac24 */ /* 0x000fe2000f8e02bd */
[----:B------:R-:W-:Y:S01]  /*13d0*/  @!P1 MOV R16, R44 ;  /* 0x0000002c00109202 */ /* 0x000fe20000000f00 */
[----:B----4-:R-:W-:-:S04]  /*13e0*/  IMAD.WIDE.U32 R40, R32, R10, RZ ;  /* 0x0000000a20287225 */ /* 0x010fc800078e00ff */
[C---:B------:R-:W-:Y:S02]  /*13f0*/  @P2 IMAD R22, R189.reuse, R34, R22 ;  /* 0x00000022bd162224 */ /* 0x040fe400078e0216 */
[----:B------:R-:W-:Y:S01]  /*1400*/  @!P2 IMAD R22, R14, R33, RZ ;  /* 0x000000210e16a224 */ /* 0x000fe200078e02ff */
[----:B------:R-:W-:Y:S01]  /*1410*/  SEL R33, R40, RZ, P0 ;  /* 0x000000ff28217207 */ /* 0x000fe20000000000 */
[----:B------:R-:W-:Y:S01]  /*1420*/  IMAD R11, R32, R11, R41 ;  /* 0x0000000b200b7224 */ /* 0x000fe200078e0229 */
[----:B------:R-:W-:Y:S01]  /*1430*/  SHF.R.S32.HI R14, RZ, 0x1f, R0 ;  /* 0x0000001fff0e7819 */ /* 0x000fe20000011400 */
[----:B------:R-:W-:Y:S01]  /*1440*/  @!P1 IMAD R13, R190, R13, R23 ;  /* 0x0000000dbe0d9224 */ /* 0x000fe200078e0217 */
[----:B------:R-:W-:Y:S01]  /*1450*/  SHF.R.S32.HI R23, RZ, 0x1f, R189 ;  /* 0x0000001fff177819 */ /* 0x000fe200000114bd */
[----:B------:R-:W-:Y:S02]  /*1460*/  IMAD R32, R189, UR18, RZ ;  /* 0x00000012bd207c24 */ /* 0x000fe4000f8e02ff */
[----:B------:R-:W-:Y:S01]  /*1470*/  IMAD.WIDE.U32 R40, R31, UR8, RZ ;  /* 0x000000081f287c25 */ /* 0x000fe2000f8e00ff */
[----:B------:R-:W-:-:S02]  /*1480*/  SEL R31, R11, RZ, P0 ;  /* 0x000000ff0b1f7207 */ /* 0x000fc40000000000 */
[----:B------:R-:W-:Y:S01]  /*1490*/  SHF.R.S32.HI R34, RZ, 0x1f, R32 ;  /* 0x0000001fff227819 */ /* 0x000fe20000011420 */
[----:B------:R-:W-:Y:S01]  /*14a0*/  @P1 IMAD R15, R25, R15, R17 ;  /* 0x0000000f190f1224 */ /* 0x000fe200078e0211 */
[----:B------:R-:W-:Y:S02]  /*14b0*/  @!P1 IADD3 R15, R45, R13, RZ ;  /* 0x0000000d2d0f9210 */ /* 0x000fe40007ffe0ff */
[----:B------:R-:W-:Y:S02]  /*14c0*/  SHF.R.S32.HI R17, RZ, 0x1f, R19 ;  /* 0x0000001fff117819 */ /* 0x000fe40000011413 */
        /* <DEDUP_REMOVED lines=9> */
.L_x_911:
[----:B------:R-:W-:-:S04]  /*1560*/  IMAD R36, R190, UR14, R189 ;  /* 0x0000000ebe247c24 */ /* 0x000fc8000f8e02bd */
[----:B------:R-:W-:-:S07]  /*1570*/  IMAD R36, R36, R37, RZ ;  /* 0x0000002524247224 */ /* 0x000fce00078e02ff */
.L_x_912:
        /* <DEDUP_REMOVED lines=9> */
[----:B------:R-:W-:Y:S01]  /*1610*/  ULDC.64 UR10, c[0x0][0x3e0] ;  /* 0x0000f800000a7ab9 */ /* 0x000fe20000000a00 */
[----:B------:R-:W-:Y:S01]  /*1620*/  USHF.R.S32.HI UR8, URZ, 0x1f, UR15 ;  /* 0x0000001f3f087899 */ /* 0x000fe2000801140f */
[----:B------:R-:W-:Y:S01]  /*1630*/  IMAD.X R43, R201, 0x1, R15, P1 ;  /* 0x00000001c92b7824 */ /* 0x000fe200008e060f */
[----:B------:R-:W-:Y:S01]  /*1640*/  IADD3 R32, P4, P3, R40, UR15, R32 ;  /* 0x0000000f28207c10 */ /* 0x000fe2000fb9e020 */
[----:B------:R-:W-:Y:S01]  /*1650*/  BSSY B1, `(.L_x_908) ;  /* 0x000074f000017945 */ /* 0x000fe20003800000 */
[----:B------:R-:W-:-:S02]  /*1660*/  SHF.R.S32.HI R15, RZ, 0x1f, R196 ;  /* 0x0000001fff0f7819 */ /* 0x000fc400000114c4 */
[----:B------:R-:W-:Y:S01]  /*1670*/  IADD3.X R34, R35, UR8, R34, P4, P3 ;  /* 0x0000000823227c10 */ /* 0x000fe2000a7e6422 */
[----:B------:R-:W-:Y:S01]  /*1680*/  ULDC.64 UR8, c[0x0][0x428] ;  /* 0x00010a0000087ab9 */ /* 0x000fe20000000a00 */
[----:B------:R-:W-:Y:S02]  /*1690*/  IADD3 R33, P2, P1, R33, R32, R12 ;  /* 0x0000002021217210 */ /* 0x000fe4000795e00c */
[----:B------:R-:W-:Y:S02]  /*16a0*/  IADD3 R25, P3, R196, R29, RZ ;  /* 0x0000001dc4197210 */ /* 0x000fe40007f7e0ff */
[----:B------:R-:W-:Y:S02]  /*16b0*/  IADD3.X R31, R31, R34, R38, P2, P1 ;  /* 0x000000221f1f7210 */ /* 0x000fe400017e2426 */
[----:B------:R-:W3:Y:S01]  /*16c0*/  LDC.64 R38, c[0x0][0x2b0] ;  /* 0x0000ac00ff267b82 */ /* 0x000ee20000000a00 */
[-C--:B--2---:R-:W-:Y:S01]  /*16d0*/  IMAD R16, R27, R10.reuse, RZ ;  /* 0x0000000a1b107224 */ /* 0x084fe200078e02ff */
[----:B------:R-:W-:Y:S01]  /*16e0*/  ISETP.GE.AND P4, PT, R21, 0x1, PT ;  /* 0x000000011500780c */ /* 0x000fe20003f86270 */
[----:B------:R-:W-:Y:S01]  /*16f0*/  IMAD.WIDE.U32 R42, R29, R10, R42 ;  /* 0x0000000a1d2a7225 */ /* 0x000fe200078e002a */
[----:B------:R-:W-:-:S03]  /*1700*/  LEA.HI.SX32 R220, R2, 0xffffffff, 0x1a ;  /* 0xffffffff02dc7811 */ /* 0x000fc600078fd2ff */
[----:B------:R-:W-:Y:S01]  /*1710*/  IMAD R35, R29, R11, R16 ;  /* 0x0000000b1d237224 */ /* 0x000fe200078e0210 */
[----:B-1----:R-:W-:Y:S01]  /*1720*/  SHF.R.S32.HI R12, RZ, 0x1f, R13 ;  /* 0x0000001fff0c7819 */ /* 0x002fe2000001140d */
[----:B------:R-:W-:Y:S02]  /*1730*/  IMAD.X R27, R15, 0x1, R27, P3 ;  /* 0x000000010f1b7824 */ /* 0x000fe400018e061b */
[----:B------:R-:W-:Y:S01]  /*1740*/  IMAD.IADD R35, R43, 0x1, R35 ;  /* 0x000000012b237824 */ /* 0x000fe200078e0223 */
[----:B------:R-:W-:Y:S01]  /*1750*/  LEA.HI R29, R12, R13, RZ, 0x5 ;  /* 0x0000000d0c1d7211 */ /* 0x000fe200078f28ff */
[----:B------:R-:W-:Y:S02]  /*1760*/  IMAD.MOV.U32 R34, RZ, RZ, R42 ;  /* 0x000000ffff227224 */ /* 0x000fe400078e002a */
[-C--:B------:R-:W-:Y:S01]  /*1770*/  IMAD R32, R27, R6.reuse, RZ ;  /* 0x000000061b207224 */ /* 0x080fe200078e02ff */
[----:B------:R-:W-:Y:S01]  /*1780*/  LOP3.LUT R230, R29, 0xffffffe0, RZ, 0xc0, !PT ;  /* 0xffffffe01de67812 */ /* 0x000fe200078ec0ff */
[----:B------:R-:W-:Y:S01]  /*1790*/  IMAD.WIDE.U32 R40, R25, R6, R200 ;  /* 0x0000000619287225 */ /* 0x000fe200078e00c8 */
[----:B------:R-:W-:-:S02]  /*17a0*/  SHF.R.S32.HI R29, RZ, 0x5, R29 ;  /* 0x00000005ff1d7819 */ /* 0x000fc4000001141d */
[----:B------:R-:W-:Y:S01]  /*17b0*/  IADD3 R230, -R230, R13, RZ ;  /* 0x0000000de6e67210 */ /* 0x000fe20007ffe1ff */
[----:B------:R-:W-:Y:S01]  /*17c0*/  IMAD R16, R23, UR8, RZ ;  /* 0x0000000817107c24 */ /* 0x000fe2000f8e02ff */
[----:B------:R-:W-:Y:S01]  /*17d0*/  IADD3 R40, P2, R20, R40, RZ ;  /* 0x0000002814287210 */ /* 0x000fe20007f5e0ff */
[----:B------:R-:W-:Y:S02]  /*17e0*/  IMAD.WIDE.U32 R42, R189, UR8, R34 ;  /* 0x00000008bd2a7c25 */ /* 0x000fe4000f8e0022 */
[----:B------:R-:W1:Y:S02]  /*17f0*/  LDC.64 R34, c[0x0][0x478] ;  /* 0x00011e00ff227b82 */ /* 0x000e640000000a00 */
[----:B------:R-:W-:Y:S02]  /*1800*/  IMAD R27, R25, R7, R32 ;  /* 0x00000007191b7224 */ /* 0x000fe400078e0220 */
[----:B------:R-:W-:Y:S01]  /*1810*/  IMAD R16, R189, UR9, R16 ;  /* 0x00000009bd107c24 */ /* 0x000fe2000f8e0210 */
[----:B------:R-:W-:Y:S01]  /*1820*/  ULDC.64 UR8, c[0x0][0x258] ;  /* 0x0000960000087ab9 */ /* 0x000fe20000000a00 */
[----:B------:R-:W-:Y:S01]  /*1830*/  IMAD R32, R29, UR18, R230 ;  /* 0x000000121d207c24 */ /* 0x000fe2000f8e02e6 */
[----:B------:R-:W-:Y:S01]  /*1840*/  IADD3.X R41, R18, R41, R27, P2, !PT ;  /* 0x0000002912297210 */ /* 0x000fe200017fe41b */
[----:B------:R-:W-:-:S02]  /*1850*/  IMAD.IADD R43, R43, 0x1, R16 ;  /* 0x000000012b2b7824 */ /* 0x000fc400078e0210 */
[----:B------:R-:W-:Y:S01]  /*1860*/  IMAD R16, R23, UR8, RZ ;  /* 0x0000000817107c24 */ /* 0x000fe2000f8e02ff */
[C---:B------:R-:W-:Y:S01]  /*1870*/  IADD3 R33, P1, R32.reuse, R33, RZ ;  /* 0x0000002120217210 */ /* 0x040fe20007f3e0ff */
[-C--:B------:R-:W-:Y:S02]  /*1880*/  IMAD R18, R15, R10.reuse, RZ ;  /* 0x0000000a0f127224 */ /* 0x080fe400078e02ff */
[C---:B------:R-:W-:Y:S01]  /*1890*/  IMAD R16, R189.reuse, UR9, R16 ;  /* 0x00000009bd107c24 */ /* 0x040fe2000f8e0210 */
[----:B------:R-:W-:Y:S01]  /*18a0*/  LEA.HI.X.SX32 R32, R32, R31, 0x1, P1 ;  /* 0x0000001f20207211 */ /* 0x000fe200008f0eff */
        /* <DEDUP_REMOVED lines=16> */
[----:B------:R-:W-:Y:S01]  /*19b0*/  @P0 BAR.SYNC.DEFER_BLOCKING 0x0 ;  /* 0x0000000000000b1d */ /* 0x000fe20000010000 */
[C---:B------:R-:W-:Y:S02]  /*19c0*/  VIADD R2, R196.reuse, 0x40 ;  /* 0x00000040c4027836 */ /* 0x040fe40000000000 */
[-C--:B------:R-:W-:Y:S01]  /*19d0*/  IMAD.WIDE.U32 R32, R19, R8.reuse, R200 ;  /* 0x0000000813207225 */ /* 0x080fe200078e00c8 */
[-C--:B------:R-:W-:Y:S02]  /*19e0*/  ISETP.GE.AND P2, PT, R196, R23.reuse, PT ;  /* 0x00000017c400720c */ /* 0x080fe40003f46270 */
[----:B------:R-:W-:Y:S01]  /*19f0*/  ISETP.GE.AND P5, PT, R2, R23, PT ;  /* 0x000000170200720c */ /* 0x000fe20003fa6270 */
[----:B------:R-:W-:Y:S01]  /*1a00*/  IMAD R18, R17, R8, RZ ;  /* 0x0000000811127224 */ /* 0x000fe200078e02ff */
[----:B------:R-:W-:Y:S01]  /*1a10*/  IADD3 R30, P1, R30, R32, RZ ;  /* 0x000000201e1e7210 */ /* 0x000fe20007f3e0ff */
[C---:B------:R-:W-:Y:S01]  /*1a20*/  VIADD R2, R196.reuse, 0x60 ;  /* 0x00000060c4027836 */ /* 0x040fe20000000000 */
[----:B------:R-:W-:Y:S01]  /*1a30*/  ULDC.64 UR8, c[0x0][0x268] ;  /* 0x00009a0000087ab9 */ /* 0x000fe20000000a00 */
[----:B------:R-:W-:Y:S01]  /*1a40*/  IMAD R25, R19, R9, R18 ;  /* 0x0000000913197224 */ /* 0x000fe200078e0212 */
[----:B------:R-:W-:Y:S01]  /*1a50*/  BSSY B0, `(.L_x_914) ;  /* 0x0000028000007945 */ /* 0x000fe20003800000 */
[----:B------:R-:W-:Y:S01]  /*1a60*/  VIADD R16, R196, 0x20 ;  /* 0x00000020c4107836 */ /* 0x000fe20000000000 */
[----:B------:R-:W-:Y:S01]  /*1a70*/  ISETP.GE.AND P4, PT, R2, R23, PT ;  /* 0x000000170200720c */ /* 0x000fe20003f86270 */
[----:B------:R-:W-:Y:S01]  /*1a80*/  IMAD R21, R220, -0x40, R21 ;  /* 0xffffffc0dc157824 */ /* 0x000fe200078e0215 */
[----:B------:R-:W-:-:S02]  /*1a90*/  P2R R2, PR, RZ, 0x4 ;  /* 0x00000004ff027803 */ /* 0x000fc40000000000 */
[----:B------:R-:W-:Y:S01]  /*1aa0*/  IADD3.X R31, R28, R33, R25, P1, !PT ;  /* 0x000000211c1f7210 */ /* 0x000fe20000ffe419 */
[-C--:B------:R-:W-:Y:S01]  /*1ab0*/  IMAD.WIDE.U32 R28, R19, R4.reuse, R200 ;  /* 0x00000004131c7225 */ /* 0x080fe200078e00c8 */
[----:B------:R-:W-:Y:S02]  /*1ac0*/  ISETP.NE.AND P1, PT, R2, RZ, PT ;  /* 0x000000ff0200720c */ /* 0x000fe40003f25270 */
[----:B------:R-:W-:Y:S01]  /*1ad0*/  ISETP.GE.AND P6, PT, R16, R23, PT ;  /* 0x000000171000720c */ /* 0x000fe20003fc6270 */
[----:B------:R-:W-:Y:S01]  /*1ae0*/  IMAD R25, R14, UR8, RZ ;  /* 0x000000080e197c24 */ /* 0x000fe2000f8e02ff */
[----:B------:R-:W-:Y:S01]  /*1af0*/  ISETP.GE.AND P2, PT, R16, R21, PT ;  /* 0x000000151000720c */ /* 0x000fe20003f46270 */
[----:B------:R-:W-:Y:S01]  /*1b00*/  IMAD R16, R17, R4, RZ ;  /* 0x0000000411107224 */ /* 0x000fe200078e02ff */
[----:B------:R-:W-:Y:S01]  /*1b10*/  LEA R17, R194, UR6, 0x1 ;  /* 0x00000006c2117c11 */ /* 0x000fe2000f8e08ff */
[----:B------:R-:W-:Y:S01]  /*1b20*/  IMAD R25, R0, UR9, R25 ;  /* 0x0000000900197c24 */ /* 0x000fe2000f8e0219 */
[----:B------:R-:W-:Y:S01]  /*1b30*/  IADD3 R26, P0, R26, R28, RZ ;  /* 0x0000001c1a1a7210 */ /* 0x000fe20007f1e0ff */
[----:B------:R-:W-:Y:S01]  /*1b40*/  IMAD R23, R19, R5, R16 ;  /* 0x0000000513177224 */ /* 0x000fe200078e0210 */
[----:B------:R-:W-:Y:S01]  /*1b50*/  LEA.HI R16, R220, R220, RZ, 0x1 ;  /* 0x000000dcdc107211 */ /* 0x000fe200078f08ff */
[----:B------:R-:W-:Y:S01]  /*1b60*/  IMAD.WIDE.U32 R32, R0, UR8, R30 ;  /* 0x0000000800207c25 */ /* 0x000fe2000f8e001e */
        /* <DEDUP_REMOVED lines=22> */
.L_x_915:
[----:B------:R-:W-:Y:S05]  /*1cd0*/  BSYNC B0 ;  /* 0x0000000000007941 */ /* 0x000fea0003800000 */
.L_x_914:
        /* <DEDUP_REMOVED lines=21> */
.L_x_917:
[----:B------:R-:W-:Y:S05]  /*1e30*/  BSYNC B0 ;  /* 0x0000000000007941 */ /* 0x000fea0003800000 */
.L_x_916:
        /* <DEDUP_REMOVED lines=21> */
.L_x_919:
[----:B------:R-:W-:Y:S05]  /*1f90*/  BSYNC B0 ;  /* 0x0000000000007941 */ /* 0x000fea0003800000 */
.L_x_918:
        /* <DEDUP_REMOVED lines=21> */
.L_x_921:
[----:B------:R-:W-:Y:S05]  /*20f0*/  BSYNC B0 ;  /* 0x0000000000007941 */ /* 0x000fea0003800000 */
.L_x_920:
        /* <DEDUP_REMOVED lines=13> */
.L_x_923:
[----:B------:R-:W-:Y:S05]  /*21d0*/  BSYNC B0 ;  /* 0x0000000000007941 */ /* 0x000fea0003800000 */
.L_x_922:
        /* <DEDUP_REMOVED lines=17> */
.L_x_925:
[----:B------:R-:W-:Y:S05]  /*22f0*/  BSYNC B0 ;  /* 0x0000000000007941 */ /* 0x000fea0003800000 */
.L_x_924:
        /* <DEDUP_REMOVED lines=17> */
.L_x_927:
[----:B------:R-:W-:Y:S05]  /*2410*/  BSYNC B0 ;  /* 0x0000000000007941 */ /* 0x000fea0003800000 */
.L_x_926:
        /* <DEDUP_REMOVED lines=13> */
[----:B-1----:R-:W-:-:S04]  /*24f0*/  LEA R8, P0, R6, R226, 0x6 ;  /* 0x000000e206087211 */ /* 0x002fc800078030ff */
[----:B------:R-:W-:-:S05]  /*2500*/  LEA.HI.X R9, R6, R227, R7, 0x6, P0 ;  /* 0x000000e306097211 */ /* 0x000fca00000f3407 */
[----:B------:R-:W-:Y:S01]  /*2510*/  @!PT LDS RZ, [RZ] ;  /* 0x00000000fffff984 */ /* 0x000fe20000000800 */
[----:B------:R-:W-:Y:S01]  /*2520*/  @!PT LDS RZ, [RZ] ;  /* 0x00000000fffff984 */ /* 0x000fe20000000800 */
[----:B------:R-:W-:Y:S01]  /*2530*/  @!PT LDS RZ, [RZ] ;  /* 0x00000000fffff984 */ /* 0x000fe20000000800 */
[----:B------:R1:W-:Y:S04]  /*2540*/  LDGSTS.E.BYPASS.LTC128B.128 [R218+0x1000], desc[UR30][R8.64] ;  /* 0x0100000008da7fae */ /* 0x0003e8000b901d5e */
.L_x_929:
[----:B------:R-:W-:Y:S05]  /*2550*/  BSYNC B0 ;  /* 0x0000000000007941 */ /* 0x000fea0003800000 */
.L_x_928:
[----:B------:R-:W-:Y:S01]  /*2560*/  ISETP.NE.AND P0, PT, R2, RZ, PT ;  /* 0x000000ff0200720c */ /* 0x000fe20003f05270 */
[----:B------:R-:W-:Y:S01]  /*2570*/  ULDC.64 UR8, c[0x0][0x260] ;  /* 0x0000980000087ab9 */ /* 0x000fe20000000a00 */
[----:B------:R-:W-:Y:S01]  /*2580*/  BSSY B0, `(.L_x_930) ;  /* 0x0000019000007945 */ /* 0x000fe20003800000 */
[----:B------:R-:W-:Y:S01]  /*2590*/  IMAD R7, R14, UR8, RZ ;  /* 0x000000080e077c24 */ /* 0x000fe2000f8e02ff */
[----:B------:R-:W-:Y:S01]  /*25a0*/  IADD3 R6, R191, 0x8, RZ ;  /* 0x00000008bf067810 */ /* 0x000fe20007ffe0ff */
[----:B------:R-:W-:-:S04]  /*25b0*/  IMAD.WIDE.U32 R26, R0, UR8, R26 ;  /* 0x00000008001a7c25 */ /* 0x000fc8000f8e001a */
[----:B------:R-:W-:Y:S01]  /*25c0*/  IMAD R7, R0, UR9, R7 ;  /* 0x0000000900077c24 */ /* 0x000fe2000f8e0207 */
[----:B------:R-:W-:-:S03]  /*25d0*/  IADD3 R0, R191, 0x28, RZ ;  /* 0x00000028bf007810 */ /* 0x000fc60007ffe0ff */
[----:B------:R2:W-:Y:S01]  /*25e0*/  @P0 STS.128 [R17+0x6000], RZ ;  /* 0x006000ff11000388 */ /* 0x0005e20000000c00 */
[----:B-1----:R-:W-:Y:S01]  /*25f0*/  IADD3 R9, R27, R7, RZ ;  /* 0x000000071b097210 */ /* 0x002fe20007ffe0ff */
        /* <DEDUP_REMOVED lines=17> */
.L_x_931:
[----:B------:R-:W-:Y:S05]  /*2710*/  BSYNC B0 ;  /* 0x0000000000007941 */ /* 0x000fea0003800000 */
.L_x_930:
        /* <DEDUP_REMOVED lines=21> */
.L_x_933:
[----:B------:R-:W-:Y:S05]  /*2870*/  BSYNC B0 ;  /* 0x0000000000007941 */ /* 0x000fea0003800000 */
.L_x_932:
        /* <DEDUP_REMOVED lines=21> */
.L_x_935:
[----:B------:R-:W-:Y:S05]  /*29d0*/  BSYNC B0 ;  /* 0x0000000000007941 */ /* 0x000fea0003800000 */
.L_x_934:
        /* <DEDUP_REMOVED lines=21> */
.L_x_937:
[----:B------:R-:W-:Y:S05]  /*2b30*/  BSYNC B0 ;  /* 0x0000000000007941 */ /* 0x000fea0003800000 */
.L_x_936:
[----:B------:R-:W0:Y:S01]  /*2b40*/  LDGDEPBAR ;  /* 0x00000000000079af */ /* 0x000e220000000000 */
[C---:B------:R-:W-:Y:S01]  /*2b50*/  VIADD R2, R191.reuse, 0x20 ;  /* 0x00000020bf027836 */ /* 0x040fe20000000000 */
[-C--:B------:R-:W-:Y:S01]  /*2b60*/  ISETP.GE.AND P0, PT, R0, R21.reuse, PT ;  /* 0x000000150000720c */ /* 0x080fe20003f06270 */
[----:B------:R-:W-:Y:S01]  /*2b70*/  IMAD.MOV.U32 R215, RZ, RZ, 0x7f800000 ;  /* 0x7f800000ffd77424 */ /* 0x000fe200078e00ff */
[CC--:B------:R-:W-:Y:S01]  /*2b80*/  ISETP.GE.AND P4, PT, R191.reuse, R21.reuse, PT ;  /* 0x00000015bf00720c */ /* 0x0c0fe20003f86270 */
[----:B------:R-:W-:Y:S01]  /*2b90*/  IMAD.MOV.U32 R216, RZ, RZ, 0x7f800000 ;  /* 0x7f800000ffd87424 */ /* 0x000fe200078e00ff */
[-C--:B------:R-:W-:Y:S01]  /*2ba0*/  ISETP.GE.AND P3, PT, R6, R21.reuse, PT ;  /* 0x000000150600720c */ /* 0x080fe20003f66270 */
[----:B------:R-:W-:Y:S01]  /*2bb0*/  IMAD.MOV.U32 R217, RZ, RZ, 0x7f800000 ;  /* 0x7f800000ffd97424 */ /* 0x000fe200078e00ff */
[----:B------:R-:W-:Y:S01]  /*2bc0*/  ISETP.GE.AND P2, PT, R2, R21, PT ;  /* 0x000000150200720c */ /* 0x000fe20003f46270 */
[----:B------:R-:W-:Y:S01]  /*2bd0*/  IMAD.MOV.U32 R214, RZ, RZ, 0x7f800000 ;  /* 0x7f800000ffd67424 */ /* 0x000fe200078e00ff */
[----:B------:R-:W1:Y:S01]  /*2be0*/  LDC.64 R10, c[0x0][0x3b8] ;  /* 0x0000ee00ff0a7b82 */ /* 0x000e620000000a00 */
[----:B------:R-:W-:Y:S01]  /*2bf0*/  IMAD.WIDE R6, R191, 0x4, R228 ;  /* 0x00000004bf067825 */ /* 0x000fe200078e02e4 */
[----:B------:R-:W-:-:S02]  /*2c00*/  USHF.L.U32 UR23, UR18, 0x4, URZ ;  /* 0x0000000412177899 */ /* 0x000fc4000800063f */
[----:B------:R-:W-:Y:S01]  /*2c10*/  USHF.L.U32 UR24, UR18, 0x3, URZ ;  /* 0x0000000312187899 */ /* 0x000fe2000800063f */
[----:B------:R-:W-:Y:S01]  /*2c20*/  @!P0 IMAD.WIDE R14, R0, 0x4, R228 ;  /* 0x00000004000e8825 */ /* 0x000fe200078e02e4 */
[----:B------:R-:W-:Y:S01]  /*2c30*/  ULDC UR12, c[0x0][0x2d0] ;  /* 0x0000b400000c7ab9 */ /* 0x000fe20000000800 */
[----:B------:R-:W5:Y:S02]  /*2c40*/  @!P4 LDG.E R216, desc[UR30][R6.64] ;  /* 0x0000001e06d8c981 */ /* 0x000f64000c1e1900 */
[----:B------:R-:W-:Y:S02]  /*2c50*/  IMAD.MOV.U32 R179, RZ, RZ, 0x20 ;  /* 0x00000020ffb37424 */ /* 0x000fe400078e00ff */
[----:B------:R-:W-:Y:S01]  /*2c60*/  VIADD R182, R185, 0x1000 ;  /* 0x00001000b9b67836 */ /* 0x000fe20000000000 */
[----:B------:R-:W5:Y:S01]  /*2c70*/  @!P3 LDG.E R217, desc[UR30][R6.64+0x20] ;  /* 0x0000201e06d9b981 */ /* 0x000f62000c1e1900 */
[----:B------:R-:W-:Y:S01]  /*2c80*/  IMAD.SHL.U32 R213, R195, 0x20, RZ ;  /* 0x00000020c3d57824 */ /* 0x000fe200078e00ff */
[----:B------:R-:W-:-:S04]  /*2c90*/  DEPBAR.LE SB0, 0x1 ;  /* 0x000080400000791a */ /* 0x000fc80000000000 */
[----:B------:R2:W5:Y:S01]  /*2ca0*/  @!P2 LDG.E R214, desc[UR30][R6.64+0x80] ;  /* 0x0000801e06d6a981 */ /* 0x000562000c1e1900 */
[----:B------:R-:W-:Y:S01]  /*2cb0*/  IMAD.MOV.U32 R187, RZ, RZ, 0x40 ;  /* 0x00000040ffbb7424 */ /* 0x000fe200078e00ff */
[----:B------:R-:W-:Y:S01]  /*2cc0*/  CS2R R94, SRZ ;  /* 0x00000000005e7805 */ /* 0x000fe2000001ff00 */
[----:B------:R-:W-:Y:S01]  /*2cd0*/  IMAD.MOV.U32 R208, RZ, RZ, 0x40 ;  /* 0x00000040ffd07424 */ /* 0x000fe200078e00ff */
[----:B------:R-:W5:Y:S01]  /*2ce0*/  @!P0 LDG.E R215, desc[UR30][R14.64] ;  /* 0x0000001e0ed78981 */ /* 0x000f62000c1e1900 */
[----:B------:R-:W-:Y:S02]  /*2cf0*/  CS2R R92, SRZ ;  /* 0x00000000005c7805 */ /* 0x000fe4000001ff00 */
[----:B------:R-:W-:Y:S02]  /*2d00*/  CS2R R98, SRZ ;  /* 0x0000000000627805 */ /* 0x000fe4000001ff00 */
[----:B------:R-:W-:Y:S01]  /*2d10*/  CS2R R96, SRZ ;  /* 0x0000000000607805 */ /* 0x000fe2000001ff00 */
[----:B------:R-:W-:Y:S01]  /*2d20*/  BAR.SYNC.DEFER_BLOCKING 0x0 ;  /* 0x0000000000007b1d */ /* 0x000fe20000010000 */
        /* <DEDUP_REMOVED lines=23> */
[----:B-1----:R-:W3:Y:S01]  /*2ea0*/  LDG.E.64 R4, desc[UR30][R10.64] ;  /* 0x0000001e0a047981 */ /* 0x002ee2000c1e1b00 */
[----:B------:R-:W-:Y:S02]  /*2eb0*/  CS2R R48, SRZ ;  /* 0x0000000000307805 */ /* 0x000fe4000001ff00 */
[----:B------:R-:W-:-:S02]  /*2ec0*/  CS2R R42, SRZ ;  /* 0x00000000002a7805 */ /* 0x000fc4000001ff00 */
[----:B------:R-:W-:Y:S01]  /*2ed0*/  CS2R R40, SRZ ;  /* 0x0000000000287805 */ /* 0x000fe2000001ff00 */
[----:B------:R1:W4:Y:S01]  /*2ee0*/  LDG.E.64 R8, desc[UR30][R10.64+0x8] ;  /* 0x0000081e0a087981 */ /* 0x000322000c1e1b00 */
[----:B------:R-:W-:Y:S01]  /*2ef0*/  VIADD R0, R19, 0x80 ;  /* 0x0000008013007836 */ /* 0x000fe20000000000 */
[----:B------:R-:W-:Y:S02]  /*2f00*/  LEA.HI R2, R12, R13, RZ, 0x4 ;  /* 0x0000000d0c027211 */ /* 0x000fe400078f20ff */
[----:B------:R-:W-:Y:S01]  /*2f10*/  CS2R R38, SRZ ;  /* 0x0000000000267805 */ /* 0x000fe2000001ff00 */
[----:B------:R1:W1:Y:S01]  /*2f20*/  LDSM.16.M88.4 R144, [R178+0xa000] ;  /* 0x00a00000b290783b */ /* 0x0002620000000200 */
[----:B------:R-:W-:Y:S02]  /*2f30*/  CS2R R36, SRZ ;  /* 0x0000000000247805 */ /* 0x000fe4000001ff00 */
[----:B------:R-:W-:Y:S01]  /*2f40*/  ISETP.GE.AND P2, PT, R0, R219, PT ;  /* 0x000000db0000720c */ /* 0x000fe20003f46270 */
[----:B------:R-:W-:Y:S01]  /*2f50*/  IMAD.MOV.U32 R223, RZ, RZ, R218 ;  /* 0x000000ffffdf7224 */ /* 0x000fe200078e00da */
[----:B------:R-:W-:Y:S01]  /*2f60*/  LOP3.LUT R2, R2, 0xfffffff0, RZ, 0xc0, !PT ;  /* 0xfffffff002027812 */ /* 0x000fe200078ec0ff */
[----:B------:R1:W1:Y:S01]  /*2f70*/  LDSM.16.M88.4 R148, [R178+0xa800] ;  /* 0x00a80000b294783b */ /* 0x0002620000000200 */
[----:B------:R-:W-:-:S02]  /*2f80*/  UIMAD UR22, UR18, 0x18, URZ ;  /* 0x00000018121678a4 */ /* 0x000fc4000f8e023f */
[----:B------:R-:W-:Y:S01]  /*2f90*/  USHF.L.U32 UR21, UR18, 0x5, URZ ;  /* 0x0000000512157899 */ /* 0x000fe2000800063f */
[----:B------:R1:W1:Y:S01]  /*2fa0*/  LDSM.16.M88.4 R152, [R177+0xa000] ;  /* 0x00a00000b198783b */ /* 0x0002620000000200 */
[----:B------:R-:W-:Y:S02]  /*2fb0*/  UIMAD UR20, UR18, 0x28, URZ ;  /* 0x00000028121478a4 */ /* 0x000fe4000f8e023f */
[----:B------:R-:W-:Y:S01]  /*2fc0*/  UIMAD UR19, UR18, 0x30, URZ ;  /* 0x00000030121378a4 */ /* 0x000fe2000f8e023f */
[----:B------:R1:W3:Y:S01]  /*2fd0*/  LDSM.16.M88.4 R156, [R177+0xa800] ;  /* 0x00a80000b19c783b */ /* 0x0002e20000000200 */
[----:B------:R-:W-:Y:S01]  /*2fe0*/  UIADD3 UR15, -UR15, URZ, URZ ;  /* 0x0000003f0f0f7290 */ /* 0x000fe2000fffe13f */
[----:B------:R-:W-:Y:S01]  /*2ff0*/  ULDC UR13, c[0x0][0x2ec] ;  /* 0x0000bb00000d7ab9 */ /* 0x000fe20000000800 */
[----:B------:R-:W1:Y:S01]  /*3000*/  @P2 S2R R0, SR_TID.X ;  /* 0x0000000000002919 */ /* 0x000e620000002100 */
[----:B------:R1:W3:Y:S04]  /*3010*/  LDSM.16.M88.4 R160, [R176+0xa000] ;  /* 0x00a00000b0a0783b */ /* 0x0002e80000000200 */
[----:B------:R1:W3:Y:S04]  /*3020*/  LDSM.16.M88.4 R164, [R176+0xa800] ;  /* 0x00a80000b0a4783b */ /* 0x0002e80000000200 */
[----:B------:R1:W3:Y:S04]  /*3030*/  LDSM.16.M88.4 R168, [R3+0xa000] ;  /* 0x00a0000003a8783b */ /* 0x0002e80000000200 */
[----:B------:R3:W3:Y:S01]  /*3040*/  LDSM.16.M88.4 R172, [R3+0xa800] ;  /* 0x00a8000003ac783b */ /* 0x0006e20000000200 */
[----:B------:R-:W-:-:S05]  /*3050*/  IMAD.IADD R13, R13, 0x1, -R2 ;  /* 0x000000010d0d7824 */ /* 0x000fca00078e0a02 */
[----:B------:R-:W-:-:S04]  /*3060*/  SHF.R.S32.HI R2, RZ, 0x1f, R13 ;  /* 0x0000001fff027819 */ /* 0x000fc8000001140d */
[----:B------:R-:W-:Y:S01]  /*3070*/  LEA.HI R2, R2, R13, RZ, 0x3 ;  /* 0x0000000d02027211 */ /* 0x000fe200078f18ff */
[----:B------:R-:W-:-:S03]  /*3080*/  UIADD3 UR17, UR23, 0x20, URZ ;  /* 0x0000002017117890 */ /* 0x000fc6000fffe03f */
[----:B------:R-:W-:Y:S01]  /*3090*/  LOP3.LUT R2, R2, 0xfffffff8, RZ, 0xc0, !PT ;  /* 0xfffffff802027812 */ /* 0x000fe200078ec0ff */
[----:B--2---:R-:W-:Y:S01]  /*30a0*/  IMAD R6, R190, UR14, R189 ;  /* 0x0000000ebe067c24 */ /* 0x004fe2000f8e02bd */
[----:B------:R-:W-:Y:S01]  /*30b0*/  UIADD3 UR16, UR24, UR17, URZ ;  /* 0x0000001118107290 */ /* 0x000fe2000fffe03f */
[----:B-1----:R-:W-:Y:S01]  /*30c0*/  @P2 IMAD.SHL.U32 R0, R0, 0x2, RZ ;  /* 0x0000000200002824 */ /* 0x002fe200078e00ff */
[----:B------:R-:W-:Y:S01]  /*30d0*/  SHF.R.S32.HI R7, RZ, 0x1f, R230 ;  /* 0x0000001fff077819 */ /* 0x000fe200000114e6 */
[----:B------:R-:W-:Y:S01]  /*30e0*/  IMAD.IADD R2, R13, 0x1, -R2 ;  /* 0x000000010d027824 */ /* 0x000fe200078e0a02 */
[----:B------:R-:W-:Y:S01]  /*30f0*/  UIADD3 UR11, UR24, UR16, URZ ;  /* 0x00000010180b7290 */ /* 0x000fe2000fffe03f */
[----:B------:R-:W-:Y:S01]  /*3100*/  IMAD.SHL.U32 R11, R6, 0x20, RZ ;  /* 0x00000020060b7824 */ /* 0x000fe200078e00ff */
[----:B------:R-:W-:Y:S01]  /*3110*/  SEL R182, R182, R185, !P1 ;  /* 0x000000b9b6b67207 */ /* 0x000fe20004800000 */
[----:B------:R-:W-:Y:S01]  /*3120*/  UIMAD UR18, UR18, 0x38, URZ ;  /* 0x00000038121278a4 */ /* 0x000fe2000f8e023f */
[C---:B------:R-:W-:Y:S01]  /*3130*/  LOP3.LUT P0, RZ, R2.reuse, 0x2, RZ, 0xc0, !PT ;  /* 0x0000000202ff7812 */ /* 0x040fe2000780c0ff */
[----:B------:R-:W-:Y:S01]  /*3140*/  UIADD3 UR10, UR24, UR11, URZ ;  /* 0x0000000b180a7290 */ /* 0x000fe2000fffe03f */
[----:B------:R-:W-:Y:S01]  /*3150*/  LOP3.LUT P3, RZ, R2, 0x4, RZ, 0xc0, !PT ;  /* 0x0000000402ff7812 */ /* 0x000fe2000786c0ff */
[----:B------:R-:W-:Y:S01]  /*3160*/  ULDC.U8 UR14, c[0x0][0x388] ;  /* 0x0000e200000e7ab9 */ /* 0x000fe20000000000 */
[----:B------:R-:W-:Y:S01]  /*3170*/  SEL R179, R179, 0xffffffe0, !P0 ;  /* 0xffffffe0b3b37807 */ /* 0x000fe20004000000 */
[----:B------:R-:W-:Y:S01]  /*3180*/  UIADD3 UR9, UR24, UR10, URZ ;  /* 0x0000000a18097290 */ /* 0x000fe2000fffe03f */
[----:B------:R-:W-:Y:S01]  /*3190*/  @P2 LOP3.LUT R213, R213, 0x6, R0, 0xf8, !PT ;  /* 0x00000006d5d52812 */ /* 0x000fe200078ef800 */
[----:B------:R-:W-:Y:S01]  /*31a0*/  IMAD.SHL.U32 R0, R185, 0x2, RZ ;  /* 0x00000002b9007824 */ /* 0x000fe200078e00ff */
[----:B------:R-:W-:Y:S01]  /*31b0*/  LEA R182, R182, UR6, 0x1 ;  /* 0x00000006b6b67c11 */ /* 0x000fe2000f8e08ff */
[----:B------:R-:W-:Y:S01]  /*31c0*/  IMAD.IADD R2, R186, 0x1, R179 ;  /* 0x00000001ba027824 */ /* 0x000fe200078e02b3 */
[----:B------:R-:W-:Y:S01]  /*31d0*/  SEL R187, R187, 0xffffffc0, !P3 ;  /* 0xffffffc0bbbb7807 */ /* 0x000fe20005800000 */
[----:B------:R-:W-:Y:S01]  /*31e0*/  UIADD3 UR8, UR24, UR9, URZ ;  /* 0x0000000918087290 */ /* 0x000fe2000fffe03f */
[----:B---3--:R-:W-:Y:S01]  /*31f0*/  R2UR UR28, R5 ;  /* 0x00000000051c72ca */ /* 0x008fe200000e0000 */
[----:B------:R-:W-:Y:S01]  /*3200*/  VIADD R5, R192, 0x1000 ;  /* 0x00001000c0057836 */ /* 0x000fe20000000000 */
[----:B------:R-:W-:-:S02]  /*3210*/  R2UR UR29, R4 ;  /* 0x00000000041d72ca */ /* 0x000fc400000e0000 */
[----:B----4-:R-:W-:Y:S02]  /*3220*/  IADD3 R230, P5, P4, R11, R8, R230 ;  /* 0x000000080be67210 */ /* 0x010fe40007cbe0e6 */
[----:B------:R-:W-:Y:S02]  /*3230*/  SHF.R.S32.HI R8, RZ, 0x1f, R11 ;  /* 0x0000001fff087819 */ /* 0x000fe4000001140b */
[----:B------:R-:W-:Y:S01]  /*3240*/  SEL R180, R5, R192, !P1 ;  /* 0x000000c005b47207 */ /* 0x000fe20004800000 */
[----:B------:R-:W-:Y:S01]  /*3250*/  IMAD.WIDE.U32 R230, R230, -0x2daee0ad, RZ ;  /* 0xd2511f53e6e67825 */ /* 0x000fe200078e00ff */
[----:B------:R-:W-:Y:S02]  /*3260*/  IADD3.X R212, R8, R9, R7, P5, P4 ;  /* 0x0000000908d47210 */ /* 0x000fe40002fe8407 */
[----:B------:R-:W-:-:S07]  /*3270*/  LEA R180, R180, UR6, 0x1 ;  /* 0x00000006b4b47c11 */ /* 0x000fce000f8e08ff */
.L_x_940:
[----:B------:R-:W-:Y:S01]  /*3280*/  LOP3.LUT R235, R212, UR29, RZ, 0x3c, !PT ;  /* 0x0000001dd4eb7c12 */ /* 0x000fe2000f8e3cff */
[----:B------:R-:W0:Y:S01]  /*3290*/  LDGDEPBAR ;  /* 0x00000000000079af */ /* 0x000e220000000000 */
[----:B-----5:R-:W-:Y:S01]  /*32a0*/  FSETP.NEU.FTZ.AND P4, PT, R216, -INF , PT ;  /* 0xff800000d800780b */ /* 0x020fe20003f9d000 */
[----:B------:R-:W-:Y:S01]  /*32b0*/  IMAD.IADD R188, R182, 0x1, R179 ;  /* 0x00000001b6bc7824 */ /* 0x000fe200078e02b3 */
[----:B------:R-:W-:Y:S01]  /*32c0*/  UIADD3 UR25, UR29, -0x61c88647, URZ ;  /* 0x9e3779b91d197890 */ /* 0x000fe2000fffe03f */
[C---:B------:R-:W-:Y:S01]  /*32d0*/  @P2 IMAD R244, R198.reuse, 0x80, R213 ;  /* 0x00000080c6f42824 */ /* 0x040fe200078e02d5 */
[----:B------:R-:W-:Y:S01]  /*32e0*/  UIADD3 UR27, UR28, -0x4498517b, URZ ;  /* 0xbb67ae851c1b7890 */ /* 0x000fe2000fffe03f */
[----:B------:R-:W-:Y:S01]  /*32f0*/  IMAD R237, R198, 0x4, R195 ;  /* 0x00000004c6ed7824 */ /* 0x000fe200078e02c3 */
[----:B------:R-:W-:Y:S01]  /*3300*/  UIADD3 UR26, UR29, 0x3c6ef372, URZ ;  /* 0x3c6ef3721d1a7890 */ /* 0x000fe2000fffe03f */
[----:B------:R-:W-:Y:S02]  /*3310*/  @P2 VIADD R238, R244, 0x9 ;  /* 0x00000009f4ee2836 */ /* 0x000fe40000000000 */
[----:B------:R-:W-:Y:S01]  /*3320*/  IMAD R240, R220, 0x4, R193 ;  /* 0x00000004dcf07824 */ /* 0x000fe200078e02c1 */
[----:B------:R-:W-:Y:S01]  /*3330*/  LOP3.LUT R242, R231, UR28, R237, 0x96, !PT ;  /* 0x0000001ce7f27c12 */ /* 0x000fe2000f8e96ed */
[----:B------:R-:W-:Y:S01]  /*3340*/  @P2 VIADD R252, R244, 0x18 ;  /* 0x00000018f4fc2836 */ /* 0x000fe20000000000 */
[-C--:B------:R-:W-:Y:S01]  /*3350*/  @P2 ISETP.GE.AND P1, PT, R238, R219.reuse, PT ;  /* 0x000000dbee00220c */ /* 0x080fe20003f26270 */
[----:B------:R-:W-:Y:S02]  /*3360*/  VIADD R238, R240, 0x2 ;  /* 0x00000002f0ee7836 */ /* 0x000fe40000000000 */
[----:B------:R-:W-:Y:S02]  /*3370*/  @P2 VIADD R234, R244, 0x1 ;  /* 0x00000001f4ea2836 */ /* 0x000fe40000000000 */
[----:B------:R-:W-:Y:S03]  /*3380*/  IMAD.WIDE.U32 R240, R240, -0x326172a9, RZ ;  /* 0xcd9e8d57f0f07825 */ /* 0x000fe600078e00ff */
[----:B------:R-:W-:Y:S01]  /*3390*/  @P2 ISETP.GE.AND P5, PT, R234, R219, PT ;  /* 0x000000dbea00220c */ /* 0x000fe20003fa6270 */
[----:B------:R-:W-:Y:S01]  /*33a0*/  IMAD.WIDE.U32 R238, R238, -0x326172a9, RZ ;  /* 0xcd9e8d57eeee7825 */ /* 0x000fe200078e00ff */
[-C--:B------:R-:W-:Y:S01]  /*33b0*/  LOP3.LUT R234, R241, R235.reuse, RZ, 0x3c, !PT ;  /* 0x000000ebf1ea7212 */ /* 0x080fe200078e3cff */
[----:B------:R-:W-:Y:S04]  /*33c0*/  DEPBAR.LE SB0, 0x0 ;  /* 0x000080000000791a */ /* 0x000fe80000000000 */
[----:B------:R-:W-:Y:S01]  /*33d0*/  LOP3.LUT R235, R239, R235, RZ, 0x3c, !PT ;  /* 0x000000ebefeb7212 */ /* 0x000fe200078e3cff */
[----:B------:R-:W-:Y:S01]  /*33e0*/  BAR.SYNC.DEFER_BLOCKING 0x0 ;  /* 0x0000000000007b1d */ /* 0x000fe20000010000 */
[----:B------:R-:W-:Y:S04]  /*33f0*/  IMAD.WIDE.U32 R242, R242, -0x326172a9, RZ ;  /* 0xcd9e8d57f2f27825 */ /* 0x000fe800078e00ff */
[----:B------:R-:W-:Y:S01]  /*3400*/  @P2 VIADD R236, R244, 0x8 ;  /* 0x00000008f4ec2836 */ /* 0x000fe20000000000 */
[----:B------:R-:W-:Y:S01]  /*3410*/  LOP3.LUT R238, R243, UR25, R238, 0x96, !PT ;  /* 0x00000019f3ee7c12 */ /* 0x000fe2000f8e96ee */
[----:B------:R-:W-:Y:S01]  /*3420*/  IMAD.WIDE.U32 R246, R235, -0x2daee0ad, RZ ;  /* 0xd2511f53ebf67825 */ /* 0x000fe200078e00ff */
[----:B------:R-:W-:Y:S01]  /*3430*/  LOP3.LUT R240, R243, UR25, R240, 0x96, !PT ;  /* 0x00000019f3f07c12 */ /* 0x000fe2000f8e96f0 */
[----:B------:R-:W-:Y:S01]  /*3440*/  UIADD3 UR25, UR28, 0x76cf5d0a, URZ ;  /* 0x76cf5d0a1c197890 */ /* 0x000fe2000fffe03f */
[----:B------:R-:W-:Y:S01]  /*3450*/  @P2 ISETP.GE.AND P6, PT, R236, R219, PT ;  /* 0x000000dbec00220c */ /* 0x000fe20003fc6270 */
[----:B------:R-:W-:Y:S01]  /*3460*/  IMAD.WIDE.U32 R248, R234, -0x2daee0ad, RZ ;  /* 0xd2511f53eaf87825 */ /* 0x000fe200078e00ff */
[----:B------:R-:W-:Y:S01]  /*3470*/  LOP3.LUT R236, R230, UR27, RZ, 0x3c, !PT ;  /* 0x0000001be6ec7c12 */ /* 0x000fe2000f8e3cff */
[----:B------:R-:W-:Y:S01]  /*3480*/  UIADD3 UR27, UR28, -0x126145ec, URZ ;  /* 0xed9eba141c1b7890 */ /* 0x000fe2000fffe03f */
[----:B------:R-:W-:Y:S01]  /*3490*/  LOP3.LUT R235, R242, UR26, RZ, 0x3c, !PT ;  /* 0x0000001af2eb7c12 */ /* 0x000fe2000f8e3cff */
[----:B------:R-:W-:Y:S01]  /*34a0*/  IMAD.WIDE.U32 R238, R238, -0x2daee0ad, RZ ;  /* 0xd2511f53eeee7825 */ /* 0x000fe200078e00ff */
[C---:B------:R-:W-:Y:S01]  /*34b0*/  LOP3.LUT R242, R236.reuse, R249, RZ, 0x3c, !PT ;  /* 0x000000f9ecf27212 */ /* 0x040fe200078e3cff */
[----:B------:R-:W-:Y:S01]  /*34c0*/  UIADD3 UR26, UR28, -0x56f99767, URZ ;  /* 0xa90668991c1a7890 */ /* 0x000fe2000fffe03f */
[----:B------:R-:W-:Y:S01]  /*34d0*/  LOP3.LUT R234, R236, R247, RZ, 0x3c, !PT ;  /* 0x000000f7ecea7212 */ /* 0x000fe200078e3cff */
[----:B------:R-:W-:Y:S01]  /*34e0*/  IMAD.WIDE.U32 R240, R240, -0x2daee0ad, RZ ;  /* 0xd2511f53f0f07825 */ /* 0x000fe200078e00ff */
[----:B------:R-:W-:Y:S03]  /*34f0*/  LOP3.LUT R236, R239, UR25, R246, 0x96, !PT ;  /* 0x00000019efec7c12 */ /* 0x000fe6000f8e96f6 */
[----:B------:R-:W-:Y:S01]  /*3500*/  @P2 VIADD R246, R244, 0x10 ;  /* 0x00000010f4f62836 */ /* 0x000fe20000000000 */
[----:B------:R-:W-:Y:S01]  /*3510*/  LOP3.LUT R237, R241, UR25, R248, 0x96, !PT ;  /* 0x00000019f1ed7c12 */ /* 0x000fe2000f8e96f8 */
[----:B------:R-:W-:Y:S01]  /*3520*/  LDSM.16.M88.4 R100, [R182] ;  /* 0x00000000b664783b */ /* 0x000fe20000000200 */
[----:B------:R-:W-:Y:S01]  /*3530*/  IMAD.WIDE.U32 R248, R242, -0x326172a9, RZ ;  /* 0xcd9e8d57f2f87825 */ /* 0x000fe200078e00ff */
[----:B------:R-:W-:Y:S03]  /*3540*/  UIADD3 UR25, UR29, -0x255992d5, URZ ;  /* 0xdaa66d2b1d197890 */ /* 0x000fe6000fffe03f */
[----:B------:R-:W-:Y:S01]  /*3550*/  IMAD.WIDE.U32 R242, R237, -0x326172a9, RZ ;  /* 0xcd9e8d57edf27825 */ /* 0x000fe200078e00ff */
[----:B------:R-:W-:Y:S02]  /*3560*/  LOP3.LUT R239, R235, R249, RZ, 0x3c, !PT ;  /* 0x000000f9ebef7212 */ /* 0x000fe400078e3cff */
[----:B------:R-:W1:Y:S01]  /*3570*/  LDSM.16.M88.4 R104, [R178+0x6000] ;  /* 0x00600000b268783b */ /* 0x000e620000000200 */
[----:B------:R-:W-:Y:S07]  /*3580*/  IMAD.WIDE.U32 R236, R236, -0x326172a9, RZ ;  /* 0xcd9e8d57ecec7825 */ /* 0x000fee00078e00ff */
        /* <DEDUP_REMOVED lines=31> */
[-C--:B------:R-:W-:Y:S05]  /*3780*/  HMMA.16816.F32 R4, R132, R136.reuse, R4 ;  /* 0x000000888404723c */ /* 0x080fea0000001804 */
[C---:B------:R-:W-:Y:S01]  /*3790*/  LEA R130, P0, R191.reuse, R210, 0x2 ;  /* 0x000000d2bf827211 */ /* 0x040fe200078010ff */
[C---:B---3--:R-:W-:Y:S05]  /*37a0*/  HMMA.16816.F32 R8, R140.reuse, R136, R8 ;  /* 0x000000888c08723c */ /* 0x048fea0000001808 */
[----:B------:R-:W-:Y:S01]  /*37b0*/  LEA.HI.X.SX32 R131, R191, R211, 0x2, P0 ;  /* 0x000000d3bf837211 */ /* 0x000fe200000f16ff */
[-C--:B------:R-:W-:Y:S03]  /*37c0*/  HMMA.16816.F32 R12, R140, R138.reuse, R12 ;  /* 0x0000008a8c0c723c */ /* 0x080fe6000000180c */
[----:B------:R-:W-:Y:S02]  /*37d0*/  @P2 ISETP.GE.AND P0, PT, R246, R219, PT ;  /* 0x000000dbf600220c */ /* 0x000fe40003f06270 */
[----:B------:R-:W-:Y:S01]  /*37e0*/  IMAD.WIDE.U32 R246, R234, -0x326172a9, RZ ;  /* 0xcd9e8d57eaf67825 */ /* 0x000fe200078e00ff */
[----:B------:R-:W-:Y:S01]  /*37f0*/  LOP3.LUT R234, R243, UR25, R248, 0x96, !PT ;  /* 0x00000019f3ea7c12 */ /* 0x000fe2000f8e96f8 */
[C---:B------:R-:W-:Y:S04]  /*3800*/  HMMA.16816.F32 R16, R132.reuse, R138, R16 ;  /* 0x0000008a8410723c */ /* 0x040fe80000001810 */
[----:B------:R-:W-:Y:S02]  /*3810*/  LOP3.LUT R241, R235, R247, RZ, 0x3c, !PT ;  /* 0x000000f7ebf17212 */ /* 0x000fe400078e3cff */
[----:B------:R-:W-:Y:S01]  /*3820*/  LOP3.LUT R235, R237, UR25, R246, 0x96, !PT ;  /* 0x00000019edeb7c12 */ /* 0x000fe2000f8e96f6 */
[-C--:B------:R-:W-:Y:S01]  /*3830*/  HMMA.16816.F32 R20, R132, R100.reuse, R20 ;  /* 0x000000648414723c */ /* 0x080fe20000001814 */
[----:B------:R-:W-:Y:S03]  /*3840*/  UIADD3 UR25, UR28, 0x32370b8f, URZ ;  /* 0x32370b8f1c197890 */ /* 0x000fe6000fffe03f */
[----:B------:R-:W-:Y:S02]  /*3850*/  FMUL.FTZ R237, R216, 1.4426950216293334961 ;  /* 0x3fb8aa3bd8ed7820 */ /* 0x000fe40000410000 */
[C---:B------:R-:W-:Y:S05]  /*3860*/  HMMA.16816.F32 R24, R140.reuse, R100, R24 ;  /* 0x000000648c18723c */ /* 0x040fea0000001818 */
[----:B------:R-:W-:Y:S01]  /*3870*/  FSEL R129, R237, RZ, P4 ;  /* 0x000000ffed817208 */ /* 0x000fe20002000000 */
[-C--:B------:R-:W-:Y:S03]  /*3880*/  HMMA.16816.F32 R28, R140, R102.reuse, R28 ;  /* 0x000000668c1c723c */ /* 0x080fe6000000181c */
[----:B------:R-:W-:Y:S02]  /*3890*/  FSETP.NEU.FTZ.AND P4, PT, R217, -INF , PT ;  /* 0xff800000d900780b */ /* 0x000fe40003f9d000 */
[----:B------:R-:W-:Y:S01]  /*38a0*/  FMUL.FTZ R237, R215, 1.4426950216293334961 ;  /* 0x3fb8aa3bd7ed7820 */ /* 0x000fe20000410000 */
[----:B------:R-:W-:Y:S01]  /*38b0*/  HMMA.16816.F32 R32, R132, R102, R32 ;  /* 0x000000668420723c */ /* 0x000fe20000001820 */
[----:B------:R-:W2:Y:S04]  /*38c0*/  LDSM.16.M88.4 R100, [R3+0x6800] ;  /* 0x006800000364783b */ /* 0x000ea80000000200 */
[----:B------:R-:W-:Y:S01]  /*38d0*/  IMAD.WIDE.U32 R142, R241, -0x2daee0ad, RZ ;  /* 0xd2511f53f18e7825 */ /* 0x000fe200078e00ff */
[-C--:B-1----:R-:W-:Y:S05]  /*38e0*/  HMMA.16816.F32 R4, R104, R108.reuse, R4 ;  /* 0x0000006c6804723c */ /* 0x082fea0000001804 */
[----:B------:R-:W-:Y:S01]  /*38f0*/  LOP3.LUT R246, R143, UR25, R238, 0x96, !PT ;  /* 0x000000198ff67c12 */ /* 0x000fe2000f8e96ee */
[----:B------:R-:W-:Y:S05]  /*3900*/  IMAD.WIDE.U32 R134, R239, -0x2daee0ad, RZ ;  /* 0xd2511f53ef867825 */ /* 0x000fea00078e00ff */
[----:B------:R-:W-:Y:S01]  /*3910*/  FMUL.FTZ R239, R217, 1.4426950216293334961 ;  /* 0x3fb8aa3bd9ef7820 */ /* 0x000fe20000410000 */
[C---:B----4-:R-:W-:Y:S04]  /*3920*/  HMMA.16816.F32 R8, R112.reuse, R108, R8 ;  /* 0x0000006c7008723c */ /* 0x050fe80000001808 */
[----:B------:R-:W-:Y:S01]  /*3930*/  FSEL R121, R239, RZ, P4 ;  /* 0x000000ffef797208 */ /* 0x000fe20002000000 */
[----:B------:R-:W-:Y:S01]  /*3940*/  IMAD.WIDE.U32 R246, R246, -0x326172a9, RZ ;  /* 0xcd9e8d57f6f67825 */ /* 0x000fe200078e00ff */
[----:B------:R-:W-:Y:S01]  /*3950*/  LOP3.LUT R250, R135, UR25, R240, 0x96, !PT ;  /* 0x0000001987fa7c12 */ /* 0x000fe2000f8e96f0 */
[-C--:B------:R-:W-:Y:S01]  /*3960*/  HMMA.16816.F32 R12, R112, R110.reuse, R12 ;  /* 0x0000006e700c723c */ /* 0x080fe2000000180c */
[----:B------:R-:W-:Y:S02]  /*3970*/  UIADD3 UR25, UR29, 0x78dde6e4, URZ ;  /* 0x78dde6e41d197890 */ /* 0x000fe4000fffe03f */
[C---:B------:R-:W-:Y:S01]  /*3980*/  FSETP.NEU.FTZ.AND P4, PT, R214.reuse, -INF , PT ;  /* 0xff800000d600780b */ /* 0x040fe20003f9d000 */
[----:B------:R-:W-:Y:S01]  /*3990*/  FMUL.FTZ R238, R214, 1.4426950216293334961 ;  /* 0x3fb8aa3bd6ee7820 */ /* 0x000fe20000410000 */
        /* <DEDUP_REMOVED lines=9> */
[-C--:B--2---:R-:W-:Y:S03]  /*3a30*/  HMMA.16816.F32 R20, R104, R100.reuse, R20 ;  /* 0x000000646814723c */ /* 0x084fe60000001814 */
[----:B------:R-:W-:Y:S01]  /*3a40*/  @P2 FSEL R9, R9, -INF , !P5 ;  /* 0xff80000009092808 */ /* 0x000fe20006800000 */
[----:B------:R-:W-:Y:S01]  /*3a50*/  IMAD.WIDE.U32 R248, R248, -0x2daee0ad, RZ ;  /* 0xd2511f53f8f87825 */ /* 0x000fe200078e00ff */
[----:B------:R-:W-:Y:S01]  /*3a60*/  FSEL R187, R237, RZ, P4 ;  /* 0x000000ffedbb7208 */ /* 0x000fe20002000000 */
[C---:B------:R-:W-:Y:S04]  /*3a70*/  HMMA.16816.F32 R24, R112.reuse, R100, R24 ;  /* 0x000000647018723c */ /* 0x040fe80000001818 */
[-C--:B------:R-:W-:Y:S01]  /*3a80*/  @P2 ISETP.GE.AND P4, PT, R244, R219.reuse, PT ;  /* 0x000000dbf400220c */ /* 0x080fe20003f86270 */
[--C-:B------:R-:W-:Y:S01]  /*3a90*/  FFMA.FTZ R235, R5, UR13, -R129.reuse ;  /* 0x0000000d05eb7c23 */ /* 0x100fe20008010881 */
[----:B------:R-:W-:Y:S01]  /*3aa0*/  LOP3.LUT R234, R239, UR27, R134, 0x96, !PT ;  /* 0x0000001befea7c12 */ /* 0x000fe2000f8e9686 */
[-C--:B------:R-:W-:Y:S04]  /*3ab0*/  HMMA.16816.F32 R28, R112, R102.reuse, R28 ;  /* 0x00000066701c723c */ /* 0x080fe8000000181c */
[----:B------:R-:W-:Y:S01]  /*3ac0*/  @P2 FSEL R4, R4, -INF , !P4 ;  /* 0xff80000004042808 */ /* 0x000fe20006000000 */
[----:B------:R-:W-:Y:S01]  /*3ad0*/  IMAD.WIDE.U32 R132, R234, -0x326172a9, RZ ;  /* 0xcd9e8d57ea847825 */ /* 0x000fe200078e00ff */
[----:B------:R-:W-:Y:S01]  /*3ae0*/  LOP3.LUT R237, R249, UR26, R238, 0x96, !PT ;  /* 0x0000001af9ed7c12 */ /* 0x000fe2000f8e96ee */
[----:B------:R-:W-:Y:S01]  /*3af0*/  HMMA.16816.F32 R32, R104, R102, R32 ;  /* 0x000000666820723c */ /* 0x000fe20000001820 */
[----:B------:R-:W-:Y:S03]  /*3b00*/  MUFU.EX2 R235, R235 ;  /* 0x000000eb00eb7308 */ /* 0x000fe60000000800 */
[----:B------:R-:W-:Y:S01]  /*3b10*/  @P2 FSEL R6, R6, -INF , !P4 ;  /* 0xff80000006062808 */ /* 0x000fe20006000000 */
[----:B------:R-:W-:Y:S01]  /*3b20*/  FFMA.FTZ R242, R4, UR13, -R129 ;  /* 0x0000000d04f27c23 */ /* 0x000fe20008010881 */
[----:B------:R-:W-:Y:S01]  /*3b30*/  LOP3.LUT R236, R247, UR25, R236, 0x96, !PT ;  /* 0x00000019f7ec7c12 */ /* 0x000fe2000f8e96ec */
[----:B------:R-:W-:Y:S01]  /*3b40*/  UIADD3 UR25, UR29, -0x4ab325aa, URZ ;  /* 0xb54cda561d197890 */ /* 0x000fe2000fffe03f */
[----:B------:R-:W-:Y:S03]  /*3b50*/  @P2 FSEL R8, R8, -INF , !P4 ;  /* 0xff80000008082808 */ /* 0x000fe60006000000 */
[----:B------:R1:W2:Y:S01]  /*3b60*/  MUFU.EX2 R234, R242 ;  /* 0x000000f200ea7308 */ /* 0x0002a20000000800 */
[----:B------:R-:W-:Y:S01]  /*3b70*/  LOP3.LUT R238, R241, UR27, R142, 0x96, !PT ;  /* 0x0000001bf1ee7c12 */ /* 0x000fe2000f8e968e */
[----:B------:R-:W-:Y:S01]  /*3b80*/  IMAD.WIDE.U32 R138, R237, -0x326172a9, RZ ;  /* 0xcd9e8d57ed8a7825 */ /* 0x000fe200078e00ff */
[----:B------:R-:W-:Y:S02]  /*3b90*/  @P2 FSEL R11, R11, -INF , !P5 ;  /* 0xff8000000b0b2808 */ /* 0x000fe40006800000 */
[----:B------:R-:W-:Y:S01]  /*3ba0*/  @P2 FSEL R10, R10, -INF , !P4 ;  /* 0xff8000000a0a2808 */ /* 0x000fe20006000000 */
[----:B------:R-:W-:Y:S01]  /*3bb0*/  IMAD.U32 R105, RZ, RZ, UR6 ;  /* 0x00000006ff697e24 */ /* 0x000fe2000f8e00ff */
[----:B------:R-:W-:Y:S01]  /*3bc0*/  @P2 FSEL R13, R13, -INF , !P1 ;  /* 0xff8000000d0d2808 */ /* 0x000fe20004800000 */
[----:B------:R-:W-:Y:S01]  /*3bd0*/  IMAD.WIDE.U32 R136, R238, -0x326172a9, RZ ;  /* 0xcd9e8d57ee887825 */ /* 0x000fe200078e00ff */
[----:B------:R-:W-:Y:S02]  /*3be0*/  LOP3.LUT R239, R139, UR25, R132, 0x96, !PT ;  /* 0x000000198bef7c12 */ /* 0x000fe4000f8e9684 */
[----:B------:R-:W-:Y:S01]  /*3bf0*/  @P2 FSEL R15, R15, -INF , !P1 ;  /* 0xff8000000f0f2808 */ /* 0x000fe20004800000 */
[----:B------:R-:W-:Y:S01]  /*3c00*/  FFMA.FTZ R247, R10, UR13, -R187 ;  /* 0x0000000d0af77c23 */ /* 0x000fe200080108bb */
[----:B------:R-:W-:Y:S01]  /*3c10*/  @P2 FSEL R12, R12, -INF , !P6 ;  /* 0xff8000000c0c2808 */ /* 0x000fe20007000000 */
[----:B------:R-:W-:Y:S01]  /*3c20*/  FFMA.FTZ R238, R8, UR13, -R123 ;  /* 0x0000000d08ee7c23 */ /* 0x000fe2000801087b */
[C---:B------:R-:W-:Y:S01]  /*3c30*/  LOP3.LUT R237, R239.reuse, 0xff, RZ, 0xc0, !PT ;  /* 0x000000ffefed7812 */ /* 0x040fe200078ec0ff */
[----:B------:R-:W-:Y:S01]  /*3c40*/  IMAD.WIDE.U32 R142, R236, -0x2daee0ad, RZ ;  /* 0xd2511f53ec8e7825 */ /* 0x000fe200078e00ff */
[----:B------:R-:W-:Y:S02]  /*3c50*/  LOP3.LUT R241, R239, 0xffff, RZ, 0xc0, !PT ;  /* 0x0000ffffeff17812 */ /* 0x000fe400078ec0ff */
[----:B------:R-:W-:Y:S01]  /*3c60*/  ISETP.LE.U32.AND P4, PT, R237, UR14, PT ;  /* 0x0000000eed007c0c */ /* 0x000fe2000bf83070 */
[----:B------:R-:W-:Y:S01]  /*3c70*/  FFMA.FTZ R251, R15, UR13, -R187 ;  /* 0x0000000d0ffb7c23 */ /* 0x000fe200080108bb */
[----:B------:R-:W-:Y:S01]  /*3c80*/  LOP3.LUT R240, R143, UR26, R240, 0x96, !PT ;  /* 0x0000001a8ff07c12 */ /* 0x000fe2000f8e96f0 */
[----:B-1----:R-:W-:Y:S01]  /*3c90*/  FFMA.FTZ R242, R7, UR13, -R121 ;  /* 0x0000000d07f27c23 */ /* 0x002fe20008010879 */
[----:B------:R-:W-:Y:S01]  /*3ca0*/  SHF.R.U32.HI R237, RZ, 0x18, R239 ;  /* 0x00000018ffed7819 */ /* 0x000fe200000116ef */
[----:B------:R-:W-:Y:S01]  /*3cb0*/  FFMA.FTZ R236, R6, UR13, -R121 ;  /* 0x0000000d06ec7c23 */ /* 0x000fe20008010879 */
[----:B------:R-:W-:Y:S01]  /*3cc0*/  SHF.R.U32.HI R241, RZ, 0x8, R241 ;  /* 0x00000008fff17819 */ /* 0x000fe200000116f1 */
[----:B------:R-:W-:Y:S01]  /*3cd0*/  IMAD.WIDE.U32 R134, R240, -0x326172a9, RZ ;  /* 0xcd9e8d57f0867825 */ /* 0x000fe200078e00ff */
[----:B------:R-:W-:Y:S01]  /*3ce0*/  ISETP.LE.U32.AND P5, PT, R237, UR14, PT ;  /* 0x0000000eed007c0c */ /* 0x000fe2000bfa3070 */
[----:B------:R-:W-:Y:S01]  /*3cf0*/  MUFU.EX2 R238, R238 ;  /* 0x000000ee00ee7308 */ /* 0x000fe20000000800 */
[----:B------:R-:W-:Y:S01]  /*3d00*/  SHF.R.U32.HI R240, RZ, 0x10, R239 ;  /* 0x00000010fff07819 */ /* 0x000fe200000116ef */
[----:B------:R-:W-:Y:S01]  /*3d10*/  FFMA.FTZ R239, R9, UR13, -R123 ;  /* 0x0000000d09ef7c23 */ /* 0x000fe2000801087b */
[----:B------:R-:W-:Y:S01]  /*3d20*/  @P2 FSEL R17, R17, -INF , !P1 ;  /* 0xff80000011112808 */ /* 0x000fe20004800000 */
[----:B--2---:R-:W-:Y:S01]  /*3d30*/  @!P4 FADD.FTZ R234, -R234, -RZ ;  /* 0x800000ffeaeac221 */ /* 0x004fe20000010100 */
[----:B------:R-:W-:Y:S02]  /*3d40*/  LOP3.LUT R240, R240, 0xff, RZ, 0xc0, !PT ;  /* 0x000000fff0f07812 */ /* 0x000fe400078ec0ff */
[----:B------:R-:W-:Y:S03]  /*3d50*/  @P2 FSEL R19, R19, -INF , !P1 ;  /* 0xff80000013132808 */ /* 0x000fe60004800000 */
[----:B------:R1:W2:Y:S01]  /*3d60*/  MUFU.EX2 R237, R242 ;  /* 0x000000f200ed7308 */ /* 0x0002a20000000800 */
[----:B------:R-:W-:Y:S02]  /*3d70*/  LOP3.LUT R241, R241, 0xffff, RZ, 0xc0, !PT ;  /* 0x0000fffff1f17812 */ /* 0x000fe400078ec0ff */
[----:B------:R-:W-:Y:S02]  /*3d80*/  @P2 FSEL R14, R14, -INF , !P6 ;  /* 0xff8000000e0e2808 */ /* 0x000fe40007000000 */
[----:B------:R-:W-:Y:S01]  /*3d90*/  LOP3.LUT R245, R135, UR25, R136, 0x96, !PT ;  /* 0x0000001987f57c12 */ /* 0x000fe2000f8e9688 */
[----:B------:R-:W-:Y:S01]  /*3da0*/  UIADD3 UR25, UR29, 0x1715609d, URZ ;  /* 0x1715609d1d197890 */ /* 0x000fe2000fffe03f */
[----:B------:R-:W-:Y:S03]  /*3db0*/  @P2 FSEL R16, R16, -INF , !P6 ;  /* 0xff80000010102808 */ /* 0x000fe60007000000 */
[----:B------:R-:W3:Y:S01]  /*3dc0*/  MUFU.EX2 R236, R236 ;  /* 0x000000ec00ec7308 */ /* 0x000ee20000000800 */
[----:B------:R-:W-:Y:S02]  /*3dd0*/  ISETP.LE.U32.AND P1, PT, R240, UR14, PT ;  /* 0x0000000ef0007c0c */ /* 0x000fe4000bf23070 */
[----:B------:R-:W-:Y:S02]  /*3de0*/  @P2 FSEL R18, R18, -INF , !P6 ;  /* 0xff80000012122808 */ /* 0x000fe40007000000 */
[----:B------:R-:W-:Y:S02]  /*3df0*/  ISETP.LE.U32.AND P6, PT, R241, UR14, PT ;  /* 0x0000000ef1007c0c */ /* 0x000fe4000bfc3070 */
[C---:B------:R-:W-:Y:S03]  /*3e00*/  LOP3.LUT R241, R245.reuse, 0xffff, RZ, 0xc0, !PT ;  /* 0x0000fffff5f17812 */ /* 0x040fe600078ec0ff */
[----:B------:R4:W4:Y:S01]  /*3e10*/  MUFU.EX2 R240, R247 ;  /* 0x000000f700f07308 */ /* 0x0009220000000800 */
[----:B-1----:R-:W-:Y:S01]  /*3e20*/  LOP3.LUT R242, R245, 0xff, RZ, 0xc0, !PT ;  /* 0x000000fff5f27812 */ /* 0x002fe200078ec0ff */
[----:B--2---:R-:W-:Y:S01]  /*3e30*/  @!P5 FADD.FTZ R237, -R237, -RZ ;  /* 0x800000ffededd221 */ /* 0x004fe20000010100 */
[----:B------:R-:W-:Y:S02]  /*3e40*/  @P2 FSEL R20, R20, -INF , !P0 ;  /* 0xff80000014142808 */ /* 0x000fe40004000000 */
[----:B------:R-:W-:Y:S01]  /*3e50*/  SHF.R.U32.HI R243, RZ, 0x8, R241 ;  /* 0x00000008fff37819 */ /* 0x000fe200000116f1 */
[----:B------:R-:W-:Y:S01]  /*3e60*/  FFMA.FTZ R241, R11, UR13, -R187 ;  /* 0x0000000d0bf17c23 */ /* 0x000fe200080108bb */
[----:B------:R-:W-:Y:S03]  /*3e70*/  @P2 FSEL R22, R22, -INF , !P0 ;  /* 0xff80000016162808 */ /* 0x000fe60004000000 */
[----:B------:R-:W1:Y:S01]  /*3e80*/  MUFU.EX2 R239, R239 ;  /* 0x000000ef00ef7308 */ /* 0x000e620000000800 */
[----:B------:R-:W-:Y:S01]  /*3e90*/  ISETP.LE.U32.AND P4, PT, R242, UR14, PT ;  /* 0x0000000ef2007c0c */ /* 0x000fe2000bf83070 */
[----:B---3--:R-:W-:Y:S01]  /*3ea0*/  @!P1 FADD.FTZ R236, -R236, -RZ ;  /* 0x800000ffecec9221 */ /* 0x008fe20000010100 */
[----:B------:R-:W-:Y:S01]  /*3eb0*/  @P2 FSEL R24, R24, -INF , !P0 ;  /* 0xff80000018182808 */ /* 0x000fe20004000000 */
[----:B------:R-:W-:Y:S01]  /*3ec0*/  @!P6 FADD.FTZ R235, -R235, -RZ ;  /* 0x800000ffebebe221 */ /* 0x000fe20000010100 */
[----:B------:R-:W-:Y:S02]  /*3ed0*/  LOP3.LUT R242, R243, 0xffff, RZ, 0xc0, !PT ;  /* 0x0000fffff3f27812 */ /* 0x000fe400078ec0ff */
[----:B------:R-:W-:Y:S03]  /*3ee0*/  SHF.R.U32.HI R243, RZ, 0x10, R245 ;  /* 0x00000010fff37819 */ /* 0x000fe600000116f5 */
[----:B------:R-:W2:Y:S01]  /*3ef0*/  MUFU.EX2 R241, R241 ;  /* 0x000000f100f17308 */ /* 0x000ea20000000800 */
[----:B------:R-:W-:Y:S01]  /*3f00*/  ISETP.LE.U32.AND P6, PT, R242, UR14, PT ;  /* 0x0000000ef2007c0c */ /* 0x000fe2000bfc3070 */
[----:B------:R-:W-:Y:S01]  /*3f10*/  @P2 VIADD R242, R244, 0x11 ;  /* 0x00000011f4f22836 */ /* 0x000fe20000000000 */
[----:B------:R-:W-:Y:S01]  /*3f20*/  LOP3.LUT R243, R243, 0xff, RZ, 0xc0, !PT ;  /* 0x000000fff3f37812 */ /* 0x000fe200078ec0ff */
[----:B----4-:R-:W-:Y:S01]  /*3f30*/  FFMA.FTZ R247, R12, UR13, -R123 ;  /* 0x0000000d0cf77c23 */ /* 0x010fe2000801087b */
[----:B------:R-:W-:Y:S01]  /*3f40*/  LOP3.LUT R250, R133, UR25, R250, 0x96, !PT ;  /* 0x0000001985fa7c12 */ /* 0x000fe2000f8e96fa */
[----:B------:R-:W-:Y:S01]  /*3f50*/  @!P4 FADD.FTZ R238, -R238, -RZ ;  /* 0x800000ffeeeec221 */ /* 0x000fe20000010100 */
[-C--:B------:R-:W-:Y:S01]  /*3f60*/  @P2 ISETP.GE.AND P4, PT, R252, R219.reuse, PT ;  /* 0x000000dbfc00220c */ /* 0x080fe20003f86270 */
[----:B------:R-:W-:Y:S01]  /*3f70*/  FFMA.FTZ R252, R16, UR13, -R129 ;  /* 0x0000000d10fc7c23 */ /* 0x000fe20008010881 */
[-C--:B------:R-:W-:Y:S01]  /*3f80*/  @P2 ISETP.GE.AND P1, PT, R242, R219.reuse, PT ;  /* 0x000000dbf200220c */ /* 0x080fe20003f26270 */
[----:B------:R-:W-:Y:S01]  /*3f90*/  IMAD.WIDE.U32 R132, R250, -0x2daee0ad, RZ ;  /* 0xd2511f53fa847825 */ /* 0x000fe200078e00ff */
[----:B------:R-:W-:Y:S01]  /*3fa0*/  ISETP.LE.U32.AND P5, PT, R243, UR14, PT ;  /* 0x0000000ef3007c0c */ /* 0x000fe2000bfa3070 */
[----:B------:R3:W4:Y:S01]  /*3fb0*/  MUFU.EX2 R242, R247 ;  /* 0x000000f700f27308 */ /* 0x0007220000000800 */
[----:B------:R-:W-:Y:S01]  /*3fc0*/  LOP3.LUT R249, R137, UR25, R246, 0x96, !PT ;  /* 0x0000001989f97c12 */ /* 0x000fe2000f8e96f6 */
[----:B------:R-:W-:Y:S01]  /*3fd0*/  UIADD3 UR25, UR28, 0x646e171e, URZ ;  /* 0x646e171e1c197890 */ /* 0x000fe2000fffe03f */
[----:B------:R-:W-:Y:S01]  /*3fe0*/  SHF.R.U32.HI R245, RZ, 0x18, R245 ;  /* 0x00000018fff57819 */ /* 0x000fe200000116f5 */
[----:B------:R-:W4:Y:S01]  /*3ff0*/  LDG.E R246, desc[UR30][R130.64+0x20] ;  /* 0x0000201e82f67981 */ /* 0x000f22000c1e1900 */
[----:B------:R-:W-:Y:S01]  /*4000*/  LOP3.LUT R7, R132, 0xffff, RZ, 0xc0, !PT ;  /* 0x0000ffff84077812 */ /* 0x000fe200078ec0ff */
[----:B------:R-:W-:Y:S01]  /*4010*/  IMAD.WIDE.U32 R136, R249, -0x2daee0ad, RZ ;  /* 0xd2511f53f9887825 */ /* 0x000fe200078e00ff */
[----:B------:R-:W-:Y:S01]  /*4020*/  @P2 FSEL R26, R26, -INF , !P0 ;  /* 0xff8000001a1a2808 */ /* 0x000fe20004000000 */
[----:B------:R-:W5:Y:S01]  /*4030*/  LDG.E R250, desc[UR30][R130.64+0x80] ;  /* 0x0000801e82fa7981 */ /* 0x000f62000c1e1900 */
[----:B------:R-:W-:Y:S01]  /*4040*/  LOP3.LUT R141, R133, UR25, R248, 0x96, !PT ;  /* 0x00000019858d7c12 */ /* 0x000fe2000f8e96f8 */
[----:B------:R-:W-:Y:S01]  /*4050*/  @P2 VIADD R244, R244, 0x19 ;  /* 0x00000019f4f42836 */ /* 0x000fe20000000000 */
[----:B------:R-:W-:Y:S01]  /*4060*/  LOP3.LUT R133, R134, 0xff, RZ, 0xc0, !PT ;  /* 0x000000ff86857812 */ /* 0x000fe200078ec0ff */
[----:B------:R2:W-:Y:S01]  /*4070*/  MUFU.EX2 R248, R252 ;  /* 0x000000fc00f87308 */ /* 0x0005e20000000800 */
[----:B------:R-:W-:Y:S01]  /*4080*/  @P2 FSEL R21, R21, -INF , !P1 ;  /* 0xff80000015152808 */ /* 0x000fe20004800000 */
[----:B------:R-:W5:Y:S01]  /*4090*/  LDG.E R249, desc[UR30][R130.64+0xa0] ;  /* 0x0000a01e82f97981 */ /* 0x000f62000c1e1900 */
[----:B------:R-:W-:Y:S01]  /*40a0*/  @P2 FSEL R23, R23, -INF , !P1 ;  /* 0xff80000017172808 */ /* 0x000fe20004800000 */
[----:B------:R-:W-:Y:S01]  /*40b0*/  @!P5 FADD.FTZ R240, -R240, -RZ ;  /* 0x800000fff0f0d221 */ /* 0x000fe20000010100 */
[----:B------:R-:W-:Y:S01]  /*40c0*/  ISETP.LE.U32.AND P5, PT, R245, UR14, PT ;  /* 0x0000000ef5007c0c */ /* 0x000fe2000bfa3070 */
[----:B---3--:R3:W4:Y:S01]  /*40d0*/  LDG.E R247, desc[UR30][R130.64] ;  /* 0x0000001e82f77981 */ /* 0x008722000c1e1900 */
[----:B------:R-:W-:Y:S01]  /*40e0*/  @P2 FSEL R25, R25, -INF , !P1 ;  /* 0xff80000019192808 */ /* 0x000fe20004800000 */
[----:B-1----:R-:W-:Y:S01]  /*40f0*/  @!P6 FADD.FTZ R239, -R239, -RZ ;  /* 0x800000ffefefe221 */ /* 0x002fe20000010100 */
[----:B------:R-:W-:Y:S01]  /*4100*/  @P2 ISETP.GE.AND P6, PT, R244, R219, PT ;  /* 0x000000dbf400220c */ /* 0x000fe20003fc6270 */
[----:B------:R-:W-:Y:S01]  /*4110*/  FFMA.FTZ R243, R13, UR13, -R123 ;  /* 0x0000000d0df37c23 */ /* 0x000fe2000801087b */
[----:B------:R-:W-:Y:S01]  /*4120*/  @P2 FSEL R27, R27, -INF , !P1 ;  /* 0xff8000001b1b2808 */ /* 0x000fe20004800000 */
[----:B------:R-:W-:Y:S01]  /*4130*/  FFMA.FTZ R244, R14, UR13, -R187 ;  /* 0x0000000d0ef47c23 */ /* 0x000fe200080108bb */
[----:B------:R-:W-:Y:S01]  /*4140*/  LOP3.LUT R143, R137, UR25, R142, 0x96, !PT ;  /* 0x00000019898f7c12 */ /* 0x000fe2000f8e968e */
[----:B------:R-:W-:Y:S01]  /*4150*/  FFMA.FTZ R142, R20, UR13, -R129 ;  /* 0x0000000d148e7c23 */ /* 0x000fe20008010881 */
[----:B------:R-:W-:Y:S01]  /*4160*/  @P2 FSEL R28, R28, -INF , !P4 ;  /* 0xff8000001c1c2808 */ /* 0x000fe20006000000 */
[----:B------:R1:W-:Y:S01]  /*4170*/  MUFU.EX2 R245, R251 ;  /* 0x000000fb00f57308 */ /* 0x0003e20000000800 */
[----:B--2---:R-:W-:Y:S01]  /*4180*/  LOP3.LUT R252, R134, 0xffff, RZ, 0xc0, !PT ;  /* 0x0000ffff86fc7812 */ /* 0x004fe200078ec0ff */
[----:B------:R-:W-:Y:S01]  /*4190*/  @!P5 FADD.FTZ R241, -R241, -RZ ;  /* 0x800000fff1f1d221 */ /* 0x000fe20000010100 */
[----:B------:R-:W-:Y:S01]  /*41a0*/  ISETP.LE.U32.AND P5, PT, R133, UR14, PT ;  /* 0x0000000e85007c0c */ /* 0x000fe2000bfa3070 */
[----:B------:R-:W-:Y:S01]  /*41b0*/  FFMA.FTZ R133, R19, UR13, -R121 ;  /* 0x0000000d13857c23 */ /* 0x000fe20008010879 */
[----:B------:R-:W-:Y:S01]  /*41c0*/  SHF.R.U32.HI R252, RZ, 0x8, R252 ;  /* 0x00000008fffc7819 */ /* 0x000fe200000116fc */
[----:B------:R-:W-:Y:S01]  /*41d0*/  FFMA.FTZ R27, R27, UR13, -R187 ;  /* 0x0000000d1b1b7c23 */ /* 0x000fe200080108bb */
[----:B------:R-:W-:Y:S03]  /*41e0*/  LOP3.LUT R135, R138, 0xffff, RZ, 0xc0, !PT ;  /* 0x0000ffff8a877812 */ /* 0x000fe600078ec0ff */
[----:B------:R-:W2:Y:S01]  /*41f0*/  MUFU.EX2 R243, R243 ;  /* 0x000000f300f37308 */ /* 0x000ea20000000800 */
[----:B------:R-:W-:Y:S02]  /*4200*/  LOP3.LUT R252, R252, 0xffff, RZ, 0xc0, !PT ;  /* 0x0000fffffcfc7812 */ /* 0x000fe400078ec0ff */
[----:B------:R-:W-:Y:S02]  /*4210*/  LOP3.LUT R139, R138, 0xff, RZ, 0xc0, !PT ;  /* 0x000000ff8a8b7812 */ /* 0x000fe400078ec0ff */
[----:B------:R-:W-:Y:S02]  /*4220*/  ISETP.LE.U32.AND P0, PT, R252, UR14, PT ;  /* 0x0000000efc007c0c */ /* 0x000fe4000bf03070 */
[--C-:B---3--:R-:W-:Y:S01]  /*4230*/  SHF.R.U32.HI R130, RZ, 0x10, R134.reuse ;  /* 0x00000010ff827819 */ /* 0x108fe20000011686 */
[----:B----4-:R-:W-:Y:S01]  /*4240*/  @!P5 FADD.FTZ R242, -R242, -RZ ;  /* 0x800000fff2f2d221 */ /* 0x010fe20000010100 */
[----:B------:R-:W-:Y:S01]  /*4250*/  SHF.R.U32.HI R134, RZ, 0x18, R134 ;  /* 0x00000018ff867819 */ /* 0x000fe20000011686 */
[----:B-1----:R-:W-:Y:S01]  /*4260*/  FFMA.FTZ R251, R17, UR13, -R129 ;  /* 0x0000000d11fb7c23 */ /* 0x002fe20008010881 */
[----:B------:R-:W-:Y:S01]  /*4270*/  LOP3.LUT R130, R130, 0xff, RZ, 0xc0, !PT ;  /* 0x000000ff82827812 */ /* 0x000fe200078ec0ff */
[----:B------:R-:W1:Y:S01]  /*4280*/  MUFU.EX2 R244, R244 ;  /* 0x000000f400f47308 */ /* 0x000e620000000800 */
[----:B------:R-:W-:Y:S01]  /*4290*/  SHF.R.U32.HI R135, RZ, 0x8, R135 ;  /* 0x00000008ff877819 */ /* 0x000fe20000011687 */
[--C-:B------:R-:W-:Y:S01]  /*42a0*/  FFMA.FTZ R131, R18, UR13, -R121.reuse ;  /* 0x0000000d12837c23 */ /* 0x100fe20008010879 */
[----:B------:R-:W-:Y:S02]  /*42b0*/  ISETP.LE.U32.AND P1, PT, R130, UR14, PT ;  /* 0x0000000e82007c0c */ /* 0x000fe4000bf23070 */
[----:B------:R-:W-:Y:S01]  /*42c0*/  ISETP.LE.U32.AND P5, PT, R139, UR14, PT ;  /* 0x0000000e8b007c0c */ /* 0x000fe2000bfa3070 */
[----:B--2---:R-:W-:Y:S01]  /*42d0*/  @!P0 FADD.FTZ R243, -R243, -RZ ;  /* 0x800000fff3f38221 */ /* 0x004fe20000010100 */
[----:B------:R-:W-:Y:S01]  /*42e0*/  ISETP.LE.U32.AND P0, PT, R134, UR14, PT ;  /* 0x0000000e86007c0c */ /* 0x000fe2000bf03070 */
[--C-:B------:R-:W-:Y:S01]  /*42f0*/  FFMA.FTZ R134, R23, UR13, -R121.reuse ;  /* 0x0000000d17867c23 */ /* 0x100fe20008010879 */
[----:B------:R-:W-:Y:S01]  /*4300*/  LOP3.LUT R139, R135, 0xffff, RZ, 0xc0, !PT ;  /* 0x0000ffff878b7812 */ /* 0x000fe200078ec0ff */
[----:B------:R-:W2:Y:S01]  /*4310*/  MUFU.EX2 R251, R251 ;  /* 0x000000fb00fb7308 */ /* 0x000ea20000000800 */
[----:B------:R-:W-:Y:S01]  /*4320*/  @P2 FSEL R30, R30, -INF , !P4 ;  /* 0xff8000001e1e2808 */ /* 0x000fe20006000000 */
[----:B------:R-:W-:Y:S01]  /*4330*/  FFMA.FTZ R135, R22, UR13, -R121 ;  /* 0x0000000d16877c23 */ /* 0x000fe20008010879 */
[----:B------:R-:W-:Y:S02]  /*4340*/  @P2 FSEL R32, R32, -INF , !P4 ;  /* 0xff80000020202808 */ /* 0x000fe40006000000 */
[----:B------:R-:W-:Y:S01]  /*4350*/  @P2 FSEL R29, R29, -INF , !P6 ;  /* 0xff8000001d1d2808 */ /* 0x000fe20007000000 */
[----:B-1----:R-:W-:Y:S01]  /*4360*/  @!P1 FADD.FTZ R244, -R244, -RZ ;  /* 0x800000fff4f49221 */ /* 0x002fe20000010100 */
[----:B------:R-:W-:Y:S03]  /*4370*/  ISETP.LE.U32.AND P1, PT, R139, UR14, PT ;  /* 0x0000000e8b007c0c */ /* 0x000fe6000bf23070 */
[----:B------:R-:W1:Y:S01]  /*4380*/  MUFU.EX2 R131, R131 ;  /* 0x0000008300837308 */ /* 0x000e620000000800 */
[--C-:B------:R-:W-:Y:S01]  /*4390*/  SHF.R.U32.HI R139, RZ, 0x10, R138.reuse ;  /* 0x00000010ff8b7819 */ /* 0x100fe2000001168a */
[----:B------:R-:W-:Y:S01]  /*43a0*/  @!P0 FADD.FTZ R245, -R245, -RZ ;  /* 0x800000fff5f58221 */ /* 0x000fe20000010100 */
[----:B------:R-:W-:Y:S01]  /*43b0*/  SHF.R.U32.HI R138, RZ, 0x18, R138 ;  /* 0x00000018ff8a7819 */ /* 0x000fe2000001168a */
[----:B------:R-:W-:Y:S01]  /*43c0*/  @!P5 FADD.FTZ R248, -R248, -RZ ;  /* 0x800000fff8f8d221 */ /* 0x000fe20000010100 */
[----:B------:R-:W-:Y:S02]  /*43d0*/  LOP3.LUT R139, R139, 0xff, RZ, 0xc0, !PT ;  /* 0x000000ff8b8b7812 */ /* 0x000fe400078ec0ff */
[----:B------:R-:W-:Y:S03]  /*43e0*/  ISETP.LE.U32.AND P5, PT, R138, UR14, PT ;  /* 0x0000000e8a007c0c */ /* 0x000fe6000bfa3070 */
[----:B------:R3:W4:Y:S01]  /*43f0*/  MUFU.EX2 R252, R133 ;  /* 0x0000008500fc7308 */ /* 0x0007220000000800 */
[----:B------:R-:W-:Y:S02]  /*4400*/  ISETP.LE.U32.AND P0, PT, R139, UR14, PT ;  /* 0x0000000e8b007c0c */ /* 0x000fe4000bf03070 */
[----:B------:R-:W-:Y:S01]  /*4410*/  LOP3.LUT R139, R141, 0xff, RZ, 0xc0, !PT ;  /* 0x000000ff8d8b7812 */ /* 0x000fe200078ec0ff */
[----:B--2---:R-:W-:Y:S01]  /*4420*/  @!P1 FADD.FTZ R251, -R251, -RZ ;  /* 0x800000fffbfb9221 */ /* 0x004fe20000010100 */
[----:B------:R-:W-:Y:S02]  /*4430*/  SHF.R.U32.HI R138, RZ, 0x18, R141 ;  /* 0x00000018ff8a7819 */ /* 0x000fe4000001168d */
[----:B------:R-:W-:Y:S03]  /*4440*/  ISETP.LE.U32.AND P1, PT, R139, UR14, PT ;  /* 0x0000000e8b007c0c */ /* 0x000fe6000bf23070 */
[----:B------:R2:W2:Y:S01]  /*4450*/  MUFU.EX2 R130, R142 ;  /* 0x0000008e00827308 */ /* 0x0004a20000000800 */
[----:B------:R-:W-:Y:S01]  /*4460*/  FFMA.FTZ R139, R25, UR13, -R123 ;  /* 0x0000000d198b7c23 */ /* 0x000fe2000801087b */
[----:B------:R-:W-:Y:S02]  /*4470*/  SHF.R.U32.HI R25, RZ, 0x10, R141 ;  /* 0x00000010ff197819 */ /* 0x000fe4000001168d */
[----:B------:R-:W-:Y:S01]  /*4480*/  LOP3.LUT R141, R141, 0xffff, RZ, 0xc0, !PT ;  /* 0x0000ffff8d8d7812 */ /* 0x000fe200078ec0ff */
[----:B-1----:R-:W-:Y:S01]  /*4490*/  @!P0 FADD.FTZ R131, -R131, -RZ ;  /* 0x800000ff83838221 */ /* 0x002fe20000010100 */
[----:B------:R-:W-:Y:S04]  /*44a0*/  ISETP.LE.U32.AND P0, PT, R138, UR14, PT ;  /* 0x0000000e8a007c0c */ /* 0x000fe8000bf03070 */
[----:B------:R-:W1:Y:S01]  /*44b0*/  MUFU.EX2 R135, R135 ;  /* 0x0000008700877308 */ /* 0x000e620000000800 */
[----:B------:R-:W-:Y:S01]  /*44c0*/  LOP3.LUT R25, R25, 0xff, RZ, 0xc0, !PT ;  /* 0x000000ff19197812 */ /* 0x000fe200078ec0ff */
[----:B---3--:R-:W-:Y:S01]  /*44d0*/  FFMA.FTZ R133, R21, UR13, -R129 ;  /* 0x0000000d15857c23 */ /* 0x008fe20008010881 */
[----:B----4-:R-:W-:Y:S01]  /*44e0*/  @!P5 FADD.FTZ R252, -R252, -RZ ;  /* 0x800000fffcfcd221 */ /* 0x010fe20000010100 */
[----:B------:R-:W-:Y:S02]  /*44f0*/  SHF.R.U32.HI R141, RZ, 0x8, R141 ;  /* 0x00000008ff8d7819 */ /* 0x000fe4000001168d */
[----:B------:R-:W-:Y:S04]  /*4500*/  ISETP.LE.U32.AND P5, PT, R25, UR14, PT ;  /* 0x0000000e19007c0c */ /* 0x000fe8000bfa3070 */
[----:B------:R-:W-:Y:S01]  /*4510*/  MUFU.EX2 R138, R139 ;  /* 0x0000008b008a7308 */ /* 0x000fe20000000800 */
[----:B------:R-:W-:Y:S01]  /*4520*/  LOP3.LUT R25, R143, 0xffff, RZ, 0xc0, !PT ;  /* 0x0000ffff8f197812 */ /* 0x000fe200078ec0ff */
[----:B--2---:R-:W-:Y:S01]  /*4530*/  FFMA.FTZ R142, R26, UR13, -R187 ;  /* 0x0000000d1a8e7c23 */ /* 0x004fe200080108bb */
[----:B------:R-:W-:Y:S01]  /*4540*/  LOP3.LUT R141, R141, 0xffff, RZ, 0xc0, !PT ;  /* 0x0000ffff8d8d7812 */ /* 0x000fe200078ec0ff */
[----:B------:R-:W-:Y:S01]  /*4550*/  @!P1 FADD.FTZ R130, -R130, -RZ ;  /* 0x800000ff82829221 */ /* 0x000fe20000010100 */
[----:B------:R-:W-:Y:S02]  /*4560*/  LOP3.LUT R26, R143, 0xff, RZ, 0xc0, !PT ;  /* 0x000000ff8f1a7812 */ /* 0x000fe400078ec0ff */
[----:B------:R-:W-:Y:S03]  /*4570*/  SHF.R.U32.HI R25, RZ, 0x8, R25 ;  /* 0x00000008ff197819 */ /* 0x000fe60000011619 */
[----:B------:R2:W-:Y:S01]  /*4580*/  MUFU.EX2 R139, R27 ;  /* 0x0000001b008b7308 */ /* 0x0005e20000000800 */
[----:B------:R-:W-:Y:S02]  /*4590*/  @P2 FSEL R31, R31, -INF , !P6 ;  /* 0xff8000001f1f2808 */ /* 0x000fe40007000000 */
[----:B------:R-:W-:Y:S01]  /*45a0*/  @P2 FSEL R33, R33, -INF , !P6 ;  /* 0xff80000021212808 */ /* 0x000fe20007000000 */
[----:B-1----:R-:W-:Y:S01]  /*45b0*/  @!P5 FADD.FTZ R135, -R135, -RZ ;  /* 0x800000ff8787d221 */ /* 0x002fe20000010100 */
[----:B------:R-:W-:Y:S02]  /*45c0*/  @P2 FSEL R35, R35, -INF , !P6 ;  /* 0xff80000023232808 */ /* 0x000fe40007000000 */
[----:B------:R-:W-:Y:S03]  /*45d0*/  @P2 FSEL R34, R34, -INF , !P4 ;  /* 0xff80000022222808 */ /* 0x000fe60006000000 */
[----:B------:R-:W1:Y:S01]  /*45e0*/  MUFU.EX2 R133, R133 ;  /* 0x0000008500857308 */ /* 0x000e620000000800 */
[----:B------:R-:W-:Y:S01]  /*45f0*/  ISETP.LE.U32.AND P4, PT, R141, UR14, PT ;  /* 0x0000000e8d007c0c */ /* 0x000fe2000bf83070 */
[----:B------:R-:W-:Y:S01]  /*4600*/  FFMA.FTZ R141, R28, UR13, -R123 ;  /* 0x0000000d1c8d7c23 */ /* 0x000fe2000801087b */
[----:B------:R-:W-:Y:S01]  /*4610*/  ISETP.LE.U32.AND P6, PT, R26, UR14, PT ;  /* 0x0000000e1a007c0c */ /* 0x000fe2000bfc3070 */
[--C-:B------:R-:W-:Y:S01]  /*4620*/  FFMA.FTZ R34, R34, UR13, -R121.reuse ;  /* 0x0000000d22227c23 */ /* 0x100fe20008010879 */
[----:B------:R-:W-:Y:S01]  /*4630*/  LOP3.LUT R26, R25, 0xffff, RZ, 0xc0, !PT ;  /* 0x0000ffff191a7812 */ /* 0x000fe200078ec0ff */
[----:B------:R-:W-:Y:S01]  /*4640*/  FFMA.FTZ R121, R35, UR13, -R121 ;  /* 0x0000000d23797c23 */ /* 0x000fe20008010879 */
[----:B------:R-:W-:Y:S03]  /*4650*/  SHF.R.U32.HI R25, RZ, 0x10, R143 ;  /* 0x00000010ff197819 */ /* 0x000fe6000001168f */
[----:B------:R-:W-:Y:S01]  /*4660*/  MUFU.EX2 R122, R34 ;  /* 0x00000022007a7308 */ /* 0x000fe20000000800 */
[----:B------:R-:W-:Y:S01]  /*4670*/  ISETP.LE.U32.AND P1, PT, R26, UR14, PT ;  /* 0x0000000e1a007c0c */ /* 0x000fe2000bf23070 */
[--C-:B--2---:R-:W-:Y:S01]  /*4680*/  FFMA.FTZ R27, R32, UR13, -R129.reuse ;  /* 0x0000000d201b7c23 */ /* 0x104fe20008010881 */
[----:B------:R-:W-:Y:S01]  /*4690*/  LOP3.LUT R25, R25, 0xff, RZ, 0xc0, !PT ;  /* 0x000000ff19197812 */ /* 0x000fe200078ec0ff */
[----:B------:R-:W-:Y:S01]  /*46a0*/  FFMA.FTZ R129, R33, UR13, -R129 ;  /* 0x0000000d21817c23 */ /* 0x000fe20008010881 */
[----:B------:R-:W-:Y:S02]  /*46b0*/  SHF.R.U32.HI R26, RZ, 0x18, R143 ;  /* 0x00000018ff1a7819 */ /* 0x000fe4000001168f */
[----:B------:R-:W-:Y:S03]  /*46c0*/  ISETP.LE.U32.AND P5, PT, R25, UR14, PT ;  /* 0x0000000e19007c0c */ /* 0x000fe6000bfa3070 */
[----:B------:R2:W-:Y:S01]  /*46d0*/  MUFU.EX2 R143, R27 ;  /* 0x0000001b008f7308 */ /* 0x0005e20000000800 */
[----:B------:R-:W-:Y:S01]  /*46e0*/  SHF.R.U32.HI R25, RZ, 0x8, R7 ;  /* 0x00000008ff197819 */ /* 0x000fe20000011607 */
[----:B-1----:R-:W-:Y:S01]  /*46f0*/  @!P4 FADD.FTZ R133, -R133, -RZ ;  /* 0x800000ff8585c221 */ /* 0x002fe20000010100 */
[----:B------:R-:W-:Y:S02]  /*4700*/  ISETP.LE.U32.AND P4, PT, R26, UR14, PT ;  /* 0x0000000e1a007c0c */ /* 0x000fe4000bf83070 */
[----:B------:R-:W-:Y:S01]  /*4710*/  LOP3.LUT R25, R25, 0xffff, RZ, 0xc0, !PT ;  /* 0x0000ffff19197812 */ /* 0x000fe200078ec0ff */
[----:B------:R-:W-:Y:S01]  /*4720*/  @!P1 FADD.FTZ R138, -R138, -RZ ;  /* 0x800000ff8a8a9221 */ /* 0x000fe20000010100 */
[----:B------:R-:W-:Y:S03]  /*4730*/  SHF.R.U32.HI R5, RZ, 0x10, R132 ;  /* 0x00000010ff057819 */ /* 0x000fe60000011684 */
[----:B------:R-:W1:Y:S01]  /*4740*/  MUFU.EX2 R129, R129 ;  /* 0x0000008100817308 */ /* 0x000e620000000800 */
[----:B------:R-:W-:Y:S02]  /*4750*/  ISETP.LE.U32.AND P1, PT, R25, UR14, PT ;  /* 0x0000000e19007c0c */ /* 0x000fe4000bf23070 */
[----:B------:R-:W-:Y:S02]  /*4760*/  LOP3.LUT R25, R5, 0xff, RZ, 0xc0, !PT ;  /* 0x000000ff05197812 */ /* 0x000fe400078ec0ff */
[----:B------:R-:W-:Y:S02]  /*4770*/  SHF.R.U32.HI R13, RZ, 0x10, R136 ;  /* 0x00000010ff0d7819 */ /* 0x000fe40000011688 */
[----:B------:R-:W-:Y:S01]  /*4780*/  LOP3.LUT R10, R136, 0xffff, RZ, 0xc0, !PT ;  /* 0x0000ffff880a7812 */ /* 0x000fe200078ec0ff */
[----:B------:R-:W-:Y:S01]  /*4790*/  @!P4 FADD.FTZ R139, -R139, -RZ ;  /* 0x800000ff8b8bc221 */ /* 0x000fe20000010100 */
[----:B------:R-:W-:Y:S01]  /*47a0*/  ISETP.LE.U32.AND P4, PT, R25, UR14, PT ;  /* 0x0000000e19007c0c */ /* 0x000fe2000bf83070 */
[----:B--2---:R-:W-:Y:S01]  /*47b0*/  FFMA.FTZ R27, R30, UR13, -R187 ;  /* 0x0000000d1e1b7c23 */ /* 0x004fe200080108bb */
[----:B------:R-:W-:Y:S01]  /*47c0*/  LOP3.LUT R25, R13, 0xff, RZ, 0xc0, !PT ;  /* 0x000000ff0d197812 */ /* 0x000fe200078ec0ff */
[----:B------:R-:W2:Y:S01]  /*47d0*/  MUFU.EX2 R134, R134 ;  /* 0x0000008600867308 */ /* 0x000ea20000000800 */
[----:B------:R-:W-:Y:S01]  /*47e0*/  SHF.R.U32.HI R26, RZ, 0x8, R10 ;  /* 0x00000008ff1a7819 */ /* 0x000fe2000001160a */
[----:B------:R-:W-:Y:S01]  /*47f0*/  FFMA.FTZ R137, R24, UR13, -R123 ;  /* 0x0000000d18897c23 */ /* 0x000fe2000801087b */
[----:B------:R-:W-:Y:S01]  /*4800*/  F2FP.RELU.F16.F32.PACK_AB R30, R235, R234 ;  /* 0x000000eaeb1e723e */ /* 0x000fe200000008ff */
[----:B------:R-:W-:Y:S01]  /*4810*/  FFMA.FTZ R187, R31, UR13, -R187 ;  /* 0x0000000d1fbb7c23 */ /* 0x000fe200080108bb */
[----:B-1----:R-:W-:Y:S01]  /*4820*/  @!P1 FADD.FTZ R129, -R129, -RZ ;  /* 0x800000ff81819221 */ /* 0x002fe20000010100 */
[----:B------:R-:W-:Y:S01]  /*4830*/  ISETP.LE.U32.AND P1, PT, R25, UR14, PT ;  /* 0x0000000e19007c0c */ /* 0x000fe2000bf23070 */
[----:B------:R-:W-:Y:S01]  /*4840*/  FFMA.FTZ R123, R29, UR13, -R123 ;  /* 0x0000000d1d7b7c23 */ /* 0x000fe2000801087b */
[----:B------:R-:W-:Y:S01]  /*4850*/  LOP3.LUT R25, R26, 0xffff, RZ, 0xc0, !PT ;  /* 0x0000ffff1a197812 */ /* 0x000fe200078ec0ff */
[----:B------:R1:W-:Y:S01]  /*4860*/  STS [R199+0xe000], R30 ;  /* 0x00e0001ec7007388 */ /* 0x0003e20000000800 */
[----:B------:R-:W-:Y:S01]  /*4870*/  F2FP.RELU.F16.F32.PACK_AB R26, R237, R236 ;  /* 0x000000eced1a723e */ /* 0x000fe200000008ff */
[----:B------:R3:W4:Y:S01]  /*4880*/  MUFU.EX2 R125, R27 ;  /* 0x0000001b007d7308 */ /* 0x0007220000000800 */
[----:B------:R-:W-:Y:S01]  /*4890*/  F2FP.RELU.F16.F32.PACK_AB R35, R251, R248 ;  /* 0x000000f8fb23723e */ /* 0x000fe200000008ff */
[----:B------:R-:W-:Y:S01]  /*48a0*/  @!P4 FADD.FTZ R122, -R122, -RZ ;  /* 0x800000ff7a7ac221 */ /* 0x000fe20000010100 */
[----:B------:R-:W-:Y:S01]  /*48b0*/  F2FP.RELU.F16.F32.PACK_AB R33, R252, R131 ;  /* 0x00000083fc21723e */ /* 0x000fe200000008ff */
[----:B------:R1:W-:Y:S01]  /*48c0*/  STS [R199+0xe400], R26 ;  /* 0x00e4001ac7007388 */ /* 0x0003e20000000800 */
[----:B------:R-:W-:Y:S01]  /*48d0*/  F2FP.RELU.F16.F32.PACK_AB R31, R239, R238 ;  /* 0x000000eeef1f723e */ /* 0x000fe200000008ff */
[----:B--2---:R-:W-:Y:S01]  /*48e0*/  @!P0 FADD.FTZ R134, -R134, -RZ ;  /* 0x800000ff86868221 */ /* 0x004fe20000010100 */
[----:B------:R-:W-:Y:S03]  /*48f0*/  F2FP.RELU.F16.F32.PACK_AB R34, R241, R240 ;  /* 0x000000f0f122723e */ /* 0x000fe600000008ff */
[----:B------:R-:W2:Y:S01]  /*4900*/  MUFU.EX2 R137, R137 ;  /* 0x0000008900897308 */ /* 0x000ea20000000800 */
[----:B------:R-:W-:Y:S01]  /*4910*/  STS [R206+0xe000], R35 ;  /* 0x00e00023ce007388 */ /* 0x000fe20000000800 */
[----:B------:R-:W-:Y:S02]  /*4920*/  LOP3.LUT R6, R132, 0xff, RZ, 0xc0, !PT ;  /* 0x000000ff84067812 */ /* 0x000fe400078ec0ff */
[----:B------:R-:W-:Y:S01]  /*4930*/  ISETP.LE.U32.AND P4, PT, R25, UR14, PT ;  /* 0x0000000e19007c0c */ /* 0x000fe2000bf83070 */
[----:B------:R-:W-:Y:S01]  /*4940*/  STS [R206+0xe400], R33 ;  /* 0x00e40021ce007388 */ /* 0x000fe20000000800 */
[----:B------:R-:W-:Y:S04]  /*4950*/  F2FP.RELU.F16.F32.PACK_AB R25, R245, R244 ;  /* 0x000000f4f519723e */ /* 0x000fe800000008ff */
[----:B------:R-:W2:Y:S01]  /*4960*/  MUFU.EX2 R142, R142 ;  /* 0x0000008e008e7308 */ /* 0x000ea20000000800 */
[----:B---3--:R-:W-:Y:S01]  /*4970*/  F2FP.RELU.F16.F32.PACK_AB R27, R243, R242 ;  /* 0x000000f2f31b723e */ /* 0x008fe200000008ff */
[----:B------:R-:W-:Y:S01]  /*4980*/  STS [R199+0xf000], R31 ;  /* 0x00f0001fc7007388 */ /* 0x000fe20000000800 */
[----:B------:R-:W-:Y:S01]  /*4990*/  ISETP.LE.U32.AND P0, PT, R6, UR14, PT ;  /* 0x0000000e06007c0c */ /* 0x000fe2000bf03070 */
[----:B----4-:R-:W-:Y:S01]  /*49a0*/  @!P1 FADD.FTZ R125, -R125, -RZ ;  /* 0x800000ff7d7d9221 */ /* 0x010fe20000010100 */
[----:B------:R-:W-:Y:S01]  /*49b0*/  SHF.R.U32.HI R9, RZ, 0x18, R132 ;  /* 0x00000018ff097819 */ /* 0x000fe20000011684 */
[----:B------:R3:W-:Y:S01]  /*49c0*/  STS [R199+0xf400], R34 ;  /* 0x00f40022c7007388 */ /* 0x0007e20000000800 */
[----:B-1----:R-:W-:Y:S03]  /*49d0*/  F2FP.RELU.F16.F32.PACK_AB R30, R133, R130 ;  /* 0x00000082851e723e */ /* 0x002fe600000008ff */
[----:B------:R-:W1:Y:S01]  /*49e0*/  MUFU.EX2 R127, R121 ;  /* 0x00000079007f7308 */ /* 0x000e620000000800 */
[----:B--2---:R-:W-:Y:S01]  /*49f0*/  @!P6 FADD.FTZ R137, -R137, -RZ ;  /* 0x800000ff8989e221 */ /* 0x004fe20000010100 */
[----:B------:R2:W-:Y:S01]  /*4a00*/  STS [R206+0xf000], R27 ;  /* 0x00f0001bce007388 */ /* 0x0005e20000000800 */
[----:B------:R-:W-:Y:S02]  /*4a10*/  ISETP.LE.U32.AND P6, PT, R9, UR14, PT ;  /* 0x0000000e09007c0c */ /* 0x000fe4000bfc3070 */
[----:B------:R-:W-:Y:S01]  /*4a20*/  F2FP.RELU.F16.F32.PACK_AB R26, R134, R135 ;  /* 0x00000087861a723e */ /* 0x000fe200000008ff */
[----:B------:R4:W-:Y:S01]  /*4a30*/  STS [R206+0xf400], R25 ;  /* 0x00f40019ce007388 */ /* 0x0009e20000000800 */
[----:B------:R-:W-:Y:S03]  /*4a40*/  LOP3.LUT R14, R136, 0xff, RZ, 0xc0, !PT ;  /* 0x000000ff880e7812 */ /* 0x000fe600078ec0ff */
[----:B------:R-:W2:Y:S01]  /*4a50*/  MUFU.EX2 R141, R141 ;  /* 0x0000008d008d7308 */ /* 0x000ea20000000800 */
[----:B------:R-:W-:Y:S01]  /*4a60*/  SHF.R.U32.HI R11, RZ, 0x18, R136 ;  /* 0x00000018ff0b7819 */ /* 0x000fe20000011688 */
[----:B------:R4:W-:Y:S01]  /*4a70*/  STS [R205+0xe000], R30 ;  /* 0x00e0001ecd007388 */ /* 0x0009e20000000800 */
[----:B------:R-:W-:Y:S01]  /*4a80*/  @!P5 FADD.FTZ R142, -R142, -RZ ;  /* 0x800000ff8e8ed221 */ /* 0x000fe20000010100 */
[----:B------:R-:W-:Y:S01]  /*4a90*/  @!P0 FADD.FTZ R143, -R143, -RZ ;  /* 0x800000ff8f8f8221 */ /* 0x000fe20000010100 */
[----:B------:R-:W-:Y:S01]  /*4aa0*/  ISETP.LE.U32.AND P5, PT, R14, UR14, PT ;  /* 0x0000000e0e007c0c */ /* 0x000fe2000bfa3070 */
[----:B------:R4:W-:Y:S01]  /*4ab0*/  STS [R205+0xe400], R26 ;  /* 0x00e4001acd007388 */ /* 0x0009e20000000800 */
[----:B------:R-:W-:Y:S03]  /*4ac0*/  ISETP.LE.U32.AND P0, PT, R11, UR14, PT ;  /* 0x0000000e0b007c0c */ /* 0x000fe6000bf03070 */
[----:B------:R-:W4:Y:S01]  /*4ad0*/  MUFU.EX2 R123, R123 ;  /* 0x0000007b007b7308 */ /* 0x000f220000000800 */
[----:B-1----:R-:W-:Y:S01]  /*4ae0*/  @!P6 FADD.FTZ R127, -R127, -RZ ;  /* 0x800000ff7f7fe221 */ /* 0x002fe20000010100 */
[----:B------:R-:W-:Y:S02]  /*4af0*/  F2FP.RELU.F16.F32.PACK_AB R29, R129, R143 ;  /* 0x0000008f811d723e */ /* 0x000fe400000008ff */
[----:B------:R-:W-:Y:S02]  /*4b00*/  IADD3 R116, R0, 0x4000, R105 ;  /* 0x0000400000747810 */ /* 0x000fe40007ffe069 */
[----:B------:R-:W-:Y:S01]  /*4b10*/  FSETP.GE.FTZ.AND P6, PT, R248, RZ, PT ;  /* 0x000000fff800720b */ /* 0x000fe20003fd6000 */
[----:B------:R-:W-:Y:S03]  /*4b20*/  STS [R207+0xe000], R29 ;  /* 0x00e0001dcf007388 */ /* 0x000fe60000000800 */
[----:B------:R-:W1:Y:S01]  /*4b30*/  MUFU.EX2 R126, R187 ;  /* 0x000000bb007e7308 */ /* 0x000e620000000800 */
[----:B---3--:R-:W-:Y:S01]  /*4b40*/  F2FP.RELU.F16.F32.PACK_AB R34, R127, R122 ;  /* 0x0000007a7f22723e */ /* 0x008fe200000008ff */
[----:B--2---:R-:W-:Y:S01]  /*4b50*/  @!P5 FADD.FTZ R141, -R141, -RZ ;  /* 0x800000ff8d8dd221 */ /* 0x004fe20000010100 */
[----:B------:R-:W-:Y:S01]  /*4b60*/  F2FP.RELU.F16.F32.PACK_AB R27, R138, R137 ;  /* 0x000000898a1b723e */ /* 0x000fe200000008ff */
[----:B------:R-:W-:Y:S01]  /*4b70*/  IMAD.IADD R120, R116, 0x1, R179 ;  /* 0x0000000174787824 */ /* 0x000fe200078e02b3 */
[----:B------:R-:W-:Y:S01]  /*4b80*/  FSETP.GE.FTZ.AND P5, PT, R251, RZ, PT ;  /* 0x000000fffb00720b */ /* 0x000fe20003fb6000 */
[----:B------:R-:W-:Y:S01]  /*4b90*/  STS [R207+0xe400], R34 ;  /* 0x00e40022cf007388 */ /* 0x000fe20000000800 */
[----:B----4-:R-:W-:Y:S01]  /*4ba0*/  F2FP.RELU.F16.F32.PACK_AB R25, R139, R142 ;  /* 0x0000008e8b19723e */ /* 0x010fe200000008ff */
[----:B------:R-:W-:Y:S02]  /*4bb0*/  @!P4 FADD.FTZ R123, -R123, -RZ ;  /* 0x800000ff7b7bc221 */ /* 0x000fe40000010100 */
[----:B------:R-:W-:Y:S01]  /*4bc0*/  STS [R205+0xf000], R27 ;  /* 0x00f0001bcd007388 */ /* 0x000fe20000000800 */
[----:B------:R-:W-:Y:S02]  /*4bd0*/  FSETP.GE.FTZ.AND P4, PT, R130, RZ, PT ;  /* 0x000000ff8200720b */ /* 0x000fe40003f96000 */
[----:B------:R-:W-:Y:S01]  /*4be0*/  FSETP.GE.FTZ.AND P1, PT, R133, RZ, PT ;  /* 0x000000ff8500720b */ /* 0x000fe20003f36000 */
[----:B------:R-:W-:Y:S01]  /*4bf0*/  STS [R205+0xf400], R25 ;  /* 0x00f40019cd007388 */ /* 0x000fe20000000800 */
[----:B------:R-:W-:Y:S01]  /*4c00*/  F2FP.RELU.F16.F32.PACK_AB R30, R123, R141 ;  /* 0x0000008d7b1e723e */ /* 0x000fe200000008ff */
[----:B-1----:R-:W-:Y:S01]  /*4c10*/  @!P0 FADD.FTZ R126, -R126, -RZ ;  /* 0x800000ff7e7e8221 */ /* 0x002fe20000010100 */
[----:B------:R-:W-:Y:S03]  /*4c20*/  SEL R187, R208, 0xffffffc0, !P3 ;  /* 0xffffffc0d0bb7807 */ /* 0x000fe60005800000 */
[----:B------:R-:W-:Y:S01]  /*4c30*/  STS [R207+0xf000], R30 ;  /* 0x00f0001ecf007388 */ /* 0x000fe20000000800 */
[----:B------:R-:W-:Y:S02]  /*4c40*/  FSETP.GE.FTZ.AND P0, PT, R234, RZ, PT ;  /* 0x000000ffea00720b */ /* 0x000fe40003f16000 */
[----:B------:R-:W-:Y:S01]  /*4c50*/  F2FP.RELU.F16.F32.PACK_AB R26, R126, R125 ;  /* 0x0000007d7e1a723e */ /* 0x000fe200000008ff */
[----:B------:R-:W-:Y:S04]  /*4c60*/  IMAD.IADD R121, R116, 0x1, R187 ;  /* 0x0000000174797824 */ /* 0x000fe800078e02bb */
[----:B------:R-:W-:Y:S04]  /*4c70*/  STS [R207+0xf400], R26 ;  /* 0x00f4001acf007388 */ /* 0x000fe80000000800 */
[----:B------:R-:W1:Y:S08]  /*4c80*/  LDSM.16.M88.4 R100, [R0+UR6+0x4000] ;  /* 0x004000060064783b */ /* 0x000e700008000200 */
[----:B------:R-:W2:Y:S08]  /*4c90*/  LDSM.16.M88.4 R104, [R0+UR6+0x5000] ;  /* 0x005000060068783b */ /* 0x000eb00008000200 */
[----:B------:R-:W3:Y:S08]  /*4ca0*/  LDSM.16.M88.4 R108, [R120] ;  /* 0x00000000786c783b */ /* 0x000ef00000000200 */
[----:B------:R4:W3:Y:S08]  /*4cb0*/  LDSM.16.M88.4 R112, [R120+0x1000] ;  /* 0x001000007870783b */ /* 0x0008f00000000200 */
[----:B------:R-:W3:Y:S01]  /*4cc0*/  LDSM.16.M88.4 R116, [R121] ;  /* 0x000000007974783b */ /* 0x000ee20000000200 */
[-C--:B-1----:R-:W-:Y:S03]  /*4cd0*/  HMMA.16816.F32 R4, R100, R144.reuse, RZ ;  /* 0x000000906404723c */ /* 0x082fe600000018ff */
[----:B----4-:R-:W-:Y:S03]  /*4ce0*/  IMAD.IADD R120, R187, 0x1, R120 ;  /* 0x00000001bb787824 */ /* 0x010fe600078e0278 */
[C---:B--2---:R-:W-:Y:S06]  /*4cf0*/  HMMA.16816.F32 R8, R104.reuse, R144, RZ ;  /* 0x000000906808723c */ /* 0x044fec00000018ff */
        /* <DEDUP_REMOVED lines=32> */
[----:B------:R-:W-:Y:S01]  /*4f00*/  FSEL R113, R114, R247, P0 ;  /* 0x000000f772717208 */ /* 0x000fe20000000000 */
[-C--:B------:R-:W-:Y:S03]  /*4f10*/  HMMA.16816.F32 R28, R108, R174.reuse, R28 ;  /* 0x000000ae6c1c723c */ /* 0x080fe6000000181c */
[----:B------:R-:W-:Y:S02]  /*4f20*/  FSETP.GE.FTZ.AND P0, PT, R235, RZ, PT ;  /* 0x000000ffeb00720b */ /* 0x000fe40003f16000 */
[----:B------:R-:W-:Y:S01]  /*4f30*/  FMUL.FTZ R234, R234, R113 ;  /* 0x00000071eaea7220 */ /* 0x000fe20000410000 */
[----:B------:R-:W-:Y:S05]  /*4f40*/  HMMA.16816.F32 R32, R104, R174, R32 ;  /* 0x000000ae6820723c */ /* 0x000fea0000001820 */
[C---:B------:R-:W-:Y:S01]  /*4f50*/  FADD.FTZ R114, -R247.reuse, R16 ;  /* 0x00000010f7727221 */ /* 0x040fe20000010100 */
[C---:B------:R-:W-:Y:S01]  /*4f60*/  FADD.FTZ R188, -R247.reuse, R17 ;  /* 0x00000011f7bc7221 */ /* 0x040fe20000010100 */
[C---:B------:R-:W-:Y:S01]  /*4f70*/  FADD.FTZ R106, -R247.reuse, R5 ;  /* 0x00000005f76a7221 */ /* 0x040fe20000010100 */
[C---:B------:R-:W-:Y:S03]  /*4f80*/  FADD.FTZ R5, -R247.reuse, R20 ;  /* 0x00000014f7057221 */ /* 0x040fe60000010100 */
[-C--:B------:R-:W-:Y:S01]  /*4f90*/  FSEL R17, R114, R247.reuse, P6 ;  /* 0x000000f772117208 */ /* 0x080fe20003000000 */
[----:B------:R-:W-:Y:S01]  /*4fa0*/  FADD.FTZ R21, -R247, R21 ;  /* 0x00000015f7157221 */ /* 0x000fe20000010100 */
[----:B------:R-:W-:Y:S02]  /*4fb0*/  FSEL R106, R106, R247, P0 ;  /* 0x000000f76a6a7208 */ /* 0x000fe40000000000 */
[----:B------:R-:W-:Y:S01]  /*4fc0*/  FSETP.GE.FTZ.AND P0, PT, R129, RZ, PT ;  /* 0x000000ff8100720b */ /* 0x000fe20003f16000 */
[----:B------:R-:W-:Y:S01]  /*4fd0*/  FMUL.FTZ R248, R248, R17 ;  /* 0x00000011f8f87220 */ /* 0x000fe20000410000 */
[-C--:B------:R-:W-:Y:S01]  /*4fe0*/  FSEL R188, R188, R247.reuse, P5 ;  /* 0x000000f7bcbc7208 */ /* 0x080fe20002800000 */
[----:B------:R-:W-:Y:S01]  /*4ff0*/  FMUL.FTZ R235, R235, R106 ;  /* 0x0000006aebeb7220 */ /* 0x000fe20000410000 */
[-C--:B------:R-:W-:Y:S02]  /*5000*/  FSEL R5, R5, R247.reuse, P4 ;  /* 0x000000f705057208 */ /* 0x080fe40002000000 */
[----:B------:R-:W-:Y:S01]  /*5010*/  FSEL R114, R21, R247, P1 ;  /* 0x000000f715727208 */ /* 0x000fe20000800000 */
[----:B------:R-:W-:Y:S01]  /*5020*/  FMUL.FTZ R251, R251, R188 ;  /* 0x000000bcfbfb7220 */ /* 0x000fe20000410000 */
[----:B------:R-:W-:Y:S01]  /*5030*/  ISETP.GE.AND P6, PT, R220, 0x1, PT ;  /* 0x00000001dc00780c */ /* 0x000fe20003fc6270 */
[----:B------:R-:W-:Y:S01]  /*5040*/  FADD.FTZ R106, -R247, R32 ;  /* 0x00000020f76a7221 */ /* 0x000fe20000010100 */
[----:B------:R-:W-:Y:S01]  /*5050*/  FSETP.GE.FTZ.AND P1, PT, R143, RZ, PT ;  /* 0x000000ff8f00720b */ /* 0x000fe20003f36000 */
[----:B------:R-:W-:Y:S01]  /*5060*/  FMUL.FTZ R130, R130, R5 ;  /* 0x0000000582827220 */ /* 0x000fe20000410000 */
[----:B------:R-:W-:Y:S01]  /*5070*/  F2FP.F16.F32.PACK_AB R234, R235, R234 ;  /* 0x000000eaebea723e */ /* 0x000fe200000000ff */
        /* <DEDUP_REMOVED lines=46> */
.L_x_938:
[C---:B---3--:R-:W-:Y:S01]  /*5360*/  FADD.FTZ R5, -R246.reuse, R18 ;  /* 0x00000012f6057221 */ /* 0x048fe20000010100 */
[----:B------:R-:W-:Y:S01]  /*5370*/  FSETP.GE.FTZ.AND P0, PT, R131, RZ, PT ;  /* 0x000000ff8300720b */ /* 0x000fe20003f16000 */
[----:B------:R-:W-:Y:S01]  /*5380*/  FADD.FTZ R23, -R246, R23 ;  /* 0x00000017f6177221 */ /* 0x000fe20000010100 */
[----:B------:R-:W-:Y:S01]  /*5390*/  FSETP.GE.FTZ.AND P1, PT, R134, RZ, PT ;  /* 0x000000ff8600720b */ /* 0x000fe20003f36000 */
[C---:B------:R-:W-:Y:S01]  /*53a0*/  FADD.FTZ R19, -R246.reuse, R19 ;  /* 0x00000013f6137221 */ /* 0x040fe20000010100 */
[-C--:B------:R-:W-:Y:S01]  /*53b0*/  FSEL R4, R5, R246.reuse, P0 ;  /* 0x000000f605047208 */ /* 0x080fe20000000000 */
[C---:B------:R-:W-:Y:S01]  /*53c0*/  FADD.FTZ R7, -R246.reuse, R22 ;  /* 0x00000016f6077221 */ /* 0x040fe20000010100 */
[----:B------:R-:W-:Y:S01]  /*53d0*/  FSETP.GE.FTZ.AND P0, PT, R127, RZ, PT ;  /* 0x000000ff7f00720b */ /* 0x000fe20003f16000 */
[----:B------:R-:W-:Y:S01]  /*53e0*/  FADD.FTZ R5, -R246, R34 ;  /* 0x00000022f6057221 */ /* 0x000fe20000010100 */
[----:B------:R-:W-:Y:S01]  /*53f0*/  FSETP.GE.FTZ.AND P5, PT, R252, RZ, PT ;  /* 0x000000fffc00720b */ /* 0x000fe20003fb6000 */
[C---:B-----5:R-:W-:Y:S01]  /*5400*/  FADD.FTZ R17, -R250.reuse, R12 ;  /* 0x0000000cfa117221 */ /* 0x060fe20000010100 */
[----:B------:R-:W-:Y:S01]  /*5410*/  FSEL R23, R23, R246, P1 ;  /* 0x000000f617177208 */ /* 0x000fe20000800000 */
[----:B------:R-:W-:Y:S01]  /*5420*/  FMUL.FTZ R4, R131, R4 ;  /* 0x0000000483047220 */ /* 0x000fe20000410000 */
[----:B------:R-:W-:Y:S01]  /*5430*/  FSETP.GE.FTZ.AND P4, PT, R135, RZ, PT ;  /* 0x000000ff8700720b */ /* 0x000fe20003f96000 */
[----:B------:R-:W-:Y:S01]  /*5440*/  FADD.FTZ R9, -R250, R9 ;  /* 0x00000009fa097221 */ /* 0x000fe20000010100 */
[----:B------:R-:W-:Y:S01]  /*5450*/  FSETP.GE.FTZ.AND P1, PT, R122, RZ, PT ;  /* 0x000000ff7a00720b */ /* 0x000fe20003f36000 */
[----:B------:R-:W-:Y:S01]  /*5460*/  FMUL.FTZ R23, R134, R23 ;  /* 0x0000001786177220 */ /* 0x000fe20000410000 */
[-C--:B------:R-:W-:Y:S01]  /*5470*/  FSEL R19, R19, R246.reuse, P5 ;  /* 0x000000f613137208 */ /* 0x080fe20002800000 */
[C---:B------:R-:W-:Y:S01]  /*5480*/  FADD.FTZ R13, -R250.reuse, R13 ;  /* 0x0000000dfa0d7221 */ /* 0x040fe20000010100 */
[-C--:B------:R-:W-:Y:S01]  /*5490*/  FSEL R6, R7, R246.reuse, P4 ;  /* 0x000000f607067208 */ /* 0x080fe20002000000 */
[----:B------:R-:W-:Y:S01]  /*54a0*/  FADD.FTZ R7, -R250, R8 ;  /* 0x00000008fa077221 */ /* 0x000fe20000010100 */
[----:B------:R-:W-:Y:S01]  /*54b0*/  FSEL R5, R5, R246, P1 ;  /* 0x000000f605057208 */ /* 0x000fe20000800000 */
[----:B------:R-:W-:Y:S01]  /*54c0*/  @P0 FADD.FTZ R246, -R246, R35 ;  /* 0x00000023f6f60221 */ /* 0x000fe20000010100 */
[----:B------:R-:W-:Y:S01]  /*54d0*/  FMUL.FTZ R19, R252, R19 ;  /* 0x00000013fc137220 */ /* 0x000fe20000410000 */
[----:B------:R-:W-:Y:S01]  /*54e0*/  FSETP.GE.FTZ.AND P0, PT, R242, RZ, PT ;  /* 0x000000fff200720b */ /* 0x000fe20003f16000 */
[----:B------:R-:W-:Y:S01]  /*54f0*/  FMUL.FTZ R6, R135, R6 ;  /* 0x0000000687067220 */ /* 0x000fe20000410000 */
[----:B------:R-:W-:Y:S01]  /*5500*/  FSETP.GE.FTZ.AND P1, PT, R239, RZ, PT ;  /* 0x000000ffef00720b */ /* 0x000fe20003f36000 */
[----:B------:R-:W-:Y:S01]  /*5510*/  FMUL.FTZ R5, R122, R5 ;  /* 0x000000057a057220 */ /* 0x000fe20000410000 */
[----:B------:R-:W-:Y:S01]  /*5520*/  FSEL R17, R17, R250, P0 ;  /* 0x000000fa11117208 */ /* 0x000fe20000000000 */
[----:B------:R-:W-:Y:S01]  /*5530*/  FMUL.FTZ R246, R127, R246 ;  /* 0x000000f67ff67220 */ /* 0x000fe20000410000 */
[----:B------:R-:W-:Y:S01]  /*5540*/  F2FP.F16.F32.PACK_AB R19, R19, R4 ;  /* 0x000000041313723e */ /* 0x000fe200000000ff */
[----:B------:R-:W-:Y:S01]  /*5550*/  FADD.FTZ R25, -R250, R25 ;  /* 0x00000019fa197221 */ /* 0x000fe20000010100 */
[----:B------:R-:W-:Y:S01]  /*5560*/  FSETP.GE.FTZ.AND P0, PT, R123, RZ, PT ;  /* 0x000000ff7b00720b */ /* 0x000fe20003f16000 */
[----:B------:R-:W-:Y:S01]  /*5570*/  FMUL.FTZ R17, R242, R17 ;  /* 0x00000011f2117220 */ /* 0x000fe20000410000 */
[----:B------:R-:W-:Y:S01]  /*5580*/  FSEL R4, R9, R250, P1 ;  /* 0x000000fa09047208 */ /* 0x000fe20000800000 */
[----:B------:R-:W-:Y:S01]  /*5590*/  FADD.FTZ R9, -R250, R28 ;  /* 0x0000001cfa097221 */ /* 0x000fe20000010100 */
[----:B------:R-:W-:Y:S01]  /*55a0*/  FSETP.GE.FTZ.AND P1, PT, R243, RZ, PT ;  /* 0x000000fff300720b */ /* 0x000fe20003f36000 */
[C---:B------:R-:W-:Y:S01]  /*55b0*/  FADD.FTZ R10, -R249.reuse, R10 ;  /* 0x0000000af90a7221 */ /* 0x040fe20000010100 */
[----:B------:R-:W-:Y:S01]  /*55c0*/  FSETP.GE.FTZ.AND P4, PT, R238, RZ, PT ;  /* 0x000000ffee00720b */ /* 0x000fe20003f96000 */
[----:B------:R-:W-:Y:S01]  /*55d0*/  FADD.FTZ R20, -R249, R11 ;  /* 0x0000000bf9147221 */ /* 0x000fe20000010100 */
[----:B------:R-:W-:Y:S01]  /*55e0*/  F2FP.F16.F32.PACK_AB R18, R23, R6 ;  /* 0x000000061712723e */ /* 0x000fe200000000ff */
[----:B------:R-:W-:Y:S01]  /*55f0*/  FMUL.FTZ R33, R236, R33 ;  /* 0x00000021ec217220 */ /* 0x000fe20000410000 */
[----:B------:R-:W-:Y:S01]  /*5600*/  F2FP.F16.F32.PACK_AB R246, R246, R5 ;  /* 0x00000005f6f6723e */ /* 0x000fe200000000ff */
[----:B------:R-:W-:Y:S01]  /*5610*/  FADD.FTZ R5, -R250, R24 ;  /* 0x00000018fa057221 */ /* 0x000fe20000010100 */
[----:B------:R-:W-:Y:S01]  /*5620*/  FSEL R6, R13, R250, P1 ;  /* 0x000000fa0d067208 */ /* 0x000fe20000800000 */
[----:B------:R-:W-:Y:S01]  /*5630*/  FMUL.FTZ R130, R237, R130 ;  /* 0x00000082ed827220 */ /* 0x000fe20000410000 */
[----:B------:R-:W-:Y:S01]  /*5640*/  FSEL R7, R7, R250, P4 ;  /* 0x000000fa07077208 */ /* 0x000fe20002000000 */
[----:B------:R-:W-:Y:S01]  /*5650*/  FMUL.FTZ R4, R239, R4 ;  /* 0x00000004ef047220 */ /* 0x000fe20000410000 */
[----:B------:R-:W-:Y:S01]  /*5660*/  FSETP.GE.FTZ.AND P5, PT, R137, RZ, PT ;  /* 0x000000ff8900720b */ /* 0x000fe20003fb6000 */
[----:B------:R-:W-:Y:S01]  /*5670*/  FMUL.FTZ R6, R243, R6 ;  /* 0x00000006f3067220 */ /* 0x000fe20000410000 */
[----:B------:R-:W-:Y:S01]  /*5680*/  FSETP.GE.FTZ.AND P4, PT, R138, RZ, PT ;  /* 0x000000ff8a00720b */ /* 0x000fe20003f96000 */
[----:B------:R-:W-:Y:S01]  /*5690*/  FMUL.FTZ R7, R238, R7 ;  /* 0x00000007ee077220 */ /* 0x000fe20000410000 */
[----:B------:R-:W-:Y:S01]  /*56a0*/  FSETP.GE.FTZ.AND P1, PT, R141, RZ, PT ;  /* 0x000000ff8d00720b */ /* 0x000fe20003f36000 */
[----:B------:R-:W-:Y:S01]  /*56b0*/  FADD.FTZ R14, -R249, R14 ;  /* 0x0000000ef90e7221 */ /* 0x000fe20000010100 */
[-C--:B------:R-:W-:Y:S01]  /*56c0*/  FSEL R8, R5, R250.reuse, P5 ;  /* 0x000000fa05087208 */ /* 0x080fe20002800000 */
[----:B------:R-:W-:Y:S01]  /*56d0*/  STS [R199+0xa000], R234 ;  /* 0x00a000eac7007388 */ /* 0x000fe20000000800 */
[-C--:B------:R-:W-:Y:S01]  /*56e0*/  FSEL R25, R25, R250.reuse, P4 ;  /* 0x000000fa19197208 */ /* 0x080fe20002000000 */
[----:B------:R-:W-:Y:S01]  /*56f0*/  FADD.FTZ R26, -R249, R26 ;  /* 0x0000001af91a7221 */ /* 0x000fe20000010100 */
[----:B------:R-:W-:Y:S01]  /*5700*/  FSEL R12, R9, R250, P1 ;  /* 0x000000fa090c7208 */ /* 0x000fe20000800000 */
[----:B------:R-:W-:Y:S01]  /*5710*/  @P0 FADD.FTZ R250, -R250, R29 ;  /* 0x0000001dfafa0221 */ /* 0x000fe20000010100 */
[----:B------:R-:W-:Y:S01]  /*5720*/  FSETP.GE.FTZ.AND P1, PT, R240, RZ, PT ;  /* 0x000000fff000720b */ /* 0x000fe20003f36000 */
[----:B------:R-:W-:Y:S01]  /*5730*/  FMUL.FTZ R25, R138, R25 ;  /* 0x000000198a197220 */ /* 0x000fe20000410000 */
        /* <DEDUP_REMOVED lines=12> */
[----:B------:R-:W-:Y:S01]  /*5800*/  F2FP.F16.F32.PACK_AB R130, R130, R33 ;  /* 0x000000218282723e */ /* 0x000fe200000000ff */
[----:B------:R-:W-:Y:S01]  /*5810*/  FMUL.FTZ R123, R123, R250 ;  /* 0x000000fa7b7b7220 */ /* 0x000fe20000410000 */
[----:B------:R-:W-:Y:S01]  /*5820*/  F2FP.F16.F32.PACK_AB R4, R4, R7 ;  /* 0x000000070404723e */ /* 0x000fe200000000ff */
[C---:B------:R-:W-:Y:S01]  /*5830*/  VIADD R100, R183.reuse, 0x40 ;  /* 0x00000040b7647836 */ /* 0x040fe20000000000 */
[-C--:B------:R-:W-:Y:S01]  /*5840*/  FSEL R7, R14, R249.reuse, P4 ;  /* 0x000000f90e077208 */ /* 0x080fe20002000000 */
[----:B------:R-:W-:Y:S01]  /*5850*/  STS [R199+0xa400], R130 ;  /* 0x00a40082c7007388 */ /* 0x000fe20000000800 */
[----:B------:R-:W-:Y:S01]  /*5860*/  FSEL R6, R6, R249, P1 ;  /* 0x000000f906067208 */ /* 0x000fe20000800000 */
[----:B------:R-:W-:Y:S01]  /*5870*/  @P3 VIADD R100, R183, 0xffffffc0 ;  /* 0xffffffc0b7643836 */ /* 0x000fe20000000000 */
[----:B------:R-:W-:Y:S01]  /*5880*/  FSETP.GE.FTZ.AND P0, PT, R126, RZ, PT ;  /* 0x000000ff7e00720b */ /* 0x000fe20003f16000 */
[----:B------:R-:W-:Y:S01]  /*5890*/  FMUL.FTZ R7, R244, R7 ;  /* 0x00000007f4077220 */ /* 0x000fe20000410000 */
[----:B------:R-:W-:Y:S01]  /*58a0*/  F2FP.F16.F32.PACK_AB R24, R25, R8 ;  /* 0x000000081918723e */ /* 0x000fe200000000ff */
[----:B------:R-:W-:Y:S01]  /*58b0*/  FMUL.FTZ R6, R245, R6 ;  /* 0x00000006f5067220 */ /* 0x000fe20000410000 */
[----:B------:R-:W-:Y:S01]  /*58c0*/  F2FP.F16.F32.PACK_AB R20, R20, R5 ;  /* 0x000000051414723e */ /* 0x000fe200000000ff */
[----:B------:R-:W-:Y:S01]  /*58d0*/  STS [R206+0xa000], R251 ;  /* 0x00a000fbce007388 */ /* 0x000fe20000000800 */
[----:B------:R-:W-:Y:S01]  /*58e0*/  FADD.FTZ R8, -R249, R27 ;  /* 0x0000001bf9087221 */ /* 0x000fe20000010100 */
[----:B------:R-:W-:Y:S02]  /*58f0*/  FSETP.GE.FTZ.AND P5, PT, R142, RZ, PT ;  /* 0x000000ff8e00720b */ /* 0x000fe40003fb6000 */
[----:B------:R-:W-:Y:S01]  /*5900*/  STS [R206+0xa400], R19 ;  /* 0x00a40013ce007388 */ /* 0x000fe20000000800 */
[----:B------:R-:W-:Y:S02]  /*5910*/  FSETP.GE.FTZ.AND P4, PT, R139, RZ, PT ;  /* 0x000000ff8b00720b */ /* 0x000fe40003f96000 */
[----:B------:R-:W-:Y:S01]  /*5920*/  F2FP.F16.F32.PACK_AB R7, R6, R7 ;  /* 0x000000070607723e */ /* 0x000fe200000000ff */
[----:B------:R-:W-:Y:S01]  /*5930*/  STS [R199+0xb000], R4 ;  /* 0x00b00004c7007388 */ /* 0x000fe20000000800 */
[-C--:B------:R-:W-:Y:S02]  /*5940*/  FSEL R9, R26, R249.reuse, P5 ;  /* 0x000000f91a097208 */ /* 0x080fe40002800000 */
[----:B------:R-:W-:Y:S01]  /*5950*/  FSEL R8, R8, R249, P4 ;  /* 0x000000f908087208 */ /* 0x000fe20002000000 */
[----:B------:R-:W-:Y:S01]  /*5960*/  STS [R199+0xb400], R20 ;  /* 0x00b40014c7007388 */ /* 0x000fe20000000800 */
[----:B------:R-:W-:Y:S01]  /*5970*/  FSETP.GE.FTZ.AND P1, PT, R125, RZ, PT ;  /* 0x000000ff7d00720b */ /* 0x000fe20003f36000 */
[----:B------:R-:W-:Y:S01]  /*5980*/  FMUL.FTZ R9, R142, R9 ;  /* 0x000000098e097220 */ /* 0x000fe20000410000 */
[----:B------:R-:W-:Y:S01]  /*5990*/  F2FP.F16.F32.PACK_AB R16, R247, R235 ;  /* 0x000000ebf710723e */ /* 0x000fe200000000ff */
[----:B------:R-:W-:Y:S01]  /*59a0*/  STS [R206+0xb000], R17 ;  /* 0x00b00011ce007388 */ /* 0x000fe20000000800 */
[----:B------:R-:W-:Y:S01]  /*59b0*/  FSEL R30, R30, R249, P1 ;  /* 0x000000f91e1e7208 */ /* 0x000fe20000800000 */
[----:B------:R-:W-:Y:S01]  /*59c0*/  @P0 FADD.FTZ R249, -R249, R31 ;  /* 0x0000001ff9f90221 */ /* 0x000fe20000010100 */
[----:B------:R-:W-:Y:S01]  /*59d0*/  FMUL.FTZ R8, R139, R8 ;  /* 0x000000088b087220 */ /* 0x000fe20000410000 */
[----:B------:R-:W-:Y:S01]  /*59e0*/  STS [R206+0xb400], R7 ;  /* 0x00b40007ce007388 */ /* 0x000fe20000000800 */
[----:B------:R-:W-:Y:S01]  /*59f0*/  F2FP.F16.F32.PACK_AB R102, R123, R12 ;  /* 0x0000000c7b66723e */ /* 0x000fe200000000ff */
[----:B------:R-:W-:Y:S01]  /*5a00*/  FMUL.FTZ R30, R125, R30 ;  /* 0x0000001e7d1e7220 */ /* 0x000fe20000410000 */
[----:B------:R-:W-:Y:S01]  /*5a10*/  FMUL.FTZ R249, R126, R249 ;  /* 0x000000f97ef97220 */ /* 0x000fe20000410000 */
[----:B------:R-:W-:Y:S01]  /*5a20*/  STS [R205+0xa000], R248 ;  /* 0x00a000f8cd007388 */ /* 0x000fe20000000800 */
[----:B------:R-:W-:Y:S02]  /*5a30*/  F2FP.F16.F32.PACK_AB R28, R8, R9 ;  /* 0x00000009081c723e */ /* 0x000fe400000000ff */
[----:B------:R-:W-:Y:S01]  /*5a40*/  LEA R115, R194, UR6, 0x1 ;  /* 0x00000006c2737c11 */ /* 0x000fe2000f8e08ff */
[----:B------:R-:W-:Y:S01]  /*5a50*/  STS [R205+0xa400], R18 ;  /* 0x00a40012cd007388 */ /* 0x000fe20000000800 */
[----:B------:R-:W-:Y:S03]  /*5a60*/  F2FP.F16.F32.PACK_AB R104, R249, R30 ;  /* 0x0000001ef968723e */ /* 0x000fe600000000ff */
        /* <DEDUP_REMOVED lines=79> */
.L_x_939:
[----:B------:R-:W-:Y:S01]  /*5f60*/  LDSM.16.M88.4 R20, [R186] ;  /* 0x00000000ba14783b */ /* 0x000fe20000000200 */
[--C-:B------:R-:W-:Y:S02]  /*5f70*/  IMAD.IADD R112, R181, 0x1, R187.reuse ;  /* 0x00000001b5707824 */ /* 0x100fe400078e02bb */
[----:B------:R-:W-:Y:S01]  /*5f80*/  IMAD.IADD R114, R186, 0x1, R187 ;  /* 0x00000001ba727824 */ /* 0x000fe200078e02bb */
[----:B------:R-:W2:Y:S01]  /*5f90*/  LDSM.16.MT88.4 R8, [R183+0x2000] ;  /* 0x00200000b708783b */ /* 0x000ea20000004200 */
[----:B------:R-:W-:Y:S03]  /*5fa0*/  IMAD.IADD R113, R187, 0x1, R2 ;  /* 0x00000001bb717824 */ /* 0x000fe600078e0202 */
        /* <DEDUP_REMOVED lines=199> */
[----:B------:R-:W-:Y:S02]  /*6c20*/  SHF.L.U32 R2, R198, 0x7, RZ ;  /* 0x00000007c6027819 */ /* 0x000fe400000006ff */
[----:B------:R-:W-:Y:S01]  /*6c30*/  SHF.R.S32.HI R11, RZ, 0x1f, R190 ;  /* 0x0000001fff0b7819 */ /* 0x000fe200000114be */
        /* <DEDUP_REMOVED lines=86> */
[----:B------:R-:W-:Y:S01]  /*71a0*/  FMUL.FTZ R56, R56, UR9 ;  /* 0x0000000938387c20 */ /* 0x000fe20008410000 */
[----:B------:R-:W-:Y:S01]  /*71b0*/  FMUL.FTZ R57, R57, UR9 ;  /* 0x0000000939397c20 */ /* 0x000fe20008410000 */
[----:B------:R-:W-:Y:S01]  /*71c0*/  FMUL.FTZ R58, R58, UR9 ;  /* 0x000000093a3a7c20 */ /* 0x000fe20008410000 */
[----:B------:R1:W-:Y:S01]  /*71d0*/  STS [R202+0x400], R87 ;  /* 0x00040057ca007388 */ /* 0x0003e20000000800 */
[----:B------:R-:W-:Y:S01]  /*71e0*/  FMUL.FTZ R59, R59, UR9 ;  /* 0x000000093b3b7c20 */ /* 0x000fe20008410000 */
[----:B------:R-:W-:Y:S01]  /*71f0*/  F2FP.F16.F32.PACK_AB R50, R51, R50 ;  /* 0x000000323332723e */ /* 0x000fe200000000ff */
[----:B------:R-:W-:Y:S01]  /*7200*/  FMUL.FTZ R60, R60, UR9 ;  /* 0x000000093c3c7c20 */ /* 0x000fe20008410000 */
[----:B------:R1:W-:Y:S01]  /*7210*/  STS [R209], R96 ;  /* 0x00000060d1007388 */ /* 0x0003e20000000800 */
[----:B------:R-:W-:Y:S01]  /*7220*/  FMUL.FTZ R61, R61, UR9 ;  /* 0x000000093d3d7c20 */ /* 0x000fe20008410000 */
[----:B------:R-:W-:Y:S01]  /*7230*/  FMUL.FTZ R62, R62, UR9 ;  /* 0x000000093e3e7c20 */ /* 0x000fe20008410000 */
[----:B------:R-:W-:Y:S01]  /*7240*/  FMUL.FTZ R63, R63, UR9 ;  /* 0x000000093f3f7c20 */ /* 0x000fe20008410000 */
[----:B------:R1:W-:Y:S01]  /*7250*/  STS [R209+0x400], R98 ;  /* 0x00040062d1007388 */ /* 0x0003e20000000800 */
[----:B------:R-:W-:Y:S01]  /*7260*/  F2FP.F16.F32.PACK_AB R40, R41, R40 ;  /* 0x000000282928723e */ /* 0x000fe200000000ff */
[----:B------:R-:W2:Y:S01]  /*7270*/  @P0 LDC.64 R6, c[0x0][0x450] ;  /* 0x00011400ff060b82 */ /* 0x000ea20000000a00 */
[----:B------:R-:W-:Y:S01]  /*7280*/  F2FP.F16.F32.PACK_AB R42, R43, R42 ;  /* 0x0000002a2b2a723e */ /* 0x000fe200000000ff */
[----:B------:R1:W-:Y:S01]  /*7290*/  STS [R202+0x2000], R89 ;  /* 0x00200059ca007388 */ /* 0x0003e20000000800 */
[----:B------:R-:W-:-:S02]  /*72a0*/  F2FP.F16.F32.PACK_AB R45, R45, R44 ;  /* 0x0000002c2d2d723e */ /* 0x000fc400000000ff */
[----:B------:R-:W-:Y:S01]  /*72b0*/  F2FP.F16.F32.PACK_AB R47, R47, R46 ;  /* 0x0000002e2f2f723e */ /* 0x000fe200000000ff */
[----:B------:R1:W-:Y:S01]  /*72c0*/  STS [R202+0x2400], R91 ;  /* 0x0024005bca007388 */ /* 0x0003e20000000800 */
[----:B------:R-:W-:Y:S01]  /*72d0*/  F2FP.F16.F32.PACK_AB R53, R53, R52 ;  /* 0x000000343535723e */ /* 0x000fe200000000ff */
[----:B------:R-:W3:Y:S01]  /*72e0*/  @P0 LDC.64 R4, c[0x0][0x458] ;  /* 0x00011600ff040b82 */ /* 0x000ee20000000a00 */
[----:B------:R-:W-:Y:S01]  /*72f0*/  F2FP.F16.F32.PACK_AB R55, R55, R54 ;  /* 0x000000363737723e */ /* 0x000fe200000000ff */
[----:B------:R1:W-:Y:S01]  /*7300*/  STS [R209+0x2000], R92 ;  /* 0x0020005cd1007388 */ /* 0x0003e20000000800 */
        /* <DEDUP_REMOVED lines=11> */
[----:B------:R1:W-:Y:S02]  /*73c0*/  STS [R204+0x4000], R49 ;  /* 0x00400031cc007388 */ /* 0x0003e40000000800 */
[----:B--2---:R-:W-:-:S02]  /*73d0*/  @P0 IMAD R24, R26, R7, RZ ;  /* 0x000000071a180224 */ /* 0x004fc400078e02ff */
        /* <DEDUP_REMOVED lines=30> */
.L_x_941:
        /* <DEDUP_REMOVED lines=12> */
.L_x_942:
[----:B------:R-:W-:Y:S01]  /*7680*/  BAR.SYNC.DEFER_BLOCKING 0x0 ;  /* 0x0000000000007b1d */ /* 0x000fe20000010000 */
[--C-:B------:R-:W-:Y:S01]  /*7690*/  SHF.R.S32.HI R35, RZ, 0x1f, R200.reuse ;  /* 0x0000001fff237819 */ /* 0x100fe200000114c8 */
[----:B------:R-:W-:Y:S01]  /*76a0*/  IMAD.MOV.U32 R34, RZ, RZ, R200 ;  /* 0x000000ffff227224 */ /* 0x000fe200078e00c8 */
[----:B------:R-:W-:Y:S01]  /*76b0*/  SHF.R.S32.HI R31, RZ, 0x1f, R2 ;  /* 0x0000001fff1f7819 */ /* 0x000fe20000011402 */
[----:B------:R-:W-:Y:S02]  /*76c0*/  IMAD R219, R198, -0x80, R219 ;  /* 0xffffff80c6db7824 */ /* 0x000fe400078e02db */
[-C--:B------:R-:W-:Y:S01]  /*76d0*/  IMAD.WIDE.U32 R28, R2, R6.reuse, R34 ;  /* 0x00000006021c7225 */ /* 0x080fe200078e0022 */
[----:B------:R-:W-:Y:S01]  /*76e0*/  ULDC UR8, c[0x0][0x2d0] ;  /* 0x0000b40000087ab9 */ /* 0x000fe20000000800 */
[----:B------:R-:W-:Y:S01]  /*76f0*/  BSSY B0, `(.L_x_943) ;  /* 0x0000024000007945 */ /* 0x000fe20003800000 */
[----:B------:R-:W-:Y:S01]  /*7700*/  ISETP.GE.AND P4, PT, R200, UR8, PT ;  /* 0x00000008c8007c0c */ /* 0x000fe2000bf86270 */
[----:B------:R-:W-:Y:S01]  /*7710*/  IMAD R25, R31, R6, RZ ;  /* 0x000000061f197224 */ /* 0x000fe200078e02ff */
[----:B-1----:R-:W-:Y:S01]  /*7720*/  IADD3 R36, P0, R26, R28, RZ ;  /* 0x0000001c1a247210 */ /* 0x002fe20007f1e0ff */
[C---:B------:R-:W-:Y:S01]  /*7730*/  VIADD R32, R196.reuse, 0x20 ;  /* 0x00000020c4207836 */ /* 0x040fe20000000000 */
[----:B------:R-:W-:Y:S01]  /*7740*/  IADD3 R26, R196, 0x40, RZ ;  /* 0x00000040c41a7810 */ /* 0x000fe20007ffe0ff */
[----:B------:R-:W-:Y:S01]  /*7750*/  IMAD R25, R2, R7, R25 ;  /* 0x0000000702197224 */ /* 0x000fe200078e0219 */
[----:B------:R-:W-:Y:S01]  /*7760*/  SHF.R.S32.HI R28, RZ, 0x1f, R189 ;  /* 0x0000001fff1c7819 */ /* 0x000fe200000114bd */
[----:B------:R-:W-:Y:S01]  /*7770*/  ULDC.64 UR8, c[0x0][0x468] ;  /* 0x00011a0000087ab9 */ /* 0x000fe20000000a00 */
[----:B------:R-:W-:-:S02]  /*7780*/  ISETP.GE.OR P3, PT, R32, R219, P4 ;  /* 0x000000db2000720c */ /* 0x000fc40002766670 */
[----:B------:R-:W-:Y:S01]  /*7790*/  IADD3.X R37, R24, R29, R25, P0, !PT ;  /* 0x0000001d18257210 */ /* 0x000fe200007fe419 */
[----:B------:R-:W-:Y:S01]  /*77a0*/  VIADD R24, R196, 0x60 ;  /* 0x00000060c4187836 */ /* 0x000fe20000000000 */
[-C--:B------:R-:W-:Y:S01]  /*77b0*/  ISETP.GE.OR P2, PT, R26, R219.reuse, P4 ;  /* 0x000000db1a00720c */ /* 0x080fe20002746670 */
[----:B------:R-:W-:Y:S01]  /*77c0*/  IMAD R32, R28, UR8, RZ ;  /* 0x000000081c207c24 */ /* 0x000fe2000f8e02ff */
[----:B------:R-:W-:Y:S01]  /*77d0*/  SHF.R.S32.HI R29, RZ, 0x1f, R196 ;  /* 0x0000001fff1d7819 */ /* 0x000fe200000114c4 */
[----:B------:R1:W2:Y:S01]  /*77e0*/  LDS.128 R20, [R115+0x7000] ;  /* 0x0070000073147984 */ /* 0x0002a20000000c00 */
[-C--:B------:R-:W-:Y:S01]  /*77f0*/  ISETP.GE.OR P1, PT, R24, R219.reuse, P4 ;  /* 0x000000db1800720c */ /* 0x080fe20002726670 */
[C---:B------:R-:W-:Y:S01]  /*7800*/  IMAD R33, R189.reuse, UR9, R32 ;  /* 0x00000009bd217c24 */ /* 0x040fe2000f8e0220 */
[----:B------:R-:W-:Y:S01]  /*7810*/  ISETP.GE.OR P4, PT, R196, R219, P4 ;  /* 0x000000dbc400720c */ /* 0x000fe20002786670 */
[----:B------:R1:W3:Y:S01]  /*7820*/  LDS.128 R16, [R115+0xb000] ;  /* 0x00b0000073107984 */ /* 0x0002e20000000c00 */
[----:B------:R-:W-:-:S03]  /*7830*/  IMAD.WIDE.U32 R36, R189, UR8, R36 ;  /* 0x00000008bd247c25 */ /* 0x000fc6000f8e0024 */
[----:B------:R1:W4:Y:S02]  /*7840*/  LDS.128 R12, [R115+0xc000] ;  /* 0x00c00000730c7984 */ /* 0x0003240000000c00 */
[----:B------:R-:W-:Y:S02]  /*7850*/  IADD3 R33, R37, R33, RZ ;  /* 0x0000002125217210 */ /* 0x000fe40007ffe0ff */
        /* <DEDUP_REMOVED lines=13> */
.L_x_944:
[----:B------:R-:W-:Y:S05]  /*7930*/  BSYNC B0 ;  /* 0x0000000000007941 */ /* 0x000fea0003800000 */
.L_x_943:
        /* <DEDUP_REMOVED lines=12> */
[----:B------:R2:W-:Y:S02]  /*7a00*/  STG.E.128 desc[UR30][R24.64], R20 ;  /* 0x0000001418007986 */ /* 0x0005e4000c101d1e */
.L_x_946:
[----:B------:R-:W-:Y:S05]  /*7a10*/  BSYNC B0 ;  /* 0x0000000000007941 */ /* 0x000fea0003800000 */
.L_x_945:
[----:B--2---:R2:W1:Y:S01]  /*7a20*/  LDS.128 R20, [R115+0x8000] ;  /* 0x0080000073147984 */ /* 0x0044620000000c00 */
        /* <DEDUP_REMOVED lines=12> */
[----:B-1----:R1:W-:Y:S02]  /*7af0*/  STG.E.128 desc[UR30][R24.64], R20 ;  /* 0x0000001418007986 */ /* 0x0023e4000c101d1e */
.L_x_948:
[----:B------:R-:W-:Y:S05]  /*7b00*/  BSYNC B0 ;  /* 0x0000000000007941 */ /* 0x000fea0003800000 */
.L_x_947:
[----:B-1----:R1:W1:Y:S01]  /*7b10*/  LDS.128 R20, [R115+0x9000] ;  /* 0x0090000073147984 */ /* 0x0022620000000c00 */
        /* <DEDUP_REMOVED lines=13> */
.L_x_950:
[----:B------:R-:W-:Y:S05]  /*7bf0*/  BSYNC B0 ;  /* 0x0000000000007941 */ /* 0x000fea0003800000 */
.L_x_949:
        /* <DEDUP_REMOVED lines=22> */
.L_x_952:
[----:B------:R-:W-:Y:S05]  /*7d60*/  BSYNC B0 ;  /* 0x0000000000007941 */ /* 0x000fea0003800000 */
.L_x_951:
        /* <DEDUP_REMOVED lines=13> */
.L_x_954:
[----:B------:R-:W-:Y:S05]  /*7e40*/  BSYNC B0 ;  /* 0x0000000000007941 */ /* 0x000fea0003800000 */
.L_x_953:
        /* <DEDUP_REMOVED lines=13> */
.L_x_956:
[----:B------:R-:W-:Y:S05]  /*7f20*/  BSYNC B0 ;  /* 0x0000000000007941 */ /* 0x000fea0003800000 */
.L_x_955:
        /* <DEDUP_REMOVED lines=13> */
.L_x_913:
[----:B------:R-:W-:Y:S01]  /*8000*/  ISETP.NE.AND P0, PT, R222, -0x1, PT ;  /* 0xffffffffde00780c */ /* 0x000fe20003f05270 */
[----:B------:R-:W-:-:S05]  /*8010*/  IMAD.SHL.U32 R13, R198, 0x80, RZ ;  /* 0x00000080c60d7824 */ /* 0x000fca00078e00ff */
        /* <DEDUP_REMOVED lines=27> */
.L_x_958:
        /* <DEDUP_REMOVED lines=13> */
.L_x_959:
        /* <DEDUP_REMOVED lines=10> */
[----:B------:R-:W-:Y:S01]  /*8340*/  VIADD R14, R196, 0x20 ;  /* 0x00000020c40e7836 */ /* 0x000fe20000000000 */
[----:B------:R-:W-:Y:S01]  /*8350*/  IADD3.X R19, R2, R15, R9, P0, !PT ;  /* 0x0000000f02137210 */ /* 0x000fe200007fe409 */
[C---:B------:R-:W-:Y:S01]  /*8360*/  VIADD R8, R196.reuse, 0x40 ;  /* 0x00000040c4087836 */ /* 0x040fe20000000000 */
[----:B------:R-:W-:-:S02]  /*8370*/  IADD3 R2, R196, 0x60, RZ ;  /* 0x00000060c4027810 */ /* 0x000fc40007ffe0ff */
[-C--:B------:R-:W-:Y:S01]  /*8380*/  ISETP.GE.OR P3, PT, R14, R219.reuse, P4 ;  /* 0x000000db0e00720c */ /* 0x080fe20002766670 */
[----:B------:R-:W-:Y:S01]  /*8390*/  IMAD R14, R0, UR8, RZ ;  /* 0x00000008000e7c24 */ /* 0x000fe2000f8e02ff */
[-C--:B------:R-:W-:Y:S01]  /*83a0*/  ISETP.GE.OR P2, PT, R8, R219.reuse, P4 ;  /* 0x000000db0800720c */ /* 0x080fe20002746670 */
[C---:B------:R-:W-:Y:S01]  /*83b0*/  IMAD.WIDE.U32 R18, R189.reuse, UR8, R18 ;  /* 0x00000008bd127c25 */ /* 0x040fe2000f8e0012 */
[-C--:B------:R-:W-:Y:S02]  /*83c0*/  ISETP.GE.OR P1, PT, R2, R219.reuse, P4 ;  /* 0x000000db0200720c */ /* 0x080fe40002726670 */
[----:B------:R-:W-:Y:S01]  /*83d0*/  ISETP.GE.OR P4, PT, R196, R219, P4 ;  /* 0x000000dbc400720c */ /* 0x000fe20002786670 */
[----:B------:R-:W-:Y:S01]  /*83e0*/  IMAD R17, R189, UR9, R14 ;  /* 0x00000009bd117c24 */ /* 0x000fe2000f8e020e */
[----:B------:R-:W-:-:S03]  /*83f0*/  SHF.R.S32.HI R9, RZ, 0x1f, R196 ;  /* 0x0000001fff097819 */ /* 0x000fc600000114c4 */
[----:B------:R-:W-:-:S08]  /*8400*/  IMAD.IADD R17, R17, 0x1, R19 ;  /* 0x0000000111117824 */ /* 0x000fd000078e0213 */
        /* <DEDUP_REMOVED lines=10> */
.L_x_961:
[----:B------:R-:W-:Y:S05]  /*84b0*/  BSYNC B0 ;  /* 0x0000000000007941 */ /* 0x000fea0003800000 */
.L_x_960:
        /* <DEDUP_REMOVED lines=13> */
.L_x_963:
[----:B------:R-:W-:Y:S05]  /*8590*/  BSYNC B0 ;  /* 0x0000000000007941 */ /* 0x000fea0003800000 */
.L_x_962:
        /* <DEDUP_REMOVED lines=13> */
.L_x_965:
[----:B------:R-:W-:Y:S05]  /*8670*/  BSYNC B0 ;  /* 0x0000000000007941 */ /* 0x000fea0003800000 */
.L_x_964:
        /* <DEDUP_REMOVED lines=13> */
.L_x_967:
[----:B------:R-:W-:Y:S05]  /*8750*/  BSYNC B0 ;  /* 0x0000000000007941 */ /* 0x000fea0003800000 */
.L_x_966:
[-C--:B----4-:R-:W-:Y:S01]  /*8760*/  IMAD.WIDE.U32 R6, R13, R4.reuse, R200 ;  /* 0x000000040d067225 */ /* 0x090fe200078e00c8 */
[----:B------:R-:W-:Y:S01]  /*8770*/  ULDC.64 UR8, c[0x0][0x470] ;  /* 0x00011c0000087ab9 */ /* 0x000fe20000000a00 */
[----:B------:R-:W-:Y:S02]  /*8780*/  BSSY B0, `(.L_x_968) ;  /* 0x0000013000007945 */ /* 0x000fe40003800000 */
[----:B------:R-:W-:Y:S01]  /*8790*/  IMAD R2, R11, R4, RZ ;  /* 0x000000040b027224 */ /* 0x000fe200078e02ff */
        /* <DEDUP_REMOVED lines=13> */
[----:B--23--:R-:W-:-:S04]  /*8870*/  LEA R14, P0, R6, UR8, 0x1 ;  /* 0x00000008060e7c11 */ /* 0x00cfc8000f8008ff */
[----:B------:R-:W-:-:S04]  /*8880*/  IADD3 R0, R0, R7, RZ ;  /* 0x0000000700007210 */ /* 0x000fc80007ffe0ff */
[----:B------:R-:W-:-:S05]  /*8890*/  LEA.HI.X R15, R6, UR9, R0, 0x1, P0 ;  /* 0x00000009060f7c11 */ /* 0x000fca00080f0c00 */
[----:B------:R4:W-:Y:S02]  /*88a0*/  STG.E.128 desc[UR30][R14.64], RZ ;  /* 0x000000ff0e007986 */ /* 0x0009e4000c101d1e */
.L_x_969:
[----:B------:R-:W-:Y:S05]  /*88b0*/  BSYNC B0 ;  /* 0x0000000000007941 */ /* 0x000fea0003800000 */
.L_x_968:
[----:B------:R-:W-:Y:S04]  /*88c0*/  BSSY B0, `(.L_x_970) ;  /* 0x000000d000007945 */ /* 0x000fe80003800000 */
[----:B------:R-:W-:Y:S05]  /*88d0*/  @P3 BRA `(.L_x_971) ;  /* 0x00000000002c3947 */ /* 0x000fea0003800000 */
[----:B------:R-:W-:Y:S01]  /*88e0*/  IADD3 R7, P0, R196, 0x20, RZ ;  /* 0x00000020c4077810 */ /* 0x000fe20007f1e0ff */
[----:B------:R-:W-:Y:S01]  /*88f0*/  ULDC.64 UR8, c[0x0][0x3f8] ;  /* 0x0000fe0000087ab9 */ /* 0x000fe20000000a00 */
[----:B------:R-:W-:Y:S02]  /*8900*/  MOV R10, R12 ;  /* 0x0000000c000a7202 */ /* 0x000fe40000000f00 */
[----:B--234-:R-:W-:-:S05]  /*8910*/  IADD3.X R15, RZ, R9, RZ, P0, !PT ;  /* 0x00000009ff0f7210 */ /* 0x01cfca00007fe4ff */
[-C--:B------:R-:W-:Y:S02]  /*8920*/  IMAD R0, R15, R4.reuse, RZ ;  /* 0x000000040f007224 */ /* 0x080fe400078e02ff */
[----:B------:R-:W-:-:S04]  /*8930*/  IMAD.WIDE.U32 R14, R7, R4, R10 ;  /* 0x00000004070e7225 */ /* 0x000fc800078e000a */
[----:B------:R-:W-:Y:S01]  /*8940*/  IMAD R0, R7, R5, R0 ;  /* 0x0000000507007224 */ /* 0x000fe200078e0200 */
[----:B------:R-:W-:-:S04]  /*8950*/  LEA R6, P0, R14, UR8, 0x1 ;  /* 0x000000080e067c11 */ /* 0x000fc8000f8008ff */
[----:B------:R-:W-:-:S04]  /*8960*/  IADD3 R7, R0, R15, RZ ;  /* 0x0000000f00077210 */ /* 0x000fc80007ffe0ff */
[----:B------:R-:W-:-:S05]  /*8970*/  LEA.HI.X R7, R14, UR9, R7, 0x1, P0 ;  /* 0x000000090e077c11 */ /* 0x000fca00080f0c07 */
[----:B------:R2:W-:Y:S02]  /*8980*/  STG.E.128 desc[UR30][R6.64], RZ ;  /* 0x000000ff06007986 */ /* 0x0005e4000c101d1e */
.L_x_971:
[----:B------:R-:W-:Y:S05]  /*8990*/  BSYNC B0 ;  /* 0x0000000000007941 */ /* 0x000fea0003800000 */
.L_x_970:
[----:B------:R-:W-:Y:S04]  /*89a0*/  BSSY B0, `(.L_x_972) ;  /* 0x000000d000007945 */ /* 0x000fe80003800000 */
[----:B------:R-:W-:Y:S05]  /*89b0*/  @P2 BRA `(.L_x_973) ;  /* 0x00000000002c2947 */ /* 0x000fea0003800000 */
[----:B--2---:R-:W-:Y:S01]  /*89c0*/  IADD3 R7, P0, R196, 0x40, RZ ;  /* 0x00000040c4077810 */ /* 0x004fe20007f1e0ff */
[----:B------:R-:W-:Y:S01]  /*89d0*/  ULDC.64 UR8, c[0x0][0x3f8] ;  /* 0x0000fe0000087ab9 */ /* 0x000fe20000000a00 */
[----:B------:R-:W-:Y:S02]  /*89e0*/  MOV R10, R12 ;  /* 0x0000000c000a7202 */ /* 0x000fe40000000f00 */
[----:B---34-:R-:W-:-:S05]  /*89f0*/  IADD3.X R15, RZ, R9, RZ, P0, !PT ;  /* 0x00000009ff0f7210 */ /* 0x018fca00007fe4ff */
[-C--:B------:R-:W-:Y:S02]  /*8a00*/  IMAD R0, R15, R4.reuse, RZ ;  /* 0x000000040f007224 */ /* 0x080fe400078e02ff */
[----:B------:R-:W-:-:S04]  /*8a10*/  IMAD.WIDE.U32 R14, R7, R4, R10 ;  /* 0x00000004070e7225 */ /* 0x000fc800078e000a */
[----:B------:R-:W-:Y:S01]  /*8a20*/  IMAD R0, R7, R5, R0 ;  /* 0x0000000507007224 */ /* 0x000fe200078e0200 */
[----:B------:R-:W-:-:S04]  /*8a30*/  LEA R6, P0, R14, UR8, 0x1 ;  /* 0x000000080e067c11 */ /* 0x000fc8000f8008ff */
[----:B------:R-:W-:-:S04]  /*8a40*/  IADD3 R7, R0, R15, RZ ;  /* 0x0000000f00077210 */ /* 0x000fc80007ffe0ff */
[----:B------:R-:W-:-:S05]  /*8a50*/  LEA.HI.X R7, R14, UR9, R7, 0x1, P0 ;  /* 0x000000090e077c11 */ /* 0x000fca00080f0c07 */
[----:B------:R2:W-:Y:S02]  /*8a60*/  STG.E.128 desc[UR30][R6.64], RZ ;  /* 0x000000ff06007986 */ /* 0x0005e4000c101d1e */
.L_x_973:
[----:B------:R-:W-:Y:S05]  /*8a70*/  BSYNC B0 ;  /* 0x0000000000007941 */ /* 0x000fea0003800000 */
.L_x_972:
        /* <DEDUP_REMOVED lines=12> */
.L_x_957:
[----:B------:R-:W-:Y:S05]  /*8b40*/  BSYNC B1 ;  /* 0x0000000000017941 */ /* 0x000fea0003800000 */
.L_x_908:
[----:B-1----:R-:W1:Y:S02]  /*8b50*/  LDC R5, c[0x0][0xc] ;  /* 0x00000300ff057b82 */ /* 0x002e640000000800 */
[----:B-1----:R-:W-:-:S04]  /*8b60*/  IADD3 R198, R5, R198, RZ ;  /* 0x000000c605c67210 */ /* 0x002fc80007ffe0ff */
[----:B------:R-:W-:-:S13]  /*8b70*/  ISETP.GE.AND P0, PT, R198, UR7, PT ;  /* 0x00000007c6007c0c */ /* 0x000fda000bf06270 */
[----:B------:R-:W-:Y:S05]  /*8b80*/  @P0 BRA `(.L_x_974) ;  /* 0x0000000000040947 */ /* 0x000fea0003800000 */
[----:B------:R-:W-:Y:S05]  /*8b90*/  BRA `(.L_x_975) ;  /* 0xffffff7c005c7947 */ /* 0x000fea000383ffff */
.L_x_974:
[----:B------:R-:W-:Y:S05]  /*8ba0*/  EXIT ;  /* 0x000000000000794d */ /* 0x000fea0003800000 */
.L_x_976:
        /* <DEDUP_REMOVED lines=13> */
.L_x_2472:


//--------------------- .text._ZN5flash44flash_bwd_dq_dk_dv_loop_seqk_parallel_kernelI23Flash_bwd_kernel_traitsILi64ELi64ELi128ELi8ELi2ELi4ELi4ELb1ELb0EN7cutlass6half_tE19Flash_kernel_traitsILi64ELi64ELi128ELi8ES3_EELb0ELb0ELb0ELb0ELb0ELb0ELb1EEEvNS_16Flash_bwd_paramsE --------------------------
	.section	.text._ZN5flash44flash_bwd_dq_dk_dv_loop_seqk_parallel_kernelI23Flash_bwd_kernel_traitsILi64ELi64ELi128ELi8ELi2ELi4ELi4ELb1ELb0EN7cutlass6half_tE19Flash_kernel_traitsILi64ELi64ELi128ELi8ES3_EELb0ELb0ELb0ELb0ELb0ELb0ELb1EEEvNS_16Flash_bwd_paramsE,"ax",@progbits
	.align	128
        .global         _ZN5flash44flash_bwd_dq_dk_dv_loop_seqk_parallel_kernelI23Flash_bwd_kernel_traitsILi64ELi64ELi128ELi8ELi2ELi4ELi4ELb1ELb0EN7cutlass6half_tE19Flash_kernel_traitsILi64ELi64ELi128ELi8ES3_EELb0ELb0ELb0ELb0ELb0ELb0ELb1EEEvNS_16Flash_bwd_paramsE
        .type           _ZN5flash44flash_bwd_dq_dk_dv_loop_seqk_parallel_kernelI23Flash_bwd_kernel_traitsILi64ELi64ELi128ELi8ELi2ELi4ELi4ELb1ELb0EN7cutlass6half_tE19Flash_kernel_traitsILi64ELi64ELi128ELi8ES3_EELb0ELb0ELb0ELb0ELb0ELb0ELb1EEEvNS_16Flash_bwd_paramsE,@function
        .size           _ZN5flash44flash_bwd_dq_dk_dv_loop_seqk_parallel_kernelI23Flash_bwd_kernel_traitsILi64ELi64ELi128ELi8ELi2ELi4ELi4ELb1ELb0EN7cutlass6half_tE19Flash_kernel_traitsILi64ELi64ELi128ELi8ES3_EELb0ELb0ELb0ELb0ELb0ELb0ELb1EEEvNS_16Flash_bwd_paramsE,(.L_x_2473 - _ZN5flash44flash_bwd_dq_dk_dv_loop_seqk_parallel_kernelI23Flash_bwd_kernel_traitsILi64ELi64ELi128ELi8ELi2ELi4ELi4ELb1ELb0EN7cutlass6half_tE19Flash_kernel_traitsILi64ELi64ELi128ELi8ES3_EELb0ELb0ELb0ELb0ELb0ELb0ELb1EEEvNS_16Flash_bwd_paramsE)
        .other          _ZN5flash44flash_bwd_dq_dk_dv_loop_seqk_parallel_kernelI23Flash_bwd_kernel_traitsILi64ELi64ELi128ELi8ELi2ELi4ELi4ELb1ELb0EN7cutlass6half_tE19Flash_kernel_traitsILi64ELi64ELi128ELi8ES3_EELb0ELb0ELb0ELb0ELb0ELb0ELb1EEEvNS_16Flash_bwd_paramsE,@"STO_CUDA_ENTRY STV_DEFAULT"
_ZN5flash44flash_bwd_dq_dk_dv_loop_seqk_parallel_kernelI23Flash_bwd_kernel_traitsILi64ELi64ELi128ELi8ELi2ELi4ELi4ELb1ELb0EN7cutlass6half_tE19Flash_kernel_traitsILi64ELi64ELi128ELi8ES3_EELb0ELb0ELb0ELb0ELb0ELb0ELb1EEEvNS_16Flash_bwd_paramsE:
.text._ZN5flash44flash_bwd_dq_dk_dv_loop_seqk_parallel_kernelI23Flash_bwd_kernel_traitsILi64ELi64ELi128ELi8ELi2ELi4ELi4ELb1ELb0EN7cutlass6half_tE19Flash_kernel_traitsILi64ELi64ELi128ELi8ES3_EELb0ELb0ELb0ELb0ELb0ELb0ELb1EEEvNS_16Flash_bwd_paramsE:
[----:B------:R-:W1:Y:S08]  /*0000*/  LDC R1, c[0x0][0x28] ;  /* 0x00000a00ff017b82 */ /* 0x000e700000000800 */
[----:B------:R-:W2:Y:S01]  /*0010*/  S2UR UR32, SR_CTAID.X ;  /* 0x00000000002079c3 */ /* 0x000ea20000002500 */
[----:B------:R-:W-:Y:S01]  /*0020*/  ULDC UR4, c[0x0][0x2c8] ;  /* 0x0000b20000047ab9 */ /* 0x000fe20000000800 */
[----:B-1----:R-:W-:Y:S01]  /*0030*/  VIADD R1, R1, 0xfffffff8 ;  /* 0xfffffff801017836 */ /* 0x002fe20000000000 */
[----:B------:R-:W-:-:S04]  /*0040*/  UIADD3 UR5, UR4, 0x7f, URZ ;  /* 0x0000007f04057890 */ /* 0x000fc8000fffe03f */
[----:B------:R-:W-:-:S04]  /*0050*/  USHF.R.S32.HI UR4, URZ, 0x1f, UR5 ;  /* 0x0000001f3f047899 */ /* 0x000fc80008011405 */
[----:B------:R-:W-:-:S04]  /*0060*/  ULEA.HI UR4, UR4, UR5, URZ, 0x7 ;  /* 0x0000000504047291 */ /* 0x000fc8000f8f383f */
[----:B------:R-:W-:-:S06]  /*0070*/  USHF.R.S32.HI UR6, URZ, 0x7, UR4 ;  /* 0x000000073f067899 */ /* 0x000fcc0008011404 */
[----:B------:R-:W-:Y:S01]  /*0080*/  MOV R0, UR6 ;  /* 0x0000000600007c02 */ /* 0x000fe20008000f00 */
[----:B--2---:R-:W-:-:S04]  /*0090*/  UISETP.GE.AND UP0, UPT, UR32, UR6, UPT ;  /* 0x000000062000728c */ /* 0x004fc8000bf06270 */
[----:B------:R1:W-:Y:S02]  /*00a0*/  STL [R1], R0 ;  /* 0x0000000001007387 */ /* 0x0003e40000100800 */
[----:B------:R-:W-:-:S13]  /*00b0*/  PLOP3.LUT P0, PT, PT, PT, UP0, 0x80, 0x0 ;  /* 0x000000000000781c */ /* 0x000fda0003f0f008 */
[----:B------:R-:W-:Y:S05]  /*00c0*/  @P0 EXIT ;  /* 0x000000000000094d */ /* 0x000fea0003800000 */
[----:B------:R-:W2:Y:S01]  /*00d0*/  S2R R18, SR_TID.X ;  /* 0x0000000000127919 */ /* 0x000ea20000002100 */
[----:B------:R-:W3:Y:S01]  /*00e0*/  S2UR UR4, SR_CgaCtaId ;  /* 0x00000000000479c3 */ /* 0x000ee20000008800 */
[----:B------:R-:W-:Y:S01]  /*00f0*/  UMOV UR5, 0x400 ;  /* 0x0000040000057882 */ /* 0x000fe20000000000 */
[----:B------:R-:W-:Y:S01]  /*0100*/  IMAD.MOV.U32 R191, RZ, RZ, -0x10 ;  /* 0xfffffff0ffbf7424 */ /* 0x000fe200078e00ff */
[----:B------:R-:W-:Y:S01]  /*0110*/  ULDC.64 UR10, c[0x0][0x208] ;  /* 0x00008200000a7ab9 */ /* 0x000fe20000000a00 */
[----:B------:R-:W-:-:S04]  /*0120*/  UMOV UR61, 0xffffe000 ;  /* 0xffffe000003d7882 */ /* 0x000fc80000000000 */
[----:B------:R-:W4:Y:S08]  /*0130*/  S2UR UR59, SR_CTAID.Z ;  /* 0x00000000003b79c3 */ /* 0x000f300000002700 */
[----:B------:R-:W5:Y:S01]  /*0140*/  S2UR UR51, SR_CTAID.Y ;  /* 0x00000000003379c3 */ /* 0x000f620000002600 */
[----:B---3--:R-:W-:-:S04]  /*0150*/  ULEA UR4, UR4, UR5, 0x18 ;  /* 0x0000000504047291 */ /* 0x008fc8000f8ec03f */
[----:B------:R-:W-:Y:S01]  /*0160*/  UIADD3 UR7, UR4, 0x6000, URZ ;  /* 0x0000600004077890 */ /* 0x000fe2000fffe03f */
[----:B--2---:R-:W-:Y:S01]  /*0170*/  SHF.R.S32.HI R17, RZ, 0x1f, R18 ;  /* 0x0000001fff117819 */ /* 0x004fe20000011412 */
[----:B------:R-:W-:Y:S01]  /*0180*/  IMAD.SHL.U32 R244, R18, 0x2, RZ ;  /* 0x0000000212f47824 */ /* 0x000fe200078e00ff */
[----:B----4-:R-:W-:Y:S02]  /*0190*/  USHF.R.S32.HI UR5, URZ, 0x1f, UR59 ;  /* 0x0000001f3f057899 */ /* 0x010fe4000801143b */
[CC--:B------:R-:W-:Y:S02]  /*01a0*/  LEA.HI R4, R17.reuse, R18.reuse, RZ, 0x5 ;  /* 0x0000001211047211 */ /* 0x0c0fe400078f28ff */
[----:B------:R-:W-:Y:S02]  /*01b0*/  LEA.HI R8, R17, R18, RZ, 0x4 ;  /* 0x0000001211087211 */ /* 0x000fe400078f20ff */
[--C-:B------:R-:W-:Y:S01]  /*01c0*/  SHF.R.S32.HI R6, RZ, 0x5, R4.reuse ;  /* 0x00000005ff067819 */ /* 0x100fe20000011404 */
[----:B-----5:R-:W-:Y:S01]  /*01d0*/  USHF.R.S32.HI UR6, URZ, 0x1f, UR51 ;  /* 0x0000001f3f067899 */ /* 0x020fe20008011433 */
[----:B-1----:R-:W-:-:S02]  /*01e0*/  SHF.R.S32.HI R0, RZ, 0x1f, R4 ;  /* 0x0000001fff007819 */ /* 0x002fc40000011404 */
[----:B------:R-:W-:Y:S02]  /*01f0*/  SHF.R.S32.HI R7, RZ, 0x4, R8 ;  /* 0x00000004ff077819 */ /* 0x000fe40000011408 */
[----:B------:R-:W-:Y:S02]  /*0200*/  LEA.HI R0, R0, R6, RZ, 0x2 ;  /* 0x0000000600007211 */ /* 0x000fe400078f10ff */
[----:B------:R-:W-:Y:S02]  /*0210*/  LEA.HI R20, R17, R18, RZ, 0x2 ;  /* 0x0000001211147211 */ /* 0x000fe400078f10ff */
[----:B------:R-:W-:Y:S02]  /*0220*/  LEA.HI R2, R8, R7, RZ, 0x1 ;  /* 0x0000000708027211 */ /* 0x000fe400078f08ff */
[----:B------:R-:W-:Y:S02]  /*0230*/  LOP3.LUT R0, R0, 0xfffffffc, RZ, 0xc0, !PT ;  /* 0xfffffffc00007812 */ /* 0x000fe400078ec0ff */
[----:B------:R-:W-:-:S02]  /*0240*/  SHF.R.S32.HI R9, RZ, 0x2, R20 ;  /* 0x00000002ff097819 */ /* 0x000fc40000011414 */
[----:B------:R-:W-:Y:S01]  /*0250*/  SHF.R.S32.HI R5, RZ, 0x1f, R20 ;  /* 0x0000001fff057819 */ /* 0x000fe20000011414 */
[----:B------:R-:W-:Y:S01]  /*0260*/  IMAD.IADD R174, R6, 0x1, -R0 ;  /* 0x0000000106ae7824 */ /* 0x000fe200078e0a00 */
[----:B------:R-:W-:Y:S02]  /*0270*/  LOP3.LUT R2, R2, 0xfffffffe, RZ, 0xc0, !PT ;  /* 0xfffffffe02027812 */ /* 0x000fe400078ec0ff */
[----:B------:R-:W-:Y:S02]  /*0280*/  LEA.HI R3, R4, R6, RZ, 0x1 ;  /* 0x0000000604037211 */ /* 0x000fe400078f08ff */
[----:B------:R-:W-:Y:S01]  /*0290*/  LEA.HI R0, R5, R9, RZ, 0x3 ;  /* 0x0000000905007211 */ /* 0x000fe200078f18ff */
[----:B------:R-:W-:Y:S01]  /*02a0*/  IMAD.IADD R14, R7, 0x1, -R2 ;  /* 0x00000001070e7824 */ /* 0x000fe200078e0a02 */
[----:B------:R-:W-:Y:S02]  /*02b0*/  LEA.HI R12, R17, R18, RZ, 0x3 ;  /* 0x00000012110c7211 */ /* 0x000fe400078f18ff */
[----:B------:R-:W-:Y:S01]  /*02c0*/  LOP3.LUT R3, R3, 0xfffffffe, RZ, 0xc0, !PT ;  /* 0xfffffffe03037812 */ /* 0x000fe200078ec0ff */
[----:B------:R-:W-:Y:S01]  /*02d0*/  IMAD.SHL.U32 R11, R14, 0x200, RZ ;  /* 0x000002000e0b7824 */ /* 0x000fe200078e00ff */
[----:B------:R-:W-:-:S02]  /*02e0*/  LOP3.LUT R2, R4, 0xffffffe0, RZ, 0xc0, !PT ;  /* 0xffffffe004027812 */ /* 0x000fc400078ec0ff */
[----:B------:R-:W-:Y:S01]  /*02f0*/  LOP3.LUT R0, R0, 0xfffffff8, RZ, 0xc0, !PT ;  /* 0xfffffff800007812 */ /* 0x000fe200078ec0ff */
[----:B------:R-:W-:Y:S01]  /*0300*/  IMAD.IADD R16, R6, 0x1, -R3 ;  /* 0x0000000106107824 */ /* 0x000fe200078e0a03 */
[----:B------:R-:W-:Y:S01]  /*0310*/  SHF.R.S32.HI R4, RZ, 0x3, R12 ;  /* 0x00000003ff047819 */ /* 0x000fe2000001140c */
[----:B------:R-:W-:Y:S01]  /*0320*/  IMAD.IADD R3, R18, 0x1, -R2 ;  /* 0x0000000112037824 */ /* 0x000fe200078e0a02 */
[----:B------:R-:W-:Y:S01]  /*0330*/  LOP3.LUT R5, R12, 0xfffffff8, RZ, 0xc0, !PT ;  /* 0xfffffff80c057812 */ /* 0x000fe200078ec0ff */
[----:B------:R-:W-:Y:S01]  /*0340*/  IMAD.IADD R9, R9, 0x1, -R0 ;  /* 0x0000000109097824 */ /* 0x000fe200078e0a00 */
[----:B------:R-:W-:Y:S01]  /*0350*/  LEA.HI R7, R17, R18, RZ, 0x6 ;  /* 0x0000001211077211 */ /* 0x000fe200078f30ff */
[----:B------:R-:W-:Y:S01]  /*0360*/  IMAD.SHL.U32 R2, R4, 0x40, RZ ;  /* 0x0000004004027824 */ /* 0x000fe200078e00ff */
[----:B------:R-:W-:Y:S01]  /*0370*/  LOP3.LUT R4, R8, 0xfffffff0, RZ, 0xc0, !PT ;  /* 0xfffffff008047812 */ /* 0x000fe200078ec0ff */
[----:B------:R-:W-:Y:S01]  /*0380*/  IMAD.IADD R0, R18, 0x1, -R5 ;  /* 0x0000000112007824 */ /* 0x000fe200078e0a05 */
[----:B------:R-:W-:-:S02]  /*0390*/  SHF.R.S32.HI R5, RZ, 0x1f, R3 ;  /* 0x0000001fff057819 */ /* 0x000fc40000011403 */
[----:B------:R-:W-:Y:S01]  /*03a0*/  LOP3.LUT R2, R2, 0x1c0, RZ, 0xc0, !PT ;  /* 0x000001c002027812 */ /* 0x000fe200078ec0ff */
[C---:B------:R-:W-:Y:S01]  /*03b0*/  IMAD.SHL.U32 R186, R0.reuse, 0x8, RZ ;  /* 0x0000000800ba7824 */ /* 0x040fe200078e00ff */
[----:B------:R-:W-:Y:S01]  /*03c0*/  LOP3.LUT P4, RZ, R0, 0x2, RZ, 0xc0, !PT ;  /* 0x0000000200ff7812 */ /* 0x000fe2000788c0ff */
[----:B------:R-:W-:Y:S01]  /*03d0*/  IMAD.IADD R4, R18, 0x1, -R4 ;  /* 0x0000000112047824 */ /* 0x000fe200078e0a04 */
[C---:B------:R-:W-:Y:S01]  /*03e0*/  LOP3.LUT P3, RZ, R0.reuse, 0x4, RZ, 0xc0, !PT ;  /* 0x0000000400ff7812 */ /* 0x040fe2000786c0ff */
[----:B------:R-:W-:Y:S01]  /*03f0*/  IMAD.SHL.U32 R0, R0, 0x40, RZ ;  /* 0x0000004000007824 */ /* 0x000fe200078e00ff */
[----:B------:R-:W-:Y:S02]  /*0400*/  LEA.HI R19, R5, R3, RZ, 0x2 ;  /* 0x0000000305137211 */ /* 0x000fe400078f10ff */
[----:B------:R-:W-:Y:S02]  /*0410*/  SHF.R.U32.HI R3, RZ, 0x3, R2 ;  /* 0x00000003ff037819 */ /* 0x000fe40000011602 */
[----:B------:R-:W-:-:S02]  /*0420*/  LOP3.LUT R2, R2, 0x38, R186, 0xf8, !PT ;  /* 0x0000003802027812 */ /* 0x000fc400078ef8ba */
[----:B------:R-:W-:Y:S02]  /*0430*/  LOP3.LUT R0, R0, 0x1c0, RZ, 0xc0, !PT ;  /* 0x000001c000007812 */ /* 0x000fe400078ec0ff */
[----:B------:R-:W-:Y:S01]  /*0440*/  LOP3.LUT R243, R2, R3, RZ, 0x3c, !PT ;  /* 0x0000000302f37212 */ /* 0x000fe200078e3cff */
[----:B------:R-:W-:Y:S01]  /*0450*/  IMAD.SHL.U32 R2, R174, 0x10, RZ ;  /* 0x00000010ae027824 */ /* 0x000fe200078e00ff */
[----:B------:R-:W-:Y:S02]  /*0460*/  SHF.R.S32.HI R7, RZ, 0x6, R7 ;  /* 0x00000006ff077819 */ /* 0x000fe40000011407 */
[----:B------:R-:W-:Y:S02]  /*0470*/  LOP3.LUT R5, R0, 0x8, R12, 0xf8, !PT ;  /* 0x0000000800057812 */ /* 0x000fe400078ef80c */
[----:B------:R-:W-:Y:S01]  /*0480*/  SHF.R.U32.HI R10, RZ, 0x3, R0 ;  /* 0x00000003ff0a7819 */ /* 0x000fe20000011600 */
[----:B------:R-:W-:Y:S01]  /*0490*/  IMAD R243, R7, 0x200, R243 ;  /* 0x0000020007f37824 */ /* 0x000fe200078e02f3 */
[----:B------:R-:W-:-:S02]  /*04a0*/  SHF.R.S32.HI R3, RZ, 0x1f, R4 ;  /* 0x0000001fff037819 */ /* 0x000fc40000011404 */
[----:B------:R-:W-:Y:S01]  /*04b0*/  LOP3.LUT R8, R0, 0x30, R2, 0xf8, !PT ;  /* 0x0000003000087812 */ /* 0x000fe200078ef802 */
[----:B------:R-:W-:Y:S01]  /*04c0*/  IMAD R2, R7, 0x800, R11 ;  /* 0x0000080007027824 */ /* 0x000fe200078e020b */
[----:B------:R-:W-:Y:S02]  /*04d0*/  LOP3.LUT R0, R5, R10, RZ, 0x3c, !PT ;  /* 0x0000000a05007212 */ /* 0x000fe400078e3cff */
[----:B------:R-:W-:Y:S02]  /*04e0*/  LEA.HI R13, R3, R4, RZ, 0x3 ;  /* 0x00000004030d7211 */ /* 0x000fe400078f18ff */
[----:B------:R-:W-:Y:S01]  /*04f0*/  LOP3.LUT R3, R9, 0x1, RZ, 0xc0, !PT ;  /* 0x0000000109037812 */ /* 0x000fe200078ec0ff */
[----:B------:R-:W-:Y:S01]  /*0500*/  IMAD.IADD R182, R2, 0x1, R0 ;  /* 0x0000000102b67824 */ /* 0x000fe200078e0200 */
[----:B------:R-:W-:Y:S02]  /*0510*/  LOP3.LUT R6, R13, 0xfffffff8, RZ, 0xc0, !PT ;  /* 0xfffffff80d067812 */ /* 0x000fe400078ec0ff */
[----:B------:R-:W-:-:S02]  /*0520*/  LOP3.LUT R2, R20, 0x7ffffffc, RZ, 0xc0, !PT ;  /* 0x7ffffffc14027812 */ /* 0x000fc400078ec0ff */
[----:B------:R-:W-:Y:S01]  /*0530*/  LEA.HI R0, R17, R18, RZ, 0x7 ;  /* 0x0000001211007211 */ /* 0x000fe200078f38ff */
[----:B------:R-:W-:Y:S01]  /*0540*/  IMAD.IADD R15, R4, 0x1, -R6 ;  /* 0x00000001040f7824 */ /* 0x000fe200078e0a06 */
[----:B------:R-:W-:Y:S01]  /*0550*/  ISETP.NE.U32.AND P0, PT, R3, 0x1, PT ;  /* 0x000000010300780c */ /* 0x000fe20003f05070 */
[----:B------:R-:W-:Y:S01]  /*0560*/  IMAD.IADD R4, R18, 0x1, -R2 ;  /* 0x0000000112047824 */ /* 0x000fe200078e0a02 */
[----:B------:R-:W-:Y:S01]  /*0570*/  SHF.R.S32.HI R0, RZ, 0x7, R0 ;  /* 0x00000007ff007819 */ /* 0x000fe20000011400 */
[C---:B------:R-:W-:Y:S01]  /*0580*/  IMAD.SHL.U32 R3, R9.reuse, 0x40, RZ ;  /* 0x0000004009037824 */ /* 0x040fe200078e00ff */
[----:B------:R-:W-:Y:S01]  /*0590*/  LOP3.LUT R12, R8, 0x8, R12, 0xf8, !PT ;  /* 0x00000008080c7812 */ /* 0x000fe200078ef80c */
[----:B------:R-:W-:Y:S01]  /*05a0*/  IMAD.SHL.U32 R8, R4, 0x2, RZ ;  /* 0x0000000204087824 */ /* 0x000fe200078e00ff */
[----:B------:R-:W-:Y:S01]  /*05b0*/  R2P PR, R9, 0x6 ;  /* 0x0000000609007804 */ /* 0x000fe20000000000 */
[C---:B------:R-:W-:Y:S01]  /*05c0*/  IMAD.SHL.U32 R4, R0.reuse, 0x8, RZ ;  /* 0x0000000800047824 */ /* 0x040fe200078e00ff */
[----:B------:R-:W-:Y:S01]  /*05d0*/  LOP3.LUT R3, R3, 0x1c0, RZ, 0xc0, !PT ;  /* 0x000001c003037812 */ /* 0x000fe200078ec0ff */
[----:B------:R-:W-:Y:S01]  /*05e0*/  IMAD.SHL.U32 R2, R7, 0x20, RZ ;  /* 0x0000002007027824 */ /* 0x000fe200078e00ff */
[----:B------:R-:W-:Y:S01]  /*05f0*/  SEL R191, R191, 0x10, !P0 ;  /* 0x00000010bfbf7807 */ /* 0x000fe20004000000 */
[----:B------:R-:W-:Y:S01]  /*0600*/  IMAD R6, R0, 0x1000, R8 ;  /* 0x0000100000067824 */ /* 0x000fe200078e0208 */
[----:B------:R-:W-:Y:S01]  /*0610*/  LOP3.LUT R0, R4, 0x8, RZ, 0xc0, !PT ;  /* 0x0000000804007812 */ /* 0x000fe200078ec0ff */
[----:B------:R-:W-:Y:S01]  /*0620*/  IMAD.SHL.U32 R4, R14, 0x10, RZ ;  /* 0x000000100e047824 */ /* 0x000fe200078e00ff */
[----:B------:R-:W-:Y:S01]  /*0630*/  LOP3.LUT R244, R2, 0x6, R244, 0xf8, !PT ;  /* 0x0000000602f47812 */ /* 0x000fe200078ef8f4 */
[----:B------:R-:W-:Y:S01]  /*0640*/  IMAD R7, R16, 0x400, R6 ;  /* 0x0000040010077824 */ /* 0x000fe200078e0206 */
[----:B------:R-:W-:-:S02]  /*0650*/  LOP3.LUT R5, R3, 0x20, R2, 0xf8, !PT ;  /* 0x0000002003057812 */ /* 0x000fc400078ef802 */
[----:B------:R-:W-:Y:S02]  /*0660*/  SHF.R.U32.HI R2, RZ, 0x3, R3 ;  /* 0x00000003ff027819 */ /* 0x000fe40000011603 */
[----:B------:R-:W-:Y:S02]  /*0670*/  LOP3.LUT R4, R0, 0x10, R4, 0xf8, !PT ;  /* 0x0000001000047812 */ /* 0x000fe400078ef804 */
[----:B------:R-:W-:Y:S02]  /*0680*/  LOP3.LUT R6, R5, R2, RZ, 0x3c, !PT ;  /* 0x0000000205067212 */ /* 0x000fe400078e3cff */
[----:B------:R-:W-:Y:S01]  /*0690*/  LOP3.LUT R0, R2, R3, R0, 0x1e, !PT ;  /* 0x0000000302007212 */ /* 0x000fe200078e1e00 */
[----:B------:R-:W-:Y:S01]  /*06a0*/  IMAD R2, R174, 0x400, R8 ;  /* 0x00000400ae027824 */ /* 0x000fe200078e0208 */
[----:B------:R-:W-:Y:S01]  /*06b0*/  LOP3.LUT R5, R11, R12, R10, 0xf6, !PT ;  /* 0x0000000c0b057212 */ /* 0x000fe200078ef60a */
[----:B------:R-:W-:Y:S02]  /*06c0*/  IMAD.SHL.U32 R3, R15, 0x40, RZ ;  /* 0x000000400f037824 */ /* 0x000fe400078e00ff */
[----:B------:R-:W-:-:S02]  /*06d0*/  IMAD.IADD R8, R2, 0x1, R0 ;  /* 0x0000000102087824 */ /* 0x000fc400078e0200 */
[----:B------:R-:W-:Y:S01]  /*06e0*/  IMAD.SHL.U32 R0, R14, 0x8, RZ ;  /* 0x000000080e007824 */ /* 0x000fe200078e00ff */
[----:B------:R-:W-:Y:S01]  /*06f0*/  LOP3.LUT R3, R3, 0x1c0, RZ, 0xc0, !PT ;  /* 0x000001c003037812 */ /* 0x000fe200078ec0ff */
[----:B------:R-:W-:Y:S01]  /*0700*/  IMAD.IADD R193, R6, 0x1, R7 ;  /* 0x0000000106c17824 */ /* 0x000fe200078e0207 */
[----:B------:R-:W-:Y:S01]  /*0710*/  LEA R248, R8, UR7, 0x1 ;  /* 0x0000000708f87c11 */ /* 0x000fe2000f8e08ff */
[----:B------:R-:W-:Y:S01]  /*0720*/  IMAD.SHL.U32 R6, R13, 0x40, RZ ;  /* 0x000000400d067824 */ /* 0x000fe200078e00ff */
[--C-:B------:R-:W-:Y:S02]  /*0730*/  SHF.R.U32.HI R2, RZ, 0x3, R3.reuse ;  /* 0x00000003ff027819 */ /* 0x100fe40000011603 */
[----:B------:R-:W-:Y:S01]  /*0740*/  LOP3.LUT R7, R3, 0x8, R0, 0xf8, !PT ;  /* 0x0000000803077812 */ /* 0x000fe200078ef800 */
[----:B------:R-:W-:Y:S01]  /*0750*/  IMAD.U32 R0, RZ, RZ, UR5 ;  /* 0x00000005ff007e24 */ /* 0x000fe2000f8e00ff */
[----:B------:R-:W-:Y:S01]  /*0760*/  USHF.L.U32 UR5, UR51, 0x7, URZ ;  /* 0x0000000733057899 */ /* 0x000fe2000800063f */
[----:B------:R-:W-:Y:S01]  /*0770*/  LOP3.LUT R3, R2, R4, R3, 0x1e, !PT ;  /* 0x0000000402037212 */ /* 0x000fe200078e1e03 */
[C---:B------:R-:W-:Y:S01]  /*0780*/  VIADD R249, R248.reuse, 0x40 ;  /* 0x00000040f8f97836 */ /* 0x040fe20000000000 */
[----:B------:R-:W-:Y:S01]  /*0790*/  SHF.R.S32.HI R4, RZ, 0x2, R19 ;  /* 0x00000002ff047819 */ /* 0x000fe20000011413 */
[----:B------:R-:W-:Y:S01]  /*07a0*/  @P2 VIADD R249, R248, 0xffffffc0 ;  /* 0xffffffc0f8f92836 */ /* 0x000fe20000000000 */
[----:B------:R-:W-:Y:S01]  /*07b0*/  LOP3.LUT R0, R6, 0xfffffe00, RZ, 0xc0, !PT ;  /* 0xfffffe0006007812 */ /* 0x000fe200078ec0ff */
[----:B------:R-:W-:Y:S01]  /*07c0*/  IMAD.U32 R6, RZ, RZ, UR5 ;  /* 0x00000005ff067e24 */ /* 0x000fe2000f8e00ff */
[----:B------:R-:W-:Y:S01]  /*07d0*/  USHF.R.S32.HI UR5, URZ, 0x1f, UR51 ;  /* 0x0000001f3f057899 */ /* 0x000fe20008011433 */
[----:B------:R-:W-:Y:S01]  /*07e0*/  LOP3.LUT R2, R7, R2, RZ, 0x3c, !PT ;  /* 0x0000000207027212 */ /* 0x000fe200078e3cff */
[C---:B------:R-:W-:Y:S01]  /*07f0*/  IMAD R245, R16.reuse, 0x10, R4 ;  /* 0x0000001010f57824 */ /* 0x040fe200078e0204 */
[----:B------:R-:W-:Y:S01]  /*0800*/  LOP3.LUT R181, R3, R0, RZ, 0xfc, !PT ;  /* 0x0000000003b57212 */ /* 0x000fe200078efcff */
[--C-:B------:R-:W-:Y:S01]  /*0810*/  IMAD R4, R16, 0x400, R0.reuse ;  /* 0x0000040010047824 */ /* 0x100fe200078e0200 */
[----:B------:R-:W-:Y:S01]  /*0820*/  LEA R193, R193, UR4, 0x1 ;  /* 0x00000004c1c17c11 */ /* 0x000fe2000f8e08ff */
[----:B------:R-:W-:Y:S01]  /*0830*/  IMAD R174, R174, 0x400, R0 ;  /* 0x00000400aeae7824 */ /* 0x000fe200078e0200 */
[----:B------:R-:W-:Y:S01]  /*0840*/  LEA R3, R5, UR4, 0x1 ;  /* 0x0000000405037c11 */ /* 0x000fe2000f8e08ff */
[----:B------:R-:W-:Y:S01]  /*0850*/  IMAD.U32 R6, RZ, RZ, UR5 ;  /* 0x00000005ff067e24 */ /* 0x000fe2000f8e00ff */
[----:B------:R-:W-:Y:S01]  /*0860*/  USHF.R.S32.HI UR5, URZ, 0x1f, UR59 ;  /* 0x0000001f3f057899 */ /* 0x000fe2000801143b */
[----:B------:R-:W-:-:S02]  /*0870*/  IMAD.IADD R180, R4, 0x1, R2 ;  /* 0x0000000104b47824 */ /* 0x000fc400078e0202 */
[----:B------:R-:W-:Y:S02]  /*0880*/  IMAD.IADD R174, R2, 0x1, R174 ;  /* 0x0000000102ae7824 */ /* 0x000fe400078e02ae */
[----:B------:R-:W-:Y:S01]  /*0890*/  IMAD.U32 R2, RZ, RZ, UR6 ;  /* 0x00000006ff027e24 */ /* 0x000fe2000f8e00ff */
[----:B------:R-:W-:Y:S01]  /*08a0*/  UIADD3 UR6, UR4, 0xa000, URZ ;  /* 0x0000a00004067890 */ /* 0x000fe2000fffe03f */
[----:B------:R-:W-:Y:S02]  /*08b0*/  IMAD.MOV.U32 R4, RZ, RZ, 0x20 ;  /* 0x00000020ff047424 */ /* 0x000fe400078e00ff */
[----:B------:R-:W-:Y:S02]  /*08c0*/  IMAD.MOV.U32 R2, RZ, RZ, 0x40 ;  /* 0x00000040ff027424 */ /* 0x000fe400078e00ff */
[----:B------:R-:W-:Y:S01]  /*08d0*/  IMAD.U32 R0, RZ, RZ, UR5 ;  /* 0x00000005ff007e24 */ /* 0x000fe2000f8e00ff */
[----:B------:R-:W-:Y:S01]  /*08e0*/  SEL R177, R4, 0xffffffe0, !P4 ;  /* 0xffffffe004b17807 */ /* 0x000fe20006000000 */
[----:B------:R-:W-:Y:S01]  /*08f0*/  VIADD R252, R248, 0x420 ;  /* 0x00000420f8fc7836 */ /* 0x000fe20000000000 */
[----:B------:R-:W-:Y:S01]  /*0900*/  SEL R2, R2, 0xffffffc0, !P3 ;  /* 0xffffffc002027807 */ /* 0x000fe20005800000 */
[----:B------:R-:W-:Y:S01]  /*0910*/  IMAD.IADD R194, R193, 0x1, R191 ;  /* 0x00000001c1c27824 */ /* 0x000fe200078e02bf */
[----:B------:R-:W-:Y:S01]  /*0920*/  LEA R0, R182, UR6, 0x1 ;  /* 0x00000006b6007c11 */ /* 0x000fe2000f8e08ff */
[----:B------:R-:W-:Y:S01]  /*0930*/  @P1 VIADD R252, R248, 0x3e0 ;  /* 0x000003e0f8fc1836 */ /* 0x000fe20000000000 */
[----:B------:R-:W-:Y:S01]  /*0940*/  SEL R4, R4, 0xffffffe0, !P1 ;  /* 0xffffffe004047807 */ /* 0x000fe20004800000 */
[----:B------:R-:W-:Y:S01]  /*0950*/  UIADD3 UR5, UR4, 0x6000, URZ ;  /* 0x0000600004057890 */ /* 0x000fe2000fffe03f */
[----:B------:R-:W-:Y:S01]  /*0960*/  LEA R174, R174, UR6, 0x1 ;  /* 0x00000006aeae7c11 */ /* 0x000fe2000f8e08ff */
[----:B------:R-:W-:-:S02]  /*0970*/  IMAD.IADD R176, R0, 0x1, R2 ;  /* 0x0000000100b07824 */ /* 0x000fc400078e0202 */
[----:B------:R-:W-:Y:S02]  /*0980*/  IMAD.IADD R192, R193, 0x1, R4 ;  /* 0x00000001c1c07824 */ /* 0x000fe400078e0204 */
[----:B------:R-:W-:Y:S02]  /*0990*/  IMAD.IADD R178, R0, 0x1, R177 ;  /* 0x0000000100b27824 */ /* 0x000fe400078e02b1 */
[----:B------:R-:W-:Y:S02]  /*09a0*/  IMAD.IADD R177, R177, 0x1, R176 ;  /* 0x00000001b1b17824 */ /* 0x000fe400078e02b0 */
[C---:B------:R-:W-:Y:S02]  /*09b0*/  IMAD.IADD R251, R4.reuse, 0x1, R248 ;  /* 0x0000000104fb7824 */ /* 0x040fe400078e02f8 */
[----:B------:R-:W-:Y:S02]  /*09c0*/  IMAD.IADD R191, R191, 0x1, R192 ;  /* 0x00000001bfbf7824 */ /* 0x000fe400078e02c0 */
[----:B------:R-:W-:-:S07]  /*09d0*/  IMAD.IADD R250, R4, 0x1, R249 ;  /* 0x0000000104fa7824 */ /* 0x000fce00078e02f9 */
.L_x_1045:
        /* <DEDUP_REMOVED lines=30> */
[----:B--2-4-:R-:W2:Y:S05]  /*0bc0*/  @P1 LDG.E R8, desc[UR10][R6.64] ;  /* 0x0000000a06081981 */ /* 0x014eaa000c1e1900 */
        /* <DEDUP_REMOVED lines=36> */
.L_x_977:
        /* <DEDUP_REMOVED lines=16> */
[----:B------:R-:W-:-:S02]  /*0f10*/  ULDC.U8 UR20, c[0x0][0x3d8] ;  /* 0x0000f60000147ab9 */ /* 0x000fc40000000000 */
[----:B------:R-:W-:Y:S01]  /*0f20*/  @!UP1 ULDC.64 UR8, c[0x0][0x418] ;  /* 0x0001060000089ab9 */ /* 0x000fe20000000a00 */
[----:B------:R-:W-:Y:S01]  /*0f30*/  UISETP.NE.AND UP3, UPT, UR20, URZ, UPT ;  /* 0x0000003f1400728c */ /* 0x000fe2000bf65270 */
[----:B------:R-:W-:Y:S01]  /*0f40*/  PLOP3.LUT P1, PT, PT, PT, UP0, 0x80, 0x0 ;  /* 0x000000000000781c */ /* 0x000fe20003f2f008 */
[----:B------:R-:W-:Y:S01]  /*0f50*/  UIADD3 UR16, UR29, 0x3f, URZ ;  /* 0x0000003f1d107890 */ /* 0x000fe2000fffe03f */
[----:B------:R-:W-:Y:S01]  /*0f60*/  ULDC.64 UR34, c[0x0][0x240] ;  /* 0x0000900000227ab9 */ /* 0x000fe20000000a00 */
[----:B------:R-:W-:Y:S01]  /*0f70*/  ULDC UR21, c[0x0][0x2dc] ;  /* 0x0000b70000157ab9 */ /* 0x000fe20000000800 */
[----:B------:R-:W-:Y:S01]  /*0f80*/  ULDC UR46, c[0x0][0x270] ;  /* 0x00009c00002e7ab9 */ /* 0x000fe20000000800 */
[----:B------:R-:W-:Y:S01]  /*0f90*/  UIMAD UR23, UR6, UR35, URZ ;  /* 0x00000023061772a4 */ /* 0x000fe2000f8e023f */
[----:B-1----:R-:W-:Y:S01]  /*0fa0*/  IABS R6, R7 ;  /* 0x0000000700067213 */ /* 0x002fe20000000000 */
[----:B------:R-:W-:Y:S01]  /*0fb0*/  @!UP1 UIMAD.WIDE.U32 UR40, UR51, UR8, URZ ;  /* 0x00000008332892a5 */ /* 0x000fe2000f8e003f */
[----:B------:R-:W-:-:S02]  /*0fc0*/  ULDC UR60, c[0x0][0x2d4] ;  /* 0x0000b500003c7ab9 */ /* 0x000fc40000000800 */
[----:B------:R-:W1:Y:S01]  /*0fd0*/  I2F.RP R4, R6 ;  /* 0x0000000600047306 */ /* 0x000e620000209400 */
[----:B------:R-:W-:Y:S02]  /*0fe0*/  @UP0 UIADD3 UR17, UR30, UR33, URZ ;  /* 0x000000211e110290 */ /* 0x000fe4000fffe03f */
[----:B------:R-:W-:Y:S02]  /*0ff0*/  USHF.R.S32.HI UR22, URZ, 0x1f, UR16 ;  /* 0x0000001f3f167899 */ /* 0x000fe40008011410 */
[----:B--2---:R-:W-:Y:S02]  /*1000*/  UIMAD.WIDE.U32 UR36, UR14, UR12, URZ ;  /* 0x0000000c0e2472a5 */ /* 0x004fe4000f8e003f */
[----:B------:R-:W-:Y:S02]  /*1010*/  USHF.R.S32.HI UR38, URZ, 0x1f, UR60 ;  /* 0x0000001f3f267899 */ /* 0x000fe4000801143c */
        /* <DEDUP_REMOVED lines=8> */
[----:B------:R-:W-:Y:S02]  /*10a0*/  UIMAD.WIDE.U32 UR14, UR6, UR34, URZ ;  /* 0x00000022060e72a5 */ /* 0x000fe4000f8e003f */
[----:B------:R-:W-:Y:S02]  /*10b0*/  @!UP1 UIMAD UR31, UR51, UR9, UR12 ;  /* 0x00000009331f92a4 */ /* 0x000fe4000f8e020c */
[----:B------:R-:W-:Y:S02]  /*10c0*/  UIMAD.WIDE UR8, UR21, UR46, URZ ;  /* 0x0000002e150872a5 */ /* 0x000fe4000f8e023f */
[----:B------:R-:W-:Y:S01]  /*10d0*/  USEL UR57, UR18, UR14, !UP1 ;  /* 0x0000000e12397287 */ /* 0x000fe2000c800000 */
[----:B------:R-:W-:Y:S01]  /*10e0*/  @UP0 ULDC.64 UR20, c[0x0][0x248] ;  /* 0x0000920000140ab9 */ /* 0x000fe20000000a00 */
[----:B------:R-:W-:Y:S01]  /*10f0*/  @UP1 UIADD3 UR49, UR15, UR23, URZ ;  /* 0x000000170f311290 */ /* 0x000fe2000fffe03f */
[----:B-1----:R-:W-:Y:S01]  /*1100*/  VIADD R4, R4, 0xffffffe ;  /* 0x0ffffffe04047836 */ /* 0x002fe20000000000 */
[----:B------:R-:W-:Y:S01]  /*1110*/  ULDC UR45, c[0x0][0x2c4] ;  /* 0x0000b100002d7ab9 */ /* 0x000fe20000000800 */
[----:B------:R-:W-:-:S02]  /*1120*/  @UP0 UIMAD.WIDE.U32 UR14, UR17, UR20, URZ ;  /* 0x00000014110e02a5 */ /* 0x000fc4000f8e003f */
[----:B------:R-:W1:Y:S01]  /*1130*/  F2I.FTZ.U32.TRUNC.NTZ R5, R4 ;  /* 0x0000000400057305 */ /* 0x000e62000021f000 */
[----:B------:R-:W-:Y:S02]  /*1140*/  ULEA.HI UR47, UR22, UR16, URZ, 0x6 ;  /* 0x00000010162f7291 */ /* 0x000fe4000f8f303f */
[----:B------:R-:W-:Y:S02]  /*1150*/  @UP0 UIMAD UR17, UR17, UR21, URZ ;  /* 0x00000015111102a4 */ /* 0x000fe4000f8e023f */
[----:B------:R-:W-:Y:S02]  /*1160*/  UIMAD UR22, UR38, UR51, URZ ;  /* 0x00000033261672a4 */ /* 0x000fe4000f8e023f */
[----:B------:R-:W-:Y:S02]  /*1170*/  @UP3 UIMAD UR16, UR51, UR45, URZ ;  /* 0x0000002d331032a4 */ /* 0x000fe4000f8e023f */
[----:B------:R-:W-:Y:S02]  /*1180*/  @UP1 UIMAD UR54, UR6, UR13, UR43 ;  /* 0x0000000d063612a4 */ /* 0x000fe4000f8e022b */
[----:B------:R-:W-:-:S02]  /*1190*/  @UP0 UIADD3 UR39, UR15, UR17, URZ ;  /* 0x000000110f270290 */ /* 0x000fc4000fffe03f */
[----:B------:R-:W-:Y:S01]  /*11a0*/  UIMAD.WIDE.U32 UR12, UR51, UR60, URZ ;  /* 0x0000003c330c72a5 */ /* 0x000fe2000f8e003f */
[----:B-1----:R-:W-:Y:S01]  /*11b0*/  IADD3 R0, RZ, -R5, RZ ;  /* 0x80000005ff007210 */ /* 0x002fe20007ffe0ff */
[----:B------:R-:W-:Y:S01]  /*11c0*/  IMAD.MOV.U32 R4, RZ, RZ, RZ ;  /* 0x000000ffff047224 */ /* 0x000fe200078e00ff */
[----:B------:R-:W-:Y:S02]  /*11d0*/  @UP3 USEL UR16, UR16, UR6, !UP1 ;  /* 0x0000000610103287 */ /* 0x000fe4000c800000 */
[----:B------:R-:W-:Y:S01]  /*11e0*/  UIMAD UR15, UR58, UR60, UR22 ;  /* 0x0000003c3a0f72a4 */ /* 0x000fe2000f8e0216 */
[----:B------:R-:W-:Y:S01]  /*11f0*/  IMAD R0, R0, R6, RZ ;  /* 0x0000000600007224 */ /* 0x000fe200078e02ff */
[----:B------:R-:W-:Y:S01]  /*1200*/  @UP0 UMOV UR38, UR14 ;  /* 0x0000000e00260c82 */ /* 0x000fe20008000000 */
[----:B------:R-:W-:Y:S01]  /*1210*/  @UP3 ULDC UR14, c[0x0][0x2e4] ;  /* 0x0000b900000e3ab9 */ /* 0x000fe20000000800 */
[----:B------:R-:W-:Y:S01]  /*1220*/  UIADD3 UR17, UR13, UR15, URZ ;  /* 0x0000000f0d117290 */ /* 0x000fe2000fffe03f */
[----:B------:R-:W-:Y:S01]  /*1230*/  IMAD.HI.U32 R0, R5, R0, R4 ;  /* 0x0000000005007227 */ /* 0x000fe200078e0004 */
[----:B------:R-:W-:-:S02]  /*1240*/  @UP3 UIMAD UR44, UR59, UR14, UR16 ;  /* 0x0000000e3b2c32a4 */ /* 0x000fc4000f8e0210 */
[----:B------:R-:W-:Y:S02]  /*1250*/  UIMAD UR23, UR9, UR12, URZ ;  /* 0x0000000c091772a4 */ /* 0x000fe4000f8e023f */
[----:B------:R-:W-:Y:S01]  /*1260*/  UIMAD.WIDE.U32 UR14, UR8, UR12, URZ ;  /* 0x0000000c080e72a5 */ /* 0x000fe2000f8e003f */
[----:B------:R-:W-:Y:S01]  /*1270*/  IMAD.HI.U32 R0, R0, R2, RZ ;  /* 0x0000000200007227 */ /* 0x000fe200078e00ff */
[----:B------:R-:W-:Y:S02]  /*1280*/  UIMAD.WIDE.U32 UR12, UR8, UR6, URZ ;  /* 0x00000006080c72a5 */ /* 0x000fe4000f8e003f */
[----:B------:R-:W-:Y:S02]  /*1290*/  @!UP3 UIMAD UR16, UR51, UR46, UR59 ;  /* 0x0000002e3310b2a4 */ /* 0x000fe4000f8e023b */
[----:B------:R-:W-:Y:S01]  /*12a0*/  IADD3 R4, -R0, RZ, RZ ;  /* 0x000000ff00047210 */ /* 0x000fe20007ffe1ff */
[----:B------:R-:W-:Y:S02]  /*12b0*/  USEL UR56, UR14, UR12, !UP1 ;  /* 0x0000000c0e387287 */ /* 0x000fe4000c800000 */
[----:B------:R-:W-:-:S02]  /*12c0*/  UIMAD UR17, UR8, UR17, UR23 ;  /* 0x00000011081172a4 */ /* 0x000fc4000f8e0217 */
[C---:B------:R-:W-:Y:S01]  /*12d0*/  IMAD R2, R6.reuse, R4, R2 ;  /* 0x0000000406027224 */ /* 0x040fe200078e0202 */
[----:B------:R-:W-:Y:S02]  /*12e0*/  ULOP3.LUT UR12, UR47, 0xffffffc0, URZ, 0xc0, !UPT ;  /* 0xffffffc02f0c7892 */ /* 0x000fe4000f8ec03f */
[----:B------:R-:W-:Y:S02]  /*12f0*/  @UP0 UIADD3 UR25, UR30, UR33, URZ ;  /* 0x000000211e190290 */ /* 0x000fe4000fffe03f */
[----:B------:R-:W-:Y:S01]  /*1300*/  ISETP.GT.U32.AND P3, PT, R6, R2, PT ;  /* 0x000000020600720c */ /* 0x000fe20003f64070 */
[----:B------:R-:W-:Y:S02]  /*1310*/  @!UP3 UIMAD UR44, UR16, UR45, URZ ;  /* 0x0000002d102cb2a4 */ /* 0x000fe4000f8e023f */
[----:B------:R-:W-:Y:S02]  /*1320*/  UIMAD UR16, UR9, UR6, URZ ;  /* 0x00000006091072a4 */ /* 0x000fe4000f8e023f */
[----:B------:R-:W-:Y:S01]  /*1330*/  USHF.L.U64.HI UR26, UR51, 0x7, UR58 ;  /* 0x00000007331a7899 */ /* 0x000fe2000801023a */
[----:B------:R-:W-:Y:S01]  /*1340*/  @UP0 ULDC.64 UR18, c[0x0][0x250] ;  /* 0x0000940000120ab9 */ /* 0x000fe20000000a00 */
[----:B------:R-:W-:-:S02]  /*1350*/  UIADD3 UR50, UR15, UR17, URZ ;  /* 0x000000110f327290 */ /* 0x000fc4000fffe03f */
[----:B------:R-:W-:Y:S02]  /*1360*/  UIADD3 UR12, UR12, -0x40, URZ ;  /* 0xffffffc00c0c7890 */ /* 0x000fe4000fffe03f */
[----:B------:R-:W-:Y:S02]  /*1370*/  @UP0 UIMAD.WIDE.U32 UR14, UR25, UR18, URZ ;  /* 0x00000012190e02a5 */ /* 0x000fe4000f8e003f */
[----:B------:R-:W-:Y:S01]  /*1380*/  @!P3 IMAD.IADD R2, R2, 0x1, -R6 ;  /* 0x000000010202b824 */ /* 0x000fe200078e0a06 */
[----:B------:R-:W-:Y:S02]  /*1390*/  @UP1 UIADD3 UR50, UR13, UR16, URZ ;  /* 0x000000100d321290 */ /* 0x000fe4000fffe03f */
[----:B------:R-:W-:Y:S02]  /*13a0*/  USEL UR16, UR26, URZ, UP2 ;  /* 0x0000003f1a107287 */ /* 0x000fe40009000000 */
[----:B------:R-:W-:Y:S01]  /*13b0*/  @UP0 UIMAD UR13, UR25, UR19, URZ ;  /* 0x00000013190d02a4 */ /* 0x000fe2000f8e023f */
[----:B------:R-:W-:Y:S01]  /*13c0*/  ISETP.GE.U32.AND P0, PT, R2, R6, PT ;  /* 0x000000060200720c */ /* 0x000fe20003f06070 */
        /* <DEDUP_REMOVED lines=19> */
.L_x_979:
[C---:B------:R-:W-:Y:S01]  /*1500*/  LOP3.LUT R2, R7.reuse, UR59, RZ, 0x3c, !PT ;  /* 0x0000003b07027c12 */ /* 0x040fe2000f8e3cff */
[----:B------:R-:W-:Y:S01]  /*1510*/  @!P3 VIADD R0, R0, 0x1 ;  /* 0x000000010000b836 */ /* 0x000fe20000000000 */
[----:B------:R-:W-:Y:S01]  /*1520*/  ISETP.NE.AND P3, PT, R7, RZ, PT ;  /* 0x000000ff0700720c */ /* 0x000fe20003f65270 */
[----:B------:R-:W-:Y:S01]  /*1530*/  UIMAD UR9, UR9, UR22, URZ ;  /* 0x00000016090972a4 */ /* 0x000fe2000f8e023f */
[----:B------:R-:W-:Y:S01]  /*1540*/  ISETP.GE.AND P2, PT, R2, RZ, PT ;  /* 0x000000ff0200720c */ /* 0x000fe20003f46270 */
[----:B------:R-:W-:Y:S01]  /*1550*/  ULDC UR14, c[0x0][0x2dc] ;  /* 0x0000b700000e7ab9 */ /* 0x000fe20000000800 */
[----:B------:R-:W-:Y:S01]  /*1560*/  ULDC.U8 UR13, c[0x0][0x480] ;  /* 0x00012000000d7ab9 */ /* 0x000fe20000000000 */
[----:B------:R-:W-:Y:S01]  /*1570*/  @P0 VIADD R0, R0, 0x1 ;  /* 0x0000000100000836 */ /* 0x000fe20000000000 */
[----:B------:R-:W-:Y:S01]  /*1580*/  UIMAD UR9, UR8, UR23, UR9 ;  /* 0x00000017080972a4 */ /* 0x000fe2000f8e0209 */
[----:B------:R-:W-:Y:S01]  /*1590*/  PLOP3.LUT P0, PT, PT, PT, UP3, 0x80, 0x0 ;  /* 0x000000000000781c */ /* 0x000fe20003f0f038 */
[----:B------:R-:W-:Y:S01]  /*15a0*/  UIMAD.WIDE.U32 UR22, UR8, UR22, URZ ;  /* 0x00000016081672a5 */ /* 0x000fe2000f8e003f */
[----:B------:R-:W-:Y:S01]  /*15b0*/  IMAD.MOV.U32 R13, RZ, RZ, R0 ;  /* 0x000000ffff0d7224 */ /* 0x000fe200078e0000 */
[----:B------:R-:W-:-:S02]  /*15c0*/  UIMAD UR26, UR59, UR14, URZ ;  /* 0x0000000e3b1a72a4 */ /* 0x000fc4000f8e023f */
[----:B------:R-:W-:Y:S02]  /*15d0*/  UISETP.NE.AND UP0, UPT, UR13, URZ, UPT ;  /* 0x0000003f0d00728c */ /* 0x000fe4000bf05270 */
[----:B------:R-:W-:Y:S01]  /*15e0*/  USHF.R.S32.HI UR28, URZ, 0x1f, UR27 ;  /* 0x0000001f3f1c7899 */ /* 0x000fe2000801141b */
[----:B------:R-:W-:Y:S01]  /*15f0*/  @!P2 IMAD.MOV R13, RZ, RZ, -R13 ;  /* 0x000000ffff0da224 */ /* 0x000fe200078e0a0d */
[----:B------:R-:W-:Y:S01]  /*1600*/  USHF.R.S32.HI UR53, URZ, 0x1f, UR26 ;  /* 0x0000001f3f357899 */ /* 0x000fe2000801141a */
[----:B------:R-:W-:Y:S01]  /*1610*/  @!P3 LOP3.LUT R13, RZ, R7, RZ, 0x33, !PT ;  /* 0x00000007ff0db212 */ /* 0x000fe200078e33ff */
[----:B------:R-:W-:Y:S02]  /*1620*/  USEL UR52, UR36, URZ, UP0 ;  /* 0x0000003f24347287 */ /* 0x000fe40008000000 */
[----:B------:R-:W-:Y:S02]  /*1630*/  USEL UR55, UR55, URZ, UP0 ;  /* 0x0000003f37377287 */ /* 0x000fe40008000000 */
[----:B------:R-:W-:Y:S01]  /*1640*/  UIADD3 UR48, UR23, UR9, URZ ;  /* 0x0000000917307290 */ /* 0x000fe2000fffe03f */
[----:B------:R-:W-:Y:S11]  /*1650*/  @P1 BRA `(.L_x_980) ;  /* 0x0000000000301947 */ /* 0x000ff60003800000 */
        /* <DEDUP_REMOVED lines=12> */
.L_x_980:
        /* <DEDUP_REMOVED lines=11> */
.L_x_981:
[----:B------:R-:W-:Y:S02]  /*17d0*/  ULDC UR6, c[0x0][0x270] ;  /* 0x00009c0000067ab9 */ /* 0x000fe40000000800 */
[----:B------:R-:W-:-:S04]  /*17e0*/  UIMAD UR6, UR51, UR6, UR59 ;  /* 0x00000006330672a4 */ /* 0x000fc8000f8e023b */
[----:B------:R-:W-:-:S12]  /*17f0*/  UIMAD UR6, UR6, UR60, URZ ;  /* 0x0000003c060672a4 */ /* 0x000fd8000f8e023f */
.L_x_982:
[----:B------:R-:W1:Y:S01]  /*1800*/  S2R R19, SR_TID.X ;  /* 0x0000000000137919 */ /* 0x000e620000002100 */
[----:B------:R-:W2:Y:S01]  /*1810*/  LDC.64 R14, c[0x0][0x420] ;  /* 0x00010800ff0e7b82 */ /* 0x000ea20000000a00 */
[--C-:B------:R-:W-:Y:S01]  /*1820*/  SHF.R.S32.HI R247, RZ, 0x1f, R186.reuse ;  /* 0x0000001ffff77819 */ /* 0x100fe200000114ba */
[----:B------:R-:W-:Y:S01]  /*1830*/  IMAD.MOV.U32 R246, RZ, RZ, R186 ;  /* 0x000000fffff67224 */ /* 0x000fe200078e00ba */
[----:B------:R-:W-:Y:S01]  /*1840*/  USHF.R.S32.HI UR13, URZ, 0x1f, UR59 ;  /* 0x0000001f3f0d7899 */ /* 0x000fe2000801143b */
[----:B------:R-:W-:Y:S01]  /*1850*/  BSSY B1, `(.L_x_978) ;  /* 0x000077f000017945 */ /* 0x000fe20003800000 */
[----:B------:R-:W-:Y:S01]  /*1860*/  UIADD3 UR31, UR12, UR6, URZ ;  /* 0x000000060c1f7290 */ /* 0x000fe2000fffe03f */
[----:B------:R-:W-:Y:S01]  /*1870*/  ULDC UR14, c[0x0][0x2dc] ;  /* 0x0000b700000e7ab9 */ /* 0x000fe20000000800 */
[----:B------:R-:W-:Y:S01]  /*1880*/  ULDC UR16, c[0x0][0x270] ;  /* 0x00009c0000107ab9 */ /* 0x000fe20000000800 */
[----:B------:R-:W-:Y:S02]  /*1890*/  UIADD3 UR15, UR12, UR44, URZ ;  /* 0x0000002c0c0f7290 */ /* 0x000fe4000fffe03f */
[----:B------:R-:W-:-:S02]  /*18a0*/  UIMAD UR25, UR14, UR16, URZ ;  /* 0x000000100e1972a4 */ /* 0x000fc4000f8e023f */
[----:B------:R-:W-:Y:S01]  /*18b0*/  UISETP.GE.AND UP3, UPT, UR29, 0x1, UPT ;  /* 0x000000011d00788c */ /* 0x000fe2000bf66270 */
[----:B------:R-:W-:Y:S01]  /*18c0*/  ULDC.64 UR16, c[0x0][0x3e0] ;  /* 0x0000f80000107ab9 */ /* 0x000fe20000000a00 */
[----:B------:R-:W-:Y:S01]  /*18d0*/  ULDC.64 UR36, c[0x0][0x210] ;  /* 0x0000840000247ab9 */ /* 0x000fe20000000a00 */
[----:B------:R-:W-:Y:S01]  /*18e0*/  ULDC.64 UR40, c[0x0][0x2b0] ;  /* 0x0000ac0000287ab9 */ /* 0x000fe20000000a00 */
[----:B------:R-:W-:Y:S01]  /*18f0*/  ULDC.64 UR42, c[0x0][0x478] ;  /* 0x00011e00002a7ab9 */ /* 0x000fe20000000a00 */
[----:B--2---:R-:W-:Y:S01]  /*1900*/  IMAD R8, R14, UR24, RZ ;  /* 0x000000180e087c24 */ /* 0x004fe2000f8e02ff */
[----:B-1----:R-:W-:-:S04]  /*1910*/  SHF.R.S32.HI R20, RZ, 0x1f, R19 ;  /* 0x0000001fff147819 */ /* 0x002fc80000011413 */
[CC--:B------:R-:W-:Y:S02]  /*1920*/  LEA.HI R2, R20.reuse, R19.reuse, RZ, 0x3 ;  /* 0x0000001314027211 */ /* 0x0c0fe400078f18ff */
[----:B------:R-:W-:Y:S02]  /*1930*/  LEA.HI R11, R20, R19, RZ, 0x5 ;  /* 0x00000013140b7211 */ /* 0x000fe400078f28ff */
[----:B------:R-:W-:-:S04]  /*1940*/  SHF.R.S32.HI R2, RZ, 0x3, R2 ;  /* 0x00000003ff027819 */ /* 0x000fc80000011402 */
[----:B------:R-:W-:Y:S02]  /*1950*/  SHF.R.S32.HI R18, RZ, 0x1f, R2 ;  /* 0x0000001fff127819 */ /* 0x000fe40000011402 */
[----:B------:R-:W-:-:S04]  /*1960*/  IADD3 R0, P0, R2, UR12, RZ ;  /* 0x0000000c02007c10 */ /* 0x000fc8000ff1e0ff */
[----:B------:R-:W-:Y:S01]  /*1970*/  IADD3.X R5, R18, UR24, RZ, P0, !PT ;  /* 0x0000001812057c10 */ /* 0x000fe200087fe4ff */
[----:B------:R-:W-:Y:S01]  /*1980*/  ULEA.HI.SX32 UR24, UR47, 0xffffffff, 0x1a ;  /* 0xffffffff2f187891 */ /* 0x000fe2000f8fd23f */
[----:B------:R-:W-:Y:S01]  /*1990*/  IADD3 R4, P0, R186, UR8, RZ ;  /* 0x00000008ba047c10 */ /* 0x000fe2000ff1e0ff */
[----:B------:R-:W-:Y:S02]  /*19a0*/  ULDC.64 UR8, c[0x0][0x428] ;  /* 0x00010a0000087ab9 */ /* 0x000fe40000000a00 */
[----:B------:R-:W-:Y:S01]  /*19b0*/  IMAD R6, R5, UR34, RZ ;  /* 0x0000002205067c24 */ /* 0x000fe2000f8e02ff */
[----:B------:R-:W-:Y:S01]  /*19c0*/  IADD3.X R5, R247, UR54, RZ, P0, !PT ;  /* 0x00000036f7057c10 */ /* 0x000fe200087fe4ff */
[----:B------:R-:W-:Y:S02]  /*19d0*/  UIMAD UR6, UR13, UR8, URZ ;  /* 0x000000080d0672a4 */ /* 0x000fe4000f8e023f */
[C---:B------:R-:W-:Y:S02]  /*19e0*/  IMAD R9, R0.reuse, UR35, R6 ;  /* 0x0000002300097c24 */ /* 0x040fe4000f8e0206 */
[----:B------:R-:W-:Y:S01]  /*19f0*/  IMAD.WIDE.U32 R6, R0, UR34, R246 ;  /* 0x0000002200067c25 */ /* 0x000fe2000f8e00f6 */
[----:B------:R-:W-:-:S03]  /*1a00*/  UIMAD UR6, UR59, UR9, UR6 ;  /* 0x000000093b0672a4 */ /* 0x000fc6000f8e0206 */
[----:B------:R-:W-:Y:S01]  /*1a10*/  IMAD R0, R15, UR12, R8 ;  /* 0x0000000c0f007c24 */ /* 0x000fe2000f8e0208 */
[----:B------:R-:W-:Y:S01]  /*1a20*/  IADD3 R8, P0, R6, UR57, RZ ;  /* 0x0000003906087c10 */ /* 0x000fe2000ff1e0ff */
[----:B------:R-:W-:Y:S01]  /*1a30*/  IMAD.WIDE.U32 R4, R14, UR12, R4 ;  /* 0x0000000c0e047c25 */ /* 0x000fe2000f8e0004 */
[----:B------:R-:W-:Y:S02]  /*1a40*/  USHF.L.U32 UR12, UR25, 0x6, URZ ;  /* 0x00000006190c7899 */ /* 0x000fe4000800063f */
[----:B------:R-:W-:Y:S01]  /*1a50*/  IADD3.X R9, R7, UR49, R9, P0, !PT ;  /* 0x0000003107097c10 */ /* 0x000fe200087fe409 */
[----:B------:R-:W-:Y:S01]  /*1a60*/  IMAD.IADD R5, R5, 0x1, R0 ;  /* 0x0000000105057824 */ /* 0x000fe200078e0200 */
[----:B------:R-:W-:Y:S01]  /*1a70*/  UIADD3 UR14, UP2, UP1, UR22, UR12, UR26 ;  /* 0x0000000c160e7290 */ /* 0x000fe2000f95e01a */
[----:B------:R-:W-:Y:S01]  /*1a80*/  IMAD.U32 R0, RZ, RZ, UR8 ;  /* 0x00000008ff007e24 */ /* 0x000fe2000f8e00ff */
[----:B------:R-:W-:Y:S01]  /*1a90*/  ULDC.64 UR8, c[0x0][0x258] ;  /* 0x0000960000087ab9 */ /* 0x000fe20000000a00 */
[-C--:B------:R-:W-:Y:S01]  /*1aa0*/  IMAD R6, R18, R14.reuse, RZ ;  /* 0x0000000e12067224 */ /* 0x080fe200078e02ff */
[----:B------:R-:W-:Y:S01]  /*1ab0*/  UIMAD UR13, UR13, UR8, URZ ;  /* 0x000000080d0d72a4 */ /* 0x000fe2000f8e023f */
[----:B------:R-:W-:Y:S01]  /*1ac0*/  IMAD.WIDE.U32 R4, R0, UR59, R4 ;  /* 0x0000003b00047c25 */ /* 0x000fe2000f8e0004 */
[----:B------:R-:W-:Y:S01]  /*1ad0*/  LOP3.LUT R0, R11, 0xffffffe0, RZ, 0xc0, !PT ;  /* 0xffffffe00b007812 */ /* 0x000fe200078ec0ff */
[----:B------:R-:W-:Y:S01]  /*1ae0*/  ULDC.64 UR22, c[0x0][0x400] ;  /* 0x0001000000167ab9 */ /* 0x000fe20000000a00 */
[----:B------:R-:W-:Y:S01]  /*1af0*/  SHF.R.S32.HI R11, RZ, 0x5, R11 ;  /* 0x00000005ff0b7819 */ /* 0x000fe2000001140b */
[----:B------:R-:W-:Y:S01]  /*1b00*/  VIADD R5, R5, UR6 ;  /* 0x0000000605057c36 */ /* 0x000fe20008000000 */
[----:B------:R-:W-:Y:S01]  /*1b10*/  USHF.R.S32.HI UR6, URZ, 0x1f, UR12 ;  /* 0x0000001f3f067899 */ /* 0x000fe2000801140c */
[----:B------:R-:W-:Y:S01]  /*1b20*/  IMAD.IADD R10, R19, 0x1, -R0 ;  /* 0x00000001130a7824 */ /* 0x000fe200078e0a00 */
[----:B------:R-:W-:Y:S01]  /*1b30*/  UIMAD UR13, UR59, UR9, UR13 ;  /* 0x000000093b0d72a4 */ /* 0x000fe2000f8e020d */
[C---:B------:R-:W-:Y:S01]  /*1b40*/  IMAD R0, R2.reuse, R15, R6 ;  /* 0x0000000f02007224 */ /* 0x040fe200078e0206 */
[----:B------:R-:W-:Y:S01]  /*1b50*/  UIADD3.X UR9, UR48, UR6, UR53, UP2, UP1 ;  /* 0x0000000630097290 */ /* 0x000fe200097e2435 */
[----:B------:R-:W-:Y:S01]  /*1b60*/  IMAD.WIDE.U32 R6, R2, R14, R4 ;  /* 0x0000000e02067225 */ /* 0x000fe200078e0004 */
[----:B------:R-:W-:-:S02]  /*1b70*/  UIADD3 UR6, UP2, UP1, UR52, UR14, UR56 ;  /* 0x0000000e34067290 */ /* 0x000fc4000f95e038 */
[----:B------:R-:W-:Y:S01]  /*1b80*/  UIMAD.WIDE UR14, UR15, 0x4, UR40 ;  /* 0x000000040f0e78a5 */ /* 0x000fe2000f8e0228 */
[----:B------:R-:W-:Y:S01]  /*1b90*/  IMAD.IADD R0, R7, 0x1, R0 ;  /* 0x0000000107007824 */ /* 0x000fe200078e0200 */
[C---:B------:R-:W-:Y:S01]  /*1ba0*/  LEA R198, P0, R6.reuse, UR16, 0x1 ;  /* 0x0000001006c67c11 */ /* 0x040fe2000f8008ff */
[----:B------:R-:W-:Y:S01]  /*1bb0*/  IMAD R10, R11, UR25, R10 ;  /* 0x000000190b0a7c24 */ /* 0x000fe2000f8e020a */
[----:B------:R-:W-:Y:S01]  /*1bc0*/  UIADD3.X UR9, UR55, UR9, UR50, UP2, UP1 ;  /* 0x0000000937097290 */ /* 0x000fe200097e2432 */
[----:B------:R-:W-:Y:S01]  /*1bd0*/  IMAD.U32 R4, RZ, RZ, UR8 ;  /* 0x00000008ff047e24 */ /* 0x000fe2000f8e00ff */
[----:B------:R-:W-:Y:S01]  /*1be0*/  LEA.HI.X R199, R6, UR17, R0, 0x1, P0 ;  /* 0x0000001106c77c11 */ /* 0x000fe200080f0c00 */
[----:B------:R-:W-:Y:S01]  /*1bf0*/  UIMAD.WIDE UR16, UR31, 0x4, UR42 ;  /* 0x000000041f1078a5 */ /* 0x000fe2000f8e022a */
[----:B------:R-:W-:Y:S01]  /*1c00*/  PLOP3.LUT P0, PT, PT, PT, UP3, 0x80, 0x0 ;  /* 0x000000000000781c */ /* 0x000fe20003f0f038 */
[----:B------:R-:W-:Y:S01]  /*1c10*/  IMAD.WIDE.U32 R4, R4, UR59, R8 ;  /* 0x0000003b04047c25 */ /* 0x000fe2000f8e0008 */
[----:B------:R-:W-:-:S03]  /*1c20*/  IADD3 R0, P2, R10, UR6, RZ ;  /* 0x000000060a007c10 */ /* 0x000fc6000ff5e0ff */
[----:B------:R-:W-:Y:S01]  /*1c30*/  VIADD R5, R5, UR13 ;  /* 0x0000000d05057c36 */ /* 0x000fe20008000000 */
[----:B------:R-:W-:Y:S02]  /*1c40*/  LEA R196, P3, R4, UR36, 0x1 ;  /* 0x0000002404c47c11 */ /* 0x000fe4000f8608ff */
[----:B------:R-:W-:Y:S02]  /*1c50*/  LEA R214, P1, R0, UR22, 0x2 ;  /* 0x0000001600d67c11 */ /* 0x000fe4000f8210ff */
[----:B------:R-:W-:Y:S02]  /*1c60*/  LEA.HI.X.SX32 R10, R10, UR9, 0x1, P2 ;  /* 0x000000090a0a7c11 */ /* 0x000fe400090f0eff */
[----:B------:R-:W-:Y:S02]  /*1c70*/  LEA.HI.X R197, R4, UR37, R5, 0x1, P3 ;  /* 0x0000002504c57c11 */ /* 0x000fe400098f0c05 */
[----:B------:R-:W-:Y:S01]  /*1c80*/  LEA.HI.X R213, R0, UR23, R10, 0x2, P1 ;  /* 0x0000001700d57c11 */ /* 0x000fe200088f140a */
[----:B------:R-:W-:Y:S06]  /*1c90*/  @!P0 BRA `(.L_x_983) ;  /* 0x0000006400c48947 */ /* 0x000fec0003800000 */
[----:B------:R-:W-:Y:S01]  /*1ca0*/  PLOP3.LUT P4, PT, PT, PT, UP0, 0x80, 0x0 ;  /* 0x000000000000781c */ /* 0x000fe20003f8f008 */
[----:B------:R-:W-:Y:S01]  /*1cb0*/  UIMAD UR9, UR32, -0x80, UR7 ;  /* 0xffffff80200978a4 */ /* 0x000fe2000f8e0207 */
[----:B------:R-:W-:Y:S01]  /*1cc0*/  VIADD R0, R2, 0x40 ;  /* 0x0000004002007836 */ /* 0x000fe20000000000 */
[----:B------:R-:W-:Y:S01]  /*1cd0*/  UIMAD UR6, UR28, UR18, URZ ;  /* 0x000000121c0672a4 */ /* 0x000fe2000f8e023f */
[----:B------:R-:W-:Y:S01]  /*1ce0*/  IMAD.U32 R4, RZ, RZ, UR18 ;  /* 0x00000012ff047e24 */ /* 0x000fe2000f8e00ff */
[----:B------:R-:W-:Y:S01]  /*1cf0*/  ULDC.64 UR22, c[0x0][0x268] ;  /* 0x00009a0000167ab9 */ /* 0x000fe20000000a00 */
[----:B------:R-:W-:-:S07]  /*1d00*/  UMOV UR8, UR24 ;  /* 0x0000001800087c82 */ /* 0x000fce0008000000 */
[----:B------:R-:W-:Y:S01]  /*1d10*/  @P4 BAR.SYNC.DEFER_BLOCKING 0x0 ;  /* 0x0000000000004b1d */ /* 0x000fe20000010000 */
[----:B------:R-:W-:Y:S01]  /*1d20*/  ISETP.GE.AND P2, PT, R0, UR9, PT ;  /* 0x0000000900007c0c */ /* 0x000fe2000bf46270 */
[----:B------:R-:W-:Y:S01]  /*1d30*/  UIMAD UR13, UR27, UR19, UR6 ;  /* 0x000000131b0d72a4 */ /* 0x000fe2000f8e0206 */
[----:B------:R-:W-:Y:S01]  /*1d40*/  VIADD R0, R2, 0x60 ;  /* 0x0000006002007836 */ /* 0x000fe20000000000 */
[----:B------:R-:W-:Y:S01]  /*1d50*/  UIMAD UR6, UR8, -0x40, UR29 ;  /* 0xffffffc0080678a4 */ /* 0x000fe2000f8e021d */
[----:B------:R-:W-:Y:S01]  /*1d60*/  IMAD.WIDE.U32 R4, R4, UR27, R246 ;  /* 0x0000001b04047c25 */ /* 0x000fe2000f8e00f6 */
[----:B------:R-:W-:Y:S02]  /*1d70*/  BSSY B0, `(.L_x_984) ;  /* 0x000002b000007945 */ /* 0x000fe40003800000 */
[----:B------:R-:W-:Y:S01]  /*1d80*/  ISETP.GE.AND P1, PT, R0, UR9, PT ;  /* 0x0000000900007c0c */ /* 0x000fe2000bf26270 */
[----:B------:R-:W-:Y:S01]  /*1d90*/  IMAD.U32 R0, RZ, RZ, UR13 ;  /* 0x0000000dff007e24 */ /* 0x000fe2000f8e00ff */
[----:B------:R-:W-:Y:S01]  /*1da0*/  IADD3 R4, P0, R4, UR45, RZ ;  /* 0x0000002d04047c10 */ /* 0x000fe2000ff1e0ff */
[----:B------:R-:W-:Y:S01]  /*1db0*/  ULEA.HI UR13, UR8, UR8, URZ, 0x1 ;  /* 0x00000008080d7291 */ /* 0x000fe2000f8f083f */
[C---:B------:R-:W-:Y:S01]  /*1dc0*/  VIADD R6, R2.reuse, 0x20 ;  /* 0x0000002002067836 */ /* 0x040fe20000000000 */
[----:B------:R-:W-:-:S02]  /*1dd0*/  ISETP.GE.AND P6, PT, R2, UR6, PT ;  /* 0x0000000602007c0c */ /* 0x000fc4000bfc6270 */
[----:B------:R-:W-:Y:S01]  /*1de0*/  IADD3.X R5, R5, UR46, R0, P0, !PT ;  /* 0x0000002e05057c10 */ /* 0x000fe200087fe400 */
[----:B------:R-:W-:Y:S01]  /*1df0*/  IMAD R0, R12, UR22, RZ ;  /* 0x000000160c007c24 */ /* 0x000fe2000f8e02ff */
[----:B------:R-:W-:Y:S01]  /*1e00*/  ISETP.GE.AND P0, PT, R2, UR9, PT ;  /* 0x0000000902007c0c */ /* 0x000fe2000bf06270 */
[----:B------:R-:W-:Y:S01]  /*1e10*/  ULOP3.LUT UR13, UR13, 0xfffffffe, URZ, 0xc0, !UPT ;  /* 0xfffffffe0d0d7892 */ /* 0x000fe2000f8ec03f */
[C---:B------:R-:W-:Y:S01]  /*1e20*/  ISETP.GE.AND P3, PT, R6.reuse, UR9, PT ;  /* 0x0000000906007c0c */ /* 0x040fe2000bf66270 */
[----:B------:R-:W-:Y:S01]  /*1e30*/  IMAD R10, R13, UR23, R0 ;  /* 0x000000170d0a7c24 */ /* 0x000fe2000f8e0200 */
[C---:B------:R-:W-:Y:S01]  /*1e40*/  LEA R0, R243.reuse, UR4, 0x1 ;  /* 0x00000004f3007c11 */ /* 0x040fe2000f8e08ff */
[----:B------:R-:W-:Y:S01]  /*1e50*/  UIADD3 UR13, UR8, -UR13, URZ ;  /* 0x8000000d080d7290 */ /* 0x000fe2000fffe03f */
[----:B------:R-:W-:Y:S01]  /*1e60*/  ISETP.GE.AND P5, PT, R6, UR6, PT ;  /* 0x0000000606007c0c */ /* 0x000fe2000bfa6270 */
[----:B------:R-:W-:Y:S02]  /*1e70*/  VIADD R6, R243, 0x1000 ;  /* 0x00001000f3067836 */ /* 0x000fe40000000000 */
[----:B------:R-:W-:Y:S01]  /*1e80*/  UISETP.NE.AND UP0, UPT, UR13, 0x1, UPT ;  /* 0x000000010d00788c */ /* 0x000fe2000bf05270 */
[----:B------:R-:W-:-:S02]  /*1e90*/  IMAD.WIDE.U32 R4, R13, UR22, R4 ;  /* 0x000000160d047c25 */ /* 0x000fc4000f8e0004 */
[----:B------:R-:W-:Y:S01]  /*1ea0*/  UMOV UR13, UR15 ;  /* 0x0000000f000d7c82 */ /* 0x000fe20008000000 */
[----:B------:R1:W-:Y:S01]  /*1eb0*/  @P0 STS.128 [R0+0xa000], RZ ;  /* 0x00a000ff00000388 */ /* 0x0003e20000000c00 */
[----:B------:R-:W-:Y:S01]  /*1ec0*/  UMOV UR15, UR17 ;  /* 0x00000011000f7c82 */ /* 0x000fe20008000000 */
[----:B------:R-:W-:Y:S01]  /*1ed0*/  PLOP3.LUT P4, PT, PT, PT, UP0, 0x40, 0x0 ;  /* 0x000000000000781c */ /* 0x000fe20003f8e808 */
[----:B------:R-:W-:-:S03]  /*1ee0*/  IMAD.IADD R10, R5, 0x1, R10 ;  /* 0x00000001050a7824 */ /* 0x000fc600078e020a */
[----:B------:R-:W-:Y:S01]  /*1ef0*/  SEL R183, R6, R243, P4 ;  /* 0x000000f306b77207 */ /* 0x000fe20002000000 */
        /* <DEDUP_REMOVED lines=18> */
.L_x_985:
[----:B------:R-:W-:Y:S05]  /*2020*/  BSYNC B0 ;  /* 0x0000000000007941 */ /* 0x000fea0003800000 */
.L_x_984:
        /* <DEDUP_REMOVED lines=22> */
.L_x_987:
[----:B------:R-:W-:Y:S05]  /*2190*/  BSYNC B0 ;  /* 0x0000000000007941 */ /* 0x000fea0003800000 */
.L_x_986:
        /* <DEDUP_REMOVED lines=22> */
.L_x_989:
[----:B------:R-:W-:Y:S05]  /*2300*/  BSYNC B0 ;  /* 0x0000000000007941 */ /* 0x000fea0003800000 */
.L_x_988:
        /* <DEDUP_REMOVED lines=11> */
[----:B---3--:R-:W-:Y:S02]  /*23c0*/  IMAD R8, R6, UR18, RZ ;  /* 0x0000001206087c24 */ /* 0x008fe4000f8e02ff */
        /* <DEDUP_REMOVED lines=10> */
.L_x_991:
[----:B------:R-:W-:Y:S05]  /*2470*/  BSYNC B0 ;  /* 0x0000000000007941 */ /* 0x000fea0003800000 */
.L_x_990:
[----:B------:R-:W0:Y:S01]  /*2480*/  LDGDEPBAR ;  /* 0x00000000000079af */ /* 0x000e220000000000 */
[----:B------:R-:W-:Y:S01]  /*2490*/  BSSY B0, `(.L_x_992) ;  /* 0x000000d000007945 */ /* 0x000fe20003800000 */
[----:B---3--:R-:W-:Y:S02]  /*24a0*/  IADD3 R4, R245, 0x28, RZ ;  /* 0x00000028f5047810 */ /* 0x008fe40007ffe0ff */
[----:B------:R3:W-:Y:S01]  /*24b0*/  @P6 STS.128 [R0+0x4000], RZ ;  /* 0x004000ff00006388 */ /* 0x0007e20000000c00 */
[----:B------:R-:W-:Y:S01]  /*24c0*/  LEA R183, R183, UR4, 0x1 ;  /* 0x00000004b7b77c11 */ /* 0x000fe2000f8e08ff */
        /* <DEDUP_REMOVED lines=9> */
.L_x_993:
[----:B------:R-:W-:Y:S05]  /*2560*/  BSYNC B0 ;  /* 0x0000000000007941 */ /* 0x000fea0003800000 */
.L_x_992:
[----:B------:R1:W-:Y:S01]  /*2570*/  @P5 STS.128 [R0+0x5000], RZ ;  /* 0x005000ff00005388 */ /* 0x0003e20000000c00 */
[----:B------:R-:W-:Y:S04]  /*2580*/  BSSY B0, `(.L_x_994) ;  /* 0x000000c000007945 */ /* 0x000fe80003800000 */
        /* <DEDUP_REMOVED lines=11> */
.L_x_995:
[----:B------:R-:W-:Y:S05]  /*2640*/  BSYNC B0 ;  /* 0x0000000000007941 */ /* 0x000fea0003800000 */
.L_x_994:
[----:B------:R1:W-:Y:S01]  /*2650*/  @P6 STS [R183], RZ ;  /* 0x000000ffb7006388 */ /* 0x0003e20000000800 */
[----:B------:R-:W-:Y:S01]  /*2660*/  BSSY B0, `(.L_x_996) ;  /* 0x0000012000007945 */ /* 0x000fe20003800000 */
[----:B------:R-:W-:Y:S02]  /*2670*/  ISETP.GE.AND P4, PT, R4, UR6, PT ;  /* 0x0000000604007c0c */ /* 0x000fe4000bf86270 */
        /* <DEDUP_REMOVED lines=16> */
.L_x_997:
[----:B------:R-:W-:Y:S05]  /*2780*/  BSYNC B0 ;  /* 0x0000000000007941 */ /* 0x000fea0003800000 */
.L_x_996:
        /* <DEDUP_REMOVED lines=13> */
[----:B-1----:R-:W-:Y:S02]  /*2860*/  IMAD.U32 R7, RZ, RZ, UR34 ;  /* 0x00000022ff077e24 */ /* 0x002fe4000f8e00ff */
[----:B------:R-:W-:-:S03]  /*2870*/  IMAD.U32 R8, RZ, RZ, UR35 ;  /* 0x00000023ff087e24 */ /* 0x000fc6000f8e00ff */
[----:B------:R-:W-:-:S04]  /*2880*/  LEA R6, P5, R7, R196, 0x6 ;  /* 0x000000c407067211 */ /* 0x000fc800078a30ff */
[----:B------:R-:W-:-:S05]  /*2890*/  LEA.HI.X R7, R7, R197, R8, 0x6, P5 ;  /* 0x000000c507077211 */ /* 0x000fca00028f3408 */
[----:B------:R-:W-:Y:S01]  /*28a0*/  @!PT LDS RZ, [RZ] ;  /* 0x00000000fffff984 */ /* 0x000fe20000000800 */
[----:B------:R-:W-:Y:S01]  /*28b0*/  @!PT LDS RZ, [RZ] ;  /* 0x00000000fffff984 */ /* 0x000fe20000000800 */
[----:B------:R-:W-:Y:S01]  /*28c0*/  @!PT LDS RZ, [RZ] ;  /* 0x00000000fffff984 */ /* 0x000fe20000000800 */
[----:B------:R1:W-:Y:S04]  /*28d0*/  LDGSTS.E.BYPASS.LTC128B.128 [R183+0x1000], desc[UR10][R6.64] ;  /* 0x0100000006b77fae */ /* 0x0003e8000b901d4a */
.L_x_999:
[----:B------:R-:W-:Y:S05]  /*28e0*/  BSYNC B0 ;  /* 0x0000000000007941 */ /* 0x000fea0003800000 */
.L_x_998:
[----:B------:R-:W-:Y:S01]  /*28f0*/  UIMAD UR9, UR28, UR20, URZ ;  /* 0x000000141c0972a4 */ /* 0x000fe2000f8e023f */
[----:B-1----:R-:W-:Y:S01]  /*2900*/  IMAD.WIDE.U32 R6, R5, UR27, R246 ;  /* 0x0000001b05067c25 */ /* 0x002fe2000f8e00f6 */
[----:B------:R1:W-:Y:S01]  /*2910*/  @P0 STS.128 [R0+0x6000], RZ ;  /* 0x006000ff00000388 */ /* 0x0003e20000000c00 */
[----:B------:R-:W-:Y:S01]  /*2920*/  SHF.R.S32.HI R5, RZ, 0x1f, R4 ;  /* 0x0000001fff057819 */ /* 0x000fe20000011404 */
[----:B------:R-:W-:Y:S01]  /*2930*/  UIMAD UR9, UR27, UR21, UR9 ;  /* 0x000000151b0972a4 */ /* 0x000fe2000f8e0209 */
[----:B------:R-:W-:Y:S01]  /*2940*/  @!P4 LEA R16, P6, R4, UR14, 0x2 ;  /* 0x0000000e0410cc11 */ /* 0x000fe2000f8c10ff */
[----:B------:R-:W-:Y:S01]  /*2950*/  ULDC.64 UR18, c[0x0][0x260] ;  /* 0x0000980000127ab9 */ /* 0x000fe20000000a00 */
[----:B------:R-:W-:Y:S01]  /*2960*/  IADD3 R8, P5, R6, UR38, RZ ;  /* 0x0000002606087c10 */ /* 0x000fe2000ffbe0ff */
[C---:B------:R-:W-:Y:S01]  /*2970*/  VIADD R11, R245.reuse, 0x8 ;  /* 0x00000008f50b7836 */ /* 0x040fe20000000000 */
[----:B------:R-:W-:Y:S01]  /*2980*/  @!P4 LEA.HI.X R17, R4, UR13, R5, 0x2, P6 ;  /* 0x0000000d0411cc11 */ /* 0x000fe2000b0f1405 */
[----:B------:R-:W-:Y:S01]  /*2990*/  IMAD.U32 R6, RZ, RZ, UR9 ;  /* 0x00000009ff067e24 */ /* 0x000fe2000f8e00ff */
[----:B------:R-:W-:Y:S01]  /*29a0*/  SHF.R.S32.HI R15, RZ, 0x1f, R245 ;  /* 0x0000001fff0f7819 */ /* 0x000fe200000114f5 */
[----:B------:R-:W-:Y:S01]  /*29b0*/  IMAD R4, R12, UR18, RZ ;  /* 0x000000120c047c24 */ /* 0x000fe2000f8e02ff */
[----:B------:R-:W-:Y:S01]  /*29c0*/  P2R R14, PR, RZ, 0x2 ;  /* 0x00000002ff0e7803 */ /* 0x000fe20000000000 */
[----:B------:R-:W-:Y:S01]  /*29d0*/  VIADD R10, R245, 0x20 ;  /* 0x00000020f50a7836 */ /* 0x000fe20000000000 */
[----:B------:R-:W-:Y:S01]  /*29e0*/  IADD3.X R9, R7, UR39, R6, P5, !PT ;  /* 0x0000002707097c10 */ /* 0x000fe2000affe406 */
[C---:B------:R-:W-:Y:S01]  /*29f0*/  IMAD.SHL.U32 R6, R245.reuse, 0x4, RZ ;  /* 0x00000004f5067824 */ /* 0x040fe200078e00ff */
[----:B------:R-:W-:Y:S01]  /*2a00*/  SHF.L.U64.HI R7, R245, 0x2, R15 ;  /* 0x00000002f5077819 */ /* 0x000fe2000001020f */
[----:B------:R-:W-:Y:S01]  /*2a10*/  IMAD R12, R13, UR19, R4 ;  /* 0x000000130d0c7c24 */ /* 0x000fe2000f8e0204 */
[----:B------:R-:W-:Y:S01]  /*2a20*/  ISETP.GE.AND P1, PT, R245, UR6, PT ;  /* 0x00000006f5007c0c */ /* 0x000fe2000bf26270 */
[----:B------:R-:W-:Y:S01]  /*2a30*/  IMAD.WIDE.U32 R4, R13, UR18, R8 ;  /* 0x000000120d047c25 */ /* 0x000fe2000f8e0008 */
[----:B------:R-:W-:Y:S01]  /*2a40*/  IADD3 R6, P5, R6, UR14, RZ ;  /* 0x0000000e06067c10 */ /* 0x000fe2000ffbe0ff */
[----:B------:R-:W-:Y:S01]  /*2a50*/  BSSY B0, `(.L_x_1000) ;  /* 0x0000019000007945 */ /* 0x000fe20003800000 */
[----:B------:R-:W-:Y:S01]  /*2a60*/  P2R R13, PR, RZ, 0x2 ;  /* 0x00000002ff0d7803 */ /* 0x000fe20000000000 */
[----:B------:R-:W-:Y:S01]  /*2a70*/  IMAD.IADD R12, R5, 0x1, R12 ;  /* 0x00000001050c7824 */ /* 0x000fe200078e020c */
[----:B------:R-:W-:-:S02]  /*2a80*/  IADD3.X R7, R7, UR13, RZ, P5, !PT ;  /* 0x0000000d07077c10 */ /* 0x000fc4000affe4ff */
[----:B------:R-:W-:Y:S02]  /*2a90*/  ISETP.GE.AND P6, PT, R11, UR6, PT ;  /* 0x000000060b007c0c */ /* 0x000fe4000bfc6270 */
[----:B------:R-:W-:Y:S02]  /*2aa0*/  ISETP.GE.AND P5, PT, R10, UR6, PT ;  /* 0x000000060a007c0c */ /* 0x000fe4000bfa6270 */
[----:B------:R-:W-:Y:S01]  /*2ab0*/  ISETP.NE.AND P1, PT, R14, RZ, PT ;  /* 0x000000ff0e00720c */ /* 0x000fe20003f25270 */
[----:B-1----:R-:W-:-:S12]  /*2ac0*/  @P0 BRA `(.L_x_1001) ;  /* 0x0000000000440947 */ /* 0x002fd80003800000 */
        /* <DEDUP_REMOVED lines=17> */
.L_x_1001:
[----:B------:R-:W-:Y:S05]  /*2be0*/  BSYNC B0 ;  /* 0x0000000000007941 */ /* 0x000fea0003800000 */
.L_x_1000:
        /* <DEDUP_REMOVED lines=22> */
.L_x_1003:
[----:B------:R-:W-:Y:S05]  /*2d50*/  BSYNC B0 ;  /* 0x0000000000007941 */ /* 0x000fea0003800000 */
.L_x_1002:
        /* <DEDUP_REMOVED lines=22> */
.L_x_1005:
[----:B------:R-:W-:Y:S05]  /*2ec0*/  BSYNC B0 ;  /* 0x0000000000007941 */ /* 0x000fea0003800000 */
.L_x_1004:
        /* <DEDUP_REMOVED lines=22> */
.L_x_1007:
[----:B------:R-:W-:Y:S05]  /*3030*/  BSYNC B0 ;  /* 0x0000000000007941 */ /* 0x000fea0003800000 */
.L_x_1006:
[----:B------:R-:W0:Y:S01]  /*3040*/  LDGDEPBAR ;  /* 0x00000000000079af */ /* 0x000e220000000000 */
[----:B------:R-:W-:Y:S01]  /*3050*/  ISETP.NE.AND P0, PT, R13, RZ, PT ;  /* 0x000000ff0d00720c */ /* 0x000fe20003f05270 */
[----:B------:R-:W-:Y:S02]  /*3060*/  IMAD.MOV.U32 R235, RZ, RZ, 0x7f800000 ;  /* 0x7f800000ffeb7424 */ /* 0x000fe400078e00ff */
[----:B------:R-:W-:Y:S02]  /*3070*/  IMAD.MOV.U32 R236, RZ, RZ, 0x7f800000 ;  /* 0x7f800000ffec7424 */ /* 0x000fe400078e00ff */
[----:B------:R-:W-:Y:S02]  /*3080*/  IMAD.MOV.U32 R237, RZ, RZ, 0x7f800000 ;  /* 0x7f800000ffed7424 */ /* 0x000fe400078e00ff */
[----:B------:R-:W-:Y:S01]  /*3090*/  IMAD.MOV.U32 R234, RZ, RZ, 0x7f800000 ;  /* 0x7f800000ffea7424 */ /* 0x000fe200078e00ff */
[----:B------:R1:W5:Y:S02]  /*30a0*/  @!P4 LDG.E R235, desc[UR10][R16.64] ;  /* 0x0000000a10ebc981 */ /* 0x000364000c1e1900 */
[----:B-1234-:R-:W-:Y:S01]  /*30b0*/  LEA.HI R0, R20, R19, RZ, 0x4 ;  /* 0x0000001314007211 */ /* 0x01efe200078f20ff */
[----:B------:R-:W-:Y:S01]  /*30c0*/  ULDC UR31, c[0x0][0x2d0] ;  /* 0x0000b400001f7ab9 */ /* 0x000fe20000000800 */
[----:B------:R-:W-:Y:S01]  /*30d0*/  LEA R144, R182, UR4, 0x1 ;  /* 0x00000004b6907c11 */ /* 0x000fe2000f8e08ff */
[----:B------:R1:W5:Y:S01]  /*30e0*/  @!P6 LDG.E R237, desc[UR10][R6.64+0x20] ;  /* 0x0000200a06ede981 */ /* 0x000362000c1e1900 */
[----:B------:R-:W-:-:S02]  /*30f0*/  USHF.L.U32 UR23, UR25, 0x4, URZ ;  /* 0x0000000419177899 */ /* 0x000fc4000800063f */
[----:B------:R-:W-:Y:S01]  /*3100*/  USHF.L.U32 UR17, UR25, 0x3, URZ ;  /* 0x0000000319117899 */ /* 0x000fe2000800063f */
[----:B------:R1:W5:Y:S01]  /*3110*/  @!P0 LDG.E R236, desc[UR10][R6.64] ;  /* 0x0000000a06ec8981 */ /* 0x000362000c1e1900 */
[----:B------:R-:W-:Y:S01]  /*3120*/  IMAD.MOV.U32 R179, RZ, RZ, 0x20 ;  /* 0x00000020ffb37424 */ /* 0x000fe200078e00ff */
[----:B------:R-:W-:Y:S01]  /*3130*/  PLOP3.LUT P3, PT, PT, PT, UP0, 0x40, 0x0 ;  /* 0x000000000000781c */ /* 0x000fe20003f6e808 */
[----:B------:R-:W-:Y:S01]  /*3140*/  VIADD R173, R180, 0x1000 ;  /* 0x00001000b4ad7836 */ /* 0x000fe20000000000 */
[----:B------:R1:W5:Y:S01]  /*3150*/  @!P5 LDG.E R234, desc[UR10][R6.64+0x80] ;  /* 0x0000800a06ead981 */ /* 0x000362000c1e1900 */
[----:B------:R-:W-:Y:S01]  /*3160*/  VIADD R172, R181, 0x1000 ;  /* 0x00001000b5ac7836 */ /* 0x000fe20000000000 */
[----:B------:R-:W-:Y:S01]  /*3170*/  PLOP3.LUT P2, PT, PT, PT, UP0, 0x40, 0x0 ;  /* 0x000000000000781c */ /* 0x000fe20003f4e808 */
[----:B------:R-:W-:-:S04]  /*3180*/  DEPBAR.LE SB0, 0x1 ;  /* 0x000080400000791a */ /* 0x000fc80000000000 */
[----:B------:R-:W-:Y:S01]  /*3190*/  BAR.SYNC.DEFER_BLOCKING 0x0 ;  /* 0x0000000000007b1d */ /* 0x000fe20000010000 */
[----:B------:R-:W-:-:S05]  /*31a0*/  LOP3.LUT R0, R0, 0xfffffff0, RZ, 0xc0, !PT ;  /* 0xfffffff000007812 */ /* 0x000fca00078ec0ff */
[----:B------:R-:W-:Y:S01]  /*31b0*/  IMAD.IADD R0, R19, 0x1, -R0 ;  /* 0x0000000113007824 */ /* 0x000fe200078e0a00 */
[----:B------:R-:W-:Y:S01]  /*31c0*/  UIADD3 UR6, UR27, 0x80, URZ ;  /* 0x000000801b067890 */ /* 0x000fe2000fffe03f */
[----:B------:R-:W-:Y:S01]  /*31d0*/  IMAD.MOV.U32 R128, RZ, RZ, 0x40 ;  /* 0x00000040ff807424 */ /* 0x000fe200078e00ff */
[----:B------:R-:W-:Y:S01]  /*31e0*/  CS2R R94, SRZ ;  /* 0x00000000005e7805 */ /* 0x000fe2000001ff00 */
[----:B------:R-:W-:Y:S01]  /*31f0*/  IMAD R238, RZ, RZ, -UR12 ;  /* 0x8000000cffee7e24 */ /* 0x000fe2000f8e02ff */
[----:B------:R-:W-:Y:S01]  /*3200*/  SHF.R.S32.HI R2, RZ, 0x1f, R0 ;  /* 0x0000001fff027819 */ /* 0x000fe20000011400 */
        /* <DEDUP_REMOVED lines=11> */
[----:B------:R-:W-:Y:S01]  /*32c0*/  CS2R R80, SRZ ;  /* 0x0000000000507805 */ /* 0x000fe2000001ff00 */
[----:B------:R1:W2:Y:S01]  /*32d0*/  LDSM.16.M88.4 R140, [R144+0xa000] ;  /* 0x00a00000908c783b */ /* 0x0002a20000000200 */
[----:B------:R-:W-:Y:S02]  /*32e0*/  CS2R R74, SRZ ;  /* 0x00000000004a7805 */ /* 0x000fe4000001ff00 */
[----:B------:R-:W-:Y:S02]  /*32f0*/  CS2R R72, SRZ ;  /* 0x0000000000487805 */ /* 0x000fe4000001ff00 */
[----:B------:R-:W-:Y:S01]  /*3300*/  CS2R R70, SRZ ;  /* 0x0000000000467805 */ /* 0x000fe2000001ff00 */
[----:B------:R-:W3:Y:S01]  /*3310*/  LDSM.16.M88.4 R144, [R144+0xa800] ;  /* 0x00a800009090783b */ /* 0x000ee20000000200 */
[----:B------:R-:W-:-:S02]  /*3320*/  CS2R R68, SRZ ;  /* 0x0000000000447805 */ /* 0x000fc4000001ff00 */
[----:B------:R-:W-:Y:S02]  /*3330*/  CS2R R62, SRZ ;  /* 0x00000000003e7805 */ /* 0x000fe4000001ff00 */
[----:B------:R-:W-:Y:S01]  /*3340*/  CS2R R60, SRZ ;  /* 0x00000000003c7805 */ /* 0x000fe2000001ff00 */
[----:B------:R1:W4:Y:S01]  /*3350*/  LDSM.16.M88.4 R148, [R178] ;  /* 0x00000000b294783b */ /* 0x0003220000000200 */
[----:B------:R-:W-:Y:S02]  /*3360*/  CS2R R66, SRZ ;  /* 0x0000000000427805 */ /* 0x000fe4000001ff00 */
[----:B------:R-:W-:Y:S02]  /*3370*/  CS2R R64, SRZ ;  /* 0x0000000000407805 */ /* 0x000fe4000001ff00 */
[----:B------:R-:W-:Y:S01]  /*3380*/  CS2R R58, SRZ ;  /* 0x00000000003a7805 */ /* 0x000fe2000001ff00 */
[----:B------:R1:W1:Y:S01]  /*3390*/  LDSM.16.M88.4 R152, [R178+0x800] ;  /* 0x00080000b298783b */ /* 0x0002620000000200 */
[----:B------:R-:W-:-:S02]  /*33a0*/  CS2R R56, SRZ ;  /* 0x0000000000387805 */ /* 0x000fc4000001ff00 */
[----:B------:R-:W-:Y:S02]  /*33b0*/  CS2R R54, SRZ ;  /* 0x0000000000367805 */ /* 0x000fe4000001ff00 */
[----:B------:R-:W-:Y:S01]  /*33c0*/  CS2R R52, SRZ ;  /* 0x0000000000347805 */ /* 0x000fe2000001ff00 */
[----:B------:R1:W1:Y:S01]  /*33d0*/  LDSM.16.M88.4 R156, [R176] ;  /* 0x00000000b09c783b */ /* 0x0002620000000200 */
        /* <DEDUP_REMOVED lines=10> */
[----:B------:R-:W-:Y:S01]  /*3480*/  SHF.L.U64.HI R241, R245, 0x2, R15 ;  /* 0x00000002f5f17819 */ /* 0x000fe2000001020f */
[----:B------:R1:W1:Y:S01]  /*3490*/  LDSM.16.M88.4 R168, [R177+0x800] ;  /* 0x00080000b1a8783b */ /* 0x0002620000000200 */
[----:B------:R-:W-:Y:S01]  /*34a0*/  LEA.HI R2, R2, R0, RZ, 0x3 ;  /* 0x0000000002027211 */ /* 0x000fe200078f18ff */
[----:B------:R-:W-:Y:S01]  /*34b0*/  UIADD3 UR22, UR23, 0x20, URZ ;  /* 0x0000002017167890 */ /* 0x000fe2000fffe03f */
[----:B------:R-:W-:Y:S01]  /*34c0*/  IMAD.MOV.U32 R226, RZ, RZ, R183 ;  /* 0x000000ffffe27224 */ /* 0x000fe200078e00b7 */
[----:B------:R-:W-:Y:S01]  /*34d0*/  UIMAD UR29, UR25, 0x18, URZ ;  /* 0x00000018191d78a4 */ /* 0x000fe2000f8e023f */
[----:B------:R-:W-:Y:S01]  /*34e0*/  LOP3.LUT R2, R2, 0xfffffff8, RZ, 0xc0, !PT ;  /* 0xfffffff802027812 */ /* 0x000fe200078ec0ff */
[----:B------:R-:W-:-:S02]  /*34f0*/  UIADD3 UR21, UR17, UR22, URZ ;  /* 0x0000001611157290 */ /* 0x000fc4000fffe03f */
[----:B------:R-:W-:Y:S02]  /*3500*/  USHF.L.U32 UR28, UR25, 0x5, URZ ;  /* 0x00000005191c7899 */ /* 0x000fe4000800063f */
[----:B------:R-:W-:Y:S01]  /*3510*/  IMAD.IADD R0, R0, 0x1, -R2 ;  /* 0x0000000100007824 */ /* 0x000fe200078e0a02 */
[----:B------:R-:W-:Y:S02]  /*3520*/  UIADD3 UR20, UR17, UR21, URZ ;  /* 0x0000001511147290 */ /* 0x000fe4000fffe03f */
[----:B------:R-:W-:Y:S02]  /*3530*/  UIMAD UR26, UR25, 0x30, URZ ;  /* 0x00000030191a78a4 */ /* 0x000fe4000f8e023f */
[C---:B------:R-:W-:Y:S01]  /*3540*/  LOP3.LUT P0, RZ, R0.reuse, 0x2, RZ, 0xc0, !PT ;  /* 0x0000000200ff7812 */ /* 0x040fe2000780c0ff */
[----:B------:R-:W-:Y:S01]  /*3550*/  ULDC UR9, c[0x0][0x2ec] ;  /* 0x0000bb0000097ab9 */ /* 0x000fe20000000800 */
[----:B------:R-:W-:Y:S01]  /*3560*/  LOP3.LUT P1, RZ, R0, 0x4, RZ, 0xc0, !PT ;  /* 0x0000000400ff7812 */ /* 0x000fe2000782c0ff */
[----:B------:R-:W-:Y:S01]  /*3570*/  VIADD R0, R245, 0xffffffc0 ;  /* 0xffffffc0f5007836 */ /* 0x000fe20000000000 */
[----:B------:R-:W-:Y:S01]  /*3580*/  UIADD3 UR19, UR17, UR20, URZ ;  /* 0x0000001411137290 */ /* 0x000fe2000fffe03f */
[----:B------:R-:W-:-:S02]  /*3590*/  SEL R179, R179, 0xffffffe0, !P0 ;  /* 0xffffffe0b3b37807 */ /* 0x000fc40004000000 */
[----:B------:R-:W-:Y:S02]  /*35a0*/  SEL R173, R173, R180, P3 ;  /* 0x000000b4adad7207 */ /* 0x000fe40001800000 */
[----:B------:R-:W-:Y:S02]  /*35b0*/  SHF.R.S32.HI R2, RZ, 0x1f, R0 ;  /* 0x0000001fff027819 */ /* 0x000fe40000011400 */
[----:B------:R-:W-:Y:S01]  /*35c0*/  SEL R172, R172, R181, P2 ;  /* 0x000000b5acac7207 */ /* 0x000fe20001000000 */
[----:B------:R-:W-:Y:S01]  /*35d0*/  UIADD3 UR18, UR17, UR19, URZ ;  /* 0x0000001311127290 */ /* 0x000fe2000fffe03f */
[C---:B------:R-:W-:Y:S01]  /*35e0*/  SHF.L.U64.HI R240, R0.reuse, 0x2, R2 ;  /* 0x0000000200f07819 */ /* 0x040fe20000010202 */
[----:B------:R-:W-:Y:S01]  /*35f0*/  IMAD.SHL.U32 R239, R0, 0x4, RZ ;  /* 0x0000000400ef7824 */ /* 0x000fe200078e00ff */
[----:B------:R-:W-:Y:S01]  /*3600*/  LEA R173, R173, UR4, 0x1 ;  /* 0x00000004adad7c11 */ /* 0x000fe2000f8e08ff */
[----:B------:R-:W-:Y:S01]  /*3610*/  IMAD.IADD R175, R174, 0x1, R179 ;  /* 0x00000001aeaf7824 */ /* 0x000fe200078e02b3 */
[----:B------:R-:W-:-:S02]  /*3620*/  LEA R172, R172, UR4, 0x1 ;  /* 0x00000004acac7c11 */ /* 0x000fc4000f8e08ff */
[----:B------:R-:W-:Y:S01]  /*3630*/  SEL R128, R128, 0xffffffc0, !P1 ;  /* 0xffffffc080807807 */ /* 0x000fe20004800000 */
[----:B------:R-:W-:Y:S02]  /*3640*/  UIMAD UR27, UR25, 0x28, URZ ;  /* 0x00000028191b78a4 */ /* 0x000fe4000f8e023f */
[----:B------:R-:W-:Y:S02]  /*3650*/  UISETP.GE.AND UP0, UPT, UR6, UR7, UPT ;  /* 0x000000070600728c */ /* 0x000fe4000bf06270 */
[----:B------:R-:W-:Y:S02]  /*3660*/  UIMAD UR25, UR25, 0x38, URZ ;  /* 0x00000038191978a4 */ /* 0x000fe4000f8e023f */
[----:B------:R-:W-:Y:S01]  /*3670*/  UIADD3 UR24, UR17, UR18, URZ ;  /* 0x0000001211187290 */ /* 0x000fe2000fffe03f */
[----:B-1234-:R-:W-:-:S11]  /*3680*/  ULDC UR6, c[0x0][0x39c] ;  /* 0x0000e70000067ab9 */ /* 0x01efd60000000800 */
.L_x_1010:
        /* <DEDUP_REMOVED lines=38> */
[-C--:B------:R-:W-:Y:S01]  /*38f0*/  HMMA.16816.F32 R12, R112, R110.reuse, R12 ;  /* 0x0000006e700c723c */ /* 0x080fe2000000180c */
[----:B------:R-:W-:Y:S05]  /*3900*/  MOV R109, 0x40 ;  /* 0x00000040006d7802 */ /* 0x000fea0000000f00 */
        /* <DEDUP_REMOVED lines=28> */
[----:B------:R-:W2:Y:S01]  /*3ad0*/  MUFU.TANH R207, R5 ;  /* 0x0000000500cf7308 */ /* 0x000ea20000002400 */
        /* <DEDUP_REMOVED lines=9> */
[----:B-1----:R-:W-:Y:S07]  /*3b70*/  MOV R2, R208 ;  /* 0x000000d000027202 */ /* 0x002fee0000000f00 */
[----:B------:R1:W-:Y:S10]  /*3b80*/  MUFU.TANH R217, R7 ;  /* 0x0000000700d97308 */ /* 0x0003f40000002400 */
[----:B------:R3:W-:Y:S10]  /*3b90*/  MUFU.TANH R122, R9 ;  /* 0x00000009007a7308 */ /* 0x0007f40000002400 */
[----:B------:R4:W-:Y:S01]  /*3ba0*/  MUFU.TANH R124, R8 ;  /* 0x00000008007c7308 */ /* 0x0009e20000002400 */
[----:B-1----:R-:W1:Y:S09]  /*3bb0*/  LDSM.16.M88.4 R4, [R177+-0x3800] ;  /* 0xffc80000b104783b */ /* 0x002e720000000200 */
[----:B------:R2:W-:Y:S01]  /*3bc0*/  MUFU.TANH R136, R11 ;  /* 0x0000000b00887308 */ /* 0x0005e20000002400 */
[----:B---3--:R-:W-:Y:S05]  /*3bd0*/  IMAD.U32 R9, RZ, RZ, UR32 ;  /* 0x00000020ff097e24 */ /* 0x008fea000f8e00ff */
[----:B------:R-:W-:Y:S04]  /*3be0*/  @P2 LEA R9, R9, R244, 0x7 ;  /* 0x000000f409092211 */ /* 0x000fe800078e38ff */
[----:B------:R-:W3:Y:S01]  /*3bf0*/  MUFU.TANH R137, R10 ;  /* 0x0000000a00897308 */ /* 0x000ee20000002400 */
[----:B------:R-:W-:Y:S01]  /*3c00*/  PLOP3.LUT P2, PT, PT, PT, UP0, 0x80, 0x0 ;  /* 0x000000000000781c */ /* 0x000fe20003f4f008 */
[----:B----4-:R-:W-:Y:S01]  /*3c10*/  FMUL.FTZ R8, R236, 1.4426950216293334961 ;  /* 0x3fb8aa3bec087820 */ /* 0x010fe20000410000 */
[C---:B------:R-:W-:Y:S02]  /*3c20*/  @P0 IADD3 R0, R9.reuse, 0x1, RZ ;  /* 0x0000000109000810 */ /* 0x040fe40007ffe0ff */
[----:B------:R-:W-:Y:S02]  /*3c30*/  PLOP3.LUT P0, PT, PT, PT, UP0, 0x80, 0x0 ;  /* 0x000000000000781c */ /* 0x000fe40003f0f008 */
[----:B------:R-:W-:Y:S03]  /*3c40*/  @P5 ISETP.GE.AND P5, PT, R9, UR7, PT ;  /* 0x0000000709005c0c */ /* 0x000fe6000bfa6270 */
[----:B------:R-:W-:Y:S01]  /*3c50*/  MUFU.TANH R120, R12 ;  /* 0x0000000c00787308 */ /* 0x000fe20000002400 */
[----:B------:R-:W-:Y:S01]  /*3c60*/  FSEL R8, R8, RZ, P4 ;  /* 0x000000ff08087208 */ /* 0x000fe20002000000 */
[----:B--2---:R-:W-:Y:S01]  /*3c70*/  FMUL.FTZ R11, R235, 1.4426950216293334961 ;  /* 0x3fb8aa3beb0b7820 */ /* 0x004fe20000410000 */
[----:B------:R-:W-:Y:S01]  /*3c80*/  @P6 ISETP.GE.AND P6, PT, R0, UR7, PT ;  /* 0x0000000700006c0c */ /* 0x000fe2000bfc6270 */
[----:B------:R-:W-:Y:S01]  /*3c90*/  IMAD.MOV.U32 R0, RZ, RZ, R207 ;  /* 0x000000ffff007224 */ /* 0x000fe200078e00cf */
[----:B------:R-:W-:Y:S02]  /*3ca0*/  FSETP.NEU.FTZ.AND P4, PT, R237, -INF , PT ;  /* 0xff800000ed00780b */ /* 0x000fe40003f9d000 */
[----:B------:R-:W-:Y:S03]  /*3cb0*/  @P2 FSEL R2, R208, -INF , !P5 ;  /* 0xff800000d0022808 */ /* 0x000fe60006800000 */
[----:B------:R-:W-:Y:S01]  /*3cc0*/  MUFU.TANH R119, R13 ;  /* 0x0000000d00777308 */ /* 0x000fe20000002400 */
[----:B------:R-:W-:Y:S02]  /*3cd0*/  PLOP3.LUT P2, PT, PT, PT, UP0, 0x80, 0x0 ;  /* 0x000000000000781c */ /* 0x000fe40003f4f008 */
[----:B------:R-:W-:Y:S01]  /*3ce0*/  @P0 FSEL R0, R207, -INF , !P6 ;  /* 0xff800000cf000808 */ /* 0x000fe20007000000 */
[--C-:B------:R-:W-:Y:S01]  /*3cf0*/  FFMA.FTZ R2, R2, UR9, -R8.reuse ;  /* 0x0000000902027c23 */ /* 0x100fe20008010808 */
[----:B------:R-:W-:Y:S02]  /*3d00*/  PLOP3.LUT P0, PT, PT, PT, UP0, 0x80, 0x0 ;  /* 0x000000000000781c */ /* 0x000fe40003f0f008 */
[----:B---3--:R-:W-:Y:S03]  /*3d10*/  MOV R10, R137 ;  /* 0x00000089000a7202 */ /* 0x008fe60000000f00 */
[----:B------:R2:W-:Y:S01]  /*3d20*/  MUFU.EX2 R231, R2 ;  /* 0x0000000200e77308 */ /* 0x0005e20000000800 */
[-C--:B-1----:R-:W-:Y:S03]  /*3d30*/  HMMA.16816.F32 R20, R132, R4.reuse, R20 ;  /* 0x000000048414723c */ /* 0x082fe60000001814 */
[----:B------:R-:W-:Y:S03]  /*3d40*/  FFMA.FTZ R0, R0, UR9, -R8 ;  /* 0x0000000900007c23 */ /* 0x000fe60008010808 */
[C---:B------:R-:W-:Y:S03]  /*3d50*/  HMMA.16816.F32 R24, R104.reuse, R4, R24 ;  /* 0x000000046818723c */ /* 0x040fe60000001818 */
[----:B------:R1:W-:Y:S03]  /*3d60*/  MUFU.EX2 R230, R0 ;  /* 0x0000000000e67308 */ /* 0x0003e60000000800 */
[-C--:B------:R-:W-:Y:S07]  /*3d70*/  HMMA.16816.F32 R28, R104, R6.reuse, R28 ;  /* 0x00000006681c723c */ /* 0x080fee000000181c */
[----:B------:R-:W-:Y:S01]  /*3d80*/  MUFU.TANH R130, R14 ;  /* 0x0000000e00827308 */ /* 0x000fe20000002400 */
[----:B------:R-:W-:Y:S03]  /*3d90*/  FMUL.FTZ R4, R237, 1.4426950216293334961 ;  /* 0x3fb8aa3bed047820 */ /* 0x000fe60000410000 */
[----:B--2---:R-:W-:Y:S01]  /*3da0*/  MOV R2, R218 ;  /* 0x000000da00027202 */ /* 0x004fe20000000f00 */
[----:B------:R-:W-:Y:S05]  /*3db0*/  HMMA.16816.F32 R32, R132, R6, R32 ;  /* 0x000000068420723c */ /* 0x000fea0000001820 */
[----:B------:R-:W2:Y:S01]  /*3dc0*/  MUFU.TANH R127, R15 ;  /* 0x0000000f007f7308 */ /* 0x000ea20000002400 */
[----:B------:R-:W-:Y:S01]  /*3dd0*/  FSEL R4, R4, RZ, P4 ;  /* 0x000000ff04047208 */ /* 0x000fe20002000000 */
[----:B------:R-:W-:Y:S01]  /*3de0*/  FMUL.FTZ R20, R20, UR6 ;  /* 0x0000000614147c20 */ /* 0x000fe20008410000 */
[----:B------:R-:W-:Y:S03]  /*3df0*/  @P3 FSEL R2, R218, -INF , !P5 ;  /* 0xff800000da023808 */ /* 0x000fe60006800000 */
[----:B------:R-:W-:Y:S01]  /*3e00*/  FMUL.FTZ R21, R21, UR6 ;  /* 0x0000000615157c20 */ /* 0x000fe20008410000 */
[----:B------:R-:W-:Y:S02]  /*3e10*/  FSETP.NEU.FTZ.AND P4, PT, R234, -INF , PT ;  /* 0xff800000ea00780b */ /* 0x000fe40003f9d000 */
[----:B------:R-:W-:Y:S01]  /*3e20*/  MOV R5, R217 ;  /* 0x000000d900057202 */ /* 0x000fe20000000f00 */
[----:B------:R-:W3:Y:S01]  /*3e30*/  MUFU.TANH R206, R16 ;  /* 0x0000001000ce7308 */ /* 0x000ee20000002400 */
[--C-:B-1----:R-:W-:Y:S01]  /*3e40*/  FFMA.FTZ R0, R2, UR9, -R4.reuse ;  /* 0x0000000902007c23 */ /* 0x102fe20008010804 */
[----:B------:R-:W-:Y:S01]  /*3e50*/  FMUL.FTZ R22, R22, UR6 ;  /* 0x0000000616167c20 */ /* 0x000fe20008410000 */
[----:B------:R-:W-:Y:S01]  /*3e60*/  FMUL.FTZ R23, R23, UR6 ;  /* 0x0000000617177c20 */ /* 0x000fe20008410000 */
[----:B------:R-:W-:Y:S01]  /*3e70*/  FMUL.FTZ R24, R24, UR6 ;  /* 0x0000000618187c20 */ /* 0x000fe20008410000 */
[----:B------:R-:W-:Y:S01]  /*3e80*/  FMUL.FTZ R28, R28, UR6 ;  /* 0x000000061c1c7c20 */ /* 0x000fe20008410000 */
[----:B------:R-:W-:Y:S01]  /*3e90*/  FMUL.FTZ R29, R29, UR6 ;  /* 0x000000061d1d7c20 */ /* 0x000fe20008410000 */
[----:B------:R-:W-:Y:S03]  /*3ea0*/  FMUL.FTZ R30, R30, UR6 ;  /* 0x000000061e1e7c20 */ /* 0x000fe60008410000 */
[----:B------:R1:W-:Y:S01]  /*3eb0*/  MUFU.EX2 R232, R0 ;  /* 0x0000000000e87308 */ /* 0x0003e20000000800 */
[----:B------:R-:W-:Y:S01]  /*3ec0*/  @P2 FSEL R5, R217, -INF , !P6 ;  /* 0xff800000d9052808 */ /* 0x000fe20007000000 */
[----:B------:R-:W-:Y:S01]  /*3ed0*/  FMUL.FTZ R2, R234, 1.4426950216293334961 ;  /* 0x3fb8aa3bea027820 */ /* 0x000fe20000410000 */
[----:B------:R-:W-:Y:S01]  /*3ee0*/  PLOP3.LUT P2, PT, PT, PT, UP0, 0x80, 0x0 ;  /* 0x000000000000781c */ /* 0x000fe20003f4f008 */
[----:B--2---:R-:W-:Y:S01]  /*3ef0*/  IMAD.MOV.U32 R7, RZ, RZ, R127 ;  /* 0x000000ffff077224 */ /* 0x004fe200078e007f */
[----:B------:R-:W-:Y:S01]  /*3f00*/  PLOP3.LUT P3, PT, PT, PT, UP0, 0x80, 0x0 ;  /* 0x000000000000781c */ /* 0x000fe20003f6f008 */
[----:B------:R-:W-:Y:S01]  /*3f10*/  FMUL.FTZ R32, R32, UR6 ;  /* 0x0000000620207c20 */ /* 0x000fe20008410000 */
[----:B------:R-:W-:Y:S03]  /*3f20*/  FSEL R2, R2, RZ, P4 ;  /* 0x000000ff02027208 */ /* 0x000fe60002000000 */
[----:B------:R-:W-:Y:S01]  /*3f30*/  MUFU.TANH R205, R17 ;  /* 0x0000001100cd7308 */ /* 0x000fe20000002400 */
[----:B------:R-:W-:Y:S01]  /*3f40*/  FSETP.NEU.FTZ.AND P4, PT, R235, -INF , PT ;  /* 0xff800000eb00780b */ /* 0x000fe20003f9d000 */
[----:B------:R-:W-:Y:S01]  /*3f50*/  FMUL.FTZ R33, R33, UR6 ;  /* 0x0000000621217c20 */ /* 0x000fe20008410000 */
[----:B------:R-:W-:Y:S01]  /*3f60*/  FMUL.FTZ R34, R34, UR6 ;  /* 0x0000000622227c20 */ /* 0x000fe20008410000 */
[----:B------:R-:W-:Y:S01]  /*3f70*/  FMUL.FTZ R35, R35, UR6 ;  /* 0x0000000623237c20 */ /* 0x000fe20008410000 */
[----:B------:R-:W-:Y:S01]  /*3f80*/  FMUL.FTZ R31, R31, UR6 ;  /* 0x000000061f1f7c20 */ /* 0x000fe20008410000 */
[----:B------:R-:W-:Y:S01]  /*3f90*/  FMUL.FTZ R25, R25, UR6 ;  /* 0x0000000619197c20 */ /* 0x000fe20008410000 */
[----:B------:R-:W-:Y:S03]  /*3fa0*/  FMUL.FTZ R26, R26, UR6 ;  /* 0x000000061a1a7c20 */ /* 0x000fe60008410000 */
[----:B------:R-:W2:Y:S01]  /*3fb0*/  MUFU.TANH R211, R18 ;  /* 0x0000001200d37308 */ /* 0x000ea20000002400 */
[----:B-1----:R-:W-:Y:S01]  /*3fc0*/  FFMA.FTZ R0, R5, UR9, -R4 ;  /* 0x0000000905007c23 */ /* 0x002fe20008010804 */
[----:B------:R-:W-:Y:S01]  /*3fd0*/  FMUL.FTZ R27, R27, UR6 ;  /* 0x000000061b1b7c20 */ /* 0x000fe20008410000 */
[----:B------:R-:W-:Y:S01]  /*3fe0*/  @P3 FSEL R10, R137, -INF , !P5 ;  /* 0xff800000890a3808 */ /* 0x000fe20006800000 */
[----:B------:R-:W-:Y:S01]  /*3ff0*/  IMAD.MOV.U32 R5, RZ, RZ, R122 ;  /* 0x000000ffff057224 */ /* 0x000fe200078e007a */
[----:B------:R-:W-:Y:S02]  /*4000*/  @P0 FSEL R5, R122, -INF , !P6 ;  /* 0xff8000007a050808 */ /* 0x000fe40007000000 */
[----:B------:R-:W-:Y:S03]  /*4010*/  PLOP3.LUT P3, PT, PT, PT, UP0, 0x80, 0x0 ;  /* 0x000000000000781c */ /* 0x000fe60003f6f008 */
[----:B------:R1:W-:Y:S01]  /*4020*/  MUFU.EX2 R233, R0 ;  /* 0x0000000000e97308 */ /* 0x0003e20000000800 */
[----:B------:R-:W-:Y:S01]  /*4030*/  PLOP3.LUT P0, PT, PT, PT, UP0, 0x80, 0x0 ;  /* 0x000000000000781c */ /* 0x000fe20003f0f008 */
[--C-:B------:R-:W-:Y:S08]  /*4040*/  FFMA.FTZ R5, R5, UR9, -R2.reuse ;  /* 0x0000000905057c23 */ /* 0x100ff00008010802 */
[----:B------:R-:W-:Y:S10]  /*4050*/  MUFU.EX2 R184, R5 ;  /* 0x0000000500b87308 */ /* 0x000ff40000000800 */
[----:B------:R-:W-:Y:S01]  /*4060*/  MUFU.TANH R210, R19 ;  /* 0x0000001300d27308 */ /* 0x000fe20000002400 */
        /* <DEDUP_REMOVED lines=9> */
[----:B----4-:R-:W-:Y:S02]  /*4100*/  FSEL R0, R11, RZ, P4 ;  /* 0x000000ff0b007208 */ /* 0x010fe40002000000 */
[----:B------:R-:W-:Y:S02]  /*4110*/  MOV R11, R136 ;  /* 0x00000088000b7202 */ /* 0x000fe40000000f00 */
[----:B------:R-:W-:Y:S01]  /*4120*/  @P2 FSEL R11, R136, -INF , !P6 ;  /* 0xff800000880b2808 */ /* 0x000fe20007000000 */
[--C-:B------:R-:W-:Y:S01]  /*4130*/  FFMA.FTZ R5, R10, UR9, -R0.reuse ;  /* 0x000000090a057c23 */ /* 0x100fe20008010800 */
[----:B------:R-:W-:Y:S03]  /*4140*/  PLOP3.LUT P2, PT, PT, PT, UP0, 0x80, 0x0 ;  /* 0x000000000000781c */ /* 0x000fe60003f4f008 */
[----:B------:R-:W-:Y:S01]  /*4150*/  MUFU.TANH R209, R23 ;  /* 0x0000001700d17308 */ /* 0x000fe20000002400 */
[----:B------:R-:W-:Y:S02]  /*4160*/  MOV R10, R120 ;  /* 0x00000078000a7202 */ /* 0x000fe40000000f00 */
[----:B------:R-:W-:Y:S02]  /*4170*/  PLOP3.LUT P4, PT, PT, PT, UP0, 0x80, 0x0 ;  /* 0x000000000000781c */ /* 0x000fe40003f8f008 */
[----:B------:R-:W-:Y:S05]  /*4180*/  PLOP3.LUT P6, PT, PT, PT, UP0, 0x80, 0x0 ;  /* 0x000000000000781c */ /* 0x000fea0003fcf008 */
[----:B------:R4:W-:Y:S10]  /*4190*/  MUFU.EX2 R190, R5 ;  /* 0x0000000500be7308 */ /* 0x0009f40000000800 */
[----:B------:R-:W1:Y:S10]  /*41a0*/  MUFU.TANH R116, R24 ;  /* 0x0000001800747308 */ /* 0x000e740000002400 */
[----:B------:R-:W-:Y:S01]  /*41b0*/  MUFU.TANH R115, R25 ;  /* 0x0000001900737308 */ /* 0x000fe20000002400 */
[----:B----4-:R-:W-:Y:S09]  /*41c0*/  FFMA.FTZ R5, R11, UR9, -R0 ;  /* 0x000000090b057c23 */ /* 0x010ff20008010800 */
[----:B------:R4:W-:Y:S10]  /*41d0*/  MUFU.EX2 R189, R5 ;  /* 0x0000000500bd7308 */ /* 0x0009f40000000800 */
[----:B------:R-:W1:Y:S10]  /*41e0*/  MUFU.TANH R123, R26 ;  /* 0x0000001a007b7308 */ /* 0x000e740000002400 */
[----:B------:R-:W-:Y:S01]  /*41f0*/  MUFU.TANH R121, R27 ;  /* 0x0000001b00797308 */ /* 0x000fe20000002400 */
[----:B----4-:R-:W-:Y:S02]  /*4200*/  @P3 IADD3 R5, R9, 0x8, RZ ;  /* 0x0000000809053810 */ /* 0x010fe40007ffe0ff */
[----:B------:R-:W-:Y:S02]  /*4210*/  PLOP3.LUT P3, PT, PT, PT, UP0, 0x80, 0x0 ;  /* 0x000000000000781c */ /* 0x000fe40003f6f008 */
[----:B------:R-:W-:Y:S01]  /*4220*/  @P5 ISETP.GE.AND P5, PT, R5, UR7, PT ;  /* 0x0000000705005c0c */ /* 0x000fe2000bfa6270 */
[----:B------:R-:W-:Y:S01]  /*4230*/  @P0 VIADD R5, R9, 0x9 ;  /* 0x0000000909050836 */ /* 0x000fe20000000000 */
[----:B------:R-:W-:Y:S03]  /*4240*/  PLOP3.LUT P0, PT, PT, PT, UP0, 0x80, 0x0 ;  /* 0x000000000000781c */ /* 0x000fe60003f0f008 */
[----:B------:R-:W4:Y:S01]  /*4250*/  MUFU.TANH R114, R28 ;  /* 0x0000001c00727308 */ /* 0x000f220000002400 */
[----:B------:R-:W-:Y:S02]  /*4260*/  @P2 FSEL R10, R120, -INF , !P5 ;  /* 0xff800000780a2808 */ /* 0x000fe40006800000 */
[----:B------:R-:W-:Y:S02]  /*4270*/  @P6 ISETP.GE.AND P6, PT, R5, UR7, PT ;  /* 0x0000000705006c0c */ /* 0x000fe4000bfc6270 */
[----:B------:R-:W-:Y:S01]  /*4280*/  MOV R5, R119 ;  /* 0x0000007700057202 */ /* 0x000fe20000000f00 */
[--C-:B------:R-:W-:Y:S01]  /*4290*/  FFMA.FTZ R6, R10, UR9, -R2.reuse ;  /* 0x000000090a067c23 */ /* 0x100fe20008010802 */
[----:B------:R-:W-:Y:S03]  /*42a0*/  PLOP3.LUT P2, PT, PT, PT, UP0, 0x80, 0x0 ;  /* 0x000000000000781c */ /* 0x000fe60003f4f008 */
[----:B------:R-:W-:Y:S01]  /*42b0*/  MUFU.TANH R111, R29 ;  /* 0x0000001d006f7308 */ /* 0x000fe20000002400 */
[----:B------:R-:W-:Y:S02]  /*42c0*/  @P0 FSEL R5, R119, -INF , !P6 ;  /* 0xff80000077050808 */ /* 0x000fe40007000000 */
[----:B------:R-:W-:Y:S07]  /*42d0*/  PLOP3.LUT P0, PT, PT, PT, UP0, 0x80, 0x0 ;  /* 0x000000000000781c */ /* 0x000fee0003f0f008 */
[----:B------:R3:W-:Y:S01]  /*42e0*/  MUFU.EX2 R134, R6 ;  /* 0x0000000600867308 */ /* 0x0007e20000000800 */
[----:B------:R-:W-:Y:S01]  /*42f0*/  FFMA.FTZ R5, R5, UR9, -R2 ;  /* 0x0000000905057c23 */ /* 0x000fe20008010802 */
[----:B------:R-:W-:Y:S02]  /*4300*/  @P2 FSEL R7, R127, -INF , !P6 ;  /* 0xff8000007f072808 */ /* 0x000fe40007000000 */
[----:B------:R-:W-:Y:S06]  /*4310*/  PLOP3.LUT P2, PT, PT, PT, UP0, 0x80, 0x0 ;  /* 0x000000000000781c */ /* 0x000fec0003f4f008 */
[----:B------:R2:W-:Y:S10]  /*4320*/  MUFU.EX2 R133, R5 ;  /* 0x0000000500857308 */ /* 0x0005f40000000800 */
[----:B------:R-:W4:Y:S01]  /*4330*/  MUFU.TANH R195, R32 ;  /* 0x0000002000c37308 */ /* 0x000f220000002400 */
[----:B---3--:R-:W-:Y:S02]  /*4340*/  MOV R6, R130 ;  /* 0x0000008200067202 */ /* 0x008fe40000000f00 */
[----:B------:R-:W-:Y:S02]  /*4350*/  @P3 FSEL R6, R130, -INF , !P5 ;  /* 0xff80000082063808 */ /* 0x000fe40006800000 */
[----:B------:R-:W-:Y:S05]  /*4360*/  PLOP3.LUT P3, PT, PT, PT, UP0, 0x80, 0x0 ;  /* 0x000000000000781c */ /* 0x000fea0003f6f008 */
[----:B------:R-:W-:Y:S01]  /*4370*/  MUFU.TANH R200, R33 ;  /* 0x0000002100c87308 */ /* 0x000fe20000002400 */
[--C-:B--2---:R-:W-:Y:S01]  /*4380*/  FFMA.FTZ R5, R6, UR9, -R0.reuse ;  /* 0x0000000906057c23 */ /* 0x104fe20008010800 */
[----:B------:R-:W-:Y:S02]  /*4390*/  MOV R6, R206 ;  /* 0x000000ce00067202 */ /* 0x000fe40000000f00 */
[----:B------:R-:W-:Y:S02]  /*43a0*/  @P0 FSEL R6, R206, -INF , !P5 ;  /* 0xff800000ce060808 */ /* 0x000fe40006800000 */
[----:B------:R-:W-:Y:S04]  /*43b0*/  PLOP3.LUT P0, PT, PT, PT, UP0, 0x80, 0x0 ;  /* 0x000000000000781c */ /* 0x000fe80003f0f008 */
[----:B------:R2:W-:Y:S10]  /*43c0*/  MUFU.EX2 R188, R5 ;  /* 0x0000000500bc7308 */ /* 0x0005f40000000800 */
[----:B------:R-:W-:Y:S10]  /*43d0*/  MUFU.TANH R202, R34 ;  /* 0x0000002200ca7308 */ /* 0x000ff40000002400 */
[----:B------:R-:W-:Y:S01]  /*43e0*/  MUFU.TANH R201, R35 ;  /* 0x0000002300c97308 */ /* 0x000fe20000002400 */
[----:B--2---:R-:W-:Y:S01]  /*43f0*/  FFMA.FTZ R5, R7, UR9, -R0 ;  /* 0x0000000907057c23 */ /* 0x004fe20008010800 */
[----:B------:R-:W-:Y:S01]  /*4400*/  FFMA.FTZ R7, R6, UR9, -R8 ;  /* 0x0000000906077c23 */ /* 0x000fe20008010808 */
[----:B------:R-:W-:Y:S02]  /*4410*/  MOV R6, R211 ;  /* 0x000000d300067202 */ /* 0x000fe40000000f00 */
[----:B------:R-:W-:Y:S02]  /*4420*/  @P4 FSEL R6, R211, -INF , !P5 ;  /* 0xff800000d3064808 */ /* 0x000fe40006800000 */
[----:B------:R-:W-:Y:S03]  /*4430*/  PLOP3.LUT P5, PT, PT, PT, UP0, 0x80, 0x0 ;  /* 0x000000000000781c */ /* 0x000fe60003faf008 */
[----:B------:R2:W-:Y:S01]  /*4440*/  MUFU.EX2 R187, R5 ;  /* 0x0000000500bb7308 */ /* 0x0005e20000000800 */
[----:B------:R-:W-:Y:S01]  /*4450*/  PLOP3.LUT P4, PT, PT, PT, UP0, 0x80, 0x0 ;  /* 0x000000000000781c */ /* 0x000fe20003f8f008 */
[----:B------:R-:W-:Y:S08]  /*4460*/  FFMA.FTZ R6, R6, UR9, -R4 ;  /* 0x0000000906067c23 */ /* 0x000ff00008010804 */
[----:B------:R3:W-:Y:S10]  /*4470*/  MUFU.EX2 R222, R7 ;  /* 0x0000000700de7308 */ /* 0x0007f40000000800 */
[----:B------:R1:W-:Y:S01]  /*4480*/  MUFU.EX2 R229, R6 ;  /* 0x0000000600e57308 */ /* 0x0003e20000000800 */
[----:B--2---:R-:W-:Y:S02]  /*4490*/  MOV R5, R205 ;  /* 0x000000cd00057202 */ /* 0x004fe40000000f00 */
[----:B------:R-:W-:Y:S02]  /*44a0*/  @P2 FSEL R5, R205, -INF , !P6 ;  /* 0xff800000cd052808 */ /* 0x000fe40007000000 */
[----:B------:R-:W-:Y:S03]  /*44b0*/  PLOP3.LUT P2, PT, PT, PT, UP0, 0x80, 0x0 ;  /* 0x000000000000781c */ /* 0x000fe60003f4f008 */
[--C-:B------:R-:W-:Y:S01]  /*44c0*/  FFMA.FTZ R5, R5, UR9, -R8.reuse ;  /* 0x0000000905057c23 */ /* 0x100fe20008010808 */
[----:B---3--:R-:W-:Y:S01]  /*44d0*/  @P0 VIADD R7, R9, 0x10 ;  /* 0x0000001009070836 */ /* 0x008fe20000000000 */
[----:B------:R-:W-:Y:S01]  /*44e0*/  PLOP3.LUT P0, PT, PT, PT, UP0, 0x80, 0x0 ;  /* 0x000000000000781c */ /* 0x000fe20003f0f008 */
[----:B------:R-:W2:Y:S03]  /*44f0*/  MUFU.TANH R118, R30 ;  /* 0x0000001e00767308 */ /* 0x000ea60000002400 */
[----:B------:R-:W-:Y:S02]  /*4500*/  @P3 ISETP.GE.AND P3, PT, R7, UR7, PT ;  /* 0x0000000707003c0c */ /* 0x000fe4000bf66270 */
[----:B------:R-:W-:Y:S02]  /*4510*/  @P5 IADD3 R7, R9, 0x11, RZ ;  /* 0x0000001109075810 */ /* 0x000fe40007ffe0ff */
[----:B-1----:R-:W-:Y:S03]  /*4520*/  MOV R6, R203 ;  /* 0x000000cb00067202 */ /* 0x002fe60000000f00 */
[----:B------:R1:W-:Y:S01]  /*4530*/  MUFU.EX2 R221, R5 ;  /* 0x0000000500dd7308 */ /* 0x0003e20000000800 */
[----:B------:R-:W-:Y:S02]  /*4540*/  @P4 ISETP.GE.AND P4, PT, R7, UR7, PT ;  /* 0x0000000707004c0c */ /* 0x000fe4000bf86270 */
[----:B------:R-:W-:Y:S02]  /*4550*/  PLOP3.LUT P5, PT, PT, PT, UP0, 0x80, 0x0 ;  /* 0x000000000000781c */ /* 0x000fe40003faf008 */
[----:B------:R-:W-:Y:S02]  /*4560*/  @P0 FSEL R6, R203, -INF , !P3 ;  /* 0xff800000cb060808 */ /* 0x000fe40005800000 */
[----:B------:R-:W-:Y:S03]  /*4570*/  PLOP3.LUT P0, PT, PT, PT, UP0, 0x80, 0x0 ;  /* 0x000000000000781c */ /* 0x000fe60003f0f008 */
[----:B------:R-:W-:Y:S01]  /*4580*/  MUFU.TANH R117, R31 ;  /* 0x0000001f00757308 */ /* 0x000fe20000002400 */
[----:B------:R-:W-:Y:S09]  /*4590*/  FFMA.FTZ R6, R6, UR9, -R8 ;  /* 0x0000000906067c23 */ /* 0x000ff20008010808 */
[----:B------:R3:W-:Y:S01]  /*45a0*/  MUFU.EX2 R219, R6 ;  /* 0x0000000600db7308 */ /* 0x0007e20000000800 */
[----:B-1----:R-:W-:Y:S02]  /*45b0*/  MOV R5, R210 ;  /* 0x000000d200057202 */ /* 0x002fe40000000f00 */
[----:B------:R-:W-:Y:S02]  /*45c0*/  @P2 FSEL R5, R210, -INF , !P6 ;  /* 0xff800000d2052808 */ /* 0x000fe40007000000 */
[----:B------:R-:W-:Y:S02]  /*45d0*/  PLOP3.LUT P2, PT, PT, PT, UP0, 0x80, 0x0 ;  /* 0x000000000000781c */ /* 0x000fe40003f4f008 */
[----:B------:R-:W-:Y:S01]  /*45e0*/  PLOP3.LUT P6, PT, PT, PT, UP0, 0x80, 0x0 ;  /* 0x000000000000781c */ /* 0x000fe20003fcf008 */
[--C-:B------:R-:W-:Y:S04]  /*45f0*/  FFMA.FTZ R5, R5, UR9, -R4.reuse ;  /* 0x0000000905057c23 */ /* 0x100fe80008010804 */
[----:B------:R1:W2:Y:S01]  /*4600*/  MUFU.EX2 R228, R5 ;  /* 0x0000000500e47308 */ /* 0x0002a20000000800 */
[----:B---3--:R-:W-:Y:S02]  /*4610*/  MOV R6, R212 ;  /* 0x000000d400067202 */ /* 0x008fe40000000f00 */
[----:B------:R-:W-:Y:S02]  /*4620*/  @P0 FSEL R6, R212, -INF , !P3 ;  /* 0xff800000d4060808 */ /* 0x000fe40005800000 */
[----:B------:R-:W-:Y:S03]  /*4630*/  PLOP3.LUT P0, PT, PT, PT, UP0, 0x80, 0x0 ;  /* 0x000000000000781c */ /* 0x000fe60003f0f008 */
[----:B------:R-:W-:Y:S01]  /*4640*/  @P6 IADD3 R7, R9, 0x18, RZ ;  /* 0x0000001809076810 */ /* 0x000fe20007ffe0ff */
[----:B------:R-:W-:Y:S01]  /*4650*/  FFMA.FTZ R6, R6, UR9, -R4 ;  /* 0x0000000906067c23 */ /* 0x000fe20008010804 */
[----:B------:R-:W-:Y:S03]  /*4660*/  PLOP3.LUT P6, PT, PT, PT, UP0, 0x80, 0x0 ;  /* 0x000000000000781c */ /* 0x000fe60003fcf008 */
[----:B------:R3:W-:Y:S01]  /*4670*/  MUFU.EX2 R225, R6 ;  /* 0x0000000600e17308 */ /* 0x0007e20000000800 */
[----:B-1----:R-:W-:Y:S01]  /*4680*/  IMAD.MOV.U32 R5, RZ, RZ, R204 ;  /* 0x000000ffff057224 */ /* 0x002fe200078e00cc */
[----:B------:R-:W-:Y:S02]  /*4690*/  @P2 FSEL R5, R204, -INF , !P4 ;  /* 0xff800000cc052808 */ /* 0x000fe40006000000 */
[----:B------:R-:W-:Y:S03]  /*46a0*/  PLOP3.LUT P2, PT, PT, PT, UP0, 0x80, 0x0 ;  /* 0x000000000000781c */ /* 0x000fe60003f4f008 */
[----:B------:R-:W-:Y:S04]  /*46b0*/  FFMA.FTZ R5, R5, UR9, -R8 ;  /* 0x0000000905057c23 */ /* 0x000fe80008010808 */
[----:B------:R1:W-:Y:S01]  /*46c0*/  MUFU.EX2 R220, R5 ;  /* 0x0000000500dc7308 */ /* 0x0003e20000000800 */
[----:B---3--:R-:W-:Y:S02]  /*46d0*/  MOV R6, R116 ;  /* 0x0000007400067202 */ /* 0x008fe40000000f00 */
[----:B------:R-:W-:Y:S02]  /*46e0*/  @P5 FSEL R6, R116, -INF , !P3 ;  /* 0xff80000074065808 */ /* 0x000fe40005800000 */
[----:B------:R-:W-:Y:S03]  /*46f0*/  PLOP3.LUT P5, PT, PT, PT, UP0, 0x80, 0x0 ;  /* 0x000000000000781c */ /* 0x000fe60003faf008 */
[----:B------:R-:W-:Y:S01]  /*4700*/  FFMA.FTZ R6, R6, UR9, -R2 ;  /* 0x0000000906067c23 */ /* 0x000fe20008010802 */
[----:B-1----:R-:W-:Y:S03]  /*4710*/  MOV R5, R209 ;  /* 0x000000d100057202 */ /* 0x002fe60000000f00 */
[----:B------:R1:W-:Y:S01]  /*4720*/  MUFU.EX2 R131, R6 ;  /* 0x0000000600837308 */ /* 0x0003e20000000800 */
[----:B------:R-:W-:Y:S02]  /*4730*/  @P2 FSEL R5, R209, -INF , !P4 ;  /* 0xff800000d1052808 */ /* 0x000fe40006000000 */
[----:B------:R-:W-:Y:S03]  /*4740*/  PLOP3.LUT P2, PT, PT, PT, UP0, 0x80, 0x0 ;  /* 0x000000000000781c */ /* 0x000fe60003f4f008 */
[----:B------:R-:W-:Y:S01]  /*4750*/  @P5 ISETP.GE.AND P5, PT, R7, UR7, PT ;  /* 0x0000000707005c0c */ /* 0x000fe2000bfa6270 */
[----:B------:R-:W-:Y:S04]  /*4760*/  FFMA.FTZ R5, R5, UR9, -R4 ;  /* 0x0000000905057c23 */ /* 0x000fe80008010804 */
[----:B------:R3:W-:Y:S01]  /*4770*/  MUFU.EX2 R227, R5 ;  /* 0x0000000500e37308 */ /* 0x0007e20000000800 */
[----:B-1----:R-:W-:Y:S04]  /*4780*/  MOV R6, R123 ;  /* 0x0000007b00067202 */ /* 0x002fe80000000f00 */
[----:B------:R-:W-:Y:S02]  /*4790*/  @P2 FSEL R6, R123, -INF , !P3 ;  /* 0xff8000007b062808 */ /* 0x000fe40005800000 */
[----:B------:R-:W-:Y:S02]  /*47a0*/  PLOP3.LUT P2, PT, PT, PT, UP0, 0x80, 0x0 ;  /* 0x000000000000781c */ /* 0x000fe40003f4f008 */
[----:B------:R-:W-:Y:S01]  /*47b0*/  PLOP3.LUT P3, PT, PT, PT, UP0, 0x80, 0x0 ;  /* 0x000000000000781c */ /* 0x000fe20003f6f008 */
[----:B------:R-:W-:Y:S01]  /*47c0*/  FFMA.FTZ R6, R6, UR9, -R0 ;  /* 0x0000000906067c23 */ /* 0x000fe20008010800 */
[----:B---3--:R-:W-:Y:S01]  /*47d0*/  IMAD.MOV.U32 R5, RZ, RZ, R115 ;  /* 0x000000ffff057224 */ /* 0x008fe200078e0073 */
[----:B------:R-:W-:Y:S02]  /*47e0*/  @P0 FSEL R5, R115, -INF , !P4 ;  /* 0xff80000073050808 */ /* 0x000fe40006000000 */
[----:B------:R4:W-:Y:S01]  /*47f0*/  MUFU.EX2 R139, R6 ;  /* 0x00000006008b7308 */ /* 0x0009e20000000800 */
[----:B------:R-:W-:Y:S02]  /*4800*/  PLOP3.LUT P0, PT, PT, PT, UP0, 0x80, 0x0 ;  /* 0x000000000000781c */ /* 0x000fe40003f0f008 */
[----:B------:R-:W-:Y:S05]  /*4810*/  FFMA.FTZ R5, R5, UR9, -R2 ;  /* 0x0000000905057c23 */ /* 0x000fea0008010802 */
[----:B------:R-:W-:Y:S02]  /*4820*/  @P3 IADD3 R9, R9, 0x19, RZ ;  /* 0x0000001909093810 */ /* 0x000fe40007ffe0ff */
[----:B------:R1:W-:Y:S01]  /*4830*/  MUFU.EX2 R129, R5 ;  /* 0x0000000500817308 */ /* 0x0003e20000000800 */
[----:B------:R-:W-:Y:S02]  /*4840*/  PLOP3.LUT P3, PT, PT, PT, UP0, 0x80, 0x0 ;  /* 0x000000000000781c */ /* 0x000fe40003f6f008 */
[----:B------:R-:W-:Y:S01]  /*4850*/  @P6 ISETP.GE.AND P6, PT, R9, UR7, PT ;  /* 0x0000000709006c0c */ /* 0x000fe2000bfc6270 */
[----:B----4-:R-:W-:Y:S01]  /*4860*/  IMAD.MOV.U32 R6, RZ, RZ, R114 ;  /* 0x000000ffff067224 */ /* 0x010fe200078e0072 */
[----:B------:R-:W-:Y:S02]  /*4870*/  @P2 FSEL R6, R114, -INF , !P5 ;  /* 0xff80000072062808 */ /* 0x000fe40006800000 */
[----:B------:R-:W-:Y:S03]  /*4880*/  PLOP3.LUT P2, PT, PT, PT, UP0, 0x80, 0x0 ;  /* 0x000000000000781c */ /* 0x000fe60003f4f008 */
[----:B------:R-:W-:Y:S01]  /*4890*/  FFMA.FTZ R6, R6, UR9, -R2 ;  /* 0x0000000906067c23 */ /* 0x000fe20008010802 */
[----:B-1----:R-:W-:Y:S02]  /*48a0*/  MOV R5, R121 ;  /* 0x0000007900057202 */ /* 0x002fe40000000f00 */
[----:B------:R-:W-:Y:S01]  /*48b0*/  @P0 FSEL R5, R121, -INF , !P4 ;  /* 0xff80000079050808 */ /* 0x000fe20006000000 */
[----:B------:R1:W-:Y:S01]  /*48c0*/  MUFU.EX2 R126, R6 ;  /* 0x00000006007e7308 */ /* 0x0003e20000000800 */
[----:B------:R-:W-:Y:S03]  /*48d0*/  PLOP3.LUT P0, PT, PT, PT, UP0, 0x80, 0x0 ;  /* 0x000000000000781c */ /* 0x000fe60003f0f008 */
[----:B------:R-:W-:Y:S06]  /*48e0*/  FFMA.FTZ R5, R5, UR9, -R0 ;  /* 0x0000000905057c23 */ /* 0x000fec0008010800 */
[----:B------:R3:W-:Y:S01]  /*48f0*/  MUFU.EX2 R138, R5 ;  /* 0x00000005008a7308 */ /* 0x0007e20000000800 */
[----:B-1----:R-:W-:Y:S02]  /*4900*/  MOV R6, R195 ;  /* 0x000000c300067202 */ /* 0x002fe40000000f00 */
[----:B------:R-:W-:Y:S02]  /*4910*/  @P3 FSEL R6, R195, -INF , !P5 ;  /* 0xff800000c3063808 */ /* 0x000fe40006800000 */
[----:B------:R-:W-:Y:S02]  /*4920*/  PLOP3.LUT P3, PT, PT, PT, UP0, 0x80, 0x0 ;  /* 0x000000000000781c */ /* 0x000fe40003f6f008 */
[----:B---3--:R-:W-:Y:S02]  /*4930*/  MOV R5, R111 ;  /* 0x0000006f00057202 */ /* 0x008fe40000000f00 */
[----:B------:R-:W-:Y:S02]  /*4940*/  @P0 FSEL R5, R111, -INF , !P6 ;  /* 0xff8000006f050808 */ /* 0x000fe40007000000 */
[----:B------:R-:W-:Y:S03]  /*4950*/  PLOP3.LUT P0, PT, PT, PT, UP0, 0x80, 0x0 ;  /* 0x000000000000781c */ /* 0x000fe60003f0f008 */
[----:B------:R-:W-:Y:S01]  /*4960*/  FFMA.FTZ R2, R5, UR9, -R2 ;  /* 0x0000000905027c23 */ /* 0x000fe20008010802 */
[----:B------:R-:W-:Y:S01]  /*4970*/  FFMA.FTZ R5, R6, UR9, -R8 ;  /* 0x0000000906057c23 */ /* 0x000fe20008010808 */
[----:B--2---:R-:W-:Y:S02]  /*4980*/  MOV R6, R118 ;  /* 0x0000007600067202 */ /* 0x004fe40000000f00 */
[----:B------:R1:W-:Y:S01]  /*4990*/  MUFU.EX2 R125, R2 ;  /* 0x00000002007d7308 */ /* 0x0003e20000000800 */
[----:B------:R-:W-:Y:S05]  /*49a0*/  @P3 FSEL R6, R118, -INF , !P5 ;  /* 0xff80000076063808 */ /* 0x000fea0006800000 */
[----:B------:R-:W-:Y:S04]  /*49b0*/  FFMA.FTZ R6, R6, UR9, -R0 ;  /* 0x0000000906067c23 */ /* 0x000fe80008010800 */
[----:B------:R2:W-:Y:S10]  /*49c0*/  MUFU.EX2 R216, R5 ;  /* 0x0000000500d87308 */ /* 0x0005f40000000800 */
[----:B------:R3:W-:Y:S01]  /*49d0*/  MUFU.EX2 R135, R6 ;  /* 0x0000000600877308 */ /* 0x0007e20000000800 */
[----:B-1----:R-:W-:Y:S01]  /*49e0*/  IMAD.MOV.U32 R2, RZ, RZ, R200 ;  /* 0x000000ffff027224 */ /* 0x002fe200078e00c8 */
[----:B------:R-:W-:Y:S02]  /*49f0*/  @P0 FSEL R2, R200, -INF , !P6 ;  /* 0xff800000c8020808 */ /* 0x000fe40007000000 */
[----:B------:R-:W-:Y:S03]  /*4a00*/  PLOP3.LUT P0, PT, PT, PT, UP0, 0x80, 0x0 ;  /* 0x000000000000781c */ /* 0x000fe60003f0f008 */
[----:B------:R-:W-:Y:S01]  /*4a10*/  FFMA.FTZ R8, R2, UR9, -R8 ;  /* 0x0000000902087c23 */ /* 0x000fe20008010808 */
[----:B------:R-:W-:Y:S02]  /*4a20*/  MOV R2, R201 ;  /* 0x000000c900027202 */ /* 0x000fe40000000f00 */
[----:B--2---:R-:W-:Y:S01]  /*4a30*/  MOV R5, R202 ;  /* 0x000000ca00057202 */ /* 0x004fe20000000f00 */
[----:B------:R-:W-:Y:S01]  /*4a40*/  MUFU.EX2 R215, R8 ;  /* 0x0000000800d77308 */ /* 0x000fe20000000800 */
[----:B------:R-:W-:Y:S02]  /*4a50*/  @P2 FSEL R5, R202, -INF , !P5 ;  /* 0xff800000ca052808 */ /* 0x000fe40006800000 */
[----:B------:R-:W-:Y:S03]  /*4a60*/  PLOP3.LUT P2, PT, PT, PT, UP0, 0x80, 0x0 ;  /* 0x000000000000781c */ /* 0x000fe60003f4f008 */
[----:B------:R-:W-:Y:S01]  /*4a70*/  @P0 FSEL R2, R201, -INF , !P6 ;  /* 0xff800000c9020808 */ /* 0x000fe20007000000 */
[--C-:B------:R-:W-:Y:S01]  /*4a80*/  FFMA.FTZ R5, R5, UR9, -R4.reuse ;  /* 0x0000000905057c23 */ /* 0x100fe20008010804 */
[----:B---3--:R-:W-:Y:S02]  /*4a90*/  F2FP.F16.F32.PACK_AB R6, R228, R229 ;  /* 0x000000e5e406723e */ /* 0x008fe400000000ff */
[----:B------:R-:W-:Y:S01]  /*4aa0*/  IADD3 R112, P0, R242, UR16, RZ ;  /* 0x00000010f2707c10 */ /* 0x000fe2000ff1e0ff */
[----:B------:R-:W-:Y:S01]  /*4ab0*/  FFMA.FTZ R4, R2, UR9, -R4 ;  /* 0x0000000902047c23 */ /* 0x000fe20008010804 */
[----:B------:R-:W-:Y:S01]  /*4ac0*/  F2FP.F16.F32.PACK_AB R2, R230, R231 ;  /* 0x000000e7e602723e */ /* 0x000fe200000000ff */
[----:B------:R1:W-:Y:S01]  /*4ad0*/  MUFU.EX2 R224, R5 ;  /* 0x0000000500e07308 */ /* 0x0003e20000000800 */
[----:B------:R-:W-:Y:S03]  /*4ae0*/  IADD3.X R113, R241, UR15, RZ, P0, !PT ;  /* 0x0000000ff1717c10 */ /* 0x000fe600087fe4ff */
[----:B------:R2:W-:Y:S06]  /*4af0*/  STS [R193+0xe000], R2 ;  /* 0x00e00002c1007388 */ /* 0x0005ec0000000800 */
[----:B------:R3:W4:Y:S01]  /*4b00*/  MUFU.EX2 R223, R4 ;  /* 0x0000000400df7308 */ /* 0x0007220000000800 */
[----:B------:R-:W4:Y:S04]  /*4b10*/  LDG.E R110, desc[UR10][R112.64] ;  /* 0x0000000a706e7981 */ /* 0x000f28000c1e1900 */
[----:B------:R-:W4:Y:S01]  /*4b20*/  LDG.E R109, desc[UR10][R112.64+0x20] ;  /* 0x0000200a706d7981 */ /* 0x000f22000c1e1900 */
[----:B-1----:R-:W-:Y:S01]  /*4b30*/  IMAD.MOV.U32 R5, RZ, RZ, R117 ;  /* 0x000000ffff057224 */ /* 0x002fe200078e0075 */
[----:B------:R-:W-:Y:S02]  /*4b40*/  @P2 FSEL R5, R117, -INF , !P6 ;  /* 0xff80000075052808 */ /* 0x000fe40007000000 */
[----:B------:R1:W5:Y:S01]  /*4b50*/  LDG.E R108, desc[UR10][R112.64+0x80] ;  /* 0x0000800a706c7981 */ /* 0x000362000c1e1900 */
[----:B------:R-:W-:Y:S02]  /*4b60*/  PLOP3.LUT P2, PT, PT, PT, UP3, 0x80, 0x0 ;  /* 0x000000000000781c */ /* 0x000fe40003f4f038 */
[----:B------:R-:W-:Y:S01]  /*4b70*/  FFMA.FTZ R0, R5, UR9, -R0 ;  /* 0x0000000905007c23 */ /* 0x000fe20008010800 */
[----:B------:R-:W-:Y:S02]  /*4b80*/  F2FP.F16.F32.PACK_AB R5, R184, R185 ;  /* 0x000000b9b805723e */ /* 0x000fe400000000ff */
[----:B---3--:R-:W-:Y:S01]  /*4b90*/  F2FP.F16.F32.PACK_AB R4, R233, R232 ;  /* 0x000000e8e904723e */ /* 0x008fe200000000ff */
[----:B------:R4:W3:Y:S01]  /*4ba0*/  MUFU.EX2 R132, R0 ;  /* 0x0000000000847308 */ /* 0x0008e20000000800 */
[----:B--2---:R-:W-:Y:S03]  /*4bb0*/  F2FP.F16.F32.PACK_AB R2, R221, R222 ;  /* 0x000000dedd02723e */ /* 0x004fe600000000ff */
[----:B------:R2:W-:Y:S04]  /*4bc0*/  STS [R193+0xe400], R4 ;  /* 0x00e40004c1007388 */ /* 0x0005e80000000800 */
[----:B------:R1:W-:Y:S04]  /*4bd0*/  STS [R194+0xe000], R2 ;  /* 0x00e00002c2007388 */ /* 0x0003e80000000800 */
[----:B------:R3:W-:Y:S04]  /*4be0*/  STS [R194+0xe400], R6 ;  /* 0x00e40006c2007388 */ /* 0x0007e80000000800 */
[----:B------:R3:W-:Y:S01]  /*4bf0*/  STS [R193+0xf000], R5 ;  /* 0x00f00005c1007388 */ /* 0x0007e20000000800 */
[----:B----4-:R-:W-:Y:S02]  /*4c00*/  F2FP.F16.F32.PACK_AB R0, R223, R224 ;  /* 0x000000e0df00723e */ /* 0x010fe400000000ff */
[----:B--2---:R-:W-:Y:S02]  /*4c10*/  F2FP.F16.F32.PACK_AB R4, R189, R190 ;  /* 0x000000bebd04723e */ /* 0x004fe400000000ff */
[----:B-1----:R-:W-:Y:S03]  /*4c20*/  F2FP.F16.F32.PACK_AB R2, R133, R134 ;  /* 0x000000868502723e */ /* 0x002fe600000000ff */
[----:B------:R1:W-:Y:S01]  /*4c30*/  STS [R193+0xf400], R4 ;  /* 0x00f40004c1007388 */ /* 0x0003e20000000800 */
[----:B---3--:R-:W-:Y:S03]  /*4c40*/  F2FP.F16.F32.PACK_AB R6, R187, R188 ;  /* 0x000000bcbb06723e */ /* 0x008fe600000000ff */
[----:B------:R2:W-:Y:S01]  /*4c50*/  STS [R194+0xf000], R2 ;  /* 0x00f00002c2007388 */ /* 0x0005e20000000800 */
[----:B------:R-:W-:Y:S03]  /*4c60*/  F2FP.F16.F32.PACK_AB R5, R220, R219 ;  /* 0x000000dbdc05723e */ /* 0x000fe600000000ff */
        /* <DEDUP_REMOVED lines=9> */
[----:B------:R-:W-:Y:S04]  /*4d00*/  STS [R192+0xf000], R6 ;  /* 0x00f00006c0007388 */ /* 0x000fe80000000800 */
[----:B------:R-:W-:Y:S01]  /*4d10*/  STS [R192+0xf400], R5 ;  /* 0x00f40005c0007388 */ /* 0x000fe20000000800 */
[----:B-1----:R-:W-:Y:S02]  /*4d20*/  F2FP.F16.F32.PACK_AB R4, R125, R126 ;  /* 0x0000007e7d04723e */ /* 0x002fe400000000ff */
[----:B--2---:R-:W-:Y:S03]  /*4d30*/  F2FP.F16.F32.PACK_AB R2, R132, R135 ;  /* 0x000000878402723e */ /* 0x004fe600000000ff */
[----:B------:R-:W-:Y:S01]  /*4d40*/  STS [R191+0xf000], R4 ;  /* 0x00f00004bf007388 */ /* 0x000fe20000000800 */
[----:B---3--:R-:W-:Y:S03]  /*4d50*/  LEA R0, R180, UR4, 0x1 ;  /* 0x00000004b4007c11 */ /* 0x008fe6000f8e08ff */
        /* <DEDUP_REMOVED lines=24> */
[----:B------:R1:W2:Y:S08]  /*4ee0*/  LDSM.16.M88.4 R100, [R0+0x4000] ;  /* 0x004000000064783b */ /* 0x0002b00000000200 */
[----:B-1----:R1:W5:Y:S01]  /*4ef0*/  LDG.E R0, desc[UR10][R112.64+0xa0] ;  /* 0x0000a00a70007981 */ /* 0x002362000c1e1900 */
[-C--:B--2---:R-:W-:Y:S06]  /*4f00*/  HMMA.16816.F32 R4, R100, R156.reuse, R4 ;  /* 0x0000009c6404723c */ /* 0x084fec0000001804 */
[C---:B------:R-:W-:Y:S06]  /*4f10*/  HMMA.16816.F32 R8, R104.reuse, R156, R8 ;  /* 0x0000009c6808723c */ /* 0x040fec0000001808 */
[-C--:B------:R-:W-:Y:S06]  /*4f20*/  HMMA.16816.F32 R12, R104, R158.reuse, R12 ;  /* 0x0000009e680c723c */ /* 0x080fec000000180c */
[C---:B------:R-:W-:Y:S06]  /*4f30*/  HMMA.16816.F32 R16, R100.reuse, R158, R16 ;  /* 0x0000009e6410723c */ /* 0x040fec0000001810 */
[-C--:B------:R-:W-:Y:S06]  /*4f40*/  HMMA.16816.F32 R20, R100, R160.reuse, R20 ;  /* 0x000000a06414723c */ /* 0x080fec0000001814 */
[C---:B------:R-:W-:Y:S06]  /*4f50*/  HMMA.16816.F32 R24, R104.reuse, R160, R24 ;  /* 0x000000a06818723c */ /* 0x040fec0000001818 */
[-C--:B------:R-:W-:Y:S06]  /*4f60*/  HMMA.16816.F32 R28, R104, R162.reuse, R28 ;  /* 0x000000a2681c723c */ /* 0x080fec000000181c */
[----:B------:R-:W-:Y:S05]  /*4f70*/  HMMA.16816.F32 R32, R100, R162, R32 ;  /* 0x000000a26420723c */ /* 0x000fea0000001820 */
[----:B------:R-:W-:Y:S01]  /*4f80*/  IADD3 R104, R128, R2, RZ ;  /* 0x0000000280687210 */ /* 0x000fe20007ffe0ff */
[----:B------:R-:W-:Y:S04]  /*4f90*/  FFMA.FTZ R2, -R207, R207, 1 ;  /* 0x3f800000cf027423 */ /* 0x000fe800000101cf */
[----:B------:R-:W2:Y:S01]  /*4fa0*/  LDSM.16.M88.4 R100, [R104+0x4000] ;  /* 0x004000006864783b */ /* 0x000ea20000000200 */
[----:B------:R-:W-:Y:S07]  /*4fb0*/  FMUL.FTZ R2, R2, UR6 ;  /* 0x0000000602027c20 */ /* 0x000fee0008410000 */
[----:B------:R-:W3:Y:S01]  /*4fc0*/  LDSM.16.M88.4 R104, [R104+0x5000] ;  /* 0x005000006868783b */ /* 0x000ee20000000200 */
[-C--:B--2---:R-:W-:Y:S06]  /*4fd0*/  HMMA.16816.F32 R4, R100, R164.reuse, R4 ;  /* 0x000000a46404723c */ /* 0x084fec0000001804 */
[C---:B---3--:R-:W-:Y:S06]  /*4fe0*/  HMMA.16816.F32 R8, R104.reuse, R164, R8 ;  /* 0x000000a46808723c */ /* 0x048fec0000001808 */
[-C--:B------:R-:W-:Y:S06]  /*4ff0*/  HMMA.16816.F32 R12, R104, R166.reuse, R12 ;  /* 0x000000a6680c723c */ /* 0x080fec000000180c */
[C---:B------:R-:W-:Y:S06]  /*5000*/  HMMA.16816.F32 R16, R100.reuse, R166, R16 ;  /* 0x000000a66410723c */ /* 0x040fec0000001810 */
[C---:B------:R-:W-:Y:S01]  /*5010*/  FADD.FTZ R6, -R109.reuse, R6 ;  /* 0x000000066d067221 */ /* 0x040fe20000010100 */
[-C--:B------:R-:W-:Y:S04]  /*5020*/  HMMA.16816.F32 R20, R100, R168.reuse, R20 ;  /* 0x000000a86414723c */ /* 0x080fe80000001814 */
[----:B------:R-:W-:Y:S02]  /*5030*/  FADD.FTZ R7, -R109, R7 ;  /* 0x000000076d077221 */ /* 0x000fe40000010100 */
[C---:B------:R-:W-:Y:S06]  /*5040*/  HMMA.16816.F32 R24, R104.reuse, R168, R24 ;  /* 0x000000a86818723c */ /* 0x040fec0000001818 */
[-C--:B------:R-:W-:Y:S06]  /*5050*/  HMMA.16816.F32 R28, R104, R170.reuse, R28 ;  /* 0x000000aa681c723c */ /* 0x080fec000000181c */
[----:B------:R-:W-:Y:S05]  /*5060*/  HMMA.16816.F32 R32, R100, R170, R32 ;  /* 0x000000aa6420723c */ /* 0x000fea0000001820 */
[C---:B------:R-:W-:Y:S01]  /*5070*/  FADD.FTZ R105, -R110.reuse, R4 ;  /* 0x000000046e697221 */ /* 0x040fe20000010100 */
[----:B------:R-:W-:Y:S01]  /*5080*/  FADD.FTZ R104, -R110, R5 ;  /* 0x000000056e687221 */ /* 0x000fe20000010100 */
[----:B------:R-:W-:Y:S01]  /*5090*/  FFMA.FTZ R4, -R208, R208, 1 ;  /* 0x3f800000d0047423 */ /* 0x000fe200000101d0 */
[----:B------:R-:W-:Y:S03]  /*50a0*/  FADD.FTZ R17, -R110, R17 ;  /* 0x000000116e117221 */ /* 0x000fe60000010100 */
[----:B------:R-:W-:Y:S01]  /*50b0*/  FMUL.FTZ R5, R231, R105 ;  /* 0x00000069e7057220 */ /* 0x000fe20000410000 */
[----:B------:R-:W-:Y:S01]  /*50c0*/  FMUL.FTZ R104, R230, R104 ;  /* 0x00000068e6687220 */ /* 0x000fe20000410000 */
[----:B------:R-:W-:Y:S01]  /*50d0*/  FMUL.FTZ R4, R4, UR6 ;  /* 0x0000000604047c20 */ /* 0x000fe20008410000 */
[----:B------:R-:W-:Y:S01]  /*50e0*/  FADD.FTZ R100, -R110, R20 ;  /* 0x000000146e647221 */ /* 0x000fe20000010100 */
[----:B------:R-:W-:Y:S01]  /*50f0*/  FMUL.FTZ R20, R221, R17 ;  /* 0x00000011dd147220 */ /* 0x000fe20000410000 */
[----:B------:R-:W-:Y:S01]  /*5100*/  FMUL.FTZ R2, R104, R2 ;  /* 0x0000000268027220 */ /* 0x000fe20000410000 */
[----:B------:R-:W-:Y:S01]  /*5110*/  FMUL.FTZ R4, R5, R4 ;  /* 0x0000000405047220 */ /* 0x000fe20000410000 */
[----:B------:R-:W-:Y:S01]  /*5120*/  FADD.FTZ R5, -R110, R16 ;  /* 0x000000106e057221 */ /* 0x000fe20000010100 */
[----:B------:R-:W-:Y:S01]  /*5130*/  FFMA.FTZ R16, -R206, R206, 1 ;  /* 0x3f800000ce107423 */ /* 0x000fe200000101ce */
[----:B------:R-:W-:Y:S01]  /*5140*/  FADD.FTZ R21, -R110, R21 ;  /* 0x000000156e157221 */ /* 0x000fe20000010100 */
[----:B------:R-:W-:Y:S01]  /*5150*/  FFMA.FTZ R17, -R203, R203, 1 ;  /* 0x3f800000cb117423 */ /* 0x000fe200000101cb */
[----:B------:R-:W-:Y:S01]  /*5160*/  F2FP.F16.F32.PACK_AB R2, R2, R4 ;  /* 0x000000040202723e */ /* 0x000fe200000000ff */
[----:B------:R-:W-:Y:S01]  /*5170*/  FFMA.FTZ R4, -R205, R205, 1 ;  /* 0x3f800000cd047423 */ /* 0x000fe200000101cd */
[----:B------:R-:W-:Y:S01]  /*5180*/  FMUL.FTZ R5, R222, R5 ;  /* 0x00000005de057220 */ /* 0x000fe20000410000 */
[----:B------:R-:W-:Y:S01]  /*5190*/  FMUL.FTZ R16, R16, UR6 ;  /* 0x0000000610107c20 */ /* 0x000fe20008410000 */
[----:B------:R-:W-:Y:S01]  /*51a0*/  FMUL.FTZ R101, R220, R21 ;  /* 0x00000015dc657220 */ /* 0x000fe20000410000 */
[----:B------:R-:W-:Y:S01]  /*51b0*/  FMUL.FTZ R4, R4, UR6 ;  /* 0x0000000604047c20 */ /* 0x000fe20008410000 */
[----:B------:R-:W-:Y:S01]  /*51c0*/  FFMA.FTZ R21, -R204, R204, 1 ;  /* 0x3f800000cc157423 */ /* 0x000fe200000101cc */
[----:B------:R-:W-:Y:S01]  /*51d0*/  FMUL.FTZ R16, R5, R16 ;  /* 0x0000001005107220 */ /* 0x000fe20000410000 */
[----:B------:R-:W-:Y:S01]  /*51e0*/  FADD.FTZ R5, -R110, R32 ;  /* 0x000000206e057221 */ /* 0x000fe20000010100 */
[----:B------:R-:W-:Y:S01]  /*51f0*/  FMUL.FTZ R4, R20, R4 ;  /* 0x0000000414047220 */ /* 0x000fe20000410000 */
[----:B------:R-:W-:Y:S01]  /*5200*/  FFMA.FTZ R20, -R195, R195, 1 ;  /* 0x3f800000c3147423 */ /* 0x000fe200000101c3 */
[----:B------:R-:W-:Y:S01]  /*5210*/  FMUL.FTZ R100, R219, R100 ;  /* 0x00000064db647220 */ /* 0x000fe20000410000 */
[----:B------:R-:W-:Y:S01]  /*5220*/  FMUL.FTZ R5, R216, R5 ;  /* 0x00000005d8057220 */ /* 0x000fe20000410000 */
[----:B------:R-:W-:Y:S01]  /*5230*/  FMUL.FTZ R17, R17, UR6 ;  /* 0x0000000611117c20 */ /* 0x000fe20008410000 */
[----:B------:R-:W-:Y:S01]  /*5240*/  FMUL.FTZ R20, R20, UR6 ;  /* 0x0000000614147c20 */ /* 0x000fe20008410000 */
[----:B------:R-:W-:Y:S01]  /*5250*/  FMUL.FTZ R21, R21, UR6 ;  /* 0x0000000615157c20 */ /* 0x000fe20008410000 */
[----:B------:R-:W-:Y:S01]  /*5260*/  FADD.FTZ R33, -R110, R33 ;  /* 0x000000216e217221 */ /* 0x000fe20000010100 */
[----:B------:R-:W-:Y:S01]  /*5270*/  FMUL.FTZ R17, R100, R17 ;  /* 0x0000001164117220 */ /* 0x000fe20000410000 */
[----:B------:R-:W-:Y:S01]  /*5280*/  FMUL.FTZ R20, R5, R20 ;  /* 0x0000001405147220 */ /* 0x000fe20000410000 */
[----:B------:R-:W-:Y:S01]  /*5290*/  FFMA.FTZ R5, -R200, R200, 1 ;  /* 0x3f800000c8057423 */ /* 0x000fe200000101c8 */
[----:B------:R-:W-:Y:S01]  /*52a0*/  FMUL.FTZ R100, R232, R6 ;  /* 0x00000006e8647220 */ /* 0x000fe20000410000 */
[----:B------:R-:W-:Y:S01]  /*52b0*/  FMUL.FTZ R21, R101, R21 ;  /* 0x0000001565157220 */ /* 0x000fe20000410000 */
        /* <DEDUP_REMOVED lines=44> */
[----:B-1----:R-:W-:Y:S06]  /*5580*/  @!P2 BRA `(.L_x_1008) ;  /* 0x000000000084a947 */ /* 0x002fec0003800000 */
[----:B------:R-:W1:Y:S01]  /*5590*/  LDC R33, c[0x0][0x240] ;  /* 0x00009000ff217b82 */ /* 0x000e620000000800 */
[----:B------:R-:W-:Y:S01]  /*55a0*/  ISETP.GE.AND P3, PT, R186, UR31, PT ;  /* 0x0000001fba007c0c */ /* 0x000fe2000bf66270 */
[----:B------:R-:W-:Y:S04]  /*55b0*/  ULOP3.LUT UR12, UR8, 0x1, URZ, 0xc0, !UPT ;  /* 0x00000001080c7892 */ /* 0x000fe8000f8ec03f */
[----:B------:R-:W-:Y:S04]  /*55c0*/  UISETP.NE.U32.AND UP1, UPT, UR12, 0x1, UPT ;  /* 0x000000010c00788c */ /* 0x000fe8000bf25070 */
[----:B------:R-:W-:Y:S04]  /*55d0*/  USEL UR12, UR61, 0x2000, !UP1 ;  /* 0x000020003d0c7887 */ /* 0x000fe8000c800000 */
[----:B------:R-:W2:Y:S02]  /*55e0*/  @!P3 LDC R32, c[0x0][0x244] ;  /* 0x00009100ff20bb82 */ /* 0x000ea40000000800 */
[----:B------:R-:W-:Y:S01]  /*55f0*/  VIADD R183, R183, UR12 ;  /* 0x0000000cb7b77c36 */ /* 0x000fe20008000000 */
[----:B------:R-:W-:Y:S01]  /*5600*/  IADD3 R173, R173, UR12, RZ ;  /* 0x0000000cadad7c10 */ /* 0x000fe2000fffe0ff */
[----:B------:R-:W-:Y:S03]  /*5610*/  VIADD R226, R226, UR12 ;  /* 0x0000000ce2e27c36 */ /* 0x000fe60008000000 */
[----:B------:R3:W-:Y:S04]  /*5620*/  @P3 STS [R183], RZ ;  /* 0x000000ffb7003388 */ /* 0x0007e80000000800 */
[----:B------:R3:W-:Y:S04]  /*5630*/  @P3 STS [R183+0x4], RZ ;  /* 0x000004ffb7003388 */ /* 0x0007e80000000800 */
[----:B------:R3:W-:Y:S04]  /*5640*/  @P3 STS [R183+0x8], RZ ;  /* 0x000008ffb7003388 */ /* 0x0007e80000000800 */
[----:B------:R3:W-:Y:S01]  /*5650*/  @P3 STS [R183+0xc], RZ ;  /* 0x00000cffb7003388 */ /* 0x0007e20000000800 */
[C---:B-1----:R-:W-:Y:S05]  /*5660*/  IMAD.U32 R4, R33.reuse, -0x40, RZ ;  /* 0xffffffc021047824 */ /* 0x042fea00078e00ff */
[C---:B------:R-:W-:Y:S04]  /*5670*/  LEA R5, P0, R4.reuse, R196, 0x1 ;  /* 0x000000c404057211 */ /* 0x040fe800078008ff */
[----:B------:R-:W-:Y:S02]  /*5680*/  LEA.HI.X.SX32 R4, R4, R197, 0x1, P0 ;  /* 0x000000c504047211 */ /* 0x000fe400000f0eff */
[----:B------:R-:W-:Y:S03]  /*5690*/  MOV R196, R5 ;  /* 0x0000000500c47202 */ /* 0x000fe60000000f00 */
        /* <DEDUP_REMOVED lines=16> */
.L_x_1008:
[----:B------:R1:W-:Y:S01]  /*57a0*/  STS [R193+0xa000], R2 ;  /* 0x00a00002c1007388 */ /* 0x0003e20000000800 */
[C---:B-----5:R-:W-:Y:S01]  /*57b0*/  FADD.FTZ R8, -R108.reuse, R8 ;  /* 0x000000086c087221 */ /* 0x060fe20000010100 */
[C---:B------:R-:W-:Y:S01]  /*57c0*/  FADD.FTZ R9, -R108.reuse, R9 ;  /* 0x000000096c097221 */ /* 0x040fe20000010100 */
[----:B------:R-:W-:Y:S01]  /*57d0*/  FADD.FTZ R13, -R108, R13 ;  /* 0x0000000d6c0d7221 */ /* 0x000fe20000010100 */
[----:B------:R2:W-:Y:S01]  /*57e0*/  STS [R193+0xa400], R6 ;  /* 0x00a40006c1007388 */ /* 0x0005e20000000800 */
[----:B---3--:R-:W-:Y:S01]  /*57f0*/  FFMA.FTZ R4, -R119, R119, 1 ;  /* 0x3f80000077047423 */ /* 0x008fe20000010177 */
[----:B------:R-:W-:Y:S01]  /*5800*/  FMUL.FTZ R8, R185, R8 ;  /* 0x00000008b9087220 */ /* 0x000fe20000410000 */
[----:B------:R-:W-:Y:S01]  /*5810*/  FMUL.FTZ R9, R184, R9 ;  /* 0x00000009b8097220 */ /* 0x000fe20000410000 */
[----:B------:R3:W-:Y:S01]  /*5820*/  STS [R194+0xa000], R7 ;  /* 0x00a00007c2007388 */ /* 0x0007e20000000800 */
[----:B------:R-:W-:Y:S01]  /*5830*/  FMUL.FTZ R13, R133, R13 ;  /* 0x0000000d850d7220 */ /* 0x000fe20000410000 */
[----:B------:R-:W-:Y:S01]  /*5840*/  FMUL.FTZ R4, R4, UR6 ;  /* 0x0000000604047c20 */ /* 0x000fe20008410000 */
[----:B------:R-:W-:Y:S01]  /*5850*/  FADD.FTZ R12, -R108, R12 ;  /* 0x0000000c6c0c7221 */ /* 0x000fe20000010100 */
[----:B------:R-:W-:Y:S01]  /*5860*/  FFMA.FTZ R5, -R120, R120, 1 ;  /* 0x3f80000078057423 */ /* 0x000fe20000010178 */
[----:B------:R-:W-:Y:S01]  /*5870*/  FADD.FTZ R29, -R108, R29 ;  /* 0x0000001d6c1d7221 */ /* 0x000fe20000010100 */
[----:B------:R-:W-:Y:S01]  /*5880*/  FMUL.FTZ R13, R13, R4 ;  /* 0x000000040d0d7220 */ /* 0x000fe20000410000 */
[----:B------:R-:W-:Y:S01]  /*5890*/  FFMA.FTZ R4, -R111, R111, 1 ;  /* 0x3f8000006f047423 */ /* 0x000fe2000001016f */
[----:B------:R-:W-:Y:S01]  /*58a0*/  FMUL.FTZ R12, R134, R12 ;  /* 0x0000000c860c7220 */ /* 0x000fe20000410000 */
[----:B------:R-:W-:Y:S01]  /*58b0*/  FMUL.FTZ R5, R5, UR6 ;  /* 0x0000000605057c20 */ /* 0x000fe20008410000 */
[----:B------:R-:W-:Y:S01]  /*58c0*/  FADD.FTZ R24, -R108, R24 ;  /* 0x000000186c187221 */ /* 0x000fe20000010100 */
[----:B------:R-:W-:Y:S01]  /*58d0*/  FMUL.FTZ R29, R125, R29 ;  /* 0x0000001d7d1d7220 */ /* 0x000fe20000410000 */
[----:B------:R-:W-:Y:S01]  /*58e0*/  FMUL.FTZ R4, R4, UR6 ;  /* 0x0000000604047c20 */ /* 0x000fe20008410000 */
[----:B------:R-:W-:Y:S01]  /*58f0*/  FADD.FTZ R25, -R108, R25 ;  /* 0x000000196c197221 */ /* 0x000fe20000010100 */
[----:B------:R-:W-:Y:S01]  /*5900*/  FMUL.FTZ R12, R12, R5 ;  /* 0x000000050c0c7220 */ /* 0x000fe20000410000 */
[----:B------:R-:W-:Y:S01]  /*5910*/  FMUL.FTZ R24, R131, R24 ;  /* 0x0000001883187220 */ /* 0x000fe20000410000 */
[----:B------:R-:W-:Y:S01]  /*5920*/  FADD.FTZ R10, -R0, R10 ;  /* 0x0000000a000a7221 */ /* 0x000fe20000010100 */
[----:B-1----:R-:W-:Y:S01]  /*5930*/  F2FP.F16.F32.PACK_AB R2, R16, R17 ;  /* 0x000000111002723e */ /* 0x002fe200000000ff */
[----:B------:R-:W-:Y:S01]  /*5940*/  FMUL.FTZ R25, R129, R25 ;  /* 0x0000001981197220 */ /* 0x000fe20000410000 */
[----:B------:R-:W-:Y:S01]  /*5950*/  F2FP.F16.F32.PACK_AB R16, R18, R19 ;  /* 0x000000131210723e */ /* 0x000fe200000000ff */
[----:B------:R-:W-:Y:S01]  /*5960*/  FADD.FTZ R28, -R108, R28 ;  /* 0x0000001c6c1c7221 */ /* 0x000fe20000010100 */
[----:B--2---:R-:W-:Y:S01]  /*5970*/  FFMA.FTZ R6, -R122, R122, 1 ;  /* 0x3f8000007a067423 */ /* 0x004fe2000001017a */
[----:B------:R1:W-:Y:S01]  /*5980*/  STS [R194+0xa400], R2 ;  /* 0x00a40002c2007388 */ /* 0x0003e20000000800 */
[----:B------:R-:W-:Y:S01]  /*5990*/  FFMA.FTZ R5, -R114, R114, 1 ;  /* 0x3f80000072057423 */ /* 0x000fe20000010172 */
[----:B------:R-:W-:Y:S01]  /*59a0*/  FADD.FTZ R15, -R0, R15 ;  /* 0x0000000f000f7221 */ /* 0x000fe20000010100 */
[----:B---3--:R-:W-:Y:S01]  /*59b0*/  FFMA.FTZ R7, -R124, R124, 1 ;  /* 0x3f8000007c077423 */ /* 0x008fe2000001017c */
[----:B------:R-:W-:Y:S01]  /*59c0*/  FMUL.FTZ R6, R6, UR6 ;  /* 0x0000000606067c20 */ /* 0x000fe20008410000 */
[----:B------:R-:W-:Y:S01]  /*59d0*/  FMUL.FTZ R28, R126, R28 ;  /* 0x0000001c7e1c7220 */ /* 0x000fe20000410000 */
[----:B------:R-:W-:Y:S01]  /*59e0*/  FMUL.FTZ R5, R5, UR6 ;  /* 0x0000000605057c20 */ /* 0x000fe20008410000 */
        /* <DEDUP_REMOVED lines=8> */
[----:B------:R-:W-:Y:S01]  /*5a70*/  FFMA.FTZ R4, -R127, R127, 1 ;  /* 0x3f8000007f047423 */ /* 0x000fe2000001017f */
[----:B------:R-:W-:Y:S01]  /*5a80*/  FMUL.FTZ R7, R7, UR6 ;  /* 0x0000000607077c20 */ /* 0x000fe20008410000 */
[----:B------:R-:W-:Y:S01]  /*5a90*/  FADD.FTZ R11, -R0, R11 ;  /* 0x0000000b000b7221 */ /* 0x000fe20000010100 */
[----:B------:R-:W-:Y:S01]  /*5aa0*/  FMUL.FTZ R9, R25, R6 ;  /* 0x0000000619097220 */ /* 0x000fe20000410000 */
[----:B------:R-:W-:Y:S01]  /*5ab0*/  FMUL.FTZ R4, R4, UR6 ;  /* 0x0000000604047c20 */ /* 0x000fe20008410000 */
[----:B------:R-:W-:Y:S01]  /*5ac0*/  FMUL.FTZ R24, R24, R7 ;  /* 0x0000000718187220 */ /* 0x000fe20000410000 */
[----:B------:R-:W-:Y:S01]  /*5ad0*/  F2FP.F16.F32.PACK_AB R7, R13, R12 ;  /* 0x0000000c0d07723e */ /* 0x000fe200000000ff */
[----:B------:R-:W-:Y:S01]  /*5ae0*/  FMUL.FTZ R12, R190, R10 ;  /* 0x0000000abe0c7220 */ /* 0x000fe20000410000 */
[----:B------:R-:W-:Y:S01]  /*5af0*/  FFMA.FTZ R10, -R137, R137, 1 ;  /* 0x3f800000890a7423 */ /* 0x000fe20000010189 */
[----:B------:R-:W-:Y:S01]  /*5b00*/  FFMA.FTZ R6, -R136, R136, 1 ;  /* 0x3f80000088067423 */ /* 0x000fe20000010188 */
[----:B-1----:R-:W-:Y:S01]  /*5b10*/  F2FP.F16.F32.PACK_AB R2, R18, R19 ;  /* 0x000000131202723e */ /* 0x002fe200000000ff */
[----:B------:R-:W-:Y:S01]  /*5b20*/  FMUL.FTZ R28, R28, R5 ;  /* 0x000000051c1c7220 */ /* 0x000fe20000410000 */
[----:B------:R-:W-:Y:S01]  /*5b30*/  FMUL.FTZ R15, R15, R4 ;  /* 0x000000040f0f7220 */ /* 0x000fe20000410000 */
[----:B------:R-:W-:Y:S01]  /*5b40*/  FMUL.FTZ R11, R189, R11 ;  /* 0x0000000bbd0b7220 */ /* 0x000fe20000410000 */
[----:B------:R-:W-:Y:S01]  /*5b50*/  FMUL.FTZ R10, R10, UR6 ;  /* 0x000000060a0a7c20 */ /* 0x000fe20008410000 */
[----:B------:R1:W-:Y:S01]  /*5b60*/  STS [R193+0xb000], R2 ;  /* 0x00b00002c1007388 */ /* 0x0003e20000000800 */
[----:B------:R-:W-:Y:S01]  /*5b70*/  FMUL.FTZ R6, R6, UR6 ;  /* 0x0000000606067c20 */ /* 0x000fe20008410000 */
[----:B------:R-:W-:Y:S01]  /*5b80*/  FADD.FTZ R14, -R0, R14 ;  /* 0x0000000e000e7221 */ /* 0x000fe20000010100 */
[----:B------:R-:W-:Y:S01]  /*5b90*/  FFMA.FTZ R5, -R130, R130, 1 ;  /* 0x3f80000082057423 */ /* 0x000fe20000010182 */
[----:B------:R-:W-:Y:S01]  /*5ba0*/  FADD.FTZ R30, -R0, R30 ;  /* 0x0000001e001e7221 */ /* 0x000fe20000010100 */
[----:B------:R-:W-:Y:S01]  /*5bb0*/  FFMA.FTZ R4, -R118, R118, 1 ;  /* 0x3f80000076047423 */ /* 0x000fe20000010176 */
        /* <DEDUP_REMOVED lines=10> */
[----:B------:R-:W-:Y:S01]  /*5c60*/  F2FP.F16.F32.PACK_AB R4, R11, R10 ;  /* 0x0000000a0b04723e */ /* 0x000fe200000000ff */
[C---:B------:R-:W-:Y:S01]  /*5c70*/  FADD.FTZ R27, -R0.reuse, R27 ;  /* 0x0000001b001b7221 */ /* 0x040fe20000010100 */
[----:B------:R-:W-:Y:S01]  /*5c80*/  FFMA.FTZ R5, -R121, R121, 1 ;  /* 0x3f80000079057423 */ /* 0x000fe20000010179 */
[----:B------:R-:W-:Y:S01]  /*5c90*/  FADD.FTZ R31, -R0, R31 ;  /* 0x0000001f001f7221 */ /* 0x000fe20000010100 */
[----:B------:R-:W-:Y:S01]  /*5ca0*/  FMUL.FTZ R26, R139, R26 ;  /* 0x0000001a8b1a7220 */ /* 0x000fe20000410000 */
[----:B------:R-:W-:Y:S01]  /*5cb0*/  STS [R193+0xb400], R4 ;  /* 0x00b40004c1007388 */ /* 0x000fe20000000800 */
[----:B------:R-:W-:Y:S01]  /*5cc0*/  FMUL.FTZ R6, R6, UR6 ;  /* 0x0000000606067c20 */ /* 0x000fe20008410000 */
[----:B------:R-:W-:Y:S01]  /*5cd0*/  FMUL.FTZ R27, R138, R27 ;  /* 0x0000001b8a1b7220 */ /* 0x000fe20000410000 */
[----:B------:R-:W-:Y:S01]  /*5ce0*/  FMUL.FTZ R5, R5, UR6 ;  /* 0x0000000605057c20 */ /* 0x000fe20008410000 */
[----:B-1----:R-:W-:Y:S01]  /*5cf0*/  F2FP.F16.F32.PACK_AB R2, R15, R14 ;  /* 0x0000000e0f02723e */ /* 0x002fe200000000ff */
[----:B------:R-:W-:Y:S01]  /*5d00*/  FFMA.FTZ R0, -R117, R117, 1 ;  /* 0x3f80000075007423 */ /* 0x000fe20000010175 */
[----:B------:R-:W-:Y:S01]  /*5d10*/  STS [R194+0xb000], R7 ;  /* 0x00b00007c2007388 */ /* 0x000fe20000000800 */
[----:B------:R-:W-:Y:S01]  /*5d20*/  FMUL.FTZ R26, R26, R6 ;  /* 0x000000061a1a7220 */ /* 0x000fe20000410000 */
[----:B------:R-:W-:Y:S01]  /*5d30*/  FMUL.FTZ R31, R132, R31 ;  /* 0x0000001f841f7220 */ /* 0x000fe20000410000 */
[----:B------:R-:W-:Y:S01]  /*5d40*/  FMUL.FTZ R6, R27, R5 ;  /* 0x000000051b067220 */ /* 0x000fe20000410000 */
[----:B------:R1:W-:Y:S01]  /*5d50*/  STS [R194+0xb400], R2 ;  /* 0x00b40002c2007388 */ /* 0x0003e20000000800 */
[----:B------:R-:W-:Y:S01]  /*5d60*/  FMUL.FTZ R0, R0, UR6 ;  /* 0x0000000600007c20 */ /* 0x000fe20008410000 */
[----:B------:R-:W-:Y:S02]  /*5d70*/  F2FP.F16.F32.PACK_AB R17, R22, R23 ;  /* 0x000000171611723e */ /* 0x000fe400000000ff */
        /* <DEDUP_REMOVED lines=8> */
[----:B------:R-:W-:Y:S01]  /*5e00*/  SHF.L.U32 R100, R181, 0x1, RZ ;  /* 0x00000001b5647819 */ /* 0x000fe200000006ff */
[----:B------:R-:W-:Y:S01]  /*5e10*/  STS [R191+0xa400], R17 ;  /* 0x00a40011bf007388 */ /* 0x000fe20000000800 */
[----:B------:R-:W-:Y:S02]  /*5e20*/  MOV R0, UR4 ;  /* 0x0000000400007c02 */ /* 0x000fe40008000f00 */
[----:B------:R-:W-:Y:S01]  /*5e30*/  LEA R116, R243, UR4, 0x1 ;  /* 0x00000004f3747c11 */ /* 0x000fe2000f8e08ff */
[----:B------:R-:W-:Y:S01]  /*5e40*/  STS [R192+0xb000], R9 ;  /* 0x00b00009c0007388 */ /* 0x000fe20000000800 */
[----:B------:R-:W-:Y:S02]  /*5e50*/  IADD3 R0, R100, 0x4000, R0 ;  /* 0x0000400064007810 */ /* 0x000fe40007ffe000 */
[----:B------:R-:W-:Y:S01]  /*5e60*/  MOV R114, R214 ;  /* 0x000000d600727202 */ /* 0x000fe20000000f00 */
[----:B------:R-:W-:Y:S01]  /*5e70*/  STS [R192+0xb400], R6 ;  /* 0x00b40006c0007388 */ /* 0x000fe20000000800 */
[C---:B-1----:R-:W-:Y:S02]  /*5e80*/  IADD3 R2, R0.reuse, 0x40, RZ ;  /* 0x0000004000027810 */ /* 0x042fe40007ffe0ff */
[----:B------:R-:W-:Y:S01]  /*5e90*/  @P1 IADD3 R2, R0, -0x40, RZ ;  /* 0xffffffc000021810 */ /* 0x000fe20007ffe0ff */
[----:B------:R-:W-:Y:S01]  /*5ea0*/  STS [R191+0xb000], R8 ;  /* 0x00b00008bf007388 */ /* 0x000fe20000000800 */
[----:B------:R-:W-:Y:S03]  /*5eb0*/  MOV R115, R213 ;  /* 0x000000d500737202 */ /* 0x000fe60000000f00 */
        /* <DEDUP_REMOVED lines=76> */
.L_x_1009:
[----:B------:R-:W-:Y:S01]  /*6380*/  LDSM.16.M88.4 R16, [R174] ;  /* 0x00000000ae10783b */ /* 0x000fe20000000200 */
[----:B------:R-:W-:Y:S01]  /*6390*/  VIADD R2, R100, UR5 ;  /* 0x0000000564027c36 */ /* 0x000fe20008000000 */
[----:B------:R-:W-:Y:S01]  /*63a0*/  LEA R214, P0, R238, R114, 0x2 ;  /* 0x00000072eed67211 */ /* 0x000fe200078010ff */
[--C-:B------:R-:W-:Y:S01]  /*63b0*/  IMAD.IADD R112, R174, 0x1, R128.reuse ;  /* 0x00000001ae707824 */ /* 0x100fe200078e0280 */
[----:B------:R-:W2:Y:S01]  /*63c0*/  LDSM.16.MT88.4 R8, [R0+0x2000] ;  /* 0x002000000008783b */ /* 0x000ea20000004200 */
[----:B------:R-:W-:Y:S01]  /*63d0*/  IMAD.IADD R2, R2, 0x1, R128 ;  /* 0x0000000102027824 */ /* 0x000fe200078e0280 */
[----:B------:R-:W-:Y:S01]  /*63e0*/  LEA.HI.X.SX32 R213, R238, R115, 0x2, P0 ;  /* 0x00000073eed57211 */ /* 0x000fe200000f16ff */
[----:B------:R-:W-:Y:S01]  /*63f0*/  IMAD.IADD R113, R128, 0x1, R175 ;  /* 0x0000000180717824 */ /* 0x000fe200078e02af */
[----:B------:R-:W-:Y:S01]  /*6400*/  LDSM.16.M88.4 R24, [R175] ;  /* 0x00000000af18783b */ /* 0x000fe20000000200 */
[----:B------:R-:W-:Y:S03]  /*6410*/  ULOP3.LUT UR12, UR8, 0x1, URZ, 0xc0, !UPT ;  /* 0x00000001080c7892 */ /* 0x000fe6000f8ec03f */
[----:B------:R-:W1:Y:S01]  /*6420*/  LDSM.16.MT88.4 R20, [R2] ;  /* 0x000000000214783b */ /* 0x000e620000004200 */
[----:B------:R-:W-:Y:S02]  /*6430*/  UISETP.NE.U32.AND UP1, UPT, UR12, 0x1, UPT ;  /* 0x000000010c00788c */ /* 0x000fe4000bf25070 */
[----:B------:R-:W-:Y:S01]  /*6440*/  UIADD3 UR12, UR8, -0x1, URZ ;  /* 0xffffffff080c7890 */ /* 0x000fe2000fffe03f */
        /* <DEDUP_REMOVED lines=272> */
[----:B------:R-:W-:Y:S01]  /*7550*/  F2FP.F16.F32.PACK_AB R60, R61, R60 ;  /* 0x0000003c3d3c723e */ /* 0x000fe200000000ff */
[----:B------:R1:W-:Y:S01]  /*7560*/  STS [R250+0x400], R4 ;  /* 0x00040004fa007388 */ /* 0x0003e20000000800 */
[----:B------:R-:W-:Y:S02]  /*7570*/  F2FP.F16.F32.PACK_AB R62, R63, R62 ;  /* 0x0000003e3f3e723e */ /* 0x000fe400000000ff */
[----:B------:R-:W-:Y:S01]  /*7580*/  PLOP3.LUT P0, PT, PT, PT, UP0, 0x80, 0x0 ;  /* 0x000000000000781c */ /* 0x000fe20003f0f008 */
        /* <DEDUP_REMOVED lines=35> */
.L_x_1011:
        /* <DEDUP_REMOVED lines=23> */
.L_x_1012:
[----:B------:R-:W-:Y:S01]  /*7930*/  BAR.SYNC.DEFER_BLOCKING 0x0 ;  /* 0x0000000000007b1d */ /* 0x000fe20000010000 */
[----:B------:R-:W-:Y:S01]  /*7940*/  LEA.HI R2, R2, R4, RZ, 0x3 ;  /* 0x0000000402027211 */ /* 0x000fe200078f18ff */
[----:B------:R-:W-:Y:S01]  /*7950*/  IMAD.MOV.U32 R17, RZ, RZ, R0 ;  /* 0x000000ffff117224 */ /* 0x000fe200078e0000 */
[----:B------:R-:W-:Y:S01]  /*7960*/  USHF.R.S32.HI UR14, URZ, 0x1f, UR6 ;  /* 0x0000001f3f0e7899 */ /* 0x000fe20008011406 */
[----:B------:R-:W-:Y:S01]  /*7970*/  IMAD.MOV.U32 R16, RZ, RZ, R186 ;  /* 0x000000ffff107224 */ /* 0x000fe200078e00ba */
[----:B------:R-:W-:Y:S01]  /*7980*/  SHF.R.S32.HI R0, RZ, 0x3, R2 ;  /* 0x00000003ff007819 */ /* 0x000fe20000011402 */
[----:B------:R-:W-:Y:S01]  /*7990*/  UIMAD UR7, UR32, -0x80, UR7 ;  /* 0xffffff80200778a4 */ /* 0x000fe2000f8e0207 */
[----:B------:R-:W-:Y:S01]  /*79a0*/  IMAD.U32 R2, RZ, RZ, UR8 ;  /* 0x00000008ff027e24 */ /* 0x000fe2000f8e00ff */
[----:B------:R-:W-:Y:S01]  /*79b0*/  UIMAD UR15, UR14, UR8, URZ ;  /* 0x000000080e0f72a4 */ /* 0x000fe2000f8e023f */
[C---:B------:R-:W-:Y:S01]  /*79c0*/  IADD3 R7, R0.reuse, 0x40, RZ ;  /* 0x0000004000077810 */ /* 0x040fe20007ffe0ff */
[----:B------:R-:W-:Y:S01]  /*79d0*/  ULDC UR16, c[0x0][0x2d0] ;  /* 0x0000b40000107ab9 */ /* 0x000fe20000000800 */
[----:B------:R-:W-:Y:S01]  /*79e0*/  VIADD R6, R0, 0x20 ;  /* 0x0000002000067836 */ /* 0x000fe20000000000 */
[----:B------:R-:W-:Y:S01]  /*79f0*/  ISETP.GE.AND P4, PT, R186, UR16, PT ;  /* 0x00000010ba007c0c */ /* 0x000fe2000bf86270 */
[----:B------:R-:W-:Y:S01]  /*7a00*/  UIMAD UR15, UR6, UR9, UR15 ;  /* 0x00000009060f72a4 */ /* 0x000fe2000f8e020f */
[----:B------:R-:W-:Y:S01]  /*7a10*/  IMAD.WIDE.U32 R4, R2, UR6, R16 ;  /* 0x0000000602047c25 */ /* 0x000fe2000f8e0010 */
[----:B------:R-:W-:Y:S01]  /*7a20*/  USHF.R.S32.HI UR22, URZ, 0x1f, UR59 ;  /* 0x0000001f3f167899 */ /* 0x000fe2000801143b */
[----:B------:R-:W-:Y:S01]  /*7a30*/  ISETP.GE.OR P3, PT, R6, UR7, P4 ;  /* 0x0000000706007c0c */ /* 0x000fe2000a766670 */
[----:B------:R-:W-:Y:S01]  /*7a40*/  ULDC.64 UR16, c[0x0][0x468] ;  /* 0x00011a0000107ab9 */ /* 0x000fe20000000a00 */
[----:B------:R-:W-:Y:S01]  /*7a50*/  VIADD R6, R0, 0x60 ;  /* 0x0000006000067836 */ /* 0x000fe20000000000 */
[----:B------:R-:W-:Y:S01]  /*7a60*/  IADD3 R4, P0, R4, UR20, RZ ;  /* 0x0000001404047c10 */ /* 0x000fe2000ff1e0ff */
[----:B------:R-:W-:Y:S01]  /*7a70*/  IMAD.U32 R2, RZ, RZ, UR15 ;  /* 0x0000000fff027e24 */ /* 0x000fe2000f8e00ff */
[----:B------:R-:W-:Y:S01]  /*7a80*/  ISETP.GE.OR P2, PT, R7, UR7, P4 ;  /* 0x0000000707007c0c */ /* 0x000fe2000a746670 */
        /* <DEDUP_REMOVED lines=26> */
.L_x_1014:
[----:B------:R-:W-:Y:S05]  /*7c30*/  BSYNC B0 ;  /* 0x0000000000007941 */ /* 0x000fea0003800000 */
.L_x_1013:
[----:B------:R-:W-:Y:S04]  /*7c40*/  BSSY B0, `(.L_x_1015) ;  /* 0x000000e000007945 */ /* 0x000fe80003800000 */
[----:B------:R-:W-:Y:S05]  /*7c50*/  @P3 BRA `(.L_x_1016) ;  /* 0x0000000000303947 */ /* 0x000fea0003800000 */
[----:B------:R-:W-:Y:S01]  /*7c60*/  IADD3 R2, P0, R0, 0x20, RZ ;  /* 0x0000002000027810 */ /* 0x000fe20007f1e0ff */
[----:B------:R-:W-:Y:S01]  /*7c70*/  ULDC.64 UR16, c[0x0][0x3f0] ;  /* 0x0000fc0000107ab9 */ /* 0x000fe20000000a00 */
[----:B------:R-:W-:-:S03]  /*7c80*/  MOV R7, R10 ;  /* 0x0000000a00077202 */ /* 0x000fc60000000f00 */
[----:B------:R-:W-:-:S04]  /*7c90*/  IMAD.X R6, RZ, RZ, R11, P0 ;  /* 0x000000ffff067224 */ /* 0x000fc800000e060b */
[----:B--2---:R-:W-:Y:S02]  /*7ca0*/  IMAD R8, R6, UR8, RZ ;  /* 0x0000000806087c24 */ /* 0x004fe4000f8e02ff */
[----:B------:R-:W-:-:S04]  /*7cb0*/  IMAD.MOV.U32 R6, RZ, RZ, R4 ;  /* 0x000000ffff067224 */ /* 0x000fc800078e0004 */
[----:B------:R-:W-:-:S04]  /*7cc0*/  IMAD.WIDE.U32 R6, R2, UR8, R6 ;  /* 0x0000000802067c25 */ /* 0x000fc8000f8e0006 */
[----:B------:R-:W-:Y:S01]  /*7cd0*/  IMAD R2, R2, UR9, R8 ;  /* 0x0000000902027c24 */ /* 0x000fe2000f8e0208 */
[----:B------:R-:W-:-:S04]  /*7ce0*/  LEA R8, P0, R6, UR16, 0x1 ;  /* 0x0000001006087c11 */ /* 0x000fc8000f8008ff */
[----:B------:R-:W-:-:S04]  /*7cf0*/  IADD3 R2, R7, R2, RZ ;  /* 0x0000000207027210 */ /* 0x000fc80007ffe0ff */
[----:B------:R-:W-:-:S05]  /*7d00*/  LEA.HI.X R9, R6, UR17, R2, 0x1, P0 ;  /* 0x0000001106097c11 */ /* 0x000fca00080f0c02 */
[----:B------:R2:W-:Y:S02]  /*7d10*/  STG.E.128 desc[UR10][R8.64], R20 ;  /* 0x0000001408007986 */ /* 0x0005e4000c101d0a */
.L_x_1016:
[----:B------:R-:W-:Y:S05]  /*7d20*/  BSYNC B0 ;  /* 0x0000000000007941 */ /* 0x000fea0003800000 */
.L_x_1015:
        /* <DEDUP_REMOVED lines=8> */
[----:B------:R-:W-:-:S04]  /*7db0*/  IMAD.MOV.U32 R6, RZ, RZ, R4 ;  /* 0x000000ffff067224 */ /* 0x000fc800078e0004 */
[----:B------:R-:W-:-:S04]  /*7dc0*/  IMAD.WIDE.U32 R6, R2, UR8, R6 ;  /* 0x0000000802067c25 */ /* 0x000fc8000f8e0006 */
[----:B------:R-:W-:Y:S01]  /*7dd0*/  IMAD R2, R2, UR9, R8 ;  /* 0x0000000902027c24 */ /* 0x000fe2000f8e0208 */
[----:B------:R-:W-:-:S04]  /*7de0*/  LEA R8, P0, R6, UR16, 0x1 ;  /* 0x0000001006087c11 */ /* 0x000fc8000f8008ff */
[----:B------:R-:W-:-:S04]  /*7df0*/  IADD3 R2, R7, R2, RZ ;  /* 0x0000000207027210 */ /* 0x000fc80007ffe0ff */
[----:B------:R-:W-:-:S05]  /*7e00*/  LEA.HI.X R9, R6, UR17, R2, 0x1, P0 ;  /* 0x0000001106097c11 */ /* 0x000fca00080f0c02 */
[----:B-1----:R1:W-:Y:S02]  /*7e10*/  STG.E.128 desc[UR10][R8.64], R12 ;  /* 0x0000000c08007986 */ /* 0x0023e4000c101d0a */
.L_x_1018:
[----:B------:R-:W-:Y:S05]  /*7e20*/  BSYNC B0 ;  /* 0x0000000000007941 */ /* 0x000fea0003800000 */
.L_x_1017:
        /* <DEDUP_REMOVED lines=14> */
[----:B-1----:R1:W-:Y:S02]  /*7f10*/  STG.E.128 desc[UR10][R4.64], R12 ;  /* 0x0000000c04007986 */ /* 0x0023e4000c101d0a */
.L_x_1020:
[----:B------:R-:W-:Y:S05]  /*7f20*/  BSYNC B0 ;  /* 0x0000000000007941 */ /* 0x000fea0003800000 */
.L_x_1019:
[----:B-12---:R-:W1:Y:S01]  /*7f30*/  LDS.128 R116, [R116+0xa000] ;  /* 0x00a0000074747984 */ /* 0x006e620000000c00 */
        /* <DEDUP_REMOVED lines=26> */
.L_x_1022:
[----:B------:R-:W-:Y:S05]  /*80e0*/  BSYNC B0 ;  /* 0x0000000000007941 */ /* 0x000fea0003800000 */
.L_x_1021:
        /* <DEDUP_REMOVED lines=13> */
[----:B---3--:R2:W-:Y:S02]  /*81c0*/  STG.E.128 desc[UR10][R8.64], R24 ;  /* 0x0000001808007986 */ /* 0x0085e4000c101d0a */
.L_x_1024:
[----:B------:R-:W-:Y:S05]  /*81d0*/  BSYNC B0 ;  /* 0x0000000000007941 */ /* 0x000fea0003800000 */
.L_x_1023:
        /* <DEDUP_REMOVED lines=13> */
[----:B----4-:R2:W-:Y:S02]  /*82b0*/  STG.E.128 desc[UR10][R8.64], R28 ;  /* 0x0000001c08007986 */ /* 0x0105e4000c101d0a */
.L_x_1026:
[----:B------:R-:W-:Y:S05]  /*82c0*/  BSYNC B0 ;  /* 0x0000000000007941 */ /* 0x000fea0003800000 */
.L_x_1025:
        /* <DEDUP_REMOVED lines=14> */
.L_x_983:
        /* <DEDUP_REMOVED lines=26> */
.L_x_1028:
        /* <DEDUP_REMOVED lines=23> */
.L_x_1029:
        /* <DEDUP_REMOVED lines=36> */
.L_x_1031:
[----:B------:R-:W-:Y:S05]  /*8900*/  BSYNC B0 ;  /* 0x0000000000007941 */ /* 0x000fea0003800000 */
.L_x_1030:
[----:B------:R-:W-:Y:S04]  /*8910*/  BSSY B0, `(.L_x_1032) ;  /* 0x000000e000007945 */ /* 0x000fe80003800000 */
        /* <DEDUP_REMOVED lines=12> */
[----:B------:R2:W-:Y:S02]  /*89e0*/  STG.E.128 desc[UR10][R8.64], RZ ;  /* 0x000000ff08007986 */ /* 0x0005e4000c101d0a */
.L_x_1033:
[----:B------:R-:W-:Y:S05]  /*89f0*/  BSYNC B0 ;  /* 0x0000000000007941 */ /* 0x000fea0003800000 */
.L_x_1032:
[----:B------:R-:W-:Y:S04]  /*8a00*/  BSSY B0, `(.L_x_1034) ;  /* 0x000000e000007945 */ /* 0x000fe80003800000 */
[----:B------:R-:W-:Y:S05]  /*8a10*/  @P2 BRA `(.L_x_1035) ;  /* 0x0000000000302947 */ /* 0x000fea0003800000 */
[----:B------:R-:W-:Y:S01]  /*8a20*/  IADD3 R2, P0, R0, 0x40, RZ ;  /* 0x0000004000027810 */ /* 0x000fe20007f1e0ff */
[----:B------:R-:W-:Y:S01]  /*8a30*/  ULDC.64 UR12, c[0x0][0x3f0] ;  /* 0x0000fc00000c7ab9 */ /* 0x000fe20000000a00 */
[----:B------:R-:W-:-:S03]  /*8a40*/  MOV R7, R10 ;  /* 0x0000000a00077202 */ /* 0x000fc60000000f00 */
[----:B------:R-:W-:-:S04]  /*8a50*/  IMAD.X R6, RZ, RZ, R11, P0 ;  /* 0x000000ffff067224 */ /* 0x000fc800000e060b */
[----:B-12---:R-:W-:Y:S02]  /*8a60*/  IMAD R8, R6, UR6, RZ ;  /* 0x0000000606087c24 */ /* 0x006fe4000f8e02ff */
[----:B------:R-:W-:-:S04]  /*8a70*/  IMAD.MOV.U32 R6, RZ, RZ, R4 ;  /* 0x000000ffff067224 */ /* 0x000fc800078e0004 */
[----:B------:R-:W-:-:S04]  /*8a80*/  IMAD.WIDE.U32 R6, R2, UR6, R6 ;  /* 0x0000000602067c25 */ /* 0x000fc8000f8e0006 */
[----:B------:R-:W-:Y:S01]  /*8a90*/  IMAD R2, R2, UR7, R8 ;  /* 0x0000000702027c24 */ /* 0x000fe2000f8e0208 */
[----:B------:R-:W-:-:S04]  /*8aa0*/  LEA R8, P0, R6, UR12, 0x1 ;  /* 0x0000000c06087c11 */ /* 0x000fc8000f8008ff */
[----:B------:R-:W-:-:S04]  /*8ab0*/  IADD3 R2, R2, R7, RZ ;  /* 0x0000000702027210 */ /* 0x000fc80007ffe0ff */
[----:B------:R-:W-:-:S05]  /*8ac0*/  LEA.HI.X R9, R6, UR13, R2, 0x1, P0 ;  /* 0x0000000d06097c11 */ /* 0x000fca00080f0c02 */
[----:B------:R3:W-:Y:S02]  /*8ad0*/  STG.E.128 desc[UR10][R8.64], RZ ;  /* 0x000000ff08007986 */ /* 0x0007e4000c101d0a */
.L_x_1035:
[----:B------:R-:W-:Y:S05]  /*8ae0*/  BSYNC B0 ;  /* 0x0000000000007941 */ /* 0x000fea0003800000 */
.L_x_1034:
        /* <DEDUP_REMOVED lines=14> */
.L_x_1037:
[----:B------:R-:W-:Y:S05]  /*8bd0*/  BSYNC B0 ;  /* 0x0000000000007941 */ /* 0x000fea0003800000 */
.L_x_1036:
        /* <DEDUP_REMOVED lines=23> */
[----:B-123--:R-:W-:-:S04]  /*8d50*/  LEA R8, P0, R6, UR6, 0x1 ;  /* 0x0000000606087c11 */ /* 0x00efc8000f8008ff */
[----:B------:R-:W-:-:S05]  /*8d60*/  LEA.HI.X R9, R6, UR7, R2, 0x1, P0 ;  /* 0x0000000706097c11 */ /* 0x000fca00080f0c02 */
[----:B------:R4:W-:Y:S04]  /*8d70*/  STG.E.128 desc[UR10][R8.64], RZ ;  /* 0x000000ff08007986 */ /* 0x0009e8000c101d0a */
.L_x_1039:
[----:B------:R-:W-:Y:S05]  /*8d80*/  BSYNC B0 ;  /* 0x0000000000007941 */ /* 0x000fea0003800000 */
.L_x_1038:
[----:B------:R-:W-:Y:S04]  /*8d90*/  BSSY B0, `(.L_x_1040) ;  /* 0x000000e000007945 */ /* 0x000fe80003800000 */
[----:B------:R-:W-:Y:S05]  /*8da0*/  @P3 BRA `(.L_x_1041) ;  /* 0x0000000000303947 */ /* 0x000fea0003800000 */
[----:B------:R-:W-:Y:S01]  /*8db0*/  IADD3 R2, P0, R0, 0x20, RZ ;  /* 0x0000002000027810 */ /* 0x000fe20007f1e0ff */
[----:B------:R-:W-:Y:S01]  /*8dc0*/  ULDC.64 UR6, c[0x0][0x3f8] ;  /* 0x0000fe0000067ab9 */ /* 0x000fe20000000a00 */
[----:B------:R-:W-:-:S03]  /*8dd0*/  MOV R7, R10 ;  /* 0x0000000a00077202 */ /* 0x000fc60000000f00 */
[----:B------:R-:W-:-:S04]  /*8de0*/  IMAD.X R6, RZ, RZ, R11, P0 ;  /* 0x000000ffff067224 */ /* 0x000fc800000e060b */
[----:B-1234-:R-:W-:Y:S02]  /*8df0*/  IMAD R8, R6, UR8, RZ ;  /* 0x0000000806087c24 */ /* 0x01efe4000f8e02ff */
[----:B------:R-:W-:-:S04]  /*8e00*/  IMAD.MOV.U32 R6, RZ, RZ, R4 ;  /* 0x000000ffff067224 */ /* 0x000fc800078e0004 */
[----:B------:R-:W-:-:S04]  /*8e10*/  IMAD.WIDE.U32 R6, R2, UR8, R6 ;  /* 0x0000000802067c25 */ /* 0x000fc8000f8e0006 */
[----:B------:R-:W-:Y:S01]  /*8e20*/  IMAD R2, R2, UR9, R8 ;  /* 0x0000000902027c24 */ /* 0x000fe2000f8e0208 */
[----:B------:R-:W-:-:S04]  /*8e30*/  LEA R8, P0, R6, UR6, 0x1 ;  /* 0x0000000606087c11 */ /* 0x000fc8000f8008ff */
[----:B------:R-:W-:-:S04]  /*8e40*/  IADD3 R2, R2, R7, RZ ;  /* 0x0000000702027210 */ /* 0x000fc80007ffe0ff */
[----:B------:R-:W-:-:S05]  /*8e50*/  LEA.HI.X R9, R6, UR7, R2, 0x1, P0 ;  /* 0x0000000706097c11 */ /* 0x000fca00080f0c02 */
[----:B------:R1:W-:Y:S02]  /*8e60*/  STG.E.128 desc[UR10][R8.64], RZ ;  /* 0x000000ff08007986 */ /* 0x0003e4000c101d0a */
.L_x_1041:
[----:B------:R-:W-:Y:S05]  /*8e70*/  BSYNC B0 ;  /* 0x0000000000007941 */ /* 0x000fea0003800000 */
.L_x_1040:
        /* <DEDUP_REMOVED lines=14> */
.L_x_1043:
[----:B------:R-:W-:Y:S05]  /*8f60*/  BSYNC B0 ;  /* 0x0000000000007941 */ /* 0x000fea0003800000 */
.L_x_1042:
        /* <DEDUP_REMOVED lines=13> */
.L_x_1027:
[----:B------:R-:W-:Y:S05]  /*9040*/  BSYNC B1 ;  /* 0x0000000000017941 */ /* 0x000fea0003800000 */
.L_x_978:
[----:B------:R-:W3:Y:S01]  /*9050*/  LDL R2, [R1] ;  /* 0x0000000001027983 */ /* 0x000ee20000100800 */
[----:B------:R-:W-:Y:S02]  /*9060*/  ULDC UR6, c[0x0][0xc] ;  /* 0x0000030000067ab9 */ /* 0x000fe40000000800 */
[----:B------:R-:W-:Y:S01]  /*9070*/  UIADD3 UR32, UR6, UR32, URZ ;  /* 0x0000002006207290 */ /* 0x000fe2000fffe03f */
[----:B---3--:R-:W-:-:S13]  /*9080*/  R2UR UR7, R2 ;  /* 0x00000000020772ca */ /* 0x008fda00000e0000 */
[----:B------:R-:W-:-:S06]  /*9090*/  UISETP.GE.AND UP0, UPT, UR32, UR7, UPT ;  /* 0x000000072000728c */ /* 0x000fcc000bf06270 */
[----:B------:R-:W-:-:S13]  /*90a0*/  PLOP3.LUT P0, PT, PT, PT, UP0, 0x80, 0x0 ;  /* 0x000000000000781c */ /* 0x000fda0003f0f008 */
[----:B------:R-:W-:Y:S05]  /*90b0*/  @P0 BRA `(.L_x_1044) ;  /* 0x0000000000040947 */ /* 0x000fea0003800000 */
[----:B------:R-:W-:Y:S05]  /*90c0*/  BRA `(.L_x_1045) ;  /* 0xffffff7800447947 */ /* 0x000fea000383ffff */
.L_x_1044:
[----:B------:R-:W-:Y:S05]  /*90d0*/  EXIT ;  /* 0x000000000000794d */ /* 0x000fea0003800000 */
.L_x_1046:
        /* <DEDUP_REMOVED lines=10> */
.L_x_2473:


//--------------------- .text._ZN5flash44flash_bwd_dq_dk_dv_loop_seqk_parallel_kernelI23Flash_bwd_kernel_traitsILi64ELi64ELi128ELi8ELi2ELi4ELi4ELb1ELb0EN7cutlass6half_tE19Flash_kernel_traitsILi64ELi64ELi128ELi8ES3_EELb1ELb0ELb1ELb0ELb0ELb0ELb0EEEvNS_16Flash_bwd_paramsE --------------------------
	.section	.text._ZN5flash44flash_bwd_dq_dk_dv_loop_seqk_parallel_kernelI23Flash_bwd_kernel_traitsILi64ELi64ELi128ELi8ELi2ELi4ELi4ELb1ELb0EN7cutlass6half_tE19Flash_kernel_traitsILi64ELi64ELi128ELi8ES3_EELb1ELb0ELb1ELb0ELb0ELb0ELb0EEEvNS_16Flash_bwd_paramsE,"ax",@progbits
	.align	128
        .global         _ZN5flash44flash_bwd_dq_dk_dv_loop_seqk_parallel_kernelI23Flash_bwd_kernel_traitsILi64ELi64ELi128ELi8ELi2ELi4ELi4ELb1ELb0EN7cutlass6half_tE19Flash_kernel_traitsILi64ELi64ELi128ELi8ES3_EELb1ELb0ELb1ELb0ELb0ELb0ELb0EEEvNS_16Flash_bwd_paramsE
        .type           _ZN5flash44flash_bwd_dq_dk_dv_loop_seqk_parallel_kernelI23Flash_bwd_kernel_traitsILi64ELi64ELi128ELi8ELi2ELi4ELi4ELb1ELb0EN7cutlass6half_tE19Flash_kernel_traitsILi64ELi64ELi128ELi8ES3_EELb1ELb0ELb1ELb0ELb0ELb0ELb0EEEvNS_16Flash_bwd_paramsE,@function
        .size           _ZN5flash44flash_bwd_dq_dk_dv_loop_seqk_parallel_kernelI23Flash_bwd_kernel_traitsILi64ELi64ELi128ELi8ELi2ELi4ELi4ELb1ELb0EN7cutlass6half_tE19Flash_kernel_traitsILi64ELi64ELi128ELi8ES3_EELb1ELb0ELb1ELb0ELb0ELb0ELb0EEEvNS_16Flash_bwd_paramsE,(.L_x_2474 - _ZN5flash44flash_bwd_dq_dk_dv_loop_seqk_parallel_kernelI23Flash_bwd_kernel_traitsILi64ELi64ELi128ELi8ELi2ELi4ELi4ELb1ELb0EN7cutlass6half_tE19Flash_kernel_traitsILi64ELi64ELi128ELi8ES3_EELb1ELb0ELb1ELb0ELb0ELb0ELb0EEEvNS_16Flash_bwd_paramsE)
        .other          _ZN5flash44flash_bwd_dq_dk_dv_loop_seqk_parallel_kernelI23Flash_bwd_kernel_traitsILi64ELi64ELi128ELi8ELi2ELi4ELi4ELb1ELb0EN7cutlass6half_tE19Flash_kernel_traitsILi64ELi64ELi128ELi8ES3_EELb1ELb0ELb1ELb0ELb0ELb0ELb0EEEvNS_16Flash_bwd_paramsE,@"STO_CUDA_ENTRY STV_DEFAULT"
_ZN5flash44flash_bwd_dq_dk_dv_loop_seqk_parallel_kernelI23Flash_bwd_kernel_traitsILi64ELi64ELi128ELi8ELi2ELi4ELi4ELb1ELb0EN7cutlass6half_tE19Flash_kernel_traitsILi64ELi64ELi128ELi8ES3_EELb1ELb0ELb1ELb0ELb0ELb0ELb0EEEvNS_16Flash_bwd_paramsE:
.text._ZN5flash44flash_bwd_dq_dk_dv_loop_seqk_parallel_kernelI23Flash_bwd_kernel_traitsILi64ELi64ELi128ELi8ELi2ELi4ELi4ELb1ELb0EN7cutlass6half_tE19Flash_kernel_traitsILi64ELi64ELi128ELi8ES3_EELb1ELb0ELb1ELb0ELb0ELb0ELb0EEEvNS_16Flash_bwd_paramsE:
        /* <DEDUP_REMOVED lines=14> */
[----:B------:R-:W-:Y:S01]  /*00e0*/  IMAD.MOV.U32 R196, RZ, RZ, -0x10 ;  /* 0xfffffff0ffc47424 */ /* 0x000fe200078e00ff */
        /* <DEDUP_REMOVED lines=10> */
[----:B------:R-:W-:Y:S02]  /*0190*/  LEA.HI R6, R0, R13, RZ, 0x4 ;  /* 0x0000000d00067211 */ /* 0x000fe400078f20ff */
[----:B------:R-:W-:Y:S02]  /*01a0*/  LOP3.LUT R8, R178, 0xffffffe0, RZ, 0xc0, !PT ;  /* 0xffffffe0b2087812 */ /* 0x000fe400078ec0ff */
[----:B------:R-:W-:-:S02]  /*01b0*/  LOP3.LUT R4, R5, 0x7ffffffc, RZ, 0xc0, !PT ;  /* 0x7ffffffc05047812 */ /* 0x000fc400078ec0ff */
[----:B------:R-:W-:Y:S01]  /*01c0*/  LOP3.LUT R9, R14, 0xfffffff8, RZ, 0xc0, !PT ;  /* 0xfffffff80e097812 */ /* 0x000fe200078ec0ff */
[C---:B------:R-:W-:Y:S01]  /*01d0*/  IMAD.IADD R8, R13.reuse, 0x1, -R8 ;  /* 0x000000010d087824 */ /* 0x040fe200078e0a08 */
[----:B------:R-:W-:Y:S01]  /*01e0*/  LOP3.LUT R2, R6, 0xfffffff0, RZ, 0xc0, !PT ;  /* 0xfffffff006027812 */ /* 0x000fe200078ec0ff */
[C---:B------:R-:W-:Y:S01]  /*01f0*/  IMAD.IADD R4, R13.reuse, 0x1, -R4 ;  /* 0x000000010d047824 */ /* 0x040fe200078e0a04 */
[--C-:B------:R-:W-:Y:S01]  /*0200*/  SHF.R.S32.HI R11, RZ, 0x5, R178.reuse ;  /* 0x00000005ff0b7819 */ /* 0x100fe200000114b2 */
[----:B------:R-:W-:Y:S01]  /*0210*/  IMAD.IADD R9, R13, 0x1, -R9 ;  /* 0x000000010d097824 */ /* 0x000fe200078e0a09 */
[----:B------:R-:W-:Y:S01]  /*0220*/  SHF.R.S32.HI R3, RZ, 0x1f, R178 ;  /* 0x0000001fff037819 */ /* 0x000fe200000114b2 */
[----:B------:R-:W-:Y:S01]  /*0230*/  IMAD.SHL.U32 R4, R4, 0x2, RZ ;  /* 0x0000000204047824 */ /* 0x000fe200078e00ff */
[CC--:B------:R-:W-:Y:S01]  /*0240*/  LEA.HI R179, R0.reuse, R13.reuse, RZ, 0x6 ;  /* 0x0000000d00b37211 */ /* 0x0c0fe200078f30ff */
[----:B------:R-:W-:Y:S01]  /*0250*/  IMAD.SHL.U32 R182, R9, 0x8, RZ ;  /* 0x0000000809b67824 */ /* 0x000fe200078e00ff */
[----:B------:R-:W-:Y:S01]  /*0260*/  LEA.HI R0, R0, R13, RZ, 0x7 ;  /* 0x0000000d00007211 */ /* 0x000fe200078f38ff */
[----:B------:R-:W-:Y:S01]  /*0270*/  IMAD.IADD R13, R13, 0x1, -R2 ;  /* 0x000000010d0d7824 */ /* 0x000fe200078e0a02 */
[----:B------:R-:W-:-:S02]  /*0280*/  SHF.R.S32.HI R2, RZ, 0x4, R6 ;  /* 0x00000004ff027819 */ /* 0x000fc40000011406 */
[----:B------:R-:W-:Y:S02]  /*0290*/  LEA.HI R3, R3, R11, RZ, 0x2 ;  /* 0x0000000b03037211 */ /* 0x000fe400078f10ff */
[----:B------:R-:W-:Y:S02]  /*02a0*/  LEA.HI R6, R6, R2, RZ, 0x1 ;  /* 0x0000000206067211 */ /* 0x000fe400078f08ff */
[----:B------:R-:W-:Y:S02]  /*02b0*/  LOP3.LUT R3, R3, 0xfffffffc, RZ, 0xc0, !PT ;  /* 0xfffffffc03037812 */ /* 0x000fe400078ec0ff */
[--C-:B------:R-:W-:Y:S02]  /*02c0*/  SHF.R.S32.HI R10, RZ, 0x2, R5.reuse ;  /* 0x00000002ff0a7819 */ /* 0x100fe40000011405 */
[----:B------:R-:W-:Y:S01]  /*02d0*/  SHF.R.S32.HI R5, RZ, 0x1f, R5 ;  /* 0x0000001fff057819 */ /* 0x000fe20000011405 */
[----:B------:R-:W-:Y:S01]  /*02e0*/  IMAD.IADD R3, R11, 0x1, -R3 ;  /* 0x000000010b037824 */ /* 0x000fe200078e0a03 */
[----:B------:R-:W-:-:S02]  /*02f0*/  SHF.R.S32.HI R180, RZ, 0x3, R14 ;  /* 0x00000003ffb47819 */ /* 0x000fc4000001140e */
[----:B------:R-:W-:Y:S01]  /*0300*/  LOP3.LUT R6, R6, 0xfffffffe, RZ, 0xc0, !PT ;  /* 0xfffffffe06067812 */ /* 0x000fe200078ec0ff */
[----:B------:R-:W-:Y:S01]  /*0310*/  IMAD.SHL.U32 R170, R3, 0x10, RZ ;  /* 0x0000001003aa7824 */ /* 0x000fe200078e00ff */
[C---:B------:R-:W-:Y:S01]  /*0320*/  LOP3.LUT P4, RZ, R9.reuse, 0x2, RZ, 0xc0, !PT ;  /* 0x0000000209ff7812 */ /* 0x040fe2000788c0ff */
[----:B------:R-:W-:Y:S01]  /*0330*/  IMAD.SHL.U32 R7, R180, 0x40, RZ ;  /* 0x00000040b4077824 */ /* 0x000fe200078e00ff */
[C---:B------:R-:W-:Y:S01]  /*0340*/  LOP3.LUT P3, RZ, R9.reuse, 0x4, RZ, 0xc0, !PT ;  /* 0x0000000409ff7812 */ /* 0x040fe2000786c0ff */
[----:B------:R-:W-:Y:S01]  /*0350*/  IMAD.SHL.U32 R9, R9, 0x40, RZ ;  /* 0x0000004009097824 */ /* 0x000fe200078e00ff */
[----:B------:R-:W-:Y:S01]  /*0360*/  LEA.HI R5, R5, R10, RZ, 0x3 ;  /* 0x0000000a05057211 */ /* 0x000fe200078f18ff */
[----:B------:R-:W-:Y:S01]  /*0370*/  IMAD.IADD R6, R2, 0x1, -R6 ;  /* 0x0000000102067824 */ /* 0x000fe200078e0a06 */
[----:B------:R-:W-:Y:S02]  /*0380*/  SHF.R.S32.HI R2, RZ, 0x1f, R8 ;  /* 0x0000001fff027819 */ /* 0x000fe40000011408 */
[----:B------:R-:W-:Y:S01]  /*0390*/  LOP3.LUT R9, R9, 0x1c0, RZ, 0xc0, !PT ;  /* 0x000001c009097812 */ /* 0x000fe200078ec0ff */
[----:B------:R-:W-:Y:S01]  /*03a0*/  IMAD.SHL.U32 R172, R6, 0x10, RZ ;  /* 0x0000001006ac7824 */ /* 0x000fe200078e00ff */
[----:B------:R-:W-:-:S02]  /*03b0*/  LOP3.LUT R5, R5, 0xfffffff8, RZ, 0xc0, !PT ;  /* 0xfffffff805057812 */ /* 0x000fc400078ec0ff */
[----:B------:R-:W-:Y:S02]  /*03c0*/  LEA.HI R178, R178, R11, RZ, 0x1 ;  /* 0x0000000bb2b27211 */ /* 0x000fe400078f08ff */
[----:B------:R-:W-:Y:S01]  /*03d0*/  LOP3.LUT R7, R7, 0x1c0, RZ, 0xc0, !PT ;  /* 0x000001c007077812 */ /* 0x000fe200078ec0ff */
[----:B------:R-:W-:Y:S01]  /*03e0*/  IMAD.IADD R5, R10, 0x1, -R5 ;  /* 0x000000010a057824 */ /* 0x000fe200078e0a05 */
[----:B------:R-:W-:Y:S01]  /*03f0*/  LEA.HI R2, R2, R8, RZ, 0x2 ;  /* 0x0000000802027211 */ /* 0x000fe200078f10ff */
[C---:B------:R-:W-:Y:S01]  /*0400*/  IMAD.SHL.U32 R10, R6.reuse, 0x200, RZ ;  /* 0x00000200060a7824 */ /* 0x040fe200078e00ff */
[----:B------:R-:W-:Y:S01]  /*0410*/  LOP3.LUT R170, R9, 0x30, R170, 0xf8, !PT ;  /* 0x0000003009aa7812 */ /* 0x000fe200078ef8aa */
[----:B------:R-:W-:Y:S01]  /*0420*/  IMAD.SHL.U32 R6, R6, 0x8, RZ ;  /* 0x0000000806067824 */ /* 0x000fe200078e00ff */
[----:B------:R-:W-:Y:S02]  /*0430*/  SHF.R.S32.HI R8, RZ, 0x1f, R13 ;  /* 0x0000001fff087819 */ /* 0x000fe4000001140d */
[----:B------:R-:W-:-:S02]  /*0440*/  LOP3.LUT R178, R178, 0xfffffffe, RZ, 0xc0, !PT ;  /* 0xfffffffeb2b27812 */ /* 0x000fc400078ec0ff */
[----:B------:R-:W-:Y:S02]  /*0450*/  SHF.R.U32.HI R186, RZ, 0x3, R7 ;  /* 0x00000003ffba7819 */ /* 0x000fe40000011607 */
[----:B------:R-:W-:Y:S01]  /*0460*/  SHF.R.S32.HI R179, RZ, 0x6, R179 ;  /* 0x00000006ffb37819 */ /* 0x000fe200000114b3 */
[----:B------:R-:W-:Y:S01]  /*0470*/  IMAD.IADD R178, R11, 0x1, -R178 ;  /* 0x000000010bb27824 */ /* 0x000fe200078e0ab2 */
[----:B------:R-:W-:Y:S02]  /*0480*/  LOP3.LUT R165, R9, 0x8, R14, 0xf8, !PT ;  /* 0x0000000809a57812 */ /* 0x000fe400078ef80e */
[----:B------:R-:W-:Y:S01]  /*0490*/  LOP3.LUT R7, R7, 0x38, R182, 0xf8, !PT ;  /* 0x0000003807077812 */ /* 0x000fe200078ef8b6 */
[----:B------:R-:W-:Y:S01]  /*04a0*/  IMAD R12, R179, 0x800, R10 ;  /* 0x00000800b30c7824 */ /* 0x000fe200078e020a */
[----:B------:R-:W-:Y:S02]  /*04b0*/  SHF.R.U32.HI R9, RZ, 0x3, R9 ;  /* 0x00000003ff097819 */ /* 0x000fe40000011609 */
[----:B------:R-:W-:-:S02]  /*04c0*/  LOP3.LUT R170, R170, 0x8, R14, 0xf8, !PT ;  /* 0x00000008aaaa7812 */ /* 0x000fc400078ef80e */
[----:B------:R-:W-:Y:S02]  /*04d0*/  LEA.HI R8, R8, R13, RZ, 0x3 ;  /* 0x0000000d08087211 */ /* 0x000fe400078f18ff */
[----:B------:R-:W-:Y:S02]  /*04e0*/  LOP3.LUT R186, R7, R186, RZ, 0x3c, !PT ;  /* 0x000000ba07ba7212 */ /* 0x000fe400078e3cff */
[----:B------:R-:W-:Y:S01]  /*04f0*/  LOP3.LUT R170, R10, R170, R9, 0xf6, !PT ;  /* 0x000000aa0aaa7212 */ /* 0x000fe200078ef609 */
[C---:B------:R-:W-:Y:S01]  /*0500*/  IMAD.SHL.U32 R10, R5.reuse, 0x40, RZ ;  /* 0x00000040050a7824 */ /* 0x040fe200078e00ff */
[C---:B------:R-:W-:Y:S01]  /*0510*/  LOP3.LUT R7, R8.reuse, 0xfffffff8, RZ, 0xc0, !PT ;  /* 0xfffffff808077812 */ /* 0x040fe200078ec0ff */
[----:B------:R-:W-:Y:S01]  /*0520*/  IMAD.SHL.U32 R8, R8, 0x40, RZ ;  /* 0x0000004008087824 */ /* 0x000fe200078e00ff */
[----:B------:R-:W-:Y:S01]  /*0530*/  LOP3.LUT R11, R5, 0x1, RZ, 0xc0, !PT ;  /* 0x00000001050b7812 */ /* 0x000fe200078ec0ff */
[----:B------:R-:W-:Y:S01]  /*0540*/  IMAD R186, R179, 0x200, R186 ;  /* 0x00000200b3ba7824 */ /* 0x000fe200078e02ba */
[----:B------:R-:W-:Y:S01]  /*0550*/  LOP3.LUT R165, R165, R9, RZ, 0x3c, !PT ;  /* 0x00000009a5a57212 */ /* 0x000fe200078e3cff */
[----:B------:R-:W-:Y:S01]  /*0560*/  IMAD.SHL.U32 R9, R179, 0x20, RZ ;  /* 0x00000020b3097824 */ /* 0x000fe200078e00ff */
[----:B------:R-:W-:Y:S01]  /*0570*/  ISETP.NE.U32.AND P0, PT, R11, 0x1, PT ;  /* 0x000000010b00780c */ /* 0x000fe20003f05070 */
[----:B------:R-:W-:Y:S01]  /*0580*/  IMAD.IADD R7, R13, 0x1, -R7 ;  /* 0x000000010d077824 */ /* 0x000fe200078e0a07 */
[----:B------:R-:W-:Y:S01]  /*0590*/  SHF.R.S32.HI R0, RZ, 0x7, R0 ;  /* 0x00000007ff007819 */ /* 0x000fe20000011400 */
[----:B------:R-:W-:Y:S01]  /*05a0*/  IMAD.IADD R165, R12, 0x1, R165 ;  /* 0x000000010ca57824 */ /* 0x000fe200078e02a5 */
[----:B------:R-:W-:Y:S01]  /*05b0*/  LOP3.LUT R10, R10, 0x1c0, RZ, 0xc0, !PT ;  /* 0x000001c00a0a7812 */ /* 0x000fe200078ec0ff */
[----:B------:R-:W-:Y:S01]  /*05c0*/  IMAD.SHL.U32 R7, R7, 0x40, RZ ;  /* 0x0000004007077824 */ /* 0x000fe200078e00ff */
[----:B------:R-:W-:Y:S01]  /*05d0*/  R2P PR, R5, 0x6 ;  /* 0x0000000605007804 */ /* 0x000fe20000000000 */
[C---:B------:R-:W-:Y:S01]  /*05e0*/  IMAD.SHL.U32 R188, R0.reuse, 0x8, RZ ;  /* 0x0000000800bc7824 */ /* 0x040fe200078e00ff */
[----:B------:R-:W-:Y:S01]  /*05f0*/  SHF.R.U32.HI R5, RZ, 0x3, R10 ;  /* 0x00000003ff057819 */ /* 0x000fe2000001160a */
[--C-:B------:R-:W-:Y:S01]  /*0600*/  IMAD R0, R0, 0x1000, R4.reuse ;  /* 0x0000100000007824 */ /* 0x100fe200078e0204 */
[----:B------:R-:W-:Y:S01]  /*0610*/  LOP3.LUT R9, R10, 0x20, R9, 0xf8, !PT ;  /* 0x000000200a097812 */ /* 0x000fe200078ef809 */
[----:B------:R-:W-:Y:S01]  /*0620*/  IMAD R4, R3, 0x400, R4 ;  /* 0x0000040003047824 */ /* 0x000fe200078e0204 */
[----:B------:R-:W-:Y:S01]  /*0630*/  LOP3.LUT R188, R188, 0x8, RZ, 0xc0, !PT ;  /* 0x00000008bcbc7812 */ /* 0x000fe200078ec0ff */
[----:B------:R-:W-:Y:S01]  /*0640*/  IMAD R0, R178, 0x400, R0 ;  /* 0x00000400b2007824 */ /* 0x000fe200078e0200 */
[----:B------:R-:W-:-:S02]  /*0650*/  LOP3.LUT R9, R9, R5, RZ, 0x3c, !PT ;  /* 0x0000000509097212 */ /* 0x000fc400078e3cff */
[----:B------:R-:W-:Y:S02]  /*0660*/  LOP3.LUT R7, R7, 0x1c0, RZ, 0xc0, !PT ;  /* 0x000001c007077812 */ /* 0x000fe400078ec0ff */
[----:B------:R-:W-:Y:S01]  /*0670*/  LOP3.LUT R172, R188, 0x10, R172, 0xf8, !PT ;  /* 0x00000010bcac7812 */ /* 0x000fe200078ef8ac */
[----:B------:R-:W-:Y:S01]  /*0680*/  IMAD.IADD R189, R9, 0x1, R0 ;  /* 0x0000000109bd7824 */ /* 0x000fe200078e0200 */
[--C-:B------:R-:W-:Y:S02]  /*0690*/  SHF.R.U32.HI R171, RZ, 0x3, R7.reuse ;  /* 0x00000003ffab7819 */ /* 0x100fe40000011607 */
[----:B------:R-:W-:Y:S02]  /*06a0*/  LOP3.LUT R6, R7, 0x8, R6, 0xf8, !PT ;  /* 0x0000000807067812 */ /* 0x000fe400078ef806 */
[----:B------:R-:W-:Y:S02]  /*06b0*/  LOP3.LUT R0, R8, 0xfffffe00, RZ, 0xc0, !PT ;  /* 0xfffffe0008007812 */ /* 0x000fe400078ec0ff */
[----:B------:R-:W-:-:S02]  /*06c0*/  LOP3.LUT R172, R171, R172, R7, 0x1e, !PT ;  /* 0x000000acabac7212 */ /* 0x000fc400078e1e07 */
[----:B------:R-:W-:Y:S01]  /*06d0*/  LOP3.LUT R171, R6, R171, RZ, 0x3c, !PT ;  /* 0x000000ab06ab7212 */ /* 0x000fe200078e3cff */
[----:B------:R-:W-:Y:S01]  /*06e0*/  IMAD R173, R178, 0x400, R0 ;  /* 0x00000400b2ad7824 */ /* 0x000fe200078e0200 */
[----:B------:R-:W-:Y:S01]  /*06f0*/  LOP3.LUT R188, R5, R10, R188, 0x1e, !PT ;  /* 0x0000000a05bc7212 */ /* 0x000fe200078e1ebc */
[----:B------:R-:W-:Y:S01]  /*0700*/  IMAD R3, R3, 0x400, R0 ;  /* 0x0000040003037824 */ /* 0x000fe200078e0200 */
[----:B------:R-:W-:Y:S01]  /*0710*/  SHF.R.S32.HI R185, RZ, 0x2, R2 ;  /* 0x00000002ffb97819 */ /* 0x000fe20000011402 */
[----:B------:R-:W-:Y:S01]  /*0720*/  IMAD.IADD R173, R173, 0x1, R171 ;  /* 0x00000001adad7824 */ /* 0x000fe200078e02ab */
[----:B------:R-:W-:Y:S01]  /*0730*/  SEL R2, R195, 0xffffffe0, !P4 ;  /* 0xffffffe0c3027807 */ /* 0x000fe20006000000 */
[----:B------:R-:W-:Y:S01]  /*0740*/  IMAD.IADD R188, R4, 0x1, R188 ;  /* 0x0000000104bc7824 */ /* 0x000fe200078e02bc */
[----:B------:R-:W-:Y:S01]  /*0750*/  LOP3.LUT R172, R172, R0, RZ, 0xfc, !PT ;  /* 0x00000000acac7212 */ /* 0x000fe200078efcff */
[----:B------:R-:W-:Y:S01]  /*0760*/  IMAD.IADD R171, R171, 0x1, R3 ;  /* 0x00000001abab7824 */ /* 0x000fe200078e0203 */
[----:B------:R-:W-:Y:S01]  /*0770*/  LEA R165, R165, UR6, 0x1 ;  /* 0x00000006a5a57c11 */ /* 0x000fe2000f8e08ff */
[----:B------:R-:W-:Y:S01]  /*0780*/  IMAD.MOV.U32 R3, RZ, RZ, 0x40 ;  /* 0x00000040ff037424 */ /* 0x000fe200078e00ff */
[----:B------:R-:W-:Y:S01]  /*0790*/  LEA R188, R188, UR4, 0x1 ;  /* 0x00000004bcbc7c11 */ /* 0x000fe2000f8e08ff */
[----:B------:R-:W-:Y:S01]  /*07a0*/  IMAD.SHL.U32 R169, R172, 0x2, RZ ;  /* 0x00000002aca97824 */ /* 0x000fe200078e00ff */
[----:B------:R-:W-:Y:S01]  /*07b0*/  SEL R195, R195, 0xffffffe0, !P1 ;  /* 0xffffffe0c3c37807 */ /* 0x000fe20004800000 */
[--C-:B------:R-:W-:Y:S01]  /*07c0*/  IMAD.IADD R164, R2, 0x1, R165.reuse ;  /* 0x0000000102a47824 */ /* 0x100fe200078e02a5 */
[----:B------:R-:W-:Y:S01]  /*07d0*/  SEL R3, R3, 0xffffffc0, !P3 ;  /* 0xffffffc003037807 */ /* 0x000fe20005800000 */
[C---:B------:R-:W-:Y:S01]  /*07e0*/  VIADD R190, R188.reuse, 0x40 ;  /* 0x00000040bcbe7836 */ /* 0x040fe20000000000 */
[----:B------:R-:W-:Y:S01]  /*07f0*/  LEA R189, R189, UR6, 0x1 ;  /* 0x00000006bdbd7c11 */ /* 0x000fe2000f8e08ff */
[----:B------:R-:W-:Y:S01]  /*0800*/  @P2 VIADD R190, R188, 0xffffffc0 ;  /* 0xffffffc0bcbe2836 */ /* 0x000fe20000000000 */
[----:B------:R-:W-:Y:S01]  /*0810*/  SEL R196, R196, 0x10, !P0 ;  /* 0x00000010c4c47807 */ /* 0x000fe20004000000 */
[----:B------:R-:W-:Y:S01]  /*0820*/  IMAD.IADD R3, R3, 0x1, R165 ;  /* 0x0000000103037824 */ /* 0x000fe200078e02a5 */
[----:B------:R-:W-:Y:S01]  /*0830*/  LEA R170, R170, UR6, 0x1 ;  /* 0x00000006aaaa7c11 */ /* 0x000fe2000f8e08ff */
[----:B------:R-:W-:Y:S01]  /*0840*/  IMAD.IADD R193, R189, 0x1, R195 ;  /* 0x00000001bdc17824 */ /* 0x000fe200078e02c3 */
[----:B------:R-:W-:Y:S01]  /*0850*/  LEA R171, R171, UR5, 0x1 ;  /* 0x00000005abab7c11 */ /* 0x000fe2000f8e08ff */
[----:B------:R-:W-:-:S02]  /*0860*/  VIADD R191, R188, 0x420 ;  /* 0x00000420bcbf7836 */ /* 0x000fc40000000000 */
[----:B------:R-:W-:Y:S02]  /*0870*/  IMAD.IADD R194, R189, 0x1, R196 ;  /* 0x00000001bdc27824 */ /* 0x000fe400078e02c4 */
[----:B------:R-:W-:Y:S02]  /*0880*/  IMAD.IADD R192, R195, 0x1, R188 ;  /* 0x00000001c3c07824 */ /* 0x000fe400078e02bc */
[----:B------:R-:W-:Y:S02]  /*0890*/  IMAD R185, R178, 0x10, R185 ;  /* 0x00000010b2b97824 */ /* 0x000fe400078e02b9 */
[----:B------:R-:W-:Y:S02]  /*08a0*/  IMAD.IADD R2, R2, 0x1, R3 ;  /* 0x0000000102027824 */ /* 0x000fe400078e0203 */
[----:B------:R-:W-:Y:S02]  /*08b0*/  @P1 VIADD R191, R188, 0x3e0 ;  /* 0x000003e0bcbf1836 */ /* 0x000fe40000000000 */
[----:B------:R-:W-:-:S02]  /*08c0*/  IMAD.IADD R196, R196, 0x1, R193 ;  /* 0x00000001c4c47824 */ /* 0x000fc400078e02c1 */
[----:B------:R-:W-:Y:S02]  /*08d0*/  IMAD.IADD R195, R195, 0x1, R190 ;  /* 0x00000001c3c37824 */ /* 0x000fe400078e02be */
[----:B---34-:R-:W-:-:S07]  /*08e0*/  VIADD R169, R169, UR4 ;  /* 0x00000004a9a97c36 */ /* 0x018fce0008000000 */
.L_x_1117:
[----:B-1----:R-:W1:Y:S01]  /*08f0*/  LDC.64 R6, c[0x0][0x2f0] ;  /* 0x0000bc00ff067b82 */ /* 0x002e620000000a00 */
[C---:B--2---:R-:W-:Y:S01]  /*0900*/  IMAD.SHL.U32 R10, R184.reuse, 0x4, RZ ;  /* 0x00000004b80a7824 */ /* 0x044fe200078e00ff */
        /* <DEDUP_REMOVED lines=10> */
[----:B--2---:R-:W-:-:S04]  /*09b0*/  ISETP.NE.U32.AND P2, PT, R4, RZ, PT ;  /* 0x000000ff0400720c */ /* 0x004fc80003f45070 */
[----:B------:R-:W-:-:S05]  /*09c0*/  ISETP.NE.AND.EX P2, PT, R5, RZ, PT, P2 ;  /* 0x000000ff0500720c */ /* 0x000fca0003f45320 */
[----:B------:R-:W2:Y:S04]  /*09d0*/  @P5 LDG.E R31, desc[UR16][R6.64] ;  /* 0x00000010061f5981 */ /* 0x000ea8000c1e1900 */
[----:B------:R1:W2:Y:S01]  /*09e0*/  @P5 LDG.E R226, desc[UR16][R6.64+0x4] ;  /* 0x0000041006e25981 */ /* 0x0002a2000c1e1900 */
[C---:B----4-:R-:W-:Y:S01]  /*09f0*/  @P3 IADD3 R12, P1, R10.reuse, UR12, RZ ;  /* 0x0000000c0a0c3c10 */ /* 0x050fe2000ff3e0ff */
[----:B------:R-:W-:Y:S01]  /*0a00*/  IMAD.MOV.U32 R225, RZ, RZ, RZ ;  /* 0x000000ffffe17224 */ /* 0x000fe200078e00ff */
[----:B------:R-:W3:Y:S01]  /*0a10*/  LDC.U8 R9, c[0x0][0x3c2] ;  /* 0x0000f080ff097b82 */ /* 0x000ee20000000000 */
[----:B------:R-:W-:Y:S02]  /*0a20*/  @P2 IADD3 R4, P0, R10, R4, RZ ;  /* 0x000000040a042210 */ /* 0x000fe40007f1e0ff */
[----:B------:R-:W-:-:S03]  /*0a30*/  @P3 IADD3.X R13, R8, UR13, RZ, P1, !PT ;  /* 0x0000000d080d3c10 */ /* 0x000fc60008ffe4ff */
[----:B------:R-:W-:Y:S02]  /*0a40*/  @P2 IMAD.X R5, R8, 0x1, R5, P0 ;  /* 0x0000000108052824 */ /* 0x000fe400000e0605 */
[----:B------:R-:W4:Y:S04]  /*0a50*/  @P3 LDG.E R225, desc[UR16][R12.64] ;  /* 0x000000100ce13981 */ /* 0x000f28000c1e1900 */
[----:B------:R3:W4:Y:S01]  /*0a60*/  @P2 LDG.E R224, desc[UR16][R4.64] ;  /* 0x0000001004e02981 */ /* 0x000722000c1e1900 */
[----:B-1----:R-:W1:Y:S01]  /*0a70*/  LDC.64 R6, c[0x0][0x2f8] ;  /* 0x0000be00ff067b82 */ /* 0x002e620000000a00 */
[----:B---3--:R-:W-:-:S07]  /*0a80*/  ISETP.NE.AND P3, PT, R9, RZ, PT ;  /* 0x000000ff0900720c */ /* 0x008fce0003f65270 */
[----:B------:R-:W3:Y:S01]  /*0a90*/  @!P2 LDC.64 R4, c[0x0][0x318] ;  /* 0x0000c600ff04ab82 */ /* 0x000ee20000000a00 */
[----:B-1----:R-:W-:-:S04]  /*0aa0*/  ISETP.EQ.U32.AND P1, PT, R6, RZ, PT ;  /* 0x000000ff0600720c */ /* 0x002fc80003f22070 */
[----:B------:R-:W-:Y:S02]  /*0ab0*/  ISETP.EQ.OR.EX P1, PT, R7, RZ, !P3, P1 ;  /* 0x000000ff0700720c */ /* 0x000fe40005f22710 */
[----:B------:R-:W-:Y:S01]  /*0ac0*/  IADD3 R10, P0, R10, R6, RZ ;  /* 0x000000060a0a7210 */ /* 0x000fe20007f1e0ff */
[----:B------:R-:W-:-:S04]  /*0ad0*/  IMAD.MOV.U32 R227, RZ, RZ, -0x1 ;  /* 0xffffffffffe37424 */ /* 0x000fc800078e00ff */
[----:B------:R-:W-:Y:S02]  /*0ae0*/  IMAD.X R11, R8, 0x1, R7, P0 ;  /* 0x00000001080b7824 */ /* 0x000fe400000e0607 */
[----:B------:R-:W1:Y:S01]  /*0af0*/  @!P2 LDC R8, c[0x0][0x2cc] ;  /* 0x0000b300ff08ab82 */ /* 0x000e620000000800 */
[----:B---3--:R-:W-:-:S03]  /*0b00*/  @!P2 ISETP.NE.U32.AND P0, PT, R4, RZ, PT ;  /* 0x000000ff0400a20c */ /* 0x008fc60003f05070 */
        /* <DEDUP_REMOVED lines=13> */
.L_x_1047:
[----:B------:R-:W-:Y:S01]  /*0be0*/  IMAD.SHL.U32 R203, R187, 0x80, RZ ;  /* 0x00000080bbcb7824 */ /* 0x000fe200078e00ff */
[----:B-----5:R-:W-:-:S04]  /*0bf0*/  @!P2 IADD3 R224, R8, R4, -R225 ;  /* 0x0000000408e0a210 */ /* 0x020fc80007ffe8e1 */
[----:B------:R-:W-:-:S13]  /*0c00*/  ISETP.GT.AND P0, PT, R224, R203, PT ;  /* 0x000000cbe000720c */ /* 0x000fda0003f04270 */
[----:B------:R-:W-:Y:S05]  /*0c10*/  @!P0 BRA `(.L_x_1048) ;  /* 0x0000008400588947 */ /* 0x000fea0003800000 */
[----:B------:R-:W3:Y:S01]  /*0c20*/  LDC R6, c[0x0][0x278] ;  /* 0x00009e00ff067b82 */ /* 0x000ee20000000800 */
[----:B--2---:R-:W-:Y:S01]  /*0c30*/  IABS R11, R181 ;  /* 0x000000b5000b7213 */ /* 0x004fe20000000000 */
[----:B-1----:R-:W-:Y:S01]  /*0c40*/  VIADD R14, R226, 0x3f ;  /* 0x0000003fe20e7836 */ /* 0x002fe20000000000 */
[----:B------:R-:W-:Y:S01]  /*0c50*/  ISETP.NE.AND P0, PT, R227, -0x1, PT ;  /* 0xffffffffe300780c */ /* 0x000fe20003f05270 */
[----:B------:R-:W1:Y:S01]  /*0c60*/  S2R R21, SR_CTAID.X ;  /* 0x0000000000157919 */ /* 0x000e620000002500 */
[----:B------:R-:W-:Y:S02]  /*0c70*/  ISETP.NE.AND P2, PT, R31, -0x1, PT ;  /* 0xffffffff1f00780c */ /* 0x000fe40003f45270 */
[----:B------:R-:W-:Y:S01]  /*0c80*/  SHF.R.S32.HI R13, RZ, 0x1f, R14 ;  /* 0x0000001fff0d7819 */ /* 0x000fe2000001140e */
[----:B------:R-:W2:Y:S03]  /*0c90*/  LDC.64 R4, c[0x0][0x228] ;  /* 0x00008a00ff047b82 */ /* 0x000ea60000000a00 */
[----:B------:R-:W-:-:S04]  /*0ca0*/  LEA.HI R13, R13, R14, RZ, 0x6 ;  /* 0x0000000e0d0d7211 */ /* 0x000fc800078f30ff */
[----:B------:R-:W-:Y:S01]  /*0cb0*/  SHF.R.S32.HI R13, RZ, 0x6, R13 ;  /* 0x00000006ff0d7819 */ /* 0x000fe2000001140d */
[----:B------:R-:W4:Y:S01]  /*0cc0*/  LDC R10, c[0x0][0x394] ;  /* 0x0000e500ff0a7b82 */ /* 0x000f220000000800 */
[----:B------:R-:W-:Y:S01]  /*0cd0*/  @P0 IMAD.IADD R34, R225, 0x1, R227 ;  /* 0x00000001e1220824 */ /* 0x000fe200078e02e3 */
[----:B---3--:R-:W-:-:S06]  /*0ce0*/  IABS R7, R6 ;  /* 0x0000000600077213 */ /* 0x008fcc0000000000 */
[----:B------:R-:W3:Y:S01]  /*0cf0*/  LDC R20, c[0x0][0x2d4] ;  /* 0x0000b500ff147b82 */ /* 0x000ee20000000800 */
[----:B------:R-:W5:Y:S01]  /*0d00*/  I2F.RP R8, R7 ;  /* 0x0000000700087306 */ /* 0x000f620000209400 */
[----:B--2---:R-:W-:-:S06]  /*0d10*/  IMAD R25, R0, R4, RZ ;  /* 0x0000000400197224 */ /* 0x004fcc00078e02ff */
[----:B------:R-:W2:Y:S01]  /*0d20*/  LDC R209, c[0x0][0x2dc] ;  /* 0x0000b700ffd17b82 */ /* 0x000ea20000000800 */
[----:B------:R-:W-:-:S04]  /*0d30*/  IMAD.WIDE.U32 R26, R184, R4, RZ ;  /* 0x00000004b81a7225 */ /* 0x000fc800078e00ff */
[----:B------:R-:W-:-:S03]  /*0d40*/  IMAD R25, R184, R5, R25 ;  /* 0x00000005b8197224 */ /* 0x000fc600078e0219 */
[----:B------:R-:W2:Y:S01]  /*0d50*/  LDC R16, c[0x0][0x270] ;  /* 0x00009c00ff107b82 */ /* 0x000ea20000000800 */
[----:B-----5:R-:W5:Y:S01]  /*0d60*/  MUFU.RCP R8, R8 ;  /* 0x0000000800087308 */ /* 0x020f620000001000 */
[----:B------:R-:W-:-:S06]  /*0d70*/  IADD3 R25, R27, R25, RZ ;  /* 0x000000191b197210 */ /* 0x000fcc0007ffe0ff */
[----:B------:R-:W1:Y:S01]  /*0d80*/  LDC.U8 R4, c[0x0][0x3d8] ;  /* 0x0000f600ff047b82 */ /* 0x000e620000000000 */
[----:B---3--:R-:W-:Y:S01]  /*0d90*/  SHF.R.S32.HI R5, RZ, 0x1f, R20 ;  /* 0x0000001fff057819 */ /* 0x008fe20000011414 */
[----:B------:R-:W-:-:S04]  /*0da0*/  IMAD.WIDE.U32 R32, R184, R20, RZ ;  /* 0x00000014b8207225 */ /* 0x000fc800078e00ff */
[----:B------:R-:W-:Y:S02]  /*0db0*/  IMAD R5, R5, R184, RZ ;  /* 0x000000b805057224 */ /* 0x000fe400078e02ff */
[----:B------:R-:W3:Y:S02]  /*0dc0*/  LDC R22, c[0x0][0x2c4] ;  /* 0x0000b100ff167b82 */ /* 0x000ee40000000800 */
[----:B------:R-:W-:Y:S01]  /*0dd0*/  IMAD R5, R0, R20, R5 ;  /* 0x0000001400057224 */ /* 0x000fe200078e0205 */
[----:B-----5:R-:W-:-:S04]  /*0de0*/  IADD3 R8, R8, 0xffffffe, RZ ;  /* 0x0ffffffe08087810 */ /* 0x020fc80007ffe0ff */
[----:B------:R-:W5:Y:S01]  /*0df0*/  F2I.FTZ.U32.TRUNC.NTZ R9, R8 ;  /* 0x0000000800097305 */ /* 0x000f62000021f000 */
[----:B--2---:R-:W-:Y:S01]  /*0e00*/  IMAD.WIDE R36, R209, R16, RZ ;  /* 0x00000010d1247225 */ /* 0x004fe200078e02ff */
[----:B------:R-:W-:Y:S01]  /*0e10*/  IADD3 R5, R33, R5, RZ ;  /* 0x0000000521057210 */ /* 0x000fe20007ffe0ff */
[----:B------:R-:W2:Y:S02]  /*0e20*/  LDC.U8 R23, c[0x0][0x480] ;  /* 0x00012000ff177b82 */ /* 0x000ea40000000000 */
[-C--:B------:R-:W-:Y:S02]  /*0e30*/  IMAD R24, R37, R32.reuse, RZ ;  /* 0x0000002025187224 */ /* 0x080fe400078e02ff */
[----:B------:R-:W-:Y:S01]  /*0e40*/  IMAD.WIDE.U32 R32, R36, R32, RZ ;  /* 0x0000002024207225 */ /* 0x000fe200078e00ff */
[----:B-1----:R-:W-:-:S03]  /*0e50*/  ISETP.NE.AND P3, PT, R4, RZ, PT ;  /* 0x000000ff0400720c */ /* 0x002fc60003f65270 */
[C---:B------:R-:W-:Y:S02]  /*0e60*/  IMAD R24, R36.reuse, R5, R24 ;  /* 0x0000000524187224 */ /* 0x040fe400078e0218 */
[-C--:B------:R-:W-:Y:S02]  /*0e70*/  IMAD R4, R37, R31.reuse, RZ ;  /* 0x0000001f25047224 */ /* 0x080fe400078e02ff */
[----:B-----5:R-:W-:Y:S01]  /*0e80*/  IMAD.MOV R17, RZ, RZ, -R9 ;  /* 0x000000ffff117224 */ /* 0x020fe200078e0a09 */
[----:B------:R-:W-:Y:S01]  /*0e90*/  MOV R8, RZ ;  /* 0x000000ff00087202 */ /* 0x000fe20000000f00 */
[----:B------:R-:W-:-:S04]  /*0ea0*/  IMAD.WIDE.U32 R28, R36, R31, RZ ;  /* 0x0000001f241c7225 */ /* 0x000fc800078e00ff */
[----:B------:R-:W-:Y:S01]  /*0eb0*/  IMAD R17, R17, R7, RZ ;  /* 0x0000000711117224 */ /* 0x000fe200078e02ff */
[----:B------:R-:W1:Y:S01]  /*0ec0*/  @P3 LDC R30, c[0x0][0x2e4] ;  /* 0x0000b900ff1e3b82 */ /* 0x000e620000000800 */
[----:B------:R-:W-:Y:S01]  /*0ed0*/  IMAD.IADD R24, R33, 0x1, R24 ;  /* 0x0000000121187824 */ /* 0x000fe200078e0218 */
[----:B------:R-:W-:Y:S01]  /*0ee0*/  SEL R28, R32, R28, !P2 ;  /* 0x0000001c201c7207 */ /* 0x000fe20005000000 */
[----:B------:R-:W-:Y:S01]  /*0ef0*/  IMAD.HI.U32 R17, R9, R17, R8 ;  /* 0x0000001109117227 */ /* 0x000fe200078e0008 */
[C---:B------:R-:W-:Y:S02]  /*0f00*/  SHF.L.U32 R32, R184.reuse, 0x7, RZ ;  /* 0x00000007b8207819 */ /* 0x040fe400000006ff */
[----:B------:R-:W-:Y:S01]  /*0f10*/  SHF.L.U64.HI R33, R184, 0x7, R0 ;  /* 0x00000007b8217819 */ /* 0x000fe20000010200 */
[----:B------:R-:W-:Y:S01]  /*0f20*/  @P2 IMAD.IADD R24, R29, 0x1, R4 ;  /* 0x000000011d182824 */ /* 0x000fe200078e0204 */
[----:B------:R-:W5:Y:S01]  /*0f30*/  LDC.64 R8, c[0x0][0x240] ;  /* 0x00009000ff087b82 */ /* 0x000f620000000a00 */
[----:B------:R-:W-:Y:S01]  /*0f40*/  IMAD.HI.U32 R17, R17, R11, RZ ;  /* 0x0000000b11117227 */ /* 0x000fe200078e00ff */
[----:B------:R-:W-:-:S02]  /*0f50*/  SEL R32, R32, RZ, P5 ;  /* 0x000000ff20207207 */ /* 0x000fc40002800000 */
[----:B------:R-:W-:Y:S02]  /*0f60*/  SEL R33, R33, RZ, P5 ;  /* 0x000000ff21217207 */ /* 0x000fe40002800000 */
[----:B------:R-:W-:Y:S02]  /*0f70*/  IADD3 R12, -R17, RZ, RZ ;  /* 0x000000ff110c7210 */ /* 0x000fe40007ffe1ff */
[----:B------:R-:W1:Y:S03]  /*0f80*/  LDC.64 R4, c[0x0][0x488] ;  /* 0x00012200ff047b82 */ /* 0x000e660000000a00 */
[----:B------:R-:W-:Y:S01]  /*0f90*/  IMAD R12, R7, R12, R11 ;  /* 0x0000000c070c7224 */ /* 0x000fe200078e020b */
[----:B------:R-:W-:-:S04]  /*0fa0*/  IADD3 R11, R226, 0x80, R203 ;  /* 0x00000080e20b7810 */ /* 0x000fc80007ffe0cb */
[----:B------:R-:W-:Y:S02]  /*0fb0*/  ISETP.GT.U32.AND P4, PT, R7, R12, PT ;  /* 0x0000000c0700720c */ /* 0x000fe40003f84070 */
[----:B----4-:R-:W-:-:S05]  /*0fc0*/  IADD3 R10, R11, R10, -R224 ;  /* 0x0000000a0b0a7210 */ /* 0x010fca0007ffe8e0 */
[----:B------:R-:W-:Y:S02]  /*0fd0*/  VIADD R10, R10, 0x3f ;  /* 0x0000003f0a0a7836 */ /* 0x000fe40000000000 */
[----:B-----5:R-:W-:-:S03]  /*0fe0*/  IMAD.WIDE.U32 R14, R31, R8, RZ ;  /* 0x000000081f0e7225 */ /* 0x020fc600078e00ff */
[----:B------:R-:W-:Y:S01]  /*0ff0*/  SHF.R.S32.HI R223, RZ, 0x1f, R10 ;  /* 0x0000001fffdf7819 */ /* 0x000fe2000001140a */
[----:B------:R-:W-:Y:S01]  /*1000*/  @!P4 IMAD.IADD R12, R12, 0x1, -R7 ;  /* 0x000000010c0cc824 */ /* 0x000fe200078e0a07 */
[----:B------:R-:W-:Y:S02]  /*1010*/  SEL R26, R26, R14, !P2 ;  /* 0x0000000e1a1a7207 */ /* 0x000fe40005000000 */
[----:B------:R-:W-:Y:S02]  /*1020*/  LEA.HI R223, R223, R10, RZ, 0x6 ;  /* 0x0000000adfdf7211 */ /* 0x000fe400078f30ff */
[----:B------:R-:W4:Y:S01]  /*1030*/  @P0 LDC.64 R10, c[0x0][0x250] ;  /* 0x00009400ff0a0b82 */ /* 0x000f220000000a00 */
[----:B------:R-:W-:Y:S01]  /*1040*/  ISETP.GE.U32.AND P6, PT, R12, R7, PT ;  /* 0x000000070c00720c */ /* 0x000fe20003fc6070 */
[----:B------:R-:W-:Y:S01]  /*1050*/  IMAD R12, R31, R9, RZ ;  /* 0x000000091f0c7224 */ /* 0x000fe200078e02ff */
[----:B------:R-:W-:Y:S02]  /*1060*/  SHF.R.S32.HI R223, RZ, 0x6, R223 ;  /* 0x00000006ffdf7819 */ /* 0x000fe400000114df */
[----:B------:R-:W-:Y:S01]  /*1070*/  LOP3.LUT R7, R181, R6, RZ, 0x3c, !PT ;  /* 0x00000006b5077212 */ /* 0x000fe200078e3cff */
[----:B------:R-:W-:Y:S01]  /*1080*/  @P2 IMAD.IADD R25, R15, 0x1, R12 ;  /* 0x000000010f192824 */ /* 0x000fe200078e020c */
[----:B------:R-:W-:Y:S01]  /*1090*/  VIMNMX R223, R13, R223, PT ;  /* 0x000000df0ddf7248 */ /* 0x000fe20003fe0100 */
[----:B------:R-:W5:Y:S01]  /*10a0*/  @P2 LDC.64 R14, c[0x0][0x420] ;  /* 0x00010800ff0e2b82 */ /* 0x000f620000000a00 */
[----:B------:R-:W-:-:S02]  /*10b0*/  ISETP.GE.AND P1, PT, R7, RZ, PT ;  /* 0x000000ff0700720c */ /* 0x000fc40003f26270 */
[----:B------:R-:W-:Y:S02]  /*10c0*/  @!P4 IADD3 R17, R17, 0x1, RZ ;  /* 0x000000011111c810 */ /* 0x000fe40007ffe0ff */
[----:B------:R-:W-:Y:S02]  /*10d0*/  ISETP.NE.AND P4, PT, R6, RZ, PT ;  /* 0x000000ff0600720c */ /* 0x000fe40003f85270 */
[----:B------:R-:W-:Y:S01]  /*10e0*/  @P6 IADD3 R17, R17, 0x1, RZ ;  /* 0x0000000111116810 */ /* 0x000fe20007ffe0ff */
[----:B------:R-:W2:Y:S01]  /*10f0*/  @!P2 LDC.64 R12, c[0x0][0x418] ;  /* 0x00010600ff0cab82 */ /* 0x000ea20000000a00 */
[----:B------:R-:W-:-:S04]  /*1100*/  LEA R29, R223, 0xffffffc0, 0x6 ;  /* 0xffffffc0df1d7811 */ /* 0x000fc800078e30ff */
[----:B------:R-:W-:Y:S01]  /*1110*/  SHF.R.S32.HI R27, RZ, 0x1f, R29 ;  /* 0x0000001fff1b7819 */ /* 0x000fe2000001141d */
[----:B------:R-:W-:Y:S01]  /*1120*/  @!P1 IMAD.MOV R17, RZ, RZ, -R17 ;  /* 0x000000ffff119224 */ /* 0x000fe200078e0a11 */
[----:B------:R-:W-:Y:S01]  /*1130*/  IADD3 R32, P1, R29, R32, RZ ;  /* 0x000000201d207210 */ /* 0x000fe20007f3e0ff */
[C---:B----4-:R-:W-:Y:S02]  /*1140*/  @P0 IMAD R18, R34.reuse, R11, RZ ;  /* 0x0000000b22120224 */ /* 0x050fe400078e02ff */
[----:B------:R-:W-:Y:S01]  /*1150*/  @!P4 LOP3.LUT R17, RZ, R6, RZ, 0x33, !PT ;  /* 0x00000006ff11c212 */ /* 0x000fe200078e33ff */
[----:B------:R-:W-:Y:S01]  /*1160*/  @P0 IMAD.WIDE.U32 R34, R34, R10, RZ ;  /* 0x0000000a22220225 */ /* 0x000fe200078e00ff */
[----:B------:R-:W4:Y:S04]  /*1170*/  @P0 LDC.64 R6, c[0x0][0x248] ;  /* 0x00009200ff060b82 */ /* 0x000f280000000a00 */
[----:B------:R-:W-:-:S02]  /*1180*/  @P0 IADD3 R18, R35, R18, RZ ;  /* 0x0000001223120210 */ /* 0x000fc40007ffe0ff */
[----:B------:R-:W-:Y:S01]  /*1190*/  @P0 MOV R19, R34 ;  /* 0x0000002200130202 */ /* 0x000fe20000000f00 */
[----:B-----5:R-:W-:-:S04]  /*11a0*/  @P2 IMAD.WIDE.U32 R34, R31, R14, RZ ;  /* 0x0000000e1f222225 */ /* 0x020fc800078e00ff */
[----:B---3--:R-:W-:Y:S02]  /*11b0*/  @P3 IMAD R14, R184, R22, RZ ;  /* 0x00000016b80e3224 */ /* 0x008fe400078e02ff */
[----:B--2---:R-:W-:Y:S02]  /*11c0*/  @!P2 IMAD R38, R0, R12, RZ ;  /* 0x0000000c0026a224 */ /* 0x004fe400078e02ff */
[----:B------:R-:W-:Y:S01]  /*11d0*/  @P2 IMAD R15, R31, R15, R35 ;  /* 0x0000000f1f0f2224 */ /* 0x000fe200078e0223 */
[----:B------:R-:W-:Y:S01]  /*11e0*/  @P3 SEL R14, R14, R31, !P2 ;  /* 0x0000001f0e0e3207 */ /* 0x000fe20005000000 */
[----:B------:R-:W-:Y:S02]  /*11f0*/  @!P2 IMAD R13, R184, R13, R38 ;  /* 0x0000000db80da224 */ /* 0x000fe400078e0226 */
[----:B------:R-:W-:Y:S01]  /*1200*/  IMAD.X R35, R27, 0x1, R33, P1 ;  /* 0x000000011b237824 */ /* 0x000fe200008e0621 */
[----:B------:R-:W-:Y:S01]  /*1210*/  ISETP.NE.AND P1, PT, R23, RZ, PT ;  /* 0x000000ff1700720c */ /* 0x000fe20003f25270 */
[----:B------:R-:W-:-:S02]  /*1220*/  IMAD R38, R37, R32, RZ ;  /* 0x0000002025267224 */ /* 0x000fc400078e02ff */
[----:B------:R-:W-:-:S04]  /*1230*/  IMAD.WIDE.U32 R32, R36, R32, RZ ;  /* 0x0000002024207225 */ /* 0x000fc800078e00ff */
[----:B------:R-:W-:Y:S02]  /*1240*/  IMAD R38, R36, R35, R38 ;  /* 0x0000002324267224 */ /* 0x000fe400078e0226 */
[----:B------:R-:W-:-:S04]  /*1250*/  @!P2 IMAD.WIDE.U32 R40, R184, R12, RZ ;  /* 0x0000000cb828a225 */ /* 0x000fc800078e00ff */
[----:B-1----:R-:W-:Y:S01]  /*1260*/  IMAD.WIDE.U32 R36, R21, R4, RZ ;  /* 0x0000000415247225 */ /* 0x002fe200078e00ff */
[----:B------:R-:W-:Y:S02]  /*1270*/  @P0 IADD3 R4, R225, R227, RZ ;  /* 0x000000e3e1040210 */ /* 0x000fe40007ffe0ff */
[----:B------:R-:W-:Y:S01]  /*1280*/  @!P2 IADD3 R15, R41, R13, RZ ;  /* 0x0000000d290fa210 */ /* 0x000fe20007ffe0ff */
[--C-:B------:R-:W-:Y:S01]  /*1290*/  @!P3 IMAD R12, R184, R16, R181.reuse ;  /* 0x00000010b80cb224 */ /* 0x100fe200078e02b5 */
[----:B------:R-:W-:Y:S01]  /*12a0*/  SEL R35, R36, RZ, P1 ;  /* 0x000000ff24237207 */ /* 0x000fe20000800000 */
[----:B------:R-:W-:Y:S01]  /*12b0*/  @P3 IMAD R14, R181, R30, R14 ;  /* 0x0000001eb50e3224 */ /* 0x000fe200078e020e */
[----:B------:R-:W-:Y:S01]  /*12c0*/  SHF.R.S32.HI R13, RZ, 0x1f, R181 ;  /* 0x0000001fff0d7819 */ /* 0x000fe200000114b5 */
[----:B------:R-:W-:Y:S01]  /*12d0*/  @!P3 IMAD R14, R12, R22, RZ ;  /* 0x000000160c0eb224 */ /* 0x000fe200078e02ff */
[----:B------:R-:W-:Y:S01]  /*12e0*/  SHF.R.S32.HI R12, RZ, 0x1f, R203 ;  /* 0x0000001fff0c7819 */ /* 0x000fe200000114cb */
[----:B------:R-:W-:-:S02]  /*12f0*/  IMAD R5, R21, R5, R37 ;  /* 0x0000000515057224 */ /* 0x000fc400078e0225 */
[----:B------:R-:W-:Y:S02]  /*1300*/  IMAD R37, R181, R209, RZ ;  /* 0x000000d1b5257224 */ /* 0x000fe400078e02ff */
[C---:B----4-:R-:W-:Y:S01]  /*1310*/  @P0 IMAD R21, R4.reuse, R7, RZ ;  /* 0x0000000704150224 */ /* 0x050fe200078e02ff */
[----:B------:R-:W-:Y:S01]  /*1320*/  SEL R30, R5, RZ, P1 ;  /* 0x000000ff051e7207 */ /* 0x000fe20000800000 */
[----:B------:R-:W-:Y:S01]  /*1330*/  @P0 IMAD.WIDE.U32 R22, R4, R6, RZ ;  /* 0x0000000604160225 */ /* 0x000fe200078e00ff */
[----:B------:R-:W-:-:S03]  /*1340*/  SHF.R.S32.HI R36, RZ, 0x1f, R37 ;  /* 0x0000001fff247819 */ /* 0x000fc60000011425 */
[----:B------:R-:W-:Y:S01]  /*1350*/  @!P2 IMAD.MOV.U32 R34, RZ, RZ, R40 ;  /* 0x000000ffff22a224 */ /* 0x000fe200078e0028 */
        /* <DEDUP_REMOVED lines=14> */
.L_x_1049:
        /* <DEDUP_REMOVED lines=13> */
.L_x_1050:
        /* <DEDUP_REMOVED lines=10> */
.L_x_1051:
[----:B------:R-:W-:-:S04]  /*15b0*/  IMAD R31, R184, R16, R181 ;  /* 0x00000010b81f7224 */ /* 0x000fc800078e02b5 */
[----:B------:R-:W-:-:S07]  /*15c0*/  IMAD R31, R31, R20, RZ ;  /* 0x000000141f1f7224 */ /* 0x000fce00078e02ff */
.L_x_1052:
[----:B------:R-:W1:Y:S01]  /*15d0*/  S2R R20, SR_TID.X ;  /* 0x0000000000147919 */ /* 0x000e620000002100 */
[----:B------:R-:W2:Y:S01]  /*15e0*/  LDC.64 R4, c[0x0][0x420] ;  /* 0x00010800ff047b82 */ /* 0x000ea20000000a00 */
[----:B------:R-:W-:Y:S01]  /*15f0*/  IMAD R209, R209, R16, RZ ;  /* 0x00000010d1d17224 */ /* 0x000fe200078e02ff */
[----:B------:R-:W-:Y:S01]  /*1600*/  IADD3 R40, P2, R182, R34, RZ ;  /* 0x00000022b6287210 */ /* 0x000fe20007f5e0ff */
[----:B------:R-:W-:Y:S01]  /*1610*/  IMAD.IADD R31, R29, 0x1, R31 ;  /* 0x000000011d1f7824 */ /* 0x000fe200078e021f */
[----:B------:R-:W-:Y:S01]  /*1620*/  SHF.R.S32.HI R183, RZ, 0x1f, R182 ;  /* 0x0000001fffb77819 */ /* 0x000fe200000114b6 */
[----:B------:R-:W-:Y:S01]  /*1630*/  IMAD.SHL.U32 R205, R209, 0x40, RZ ;  /* 0x00000040d1cd7824 */ /* 0x000fe200078e00ff */
[----:B------:R-:W-:Y:S01]  /*1640*/  ULDC UR14, c[0x0][0x398] ;  /* 0x0000e600000e7ab9 */ /* 0x000fe20000000800 */
[----:B------:R-:W-:Y:S01]  /*1650*/  IMAD.IADD R234, R29, 0x1, R14 ;  /* 0x000000011dea7824 */ /* 0x000fe200078e020e */
[----:B------:R-:W-:Y:S01]  /*1660*/  SHF.R.S32.HI R14, RZ, 0x1f, R180 ;  /* 0x0000001fff0e7819 */ /* 0x000fe200000114b4 */
[----:B------:R-:W-:Y:S01]  /*1670*/  IMAD.X R41, R183, 0x1, R15, P2 ;  /* 0x00000001b7297824 */ /* 0x000fe200010e060f */
[----:B------:R-:W-:Y:S01]  /*1680*/  IADD3 R32, P3, P2, R32, R205, R37 ;  /* 0x000000cd20207210 */ /* 0x000fe20007a7e025 */
[----:B------:R-:W-:Y:S01]  /*1690*/  ULDC.64 UR4, c[0x0][0x428] ;  /* 0x00010a0000047ab9 */ /* 0x000fe20000000a00 */
[----:B------:R-:W-:Y:S01]  /*16a0*/  SHF.R.S32.HI R15, RZ, 0x1f, R205 ;  /* 0x0000001fff0f7819 */ /* 0x000fe200000114cd */
[----:B------:R-:W-:Y:S01]  /*16b0*/  IMAD R34, R13, UR4, RZ ;  /* 0x000000040d227c24 */ /* 0x000fe2000f8e02ff */
[----:B------:R-:W-:Y:S01]  /*16c0*/  IADD3 R37, -R224, R226, R203 ;  /* 0x000000e2e0257210 */ /* 0x000fe20007ffe1cb */
[----:B------:R-:W-:Y:S01]  /*16d0*/  ULDC.64 UR10, c[0x0][0x210] ;  /* 0x00008400000a7ab9 */ /* 0x000fe20000000a00 */
[----:B------:R-:W-:Y:S01]  /*16e0*/  IADD3.X R36, R38, R15, R36, P3, P2 ;  /* 0x0000000f26247210 */ /* 0x000fe20001fe4424 */
[----:B------:R-:W-:Y:S01]  /*16f0*/  IMAD R34, R181, UR5, R34 ;  /* 0x00000005b5227c24 */ /* 0x000fe2000f8e0222 */
[----:B------:R-:W-:Y:S01]  /*1700*/  IADD3 R28, P3, P2, R35, R32, R28 ;  /* 0x00000020231c7210 */ /* 0x000fe20007a7e01c */
[----:B------:R-:W3:Y:S01]  /*1710*/  LDC.64 R38, c[0x0][0x478] ;  /* 0x00011e00ff267b82 */ /* 0x000ee20000000a00 */
[----:B------:R-:W-:Y:S01]  /*1720*/  IADD3 R37, R37, -UR14, RZ ;  /* 0x8000000e25257c10 */ /* 0x000fe2000fffe0ff */
[----:B------:R-:W-:Y:S01]  /*1730*/  ULDC.64 UR8, c[0x0][0x3e0] ;  /* 0x0000f80000087ab9 */ /* 0x000fe20000000a00 */
[----:B------:R-:W-:Y:S01]  /*1740*/  IADD3.X R24, R30, R36, R24, P3, P2 ;  /* 0x000000241e187210 */ /* 0x000fe20001fe4418 */
[----:B------:R-:W-:Y:S01]  /*1750*/  BSSY B1, `(.L_x_1048) ;  /* 0x00007a2000017945 */ /* 0x000fe20003800000 */
[----:B--2---:R-:W-:-:S02]  /*1760*/  IMAD R33, R27, R4, RZ ;  /* 0x000000041b217224 */ /* 0x004fc400078e02ff */
[----:B------:R-:W-:-:S04]  /*1770*/  IMAD.WIDE.U32 R40, R29, R4, R40 ;  /* 0x000000041d287225 */ /* 0x000fc800078e0028 */
[----:B------:R-:W-:Y:S01]  /*1780*/  IMAD R33, R29, R5, R33 ;  /* 0x000000051d217224 */ /* 0x000fe200078e0221 */
[----:B------:R-:W-:Y:S02]  /*1790*/  IADD3 R29, P4, R180, R29, RZ ;  /* 0x0000001db41d7210 */ /* 0x000fe40007f9e0ff */
[----:B-1----:R-:W-:Y:S01]  /*17a0*/  SHF.R.S32.HI R15, RZ, 0x1f, R20 ;  /* 0x0000001fff0f7819 */ /* 0x002fe20000011414 */
[----:B------:R-:W-:Y:S01]  /*17b0*/  IMAD.IADD R33, R41, 0x1, R33 ;  /* 0x0000000129217824 */ /* 0x000fe200078e0221 */
[----:B------:R-:W-:Y:S01]  /*17c0*/  MOV R32, R40 ;  /* 0x0000002800207202 */ /* 0x000fe20000000f00 */
[----:B------:R-:W-:Y:S01]  /*17d0*/  IMAD.X R35, R14, 0x1, R27, P4 ;  /* 0x000000010e237824 */ /* 0x000fe200020e061b */
[----:B------:R-:W-:Y:S01]  /*17e0*/  LEA.HI R27, R15, R20, RZ, 0x5 ;  /* 0x000000140f1b7211 */ /* 0x000fe200078f28ff */
[----:B------:R-:W-:-:S03]  /*17f0*/  IMAD.WIDE.U32 R40, R29, R8, R182 ;  /* 0x000000081d287225 */ /* 0x000fc600078e00b6 */
[----:B------:R-:W-:Y:S01]  /*1800*/  LOP3.LUT R208, R27, 0xffffffe0, RZ, 0xc0, !PT ;  /* 0xffffffe01bd07812 */ /* 0x000fe200078ec0ff */
[----:B------:R-:W-:Y:S01]  /*1810*/  IMAD R35, R35, R8, RZ ;  /* 0x0000000823237224 */ /* 0x000fe200078e02ff */
[----:B------:R-:W-:Y:S01]  /*1820*/  SHF.R.S32.HI R27, RZ, 0x5, R27 ;  /* 0x00000005ff1b7819 */ /* 0x000fe2000001141b */
[----:B------:R-:W-:Y:S01]  /*1830*/  IMAD.WIDE.U32 R32, R181, UR4, R32 ;  /* 0x00000004b5207c25 */ /* 0x000fe2000f8e0020 */
[----:B------:R-:W-:Y:S01]  /*1840*/  IADD3 R40, P4, R26, R40, RZ ;  /* 0x000000281a287210 */ /* 0x000fe20007f9e0ff */
[----:B------:R-:W-:Y:S02]  /*1850*/  ULDC.64 UR4, c[0x0][0x258] ;  /* 0x0000960000047ab9 */ /* 0x000fe40000000a00 */
[----:B------:R-:W-:Y:S02]  /*1860*/  IMAD.IADD R208, R20, 0x1, -R208 ;  /* 0x0000000114d07824 */ /* 0x000fe400078e0ad0 */
[----:B------:R-:W-:Y:S01]  /*1870*/  IMAD R35, R29, R9, R35 ;  /* 0x000000091d237224 */ /* 0x000fe200078e0223 */
[----:B------:R-:W-:Y:S01]  /*1880*/  SHF.R.S32.HI R29, RZ, 0x1f, R37 ;  /* 0x0000001fff1d7819 */ /* 0x000fe20000011425 */
[----:B------:R-:W-:-:S02]  /*1890*/  IMAD R27, R27, R209, R208 ;  /* 0x000000d11b1b7224 */ /* 0x000fc400078e02d0 */
[----:B------:R-:W-:Y:S01]  /*18a0*/  IMAD.IADD R33, R33, 0x1, R34 ;  /* 0x0000000121217824 */ /* 0x000fe200078e0222 */
[----:B------:R-:W-:Y:S01]  /*18b0*/  IADD3.X R41, R25, R41, R35, P4, !PT ;  /* 0x0000002919297210 */ /* 0x000fe200027fe423 */
[----:B------:R-:W-:Y:S01]  /*18c0*/  IMAD R25, R13, UR4, RZ ;  /* 0x000000040d197c24 */ /* 0x000fe2000f8e02ff */
[----:B------:R-:W-:Y:S01]  /*18d0*/  LEA.HI R29, R29, R37, RZ, 0x6 ;  /* 0x000000251d1d7211 */ /* 0x000fe200078f30ff */
[----:B------:R-:W-:Y:S01]  /*18e0*/  IMAD.WIDE.U32 R32, R180, R4, R32 ;  /* 0x00000004b4207225 */ /* 0x000fe200078e0020 */
[----:B------:R-:W-:Y:S02]  /*18f0*/  IADD3 R28, P2, R27, R28, RZ ;  /* 0x0000001c1b1c7210 */ /* 0x000fe40007f5e0ff */
[----:B------:R-:W-:Y:S01]  /*1900*/  SHF.R.S32.HI R29, RZ, 0x6, R29 ;  /* 0x00000006ff1d7819 */ /* 0x000fe2000001141d */
[----:B------:R-:W-:Y:S01]  /*1910*/  IMAD R30, R181, UR5, R25 ;  /* 0x00000005b51e7c24 */ /* 0x000fe2000f8e0219 */
[----:B------:R-:W-:Y:S01]  /*1920*/  LEA.HI.X.SX32 R24, R27, R24, 0x1, P2 ;  /* 0x000000181b187211 */ /* 0x000fe200010f0eff */
[----:B------:R-:W-:Y:S01]  /*1930*/  IMAD.WIDE.U32 R40, R181, UR4, R40 ;  /* 0x00000004b5287c25 */ /* 0x000fe2000f8e0028 */
[----:B------:R-:W1:Y:S01]  /*1940*/  LDC.64 R26, c[0x0][0x2b0] ;  /* 0x0000ac00ff1a7b82 */ /* 0x000e620000000a00 */
[----:B------:R-:W-:Y:S01]  /*1950*/  VIMNMX R204, RZ, R29, !PT ;  /* 0x0000001dffcc7248 */ /* 0x000fe20007fe0100 */
[----:B------:R-:W-:Y:S01]  /*1960*/  ULDC.64 UR4, c[0x0][0x400] ;  /* 0x0001000000047ab9 */ /* 0x000fe20000000a00 */
[----:B------:R-:W-:Y:S01]  /*1970*/  IMAD R25, R14, R4, RZ ;  /* 0x000000040e197224 */ /* 0x000fe200078e02ff */
[----:B------:R-:W-:Y:S01]  /*1980*/  IADD3 R29, R41, R30, RZ ;  /* 0x0000001e291d7210 */ /* 0x000fe20007ffe0ff */
[----:B---3--:R-:W-:Y:S01]  /*1990*/  IMAD.WIDE R38, R31, 0x4, R38 ;  /* 0x000000041f267825 */ /* 0x008fe200078e0226 */
[----:B------:R-:W-:-:S02]  /*19a0*/  LEA R232, P4, R40, UR10, 0x1 ;  /* 0x0000000a28e87c11 */ /* 0x000fc4000f8808ff */
[----:B------:R-:W-:Y:S01]  /*19b0*/  LEA R236, P2, R28, UR4, 0x2 ;  /* 0x000000041cec7c11 */ /* 0x000fe2000f8410ff */
[----:B------:R-:W-:Y:S01]  /*19c0*/  IMAD R25, R180, R5, R25 ;  /* 0x00000005b4197224 */ /* 0x000fe200078e0219 */
[----:B------:R-:W-:Y:S01]  /*19d0*/  LEA.HI.X R233, R40, UR11, R29, 0x1, P4 ;  /* 0x0000000b28e97c11 */ /* 0x000fe2000a0f0c1d */
[----:B------:R-:W-:Y:S01]  /*19e0*/  IMAD.MOV.U32 R207, RZ, RZ, R38 ;  /* 0x000000ffffcf7224 */ /* 0x000fe200078e0026 */
[----:B------:R-:W-:Y:S01]  /*19f0*/  ISETP.GT.AND P4, PT, R223, R204, PT ;  /* 0x000000ccdf00720c */ /* 0x000fe20003f84270 */
[----:B------:R-:W-:Y:S01]  /*1a00*/  IMAD.IADD R25, R33, 0x1, R25 ;  /* 0x0000000121197824 */ /* 0x000fe200078e0219 */
[----:B------:R-:W-:Y:S01]  /*1a10*/  LEA R230, P3, R32, UR8, 0x1 ;  /* 0x0000000820e67c11 */ /* 0x000fe2000f8608ff */
[----:B------:R-:W-:Y:S01]  /*1a20*/  VIADD R223, R223, 0xffffffff ;  /* 0xffffffffdfdf7836 */ /* 0x000fe20000000000 */
[----:B------:R-:W-:Y:S02]  /*1a30*/  LEA.HI.X R237, R28, UR5, R24, 0x2, P2 ;  /* 0x000000051ced7c11 */ /* 0x000fe400090f1418 */
[----:B------:R-:W-:-:S02]  /*1a40*/  LEA.HI.X R231, R32, UR9, R25, 0x1, P3 ;  /* 0x0000000920e77c11 */ /* 0x000fc400098f0c19 */
[----:B------:R-:W-:Y:S01]  /*1a50*/  MOV R206, R39 ;  /* 0x0000002700ce7202 */ /* 0x000fe20000000f00 */
[----:B-1----:R-:W-:-:S04]  /*1a60*/  IMAD.WIDE R234, R234, 0x4, R26 ;  /* 0x00000004eaea7825 */ /* 0x002fc800078e021a */
        /* <DEDUP_REMOVED lines=8> */
[C---:B--2---:R-:W-:Y:S02]  /*1af0*/  @P0 IMAD R10, R8.reuse, R7, RZ ;  /* 0x00000007080a0224 */ /* 0x044fe400078e02ff */
        /* <DEDUP_REMOVED lines=16> */
.L_x_1054:
        /* <DEDUP_REMOVED lines=11> */
[----:B------:R-:W-:-:S07]  /*1cb0*/  IADD3 R15, R17, R0, RZ ;  /* 0x00000000110f7210 */ /* 0x000fce0007ffe0ff */
.L_x_1055:
        /* <DEDUP_REMOVED lines=9> */
[----:B------:R-:W-:Y:S01]  /*1d50*/  VIADD R11, R180, 0x40 ;  /* 0x00000040b40b7836 */ /* 0x000fe20000000000 */
[----:B------:R-:W-:Y:S01]  /*1d60*/  IADD3.X R9, R10, R9, R0, P0, !PT ;  /* 0x000000090a097210 */ /* 0x000fe200007fe400 */
[C---:B------:R-:W-:Y:S01]  /*1d70*/  VIADD R0, R180.reuse, 0x20 ;  /* 0x00000020b4007836 */ /* 0x040fe20000000000 */
[----:B------:R-:W-:-:S02]  /*1d80*/  IADD3 R10, R180, 0x60, RZ ;  /* 0x00000060b40a7810 */ /* 0x000fc40007ffe0ff */
[-C--:B------:R-:W-:Y:S02]  /*1d90*/  ISETP.GE.OR P1, PT, R11, R224.reuse, P3 ;  /* 0x000000e00b00720c */ /* 0x080fe40001f26670 */
[-C--:B------:R-:W-:Y:S01]  /*1da0*/  ISETP.GE.OR P2, PT, R0, R224.reuse, P3 ;  /* 0x000000e00000720c */ /* 0x080fe20001f46670 */
[----:B------:R-:W-:Y:S01]  /*1db0*/  IMAD R0, R13, UR4, RZ ;  /* 0x000000040d007c24 */ /* 0x000fe2000f8e02ff */
[-C--:B------:R-:W-:Y:S01]  /*1dc0*/  ISETP.GE.OR P0, PT, R10, R224.reuse, P3 ;  /* 0x000000e00a00720c */ /* 0x080fe20001f06670 */
[----:B------:R-:W-:Y:S01]  /*1dd0*/  IMAD.WIDE.U32 R10, R181, UR4, R8 ;  /* 0x00000004b50a7c25 */ /* 0x000fe2000f8e0008 */
[----:B------:R-:W-:-:S03]  /*1de0*/  ISETP.GE.OR P3, PT, R180, R224, P3 ;  /* 0x000000e0b400720c */ /* 0x000fc60001f66670 */
[----:B------:R-:W-:-:S05]  /*1df0*/  IMAD R0, R181, UR5, R0 ;  /* 0x00000005b5007c24 */ /* 0x000fca000f8e0200 */
[----:B------:R-:W-:-:S05]  /*1e00*/  IADD3 R0, R11, R0, RZ ;  /* 0x000000000b007210 */ /* 0x000fca0007ffe0ff */
        /* <DEDUP_REMOVED lines=11> */
.L_x_1057:
[----:B------:R-:W-:Y:S05]  /*1ec0*/  BSYNC B0 ;  /* 0x0000000000007941 */ /* 0x000fea0003800000 */
.L_x_1056:
        /* <DEDUP_REMOVED lines=14> */
.L_x_1059:
[----:B------:R-:W-:Y:S05]  /*1fb0*/  BSYNC B0 ;  /* 0x0000000000007941 */ /* 0x000fea0003800000 */
.L_x_1058:
        /* <DEDUP_REMOVED lines=14> */
.L_x_1061:
[----:B------:R-:W-:Y:S05]  /*20a0*/  BSYNC B0 ;  /* 0x0000000000007941 */ /* 0x000fea0003800000 */
.L_x_1060:
        /* <DEDUP_REMOVED lines=13> */
.L_x_1063:
[----:B------:R-:W-:Y:S05]  /*2180*/  BSYNC B0 ;  /* 0x0000000000007941 */ /* 0x000fea0003800000 */
.L_x_1062:
        /* <DEDUP_REMOVED lines=22> */
.L_x_1065:
[----:B------:R-:W-:Y:S05]  /*22f0*/  BSYNC B0 ;  /* 0x0000000000007941 */ /* 0x000fea0003800000 */
.L_x_1064:
        /* <DEDUP_REMOVED lines=14> */
.L_x_1067:
[----:B------:R-:W-:Y:S05]  /*23e0*/  BSYNC B0 ;  /* 0x0000000000007941 */ /* 0x000fea0003800000 */
.L_x_1066:
        /* <DEDUP_REMOVED lines=14> */
.L_x_1069:
[----:B------:R-:W-:Y:S05]  /*24d0*/  BSYNC B0 ;  /* 0x0000000000007941 */ /* 0x000fea0003800000 */
.L_x_1068:
        /* <DEDUP_REMOVED lines=14> */
.L_x_1053:
[----:B------:R-:W-:Y:S01]  /*25c0*/  IMAD R25, R187, -0x80, R224 ;  /* 0xffffff80bb197824 */ /* 0x000fe200078e02e0 */
[----:B------:R-:W-:Y:S01]  /*25d0*/  @P1 BAR.SYNC.DEFER_BLOCKING 0x0 ;  /* 0x0000000000001b1d */ /* 0x000fe20000010000 */
[C---:B------:R-:W-:Y:S02]  /*25e0*/  VIADD R13, R180.reuse, 0x40 ;  /* 0x00000040b40d7836 */ /* 0x040fe40000000000 */
[C---:B------:R-:W-:Y:S01]  /*25f0*/  VIADD R0, R180.reuse, 0x60 ;  /* 0x00000060b4007836 */ /* 0x040fe20000000000 */
[-C--:B------:R-:W-:Y:S01]  /*2600*/  ISETP.GE.AND P3, PT, R180, R25.reuse, PT ;  /* 0x00000019b400720c */ /* 0x080fe20003f66270 */
[-C--:B------:R-:W-:Y:S01]  /*2610*/  IMAD R24, R12, R10.reuse, RZ ;  /* 0x0000000a0c187224 */ /* 0x080fe200078e02ff */
[-C--:B------:R-:W-:Y:S01]  /*2620*/  ISETP.GE.AND P5, PT, R13, R25.reuse, PT ;  /* 0x000000190d00720c */ /* 0x080fe20003fa6270 */
[----:B------:R-:W-:Y:S01]  /*2630*/  VIADD R13, R180, 0x20 ;  /* 0x00000020b40d7836 */ /* 0x000fe20000000000 */
[-C--:B------:R-:W-:Y:S01]  /*2640*/  ISETP.GE.AND P4, PT, R0, R25.reuse, PT ;  /* 0x000000190000720c */ /* 0x080fe20003f86270 */
[----:B------:R-:W-:Y:S01]  /*2650*/  IMAD R0, R223, -0x40, R226 ;  /* 0xffffffc0df007824 */ /* 0x000fe200078e02e2 */
[----:B------:R-:W-:Y:S01]  /*2660*/  ULDC.64 UR4, c[0x0][0x268] ;  /* 0x00009a0000047ab9 */ /* 0x000fe20000000a00 */
[----:B------:R-:W-:Y:S01]  /*2670*/  IMAD.WIDE.U32 R26, R203, R10, R182 ;  /* 0x0000000acb1a7225 */ /* 0x000fe200078e00b6 */
[C---:B------:R-:W-:Y:S01]  /*2680*/  ISETP.GE.AND P6, PT, R13.reuse, R25, PT ;  /* 0x000000190d00720c */ /* 0x040fe20003fc6270 */
[----:B------:R-:W-:Y:S01]  /*2690*/  BSSY B0, `(.L_x_1071) ;  /* 0x0000027000007945 */ /* 0x000fe20003800000 */
[----:B------:R-:W-:Y:S01]  /*26a0*/  ISETP.GE.AND P2, PT, R13, R0, PT ;  /* 0x000000000d00720c */ /* 0x000fe20003f46270 */
[C---:B------:R-:W-:Y:S01]  /*26b0*/  IMAD R24, R203.reuse, R11, R24 ;  /* 0x0000000bcb187224 */ /* 0x040fe200078e0218 */
[----:B------:R-:W-:Y:S01]  /*26c0*/  P2R R13, PR, RZ, 0x8 ;  /* 0x00000008ff0d7803 */ /* 0x000fe20000000000 */
[----:B------:R-:W-:Y:S01]  /*26d0*/  IMAD.WIDE.U32 R28, R203, R6, R182 ;  /* 0x00000006cb1c7225 */ /* 0x000fe200078e00b6 */
[----:B------:R-:W-:-:S02]  /*26e0*/  IADD3 R26, P0, R19, R26, RZ ;  /* 0x0000001a131a7210 */ /* 0x000fc40007f1e0ff */
[----:B------:R-:W-:Y:S01]  /*26f0*/  ISETP.NE.AND P1, PT, R13, RZ, PT ;  /* 0x000000ff0d00720c */ /* 0x000fe20003f25270 */
[----:B------:R-:W-:Y:S01]  /*2700*/  IMAD R25, R23, UR4, RZ ;  /* 0x0000000417197c24 */ /* 0x000fe2000f8e02ff */
[----:B------:R-:W-:Y:S01]  /*2710*/  IADD3.X R27, R18, R27, R24, P0, !PT ;  /* 0x0000001b121b7210 */ /* 0x000fe200007fe418 */
[----:B------:R-:W-:Y:S01]  /*2720*/  IMAD R18, R12, R6, RZ ;  /* 0x000000060c127224 */ /* 0x000fe200078e02ff */
[----:B------:R-:W-:Y:S02]  /*2730*/  LEA R12, R186, UR6, 0x1 ;  /* 0x00000006ba0c7c11 */ /* 0x000fe4000f8e08ff */
[----:B------:R-:W-:Y:S01]  /*2740*/  IADD3 R24, P0, R22, R28, RZ ;  /* 0x0000001c16187210 */ /* 0x000fe20007f1e0ff */
[----:B------:R-:W-:Y:S01]  /*2750*/  IMAD R18, R203, R7, R18 ;  /* 0x00000007cb127224 */ /* 0x000fe200078e0212 */
[----:B------:R-:W-:Y:S01]  /*2760*/  LEA.HI R19, R223, R223, RZ, 0x1 ;  /* 0x000000dfdf137211 */ /* 0x000fe200078f08ff */
[C---:B------:R-:W-:Y:S01]  /*2770*/  IMAD R22, R17.reuse, UR5, R25 ;  /* 0x0000000511167c24 */ /* 0x040fe2000f8e0219 */
[----:B------:R-:W-:Y:S01]  /*2780*/  ISETP.GE.AND P3, PT, R180, R0, PT ;  /* 0x00000000b400720c */ /* 0x000fe20003f66270 */
[----:B------:R-:W-:Y:S01]  /*2790*/  IMAD.WIDE.U32 R26, R17, UR4, R26 ;  /* 0x00000004111a7c25 */ /* 0x000fe2000f8e001a */
[----:B------:R-:W-:Y:S01]  /*27a0*/  IADD3.X R25, R21, R29, R18, P0, !PT ;  /* 0x0000001d15197210 */ /* 0x000fe200007fe412 */
[----:B------:R1:W-:Y:S01]  /*27b0*/  @P1 STS.128 [R12+0xa000], RZ ;  /* 0x00a000ff0c001388 */ /* 0x0003e20000000c00 */
[----:B------:R-:W-:Y:S01]  /*27c0*/  LOP3.LUT R19, R19, 0xfffffffe, RZ, 0xc0, !PT ;  /* 0xfffffffe13137812 */ /* 0x000fe200078ec0ff */
[----:B------:R-:W-:Y:S01]  /*27d0*/  IMAD.IADD R22, R27, 0x1, R22 ;  /* 0x000000011b167824 */ /* 0x000fe200078e0216 */
[----:B------:R-:W-:Y:S07]  /*27e0*/  @P1 BRA `(.L_x_1072) ;  /* 0x0000000000441947 */ /* 0x000fee0003800000 */
        /* <DEDUP_REMOVED lines=17> */
.L_x_1072:
[----:B------:R-:W-:Y:S05]  /*2900*/  BSYNC B0 ;  /* 0x0000000000007941 */ /* 0x000fea0003800000 */
.L_x_1071:
        /* <DEDUP_REMOVED lines=22> */
.L_x_1074:
[----:B------:R-:W-:Y:S05]  /*2a70*/  BSYNC B0 ;  /* 0x0000000000007941 */ /* 0x000fea0003800000 */
.L_x_1073:
        /* <DEDUP_REMOVED lines=22> */
.L_x_1076:
[----:B------:R-:W-:Y:S05]  /*2be0*/  BSYNC B0 ;  /* 0x0000000000007941 */ /* 0x000fea0003800000 */
.L_x_1075:
        /* <DEDUP_REMOVED lines=21> */
.L_x_1078:
[----:B------:R-:W-:Y:S05]  /*2d40*/  BSYNC B0 ;  /* 0x0000000000007941 */ /* 0x000fea0003800000 */
.L_x_1077:
        /* <DEDUP_REMOVED lines=13> */
.L_x_1080:
[----:B------:R-:W-:Y:S05]  /*2e20*/  BSYNC B0 ;  /* 0x0000000000007941 */ /* 0x000fea0003800000 */
.L_x_1079:
[----:B------:R1:W-:Y:S01]  /*2e30*/  @P2 STS.128 [R12+0x5000], RZ ;  /* 0x005000ff0c002388 */ /* 0x0003e20000000c00 */
[----:B------:R-:W-:Y:S01]  /*2e40*/  VIADD R222, R186, 0x1000 ;  /* 0x00001000bade7836 */ /* 0x000fe20000000000 */
        /* <DEDUP_REMOVED lines=9> */
[----:B-1----:R-:W-:-:S04]  /*2ee0*/  LEA R10, P0, R4, R230, 0x6 ;  /* 0x000000e6040a7211 */ /* 0x002fc800078030ff */
[----:B------:R-:W-:-:S05]  /*2ef0*/  LEA.HI.X R11, R4, R231, R5, 0x6, P0 ;  /* 0x000000e7040b7211 */ /* 0x000fca00000f3405 */
[----:B------:R-:W-:Y:S01]  /*2f00*/  @!PT LDS RZ, [RZ] ;  /* 0x00000000fffff984 */ /* 0x000fe20000000800 */
[----:B------:R-:W-:Y:S01]  /*2f10*/  @!PT LDS RZ, [RZ] ;  /* 0x00000000fffff984 */ /* 0x000fe20000000800 */
[----:B------:R-:W-:Y:S01]  /*2f20*/  @!PT LDS RZ, [RZ] ;  /* 0x00000000fffff984 */ /* 0x000fe20000000800 */
[----:B------:R1:W-:Y:S04]  /*2f30*/  LDGSTS.E.BYPASS.LTC128B.128 [R12+0x5000], desc[UR16][R10.64] ;  /* 0x050000000a0c7fae */ /* 0x0003e8000b901d50 */
.L_x_1082:
[----:B------:R-:W-:Y:S05]  /*2f40*/  BSYNC B0 ;  /* 0x0000000000007941 */ /* 0x000fea0003800000 */
.L_x_1081:
        /* <DEDUP_REMOVED lines=17> */
.L_x_1084:
[----:B------:R-:W-:Y:S05]  /*3060*/  BSYNC B0 ;  /* 0x0000000000007941 */ /* 0x000fea0003800000 */
.L_x_1083:
        /* <DEDUP_REMOVED lines=19> */
.L_x_1086:
[----:B------:R-:W-:Y:S05]  /*31a0*/  BSYNC B0 ;  /* 0x0000000000007941 */ /* 0x000fea0003800000 */
.L_x_1085:
[----:B------:R-:W-:Y:S01]  /*31b0*/  ISETP.NE.AND P0, PT, R13, RZ, PT ;  /* 0x000000ff0d00720c */ /* 0x000fe20003f05270 */
[----:B------:R-:W-:Y:S01]  /*31c0*/  ULDC.64 UR4, c[0x0][0x260] ;  /* 0x0000980000047ab9 */ /* 0x000fe20000000a00 */
[----:B------:R-:W-:Y:S01]  /*31d0*/  BSSY B0, `(.L_x_1087) ;  /* 0x0000019000007945 */ /* 0x000fe20003800000 */
[----:B------:R-:W-:Y:S01]  /*31e0*/  IMAD R23, R23, UR4, RZ ;  /* 0x0000000417177c24 */ /* 0x000fe2000f8e02ff */
[----:B-1----:R-:W-:Y:S01]  /*31f0*/  IADD3 R10, R185, 0x8, RZ ;  /* 0x00000008b90a7810 */ /* 0x002fe20007ffe0ff */
[----:B------:R-:W-:Y:S01]  /*3200*/  IMAD.WIDE.U32 R24, R17, UR4, R24 ;  /* 0x0000000411187c25 */ /* 0x000fe2000f8e0018 */
[----:B------:R-:W-:-:S03]  /*3210*/  IADD3 R4, R185, 0x28, RZ ;  /* 0x00000028b9047810 */ /* 0x000fc60007ffe0ff */
        /* <DEDUP_REMOVED lines=20> */
.L_x_1088:
[----:B------:R-:W-:Y:S05]  /*3360*/  BSYNC B0 ;  /* 0x0000000000007941 */ /* 0x000fea0003800000 */
.L_x_1087:
        /* <DEDUP_REMOVED lines=22> */
.L_x_1090:
[----:B------:R-:W-:Y:S05]  /*34d0*/  BSYNC B0 ;  /* 0x0000000000007941 */ /* 0x000fea0003800000 */
.L_x_1089:
        /* <DEDUP_REMOVED lines=22> */
.L_x_1092:
[----:B------:R-:W-:Y:S05]  /*3640*/  BSYNC B0 ;  /* 0x0000000000007941 */ /* 0x000fea0003800000 */
.L_x_1091:
        /* <DEDUP_REMOVED lines=21> */
.L_x_1094:
[----:B------:R-:W-:Y:S05]  /*37a0*/  BSYNC B0 ;  /* 0x0000000000007941 */ /* 0x000fea0003800000 */
.L_x_1093:
[----:B------:R-:W0:Y:S01]  /*37b0*/  LDGDEPBAR ;  /* 0x00000000000079af */ /* 0x000e220000000000 */
[C---:B------:R-:W-:Y:S01]  /*37c0*/  VIADD R5, R185.reuse, 0x20 ;  /* 0x00000020b9057836 */ /* 0x040fe20000000000 */
[-C--:B------:R-:W-:Y:S01]  /*37d0*/  ISETP.GE.AND P0, PT, R4, R0.reuse, PT ;  /* 0x000000000400720c */ /* 0x080fe20003f06270 */
[----:B------:R-:W-:Y:S01]  /*37e0*/  IMAD.MOV.U32 R219, RZ, RZ, 0x7f800000 ;  /* 0x7f800000ffdb7424 */ /* 0x000fe200078e00ff */
[-C--:B------:R-:W-:Y:S01]  /*37f0*/  ISETP.GE.AND P4, PT, R185, R0.reuse, PT ;  /* 0x00000000b900720c */ /* 0x080fe20003f86270 */
[----:B------:R-:W-:Y:S01]  /*3800*/  IMAD.MOV.U32 R220, RZ, RZ, 0x7f800000 ;  /* 0x7f800000ffdc7424 */ /* 0x000fe200078e00ff */
[-C--:B------:R-:W-:Y:S01]  /*3810*/  ISETP.GE.AND P3, PT, R10, R0.reuse, PT ;  /* 0x000000000a00720c */ /* 0x080fe20003f66270 */
[----:B------:R-:W-:Y:S01]  /*3820*/  IMAD.MOV.U32 R221, RZ, RZ, 0x7f800000 ;  /* 0x7f800000ffdd7424 */ /* 0x000fe200078e00ff */
[----:B------:R-:W-:Y:S01]  /*3830*/  ISETP.GE.AND P2, PT, R5, R0, PT ;  /* 0x000000000500720c */ /* 0x000fe20003f46270 */
[----:B------:R-:W-:Y:S01]  /*3840*/  IMAD.MOV.U32 R218, RZ, RZ, 0x7f800000 ;  /* 0x7f800000ffda7424 */ /* 0x000fe200078e00ff */
[----:B------:R-:W2:Y:S01]  /*3850*/  LDC.64 R176, c[0x0][0x3b8] ;  /* 0x0000ee00ffb07b82 */ /* 0x000ea20000000a00 */
[----:B-1----:R-:W-:Y:S01]  /*3860*/  IMAD.WIDE R6, R185, 0x4, R234 ;  /* 0x00000004b9067825 */ /* 0x002fe200078e02ea */
[----:B------:R-:W-:Y:S01]  /*3870*/  SHF.R.S32.HI R229, RZ, 0x1f, R208 ;  /* 0x0000001fffe57819 */ /* 0x000fe200000114d0 */
[----:B------:R-:W-:Y:S01]  /*3880*/  ULDC UR4, c[0x0][0x2d0] ;  /* 0x0000b40000047ab9 */ /* 0x000fe20000000800 */
[----:B------:R-:W-:Y:S01]  /*3890*/  ULDC UR5, c[0x0][0x398] ;  /* 0x0000e60000057ab9 */ /* 0x000fe20000000800 */
[----:B------:R-:W-:-:S04]  /*38a0*/  @!P0 IMAD.WIDE R4, R4, 0x4, R234 ;  /* 0x0000000404048825 */ /* 0x000fc800078e02ea */
[C---:B------:R-:W-:Y:S01]  /*38b0*/  IMAD.SHL.U32 R214, R209.reuse, 0x10, RZ ;  /* 0x00000010d1d67824 */ /* 0x040fe200078e00ff */
[----:B------:R-:W5:Y:S01]  /*38c0*/  @!P4 LDG.E R220, desc[UR16][R6.64] ;  /* 0x0000001006dcc981 */ /* 0x000f62000c1e1900 */
[----:B------:R-:W-:Y:S01]  /*38d0*/  IMAD.SHL.U32 R215, R209, 0x8, RZ ;  /* 0x00000008d1d77824 */ /* 0x000fe200078e00ff */
[----:B------:R-:W1:Y:S08]  /*38e0*/  LDC R217, c[0x0][0x394] ;  /* 0x0000e500ffd97b82 */ /* 0x000e700000000800 */
[----:B------:R-:W1:Y:S01]  /*38f0*/  LDC R202, c[0x0][0x394] ;  /* 0x0000e500ffca7b82 */ /* 0x000e620000000800 */
[----:B------:R-:W5:Y:S01]  /*3900*/  @!P3 LDG.E R221, desc[UR16][R6.64+0x20] ;  /* 0x0000201006ddb981 */ /* 0x000f62000c1e1900 */
[----:B------:R-:W-:-:S04]  /*3910*/  DEPBAR.LE SB0, 0x1 ;  /* 0x000080400000791a */ /* 0x000fc80000000000 */
[----:B------:R-:W5:Y:S01]  /*3920*/  @!P2 LDG.E R218, desc[UR16][R6.64+0x80] ;  /* 0x0000801006daa981 */ /* 0x000f62000c1e1900 */
[----:B------:R-:W-:Y:S02]  /*3930*/  IMAD.IADD R203, R203, 0x1, R226 ;  /* 0x00000001cbcb7824 */ /* 0x000fe400078e02e2 */
[----:B------:R-:W-:Y:S01]  /*3940*/  IMAD.MOV.U32 R166, RZ, RZ, 0x20 ;  /* 0x00000020ffa67424 */ /* 0x000fe200078e00ff */
[----:B------:R3:W5:Y:S01]  /*3950*/  @!P0 LDG.E R219, desc[UR16][R4.64] ;  /* 0x0000001004db8981 */ /* 0x000762000c1e1900 */
[----:B------:R-:W-:Y:S02]  /*3960*/  VIADD R168, R173, 0x1000 ;  /* 0x00001000ada87836 */ /* 0x000fe40000000000 */
[----:B------:R-:W-:Y:S01]  /*3970*/  VIADD R167, R172, 0x1000 ;  /* 0x00001000aca77836 */ /* 0x000fe20000000000 */
[----:B------:R-:W-:Y:S01]  /*3980*/  BAR.SYNC.DEFER_BLOCKING 0x0 ;  /* 0x0000000000007b1d */ /* 0x000fe20000010000 */
[----:B------:R-:W-:Y:S01]  /*3990*/  IMAD.MOV.U32 R174, RZ, RZ, 0x40 ;  /* 0x00000040ffae7424 */ /* 0x000fe200078e00ff */
[----:B------:R-:W-:Y:S01]  /*39a0*/  CS2R R94, SRZ ;  /* 0x00000000005e7805 */ /* 0x000fe2000001ff00 */
[C---:B------:R-:W-:Y:S01]  /*39b0*/  IMAD R213, R209.reuse, 0x18, RZ ;  /* 0x00000018d1d57824 */ /* 0x040fe200078e02ff */
[----:B------:R-:W-:Y:S01]  /*39c0*/  CS2R R92, SRZ ;  /* 0x00000000005c7805 */ /* 0x000fe2000001ff00 */
[C---:B------:R-:W-:Y:S01]  /*39d0*/  IMAD.SHL.U32 R212, R209.reuse, 0x20, RZ ;  /* 0x00000020d1d47824 */ /* 0x040fe200078e00ff */
[----:B------:R-:W-:Y:S01]  /*39e0*/  CS2R R98, SRZ ;  /* 0x0000000000627805 */ /* 0x000fe2000001ff00 */
[C---:B------:R-:W-:Y:S01]  /*39f0*/  IMAD R211, R209.reuse, 0x28, RZ ;  /* 0x00000028d1d37824 */ /* 0x040fe200078e02ff */
[----:B------:R-:W-:Y:S01]  /*3a00*/  CS2R R96, SRZ ;  /* 0x0000000000607805 */ /* 0x000fe2000001ff00 */
[----:B------:R-:W-:Y:S01]  /*3a10*/  IMAD R210, R209, 0x30, RZ ;  /* 0x00000030d1d27824 */ /* 0x000fe200078e02ff */
[----:B------:R-:W-:Y:S01]  /*3a20*/  CS2R R90, SRZ ;  /* 0x00000000005a7805 */ /* 0x000fe2000001ff00 */
[----:B------:R-:W-:Y:S01]  /*3a30*/  IMAD.MOV R205, RZ, RZ, -R205 ;  /* 0x000000ffffcd7224 */ /* 0x000fe200078e0acd */
        /* <DEDUP_REMOVED lines=11> */
[----:B------:R-:W-:Y:S01]  /*3af0*/  CS2R R62, SRZ ;  /* 0x00000000003e7805 */ /* 0x000fe2000001ff00 */
[----:B--2---:R-:W2:Y:S01]  /*3b00*/  LDG.E.64 R6, desc[UR16][R176.64+0x8] ;  /* 0x00000810b0067981 */ /* 0x004ea2000c1e1b00 */
[----:B------:R-:W-:-:S02]  /*3b10*/  LEA.HI R0, R15, R20, RZ, 0x4 ;  /* 0x000000140f007211 */ /* 0x000fc400078f20ff */
        /* <DEDUP_REMOVED lines=19> */
[----:B------:R-:W-:Y:S01]  /*3c50*/  CS2R R36, SRZ ;  /* 0x0000000000247805 */ /* 0x000fe2000001ff00 */
[----:B------:R-:W-:Y:S01]  /*3c60*/  IMAD.MOV.U32 R216, RZ, RZ, R222 ;  /* 0x000000ffffd87224 */ /* 0x000fe200078e00de */
[----:B------:R-:W-:Y:S01]  /*3c70*/  ULDC.U8 UR9, c[0x0][0x388] ;  /* 0x0000e20000097ab9 */ /* 0x000fe20000000000 */
[----:B------:R1:W1:Y:S01]  /*3c80*/  LDSM.16.M88.4 R152, [R3+0xa800] ;  /* 0x00a800000398783b */ /* 0x0002620000000200 */
[----:B------:R-:W-:-:S03]  /*3c90*/  ULDC UR8, c[0x0][0x2ec] ;  /* 0x0000bb0000087ab9 */ /* 0x000fc60000000800 */
[----:B------:R-:W4:Y:S01]  /*3ca0*/  LDG.E.64 R176, desc[UR16][R176.64] ;  /* 0x00000010b0b07981 */ /* 0x000f22000c1e1b00 */
[----:B------:R-:W-:Y:S01]  /*3cb0*/  LOP3.LUT R0, R0, 0xfffffff0, RZ, 0xc0, !PT ;  /* 0xfffffff000007812 */ /* 0x000fe200078ec0ff */
[----:B------:R-:W-:Y:S01]  /*3cc0*/  VIADD R201, R214, 0x20 ;  /* 0x00000020d6c97836 */ /* 0x000fe20000000000 */
[----:B------:R-:W-:Y:S01]  /*3cd0*/  IADD3 R203, -R224, 0x80, R203 ;  /* 0x00000080e0cb7810 */ /* 0x000fe20007ffe1cb */
[----:B------:R1:W1:Y:S01]  /*3ce0*/  LDSM.16.M88.4 R156, [R2+0xa000] ;  /* 0x00a00000029c783b */ /* 0x0002620000000200 */
[----:B---3--:R-:W-:Y:S01]  /*3cf0*/  IMAD R4, R184, R16, R181 ;  /* 0x00000010b8047224 */ /* 0x008fe200078e02b5 */
[----:B------:R-:W-:Y:S01]  /*3d00*/  SEL R168, R168, R173, !P1 ;  /* 0x000000ada8a87207 */ /* 0x000fe20004800000 */
[----:B------:R-:W-:Y:S01]  /*3d10*/  IMAD.IADD R0, R20, 0x1, -R0 ;  /* 0x0000000114007824 */ /* 0x000fe200078e0a00 */
[----:B------:R3:W1:Y:S01]  /*3d20*/  LDSM.16.M88.4 R160, [R2+0xa800] ;  /* 0x00a8000002a0783b */ /* 0x0006620000000200 */
[----:B------:R-:W-:Y:S01]  /*3d30*/  IMAD.IADD R200, R215, 0x1, R201 ;  /* 0x00000001d7c87824 */ /* 0x000fe200078e02c9 */
[----:B------:R-:W-:Y:S01]  /*3d40*/  SEL R167, R167, R172, !P1 ;  /* 0x000000aca7a77207 */ /* 0x000fe20004800000 */
[----:B------:R-:W-:Y:S01]  /*3d50*/  IMAD.SHL.U32 R4, R4, 0x20, RZ ;  /* 0x0000002004047824 */ /* 0x000fe200078e00ff */
[----:B------:R-:W-:Y:S01]  /*3d60*/  SHF.R.S32.HI R5, RZ, 0x1f, R0 ;  /* 0x0000001fff057819 */ /* 0x000fe20000011400 */
[----:B------:R-:W-:Y:S01]  /*3d70*/  IMAD.IADD R199, R215, 0x1, R200 ;  /* 0x00000001d7c77824 */ /* 0x000fe200078e02c8 */
[----:B------:R-:W-:Y:S01]  /*3d80*/  LEA R168, R168, UR6, 0x1 ;  /* 0x00000006a8a87c11 */ /* 0x000fe2000f8e08ff */
[----:B------:R-:W-:Y:S01]  /*3d90*/  IMAD R209, R209, 0x38, RZ ;  /* 0x00000038d1d17824 */ /* 0x000fe200078e02ff */
[----:B------:R-:W-:Y:S01]  /*3da0*/  LEA.HI R5, R5, R0, RZ, 0x3 ;  /* 0x0000000005057211 */ /* 0x000fe200078f18ff */
[----:B------:R-:W-:Y:S01]  /*3db0*/  IMAD.IADD R198, R215, 0x1, R199 ;  /* 0x00000001d7c67824 */ /* 0x000fe200078e02c7 */
[----:B------:R-:W-:Y:S01]  /*3dc0*/  LEA R167, R167, UR6, 0x1 ;  /* 0x00000006a7a77c11 */ /* 0x000fe2000f8e08ff */
[----:B------:R-:W-:Y:S01]  /*3dd0*/  VIADD R203, R203, -UR14 ;  /* 0x8000000ecbcb7c36 */ /* 0x000fe20008000000 */
[----:B------:R-:W-:Y:S01]  /*3de0*/  LOP3.LUT R5, R5, 0xfffffff8, RZ, 0xc0, !PT ;  /* 0xfffffff805057812 */ /* 0x000fe200078ec0ff */
[----:B------:R-:W-:-:S04]  /*3df0*/  IMAD.IADD R197, R215, 0x1, R198 ;  /* 0x00000001d7c57824 */ /* 0x000fc800078e02c6 */
[----:B------:R-:W-:Y:S02]  /*3e00*/  IMAD.IADD R0, R0, 0x1, -R5 ;  /* 0x0000000100007824 */ /* 0x000fe400078e0a05 */
[----:B------:R-:W-:-:S03]  /*3e10*/  IMAD.IADD R228, R215, 0x1, R197 ;  /* 0x00000001d7e47824 */ /* 0x000fc600078e02c5 */
[C---:B------:R-:W-:Y:S02]  /*3e20*/  LOP3.LUT P0, RZ, R0.reuse, 0x2, RZ, 0xc0, !PT ;  /* 0x0000000200ff7812 */ /* 0x040fe4000780c0ff */
[----:B------:R-:W-:Y:S02]  /*3e30*/  LOP3.LUT P2, RZ, R0, 0x4, RZ, 0xc0, !PT ;  /* 0x0000000400ff7812 */ /* 0x000fe4000784c0ff */
[----:B------:R-:W-:Y:S02]  /*3e40*/  SEL R166, R166, 0xffffffe0, !P0 ;  /* 0xffffffe0a6a67807 */ /* 0x000fe40004000000 */
[----:B------:R-:W-:-:S03]  /*3e50*/  SEL R174, R174, 0xffffffc0, !P2 ;  /* 0xffffffc0aeae7807 */ /* 0x000fc60005000000 */
[----:B------:R-:W-:Y:S01]  /*3e60*/  IMAD.IADD R0, R171, 0x1, R166 ;  /* 0x00000001ab007824 */ /* 0x000fe200078e02a6 */
[----:B--2---:R-:W-:Y:S02]  /*3e70*/  IADD3 R208, P4, P3, R4, R6, R208 ;  /* 0x0000000604d07210 */ /* 0x004fe40007b9e0d0 */
[----:B------:R-:W-:-:S04]  /*3e80*/  SHF.R.S32.HI R4, RZ, 0x1f, R4 ;  /* 0x0000001fff047819 */ /* 0x000fc80000011404 */
[----:B------:R-:W-:-:S04]  /*3e90*/  IADD3.X R229, R4, R7, R229, P4, P3 ;  /* 0x0000000704e57210 */ /* 0x000fc800027e64e5 */
[----:B-1-34-:R-:W-:-:S07]  /*3ea0*/  LOP3.LUT R229, R229, R176, RZ, 0x3c, !PT ;  /* 0x000000b0e5e57212 */ /* 0x01afce00078e3cff */
.L_x_1099:
[----:B------:R-:W0:Y:S01]  /*3eb0*/  LDGDEPBAR ;  /* 0x00000000000079af */ /* 0x000e220000000000 */
[----:B------:R-:W-:Y:S01]  /*3ec0*/  IMAD.MOV.U32 R4, RZ, RZ, R207 ;  /* 0x000000ffff047224 */ /* 0x000fe200078e00cf */
[C---:B------:R-:W-:Y:S01]  /*3ed0*/  IADD3 R175, R168.reuse, R166, RZ ;  /* 0x000000a6a8af7210 */ /* 0x040fe20007ffe0ff */
[----:B------:R-:W-:Y:S02]  /*3ee0*/  IMAD.MOV.U32 R5, RZ, RZ, R206 ;  /* 0x000000ffff057224 */ /* 0x000fe400078e00ce */
[----:B------:R-:W-:Y:S01]  /*3ef0*/  IMAD.IADD R124, R168, 0x1, R174 ;  /* 0x00000001a87c7824 */ /* 0x000fe200078e02ae */
[C---:B------:R-:W-:Y:S04]  /*3f00*/  LEA R4, P0, R185.reuse, R4, 0x2 ;  /* 0x00000004b9047211 */ /* 0x040fe800078010ff */
[----:B------:R-:W-:Y:S01]  /*3f10*/  LEA.HI.X.SX32 R5, R185, R5, 0x2, P0 ;  /* 0x00000005b9057211 */ /* 0x000fe200000f16ff */
        /* <DEDUP_REMOVED lines=11> */
[----:B------:R-:W4:Y:S04]  /*3fd0*/  LDSM.16.M88.4 R108, [R164+0x6000] ;  /* 0x00600000a46c783b */ /* 0x000f280000000200 */
[----:B------:R-:W4:Y:S04]  /*3fe0*/  LDSM.16.M88.4 R112, [R175+0x1000] ;  /* 0x00100000af70783b */ /* 0x000f280000000200 */
[----:B------:R-:W4:Y:S04]  /*3ff0*/  LDSM.16.M88.4 R116, [R164+0x6800] ;  /* 0x00680000a474783b */ /* 0x000f280000000200 */
[----:B------:R-:W-:Y:S04]  /*4000*/  LDSM.16.M88.4 R120, [R3+0x6000] ;  /* 0x006000000378783b */ /* 0x000fe80000000200 */
[----:B------:R-:W-:Y:S01]  /*4010*/  LDSM.16.M88.4 R128, [R3+0x6800] ;  /* 0x006800000380783b */ /* 0x000fe20000000200 */
[-C--:B-1----:R-:W-:Y:S06]  /*4020*/  HMMA.16816.F32 R4, R32, R16.reuse, RZ ;  /* 0x000000102004723c */ /* 0x082fec00000018ff */
[C---:B--2---:R-:W-:Y:S06]  /*4030*/  HMMA.16816.F32 R8, R28.reuse, R16, RZ ;  /* 0x000000101c08723c */ /* 0x044fec00000018ff */
        /* <DEDUP_REMOVED lines=12> */
[----:B------:R-:W-:Y:S05]  /*4100*/  LDSM.16.M88.4 R108, [R2+0x6000] ;  /* 0x00600000026c783b */ /* 0x000fea0000000200 */
[-C--:B------:R-:W-:Y:S06]  /*4110*/  HMMA.16816.F32 R20, R104, R116.reuse, R20 ;  /* 0x000000746814723c */ /* 0x080fec0000001814 */
[C---:B------:R-:W-:Y:S06]  /*4120*/  HMMA.16816.F32 R24, R112.reuse, R116, R24 ;  /* 0x000000747018723c */ /* 0x040fec0000001818 */
[-C--:B------:R-:W-:Y:S06]  /*4130*/  HMMA.16816.F32 R28, R112, R118.reuse, R28 ;  /* 0x00000076701c723c */ /* 0x080fec000000181c */
[----:B------:R-:W-:Y:S01]  /*4140*/  HMMA.16816.F32 R32, R104, R118, R32 ;  /* 0x000000766820723c */ /* 0x000fe20000001820 */
[----:B------:R-:W-:Y:S04]  /*4150*/  LDSM.16.M88.4 R116, [R2+0x6800] ;  /* 0x006800000274783b */ /* 0x000fe80000000200 */
[----:B------:R-:W-:Y:S01]  /*4160*/  IADD3 R112, R175, R174, RZ ;  /* 0x000000aeaf707210 */ /* 0x000fe20007ffe0ff */
[-C--:B-1----:R-:W-:Y:S04]  /*4170*/  HMMA.16816.F32 R4, R100, R120.reuse, R4 ;  /* 0x000000786404723c */ /* 0x082fe80000001804 */
[----:B------:R-:W1:Y:S02]  /*4180*/  LDSM.16.M88.4 R104, [R112] ;  /* 0x000000007068783b */ /* 0x000e640000000200 */
[C---:B--2---:R-:W-:Y:S02]  /*4190*/  HMMA.16816.F32 R8, R124.reuse, R120, R8 ;  /* 0x000000787c08723c */ /* 0x044fe40000001808 */
[----:B------:R-:W2:Y:S04]  /*41a0*/  LDSM.16.M88.4 R112, [R112+0x1000] ;  /* 0x001000007070783b */ /* 0x000ea80000000200 */
[-C--:B------:R-:W-:Y:S06]  /*41b0*/  HMMA.16816.F32 R12, R124, R122.reuse, R12 ;  /* 0x0000007a7c0c723c */ /* 0x080fec000000180c */
[C---:B------:R-:W-:Y:S06]  /*41c0*/  HMMA.16816.F32 R16, R100.reuse, R122, R16 ;  /* 0x0000007a6410723c */ /* 0x040fec0000001810 */
[-C--:B------:R-:W-:Y:S06]  /*41d0*/  HMMA.16816.F32 R20, R100, R128.reuse, R20 ;  /* 0x000000806414723c */ /* 0x080fec0000001814 */
[C---:B------:R-:W-:Y:S06]  /*41e0*/  HMMA.16816.F32 R24, R124.reuse, R128, R24 ;  /* 0x000000807c18723c */ /* 0x040fec0000001818 */
[-C--:B------:R-:W-:Y:S06]  /*41f0*/  HMMA.16816.F32 R28, R124, R130.reuse, R28 ;  /* 0x000000827c1c723c */ /* 0x080fec000000181c */
[----:B------:R-:W-:Y:S06]  /*4200*/  HMMA.16816.F32 R32, R100, R130, R32 ;  /* 0x000000826420723c */ /* 0x000fec0000001820 */
[-C--:B-1----:R-:W-:Y:S05]  /*4210*/  HMMA.16816.F32 R4, R104, R108.reuse, R4 ;  /* 0x0000006c6804723c */ /* 0x082fea0000001804 */
[----:B------:R-:W-:Y:S01]  /*4220*/  MOV R100, R202 ;  /* 0x000000ca00647202 */ /* 0x000fe20000000f00 */
[C---:B--2---:R-:W-:Y:S06]  /*4230*/  HMMA.16816.F32 R8, R112.reuse, R108, R8 ;  /* 0x0000006c7008723c */ /* 0x044fec0000001808 */
[-C--:B------:R-:W-:Y:S05]  /*4240*/  HMMA.16816.F32 R12, R112, R110.reuse, R12 ;  /* 0x0000006e700c723c */ /* 0x080fea000000180c */
[----:B------:R-:W-:Y:S01]  /*4250*/  IMAD.SHL.U32 R108, R223, 0x40, RZ ;  /* 0x00000040df6c7824 */ /* 0x000fe200078e00ff */
[C---:B------:R-:W-:Y:S04]  /*4260*/  HMMA.16816.F32 R16, R104.reuse, R110, R16 ;  /* 0x0000006e6810723c */ /* 0x040fe80000001810 */
[----:B------:R-:W-:Y:S02]  /*4270*/  ISETP.GE.AND P0, PT, R108, R203, PT ;  /* 0x000000cb6c00720c */ /* 0x000fe40003f06270 */
[-C--:B------:R-:W-:Y:S06]  /*4280*/  HMMA.16816.F32 R20, R104, R116.reuse, R20 ;  /* 0x000000746814723c */ /* 0x080fec0000001814 */
[C---:B------:R-:W-:Y:S06]  /*4290*/  HMMA.16816.F32 R24, R112.reuse, R116, R24 ;  /* 0x000000747018723c */ /* 0x040fec0000001818 */
[-C--:B------:R-:W-:Y:S05]  /*42a0*/  HMMA.16816.F32 R28, R112, R118.reuse, R28 ;  /* 0x00000076701c723c */ /* 0x080fea000000181c */
[----:B------:R-:W-:Y:S01]  /*42b0*/  IMAD.MOV.U32 R116, RZ, RZ, R236 ;  /* 0x000000ffff747224 */ /* 0x000fe200078e00ec */
[----:B------:R-:W-:Y:S05]  /*42c0*/  HMMA.16816.F32 R32, R104, R118, R32 ;  /* 0x000000766820723c */ /* 0x000fea0000001820 */
[----:B------:R-:W-:Y:S01]  /*42d0*/  MOV R117, R237 ;  /* 0x000000ed00757202 */ /* 0x000fe20000000f00 */
[----:B------:R-:W-:Y:S07]  /*42e0*/  @!UPT UIADD3 URZ, URZ, URZ, URZ ;  /* 0x0000003f3f3ff290 */ /* 0x000fee000fffe03f */
[----:B------:R-:W-:Y:S11]  /*42f0*/  @!P0 BRA `(.L_x_1095) ;  /* 0x0000000000248947 */ /* 0x000ff60003800000 */
[----:B------:R-:W-:Y:S01]  /*4300*/  IADD3 R102, R108, 0x40, RZ ;  /* 0x000000406c667810 */ /* 0x000fe20007ffe0ff */
[----:B------:R-:W-:Y:S04]  /*4310*/  IMAD.SHL.U32 R101, R187, 0x80, RZ ;  /* 0x00000080bb657824 */ /* 0x000fe800078e00ff */
[C---:B------:R-:W-:Y:S02]  /*4320*/  IMAD.IADD R100, R101.reuse, 0x1, R226 ;  /* 0x0000000165647824 */ /* 0x040fe400078e02e2 */
[----:B------:R-:W-:Y:S03]  /*4330*/  VIADD R101, R101, 0x80 ;  /* 0x0000008065657836 */ /* 0x000fe60000000000 */
[----:B------:R-:W-:Y:S02]  /*4340*/  IADD3 R100, R217, R100, -R224 ;  /* 0x00000064d9647210 */ /* 0x000fe40007ffe8e0 */
[----:B------:R-:W-:Y:S02]  /*4350*/  ISETP.LT.AND P0, PT, R101, R224, PT ;  /* 0x000000e06500720c */ /* 0x000fe40003f01270 */
[----:B------:R-:W-:Y:S02]  /*4360*/  ISETP.GE.AND P1, PT, R102, R100, PT ;  /* 0x000000646600720c */ /* 0x000fe40003f26270 */
[----:B------:R-:W-:Y:S11]  /*4370*/  MOV R100, R217 ;  /* 0x000000d900647202 */ /* 0x000ff60000000f00 */
[----:B------:R-:W-:Y:S05]  /*4380*/  @!P1 BRA P0, `(.L_x_1096) ;  /* 0x0000000400fc9947 */ /* 0x000fea0000000000 */
.L_x_1095:
[--C-:B------:R-:W-:Y:S01]  /*4390*/  IADD3 R114, R224, 0x1, -R226.reuse ;  /* 0x00000001e0727810 */ /* 0x100fe20007ffe8e2 */
[----:B------:R-:W1:Y:S01]  /*43a0*/  S2R R101, SR_TID.X ;  /* 0x0000000000657919 */ /* 0x000e620000002100 */
[----:B------:R-:W-:Y:S01]  /*43b0*/  IADD3 R115, -R100, R224, -R226 ;  /* 0x000000e064737210 */ /* 0x000fe20007ffe9e2 */
[----:B------:R-:W-:Y:S02]  /*43c0*/  IMAD.SHL.U32 R107, R179, 0x20, RZ ;  /* 0x00000020b36b7824 */ /* 0x000fe400078e00ff */
[----:B------:R-:W-:Y:S02]  /*43d0*/  IMAD.IADD R108, R185, 0x1, R108 ;  /* 0x00000001b96c7824 */ /* 0x000fe400078e026c */
[----:B------:R-:W-:Y:S02]  /*43e0*/  VIADD R114, R114, UR5 ;  /* 0x0000000572727c36 */ /* 0x000fe40008000000 */
[C---:B------:R-:W-:Y:S02]  /*43f0*/  VIADD R106, R108.reuse, 0x8 ;  /* 0x000000086c6a7836 */ /* 0x040fe40000000000 */
[----:B------:R-:W-:Y:S01]  /*4400*/  VIADD R104, R108, 0x20 ;  /* 0x000000206c687836 */ /* 0x000fe20000000000 */
[----:B------:R-:W-:Y:S01]  /*4410*/  IADD3 R105, R114, 0x8, R108 ;  /* 0x0000000872697810 */ /* 0x000fe20007ffe06c */
[----:B------:R-:W-:Y:S01]  /*4420*/  VIADD R102, R108, 0x28 ;  /* 0x000000286c667836 */ /* 0x000fe20000000000 */
[C---:B------:R-:W-:Y:S01]  /*4430*/  VIADDMNMX R106, R115.reuse, R106, RZ, !PT ;  /* 0x0000006a736a7246 */ /* 0x040fe200078001ff */
[----:B------:R-:W-:Y:S01]  /*4440*/  IMAD.MOV.U32 R217, RZ, RZ, R100 ;  /* 0x000000ffffd97224 */ /* 0x000fe200078e0064 */
[C---:B------:R-:W-:Y:S02]  /*4450*/  VIADDMNMX R104, R115.reuse, R104, RZ, !PT ;  /* 0x0000006873687246 */ /* 0x040fe400078001ff */
[C---:B------:R-:W-:Y:S02]  /*4460*/  VIADDMNMX R102, R115.reuse, R102, RZ, !PT ;  /* 0x0000006673667246 */ /* 0x040fe400078001ff */
[----:B------:R-:W-:Y:S02]  /*4470*/  VIADDMNMX R115, R115, R108, RZ, !PT ;  /* 0x0000006c73737246 */ /* 0x000fe400078001ff */
[C-C-:B------:R-:W-:Y:S02]  /*4480*/  IADD3 R103, R114.reuse, 0x20, R108.reuse ;  /* 0x0000002072677810 */ /* 0x140fe40007ffe06c */
[-C--:B------:R-:W-:Y:S02]  /*4490*/  VIMNMX R105, R105, R224.reuse, PT ;  /* 0x000000e069697248 */ /* 0x080fe40003fe0100 */
[----:B------:R-:W-:Y:S01]  /*44a0*/  VIMNMX R103, R103, R224, PT ;  /* 0x000000e067677248 */ /* 0x000fe20003fe0100 */
[----:B-1----:R-:W-:Y:S05]  /*44b0*/  IMAD.SHL.U32 R101, R101, 0x2, RZ ;  /* 0x0000000265657824 */ /* 0x002fea00078e00ff */
[----:B------:R-:W-:Y:S02]  /*44c0*/  LOP3.LUT R107, R107, 0x6, R101, 0xf8, !PT ;  /* 0x000000066b6b7812 */ /* 0x000fe400078ef865 */
[C---:B------:R-:W-:Y:S02]  /*44d0*/  IADD3 R101, R114.reuse, 0x28, R108 ;  /* 0x0000002872657810 */ /* 0x040fe40007ffe06c */
[----:B------:R-:W-:Y:S01]  /*44e0*/  VIADDMNMX R114, R114, R108, R224, PT ;  /* 0x0000006c72727246 */ /* 0x000fe200038001e0 */
[----:B------:R-:W-:Y:S01]  /*44f0*/  IMAD R107, R187, 0x80, R107 ;  /* 0x00000080bb6b7824 */ /* 0x000fe200078e026b */
[----:B------:R-:W-:Y:S03]  /*4500*/  VIMNMX R101, R101, R224, PT ;  /* 0x000000e065657248 */ /* 0x000fe60003fe0100 */
[C---:B------:R-:W-:Y:S01]  /*4510*/  VIADD R113, R107.reuse, 0x1 ;  /* 0x000000016b717836 */ /* 0x040fe20000000000 */
[C---:B------:R-:W-:Y:S01]  /*4520*/  ISETP.GE.AND P1, PT, R107.reuse, R115, PT ;  /* 0x000000736b00720c */ /* 0x040fe20003f26270 */
[C---:B------:R-:W-:Y:S01]  /*4530*/  VIADD R112, R107.reuse, 0x8 ;  /* 0x000000086b707836 */ /* 0x040fe20000000000 */
[C---:B------:R-:W-:Y:S01]  /*4540*/  ISETP.GE.AND P0, PT, R107.reuse, R106, PT ;  /* 0x0000006a6b00720c */ /* 0x040fe20003f06270 */
[C---:B------:R-:W-:Y:S01]  /*4550*/  VIADD R111, R107.reuse, 0x9 ;  /* 0x000000096b6f7836 */ /* 0x040fe20000000000 */
[C---:B------:R-:W-:Y:S01]  /*4560*/  ISETP.GE.OR P1, PT, R107.reuse, R114, !P1 ;  /* 0x000000726b00720c */ /* 0x040fe20004f26670 */
[C---:B------:R-:W-:Y:S01]  /*4570*/  VIADD R110, R107.reuse, 0x10 ;  /* 0x000000106b6e7836 */ /* 0x040fe20000000000 */
[C---:B------:R-:W-:Y:S01]  /*4580*/  ISETP.GE.OR P0, PT, R107.reuse, R105, !P0 ;  /* 0x000000696b00720c */ /* 0x040fe20004706670 */
[C---:B------:R-:W-:Y:S01]  /*4590*/  VIADD R109, R107.reuse, 0x11 ;  /* 0x000000116b6d7836 */ /* 0x040fe20000000000 */
[C---:B------:R-:W-:Y:S01]  /*45a0*/  ISETP.GE.AND P6, PT, R107.reuse, R104, PT ;  /* 0x000000686b00720c */ /* 0x040fe20003fc6270 */
[C---:B------:R-:W-:Y:S01]  /*45b0*/  VIADD R108, R107.reuse, 0x18 ;  /* 0x000000186b6c7836 */ /* 0x040fe20000000000 */
[----:B------:R-:W-:Y:S02]  /*45c0*/  ISETP.GE.AND P5, PT, R107, R102, PT ;  /* 0x000000666b00720c */ /* 0x000fe40003fa6270 */
[----:B------:R-:W-:Y:S02]  /*45d0*/  FSEL R4, R4, -INF , !P1 ;  /* 0xff80000004047808 */ /* 0x000fe40004800000 */
[----:B------:R-:W-:Y:S02]  /*45e0*/  FSEL R6, R6, -INF , !P0 ;  /* 0xff80000006067808 */ /* 0x000fe40004000000 */
[-C--:B------:R-:W-:Y:S02]  /*45f0*/  ISETP.GE.AND P4, PT, R113, R115.reuse, PT ;  /* 0x000000737100720c */ /* 0x080fe40003f86270 */
[-C--:B------:R-:W-:Y:S02]  /*4600*/  ISETP.GE.AND P3, PT, R112, R115.reuse, PT ;  /* 0x000000737000720c */ /* 0x080fe40003f66270 */
[-C--:B------:R-:W-:Y:S02]  /*4610*/  ISETP.GE.AND P1, PT, R111, R115.reuse, PT ;  /* 0x000000736f00720c */ /* 0x080fe40003f26270 */
[----:B------:R-:W-:Y:S02]  /*4620*/  ISETP.GE.AND P0, PT, R110, R115, PT ;  /* 0x000000736e00720c */ /* 0x000fe40003f06270 */
[C---:B------:R-:W-:Y:S02]  /*4630*/  ISETP.GE.OR P6, PT, R107.reuse, R103, !P6 ;  /* 0x000000676b00720c */ /* 0x040fe400077c6670 */
[C---:B------:R-:W-:Y:S01]  /*4640*/  ISETP.GE.OR P5, PT, R107.reuse, R101, !P5 ;  /* 0x000000656b00720c */ /* 0x040fe20006fa6670 */
[----:B------:R-:W-:Y:S01]  /*4650*/  VIADD R107, R107, 0x19 ;  /* 0x000000196b6b7836 */ /* 0x000fe20000000000 */
        /* <DEDUP_REMOVED lines=12> */
[----:B------:R-:W-:Y:S02]  /*4720*/  ISETP.GE.AND P4, PT, R107, R115, PT ;  /* 0x000000736b00720c */ /* 0x000fe40003f86270 */
[-C--:B------:R-:W-:Y:S02]  /*4730*/  ISETP.GE.AND P3, PT, R113, R106.reuse, PT ;  /* 0x0000006a7100720c */ /* 0x080fe40003f66270 */
[-C--:B------:R-:W-:Y:S02]  /*4740*/  ISETP.GE.AND P1, PT, R112, R106.reuse, PT ;  /* 0x0000006a7000720c */ /* 0x080fe40003f26270 */
[----:B------:R-:W-:Y:S02]  /*4750*/  ISETP.GE.AND P0, PT, R111, R106, PT ;  /* 0x0000006a6f00720c */ /* 0x000fe40003f06270 */
[-C--:B------:R-:W-:Y:S02]  /*4760*/  ISETP.GE.OR P6, PT, R109, R114.reuse, !P6 ;  /* 0x000000726d00720c */ /* 0x080fe400077c6670 */
[-C--:B------:R-:W-:Y:S02]  /*4770*/  ISETP.GE.OR P5, PT, R108, R114.reuse, !P5 ;  /* 0x000000726c00720c */ /* 0x080fe40006fa6670 */
[----:B------:R-:W-:Y:S02]  /*4780*/  ISETP.GE.OR P4, PT, R107, R114, !P4 ;  /* 0x000000726b00720c */ /* 0x000fe40006786670 */
        /* <DEDUP_REMOVED lines=13> */
[-C--:B------:R-:W-:Y:S02]  /*4860*/  ISETP.GE.AND P1, PT, R113, R104.reuse, PT ;  /* 0x000000687100720c */ /* 0x080fe40003f26270 */
[-C--:B------:R-:W-:Y:S02]  /*4870*/  ISETP.GE.AND P0, PT, R112, R104.reuse, PT ;  /* 0x000000687000720c */ /* 0x080fe40003f06270 */
        /* <DEDUP_REMOVED lines=18> */
[-C--:B------:R-:W-:Y:S02]  /*49a0*/  ISETP.GE.OR P6, PT, R111, R103.reuse, !P6 ;  /* 0x000000676f00720c */ /* 0x080fe400077c6670 */
[-C--:B------:R-:W-:Y:S02]  /*49b0*/  ISETP.GE.OR P5, PT, R110, R103.reuse, !P5 ;  /* 0x000000676e00720c */ /* 0x080fe40006fa6670 */
[-C--:B------:R-:W-:Y:S02]  /*49c0*/  ISETP.GE.OR P4, PT, R109, R103.reuse, !P4 ;  /* 0x000000676d00720c */ /* 0x080fe40006786670 */
[-C--:B------:R-:W-:Y:S02]  /*49d0*/  ISETP.GE.OR P3, PT, R108, R103.reuse, !P3 ;  /* 0x000000676c00720c */ /* 0x080fe40005f66670 */
[----:B------:R-:W-:Y:S02]  /*49e0*/  ISETP.GE.OR P1, PT, R107, R103, !P1 ;  /* 0x000000676b00720c */ /* 0x000fe40004f26670 */
        /* <DEDUP_REMOVED lines=25> */
.L_x_1096:
[C---:B------:R-:W-:Y:S01]  /*4b80*/  FSETP.NEU.FTZ.AND P0, PT, R220.reuse, -INF , PT ;  /* 0xff800000dc00780b */ /* 0x040fe20003f1d000 */
[----:B------:R-:W-:Y:S01]  /*4b90*/  FMUL.FTZ R100, R220, 1.4426950216293334961 ;  /* 0x3fb8aa3bdc647820 */ /* 0x000fe20000410000 */
[C---:B------:R-:W-:Y:S01]  /*4ba0*/  FSETP.NEU.FTZ.AND P1, PT, R218.reuse, -INF , PT ;  /* 0xff800000da00780b */ /* 0x040fe20003f3d000 */
[C---:B------:R-:W-:Y:S01]  /*4bb0*/  FMUL.FTZ R101, R221.reuse, 1.4426950216293334961 ;  /* 0x3fb8aa3bdd657820 */ /* 0x040fe20000410000 */
[----:B------:R-:W-:Y:S01]  /*4bc0*/  FMUL.FTZ R102, R218, 1.4426950216293334961 ;  /* 0x3fb8aa3bda667820 */ /* 0x000fe20000410000 */
[----:B------:R-:W-:Y:S01]  /*4bd0*/  IMAD.U32 R112, RZ, RZ, UR6 ;  /* 0x00000006ff707e24 */ /* 0x000fe2000f8e00ff */
[----:B------:R-:W-:Y:S01]  /*4be0*/  FSEL R100, R100, RZ, P0 ;  /* 0x000000ff64647208 */ /* 0x000fe20000000000 */
[----:B------:R-:W-:Y:S01]  /*4bf0*/  IMAD.MOV.U32 R174, RZ, RZ, 0x40 ;  /* 0x00000040ffae7424 */ /* 0x000fe200078e00ff */
[----:B------:R-:W-:Y:S03]  /*4c00*/  FSETP.NEU.FTZ.AND P0, PT, R221, -INF , PT ;  /* 0xff800000dd00780b */ /* 0x000fe60003f1d000 */
[--C-:B------:R-:W-:Y:S01]  /*4c10*/  FFMA.FTZ R33, R33, UR8, -R100.reuse ;  /* 0x0000000821217c23 */ /* 0x100fe20008010864 */
[----:B------:R-:W-:Y:S01]  /*4c20*/  FSEL R101, R101, RZ, P0 ;  /* 0x000000ff65657208 */ /* 0x000fe20000000000 */
[--C-:B------:R-:W-:Y:S01]  /*4c30*/  FFMA.FTZ R16, R16, UR8, -R100.reuse ;  /* 0x0000000810107c23 */ /* 0x100fe20008010864 */
[----:B------:R-:W-:Y:S01]  /*4c40*/  FSETP.NEU.FTZ.AND P0, PT, R219, -INF , PT ;  /* 0xff800000db00780b */ /* 0x000fe20003f1d000 */
[--C-:B------:R-:W-:Y:S01]  /*4c50*/  FFMA.FTZ R20, R20, UR8, -R100.reuse ;  /* 0x0000000814147c23 */ /* 0x100fe20008010864 */
[----:B------:R-:W-:Y:S01]  /*4c60*/  SEL R174, R174, 0xffffffc0, !P2 ;  /* 0xffffffc0aeae7807 */ /* 0x000fe20005000000 */
[--C-:B------:R-:W-:Y:S01]  /*4c70*/  FFMA.FTZ R111, R35, UR8, -R101.reuse ;  /* 0x00000008236f7c23 */ /* 0x100fe20008010865 */
[----:B------:R-:W-:Y:S01]  /*4c80*/  FSEL R35, R102, RZ, P1 ;  /* 0x000000ff66237208 */ /* 0x000fe20000800000 */
[--C-:B------:R-:W-:Y:S01]  /*4c90*/  FFMA.FTZ R23, R23, UR8, -R101.reuse ;  /* 0x0000000817177c23 */ /* 0x100fe20008010865 */
[----:B------:R1:W-:Y:S01]  /*4ca0*/  MUFU.EX2 R115, R16 ;  /* 0x0000001000737308 */ /* 0x0003e20000000800 */
[----:B------:R-:W-:Y:S01]  /*4cb0*/  FFMA.FTZ R7, R7, UR8, -R101 ;  /* 0x0000000807077c23 */ /* 0x000fe20008010865 */
[----:B------:R-:W-:Y:S04]  /*4cc0*/  IMAD.WIDE.U32 R102, R208, -0x2daee0ad, RZ ;  /* 0xd2511f53d0667825 */ /* 0x000fe800078e00ff */
[----:B------:R-:W-:Y:S01]  /*4cd0*/  FFMA.FTZ R28, R28, UR8, -R35 ;  /* 0x000000081c1c7c23 */ /* 0x000fe20008010823 */
[--C-:B------:R-:W-:Y:S01]  /*4ce0*/  FFMA.FTZ R4, R4, UR8, -R100.reuse ;  /* 0x0000000804047c23 */ /* 0x100fe20008010864 */
[----:B------:R-:W-:Y:S01]  /*4cf0*/  FFMA.FTZ R118, R19, UR8, -R101 ;  /* 0x0000000813767c23 */ /* 0x000fe20008010865 */
[--C-:B------:R-:W-:Y:S01]  /*4d00*/  FFMA.FTZ R12, R12, UR8, -R35.reuse ;  /* 0x000000080c0c7c23 */ /* 0x100fe20008010823 */
[----:B------:R2:W-:Y:S01]  /*4d10*/  MUFU.EX2 R113, R28 ;  /* 0x0000001c00717308 */ /* 0x0005e20000000800 */
[--C-:B------:R-:W-:Y:S01]  /*4d20*/  FFMA.FTZ R8, R8, UR8, -R35.reuse ;  /* 0x0000000808087c23 */ /* 0x100fe20008010823 */
[--C-:B------:R-:W-:Y:S01]  /*4d30*/  FFMA.FTZ R13, R13, UR8, -R35.reuse ;  /* 0x000000080d0d7c23 */ /* 0x100fe20008010823 */
[--C-:B------:R-:W-:Y:S01]  /*4d40*/  FFMA.FTZ R9, R9, UR8, -R35.reuse ;  /* 0x0000000809097c23 */ /* 0x100fe20008010823 */
[--C-:B------:R-:W-:Y:S01]  /*4d50*/  FFMA.FTZ R24, R24, UR8, -R35.reuse ;  /* 0x0000000818187c23 */ /* 0x100fe20008010823 */
[--C-:B------:R-:W-:Y:S01]  /*4d60*/  FFMA.FTZ R25, R25, UR8, -R35.reuse ;  /* 0x0000000819197c23 */ /* 0x100fe20008010823 */
[----:B------:R-:W-:Y:S01]  /*4d70*/  FFMA.FTZ R35, R29, UR8, -R35 ;  /* 0x000000081d237c23 */ /* 0x000fe20008010823 */
[--C-:B------:R-:W-:Y:S03]  /*4d80*/  FFMA.FTZ R34, R34, UR8, -R101.reuse ;  /* 0x0000000822227c23 */ /* 0x100fe60008010865 */
[----:B------:R3:W-:Y:S01]  /*4d90*/  MUFU.EX2 R120, R23 ;  /* 0x0000001700787308 */ /* 0x0007e20000000800 */
[----:B-1----:R-:W-:Y:S02]  /*4da0*/  VIADD R16, R177, 0xbb67ae85 ;  /* 0xbb67ae85b1107836 */ /* 0x002fe40000000000 */
[--C-:B------:R-:W-:Y:S01]  /*4db0*/  FFMA.FTZ R6, R6, UR8, -R101.reuse ;  /* 0x0000000806067c23 */ /* 0x100fe20008010865 */
[--C-:B------:R-:W-:Y:S01]  /*4dc0*/  FFMA.FTZ R17, R17, UR8, -R100.reuse ;  /* 0x0000000811117c23 */ /* 0x100fe20008010864 */
[--C-:B------:R-:W-:Y:S01]  /*4dd0*/  FFMA.FTZ R22, R22, UR8, -R101.reuse ;  /* 0x0000000816167c23 */ /* 0x100fe20008010865 */
[--C-:B------:R-:W-:Y:S01]  /*4de0*/  FFMA.FTZ R32, R32, UR8, -R100.reuse ;  /* 0x0000000820207c23 */ /* 0x100fe20008010864 */
[----:B------:R-:W-:Y:S01]  /*4df0*/  LOP3.LUT R16, R102, R16, RZ, 0x3c, !PT ;  /* 0x0000001066107212 */ /* 0x000fe200078e3cff */
[----:B------:R-:W-:Y:S02]  /*4e00*/  FFMA.FTZ R18, R18, UR8, -R101 ;  /* 0x0000000812127c23 */ /* 0x000fe40008010865 */
[----:B------:R1:W-:Y:S01]  /*4e10*/  MUFU.EX2 R119, R20 ;  /* 0x0000001400777308 */ /* 0x0003e20000000800 */
[----:B--2---:R-:W-:Y:S02]  /*4e20*/  IMAD R28, R187, 0x4, R179 ;  /* 0x00000004bb1c7824 */ /* 0x004fe400078e02b3 */
[--C-:B------:R-:W-:Y:S01]  /*4e30*/  FFMA.FTZ R21, R21, UR8, -R100.reuse ;  /* 0x0000000815157c23 */ /* 0x100fe20008010864 */
[----:B------:R-:W-:Y:S01]  /*4e40*/  FFMA.FTZ R5, R5, UR8, -R100 ;  /* 0x0000000805057c23 */ /* 0x000fe20008010864 */
[----:B------:R-:W-:Y:S01]  /*4e50*/  VIADD R102, R176, 0x9e3779b9 ;  /* 0x9e3779b9b0667836 */ /* 0x000fe20000000000 */
[----:B------:R-:W-:Y:S04]  /*4e60*/  LOP3.LUT R19, R103, R177, R28, 0x96, !PT ;  /* 0x000000b167137212 */ /* 0x000fe800078e961c */
[----:B------:R2:W-:Y:S01]  /*4e70*/  MUFU.EX2 R248, R7 ;  /* 0x0000000700f87308 */ /* 0x0005e20000000800 */
[----:B---3--:R-:W-:Y:S02]  /*4e80*/  IMAD R23, R223, 0x4, R178 ;  /* 0x00000004df177824 */ /* 0x008fe400078e02b2 */
[----:B------:R-:W-:Y:S04]  /*4e90*/  IMAD.WIDE.U32 R100, R19, -0x326172a9, RZ ;  /* 0xcd9e8d5713647825 */ /* 0x000fe800078e00ff */
[C---:B------:R-:W-:Y:S03]  /*4ea0*/  IMAD.WIDE.U32 R104, R23.reuse, -0x326172a9, RZ ;  /* 0xcd9e8d5717687825 */ /* 0x040fe600078e00ff */
[----:B------:R3:W-:Y:S01]  /*4eb0*/  MUFU.EX2 R249, R4 ;  /* 0x0000000400f97308 */ /* 0x0007e20000000800 */
[----:B-1----:R-:W-:Y:S01]  /*4ec0*/  VIADD R20, R23, 0x2 ;  /* 0x0000000217147836 */ /* 0x002fe20000000000 */
[--C-:B------:R-:W-:Y:S03]  /*4ed0*/  LOP3.LUT R104, R101, R104, R102.reuse, 0x96, !PT ;  /* 0x0000006865687212 */ /* 0x100fe600078e9666 */
[----:B------:R-:W-:Y:S01]  /*4ee0*/  IMAD.WIDE.U32 R28, R20, -0x326172a9, RZ ;  /* 0xcd9e8d57141c7825 */ /* 0x000fe200078e00ff */
[-C--:B------:R-:W-:Y:S04]  /*4ef0*/  LOP3.LUT R20, R105, R229.reuse, RZ, 0x3c, !PT ;  /* 0x000000e569147212 */ /* 0x080fe800078e3cff */
[----:B------:R-:W-:Y:S01]  /*4f00*/  MUFU.EX2 R131, R18 ;  /* 0x0000001200837308 */ /* 0x000fe20000000800 */
[----:B------:R-:W-:Y:S01]  /*4f10*/  IMAD.WIDE.U32 R104, R104, -0x2daee0ad, RZ ;  /* 0xd2511f5368687825 */ /* 0x000fe200078e00ff */
[----:B------:R-:W-:Y:S02]  /*4f20*/  LOP3.LUT R19, R29, R229, RZ, 0x3c, !PT ;  /* 0x000000e51d137212 */ /* 0x000fe400078e3cff */
[----:B------:R-:W-:Y:S01]  /*4f30*/  LOP3.LUT R102, R101, R28, R102, 0x96, !PT ;  /* 0x0000001c65667212 */ /* 0x000fe200078e9666 */
[----:B--2---:R-:W-:Y:S05]  /*4f40*/  VIADD R7, R176, 0x3c6ef372 ;  /* 0x3c6ef372b0077836 */ /* 0x004fea0000000000 */
[----:B------:R1:W-:Y:S01]  /*4f50*/  MUFU.EX2 R242, R12 ;  /* 0x0000000c00f27308 */ /* 0x0003e20000000800 */
[----:B------:R-:W-:Y:S01]  /*4f60*/  IMAD.WIDE.U32 R108, R20, -0x2daee0ad, RZ ;  /* 0xd2511f53146c7825 */ /* 0x000fe200078e00ff */
[----:B---3--:R-:W-:Y:S03]  /*4f70*/  LOP3.LUT R4, R100, R7, RZ, 0x3c, !PT ;  /* 0x0000000764047212 */ /* 0x008fe600078e3cff */
[----:B------:R-:W-:Y:S01]  /*4f80*/  IMAD.WIDE.U32 R106, R19, -0x2daee0ad, RZ ;  /* 0xd2511f53136a7825 */ /* 0x000fe200078e00ff */
[C---:B------:R-:W-:Y:S04]  /*4f90*/  LOP3.LUT R7, R16.reuse, R109, RZ, 0x3c, !PT ;  /* 0x0000006d10077212 */ /* 0x040fe800078e3cff */
[----:B------:R2:W-:Y:S01]  /*4fa0*/  MUFU.EX2 R110, R32 ;  /* 0x00000020006e7308 */ /* 0x0005e20000000800 */
[----:B------:R-:W-:Y:S01]  /*4fb0*/  VIADD R28, R177, 0x76cf5d0a ;  /* 0x76cf5d0ab11c7836 */ /* 0x000fe20000000000 */
[----:B------:R-:W-:Y:S01]  /*4fc0*/  LOP3.LUT R16, R16, R107, RZ, 0x3c, !PT ;  /* 0x0000006b10107212 */ /* 0x000fe200078e3cff */
[----:B------:R-:W-:Y:S03]  /*4fd0*/  IMAD.WIDE.U32 R102, R102, -0x2daee0ad, RZ ;  /* 0xd2511f5366667825 */ /* 0x000fe600078e00ff */
[--C-:B------:R-:W-:Y:S01]  /*4fe0*/  LOP3.LUT R108, R105, R108, R28.reuse, 0x96, !PT ;  /* 0x0000006c696c7212 */ /* 0x100fe200078e961c */
[----:B------:R-:W-:Y:S01]  /*4ff0*/  IMAD.WIDE.U32 R100, R16, -0x326172a9, RZ ;  /* 0xcd9e8d5710647825 */ /* 0x000fe200078e00ff */
[----:B------:R-:W-:Y:S02]  /*5000*/  LOP3.LUT R28, R103, R106, R28, 0x96, !PT ;  /* 0x0000006a671c7212 */ /* 0x000fe400078e961c */
[----:B------:R-:W-:Y:S01]  /*5010*/  MUFU.EX2 R121, R34 ;  /* 0x0000002200797308 */ /* 0x000fe20000000800 */
[----:B------:R-:W-:Y:S01]  /*5020*/  IMAD.WIDE.U32 R106, R7, -0x326172a9, RZ ;  /* 0xcd9e8d57076a7825 */ /* 0x000fe200078e00ff */
[----:B-1----:R-:W-:Y:S03]  /*5030*/  LOP3.LUT R12, R4, R101, RZ, 0x3c, !PT ;  /* 0x00000065040c7212 */ /* 0x002fe600078e3cff */
[----:B------:R-:W-:Y:S01]  /*5040*/  IMAD.WIDE.U32 R108, R108, -0x326172a9, RZ ;  /* 0xcd9e8d576c6c7825 */ /* 0x000fe200078e00ff */
[----:B------:R-:W-:Y:S04]  /*5050*/  LOP3.LUT R7, R4, R107, RZ, 0x3c, !PT ;  /* 0x0000006b04077212 */ /* 0x000fe800078e3cff */
[----:B------:R-:W1:Y:S01]  /*5060*/  MUFU.EX2 R111, R111 ;  /* 0x0000006f006f7308 */ /* 0x000e620000000800 */
[----:B--2---:R-:W-:Y:S01]  /*5070*/  FMUL.FTZ R32, R219, 1.4426950216293334961 ;  /* 0x3fb8aa3bdb207820 */ /* 0x004fe20000410000 */
[----:B------:R-:W-:Y:S02]  /*5080*/  VIADD R18, R176, 0xdaa66d2b ;  /* 0xdaa66d2bb0127836 */ /* 0x000fe40000000000 */
[----:B------:R-:W-:Y:S03]  /*5090*/  IMAD.WIDE.U32 R28, R28, -0x326172a9, RZ ;  /* 0xcd9e8d571c1c7825 */ /* 0x000fe600078e00ff */
[--C-:B------:R-:W-:Y:S03]  /*50a0*/  LOP3.LUT R106, R109, R106, R18.reuse, 0x96, !PT ;  /* 0x0000006a6d6a7212 */ /* 0x100fe600078e9612 */
[----:B------:R-:W-:Y:S01]  /*50b0*/  MUFU.EX2 R127, R35 ;  /* 0x00000023007f7308 */ /* 0x000fe20000000800 */
[----:B------:R-:W-:Y:S01]  /*50c0*/  LOP3.LUT R18, R29, R100, R18, 0x96, !PT ;  /* 0x000000641d127212 */ /* 0x000fe200078e9612 */
[----:B------:R-:W-:Y:S01]  /*50d0*/  IMAD.WIDE.U32 R124, R7, -0x2daee0ad, RZ ;  /* 0xd2511f53077c7825 */ /* 0x000fe200078e00ff */
[----:B------:R-:W-:Y:S03]  /*50e0*/  FSEL R32, R32, RZ, P0 ;  /* 0x000000ff20207208 */ /* 0x000fe60000000000 */
[----:B------:R-:W-:Y:S02]  /*50f0*/  VIADD R4, R177, 0x32370b8f ;  /* 0x32370b8fb1047836 */ /* 0x000fe40000000000 */
[----:B------:R-:W-:Y:S04]  /*5100*/  IMAD.WIDE.U32 R122, R12, -0x2daee0ad, RZ ;  /* 0xd2511f530c7a7825 */ /* 0x000fe800078e00ff */
[----:B------:R-:W-:Y:S01]  /*5110*/  FFMA.FTZ R15, R15, UR8, -R32 ;  /* 0x000000080f0f7c23 */ /* 0x000fe20008010820 */
[----:B------:R-:W-:Y:S01]  /*5120*/  MUFU.EX2 R247, R8 ;  /* 0x0000000800f77308 */ /* 0x000fe20000000800 */
[--C-:B------:R-:W-:Y:S01]  /*5130*/  LOP3.LUT R12, R125, R104, R4.reuse, 0x96, !PT ;  /* 0x000000687d0c7212 */ /* 0x100fe200078e9604 */
[----:B------:R-:W-:Y:S01]  /*5140*/  IMAD.WIDE.U32 R106, R106, -0x2daee0ad, RZ ;  /* 0xd2511f536a6a7825 */ /* 0x000fe200078e00ff */
[----:B------:R-:W-:Y:S03]  /*5150*/  LOP3.LUT R4, R123, R102, R4, 0x96, !PT ;  /* 0x000000667b047212 */ /* 0x000fe600078e9604 */
[--C-:B------:R-:W-:Y:S01]  /*5160*/  FFMA.FTZ R31, R31, UR8, -R32.reuse ;  /* 0x000000081f1f7c23 */ /* 0x100fe20008010820 */
[----:B------:R-:W-:Y:S02]  /*5170*/  VIADD R100, R177, 0xed9eba14 ;  /* 0xed9eba14b1647836 */ /* 0x000fe40000000000 */
[----:B------:R-:W-:Y:S01]  /*5180*/  FFMA.FTZ R11, R11, UR8, -R32 ;  /* 0x000000080b0b7c23 */ /* 0x000fe20008010820 */
[----:B------:R-:W-:Y:S01]  /*5190*/  IMAD.WIDE.U32 R18, R18, -0x2daee0ad, RZ ;  /* 0xd2511f5312127825 */ /* 0x000fe200078e00ff */
[----:B------:R-:W-:Y:S02]  /*51a0*/  MUFU.EX2 R123, R33 ;  /* 0x00000021007b7308 */ /* 0x000fe40000000800 */
[--C-:B------:R-:W-:Y:S01]  /*51b0*/  LOP3.LUT R102, R107, R124, R100.reuse, 0x96, !PT ;  /* 0x0000007c6b667212 */ /* 0x100fe200078e9664 */
[----:B------:R-:W-:Y:S01]  /*51c0*/  IMAD.WIDE.U32 R124, R12, -0x326172a9, RZ ;  /* 0xcd9e8d570c7c7825 */ /* 0x000fe200078e00ff */
[----:B------:R-:W-:Y:S03]  /*51d0*/  LOP3.LUT R100, R19, R122, R100, 0x96, !PT ;  /* 0x0000007a13647212 */ /* 0x000fe600078e9664 */
[--C-:B------:R-:W-:Y:S01]  /*51e0*/  FFMA.FTZ R14, R14, UR8, -R32.reuse ;  /* 0x000000080e0e7c23 */ /* 0x100fe20008010820 */
[----:B------:R-:W-:Y:S02]  /*51f0*/  VIADD R7, R176, 0x78dde6e4 ;  /* 0x78dde6e4b0077836 */ /* 0x000fe40000000000 */
[----:B------:R2:W-:Y:S01]  /*5200*/  MUFU.EX2 R122, R22 ;  /* 0x00000016007a7308 */ /* 0x0005e20000000800 */
[----:B------:R-:W-:Y:S04]  /*5210*/  IMAD.WIDE.U32 R102, R102, -0x326172a9, RZ ;  /* 0xcd9e8d5766667825 */ /* 0x000fe800078e00ff */
[--C-:B------:R-:W-:Y:S01]  /*5220*/  FFMA.FTZ R10, R10, UR8, -R32.reuse ;  /* 0x000000080a0a7c23 */ /* 0x100fe20008010820 */
[--C-:B------:R-:W-:Y:S01]  /*5230*/  FFMA.FTZ R27, R27, UR8, -R32.reuse ;  /* 0x000000081b1b7c23 */ /* 0x100fe20008010820 */
[----:B------:R-:W-:Y:S02]  /*5240*/  VIADD R104, R176, 0x1715609d ;  /* 0x1715609db0687836 */ /* 0x000fe40000000000 */
[----:B------:R-:W-:Y:S01]  /*5250*/  FFMA.FTZ R26, R26, UR8, -R32 ;  /* 0x000000081a1a7c23 */ /* 0x000fe20008010820 */
[----:B------:R-:W-:Y:S01]  /*5260*/  IMAD.WIDE.U32 R100, R100, -0x326172a9, RZ ;  /* 0xcd9e8d5764647825 */ /* 0x000fe200078e00ff */
[----:B------:R3:W-:Y:S02]  /*5270*/  MUFU.EX2 R236, R15 ;  /* 0x0000000f00ec7308 */ /* 0x0007e40000000800 */
[----:B------:R-:W-:Y:S01]  /*5280*/  LOP3.LUT R12, R103, R124, R104, 0x96, !PT ;  /* 0x0000007c670c7212 */ /* 0x000fe200078e9668 */
[----:B------:R-:W-:Y:S07]  /*5290*/  FFMA.FTZ R32, R30, UR8, -R32 ;  /* 0x000000081e207c23 */ /* 0x000fee0008010820 */
[----:B------:R4:W1:Y:S01]  /*52a0*/  MUFU.EX2 R114, R31 ;  /* 0x0000001f00727308 */ /* 0x0008620000000800 */
[----:B--2---:R-:W-:Y:S04]  /*52b0*/  IMAD.WIDE.U32 R22, R4, -0x326172a9, RZ ;  /* 0xcd9e8d5704167825 */ /* 0x004fe800078e00ff */
[----:B------:R-:W-:Y:S01]  /*52c0*/  VIADD R4, R177, 0x646e171e ;  /* 0x646e171eb1047836 */ /* 0x000fe20000000000 */
[----:B------:R-:W-:Y:S04]  /*52d0*/  LOP3.LUT R104, R101, R22, R104, 0x96, !PT ;  /* 0x0000001665687212 */ /* 0x000fe800078e9668 */
[----:B------:R-:W-:Y:S01]  /*52e0*/  MUFU.EX2 R175, R17 ;  /* 0x0000001100af7308 */ /* 0x000fe20000000800 */
[--C-:B---3--:R-:W-:Y:S01]  /*52f0*/  LOP3.LUT R15, R125, R108, R7.reuse, 0x96, !PT ;  /* 0x0000006c7d0f7212 */ /* 0x108fe200078e9607 */
[----:B------:R-:W-:Y:S01]  /*5300*/  IMAD.WIDE.U32 R108, R12, -0x2daee0ad, RZ ;  /* 0xd2511f530c6c7825 */ /* 0x000fe200078e00ff */
[----:B------:R-:W-:Y:S03]  /*5310*/  LOP3.LUT R7, R23, R28, R7, 0x96, !PT ;  /* 0x0000001c17077212 */ /* 0x000fe600078e9607 */
[----:B------:R-:W-:Y:S01]  /*5320*/  VIADD R28, R177, 0xa9066899 ;  /* 0xa9066899b11c7836 */ /* 0x000fe20000000000 */
[--C-:B------:R-:W-:Y:S01]  /*5330*/  SHF.R.U32.HI R20, RZ, 0x18, R108.reuse ;  /* 0x00000018ff147819 */ /* 0x100fe2000001166c */
[----:B------:R-:W-:Y:S01]  /*5340*/  IMAD.WIDE.U32 R22, R15, -0x2daee0ad, RZ ;  /* 0xd2511f530f167825 */ /* 0x000fe200078e00ff */
[----:B------:R-:W-:Y:S01]  /*5350*/  SHF.R.U32.HI R19, RZ, 0x10, R108 ;  /* 0x00000010ff137819 */ /* 0x000fe2000001166c */
[----:B------:R2:W-:Y:S01]  /*5360*/  MUFU.EX2 R243, R11 ;  /* 0x0000000b00f37308 */ /* 0x0005e20000000800 */
[----:B------:R-:W-:Y:S01]  /*5370*/  ISETP.LE.U32.AND P3, PT, R20, UR9, PT ;  /* 0x0000000914007c0c */ /* 0x000fe2000bf63070 */
[----:B------:R-:W-:Y:S01]  /*5380*/  IMAD.WIDE.U32 R124, R7, -0x2daee0ad, RZ ;  /* 0xd2511f53077c7825 */ /* 0x000fe200078e00ff */
[----:B------:R-:W-:Y:S02]  /*5390*/  LOP3.LUT R23, R23, R106, R28, 0x96, !PT ;  /* 0x0000006a17177212 */ /* 0x000fe400078e961c */
[----:B------:R-:W-:Y:S01]  /*53a0*/  LOP3.LUT R12, R109, R22, R4, 0x96, !PT ;  /* 0x000000166d0c7212 */ /* 0x000fe200078e9604 */
[----:B------:R-:W-:Y:S01]  /*53b0*/  IMAD.WIDE.U32 R104, R104, -0x2daee0ad, RZ ;  /* 0xd2511f5368687825 */ /* 0x000fe200078e00ff */
[----:B------:R-:W-:Y:S03]  /*53c0*/  LOP3.LUT R28, R125, R18, R28, 0x96, !PT ;  /* 0x000000127d1c7212 */ /* 0x000fe600078e961c */
[----:B------:R-:W-:Y:S01]  /*53d0*/  MUFU.EX2 R250, R6 ;  /* 0x0000000600fa7308 */ /* 0x000fe20000000800 */
[----:B------:R-:W-:Y:S01]  /*53e0*/  LOP3.LUT R22, R108, 0xff, RZ, 0xc0, !PT ;  /* 0x000000ff6c167812 */ /* 0x000fe200078ec0ff */
[----:B----4-:R-:W-:Y:S01]  /*53f0*/  IMAD.WIDE.U32 R30, R23, -0x326172a9, RZ ;  /* 0xcd9e8d57171e7825 */ /* 0x010fe200078e00ff */
[----:B------:R-:W-:Y:S02]  /*5400*/  LOP3.LUT R15, R104, 0xff, RZ, 0xc0, !PT ;  /* 0x000000ff680f7812 */ /* 0x000fe400078ec0ff */
[----:B------:R-:W-:Y:S01]  /*5410*/  SHF.R.U32.HI R18, RZ, 0x18, R104 ;  /* 0x00000018ff127819 */ /* 0x000fe20000011668 */
[----:B------:R-:W-:Y:S01]  /*5420*/  IMAD.WIDE.U32 R28, R28, -0x326172a9, RZ ;  /* 0xcd9e8d571c1c7825 */ /* 0x000fe200078e00ff */
[----:B------:R-:W-:Y:S03]  /*5430*/  ISETP.LE.U32.AND P1, PT, R15, UR9, PT ;  /* 0x000000090f007c0c */ /* 0x000fe6000bf23070 */
[----:B------:R-:W-:Y:S01]  /*5440*/  MUFU.EX2 R237, R14 ;  /* 0x0000000e00ed7308 */ /* 0x000fe20000000800 */
[----:B------:R-:W-:Y:S01]  /*5450*/  ISETP.LE.U32.AND P0, PT, R18, UR9, PT ;  /* 0x0000000912007c0c */ /* 0x000fe2000bf03070 */
[----:B------:R-:W-:Y:S01]  /*5460*/  VIADD R23, R176, 0xb54cda56 ;  /* 0xb54cda56b0177836 */ /* 0x000fe20000000000 */
[----:B------:R-:W-:Y:S02]  /*5470*/  SHF.R.U32.HI R20, RZ, 0x18, R30 ;  /* 0x00000018ff147819 */ /* 0x000fe4000001161e */
[----:B------:R-:W-:Y:S02]  /*5480*/  ISETP.LE.U32.AND P4, PT, R22, UR9, PT ;  /* 0x0000000916007c0c */ /* 0x000fe4000bf83070 */
[----:B------:R-:W-:Y:S03]  /*5490*/  LOP3.LUT R22, R30, 0xff, RZ, 0xc0, !PT ;  /* 0x000000ff1e167812 */ /* 0x000fe600078ec0ff */
[----:B------:R-:W3:Y:S01]  /*54a0*/  MUFU.EX2 R118, R118 ;  /* 0x0000007600767308 */ /* 0x000ee20000000800 */
[----:B------:R-:W-:Y:S02]  /*54b0*/  ISETP.LE.U32.AND P5, PT, R20, UR9, PT ;  /* 0x0000000914007c0c */ /* 0x000fe4000bfa3070 */
[----:B------:R-:W-:Y:S02]  /*54c0*/  LOP3.LUT R4, R105, R124, R4, 0x96, !PT ;  /* 0x0000007c69047212 */ /* 0x000fe400078e9604 */
[----:B--2---:R-:W-:Y:S02]  /*54d0*/  SHF.R.U32.HI R11, RZ, 0x18, R12 ;  /* 0x00000018ff0b7819 */ /* 0x004fe4000001160c */
[----:B------:R-:W-:Y:S03]  /*54e0*/  ISETP.LE.U32.AND P6, PT, R22, UR9, PT ;  /* 0x0000000916007c0c */ /* 0x000fe6000bfc3070 */
[----:B------:R2:W-:Y:S01]  /*54f0*/  MUFU.EX2 R251, R5 ;  /* 0x0000000500fb7308 */ /* 0x0005e20000000800 */
[----:B------:R-:W-:Y:S02]  /*5500*/  LOP3.LUT R19, R19, 0xff, RZ, 0xc0, !PT ;  /* 0x000000ff13137812 */ /* 0x000fe400078ec0ff */
[----:B------:R-:W-:Y:S02]  /*5510*/  LOP3.LUT R22, R4, 0xff, RZ, 0xc0, !PT ;  /* 0x000000ff04167812 */ /* 0x000fe400078ec0ff */
[--C-:B------:R-:W-:Y:S02]  /*5520*/  LOP3.LUT R15, R31, R102, R23.reuse, 0x96, !PT ;  /* 0x000000661f0f7212 */ /* 0x100fe400078e9617 */
[----:B------:R-:W-:Y:S03]  /*5530*/  SHF.R.U32.HI R18, RZ, 0x10, R30 ;  /* 0x00000010ff127819 */ /* 0x000fe6000001161e */
[----:B------:R-:W-:Y:S01]  /*5540*/  MUFU.EX2 R124, R32 ;  /* 0x00000020007c7308 */ /* 0x000fe20000000800 */
[----:B------:R-:W-:Y:S02]  /*5550*/  LOP3.LUT R20, R12, 0xff, RZ, 0xc0, !PT ;  /* 0x000000ff0c147812 */ /* 0x000fe400078ec0ff */
[----:B------:R-:W-:Y:S02]  /*5560*/  LOP3.LUT R18, R18, 0xff, RZ, 0xc0, !PT ;  /* 0x000000ff12127812 */ /* 0x000fe400078ec0ff */
[----:B------:R-:W-:Y:S01]  /*5570*/  LOP3.LUT R16, R108, 0xffff, RZ, 0xc0, !PT ;  /* 0x0000ffff6c107812 */ /* 0x000fe200078ec0ff */
[----:B------:R-:W-:Y:S01]  /*5580*/  IMAD.SHL.U32 R109, R173, 0x2, RZ ;  /* 0x00000002ad6d7824 */ /* 0x000fe200078e00ff */
[----:B------:R-:W-:Y:S03]  /*5590*/  LOP3.LUT R8, R29, R100, R23, 0x96, !PT ;  /* 0x000000641d087212 */ /* 0x000fe600078e9617 */
[----:B------:R-:W-:Y:S01]  /*55a0*/  MUFU.EX2 R244, R10 ;  /* 0x0000000a00f47308 */ /* 0x000fe20000000800 */
[----:B--2---:R-:W-:Y:S02]  /*55b0*/  SHF.R.U32.HI R5, RZ, 0x10, R12 ;  /* 0x00000010ff057819 */ /* 0x004fe4000001160c */
[----:B------:R-:W-:Y:S02]  /*55c0*/  SHF.R.U32.HI R16, RZ, 0x8, R16 ;  /* 0x00000008ff107819 */ /* 0x000fe40000011610 */
[----:B------:R-:W-:Y:S02]  /*55d0*/  LOP3.LUT R5, R5, 0xff, RZ, 0xc0, !PT ;  /* 0x000000ff05057812 */ /* 0x000fe400078ec0ff */
[----:B------:R-:W-:Y:S03]  /*55e0*/  LOP3.LUT R16, R16, 0xffff, RZ, 0xc0, !PT ;  /* 0x0000ffff10107812 */ /* 0x000fe600078ec0ff */
[----:B------:R2:W-:Y:S01]  /*55f0*/  MUFU.EX2 R130, R21 ;  /* 0x0000001500827308 */ /* 0x0005e20000000800 */
[----:B------:R-:W-:Y:S02]  /*5600*/  SHF.R.U32.HI R23, RZ, 0x18, R15 ;  /* 0x00000018ff177819 */ /* 0x000fe4000001160f */
[----:B------:R-:W-:Y:S02]  /*5610*/  LOP3.LUT R17, R30, 0xffff, RZ, 0xc0, !PT ;  /* 0x0000ffff1e117812 */ /* 0x000fe400078ec0ff */
[----:B------:R-:W-:Y:S02]  /*5620*/  LOP3.LUT R12, R12, 0xffff, RZ, 0xc0, !PT ;  /* 0x0000ffff0c0c7812 */ /* 0x000fe400078ec0ff */
[----:B------:R-:W-:Y:S03]  /*5630*/  SHF.R.U32.HI R17, RZ, 0x8, R17 ;  /* 0x00000008ff117819 */ /* 0x000fe60000011611 */
[----:B------:R-:W-:Y:S01]  /*5640*/  MUFU.EX2 R246, R9 ;  /* 0x0000000900f67308 */ /* 0x000fe20000000800 */
[----:B------:R-:W-:Y:S02]  /*5650*/  SHF.R.U32.HI R12, RZ, 0x8, R12 ;  /* 0x00000008ff0c7819 */ /* 0x000fe4000001160c */
[----:B------:R-:W-:Y:S02]  /*5660*/  LOP3.LUT R17, R17, 0xffff, RZ, 0xc0, !PT ;  /* 0x0000ffff11117812 */ /* 0x000fe400078ec0ff */
[----:B------:R-:W-:Y:S02]  /*5670*/  LOP3.LUT R12, R12, 0xffff, RZ, 0xc0, !PT ;  /* 0x0000ffff0c0c7812 */ /* 0x000fe400078ec0ff */
[----:B------:R-:W-:Y:S03]  /*5680*/  SHF.R.U32.HI R14, RZ, 0x10, R28 ;  /* 0x00000010ff0e7819 */ /* 0x000fe6000001161c */
[----:B------:R-:W-:Y:S01]  /*5690*/  MUFU.EX2 R245, R13 ;  /* 0x0000000d00f57308 */ /* 0x000fe20000000800 */
[----:B--2---:R-:W-:Y:S02]  /*56a0*/  SHF.R.U32.HI R21, RZ, 0x18, R4 ;  /* 0x00000018ff157819 */ /* 0x004fe40000011604 */
[----:B------:R-:W-:Y:S02]  /*56b0*/  LOP3.LUT R14, R14, 0xff, RZ, 0xc0, !PT ;  /* 0x000000ff0e0e7812 */ /* 0x000fe400078ec0ff */
[----:B------:R-:W-:Y:S02]  /*56c0*/  SHF.R.U32.HI R7, RZ, 0x10, R104 ;  /* 0x00000010ff077819 */ /* 0x000fe40000011668 */
[----:B------:R-:W-:Y:S03]  /*56d0*/  LOP3.LUT R6, R104, 0xffff, RZ, 0xc0, !PT ;  /* 0x0000ffff68067812 */ /* 0x000fe600078ec0ff */
[----:B------:R-:W2:Y:S01]  /*56e0*/  MUFU.EX2 R129, R24 ;  /* 0x0000001800817308 */ /* 0x000ea20000000800 */
[----:B------:R-:W-:Y:S02]  /*56f0*/  LOP3.LUT R7, R7, 0xff, RZ, 0xc0, !PT ;  /* 0x000000ff07077812 */ /* 0x000fe400078ec0ff */
[----:B------:R-:W-:Y:S04]  /*5700*/  SHF.R.U32.HI R6, RZ, 0x8, R6 ;  /* 0x00000008ff067819 */ /* 0x000fe80000011606 */
[----:B------:R-:W-:Y:S03]  /*5710*/  LOP3.LUT R6, R6, 0xffff, RZ, 0xc0, !PT ;  /* 0x0000ffff06067812 */ /* 0x000fe600078ec0ff */
[----:B------:R-:W-:Y:S10]  /*5720*/  MUFU.EX2 R125, R27 ;  /* 0x0000001b007d7308 */ /* 0x000ff40000000800 */
[----:B------:R-:W-:Y:S10]  /*5730*/  MUFU.EX2 R128, R25 ;  /* 0x0000001900807308 */ /* 0x000ff40000000800 */
[----:B------:R-:W4:Y:S01]  /*5740*/  MUFU.EX2 R126, R26 ;  /* 0x0000001a007e7308 */ /* 0x000f220000000800 */
[----:B-1----:R-:W-:Y:S01]  /*5750*/  @!P3 FADD.FTZ R111, -R111, -RZ ;  /* 0x800000ff6f6fb221 */ /* 0x002fe20000010100 */
[----:B------:R-:W-:Y:S01]  /*5760*/  ISETP.LE.U32.AND P3, PT, R11, UR9, PT ;  /* 0x000000090b007c0c */ /* 0x000fe2000bf63070 */
[----:B------:R-:W-:Y:S01]  /*5770*/  @!P1 FADD.FTZ R113, -R113, -RZ ;  /* 0x800000ff71719221 */ /* 0x000fe20000010100 */
[----:B------:R-:W-:Y:S01]  /*5780*/  ISETP.LE.U32.AND P1, PT, R19, UR9, PT ;  /* 0x0000000913007c0c */ /* 0x000fe2000bf23070 */
[----:B------:R-:W-:Y:S01]  /*5790*/  @!P0 FADD.FTZ R114, -R114, -RZ ;  /* 0x800000ff72728221 */ /* 0x000fe20000010100 */
[----:B------:R-:W-:Y:S01]  /*57a0*/  ISETP.LE.U32.AND P0, PT, R22, UR9, PT ;  /* 0x0000000916007c0c */ /* 0x000fe2000bf03070 */
[----:B---3--:R-:W-:Y:S01]  /*57b0*/  @!P5 FADD.FTZ R118, -R118, -RZ ;  /* 0x800000ff7676d221 */ /* 0x008fe20000010100 */
[----:B------:R-:W-:Y:S01]  /*57c0*/  LOP3.LUT R22, R15, 0xff, RZ, 0xc0, !PT ;  /* 0x000000ff0f167812 */ /* 0x000fe200078ec0ff */
[----:B------:R-:W-:Y:S01]  /*57d0*/  @!P4 FADD.FTZ R110, -R110, -RZ ;  /* 0x800000ff6e6ec221 */ /* 0x000fe20000010100 */
[----:B------:R-:W-:Y:S01]  /*57e0*/  ISETP.LE.U32.AND P4, PT, R20, UR9, PT ;  /* 0x0000000914007c0c */ /* 0x000fe2000bf83070 */
[----:B------:R-:W-:Y:S01]  /*57f0*/  @!P6 FADD.FTZ R115, -R115, -RZ ;  /* 0x800000ff7373e221 */ /* 0x000fe20000010100 */
[----:B------:R-:W-:Y:S02]  /*5800*/  ISETP.LE.U32.AND P5, PT, R22, UR9, PT ;  /* 0x0000000916007c0c */ /* 0x000fe4000bfa3070 */
[----:B------:R-:W-:Y:S01]  /*5810*/  LOP3.LUT R20, R28, 0xff, RZ, 0xc0, !PT ;  /* 0x000000ff1c147812 */ /* 0x000fe200078ec0ff */
[----:B------:R-:W-:Y:S01]  /*5820*/  @!P3 FADD.FTZ R120, -R120, -RZ ;  /* 0x800000ff7878b221 */ /* 0x000fe20000010100 */
[----:B------:R-:W-:Y:S01]  /*5830*/  ISETP.LE.U32.AND P3, PT, R18, UR9, PT ;  /* 0x0000000912007c0c */ /* 0x000fe2000bf63070 */
[----:B------:R-:W-:Y:S01]  /*5840*/  @!P1 FADD.FTZ R121, -R121, -RZ ;  /* 0x800000ff79799221 */ /* 0x000fe20000010100 */
[----:B------:R-:W-:Y:S01]  /*5850*/  ISETP.LE.U32.AND P1, PT, R20, UR9, PT ;  /* 0x0000000914007c0c */ /* 0x000fe2000bf23070 */
[----:B--2---:R-:W-:Y:S01]  /*5860*/  @!P0 FADD.FTZ R129, -R129, -RZ ;  /* 0x800000ff81818221 */ /* 0x004fe20000010100 */
[----:B------:R-:W-:Y:S02]  /*5870*/  ISETP.LE.U32.AND P6, PT, R23, UR9, PT ;  /* 0x0000000917007c0c */ /* 0x000fe4000bfc3070 */
[----:B------:R-:W-:Y:S01]  /*5880*/  SHF.R.U32.HI R19, RZ, 0x18, R28 ;  /* 0x00000018ff137819 */ /* 0x000fe2000001161c */
[----:B------:R-:W-:Y:S01]  /*5890*/  @!P4 FADD.FTZ R119, -R119, -RZ ;  /* 0x800000ff7777c221 */ /* 0x000fe20000010100 */
[----:B------:R-:W-:Y:S01]  /*58a0*/  LOP3.LUT R11, R28, 0xffff, RZ, 0xc0, !PT ;  /* 0x0000ffff1c0b7812 */ /* 0x000fe200078ec0ff */
[----:B------:R-:W-:Y:S01]  /*58b0*/  @!P5 FADD.FTZ R249, -R249, -RZ ;  /* 0x800000fff9f9d221 */ /* 0x000fe20000010100 */
[----:B------:R-:W-:Y:S02]  /*58c0*/  ISETP.LE.U32.AND P5, PT, R5, UR9, PT ;  /* 0x0000000905007c0c */ /* 0x000fe4000bfa3070 */
[----:B------:R-:W-:Y:S01]  /*58d0*/  SHF.R.U32.HI R5, RZ, 0x10, R15 ;  /* 0x00000010ff057819 */ /* 0x000fe2000001160f */
[----:B------:R-:W-:Y:S01]  /*58e0*/  @!P3 FADD.FTZ R131, -R131, -RZ ;  /* 0x800000ff8383b221 */ /* 0x000fe20000010100 */
[----:B------:R-:W-:Y:S01]  /*58f0*/  ISETP.LE.U32.AND P3, PT, R16, UR9, PT ;  /* 0x0000000910007c0c */ /* 0x000fe2000bf63070 */
[----:B------:R-:W-:Y:S01]  /*5900*/  @!P1 FADD.FTZ R242, -R242, -RZ ;  /* 0x800000fff2f29221 */ /* 0x000fe20000010100 */
[----:B------:R-:W-:Y:S01]  /*5910*/  LOP3.LUT R5, R5, 0xff, RZ, 0xc0, !PT ;  /* 0x000000ff05057812 */ /* 0x000fe200078ec0ff */
[----:B------:R-:W-:Y:S01]  /*5920*/  @!P6 FADD.FTZ R248, -R248, -RZ ;  /* 0x800000fff8f8e221 */ /* 0x000fe20000010100 */
[----:B------:R-:W-:Y:S02]  /*5930*/  ISETP.LE.U32.AND P6, PT, R19, UR9, PT ;  /* 0x0000000913007c0c */ /* 0x000fe4000bfc3070 */
[----:B------:R-:W-:Y:S02]  /*5940*/  ISETP.LE.U32.AND P1, PT, R5, UR9, PT ;  /* 0x0000000905007c0c */ /* 0x000fe4000bf23070 */
[----:B------:R-:W-:Y:S01]  /*5950*/  LOP3.LUT R5, R8, 0xff, RZ, 0xc0, !PT ;  /* 0x000000ff08057812 */ /* 0x000fe200078ec0ff */
[----:B------:R-:W-:Y:S01]  /*5960*/  @!P5 FADD.FTZ R122, -R122, -RZ ;  /* 0x800000ff7a7ad221 */ /* 0x000fe20000010100 */
[----:B------:R-:W-:Y:S02]  /*5970*/  LOP3.LUT R15, R15, 0xffff, RZ, 0xc0, !PT ;  /* 0x0000ffff0f0f7812 */ /* 0x000fe400078ec0ff */
[----:B------:R-:W-:Y:S01]  /*5980*/  ISETP.LE.U32.AND P5, PT, R5, UR9, PT ;  /* 0x0000000905007c0c */ /* 0x000fe2000bfa3070 */
[----:B------:R-:W-:Y:S01]  /*5990*/  @!P3 FADD.FTZ R123, -R123, -RZ ;  /* 0x800000ff7b7bb221 */ /* 0x000fe20000010100 */
[--C-:B------:R-:W-:Y:S02]  /*59a0*/  SHF.R.U32.HI R5, RZ, 0x18, R8.reuse ;  /* 0x00000018ff057819 */ /* 0x100fe40000011608 */
[----:B------:R-:W-:Y:S01]  /*59b0*/  SHF.R.U32.HI R15, RZ, 0x8, R15 ;  /* 0x00000008ff0f7819 */ /* 0x000fe2000001160f */
[----:B------:R-:W-:Y:S01]  /*59c0*/  @!P6 FADD.FTZ R236, -R236, -RZ ;  /* 0x800000ffecece221 */ /* 0x000fe20000010100 */
[----:B------:R-:W-:Y:S01]  /*59d0*/  ISETP.LE.U32.AND P3, PT, R5, UR9, PT ;  /* 0x0000000905007c0c */ /* 0x000fe2000bf63070 */
[----:B------:R-:W-:Y:S01]  /*59e0*/  @!P1 FADD.FTZ R250, -R250, -RZ ;  /* 0x800000fffafa9221 */ /* 0x000fe20000010100 */
[----:B------:R-:W-:Y:S02]  /*59f0*/  SHF.R.U32.HI R5, RZ, 0x10, R8 ;  /* 0x00000010ff057819 */ /* 0x000fe40000011608 */
[----:B------:R-:W-:Y:S02]  /*5a00*/  ISETP.LE.U32.AND P6, PT, R17, UR9, PT ;  /* 0x0000000911007c0c */ /* 0x000fe4000bfc3070 */
[----:B------:R-:W-:Y:S01]  /*5a10*/  LOP3.LUT R5, R5, 0xff, RZ, 0xc0, !PT ;  /* 0x000000ff05057812 */ /* 0x000fe200078ec0ff */
[----:B------:R-:W-:Y:S01]  /*5a20*/  @!P5 FADD.FTZ R247, -R247, -RZ ;  /* 0x800000fff7f7d221 */ /* 0x000fe20000010100 */
[----:B------:R-:W-:Y:S02]  /*5a30*/  LOP3.LUT R8, R8, 0xffff, RZ, 0xc0, !PT ;  /* 0x0000ffff08087812 */ /* 0x000fe400078ec0ff */
[----:B------:R-:W-:Y:S02]  /*5a40*/  LOP3.LUT R15, R15, 0xffff, RZ, 0xc0, !PT ;  /* 0x0000ffff0f0f7812 */ /* 0x000fe400078ec0ff */
[----:B------:R-:W-:Y:S01]  /*5a50*/  SHF.R.U32.HI R8, RZ, 0x8, R8 ;  /* 0x00000008ff087819 */ /* 0x000fe20000011608 */
[----:B------:R-:W-:Y:S01]  /*5a60*/  @!P3 FADD.FTZ R243, -R243, -RZ ;  /* 0x800000fff3f3b221 */ /* 0x000fe20000010100 */
[----:B------:R-:W-:Y:S02]  /*5a70*/  ISETP.LE.U32.AND P3, PT, R5, UR9, PT ;  /* 0x0000000905007c0c */ /* 0x000fe4000bf63070 */
[----:B------:R-:W-:Y:S01]  /*5a80*/  SHF.R.U32.HI R5, RZ, 0x10, R4 ;  /* 0x00000010ff057819 */ /* 0x000fe20000011604 */
[----:B------:R-:W-:Y:S01]  /*5a90*/  @!P6 FADD.FTZ R175, -R175, -RZ ;  /* 0x800000ffafafe221 */ /* 0x000fe20000010100 */
[----:B------:R-:W-:Y:S02]  /*5aa0*/  ISETP.LE.U32.AND P6, PT, R12, UR9, PT ;  /* 0x000000090c007c0c */ /* 0x000fe4000bfc3070 */
[----:B------:R-:W-:Y:S02]  /*5ab0*/  LOP3.LUT R5, R5, 0xff, RZ, 0xc0, !PT ;  /* 0x000000ff05057812 */ /* 0x000fe400078ec0ff */
[----:B------:R-:W-:Y:S02]  /*5ac0*/  ISETP.LE.U32.AND P5, PT, R15, UR9, PT ;  /* 0x000000090f007c0c */ /* 0x000fe4000bfa3070 */
[----:B------:R-:W-:Y:S02]  /*5ad0*/  ISETP.LE.U32.AND P1, PT, R14, UR9, PT ;  /* 0x000000090e007c0c */ /* 0x000fe4000bf23070 */
[----:B------:R-:W-:Y:S01]  /*5ae0*/  LOP3.LUT R8, R8, 0xffff, RZ, 0xc0, !PT ;  /* 0x0000ffff08087812 */ /* 0x000fe200078ec0ff */
[----:B------:R-:W-:Y:S01]  /*5af0*/  @!P3 FADD.FTZ R244, -R244, -RZ ;  /* 0x800000fff4f4b221 */ /* 0x000fe20000010100 */
[----:B------:R-:W-:Y:S02]  /*5b00*/  ISETP.LE.U32.AND P3, PT, R5, UR9, PT ;  /* 0x0000000905007c0c */ /* 0x000fe4000bf63070 */
[----:B------:R-:W-:Y:S01]  /*5b10*/  F2FP.RELU.F16.F32.PACK_AB R5, R248, R250 ;  /* 0x000000faf805723e */ /* 0x000fe200000008ff */
[----:B------:R-:W-:Y:S01]  /*5b20*/  @!P6 FADD.FTZ R130, -R130, -RZ ;  /* 0x800000ff8282e221 */ /* 0x000fe20000010100 */
[----:B------:R-:W-:Y:S02]  /*5b30*/  SHF.R.U32.HI R11, RZ, 0x8, R11 ;  /* 0x00000008ff0b7819 */ /* 0x000fe4000001160b */
[----:B------:R-:W-:Y:S01]  /*5b40*/  ISETP.LE.U32.AND P6, PT, R8, UR9, PT ;  /* 0x0000000908007c0c */ /* 0x000fe2000bfc3070 */
[----:B------:R1:W-:Y:S01]  /*5b50*/  STS [R189+0xe400], R5 ;  /* 0x00e40005bd007388 */ /* 0x0003e20000000800 */
[----:B------:R-:W-:Y:S01]  /*5b60*/  LOP3.LUT R4, R4, 0xffff, RZ, 0xc0, !PT ;  /* 0x0000ffff04047812 */ /* 0x000fe200078ec0ff */
[----:B------:R-:W-:Y:S01]  /*5b70*/  @!P5 FADD.FTZ R251, -R251, -RZ ;  /* 0x800000fffbfbd221 */ /* 0x000fe20000010100 */
[----:B------:R-:W-:Y:S01]  /*5b80*/  LOP3.LUT R11, R11, 0xffff, RZ, 0xc0, !PT ;  /* 0x0000ffff0b0b7812 */ /* 0x000fe200078ec0ff */
[----:B------:R-:W-:Y:S01]  /*5b90*/  @!P1 FADD.FTZ R237, -R237, -RZ ;  /* 0x800000ffeded9221 */ /* 0x000fe20000010100 */
[----:B------:R-:W-:Y:S01]  /*5ba0*/  SHF.R.U32.HI R4, RZ, 0x8, R4 ;  /* 0x00000008ff047819 */ /* 0x000fe20000011604 */
[----:B----4-:R-:W-:Y:S01]  /*5bb0*/  @!P3 FADD.FTZ R126, -R126, -RZ ;  /* 0x800000ff7e7eb221 */ /* 0x010fe20000010100 */
[----:B------:R-:W-:Y:S02]  /*5bc0*/  ISETP.LE.U32.AND P1, PT, R11, UR9, PT ;  /* 0x000000090b007c0c */ /* 0x000fe4000bf23070 */
[----:B------:R-:W-:Y:S02]  /*5bd0*/  LOP3.LUT R4, R4, 0xffff, RZ, 0xc0, !PT ;  /* 0x0000ffff04047812 */ /* 0x000fe400078ec0ff */
[----:B------:R-:W-:Y:S01]  /*5be0*/  F2FP.RELU.F16.F32.PACK_AB R8, R251, R249 ;  /* 0x000000f9fb08723e */ /* 0x000fe200000008ff */
[----:B------:R-:W-:Y:S01]  /*5bf0*/  @!P6 FADD.FTZ R246, -R246, -RZ ;  /* 0x800000fff6f6e221 */ /* 0x000fe20000010100 */
[----:B------:R-:W-:Y:S02]  /*5c00*/  ISETP.LE.U32.AND P6, PT, R4, UR9, PT ;  /* 0x0000000904007c0c */ /* 0x000fe4000bfc3070 */
[----:B------:R-:W-:Y:S01]  /*5c10*/  F2FP.RELU.F16.F32.PACK_AB R4, R118, R131 ;  /* 0x000000837604723e */ /* 0x000fe200000008ff */
[----:B------:R2:W-:Y:S01]  /*5c20*/  STS [R189+0xe000], R8 ;  /* 0x00e00008bd007388 */ /* 0x0005e20000000800 */
[----:B------:R-:W-:Y:S02]  /*5c30*/  ISETP.LE.U32.AND P5, PT, R7, UR9, PT ;  /* 0x0000000907007c0c */ /* 0x000fe4000bfa3070 */
[----:B------:R-:W-:Y:S01]  /*5c40*/  F2FP.RELU.F16.F32.PACK_AB R7, R246, R247 ;  /* 0x000000f7f607723e */ /* 0x000fe200000008ff */
[----:B------:R3:W-:Y:S01]  /*5c50*/  STS [R194+0xe400], R4 ;  /* 0x00e40004c2007388 */ /* 0x0007e20000000800 */
[----:B------:R-:W-:Y:S01]  /*5c60*/  @!P1 FADD.FTZ R245, -R245, -RZ ;  /* 0x800000fff5f59221 */ /* 0x000fe20000010100 */
[----:B------:R-:W-:Y:S02]  /*5c70*/  ISETP.LE.U32.AND P1, PT, R6, UR9, PT ;  /* 0x0000000906007c0c */ /* 0x000fe4000bf23070 */
[----:B------:R-:W-:Y:S02]  /*5c80*/  F2FP.RELU.F16.F32.PACK_AB R6, R243, R244 ;  /* 0x000000f4f306723e */ /* 0x000fe400000008ff */
[----:B-1----:R-:W-:Y:S01]  /*5c90*/  F2FP.RELU.F16.F32.PACK_AB R5, R175, R115 ;  /* 0x00000073af05723e */ /* 0x002fe200000008ff */
[----:B------:R-:W-:Y:S01]  /*5ca0*/  @!P6 FADD.FTZ R128, -R128, -RZ ;  /* 0x800000ff8080e221 */ /* 0x000fe20000010100 */
[----:B------:R-:W-:Y:S02]  /*5cb0*/  ISETP.LE.U32.AND P4, PT, R21, UR9, PT ;  /* 0x0000000915007c0c */ /* 0x000fe4000bf83070 */
[----:B------:R-:W-:Y:S01]  /*5cc0*/  @!P5 FADD.FTZ R124, -R124, -RZ ;  /* 0x800000ff7c7cd221 */ /* 0x000fe20000010100 */
[----:B------:R1:W-:Y:S01]  /*5cd0*/  STS [R194+0xe000], R5 ;  /* 0x00e00005c2007388 */ /* 0x0003e20000000800 */
[----:B------:R-:W-:Y:S02]  /*5ce0*/  FSETP.GE.FTZ.AND P0, PT, R248, RZ, PT ;  /* 0x000000fff800720b */ /* 0x000fe40003f16000 */
[----:B------:R-:W-:Y:S01]  /*5cf0*/  FSETP.GE.FTZ.AND P3, PT, R251, RZ, PT ;  /* 0x000000fffb00720b */ /* 0x000fe20003f76000 */
[----:B------:R4:W-:Y:S01]  /*5d00*/  STS [R189+0xf000], R7 ;  /* 0x00f00007bd007388 */ /* 0x0009e20000000800 */
[----:B------:R-:W-:Y:S01]  /*5d10*/  @!P1 FADD.FTZ R127, -R127, -RZ ;  /* 0x800000ff7f7f9221 */ /* 0x000fe20000010100 */
[----:B------:R-:W-:Y:S02]  /*5d20*/  FSETP.GE.FTZ.AND P1, PT, R250, RZ, PT ;  /* 0x000000fffa00720b */ /* 0x000fe40003f36000 */
[----:B------:R4:W-:Y:S01]  /*5d30*/  STS [R189+0xf400], R6 ;  /* 0x00f40006bd007388 */ /* 0x0009e20000000800 */
[----:B------:R-:W-:Y:S01]  /*5d40*/  FSETP.GE.FTZ.AND P5, PT, R123, RZ, PT ;  /* 0x000000ff7b00720b */ /* 0x000fe20003fb6000 */
[----:B------:R-:W-:Y:S01]  /*5d50*/  @!P4 FADD.FTZ R125, -R125, -RZ ;  /* 0x800000ff7d7dc221 */ /* 0x000fe20000010100 */
[----:B--2---:R-:W-:Y:S02]  /*5d60*/  F2FP.RELU.F16.F32.PACK_AB R8, R245, R242 ;  /* 0x000000f2f508723e */ /* 0x004fe400000008ff */
[----:B------:R-:W-:Y:S02]  /*5d70*/  FSETP.GE.FTZ.AND P4, PT, R249, RZ, PT ;  /* 0x000000fff900720b */ /* 0x000fe40003f96000 */
[----:B---3--:R-:W-:Y:S01]  /*5d80*/  F2FP.RELU.F16.F32.PACK_AB R4, R123, R110 ;  /* 0x0000006e7b04723e */ /* 0x008fe200000008ff */
[----:B------:R-:W-:Y:S01]  /*5d90*/  STS [R194+0xf000], R8 ;  /* 0x00f00008c2007388 */ /* 0x000fe20000000800 */
[----:B------:R-:W-:Y:S02]  /*5da0*/  ISETP.GT.AND P6, PT, R223, R204, PT ;  /* 0x000000ccdf00720c */ /* 0x000fe40003fc4270 */
[----:B-1----:R-:W-:Y:S02]  /*5db0*/  F2FP.RELU.F16.F32.PACK_AB R5, R120, R122 ;  /* 0x0000007a7805723e */ /* 0x002fe400000008ff */
[----:B----4-:R-:W-:Y:S02]  /*5dc0*/  F2FP.RELU.F16.F32.PACK_AB R7, R236, R237 ;  /* 0x000000edec07723e */ /* 0x010fe400000008ff */
[----:B------:R-:W-:Y:S03]  /*5dd0*/  F2FP.RELU.F16.F32.PACK_AB R6, R130, R119 ;  /* 0x000000778206723e */ /* 0x000fe600000008ff */
[----:B------:R1:W-:Y:S04]  /*5de0*/  STS [R194+0xf400], R7 ;  /* 0x00f40007c2007388 */ /* 0x0003e80000000800 */
[----:B------:R2:W-:Y:S04]  /*5df0*/  STS [R193+0xe000], R6 ;  /* 0x00e00006c1007388 */ /* 0x0005e80000000800 */
[----:B------:R3:W-:Y:S04]  /*5e00*/  STS [R193+0xe400], R5 ;  /* 0x00e40005c1007388 */ /* 0x0007e80000000800 */
[----:B------:R4:W-:Y:S01]  /*5e10*/  STS [R196+0xe000], R4 ;  /* 0x00e00004c4007388 */ /* 0x0009e20000000800 */
[----:B-1----:R-:W-:Y:S02]  /*5e20*/  F2FP.RELU.F16.F32.PACK_AB R7, R128, R129 ;  /* 0x000000818007723e */ /* 0x002fe400000008ff */
[----:B--2---:R-:W-:Y:S02]  /*5e30*/  F2FP.RELU.F16.F32.PACK_AB R6, R125, R126 ;  /* 0x0000007e7d06723e */ /* 0x004fe400000008ff */
[----:B---3--:R-:W-:Y:S02]  /*5e40*/  F2FP.RELU.F16.F32.PACK_AB R5, R127, R113 ;  /* 0x000000717f05723e */ /* 0x008fe400000008ff */
[----:B----4-:R-:W-:Y:S05]  /*5e50*/  F2FP.RELU.F16.F32.PACK_AB R4, R111, R121 ;  /* 0x000000796f04723e */ /* 0x010fea00000008ff */
[----:B------:R1:W-:Y:S04]  /*5e60*/  STS [R196+0xe400], R4 ;  /* 0x00e40004c4007388 */ /* 0x0003e80000000800 */
[----:B------:R-:W-:Y:S04]  /*5e70*/  STS [R193+0xf000], R7 ;  /* 0x00f00007c1007388 */ /* 0x000fe80000000800 */
[----:B------:R-:W-:Y:S04]  /*5e80*/  STS [R193+0xf400], R6 ;  /* 0x00f40006c1007388 */ /* 0x000fe80000000800 */
[----:B------:R-:W-:Y:S01]  /*5e90*/  STS [R196+0xf000], R5 ;  /* 0x00f00005c4007388 */ /* 0x000fe20000000800 */
[----:B-1----:R-:W-:Y:S05]  /*5ea0*/  F2FP.RELU.F16.F32.PACK_AB R4, R114, R124 ;  /* 0x0000007c7204723e */ /* 0x002fea00000008ff */
[----:B------:R-:W-:Y:S04]  /*5eb0*/  STS [R196+0xf400], R4 ;  /* 0x00f40004c4007388 */ /* 0x000fe80000000800 */
[----:B------:R-:W1:Y:S08]  /*5ec0*/  LDSM.16.M88.4 R32, [R109+UR6+0x4000] ;  /* 0x004000066d20783b */ /* 0x000e700008000200 */
[----:B------:R2:W3:Y:S02]  /*5ed0*/  LDSM.16.M88.4 R28, [R109+UR6+0x5000] ;  /* 0x005000066d1c783b */ /* 0x0004e40008000200 */
[----:B--2---:R-:W-:Y:S05]  /*5ee0*/  IADD3 R109, R109, 0x4000, R112 ;  /* 0x000040006d6d7810 */ /* 0x004fea0007ffe070 */
[C---:B------:R-:W-:Y:S01]  /*5ef0*/  IMAD.IADD R108, R109.reuse, 0x1, R166 ;  /* 0x000000016d6c7824 */ /* 0x040fe200078e02a6 */
[-C--:B-1----:R-:W-:Y:S04]  /*5f00*/  HMMA.16816.F32 R4, R32, R132.reuse, RZ ;  /* 0x000000842004723c */ /* 0x082fe800000018ff */
[----:B------:R-:W1:Y:S02]  /*5f10*/  LDSM.16.M88.4 R100, [R108] ;  /* 0x000000006c64783b */ /* 0x000e640000000200 */
[C---:B---3--:R-:W-:Y:S06]  /*5f20*/  HMMA.16816.F32 R8, R28.reuse, R132, RZ ;  /* 0x000000841c08723c */ /* 0x048fec00000018ff */
[----:B------:R2:W3:Y:S01]  /*5f30*/  LDSM.16.M88.4 R104, [R108+0x1000] ;  /* 0x001000006c68783b */ /* 0x0004e20000000200 */
[-C--:B------:R-:W-:Y:S06]  /*5f40*/  HMMA.16816.F32 R12, R28, R134.reuse, RZ ;  /* 0x000000861c0c723c */ /* 0x080fec00000018ff */
[C---:B------:R-:W-:Y:S06]  /*5f50*/  HMMA.16816.F32 R16, R32.reuse, R134, RZ ;  /* 0x000000862010723c */ /* 0x040fec00000018ff */
[-C--:B------:R-:W-:Y:S06]  /*5f60*/  HMMA.16816.F32 R20, R32, R136.reuse, RZ ;  /* 0x000000882014723c */ /* 0x080fec00000018ff */
[C---:B------:R-:W-:Y:S02]  /*5f70*/  HMMA.16816.F32 R24, R28.reuse, R136, RZ ;  /* 0x000000881c18723c */ /* 0x040fe400000018ff */
[----:B--2---:R-:W-:Y:S04]  /*5f80*/  IMAD.IADD R108, R174, 0x1, R108 ;  /* 0x00000001ae6c7824 */ /* 0x004fe800078e026c */
        /* <DEDUP_REMOVED lines=8> */
[-C--:B------:R-:W-:Y:S06]  /*6010*/  HMMA.16816.F32 R28, R104, R146.reuse, R28 ;  /* 0x00000092681c723c */ /* 0x080fec000000181c */
[----:B------:R-:W-:Y:S05]  /*6020*/  HMMA.16816.F32 R32, R100, R146, R32 ;  /* 0x000000926420723c */ /* 0x000fea0000001820 */
[----:B------:R-:W-:Y:S05]  /*6030*/  IMAD.IADD R104, R109, 0x1, R174 ;  /* 0x000000016d687824 */ /* 0x000fea00078e02ae */
[----:B------:R-:W1:Y:S08]  /*6040*/  LDSM.16.M88.4 R100, [R104] ;  /* 0x000000006864783b */ /* 0x000e700000000200 */
[----:B------:R-:W2:Y:S01]  /*6050*/  LDSM.16.M88.4 R104, [R104+0x1000] ;  /* 0x001000006868783b */ /* 0x000ea20000000200 */
[-C--:B-1----:R-:W-:Y:S06]  /*6060*/  HMMA.16816.F32 R4, R100, R148.reuse, R4 ;  /* 0x000000946404723c */ /* 0x082fec0000001804 */
[C---:B--2---:R-:W-:Y:S06]  /*6070*/  HMMA.16816.F32 R8, R104.reuse, R148, R8 ;  /* 0x000000946808723c */ /* 0x044fec0000001808 */
[-C--:B------:R-:W-:Y:S06]  /*6080*/  HMMA.16816.F32 R12, R104, R150.reuse, R12 ;  /* 0x00000096680c723c */ /* 0x080fec000000180c */
[C---:B------:R-:W-:Y:S06]  /*6090*/  HMMA.16816.F32 R16, R100.reuse, R150, R16 ;  /* 0x000000966410723c */ /* 0x040fec0000001810 */
[-C--:B------:R-:W-:Y:S06]  /*60a0*/  HMMA.16816.F32 R20, R100, R152.reuse, R20 ;  /* 0x000000986414723c */ /* 0x080fec0000001814 */
[C---:B------:R-:W-:Y:S06]  /*60b0*/  HMMA.16816.F32 R24, R104.reuse, R152, R24 ;  /* 0x000000986818723c */ /* 0x040fec0000001818 */
[-C--:B------:R-:W-:Y:S01]  /*60c0*/  HMMA.16816.F32 R28, R104, R154.reuse, R28 ;  /* 0x0000009a681c723c */ /* 0x080fe2000000181c */
[----:B------:R-:W1:Y:S05]  /*60d0*/  LDSM.16.M88.4 R104, [R108] ;  /* 0x000000006c68783b */ /* 0x000e6a0000000200 */
[----:B------:R-:W-:Y:S03]  /*60e0*/  HMMA.16816.F32 R32, R100, R154, R32 ;  /* 0x0000009a6420723c */ /* 0x000fe60000001820 */
[----:B------:R2:W3:Y:S02]  /*60f0*/  LDSM.16.M88.4 R100, [R108+0x1000] ;  /* 0x001000006c64783b */ /* 0x0004e40000000200 */
[----:B--2---:R-:W-:Y:S06]  /*6100*/  IMAD.SHL.U32 R108, R172, 0x2, RZ ;  /* 0x00000002ac6c7824 */ /* 0x004fec00078e00ff */
[----:B------:R-:W-:Y:S01]  /*6110*/  IADD3 R112, R108, 0x4000, R112 ;  /* 0x000040006c707810 */ /* 0x000fe20007ffe070 */
[-C--:B-1----:R-:W-:Y:S06]  /*6120*/  HMMA.16816.F32 R4, R104, R156.reuse, R4 ;  /* 0x0000009c6804723c */ /* 0x082fec0000001804 */
[C---:B---3--:R-:W-:Y:S06]  /*6130*/  HMMA.16816.F32 R8, R100.reuse, R156, R8 ;  /* 0x0000009c6408723c */ /* 0x048fec0000001808 */
[-C--:B------:R-:W-:Y:S06]  /*6140*/  HMMA.16816.F32 R12, R100, R158.reuse, R12 ;  /* 0x0000009e640c723c */ /* 0x080fec000000180c */
[C---:B------:R-:W-:Y:S06]  /*6150*/  HMMA.16816.F32 R16, R104.reuse, R158, R16 ;  /* 0x0000009e6810723c */ /* 0x040fec0000001810 */
[----:B-----5:R-:W-:Y:S01]  /*6160*/  FADD.FTZ R7, -R240, R7 ;  /* 0x00000007f0077221 */ /* 0x020fe20000010100 */
[-C--:B------:R-:W-:Y:S04]  /*6170*/  HMMA.16816.F32 R20, R104, R160.reuse, R20 ;  /* 0x000000a06814723c */ /* 0x080fe80000001814 */
[----:B------:R-:W-:Y:S02]  /*6180*/  FSEL R7, R7, R240, P0 ;  /* 0x000000f007077208 */ /* 0x000fe40000000000 */
[C---:B------:R-:W-:Y:S04]  /*6190*/  HMMA.16816.F32 R24, R100.reuse, R160, R24 ;  /* 0x000000a06418723c */ /* 0x040fe80000001818 */
[----:B------:R-:W-:Y:S01]  /*61a0*/  FSETP.GE.FTZ.AND P0, PT, R243, RZ, PT ;  /* 0x000000fff300720b */ /* 0x000fe20003f16000 */
[----:B------:R-:W-:Y:S01]  /*61b0*/  FADD.FTZ R5, -R241, R5 ;  /* 0x00000005f1057221 */ /* 0x000fe20000010100 */
[----:B------:R-:W-:Y:S01]  /*61c0*/  FADD.FTZ R11, -R238, R11 ;  /* 0x0000000bee0b7221 */ /* 0x000fe20000010100 */
[----:B------:R-:W-:Y:S01]  /*61d0*/  FADD.FTZ R6, -R240, R6 ;  /* 0x00000006f0067221 */ /* 0x000fe20000010100 */
[----:B------:R-:W-:Y:S01]  /*61e0*/  FADD.FTZ R9, -R239, R9 ;  /* 0x00000009ef097221 */ /* 0x000fe20000010100 */
[-C--:B------:R-:W-:Y:S03]  /*61f0*/  HMMA.16816.F32 R28, R100, R162.reuse, R28 ;  /* 0x000000a2641c723c */ /* 0x080fe6000000181c */
[----:B------:R-:W-:Y:S01]  /*6200*/  FSEL R5, R5, R241, P3 ;  /* 0x000000f105057208 */ /* 0x000fe20001800000 */
[C---:B------:R-:W-:Y:S01]  /*6210*/  FADD.FTZ R15, -R238.reuse, R15 ;  /* 0x0000000fee0f7221 */ /* 0x040fe20000010100 */
[----:B------:R-:W-:Y:S01]  /*6220*/  FSEL R11, R11, R238, P0 ;  /* 0x000000ee0b0b7208 */ /* 0x000fe20000000000 */
[----:B------:R-:W-:Y:S01]  /*6230*/  FADD.FTZ R10, -R238, R10 ;  /* 0x0000000aee0a7221 */ /* 0x000fe20000010100 */
[----:B------:R-:W-:Y:S01]  /*6240*/  FSEL R6, R6, R240, P1 ;  /* 0x000000f006067208 */ /* 0x000fe20000800000 */
[----:B------:R-:W-:Y:S01]  /*6250*/  FADD.FTZ R13, -R239, R13 ;  /* 0x0000000def0d7221 */ /* 0x000fe20000010100 */
[----:B------:R-:W-:Y:S01]  /*6260*/  FSETP.GE.FTZ.AND P3, PT, R246, RZ, PT ;  /* 0x000000fff600720b */ /* 0x000fe20003f76000 */
[----:B------:R-:W-:Y:S04]  /*6270*/  HMMA.16816.F32 R32, R104, R162, R32 ;  /* 0x000000a26820723c */ /* 0x000fe80000001820 */
[----:B------:R-:W-:Y:S01]  /*6280*/  FSETP.GE.FTZ.AND P0, PT, R236, RZ, PT ;  /* 0x000000ffec00720b */ /* 0x000fe20003f16000 */
[----:B------:R-:W-:Y:S01]  /*6290*/  FADD.FTZ R19, -R240, R19 ;  /* 0x00000013f0137221 */ /* 0x000fe20000010100 */
[----:B------:R-:W-:Y:S01]  /*62a0*/  FSETP.GE.FTZ.AND P1, PT, R244, RZ, PT ;  /* 0x000000fff400720b */ /* 0x000fe20003f36000 */
[----:B------:R-:W-:Y:S01]  /*62b0*/  FADD.FTZ R14, -R238, R14 ;  /* 0x0000000eee0e7221 */ /* 0x000fe20000010100 */
[-C--:B------:R-:W-:Y:S02]  /*62c0*/  FSEL R9, R9, R239.reuse, P3 ;  /* 0x000000ef09097208 */ /* 0x080fe40001800000 */
[----:B------:R-:W-:Y:S01]  /*62d0*/  FSETP.GE.FTZ.AND P3, PT, R245, RZ, PT ;  /* 0x000000fff500720b */ /* 0x000fe20003f76000 */
[----:B------:R-:W-:Y:S01]  /*62e0*/  FADD.FTZ R4, -R241, R4 ;  /* 0x00000004f1047221 */ /* 0x000fe20000010100 */
[-C--:B------:R-:W-:Y:S01]  /*62f0*/  FSEL R15, R15, R238.reuse, P0 ;  /* 0x000000ee0f0f7208 */ /* 0x080fe20000000000 */
[----:B------:R-:W-:Y:S01]  /*6300*/  FADD.FTZ R17, -R241, R17 ;  /* 0x00000011f1117221 */ /* 0x000fe20000010100 */
[----:B------:R-:W-:Y:S01]  /*6310*/  FSEL R10, R10, R238, P1 ;  /* 0x000000ee0a0a7208 */ /* 0x000fe20000800000 */
[----:B------:R-:W-:Y:S01]  /*6320*/  FADD.FTZ R23, -R240, R23 ;  /* 0x00000017f0177221 */ /* 0x000fe20000010100 */
[----:B------:R-:W-:Y:S01]  /*6330*/  FSETP.GE.FTZ.AND P0, PT, R118, RZ, PT ;  /* 0x000000ff7600720b */ /* 0x000fe20003f16000 */
[----:B------:R-:W-:Y:S01]  /*6340*/  FADD.FTZ R18, -R240, R18 ;  /* 0x00000012f0127221 */ /* 0x000fe20000010100 */
[----:B------:R-:W-:Y:S01]  /*6350*/  FSETP.GE.FTZ.AND P1, PT, R237, RZ, PT ;  /* 0x000000ffed00720b */ /* 0x000fe20003f36000 */
[----:B------:R-:W-:Y:S01]  /*6360*/  FADD.FTZ R8, -R239, R8 ;  /* 0x00000008ef087221 */ /* 0x000fe20000010100 */
[----:B------:R-:W-:Y:S01]  /*6370*/  FSEL R13, R13, R239, P3 ;  /* 0x000000ef0d0d7208 */ /* 0x000fe20001800000 */
[----:B------:R-:W-:Y:S01]  /*6380*/  FADD.FTZ R21, -R241, R21 ;  /* 0x00000015f1157221 */ /* 0x000fe20000010100 */
[----:B------:R-:W-:Y:S01]  /*6390*/  FSEL R19, R19, R240, P0 ;  /* 0x000000f013137208 */ /* 0x000fe20000000000 */
[----:B------:R-:W-:Y:S01]  /*63a0*/  FADD.FTZ R24, -R239, R24 ;  /* 0x00000018ef187221 */ /* 0x000fe20000010100 */
[----:B------:R-:W-:Y:S01]  /*63b0*/  FSEL R14, R14, R238, P1 ;  /* 0x000000ee0e0e7208 */ /* 0x000fe20000800000 */
[----:B------:R-:W-:Y:S01]  /*63c0*/  FADD.FTZ R22, -R240, R22 ;  /* 0x00000016f0167221 */ /* 0x000fe20000010100 */
[----:B------:R-:W-:Y:S01]  /*63d0*/  FSETP.GE.FTZ.AND P3, PT, R175, RZ, PT ;  /* 0x000000ffaf00720b */ /* 0x000fe20003f76000 */
[C---:B------:R-:W-:Y:S01]  /*63e0*/  FADD.FTZ R12, -R239.reuse, R12 ;  /* 0x0000000cef0c7221 */ /* 0x040fe20000010100 */
[----:B------:R-:W-:Y:S01]  /*63f0*/  FSETP.GE.FTZ.AND P0, PT, R120, RZ, PT ;  /* 0x000000ff7800720b */ /* 0x000fe20003f16000 */
[----:B------:R-:W-:Y:S01]  /*6400*/  FADD.FTZ R25, -R239, R25 ;  /* 0x00000019ef197221 */ /* 0x000fe20000010100 */
[----:B------:R-:W-:Y:S01]  /*6410*/  FSETP.GE.FTZ.AND P1, PT, R131, RZ, PT ;  /* 0x000000ff8300720b */ /* 0x000fe20003f36000 */
[----:B------:R-:W-:Y:S01]  /*6420*/  FADD.FTZ R27, -R238, R27 ;  /* 0x0000001bee1b7221 */ /* 0x000fe20000010100 */
[-C--:B------:R-:W-:Y:S01]  /*6430*/  FSEL R4, R4, R241.reuse, P4 ;  /* 0x000000f104047208 */ /* 0x080fe20002000000 */
[C---:B------:R-:W-:Y:S01]  /*6440*/  FADD.FTZ R26, -R238.reuse, R26 ;  /* 0x0000001aee1a7221 */ /* 0x040fe20000010100 */
[----:B------:R-:W-:Y:S01]  /*6450*/  FSETP.GE.FTZ.AND P4, PT, R247, RZ, PT ;  /* 0x000000fff700720b */ /* 0x000fe20003f96000 */
[----:B------:R-:W-:Y:S01]  /*6460*/  FADD.FTZ R16, -R241, R16 ;  /* 0x00000010f1107221 */ /* 0x000fe20000010100 */
[----:B------:R-:W-:Y:S01]  /*6470*/  FSEL R17, R17, R241, P3 ;  /* 0x000000f111117208 */ /* 0x000fe20001800000 */
        /* <DEDUP_REMOVED lines=9> */
[----:B------:R-:W-:Y:S01]  /*6510*/  FSETP.GE.FTZ.AND P1, PT, R122, RZ, PT ;  /* 0x000000ff7a00720b */ /* 0x000fe20003f36000 */
[----:B------:R-:W-:Y:S01]  /*6520*/  FMUL.FTZ R249, R249, R4 ;  /* 0x00000004f9f97220 */ /* 0x000fe20000410000 */
[----:B------:R-:W-:Y:S01]  /*6530*/  FSEL R8, R8, R239, P4 ;  /* 0x000000ef08087208 */ /* 0x000fe20002000000 */
[----:B------:R-:W-:Y:S01]  /*6540*/  FMUL.FTZ R5, R251, R5 ;  /* 0x00000005fb057220 */ /* 0x000fe20000410000 */
[----:B------:R-:W-:Y:S01]  /*6550*/  FSETP.GE.FTZ.AND P4, PT, R242, RZ, PT ;  /* 0x000000fff200720b */ /* 0x000fe20003f96000 */
[----:B------:R-:W-:Y:S01]  /*6560*/  FMUL.FTZ R6, R250, R6 ;  /* 0x00000006fa067220 */ /* 0x000fe20000410000 */
[----:B------:R-:W-:Y:S01]  /*6570*/  FSEL R21, R21, R241, P3 ;  /* 0x000000f115157208 */ /* 0x000fe20001800000 */
[----:B------:R-:W-:Y:S01]  /*6580*/  FMUL.FTZ R7, R248, R7 ;  /* 0x00000007f8077220 */ /* 0x000fe20000410000 */
        /* <DEDUP_REMOVED lines=16> */
[-C--:B------:R-:W-:Y:S01]  /*6690*/  FSEL R27, R27, R238.reuse, P0 ;  /* 0x000000ee1b1b7208 */ /* 0x080fe20000000000 */
        /* <DEDUP_REMOVED lines=18> */
[----:B------:R-:W-:Y:S01]  /*67c0*/  @P0 FADD.FTZ R238, -R238, R31 ;  /* 0x0000001feeee0221 */ /* 0x000fe20000010100 */
[----:B------:R-:W-:Y:S01]  /*67d0*/  FSETP.GE.FTZ.AND P4, PT, R113, RZ, PT ;  /* 0x000000ff7100720b */ /* 0x000fe20003f96000 */
[----:B------:R-:W-:Y:S01]  /*67e0*/  FMUL.FTZ R26, R126, R26 ;  /* 0x0000001a7e1a7220 */ /* 0x000fe20000410000 */
[----:B------:R-:W-:Y:S01]  /*67f0*/  FSETP.GE.FTZ.AND P0, PT, R121, RZ, PT ;  /* 0x000000ff7900720b */ /* 0x000fe20003f16000 */
[----:B------:R-:W-:Y:S01]  /*6800*/  FMUL.FTZ R20, R119, R20 ;  /* 0x0000001477147220 */ /* 0x000fe20000410000 */
[----:B------:R-:W-:Y:S01]  /*6810*/  FSEL R28, R28, R239, P4 ;  /* 0x000000ef1c1c7208 */ /* 0x000fe20002000000 */
[----:B------:R-:W-:Y:S01]  /*6820*/  @P3 FADD.FTZ R239, -R239, R29 ;  /* 0x0000001defef3221 */ /* 0x000fe20000010100 */
[----:B------:R-:W-:Y:S01]  /*6830*/  FSETP.GE.FTZ.AND P3, PT, R110, RZ, PT ;  /* 0x000000ff6e00720b */ /* 0x000fe20003f76000 */
[----:B------:R-:W-:Y:S01]  /*6840*/  FMUL.FTZ R27, R125, R27 ;  /* 0x0000001b7d1b7220 */ /* 0x000fe20000410000 */
[----:B------:R-:W-:Y:S01]  /*6850*/  FSEL R34, R34, R240, P0 ;  /* 0x000000f022227208 */ /* 0x000fe20000000000 */
[----:B------:R-:W-:Y:S01]  /*6860*/  FMUL.FTZ R28, R113, R28 ;  /* 0x0000001c711c7220 */ /* 0x000fe20000410000 */
[----:B------:R-:W-:Y:S01]  /*6870*/  FSEL R32, R32, R241, P3 ;  /* 0x000000f120207208 */ /* 0x000fe20001800000 */
[----:B------:R-:W-:Y:S01]  /*6880*/  FMUL.FTZ R30, R124, R30 ;  /* 0x0000001e7c1e7220 */ /* 0x000fe20000410000 */
[----:B------:R-:W-:Y:S01]  /*6890*/  F2FP.F16.F32.PACK_AB R5, R5, R249 ;  /* 0x000000f90505723e */ /* 0x000fe200000000ff */
[----:B------:R-:W-:Y:S01]  /*68a0*/  FMUL.FTZ R127, R127, R239 ;  /* 0x000000ef7f7f7220 */ /* 0x000fe20000410000 */
[----:B------:R-:W-:Y:S01]  /*68b0*/  F2FP.F16.F32.PACK_AB R6, R7, R6 ;  /* 0x000000060706723e */ /* 0x000fe200000000ff */
[----:B------:R-:W-:Y:S01]  /*68c0*/  FMUL.FTZ R114, R114, R238 ;  /* 0x000000ee72727220 */ /* 0x000fe20000410000 */
[----:B------:R-:W-:Y:S01]  /*68d0*/  F2FP.F16.F32.PACK_AB R9, R9, R247 ;  /* 0x000000f70909723e */ /* 0x000fe200000000ff */
[----:B------:R-:W-:Y:S01]  /*68e0*/  @P5 FADD.FTZ R241, -R241, R33 ;  /* 0x00000021f1f15221 */ /* 0x000fe20000010100 */
[----:B------:R-:W-:Y:S01]  /*68f0*/  F2FP.F16.F32.PACK_AB R10, R11, R10 ;  /* 0x0000000a0b0a723e */ /* 0x000fe200000000ff */
[----:B------:R-:W-:Y:S01]  /*6900*/  @P1 FADD.FTZ R240, -R240, R35 ;  /* 0x00000023f0f01221 */ /* 0x000fe20000010100 */
[----:B------:R-:W-:Y:S01]  /*6910*/  F2FP.F16.F32.PACK_AB R13, R13, R242 ;  /* 0x000000f20d0d723e */ /* 0x000fe200000000ff */
[----:B------:R-:W-:Y:S01]  /*6920*/  FMUL.FTZ R32, R110, R32 ;  /* 0x000000206e207220 */ /* 0x000fe20000410000 */
[----:B------:R-:W-:Y:S01]  /*6930*/  F2FP.F16.F32.PACK_AB R14, R15, R14 ;  /* 0x0000000e0f0e723e */ /* 0x000fe200000000ff */
[----:B------:R-:W-:Y:S01]  /*6940*/  FMUL.FTZ R34, R121, R34 ;  /* 0x0000002279227220 */ /* 0x000fe20000410000 */
[----:B------:R-:W-:Y:S01]  /*6950*/  F2FP.F16.F32.PACK_AB R16, R17, R16 ;  /* 0x000000101110723e */ /* 0x000fe200000000ff */
[----:B------:R-:W-:Y:S01]  /*6960*/  FMUL.FTZ R123, R123, R241 ;  /* 0x000000f17b7b7220 */ /* 0x000fe20000410000 */
[----:B------:R-:W-:Y:S01]  /*6970*/  F2FP.F16.F32.PACK_AB R18, R19, R18 ;  /* 0x000000121312723e */ /* 0x000fe200000000ff */
[----:B------:R-:W-:Y:S01]  /*6980*/  FMUL.FTZ R111, R111, R240 ;  /* 0x000000f06f6f7220 */ /* 0x000fe20000410000 */
[----:B------:R-:W-:Y:S02]  /*6990*/  F2FP.F16.F32.PACK_AB R20, R21, R20 ;  /* 0x000000141514723e */ /* 0x000fe400000000ff */
[----:B------:R-:W-:Y:S02]  /*69a0*/  F2FP.F16.F32.PACK_AB R22, R23, R22 ;  /* 0x000000161716723e */ /* 0x000fe400000000ff */
[----:B------:R-:W-:Y:S02]  /*69b0*/  F2FP.F16.F32.PACK_AB R24, R25, R24 ;  /* 0x000000181918723e */ /* 0x000fe400000000ff */
[----:B------:R-:W-:Y:S02]  /*69c0*/  F2FP.F16.F32.PACK_AB R26, R27, R26 ;  /* 0x0000001a1b1a723e */ /* 0x000fe400000000ff */
[----:B------:R-:W-:Y:S02]  /*69d0*/  F2FP.F16.F32.PACK_AB R28, R127, R28 ;  /* 0x0000001c7f1c723e */ /* 0x000fe400000000ff */
[----:B------:R-:W-:Y:S01]  /*69e0*/  F2FP.F16.F32.PACK_AB R30, R114, R30 ;  /* 0x0000001e721e723e */ /* 0x000fe200000000ff */
        /* <DEDUP_REMOVED lines=15> */
[C---:B-1----:R-:W-:Y:S05]  /*6ae0*/  IMAD.U32 R8, R7.reuse, -0x40, RZ ;  /* 0xffffffc007087824 */ /* 0x042fea00078e00ff */
        /* <DEDUP_REMOVED lines=17> */
.L_x_1097:
[----:B------:R-:W-:Y:S01]  /*6c00*/  STS [R189+0xa000], R5 ;  /* 0x00a00005bd007388 */ /* 0x000fe20000000800 */
[----:B------:R-:W-:Y:S01]  /*6c10*/  F2FP.F16.F32.PACK_AB R32, R123, R32 ;  /* 0x000000207b20723e */ /* 0x000fe200000000ff */
[C---:B---3--:R-:W-:Y:S01]  /*6c20*/  VIADD R100, R112.reuse, 0x40 ;  /* 0x0000004070647836 */ /* 0x048fe20000000000 */
[----:B------:R-:W-:Y:S01]  /*6c30*/  F2FP.F16.F32.PACK_AB R34, R111, R34 ;  /* 0x000000226f22723e */ /* 0x000fe200000000ff */
[----:B------:R-:W-:Y:S01]  /*6c40*/  STS [R189+0xa400], R6 ;  /* 0x00a40006bd007388 */ /* 0x000fe20000000800 */
[----:B------:R-:W-:Y:S01]  /*6c50*/  @P2 VIADD R100, R112, 0xffffffc0 ;  /* 0xffffffc070642836 */ /* 0x000fe20000000000 */
[----:B------:R-:W-:Y:S02]  /*6c60*/  LEA R118, R186, UR6, 0x1 ;  /* 0x00000006ba767c11 */ /* 0x000fe4000f8e08ff */
        /* <DEDUP_REMOVED lines=87> */
.L_x_1098:
[----:B------:R-:W-:Y:S01]  /*71e0*/  LDSM.16.M88.4 R16, [R171] ;  /* 0x00000000ab10783b */ /* 0x000fe20000000200 */
[--C-:B------:R-:W-:Y:S01]  /*71f0*/  IMAD.IADD R113, R169, 0x1, R174.reuse ;  /* 0x00000001a9717824 */ /* 0x100fe200078e02ae */
[----:B------:R-:W-:Y:S01]  /*7200*/  LEA R236, P0, R205, R116, 0x2 ;  /* 0x00000074cdec7211 */ /* 0x000fe200078010ff */
[----:B------:R-:W-:Y:S01]  /*7210*/  IMAD.IADD R115, R171, 0x1, R174 ;  /* 0x00000001ab737824 */ /* 0x000fe200078e02ae */
[----:B------:R-:W2:Y:S01]  /*7220*/  LDSM.16.MT88.4 R8, [R112+0x2000] ;  /* 0x002000007008783b */ /* 0x000ea20000004200 */
[C---:B------:R-:W-:Y:S01]  /*7230*/  IMAD.IADD R114, R174.reuse, 0x1, R0 ;  /* 0x00000001ae727824 */ /* 0x040fe200078e0200 */
[----:B------:R-:W-:Y:S02]  /*7240*/  LEA.HI.X.SX32 R237, R205, R117, 0x2, P0 ;  /* 0x00000075cded7211 */ /* 0x000fe400000f16ff */
        /* <DEDUP_REMOVED lines=52> */
[----:B------:R-:W-:Y:S04]  /*7590*/  LDSM.16.MT88.4 R28, [R170+0xa800] ;  /* 0x00a80000aa1c783b */ /* 0x000fe80000004200 */
[----:B------:R-:W-:Y:S01]  /*75a0*/  @P6 VIADD R20, R185, 0xffffffc0 ;  /* 0xffffffc0b9146836 */ /* 0x000fe20000000000 */
[C---:B--2---:R-:W-:Y:S05]  /*75b0*/  HMMA.16816.F32 R4, R32.reuse, R108, R4 ;  /* 0x0000006c2004723c */ /* 0x044fea0000001804 */
[----:B------:R-:W-:Y:S01]  /*75c0*/  @P6 IMAD.WIDE R20, R20, 0x4, R234 ;  /* 0x0000000414146825 */ /* 0x000fe200078e02ea */
[C---:B------:R-:W-:Y:S04]  /*75d0*/  HMMA.16816.F32 R8, R32.reuse, R110, R8 ;  /* 0x0000006e2008723c */ /* 0x040fe80000001808 */
[----:B------:R-:W5:Y:S01]  /*75e0*/  @P6 LDG.E R220, desc[UR16][R20.64] ;  /* 0x0000001014dc6981 */ /* 0x000f62000c1e1900 */
[CC--:B------:R-:W-:Y:S01]  /*75f0*/  LEA R22, P1, R215.reuse, R236.reuse, 0x2 ;  /* 0x000000ecd7167211 */ /* 0x0c0fe200078210ff */
[C---:B---3--:R-:W-:Y:S02]  /*7600*/  HMMA.16816.F32 R12, R32.reuse, R24, R12 ;  /* 0x00000018200c723c */ /* 0x048fe4000000180c */
[----:B------:R-:W5:Y:S03]  /*7610*/  @P6 LDG.E R221, desc[UR16][R20.64+0x20] ;  /* 0x0000201014dd6981 */ /* 0x000f66000c1e1900 */
[-C--:B------:R-:W-:Y:S01]  /*7620*/  LEA.HI.X.SX32 R23, R215, R237.reuse, 0x2, P1 ;  /* 0x000000edd7177211 */ /* 0x080fe200008f16ff */
[----:B------:R-:W-:Y:S01]  /*7630*/  HMMA.16816.F32 R16, R32, R26, R16 ;  /* 0x0000001a2010723c */ /* 0x000fe20000001810 */
[----:B------:R-:W5:Y:S04]  /*7640*/  @P6 LDG.E R218, desc[UR16][R20.64+0x80] ;  /* 0x0000801014da6981 */ /* 0x000f68000c1e1900 */
[----:B------:R1:W5:Y:S04]  /*7650*/  @P6 LDG.E R219, desc[UR16][R20.64+0xa0] ;  /* 0x0000a01014db6981 */ /* 0x000368000c1e1900 */
        /* <DEDUP_REMOVED lines=15> */
[-C--:B--2---:R-:W-:Y:S02]  /*7750*/  LEA.HI.X.SX32 R7, R210, R237.reuse, 0x2, P1 ;  /* 0x000000edd2077211 */ /* 0x084fe400008f16ff */
[CC--:B------:R-:W-:Y:S01]  /*7760*/  LEA R4, P0, R209.reuse, R236.reuse, 0x2 ;  /* 0x000000ecd1047211 */ /* 0x0c0fe200078010ff */
[----:B------:R1:W-:Y:S01]  /*7770*/  REDG.E.ADD.F32.FTZ.RN.STRONG.GPU desc[UR16][R20.64], R9 ;  /* 0x00000009140079a6 */ /* 0x0003e2000c10f390 */
[CC--:B---3--:R-:W-:Y:S02]  /*7780*/  LEA R24, P5, R200.reuse, R236.reuse, 0x2 ;  /* 0x000000ecc8187211 */ /* 0x0c8fe400078a10ff */
[-C--:B------:R-:W-:Y:S01]  /*7790*/  LEA.HI.X.SX32 R5, R209, R237.reuse, 0x2, P0 ;  /* 0x000000edd1057211 */ /* 0x080fe200000f16ff */
[----:B------:R2:W-:Y:S01]  /*77a0*/  REDG.E.ADD.F32.FTZ.RN.STRONG.GPU desc[UR16][R6.64], R10 ;  /* 0x0000000a060079a6 */ /* 0x0005e2000c10f390 */
[-C--:B------:R-:W-:Y:S02]  /*77b0*/  LEA.HI.X.SX32 R25, R200, R237.reuse, 0x2, P5 ;  /* 0x000000edc8197211 */ /* 0x080fe400028f16ff */
[-C--:B------:R-:W-:Y:S01]  /*77c0*/  LEA R8, P1, R197, R236.reuse, 0x2 ;  /* 0x000000ecc5087211 */ /* 0x080fe200078210ff */
[----:B------:R3:W-:Y:S04]  /*77d0*/  REDG.E.ADD.F32.FTZ.RN.STRONG.GPU desc[UR16][R4.64], R11 ;  /* 0x0000000b040079a6 */ /* 0x0007e8000c10f390 */
[----:B------:R-:W-:Y:S04]  /*77e0*/  REDG.E.ADD.F32.FTZ.RN.STRONG.GPU desc[UR16][R236.64+0x80], R12 ;  /* 0x0000800cec0079a6 */ /* 0x000fe8000c10f390 */
[----:B------:R-:W-:Y:S01]  /*77f0*/  REDG.E.ADD.F32.FTZ.RN.STRONG.GPU desc[UR16][R22.64+0x80], R13 ;  /* 0x0000800d160079a6 */ /* 0x000fe2000c10f390 */
[-C--:B-1----:R-:W-:Y:S02]  /*7800*/  LEA R20, P4, R199, R236.reuse, 0x2 ;  /* 0x000000ecc7147211 */ /* 0x082fe400078810ff */
[-C--:B------:R-:W-:Y:S02]  /*7810*/  LEA.HI.X.SX32 R9, R197, R237.reuse, 0x2, P1 ;  /* 0x000000edc5097211 */ /* 0x080fe400008f16ff */
[CC--:B--2---:R-:W-:Y:S02]  /*7820*/  LEA R6, P0, R201.reuse, R236.reuse, 0x2 ;  /* 0x000000ecc9067211 */ /* 0x0c4fe400078010ff */
[CC--:B------:R-:W-:Y:S02]  /*7830*/  LEA R10, P3, R198.reuse, R236.reuse, 0x2 ;  /* 0x000000ecc60a7211 */ /* 0x0c0fe400078610ff */
[-C--:B------:R-:W-:Y:S02]  /*7840*/  LEA.HI.X.SX32 R7, R201, R237.reuse, 0x2, P0 ;  /* 0x000000edc9077211 */ /* 0x080fe400000f16ff */
[-C--:B------:R-:W-:Y:S02]  /*7850*/  LEA.HI.X.SX32 R21, R199, R237.reuse, 0x2, P4 ;  /* 0x000000edc7157211 */ /* 0x080fe400020f16ff */
[-C--:B---3--:R-:W-:Y:S01]  /*7860*/  LEA.HI.X.SX32 R11, R198, R237.reuse, 0x2, P3 ;  /* 0x000000edc60b7211 */ /* 0x088fe200018f16ff */
[----:B------:R-:W-:Y:S01]  /*7870*/  REDG.E.ADD.F32.FTZ.RN.STRONG.GPU desc[UR16][R6.64], R14 ;  /* 0x0000000e060079a6 */ /* 0x000fe2000c10f390 */
[C---:B------:R-:W-:Y:S02]  /*7880*/  LEA R4, P0, R228.reuse, R236, 0x2 ;  /* 0x000000ece4047211 */ /* 0x040fe400078010ff */
[----:B------:R-:W-:Y:S01]  /*7890*/  ISETP.GT.AND P4, PT, R223, R204, PT ;  /* 0x000000ccdf00720c */ /* 0x000fe20003f84270 */
[----:B------:R-:W-:Y:S01]  /*78a0*/  REDG.E.ADD.F32.FTZ.RN.STRONG.GPU desc[UR16][R24.64], R15 ;  /* 0x0000000f180079a6 */ /* 0x000fe2000c10f390 */
[----:B------:R-:W-:Y:S02]  /*78b0*/  LEA.HI.X.SX32 R5, R228, R237, 0x2, P0 ;  /* 0x000000ede4057211 */ /* 0x000fe400000f16ff */
[----:B------:R-:W-:Y:S01]  /*78c0*/  @P6 IADD3 R207, P1, R207, -0x100, RZ ;  /* 0xffffff00cfcf6810 */ /* 0x000fe20007f3e0ff */
[----:B------:R-:W-:Y:S03]  /*78d0*/  REDG.E.ADD.F32.FTZ.RN.STRONG.GPU desc[UR16][R20.64], R16 ;  /* 0x00000010140079a6 */ /* 0x000fe6000c10f390 */
[----:B------:R-:W-:Y:S01]  /*78e0*/  @P6 IADD3.X R206, R206, -0x1, RZ, P1, !PT ;  /* 0xffffffffcece6810 */ /* 0x000fe20000ffe4ff */
[----:B------:R-:W-:Y:S04]  /*78f0*/  REDG.E.ADD.F32.FTZ.RN.STRONG.GPU desc[UR16][R10.64], R17 ;  /* 0x000000110a0079a6 */ /* 0x000fe8000c10f390 */
[----:B------:R-:W-:Y:S04]  /*7900*/  REDG.E.ADD.F32.FTZ.RN.STRONG.GPU desc[UR16][R8.64], R18 ;  /* 0x00000012080079a6 */ /* 0x000fe8000c10f390 */
        /* <DEDUP_REMOVED lines=37> */
[C---:B------:R-:W-:Y:S01]  /*7b60*/  LOP3.LUT R4, R223.reuse, 0x1, RZ, 0xc0, !PT ;  /* 0x00000001df047812 */ /* 0x040fe200078ec0ff */
[----:B------:R-:W-:Y:S04]  /*7b70*/  HMMA.16816.F32 R96, R8, R6, R96 ;  /* 0x000000060860723c */ /* 0x000fe80000001860 */
[----:B------:R-:W-:Y:S01]  /*7b80*/  ISETP.NE.U32.AND P0, PT, R4, 0x1, PT ;  /* 0x000000010400780c */ /* 0x000fe20003f05070 */
[----:B------:R-:W-:Y:S01]  /*7b90*/  VIADD R223, R223, 0xffffffff ;  /* 0xffffffffdfdf7836 */ /* 0x000fe20000000000 */
[-C--:B---3--:R-:W-:Y:S05]  /*7ba0*/  HMMA.16816.F32 R68, R12, R24.reuse, R68 ;  /* 0x000000180c44723c */ /* 0x088fea0000001844 */
[----:B------:R-:W-:Y:S01]  /*7bb0*/  @P6 IADD3 R5, P3, R234, -0x100, RZ ;  /* 0xffffff00ea056810 */ /* 0x000fe20007f7e0ff */
[C---:B----4-:R-:W-:Y:S05]  /*7bc0*/  HMMA.16816.F32 R72, R32.reuse, R24, R72 ;  /* 0x000000182048723c */ /* 0x050fea0000001848 */
[----:B------:R-:W-:Y:S01]  /*7bd0*/  VIADD R6, R167, 0xffffe000 ;  /* 0xffffe000a7067836 */ /* 0x000fe20000000000 */
        /* <DEDUP_REMOVED lines=16> */
[----:B------:R-:W-:-:S03]  /*7ce0*/  SHF.L.U32 R28, R187, 0x7, RZ ;  /* 0x00000007bb1c7819 */ /* 0x000fc600000006ff */
        /* <DEDUP_REMOVED lines=92> */
[----:B------:R-:W2:Y:S01]  /*82b0*/  @P0 LDC.64 R6, c[0x0][0x450] ;  /* 0x00011400ff060b82 */ /* 0x000ea20000000a00 */
[----:B------:R1:W-:Y:S01]  /*82c0*/  STS [R195], R96 ;  /* 0x00000060c3007388 */ /* 0x0003e20000000800 */
[----:B------:R-:W-:Y:S01]  /*82d0*/  FMUL.FTZ R60, R60, UR5 ;  /* 0x000000053c3c7c20 */ /* 0x000fe20008410000 */
[----:B------:R-:W-:Y:S01]  /*82e0*/  FMUL.FTZ R61, R61, UR5 ;  /* 0x000000053d3d7c20 */ /* 0x000fe20008410000 */
[----:B------:R-:W-:Y:S01]  /*82f0*/  FMUL.FTZ R62, R62, UR5 ;  /* 0x000000053e3e7c20 */ /* 0x000fe20008410000 */
[----:B------:R1:W-:Y:S01]  /*8300*/  STS [R195+0x400], R98 ;  /* 0x00040062c3007388 */ /* 0x0003e20000000800 */
[----:B------:R-:W-:Y:S01]  /*8310*/  FMUL.FTZ R63, R63, UR5 ;  /* 0x000000053f3f7c20 */ /* 0x000fe20008410000 */
[----:B------:R-:W-:Y:S01]  /*8320*/  F2FP.F16.F32.PACK_AB R40, R41, R40 ;  /* 0x000000282928723e */ /* 0x000fe200000000ff */
[----:B------:R-:W3:Y:S01]  /*8330*/  @P0 LDC.64 R4, c[0x0][0x458] ;  /* 0x00011600ff040b82 */ /* 0x000ee20000000a00 */
        /* <DEDUP_REMOVED lines=28> */
[----:B------:R-:W-:Y:S02]  /*8500*/  @P0 IADD3 R24, R11, R24, RZ ;  /* 0x000000180b180210 */ /* 0x000fe40007ffe0ff */
[----:B------:R-:W-:Y:S01]  /*8510*/  SHF.R.S32.HI R10, RZ, 0x1f, R184 ;  /* 0x0000001fff0a7819 */ /* 0x000fe200000114b8 */
[----:B------:R1:W-:Y:S01]  /*8520*/  STS [R192+0x6000], R44 ;  /* 0x0060002cc0007388 */ /* 0x0003e20000000800 */
[----:B------:R-:W-:Y:S02]  /*8530*/  @P0 IADD3 R0, R9, R0, RZ ;  /* 0x0000000009000210 */ /* 0x000fe40007ffe0ff */
[----:B------:R-:W-:Y:S01]  /*8540*/  @P0 MOV R31, R8 ;  /* 0x00000008001f0202 */ /* 0x000fe20000000f00 */
        /* <DEDUP_REMOVED lines=23> */
.L_x_1100:
        /* <DEDUP_REMOVED lines=13> */
.L_x_1101:
[----:B------:R-:W-:Y:S01]  /*8790*/  BAR.SYNC.DEFER_BLOCKING 0x0 ;  /* 0x0000000000007b1d */ /* 0x000fe20000010000 */
[--C-:B------:R-:W-:Y:S01]  /*87a0*/  SHF.R.S32.HI R37, RZ, 0x1f, R182.reuse ;  /* 0x0000001fff257819 */ /* 0x100fe200000114b6 */
[----:B-1----:R-:W-:Y:S01]  /*87b0*/  IMAD.MOV.U32 R36, RZ, RZ, R182 ;  /* 0x000000ffff247224 */ /* 0x002fe200078e00b6 */
[----:B------:R-:W-:Y:S01]  /*87c0*/  SHF.R.S32.HI R32, RZ, 0x1f, R28 ;  /* 0x0000001fff207819 */ /* 0x000fe2000001141c */
[----:B------:R-:W-:Y:S01]  /*87d0*/  IMAD R224, R187, -0x80, R224 ;  /* 0xffffff80bbe07824 */ /* 0x000fe200078e02e0 */
[----:B------:R-:W-:Y:S01]  /*87e0*/  SHF.R.S32.HI R29, RZ, 0x1f, R181 ;  /* 0x0000001fff1d7819 */ /* 0x000fe200000114b5 */
[-C--:B------:R-:W-:Y:S01]  /*87f0*/  IMAD.WIDE.U32 R34, R28, R6.reuse, R36 ;  /* 0x000000061c227225 */ /* 0x080fe200078e0024 */
[----:B------:R-:W-:Y:S01]  /*8800*/  ULDC UR4, c[0x0][0x2d0] ;  /* 0x0000b40000047ab9 */ /* 0x000fe20000000800 */
[----:B------:R-:W-:Y:S01]  /*8810*/  BSSY B0, `(.L_x_1102) ;  /* 0x0000023000007945 */ /* 0x000fe20003800000 */
[----:B------:R-:W-:Y:S01]  /*8820*/  ISETP.GE.AND P4, PT, R182, UR4, PT ;  /* 0x00000004b6007c0c */ /* 0x000fe2000bf86270 */
[----:B------:R-:W-:Y:S01]  /*8830*/  IMAD R26, R32, R6, RZ ;  /* 0x00000006201a7224 */ /* 0x000fe200078e02ff */
[----:B------:R-:W-:Y:S01]  /*8840*/  IADD3 R38, P0, R25, R34, RZ ;  /* 0x0000002219267210 */ /* 0x000fe20007f1e0ff */
[----:B------:R-:W-:Y:S01]  /*8850*/  ULDC.64 UR4, c[0x0][0x468] ;  /* 0x00011a0000047ab9 */ /* 0x000fe20000000a00 */
[----:B------:R-:W-:Y:S01]  /*8860*/  IADD3 R25, R180, 0x40, RZ ;  /* 0x00000040b4197810 */ /* 0x000fe20007ffe0ff */
[----:B------:R-:W-:Y:S01]  /*8870*/  IMAD R26, R28, R7, R26 ;  /* 0x000000071c1a7224 */ /* 0x000fe200078e021a */
[----:B------:R-:W-:Y:S01]  /*8880*/  SHF.R.S32.HI R30, RZ, 0x1f, R180 ;  /* 0x0000001fff1e7819 */ /* 0x000fe200000114b4 */
[----:B------:R-:W-:Y:S01]  /*8890*/  IMAD R33, R29, UR4, RZ ;  /* 0x000000041d217c24 */ /* 0x000fe2000f8e02ff */
[----:B------:R-:W-:-:S02]  /*88a0*/  ISETP.GE.OR P2, PT, R25, R224, P4 ;  /* 0x000000e01900720c */ /* 0x000fc40002746670 */
[----:B------:R-:W-:Y:S01]  /*88b0*/  IADD3.X R39, R24, R35, R26, P0, !PT ;  /* 0x0000002318277210 */ /* 0x000fe200007fe41a */
[C---:B------:R-:W-:Y:S02]  /*88c0*/  VIADD R26, R180.reuse, 0x20 ;  /* 0x00000020b41a7836 */ /* 0x040fe40000000000 */
[----:B------:R-:W-:Y:S01]  /*88d0*/  VIADD R24, R180, 0x60 ;  /* 0x00000060b4187836 */ /* 0x000fe20000000000 */
[----:B------:R1:W2:Y:S02]  /*88e0*/  LDS.128 R20, [R118+0x7000] ;  /* 0x0070000076147984 */ /* 0x0002a40000000c00 */
[-C--:B------:R-:W-:Y:S01]  /*88f0*/  ISETP.GE.OR P3, PT, R26, R224.reuse, P4 ;  /* 0x000000e01a00720c */ /* 0x080fe20002766670 */
[C---:B------:R-:W-:Y:S01]  /*8900*/  IMAD R33, R181.reuse, UR5, R33 ;  /* 0x00000005b5217c24 */ /* 0x040fe2000f8e0221 */
[-C--:B------:R-:W-:Y:S01]  /*8910*/  ISETP.GE.OR P1, PT, R24, R224.reuse, P4 ;  /* 0x000000e01800720c */ /* 0x080fe20002726670 */
[----:B------:R1:W3:Y:S01]  /*8920*/  LDS.128 R16, [R118+0xb000] ;  /* 0x00b0000076107984 */ /* 0x0002e20000000c00 */
[----:B------:R-:W-:Y:S01]  /*8930*/  ISETP.GE.OR P4, PT, R180, R224, P4 ;  /* 0x000000e0b400720c */ /* 0x000fe20002786670 */
[----:B------:R-:W-:-:S02]  /*8940*/  IMAD.WIDE.U32 R38, R181, UR4, R38 ;  /* 0x00000004b5267c25 */ /* 0x000fc4000f8e0026 */
[----:B------:R1:W4:Y:S03]  /*8950*/  LDS.128 R12, [R118+0xc000] ;  /* 0x00c00000760c7984 */ /* 0x0003260000000c00 */
[----:B------:R-:W-:Y:S01]  /*8960*/  IADD3 R33, R33, R39, RZ ;  /* 0x0000002721217210 */ /* 0x000fe20007ffe0ff */
[----:B------:R1:W1:Y:S06]  /*8970*/  LDS.128 R8, [R118+0xd000] ;  /* 0x00d0000076087984 */ /* 0x00026c0000000c00 */
        /* <DEDUP_REMOVED lines=12> */
.L_x_1103:
[----:B------:R-:W-:Y:S05]  /*8a40*/  BSYNC B0 ;  /* 0x0000000000007941 */ /* 0x000fea0003800000 */
.L_x_1102:
        /* <DEDUP_REMOVED lines=14> */
.L_x_1105:
[----:B------:R-:W-:Y:S05]  /*8b30*/  BSYNC B0 ;  /* 0x0000000000007941 */ /* 0x000fea0003800000 */
.L_x_1104:
        /* <DEDUP_REMOVED lines=15> */
.L_x_1107:
[----:B------:R-:W-:Y:S05]  /*8c30*/  BSYNC B0 ;  /* 0x0000000000007941 */ /* 0x000fea0003800000 */
.L_x_1106:
        /* <DEDUP_REMOVED lines=15> */
.L_x_1109:
[----:B------:R-:W-:Y:S05]  /*8d30*/  BSYNC B0 ;  /* 0x0000000000007941 */ /* 0x000fea0003800000 */
.L_x_1108:
[----:B-12---:R-:W1:Y:S01]  /*8d40*/  LDS.128 R116, [R118+0xa000] ;  /* 0x00a0000076747984 */ /* 0x006e620000000c00 */
[-C--:B------:R-:W-:Y:S01]  /*8d50*/  IMAD.WIDE.U32 R36, R28, R4.reuse, R36 ;  /* 0x000000041c247225 */ /* 0x080fe200078e0024 */
        /* <DEDUP_REMOVED lines=21> */
.L_x_1111:
[----:B------:R-:W-:Y:S05]  /*8eb0*/  BSYNC B0 ;  /* 0x0000000000007941 */ /* 0x000fea0003800000 */
.L_x_1110:
        /* <DEDUP_REMOVED lines=9> */
[----:B--2---:R-:W-:-:S03]  /*8f50*/  LEA R24, P0, R22, UR4, 0x1 ;  /* 0x0000000416187c11 */ /* 0x004fc6000f8008ff */
[----:B------:R-:W-:-:S05]  /*8f60*/  IMAD R0, R7, R5, R0 ;  /* 0x0000000507007224 */ /* 0x000fca00078e0200 */
[----:B------:R-:W-:-:S04]  /*8f70*/  IADD3 R0, R0, R23, RZ ;  /* 0x0000001700007210 */ /* 0x000fc80007ffe0ff */
[----:B------:R-:W-:-:S05]  /*8f80*/  LEA.HI.X R25, R22, UR5, R0, 0x1, P0 ;  /* 0x0000000516197c11 */ /* 0x000fca00080f0c00 */
[----:B---3--:R2:W-:Y:S02]  /*8f90*/  STG.E.128 desc[UR16][R24.64], R16 ;  /* 0x0000001018007986 */ /* 0x0085e4000c101d10 */
.L_x_1113:
[----:B------:R-:W-:Y:S05]  /*8fa0*/  BSYNC B0 ;  /* 0x0000000000007941 */ /* 0x000fea0003800000 */
.L_x_1112:
[----:B------:R-:W-:Y:S04]  /*8fb0*/  BSSY B0, `(.L_x_1114) ;  /* 0x000000e000007945 */ /* 0x000fe80003800000 */
[----:B------:R-:W-:Y:S05]  /*8fc0*/  @P2 BRA `(.L_x_1115) ;  /* 0x0000000000302947 */ /* 0x000fea0003800000 */
[----:B------:R-:W-:Y:S01]  /*8fd0*/  IADD3 R7, P0, R180, 0x40, RZ ;  /* 0x00000040b4077810 */ /* 0x000fe20007f1e0ff */
[----:B--23--:R-:W-:Y:S01]  /*8fe0*/  IMAD.MOV.U32 R16, RZ, RZ, R20 ;  /* 0x000000ffff107224 */ /* 0x00cfe200078e0014 */
        /* <DEDUP_REMOVED lines=10> */
.L_x_1115:
[----:B------:R-:W-:Y:S05]  /*9090*/  BSYNC B0 ;  /* 0x0000000000007941 */ /* 0x000fea0003800000 */
.L_x_1114:
[----:B------:R-:W-:Y:S05]  /*90a0*/  @P1 BRA `(.L_x_1070) ;  /* 0x0000000000301947 */ /* 0x000fea0003800000 */
[----:B------:R-:W-:Y:S01]  /*90b0*/  IADD3 R0, P0, R180, 0x60, RZ ;  /* 0x00000060b4007810 */ /* 0x000fe20007f1e0ff */
[----:B--2-4-:R-:W-:Y:S01]  /*90c0*/  IMAD.MOV.U32 R12, RZ, RZ, R20 ;  /* 0x000000ffff0c7224 */ /* 0x014fe200078e0014 */
        /* <DEDUP_REMOVED lines=10> */
.L_x_1070:
[----:B------:R-:W-:Y:S05]  /*9170*/  BSYNC B1 ;  /* 0x0000000000017941 */ /* 0x000fea0003800000 */
.L_x_1048:
[----:B------:R-:W3:Y:S02]  /*9180*/  LDC R0, c[0x0][0xc] ;  /* 0x00000300ff007b82 */ /* 0x000ee40000000800 */
[----:B---3--:R-:W-:-:S04]  /*9190*/  IADD3 R187, R0, R187, RZ ;  /* 0x000000bb00bb7210 */ /* 0x008fc80007ffe0ff */
[----:B------:R-:W-:-:S13]  /*91a0*/  ISETP.GE.AND P0, PT, R187, UR7, PT ;  /* 0x00000007bb007c0c */ /* 0x000fda000bf06270 */
[----:B------:R-:W-:Y:S05]  /*91b0*/  @P0 BRA `(.L_x_1116) ;  /* 0x0000000000040947 */ /* 0x000fea0003800000 */
[----:B------:R-:W-:Y:S05]  /*91c0*/  BRA `(.L_x_1117) ;  /* 0xffffff7400c87947 */ /* 0x000fea000383ffff */
.L_x_1116:
[----:B------:R-:W-:Y:S05]  /*91d0*/  EXIT ;  /* 0x000000000000794d */ /* 0x000fea0003800000 */
.L_x_1118:
        /* <DEDUP_REMOVED lines=10> */
.L_x_2474:


//--------------------- .text._ZN5flash44flash_bwd_dq_dk_dv_loop_seqk_parallel_kernelI23Flash_bwd_kernel_traitsILi64ELi64ELi128ELi8ELi2ELi4ELi4ELb1ELb0EN7cutlass6half_tE19Flash_kernel_traitsILi64ELi64ELi128ELi8ES3_EELb0ELb0ELb1ELb0ELb0ELb0ELb1EEEvNS_16Flash_bwd_paramsE --------------------------
	.section	.text._ZN5flash44flash_bwd_dq_dk_dv_loop_seqk_parallel_kernelI23Flash_bwd_kernel_traitsILi64ELi64ELi128ELi8ELi2ELi4ELi4ELb1ELb0EN7cutlass6half_tE19Flash_kernel_traitsILi64ELi64ELi128ELi8ES3_EELb0ELb0ELb1ELb0ELb0ELb0ELb1EEEvNS_16Flash_bwd_paramsE,"ax",@progbits
	.align	128
        .global         _ZN5flash44flash_bwd_dq_dk_dv_loop_seqk_parallel_kernelI23Flash_bwd_kernel_traitsILi64ELi64ELi128ELi8ELi2ELi4ELi4ELb1ELb0EN7cutlass6half_tE19Flash_kernel_traitsILi64ELi64ELi128ELi8ES3_EELb0ELb0ELb1ELb0ELb0ELb0ELb1EEEvNS_16Flash_bwd_paramsE
        .type           _ZN5flash44flash_bwd_dq_dk_dv_loop_seqk_parallel_kernelI23Flash_bwd_kernel_traitsILi64ELi64ELi128ELi8ELi2ELi4ELi4ELb1ELb0EN7cutlass6half_tE19Flash_kernel_traitsILi64ELi64ELi128ELi8ES3_EELb0ELb0ELb1ELb0ELb0ELb0ELb1EEEvNS_16Flash_bwd_paramsE,@function
        .size           _ZN5flash44flash_bwd_dq_dk_dv_loop_seqk_parallel_kernelI23Flash_bwd_kernel_traitsILi64ELi64ELi128ELi8ELi2ELi4ELi4ELb1ELb0EN7cutlass6half_tE19Flash_kernel_traitsILi64ELi64ELi128ELi8ES3_EELb0ELb0ELb1ELb0ELb0ELb0ELb1EEEvNS_16Flash_bwd_paramsE,(.L_x_2475 - _ZN5flash44flash_bwd_dq_dk_dv_loop_seqk_parallel_kernelI23Flash_bwd_kernel_traitsILi64ELi64ELi128ELi8ELi2ELi4ELi4ELb1ELb0EN7cutlass6half_tE19Flash_kernel_traitsILi64ELi64ELi128ELi8ES3_EELb0ELb0ELb1ELb0ELb0ELb0ELb1EEEvNS_16Flash_bwd_paramsE)
        .other          _ZN5flash44flash_bwd_dq_dk_dv_loop_seqk_parallel_kernelI23Flash_bwd_kernel_traitsILi64ELi64ELi128ELi8ELi2ELi4ELi4ELb1ELb0EN7cutlass6half_tE19Flash_kernel_traitsILi64ELi64ELi128ELi8ES3_EELb0ELb0ELb1ELb0ELb0ELb0ELb1EEEvNS_16Flash_bwd_paramsE,@"STO_CUDA_ENTRY STV_DEFAULT"
_ZN5flash44flash_bwd_dq_dk_dv_loop_seqk_parallel_kernelI23Flash_bwd_kernel_traitsILi64ELi64ELi128ELi8ELi2ELi4ELi4ELb1ELb0EN7cutlass6half_tE19Flash_kernel_traitsILi64ELi64ELi128ELi8ES3_EELb0ELb0ELb1ELb0ELb0ELb0ELb1EEEvNS_16Flash_bwd_paramsE:
.text._ZN5flash44flash_bwd_dq_dk_dv_loop_seqk_parallel_kernelI23Flash_bwd_kernel_traitsILi64ELi64ELi128ELi8ELi2ELi4ELi4ELb1ELb0EN7cutlass6half_tE19Flash_kernel_traitsILi64ELi64ELi128ELi8ES3_EELb0ELb0ELb1ELb0ELb0ELb0ELb1EEEvNS_16Flash_bwd_paramsE:
        /* <DEDUP_REMOVED lines=16> */
[----:B------:R-:W-:Y:S01]  /*0100*/  ULDC UR60, c[0x0][0x394] ;  /* 0x0000e500003c7ab9 */ /* 0x000fe20000000800 */
[----:B------:R-:W-:-:S03]  /*0110*/  UMOV UR61, 0xffffe000 ;  /* 0xffffe000003d7882 */ /* 0x000fc60000000000 */
[----:B------:R-:W3:Y:S08]  /*0120*/  S2UR UR57, SR_CTAID.Z ;  /* 0x00000000003979c3 */ /* 0x000ef00000002700 */
[----:B------:R-:W4:Y:S01]  /*0130*/  S2UR UR52, SR_CTAID.Y ;  /* 0x00000000003479c3 */ /* 0x000f220000002600 */
[----:B--2---:R-:W-:-:S04]  /*0140*/  ULEA UR4, UR4, UR5, 0x18 ;  /* 0x0000000504047291 */ /* 0x004fc8000f8ec03f */
[----:B------:R-:W-:Y:S01]  /*0150*/  UIADD3 UR7, UR4, 0x6000, URZ ;  /* 0x0000600004077890 */ /* 0x000fe2000fffe03f */
[----:B-1----:R-:W-:Y:S01]  /*0160*/  SHF.R.S32.HI R17, RZ, 0x1f, R11 ;  /* 0x0000001fff117819 */ /* 0x002fe2000001140b */
[----:B------:R-:W-:Y:S01]  /*0170*/  IMAD.SHL.U32 R244, R11, 0x2, RZ ;  /* 0x000000020bf47824 */ /* 0x000fe200078e00ff */
[----:B---3--:R-:W-:Y:S02]  /*0180*/  USHF.R.S32.HI UR5, URZ, 0x1f, UR57 ;  /* 0x0000001f3f057899 */ /* 0x008fe40008011439 */
[CC--:B------:R-:W-:Y:S02]  /*0190*/  LEA.HI R4, R17.reuse, R11.reuse, RZ, 0x5 ;  /* 0x0000000b11047211 */ /* 0x0c0fe400078f28ff */
[----:B------:R-:W-:Y:S02]  /*01a0*/  LEA.HI R9, R17, R11, RZ, 0x4 ;  /* 0x0000000b11097211 */ /* 0x000fe400078f20ff */
[--C-:B------:R-:W-:Y:S01]  /*01b0*/  SHF.R.S32.HI R5, RZ, 0x5, R4.reuse ;  /* 0x00000005ff057819 */ /* 0x100fe20000011404 */
[----:B----4-:R-:W-:Y:S01]  /*01c0*/  USHF.R.S32.HI UR6, URZ, 0x1f, UR52 ;  /* 0x0000001f3f067899 */ /* 0x010fe20008011434 */
[----:B------:R-:W-:-:S02]  /*01d0*/  SHF.R.S32.HI R0, RZ, 0x1f, R4 ;  /* 0x0000001fff007819 */ /* 0x000fc40000011404 */
[-C--:B------:R-:W-:Y:S02]  /*01e0*/  LEA.HI R2, R4, R5.reuse, RZ, 0x1 ;  /* 0x0000000504027211 */ /* 0x080fe400078f08ff */
[----:B------:R-:W-:Y:S02]  /*01f0*/  LEA.HI R0, R0, R5, RZ, 0x2 ;  /* 0x0000000500007211 */ /* 0x000fe400078f10ff */
[----:B------:R-:W-:Y:S02]  /*0200*/  SHF.R.S32.HI R7, RZ, 0x4, R9 ;  /* 0x00000004ff077819 */ /* 0x000fe40000011409 */
[----:B------:R-:W-:Y:S02]  /*0210*/  LEA.HI R19, R17, R11, RZ, 0x2 ;  /* 0x0000000b11137211 */ /* 0x000fe400078f10ff */
[----:B------:R-:W-:Y:S02]  /*0220*/  LOP3.LUT R2, R2, 0xfffffffe, RZ, 0xc0, !PT ;  /* 0xfffffffe02027812 */ /* 0x000fe400078ec0ff */
[----:B------:R-:W-:-:S02]  /*0230*/  LOP3.LUT R0, R0, 0xfffffffc, RZ, 0xc0, !PT ;  /* 0xfffffffc00007812 */ /* 0x000fc400078ec0ff */
[----:B------:R-:W-:Y:S01]  /*0240*/  LEA.HI R3, R9, R7, RZ, 0x1 ;  /* 0x0000000709037211 */ /* 0x000fe200078f08ff */
[C---:B------:R-:W-:Y:S01]  /*0250*/  IMAD.IADD R16, R5.reuse, 0x1, -R2 ;  /* 0x0000000105107824 */ /* 0x040fe200078e0a02 */
[--C-:B------:R-:W-:Y:S01]  /*0260*/  SHF.R.S32.HI R8, RZ, 0x2, R19.reuse ;  /* 0x00000002ff087819 */ /* 0x100fe20000011413 */
[----:B------:R-:W-:Y:S01]  /*0270*/  IMAD.IADD R174, R5, 0x1, -R0 ;  /* 0x0000000105ae7824 */ /* 0x000fe200078e0a00 */
[----:B------:R-:W-:Y:S02]  /*0280*/  SHF.R.S32.HI R6, RZ, 0x1f, R19 ;  /* 0x0000001fff067819 */ /* 0x000fe40000011413 */
[----:B------:R-:W-:Y:S02]  /*0290*/  LOP3.LUT R2, R3, 0xfffffffe, RZ, 0xc0, !PT ;  /* 0xfffffffe03027812 */ /* 0x000fe400078ec0ff */
[----:B------:R-:W-:Y:S02]  /*02a0*/  LEA.HI R0, R6, R8, RZ, 0x3 ;  /* 0x0000000806007211 */ /* 0x000fe400078f18ff */
[----:B------:R-:W-:Y:S01]  /*02b0*/  LOP3.LUT R3, R4, 0xffffffe0, RZ, 0xc0, !PT ;  /* 0xffffffe004037812 */ /* 0x000fe200078ec0ff */
[----:B------:R-:W-:Y:S01]  /*02c0*/  IMAD.IADD R12, R7, 0x1, -R2 ;  /* 0x00000001070c7824 */ /* 0x000fe200078e0a02 */
[----:B------:R-:W-:-:S02]  /*02d0*/  LEA.HI R14, R17, R11, RZ, 0x3 ;  /* 0x0000000b110e7211 */ /* 0x000fc400078f18ff */
[----:B------:R-:W-:Y:S01]  /*02e0*/  LOP3.LUT R0, R0, 0xfffffff8, RZ, 0xc0, !PT ;  /* 0xfffffff800007812 */ /* 0x000fe200078ec0ff */
[C---:B------:R-:W-:Y:S01]  /*02f0*/  IMAD.IADD R2, R11.reuse, 0x1, -R3 ;  /* 0x000000010b027824 */ /* 0x040fe200078e0a03 */
[----:B------:R-:W-:Y:S01]  /*0300*/  LOP3.LUT R4, R14, 0xfffffff8, RZ, 0xc0, !PT ;  /* 0xfffffff80e047812 */ /* 0x000fe200078ec0ff */
[----:B------:R-:W-:Y:S01]  /*0310*/  IMAD.SHL.U32 R10, R12, 0x200, RZ ;  /* 0x000002000c0a7824 */ /* 0x000fe200078e00ff */
[----:B------:R-:W-:Y:S01]  /*0320*/  SHF.R.S32.HI R3, RZ, 0x3, R14 ;  /* 0x00000003ff037819 */ /* 0x000fe2000001140e */
[----:B------:R-:W-:Y:S01]  /*0330*/  IMAD.IADD R8, R8, 0x1, -R0 ;  /* 0x0000000108087824 */ /* 0x000fe200078e0a00 */
[----:B------:R-:W-:Y:S01]  /*0340*/  SHF.R.S32.HI R5, RZ, 0x1f, R2 ;  /* 0x0000001fff057819 */ /* 0x000fe20000011402 */
[----:B------:R-:W-:Y:S01]  /*0350*/  IMAD.IADD R0, R11, 0x1, -R4 ;  /* 0x000000010b007824 */ /* 0x000fe200078e0a04 */
[----:B------:R-:W-:Y:S01]  /*0360*/  LOP3.LUT R4, R9, 0xfffffff0, RZ, 0xc0, !PT ;  /* 0xfffffff009047812 */ /* 0x000fe200078ec0ff */
[----:B------:R-:W-:Y:S01]  /*0370*/  IMAD.SHL.U32 R3, R3, 0x40, RZ ;  /* 0x0000004003037824 */ /* 0x000fe200078e00ff */
[----:B------:R-:W-:Y:S01]  /*0380*/  LEA.HI R18, R5, R2, RZ, 0x2 ;  /* 0x0000000205127211 */ /* 0x000fe200078f10ff */
[C---:B------:R-:W-:Y:S01]  /*0390*/  IMAD.SHL.U32 R193, R0.reuse, 0x8, RZ ;  /* 0x0000000800c17824 */ /* 0x040fe200078e00ff */
[----:B------:R-:W-:Y:S01]  /*03a0*/  LOP3.LUT P4, RZ, R0, 0x2, RZ, 0xc0, !PT ;  /* 0x0000000200ff7812 */ /* 0x000fe2000788c0ff */
[----:B------:R-:W-:Y:S01]  /*03b0*/  IMAD.IADD R2, R11, 0x1, -R4 ;  /* 0x000000010b027824 */ /* 0x000fe200078e0a04 */
[----:B------:R-:W-:-:S02]  /*03c0*/  LOP3.LUT R3, R3, 0x1c0, RZ, 0xc0, !PT ;  /* 0x000001c003037812 */ /* 0x000fc400078ec0ff */
[C---:B------:R-:W-:Y:S01]  /*03d0*/  LOP3.LUT P3, RZ, R0.reuse, 0x4, RZ, 0xc0, !PT ;  /* 0x0000000400ff7812 */ /* 0x040fe2000786c0ff */
[----:B------:R-:W-:Y:S01]  /*03e0*/  IMAD.SHL.U32 R0, R0, 0x40, RZ ;  /* 0x0000004000007824 */ /* 0x000fe200078e00ff */
[----:B------:R-:W-:Y:S02]  /*03f0*/  SHF.R.U32.HI R4, RZ, 0x3, R3 ;  /* 0x00000003ff047819 */ /* 0x000fe40000011603 */
[----:B------:R-:W-:Y:S02]  /*0400*/  LOP3.LUT R3, R3, 0x38, R193, 0xf8, !PT ;  /* 0x0000003803037812 */ /* 0x000fe400078ef8c1 */
[----:B------:R-:W-:Y:S02]  /*0410*/  SHF.R.S32.HI R5, RZ, 0x1f, R2 ;  /* 0x0000001fff057819 */ /* 0x000fe40000011402 */
[----:B------:R-:W-:Y:S01]  /*0420*/  LOP3.LUT R243, R3, R4, RZ, 0x3c, !PT ;  /* 0x0000000403f37212 */ /* 0x000fe200078e3cff */
[----:B------:R-:W-:Y:S01]  /*0430*/  IMAD.SHL.U32 R3, R174, 0x10, RZ ;  /* 0x00000010ae037824 */ /* 0x000fe200078e00ff */
[----:B------:R-:W-:-:S02]  /*0440*/  LEA.HI R13, R5, R2, RZ, 0x3 ;  /* 0x00000002050d7211 */ /* 0x000fc400078f18ff */
[----:B------:R-:W-:Y:S02]  /*0450*/  LEA.HI R4, R17, R11, RZ, 0x6 ;  /* 0x0000000b11047211 */ /* 0x000fe400078f30ff */
[----:B------:R-:W-:Y:S02]  /*0460*/  LOP3.LUT R0, R0, 0x1c0, RZ, 0xc0, !PT ;  /* 0x000001c000007812 */ /* 0x000fe400078ec0ff */
[----:B------:R-:W-:Y:S02]  /*0470*/  LOP3.LUT R6, R13, 0xfffffff8, RZ, 0xc0, !PT ;  /* 0xfffffff80d067812 */ /* 0x000fe400078ec0ff */
[----:B------:R-:W-:Y:S02]  /*0480*/  SHF.R.S32.HI R4, RZ, 0x6, R4 ;  /* 0x00000006ff047819 */ /* 0x000fe40000011404 */
[----:B------:R-:W-:Y:S01]  /*0490*/  LOP3.LUT R5, R0, 0x8, R14, 0xf8, !PT ;  /* 0x0000000800057812 */ /* 0x000fe200078ef80e */
[----:B------:R-:W-:Y:S01]  /*04a0*/  IMAD.IADD R15, R2, 0x1, -R6 ;  /* 0x00000001020f7824 */ /* 0x000fe200078e0a06 */
[----:B------:R-:W-:Y:S01]  /*04b0*/  SHF.R.U32.HI R9, RZ, 0x3, R0 ;  /* 0x00000003ff097819 */ /* 0x000fe20000011600 */
[----:B------:R-:W-:Y:S01]  /*04c0*/  IMAD R2, R4, 0x800, R10 ;  /* 0x0000080004027824 */ /* 0x000fe200078e020a */
[----:B------:R-:W-:Y:S01]  /*04d0*/  LOP3.LUT R7, R0, 0x30, R3, 0xf8, !PT ;  /* 0x0000003000077812 */ /* 0x000fe200078ef803 */
[C---:B------:R-:W-:Y:S01]  /*04e0*/  IMAD R243, R4.reuse, 0x200, R243 ;  /* 0x0000020004f37824 */ /* 0x040fe200078e02f3 */
[----:B------:R-:W-:Y:S01]  /*04f0*/  LOP3.LUT R0, R5, R9, RZ, 0x3c, !PT ;  /* 0x0000000905007212 */ /* 0x000fe200078e3cff */
[----:B------:R-:W-:Y:S01]  /*0500*/  IMAD.SHL.U32 R5, R4, 0x20, RZ ;  /* 0x0000002004057824 */ /* 0x000fe200078e00ff */
[----:B------:R-:W-:-:S02]  /*0510*/  LEA.HI R6, R17, R11, RZ, 0x7 ;  /* 0x0000000b11067211 */ /* 0x000fc400078f38ff */
[----:B------:R-:W-:Y:S01]  /*0520*/  LOP3.LUT R3, R8, 0x1, RZ, 0xc0, !PT ;  /* 0x0000000108037812 */ /* 0x000fe200078ec0ff */
[----:B------:R-:W-:Y:S01]  /*0530*/  IMAD.IADD R182, R2, 0x1, R0 ;  /* 0x0000000102b67824 */ /* 0x000fe200078e0200 */
[----:B------:R-:W-:Y:S01]  /*0540*/  LOP3.LUT R0, R19, 0x7ffffffc, RZ, 0xc0, !PT ;  /* 0x7ffffffc13007812 */ /* 0x000fe200078ec0ff */
[----:B------:R-:W-:Y:S01]  /*0550*/  IMAD.SHL.U32 R2, R8, 0x40, RZ ;  /* 0x0000004008027824 */ /* 0x000fe200078e00ff */
[----:B------:R-:W-:Y:S02]  /*0560*/  SHF.R.S32.HI R6, RZ, 0x7, R6 ;  /* 0x00000007ff067819 */ /* 0x000fe40000011406 */
[----:B------:R-:W-:Y:S01]  /*0570*/  ISETP.NE.U32.AND P0, PT, R3, 0x1, PT ;  /* 0x000000010300780c */ /* 0x000fe20003f05070 */
[----:B------:R-:W-:Y:S01]  /*0580*/  IMAD.IADD R0, R11, 0x1, -R0 ;  /* 0x000000010b007824 */ /* 0x000fe200078e0a00 */
[----:B------:R-:W-:Y:S01]  /*0590*/  LOP3.LUT R14, R7, 0x8, R14, 0xf8, !PT ;  /* 0x00000008070e7812 */ /* 0x000fe200078ef80e */
[----:B------:R-:W-:Y:S01]  /*05a0*/  IMAD.SHL.U32 R3, R6, 0x8, RZ ;  /* 0x0000000806037824 */ /* 0x000fe200078e00ff */
[----:B------:R-:W-:Y:S01]  /*05b0*/  R2P PR, R8, 0x6 ;  /* 0x0000000608007804 */ /* 0x000fe20000000000 */
[----:B------:R-:W-:Y:S01]  /*05c0*/  IMAD.SHL.U32 R4, R0, 0x2, RZ ;  /* 0x0000000200047824 */ /* 0x000fe200078e00ff */
[----:B------:R-:W-:Y:S01]  /*05d0*/  LOP3.LUT R0, R2, 0x1c0, RZ, 0xc0, !PT ;  /* 0x000001c002007812 */ /* 0x000fe200078ec0ff */
[----:B------:R-:W-:Y:S01]  /*05e0*/  IMAD.SHL.U32 R8, R12, 0x10, RZ ;  /* 0x000000100c087824 */ /* 0x000fe200078e00ff */
[----:B------:R-:W-:Y:S01]  /*05f0*/  LOP3.LUT R2, R3, 0x8, RZ, 0xc0, !PT ;  /* 0x0000000803027812 */ /* 0x000fe200078ec0ff */
[----:B------:R-:W-:Y:S01]  /*0600*/  IMAD R6, R6, 0x1000, R4 ;  /* 0x0000100006067824 */ /* 0x000fe200078e0204 */
[----:B------:R-:W-:-:S02]  /*0610*/  SHF.R.U32.HI R3, RZ, 0x3, R0 ;  /* 0x00000003ff037819 */ /* 0x000fc40000011600 */
[----:B------:R-:W-:Y:S02]  /*0620*/  LOP3.LUT R7, R0, 0x20, R5, 0xf8, !PT ;  /* 0x0000002000077812 */ /* 0x000fe400078ef805 */
[----:B------:R-:W-:Y:S02]  /*0630*/  LOP3.LUT R11, R2, 0x10, R8, 0xf8, !PT ;  /* 0x00000010020b7812 */ /* 0x000fe400078ef808 */
[----:B------:R-:W-:Y:S01]  /*0640*/  LOP3.LUT R8, R3, R0, R2, 0x1e, !PT ;  /* 0x0000000003087212 */ /* 0x000fe200078e1e02 */
[----:B------:R-:W-:Y:S01]  /*0650*/  IMAD R0, R174, 0x400, R4 ;  /* 0x00000400ae007824 */ /* 0x000fe200078e0204 */
[----:B------:R-:W-:Y:S01]  /*0660*/  LOP3.LUT R7, R7, R3, RZ, 0x3c, !PT ;  /* 0x0000000307077212 */ /* 0x000fe200078e3cff */
[----:B------:R-:W-:Y:S01]  /*0670*/  IMAD.SHL.U32 R3, R15, 0x40, RZ ;  /* 0x000000400f037824 */ /* 0x000fe200078e00ff */
[----:B------:R-:W-:Y:S01]  /*0680*/  SHF.R.S32.HI R4, RZ, 0x2, R18 ;  /* 0x00000002ff047819 */ /* 0x000fe20000011412 */
[----:B------:R-:W-:Y:S01]  /*0690*/  IMAD.IADD R8, R0, 0x1, R8 ;  /* 0x0000000100087824 */ /* 0x000fe200078e0208 */
[----:B------:R-:W-:Y:S01]  /*06a0*/  SEL R195, R195, 0x10, !P0 ;  /* 0x00000010c3c37807 */ /* 0x000fe20004000000 */
[----:B------:R-:W-:Y:S01]  /*06b0*/  IMAD R2, R16, 0x400, R6 ;  /* 0x0000040010027824 */ /* 0x000fe200078e0206 */
[----:B------:R-:W-:Y:S01]  /*06c0*/  LOP3.LUT R3, R3, 0x1c0, RZ, 0xc0, !PT ;  /* 0x000001c003037812 */ /* 0x000fe200078ec0ff */
[----:B------:R-:W-:Y:S01]  /*06d0*/  IMAD.SHL.U32 R0, R12, 0x8, RZ ;  /* 0x000000080c007824 */ /* 0x000fe200078e00ff */
[----:B------:R-:W-:Y:S01]  /*06e0*/  LEA R245, R8, UR7, 0x1 ;  /* 0x0000000708f57c11 */ /* 0x000fe2000f8e08ff */
[----:B------:R-:W-:Y:S01]  /*06f0*/  IMAD.SHL.U32 R6, R13, 0x40, RZ ;  /* 0x000000400d067824 */ /* 0x000fe200078e00ff */
[----:B------:R-:W-:Y:S01]  /*0700*/  LOP3.LUT R244, R5, 0x6, R244, 0xf8, !PT ;  /* 0x0000000605f47812 */ /* 0x000fe200078ef8f4 */
[----:B------:R-:W-:Y:S01]  /*0710*/  IMAD.IADD R197, R7, 0x1, R2 ;  /* 0x0000000107c57824 */ /* 0x000fe200078e0202 */
[--C-:B------:R-:W-:Y:S01]  /*0720*/  SHF.R.U32.HI R2, RZ, 0x3, R3.reuse ;  /* 0x00000003ff027819 */ /* 0x100fe20000011603 */
[----:B------:R-:W-:Y:S01]  /*0730*/  IMAD R238, R16, 0x10, R4 ;  /* 0x0000001010ee7824 */ /* 0x000fe200078e0204 */
[----:B------:R-:W-:Y:S01]  /*0740*/  LOP3.LUT R7, R3, 0x8, R0, 0xf8, !PT ;  /* 0x0000000803077812 */ /* 0x000fe200078ef800 */
[----:B------:R-:W-:Y:S01]  /*0750*/  VIADD R248, R245, 0x40 ;  /* 0x00000040f5f87836 */ /* 0x000fe20000000000 */
[----:B------:R-:W-:Y:S01]  /*0760*/  LOP3.LUT R0, R6, 0xfffffe00, RZ, 0xc0, !PT ;  /* 0xfffffe0006007812 */ /* 0x000fe200078ec0ff */
[----:B------:R-:W-:Y:S01]  /*0770*/  IMAD.U32 R6, RZ, RZ, UR5 ;  /* 0x00000005ff067e24 */ /* 0x000fe2000f8e00ff */
[----:B------:R-:W-:Y:S01]  /*0780*/  LOP3.LUT R3, R2, R11, R3, 0x1e, !PT ;  /* 0x0000000b02037212 */ /* 0x000fe200078e1e03 */
[----:B------:R-:W-:Y:S01]  /*0790*/  USHF.L.U32 UR5, UR52, 0x7, URZ ;  /* 0x0000000734057899 */ /* 0x000fe2000800063f */
[----:B------:R-:W-:Y:S01]  /*07a0*/  LOP3.LUT R2, R7, R2, RZ, 0x3c, !PT ;  /* 0x0000000207027212 */ /* 0x000fe200078e3cff */
[--C-:B------:R-:W-:Y:S01]  /*07b0*/  IMAD R4, R16, 0x400, R0.reuse ;  /* 0x0000040010047824 */ /* 0x100fe200078e0200 */
[----:B------:R-:W-:Y:S01]  /*07c0*/  LOP3.LUT R181, R3, R0, RZ, 0xfc, !PT ;  /* 0x0000000003b57212 */ /* 0x000fe200078efcff */
[----:B------:R-:W-:Y:S01]  /*07d0*/  IMAD R174, R174, 0x400, R0 ;  /* 0x00000400aeae7824 */ /* 0x000fe200078e0200 */
[----:B------:R-:W-:Y:S01]  /*07e0*/  LEA R197, R197, UR4, 0x1 ;  /* 0x00000004c5c57c11 */ /* 0x000fe2000f8e08ff */
[----:B------:R-:W-:Y:S01]  /*07f0*/  IMAD.IADD R180, R4, 0x1, R2 ;  /* 0x0000000104b47824 */ /* 0x000fe200078e0202 */
[----:B------:R-:W-:Y:S01]  /*0800*/  LOP3.LUT R5, R10, R14, R9, 0xf6, !PT ;  /* 0x0000000e0a057212 */ /* 0x000fe200078ef609 */
[----:B------:R-:W-:-:S02]  /*0810*/  IMAD.IADD R174, R2, 0x1, R174 ;  /* 0x0000000102ae7824 */ /* 0x000fc400078e02ae */
[----:B------:R-:W-:Y:S01]  /*0820*/  IMAD.U32 R0, RZ, RZ, UR5 ;  /* 0x00000005ff007e24 */ /* 0x000fe2000f8e00ff */
[----:B------:R-:W-:Y:S01]  /*0830*/  USHF.R.S32.HI UR5, URZ, 0x1f, UR57 ;  /* 0x0000001f3f057899 */ /* 0x000fe20008011439 */
[----:B------:R-:W-:Y:S01]  /*0840*/  IMAD.U32 R2, RZ, RZ, UR6 ;  /* 0x00000006ff027e24 */ /* 0x000fe2000f8e00ff */
[----:B------:R-:W-:Y:S01]  /*0850*/  UIADD3 UR6, UR4, 0xa000, URZ ;  /* 0x0000a00004067890 */ /* 0x000fe2000fffe03f */
[----:B------:R-:W-:Y:S01]  /*0860*/  IMAD.MOV.U32 R4, RZ, RZ, 0x20 ;  /* 0x00000020ff047424 */ /* 0x000fe200078e00ff */
[----:B------:R-:W-:Y:S01]  /*0870*/  LEA R3, R5, UR4, 0x1 ;  /* 0x0000000405037c11 */ /* 0x000fe2000f8e08ff */
[----:B------:R-:W-:Y:S02]  /*0880*/  IMAD.MOV.U32 R2, RZ, RZ, 0x40 ;  /* 0x00000040ff027424 */ /* 0x000fe400078e00ff */
[----:B------:R-:W-:Y:S01]  /*0890*/  IMAD.U32 R0, RZ, RZ, UR5 ;  /* 0x00000005ff007e24 */ /* 0x000fe2000f8e00ff */
[----:B------:R-:W-:Y:S01]  /*08a0*/  SEL R177, R4, 0xffffffe0, !P4 ;  /* 0xffffffe004b17807 */ /* 0x000fe20006000000 */
[C---:B------:R-:W-:Y:S01]  /*08b0*/  @P2 VIADD R248, R245.reuse, 0xffffffc0 ;  /* 0xffffffc0f5f82836 */ /* 0x040fe20000000000 */
[----:B------:R-:W-:Y:S01]  /*08c0*/  SEL R2, R2, 0xffffffc0, !P3 ;  /* 0xffffffc002027807 */ /* 0x000fe20005800000 */
[----:B------:R-:W-:Y:S01]  /*08d0*/  VIADD R251, R245, 0x420 ;  /* 0x00000420f5fb7836 */ /* 0x000fe20000000000 */
[----:B------:R-:W-:Y:S01]  /*08e0*/  LEA R0, R182, UR6, 0x1 ;  /* 0x00000006b6007c11 */ /* 0x000fe2000f8e08ff */
[----:B------:R-:W-:Y:S01]  /*08f0*/  IMAD.IADD R198, R197, 0x1, R195 ;  /* 0x00000001c5c67824 */ /* 0x000fe200078e02c3 */
[----:B------:R-:W-:Y:S01]  /*0900*/  SEL R4, R4, 0xffffffe0, !P1 ;  /* 0xffffffe004047807 */ /* 0x000fe20004800000 */
[----:B------:R-:W-:Y:S01]  /*0910*/  @P1 VIADD R251, R245, 0x3e0 ;  /* 0x000003e0f5fb1836 */ /* 0x000fe20000000000 */
[----:B------:R-:W-:Y:S01]  /*0920*/  LEA R174, R174, UR6, 0x1 ;  /* 0x00000006aeae7c11 */ /* 0x000fe2000f8e08ff */
[----:B------:R-:W-:Y:S01]  /*0930*/  IMAD.IADD R176, R0, 0x1, R2 ;  /* 0x0000000100b07824 */ /* 0x000fe200078e0202 */
[----:B------:R-:W-:Y:S01]  /*0940*/  UIADD3 UR5, UR4, 0x6000, URZ ;  /* 0x0000600004057890 */ /* 0x000fe2000fffe03f */
[----:B------:R-:W-:-:S02]  /*0950*/  IMAD.IADD R196, R197, 0x1, R4 ;  /* 0x00000001c5c47824 */ /* 0x000fc400078e0204 */
[----:B------:R-:W-:Y:S02]  /*0960*/  IMAD.IADD R178, R0, 0x1, R177 ;  /* 0x0000000100b27824 */ /* 0x000fe400078e02b1 */
[----:B------:R-:W-:Y:S02]  /*0970*/  IMAD.IADD R177, R177, 0x1, R176 ;  /* 0x00000001b1b17824 */ /* 0x000fe400078e02b0 */
[C---:B------:R-:W-:Y:S02]  /*0980*/  IMAD.IADD R250, R4.reuse, 0x1, R245 ;  /* 0x0000000104fa7824 */ /* 0x040fe400078e02f5 */
[----:B------:R-:W-:Y:S02]  /*0990*/  IMAD.IADD R195, R195, 0x1, R196 ;  /* 0x00000001c3c37824 */ /* 0x000fe400078e02c4 */
[----:B------:R-:W-:-:S07]  /*09a0*/  IMAD.IADD R249, R4, 0x1, R248 ;  /* 0x0000000104f97824 */ /* 0x000fce00078e02f8 */
.L_x_1189:
        /* <DEDUP_REMOVED lines=16> */
[----:B-1----:R-:W-:Y:S01]  /*0ab0*/  IMAD.U32 R4, RZ, RZ, UR8 ;  /* 0x00000008ff047e24 */ /* 0x002fe2000f8e00ff */
[----:B------:R-:W-:Y:S01]  /*0ac0*/  UISETP.NE.U32.AND UP1, UPT, UR12, URZ, UPT ;  /* 0x0000003f0c00728c */ /* 0x000fe2000bf25070 */
[----:B------:R-:W-:Y:S01]  /*0ad0*/  IMAD.U32 R6, RZ, RZ, UR10 ;  /* 0x0000000aff067e24 */ /* 0x000fe2000f8e00ff */
        /* <DEDUP_REMOVED lines=48> */
.L_x_1119:
        /* <DEDUP_REMOVED lines=11> */
[----:B------:R-:W-:Y:S01]  /*0e90*/  ULDC UR59, c[0x0][0x2d4] ;  /* 0x0000b500003b7ab9 */ /* 0x000fe20000000800 */
[----:B------:R-:W-:Y:S02]  /*0ea0*/  UIMAD UR12, UR58, UR8, URZ ;  /* 0x000000083a0c72a4 */ /* 0x000fe4000f8e023f */
[----:B------:R-:W2:Y:S01]  /*0eb0*/  S2UR UR16, SR_CTAID.X ;  /* 0x00000000001079c3 */ /* 0x000ea20000002500 */
[----:B------:R-:W-:Y:S02]  /*0ec0*/  UIMAD.WIDE.U32 UR20, UR52, UR8, URZ ;  /* 0x00000008341472a5 */ /* 0x000fe4000f8e003f */
[----:B------:R-:W-:-:S02]  /*0ed0*/  UIMAD UR24, UR52, UR9, UR12 ;  /* 0x00000009341872a4 */ /* 0x000fc4000f8e020c */
[----:B------:R-:W-:Y:S01]  /*0ee0*/  UIADD3 UR12, UR13, 0x3f, URZ ;  /* 0x0000003f0d0c7890 */ /* 0x000fe2000fffe03f */
[----:B------:R-:W-:Y:S01]  /*0ef0*/  @!UP2 ULDC.64 UR8, c[0x0][0x418] ;  /* 0x000106000008aab9 */ /* 0x000fe20000000a00 */
[----:B------:R-:W-:Y:S01]  /*0f00*/  ULDC UR28, c[0x0][0x394] ;  /* 0x0000e500001c7ab9 */ /* 0x000fe20000000800 */
[----:B------:R-:W-:Y:S01]  /*0f10*/  @!UP2 UIMAD.WIDE.U32 UR42, UR52, UR8, URZ ;  /* 0x00000008342aa2a5 */ /* 0x000fe2000f8e003f */
[----:B------:R-:W-:Y:S01]  /*0f20*/  ULDC UR30, c[0x0][0x2dc] ;  /* 0x0000b700001e7ab9 */ /* 0x000fe20000000800 */
[----:B------:R-:W-:Y:S01]  /*0f30*/  ULDC UR34, c[0x0][0x270] ;  /* 0x00009c0000227ab9 */ /* 0x000fe20000000800 */
[----:B------:R-:W-:Y:S01]  /*0f40*/  USHF.R.S32.HI UR17, URZ, 0x1f, UR59 ;  /* 0x0000001f3f117899 */ /* 0x000fe2000801143b */
[----:B------:R-:W-:Y:S01]  /*0f50*/  ULDC.64 UR32, c[0x0][0x240] ;  /* 0x0000900000207ab9 */ /* 0x000fe20000000a00 */
[----:B-1----:R-:W-:Y:S01]  /*0f60*/  IABS R6, R7 ;  /* 0x0000000700067213 */ /* 0x002fe20000000000 */
[----:B------:R-:W-:Y:S02]  /*0f70*/  UIMAD.WIDE.U32 UR18, UR6, UR32, URZ ;  /* 0x00000020061272a5 */ /* 0x000fe4000f8e003f */
[----:B------:R-:W-:Y:S01]  /*0f80*/  UISETP.NE.AND UP1, UPT, UR40, -0x1, UPT ;  /* 0xffffffff2800788c */ /* 0x000fe2000bf25270 */
[----:B------:R-:W1:Y:S01]  /*0f90*/  I2F.RP R4, R6 ;  /* 0x0000000600047306 */ /* 0x000e620000209400 */
[----:B------:R-:W-:Y:S01]  /*0fa0*/  USEL UR56, UR20, UR18, !UP2 ;  /* 0x0000001214387287 */ /* 0x000fe2000d000000 */
[----:B------:R-:W-:Y:S01]  /*0fb0*/  ULDC.U8 UR25, c[0x0][0x3d8] ;  /* 0x0000f60000197ab9 */ /* 0x000fe20000000000 */
[----:B--2---:R-:W-:-:S02]  /*0fc0*/  UIMAD.WIDE.U32 UR46, UR16, UR10, URZ ;  /* 0x0000000a102e72a5 */ /* 0x004fc4000f8e003f */
[----:B------:R-:W-:Y:S01]  /*0fd0*/  PLOP3.LUT P0, PT, PT, PT, UP1, 0x80, 0x0 ;  /* 0x000000000000781c */ /* 0x000fe20003f0f018 */
[----:B------:R-:W-:Y:S02]  /*0fe0*/  UIADD3 UR53, UR21, UR24, URZ ;  /* 0x0000001815357290 */ /* 0x000fe4000fffe03f */
[----:B------:R-:W-:Y:S02]  /*0ff0*/  UIMAD UR41, UR16, UR11, UR47 ;  /* 0x0000000b102972a4 */ /* 0x000fe4000f8e022f */
[----:B------:R-:W-:Y:S01]  /*1000*/  USHF.L.U32 UR16, UR52, 0x7, URZ ;  /* 0x0000000734107899 */ /* 0x000fe2000800063f */
[----:B------:R-:W-:Y:S01]  /*1010*/  @UP2 ULDC.64 UR10, c[0x0][0x420] ;  /* 0x00010800000a2ab9 */ /* 0x000fe20000000a00 */
[----:B------:R-:W-:Y:S01]  /*1020*/  UISETP.NE.AND UP3, UPT, UR25, URZ, UPT ;  /* 0x0000003f1900728c */ /* 0x000fe2000bf65270 */
[----:B-1----:R-:W1:Y:S01]  /*1030*/  MUFU.RCP R4, R4 ;  /* 0x0000000400047308 */ /* 0x002e620000001000 */
[----:B------:R-:W-:Y:S02]  /*1040*/  @UP2 UIMAD.WIDE.U32 UR44, UR6, UR10, URZ ;  /* 0x0000000a062c22a5 */ /* 0x000fe4000f8e003f */
[----:B------:R-:W-:-:S02]  /*1050*/  @!UP2 UIMAD UR10, UR58, UR8, URZ ;  /* 0x000000083a0aa2a4 */ /* 0x000fc4000f8e023f */
[----:B------:R-:W-:Y:S02]  /*1060*/  UIADD3 UR8, UR13, 0x80, UR23 ;  /* 0x000000800d087890 */ /* 0x000fe4000fffe017 */
[----:B------:R-:W-:Y:S02]  /*1070*/  USEL UR35, UR16, URZ, UP4 ;  /* 0x0000003f10237287 */ /* 0x000fe4000a000000 */
[----:B------:R-:W-:Y:S02]  /*1080*/  USHF.R.S32.HI UR16, URZ, 0x1f, UR12 ;  /* 0x0000001f3f107899 */ /* 0x000fe4000801140c */
[----:B------:R-:W-:Y:S02]  /*1090*/  @!UP2 UIMAD UR39, UR52, UR9, UR10 ;  /* 0x000000093427a2a4 */ /* 0x000fe4000f8e020a */
[----:B------:R-:W-:Y:S02]  /*10a0*/  UIADD3 UR28, UR8, UR28, -UR7 ;  /* 0x0000001c081c7290 */ /* 0x000fe4000fffe807 */
[----:B------:R-:W-:Y:S01]  /*10b0*/  UIMAD.WIDE UR8, UR30, UR34, URZ ;  /* 0x000000221e0872a5 */ /* 0x000fe2000f8e023f */
[----:B-1----:R-:W-:Y:S01]  /*10c0*/  VIADD R4, R4, 0xffffffe ;  /* 0x0ffffffe04047836 */ /* 0x002fe20000000000 */
[----:B------:R-:W-:-:S02]  /*10d0*/  ULEA.HI UR30, UR16, UR12, URZ, 0x6 ;  /* 0x0000000c101e7291 */ /* 0x000fc4000f8f303f */
[----:B------:R-:W-:Y:S01]  /*10e0*/  UIMAD UR12, UR17, UR52, URZ ;  /* 0x00000034110c72a4 */ /* 0x000fe2000f8e023f */
[----:B------:R-:W1:Y:S01]  /*10f0*/  F2I.FTZ.U32.TRUNC.NTZ R5, R4 ;  /* 0x0000000400057305 */ /* 0x000e62000021f000 */
[----:B------:R-:W-:Y:S02]  /*1100*/  @UP2 UIMAD UR54, UR6, UR11, UR45 ;  /* 0x0000000b063622a4 */ /* 0x000fe4000f8e022d */
[----:B------:R-:W-:Y:S02]  /*1110*/  UIMAD.WIDE.U32 UR10, UR52, UR59, URZ ;  /* 0x0000003b340a72a5 */ /* 0x000fe4000f8e003f */
[----:B------:R-:W-:Y:S02]  /*1120*/  UIMAD UR12, UR58, UR59, UR12 ;  /* 0x0000003b3a0c72a4 */ /* 0x000fe4000f8e020c */
[----:B------:R-:W-:Y:S02]  /*1130*/  UIMAD.WIDE.U32 UR16, UR8, UR10, URZ ;  /* 0x0000000a081072a5 */ /* 0x000fe4000f8e003f */
[----:B------:R-:W-:-:S02]  /*1140*/  UIMAD UR18, UR9, UR10, URZ ;  /* 0x0000000a091272a4 */ /* 0x000fc4000f8e023f */
[----:B------:R-:W-:Y:S02]  /*1150*/  UIADD3 UR10, UR11, UR12, URZ ;  /* 0x0000000c0b0a7290 */ /* 0x000fe4000fffe03f */
[----:B------:R-:W-:Y:S01]  /*1160*/  UIADD3 UR12, UR28, 0x3f, URZ ;  /* 0x0000003f1c0c7890 */ /* 0x000fe2000fffe03f */
[----:B-1----:R-:W-:Y:S01]  /*1170*/  IADD3 R0, RZ, -R5, RZ ;  /* 0x80000005ff007210 */ /* 0x002fe20007ffe0ff */
[----:B------:R-:W-:Y:S01]  /*1180*/  IMAD.MOV.U32 R4, RZ, RZ, RZ ;  /* 0x000000ffff047224 */ /* 0x000fe200078e00ff */
[----:B------:R-:W-:Y:S02]  /*1190*/  UIMAD UR10, UR8, UR10, UR18 ;  /* 0x0000000a080a72a4 */ /* 0x000fe4000f8e0212 */
[----:B------:R-:W-:Y:S01]  /*11a0*/  UIMAD.WIDE.U32 UR20, UR8, UR6, URZ ;  /* 0x00000006081472a5 */ /* 0x000fe2000f8e003f */
[----:B------:R-:W-:Y:S01]  /*11b0*/  IMAD R0, R0, R6, RZ ;  /* 0x0000000600007224 */ /* 0x000fe200078e02ff */
[----:B------:R-:W-:Y:S02]  /*11c0*/  USHF.R.S32.HI UR18, URZ, 0x1f, UR12 ;  /* 0x0000001f3f127899 */ /* 0x000fe4000801140c */
[----:B------:R-:W-:Y:S01]  /*11d0*/  USEL UR55, UR16, UR20, !UP2 ;  /* 0x0000001410377287 */ /* 0x000fe2000d000000 */
[----:B------:R-:W-:Y:S01]  /*11e0*/  IMAD.HI.U32 R0, R5, R0, R4 ;  /* 0x0000000005007227 */ /* 0x000fe200078e0004 */
[----:B------:R-:W-:-:S02]  /*11f0*/  ULEA.HI UR12, UR18, UR12, URZ, 0x6 ;  /* 0x0000000c120c7291 */ /* 0x000fc4000f8f303f */
[----:B------:R-:W-:Y:S02]  /*1200*/  UIMAD UR29, UR6, UR33, URZ ;  /* 0x00000021061d72a4 */ /* 0x000fe4000f8e023f */
[----:B------:R-:W-:Y:S01]  /*1210*/  UIMAD UR16, UR9, UR6, URZ ;  /* 0x00000006091072a4 */ /* 0x000fe2000f8e023f */
[----:B------:R-:W-:Y:S01]  /*1220*/  IMAD.HI.U32 R0, R0, R2, RZ ;  /* 0x0000000200007227 */ /* 0x000fe200078e00ff */
[----:B------:R-:W-:Y:S02]  /*1230*/  @UP1 UIADD3 UR26, UR36, UR40, URZ ;  /* 0x00000028241a1290 */ /* 0x000fe4000fffe03f */
[----:B------:R-:W-:Y:S02]  /*1240*/  UIADD3 UR51, UR17, UR10, URZ ;  /* 0x0000000a11337290 */ /* 0x000fe4000fffe03f */
[----:B------:R-:W-:Y:S01]  /*1250*/  IADD3 R4, -R0, RZ, RZ ;  /* 0x000000ff00047210 */ /* 0x000fe20007ffe1ff */
[----:B------:R-:W-:Y:S01]  /*1260*/  @UP1 ULDC.64 UR24, c[0x0][0x248] ;  /* 0x0000920000181ab9 */ /* 0x000fe20000000a00 */
[----:B------:R-:W-:-:S02]  /*1270*/  USHF.R.S32.HI UR18, URZ, 0x6, UR30 ;  /* 0x000000063f127899 */ /* 0x000fc4000801141e */
[----:B------:R-:W-:Y:S01]  /*1280*/  USHF.R.S32.HI UR12, URZ, 0x6, UR12 ;  /* 0x000000063f0c7899 */ /* 0x000fe2000801140c */
[C---:B------:R-:W-:Y:S01]  /*1290*/  IMAD R2, R6.reuse, R4, R2 ;  /* 0x0000000406027224 */ /* 0x040fe200078e0202 */
[----:B------:R-:W-:Y:S02]  /*12a0*/  @UP2 UIADD3 UR53, UR19, UR29, URZ ;  /* 0x0000001d13352290 */ /* 0x000fe4000fffe03f */
[----:B------:R-:W-:Y:S01]  /*12b0*/  @UP2 UIADD3 UR51, UR21, UR16, URZ ;  /* 0x0000001015332290 */ /* 0x000fe2000fffe03f */
[----:B------:R-:W-:Y:S01]  /*12c0*/  ULDC UR48, c[0x0][0x2c4] ;  /* 0x0000b10000307ab9 */ /* 0x000fe20000000800 */
[----:B------:R-:W-:Y:S01]  /*12d0*/  @UP1 UIMAD.WIDE.U32 UR16, UR26, UR24, URZ ;  /* 0x000000181a1012a5 */ /* 0x000fe2000f8e003f */
[----:B------:R-:W-:Y:S01]  /*12e0*/  ISETP.GT.U32.AND P2, PT, R6, R2, PT ;  /* 0x000000020600720c */ /* 0x000fe20003f44070 */
[----:B------:R-:W-:Y:S02]  /*12f0*/  @UP1 UIMAD UR19, UR26, UR25, URZ ;  /* 0x000000191a1312a4 */ /* 0x000fe4000f8e023f */
[----:B------:R-:W-:-:S02]  /*1300*/  @UP3 UIMAD UR20, UR52, UR48, URZ ;  /* 0x00000030341432a4 */ /* 0x000fc4000f8e023f */
[----:B------:R-:W-:Y:S02]  /*1310*/  UISETP.LT.AND UP0, UPT, UR18, UR12, UPT ;  /* 0x0000000c1200728c */ /* 0x000fe4000bf01270 */
[----:B------:R-:W-:Y:S02]  /*1320*/  @UP1 UIADD3 UR38, UR17, UR19, URZ ;  /* 0x0000001311261290 */ /* 0x000fe4000fffe03f */
[----:B------:R-:W-:Y:S02]  /*1330*/  @!UP3 UIMAD UR19, UR52, UR34, UR57 ;  /* 0x000000223413b2a4 */ /* 0x000fe4000f8e0239 */
[----:B------:R-:W-:Y:S02]  /*1340*/  @UP3 USEL UR17, UR20, UR6, !UP2 ;  /* 0x0000000614113287 */ /* 0x000fe4000d000000 */
[----:B------:R-:W-:Y:S01]  /*1350*/  USEL UR34, UR18, UR12, UP0 ;  /* 0x0000000c12227287 */ /* 0x000fe20008000000 */
[----:B------:R-:W-:Y:S01]  /*1360*/  @!P2 IMAD.IADD R2, R2, 0x1, -R6 ;  /* 0x000000010202a824 */ /* 0x000fe200078e0a06 */
[----:B------:R-:W-:Y:S01]  /*1370*/  @UP1 UIADD3 UR27, UR36, UR40, URZ ;  /* 0x00000028241b1290 */ /* 0x000fe2000fffe03f */
[----:B------:R-:W-:Y:S01]  /*1380*/  @UP1 UMOV UR37, UR16 ;  /* 0x0000001000251c82 */ /* 0x000fe20008000000 */
[----:B------:R-:W-:Y:S01]  /*1390*/  @UP3 ULDC UR16, c[0x0][0x2e4] ;  /* 0x0000b90000103ab9 */ /* 0x000fe20000000800 */
[----:B------:R-:W-:Y:S01]  /*13a0*/  USHF.L.U64.HI UR31, UR52, 0x7, UR58 ;  /* 0x00000007341f7899 */ /* 0x000fe2000801023a */
[----:B------:R-:W-:Y:S01]  /*13b0*/  ISETP.GE.U32.AND P3, PT, R2, R6, PT ;  /* 0x000000060200720c */ /* 0x000fe20003f66070 */
[----:B------:R-:W-:Y:S01]  /*13c0*/  @UP1 ULDC.64 UR10, c[0x0][0x250] ;  /* 0x00009400000a1ab9 */ /* 0x000fe20000000a00 */
[----:B------:R-:W-:Y:S01]  /*13d0*/  @UP3 UIMAD UR49, UR57, UR16, UR17 ;  /* 0x00000010393132a4 */ /* 0x000fe2000f8e0211 */
[----:B------:R-:W-:Y:S01]  /*13e0*/  LOP3.LUT R2, R7, UR57, RZ, 0x3c, !PT ;  /* 0x0000003907027c12 */ /* 0x000fe2000f8e3cff */
[----:B------:R-:W-:-:S02]  /*13f0*/  ULEA UR12, UR34, 0xffffffc0, 0x6 ;  /* 0xffffffc0220c7891 */ /* 0x000fc4000f8e303f */
[----:B------:R-:W-:Y:S02]  /*1400*/  @UP1 UIMAD.WIDE.U32 UR16, UR27, UR10, URZ ;  /* 0x0000000a1b1012a5 */ /* 0x000fe4000f8e003f */
[----:B------:R-:W-:Y:S02]  /*1410*/  @!UP3 UIMAD UR49, UR19, UR48, URZ ;  /* 0x000000301331b2a4 */ /* 0x000fe4000f8e023f */
[----:B------:R-:W-:Y:S02]  /*1420*/  USEL UR19, UR31, URZ, UP4 ;  /* 0x0000003f1f137287 */ /* 0x000fe4000a000000 */
[----:B------:R-:W-:Y:S02]  /*1430*/  @UP1 UIMAD UR18, UR27, UR11, URZ ;  /* 0x0000000b1b1212a4 */ /* 0x000fe4000f8e023f */
[----:B------:R-:W-:Y:S02]  /*1440*/  USHF.R.S32.HI UR31, URZ, 0x1f, UR12 ;  /* 0x0000001f3f1f7899 */ /* 0x000fe4000801140c */
[----:B------:R-:W-:-:S02]  /*1450*/  UIADD3 UR20, UP0, UR12, UR35, URZ ;  /* 0x000000230c147290 */ /* 0x000fc4000ff1e03f */
        /* <DEDUP_REMOVED lines=17> */
.L_x_1121:
        /* <DEDUP_REMOVED lines=13> */
.L_x_1122:
        /* <DEDUP_REMOVED lines=8> */
[----:B------:R-:W-:Y:S01]  /*16c0*/  ULDC UR16, c[0x0][0x2dc] ;  /* 0x0000b70000107ab9 */ /* 0x000fe20000000800 */
[----:B------:R-:W-:-:S02]  /*16d0*/  UIMAD.WIDE.U32 UR8, UR8, UR20, URZ ;  /* 0x00000014080872a5 */ /* 0x000fc4000f8e003f */
[----:B------:R-:W-:Y:S01]  /*16e0*/  @!P1 IMAD.MOV R11, RZ, RZ, -R11 ;  /* 0x000000ffff0b9224 */ /* 0x000fe200078e0a0b */
[----:B------:R-:W-:Y:S01]  /*16f0*/  PLOP3.LUT P1, PT, PT, PT, UP3, 0x80, 0x0 ;  /* 0x000000000000781c */ /* 0x000fe20003f2f038 */
[----:B------:R-:W-:Y:S01]  /*1700*/  UIMAD UR16, UR57, UR16, URZ ;  /* 0x00000010391072a4 */ /* 0x000fe2000f8e023f */
[----:B------:R-:W-:Y:S01]  /*1710*/  @!P2 LOP3.LUT R11, RZ, R7, RZ, 0x33, !PT ;  /* 0x00000007ff0ba212 */ /* 0x000fe200078e33ff */
[----:B------:R-:W-:Y:S02]  /*1720*/  UISETP.NE.AND UP0, UPT, UR18, URZ, UPT ;  /* 0x0000003f1200728c */ /* 0x000fe4000bf05270 */
[----:B------:R-:W-:Y:S01]  /*1730*/  UIADD3 UR19, UR9, UR17, URZ ;  /* 0x0000001109137290 */ /* 0x000fe2000fffe03f */
[----:B------:R-:W-:Y:S01]  /*1740*/  SHF.R.S32.HI R17, RZ, 0x1f, R11 ;  /* 0x0000001fff117819 */ /* 0x000fe2000001140b */
[----:B------:R-:W-:Y:S01]  /*1750*/  USHF.R.S32.HI UR29, URZ, 0x1f, UR23 ;  /* 0x0000001f3f1d7899 */ /* 0x000fe20008011417 */
        /* <DEDUP_REMOVED lines=13> */
.L_x_1123:
[----:B------:R-:W-:Y:S02]  /*1830*/  ULDC UR6, c[0x0][0x270] ;  /* 0x00009c0000067ab9 */ /* 0x000fe40000000800 */
[----:B------:R-:W-:-:S04]  /*1840*/  UIMAD UR6, UR52, UR6, UR57 ;  /* 0x00000006340672a4 */ /* 0x000fc8000f8e0239 */
[----:B------:R-:W-:-:S12]  /*1850*/  UIMAD UR6, UR6, UR59, URZ ;  /* 0x0000003b060672a4 */ /* 0x000fd8000f8e023f */
.L_x_1124:
[----:B------:R-:W1:Y:S01]  /*1860*/  S2R R21, SR_TID.X ;  /* 0x0000000000157919 */ /* 0x000e620000002100 */
[----:B------:R-:W-:Y:S01]  /*1870*/  ULDC UR18, c[0x0][0x2dc] ;  /* 0x0000b70000127ab9 */ /* 0x000fe20000000800 */
[----:B------:R-:W-:Y:S01]  /*1880*/  ULDC UR20, c[0x0][0x270] ;  /* 0x00009c0000147ab9 */ /* 0x000fe20000000800 */
[----:B------:R-:W2:Y:S01]  /*1890*/  LDC.64 R12, c[0x0][0x420] ;  /* 0x00010800ff0c7b82 */ /* 0x000ea20000000a00 */
[----:B------:R-:W-:Y:S01]  /*18a0*/  UIMAD UR30, UR18, UR20, URZ ;  /* 0x00000014121e72a4 */ /* 0x000fe2000f8e023f */
[--C-:B------:R-:W-:Y:S01]  /*18b0*/  SHF.R.S32.HI R247, RZ, 0x1f, R193.reuse ;  /* 0x0000001ffff77819 */ /* 0x100fe200000114c1 */
[----:B------:R-:W-:Y:S01]  /*18c0*/  UIADD3 UR41, UR12, UR6, URZ ;  /* 0x000000060c297290 */ /* 0x000fe2000fffe03f */
[----:B------:R-:W-:Y:S01]  /*18d0*/  IMAD.MOV.U32 R246, RZ, RZ, R193 ;  /* 0x000000fffff67224 */ /* 0x000fe200078e00c1 */
[----:B------:R-:W-:Y:S01]  /*18e0*/  USHF.L.U32 UR28, UR30, 0x6, URZ ;  /* 0x000000061e1c7899 */ /* 0x000fe2000800063f */
[----:B------:R-:W-:Y:S01]  /*18f0*/  BSSY B1, `(.L_x_1120) ;  /* 0x00007ab000017945 */ /* 0x000fe20003800000 */
[----:B------:R-:W-:-:S02]  /*1900*/  UIADD3 UR6, -UR7, UR13, UR23 ;  /* 0x0000000d07067290 */ /* 0x000fc4000fffe117 */
[----:B------:R-:W-:Y:S02]  /*1910*/  USHF.R.S32.HI UR18, URZ, 0x1f, UR28 ;  /* 0x0000001f3f127899 */ /* 0x000fe4000801141c */
[----:B------:R-:W-:Y:S01]  /*1920*/  UIADD3 UR16, UP3, UP2, UR8, UR28, UR16 ;  /* 0x0000001c08107290 */ /* 0x000fe2000fa7e010 */
[----:B------:R-:W-:Y:S01]  /*1930*/  ULDC UR42, c[0x0][0x398] ;  /* 0x0000e600002a7ab9 */ /* 0x000fe20000000800 */
[----:B------:R-:W-:Y:S02]  /*1940*/  USHF.R.S32.HI UR43, URZ, 0x1f, UR57 ;  /* 0x0000001f3f2b7899 */ /* 0x000fe40008011439 */
[----:B------:R-:W-:Y:S02]  /*1950*/  UIADD3.X UR18, UR19, UR18, UR26, UP3, UP2 ;  /* 0x0000001213127290 */ /* 0x000fe40009fe441a */
[----:B------:R-:W-:Y:S02]  /*1960*/  UIADD3 UR16, UP3, UP2, UR35, UR16, UR55 ;  /* 0x0000001023107290 */ /* 0x000fe4000fa7e037 */
[----:B------:R-:W-:Y:S01]  /*1970*/  UIADD3 UR6, UR6, -UR42, URZ ;  /* 0x8000002a06067290 */ /* 0x000fe2000fffe03f */
[----:B------:R-:W-:Y:S01]  /*1980*/  ULDC.64 UR26, c[0x0][0x400] ;  /* 0x00010000001a7ab9 */ /* 0x000fe20000000a00 */
[----:B------:R-:W-:-:S02]  /*1990*/  ULDC.64 UR8, c[0x0][0x428] ;  /* 0x00010a0000087ab9 */ /* 0x000fc40000000a00 */
[----:B------:R-:W-:Y:S01]  /*19a0*/  USHF.R.S32.HI UR35, URZ, 0x1f, UR6 ;  /* 0x0000001f3f237899 */ /* 0x000fe20008011406 */
[----:B--2---:R-:W-:Y:S01]  /*19b0*/  IMAD R9, R12, UR31, RZ ;  /* 0x0000001f0c097c24 */ /* 0x004fe2000f8e02ff */
[----:B------:R-:W-:Y:S01]  /*19c0*/  ULDC.64 UR20, c[0x0][0x258] ;  /* 0x0000960000147ab9 */ /* 0x000fe20000000a00 */
[----:B------:R-:W-:Y:S01]  /*19d0*/  UIMAD UR19, UR43, UR8, URZ ;  /* 0x000000082b1372a4 */ /* 0x000fe2000f8e023f */
[----:B-1----:R-:W-:Y:S01]  /*19e0*/  SHF.R.S32.HI R20, RZ, 0x1f, R21 ;  /* 0x0000001fff147819 */ /* 0x002fe20000011415 */
[----:B------:R-:W-:Y:S01]  /*19f0*/  ULEA.HI UR35, UR35, UR6, URZ, 0x6 ;  /* 0x0000000623237291 */ /* 0x000fe2000f8f303f */
[----:B------:R-:W-:Y:S01]  /*1a00*/  IMAD R9, R13, UR12, R9 ;  /* 0x0000000c0d097c24 */ /* 0x000fe2000f8e0209 */
[----:B------:R-:W-:Y:S01]  /*1a10*/  UIMAD UR9, UR57, UR9, UR19 ;  /* 0x00000009390972a4 */ /* 0x000fe2000f8e0213 */
[CC--:B------:R-:W-:Y:S01]  /*1a20*/  LEA.HI R4, R20.reuse, R21.reuse, RZ, 0x5 ;  /* 0x0000001514047211 */ /* 0x0c0fe200078f28ff */
[----:B------:R-:W-:Y:S01]  /*1a30*/  USHF.R.S32.HI UR35, URZ, 0x6, UR35 ;  /* 0x000000063f237899 */ /* 0x000fe20008011423 */
[----:B------:R-:W-:Y:S01]  /*1a40*/  LEA.HI R2, R20, R21, RZ, 0x3 ;  /* 0x0000001514027211 */ /* 0x000fe200078f18ff */
[----:B------:R-:W-:Y:S01]  /*1a50*/  ULDC.64 UR44, c[0x0][0x2b0] ;  /* 0x0000ac00002c7ab9 */ /* 0x000fe20000000a00 */
[----:B------:R-:W-:-:S02]  /*1a60*/  LOP3.LUT R0, R4, 0xffffffe0, RZ, 0xc0, !PT ;  /* 0xffffffe004007812 */ /* 0x000fc400078ec0ff */
[----:B------:R-:W-:-:S03]  /*1a70*/  SHF.R.S32.HI R4, RZ, 0x5, R4 ;  /* 0x00000005ff047819 */ /* 0x000fc60000011404 */
[----:B------:R-:W-:-:S04]  /*1a80*/  IMAD.IADD R0, R21, 0x1, -R0 ;  /* 0x0000000115007824 */ /* 0x000fc800078e0a00 */
[----:B------:R-:W-:Y:S01]  /*1a90*/  IMAD R8, R4, UR30, R0 ;  /* 0x0000001e04087c24 */ /* 0x000fe2000f8e0200 */
[----:B------:R-:W-:Y:S02]  /*1aa0*/  SHF.R.S32.HI R0, RZ, 0x3, R2 ;  /* 0x00000003ff007819 */ /* 0x000fe40000011402 */
[----:B------:R-:W-:Y:S01]  /*1ab0*/  IADD3 R4, P1, R193, UR17, RZ ;  /* 0x00000011c1047c10 */ /* 0x000fe2000ff3e0ff */
[----:B------:R-:W-:Y:S01]  /*1ac0*/  UIADD3.X UR17, UR39, UR18, UR51, UP3, UP2 ;  /* 0x0000001227117290 */ /* 0x000fe20009fe4433 */
[----:B------:R-:W-:Y:S01]  /*1ad0*/  SHF.R.S32.HI R19, RZ, 0x1f, R0 ;  /* 0x0000001fff137819 */ /* 0x000fe20000011400 */
[----:B------:R-:W-:Y:S01]  /*1ae0*/  UISETP.LT.AND UP2, UPT, URZ, UR35, UPT ;  /* 0x000000233f00728c */ /* 0x000fe2000bf41270 */
[----:B------:R-:W-:Y:S01]  /*1af0*/  IADD3 R2, P2, R0, UR12, RZ ;  /* 0x0000000c00027c10 */ /* 0x000fe2000ff5e0ff */
[----:B------:R-:W-:Y:S01]  /*1b00*/  ULDC.64 UR18, c[0x0][0x3e0] ;  /* 0x0000f80000127ab9 */ /* 0x000fe20000000a00 */
[----:B------:R-:W-:Y:S01]  /*1b10*/  IADD3.X R5, R247, UR54, RZ, P1, !PT ;  /* 0x00000036f7057c10 */ /* 0x000fe20008ffe4ff */
[----:B------:R-:W-:Y:S01]  /*1b20*/  USEL UR35, URZ, UR35, !UP2 ;  /* 0x000000233f237287 */ /* 0x000fe2000d000000 */
[----:B------:R-:W-:Y:S01]  /*1b30*/  IADD3.X R6, R19, UR31, RZ, P2, !PT ;  /* 0x0000001f13067c10 */ /* 0x000fe200097fe4ff */
[----:B------:R-:W-:-:S02]  /*1b40*/  IMAD.WIDE.U32 R4, R12, UR12, R4 ;  /* 0x0000000c0c047c25 */ /* 0x000fc4000f8e0004 */
[----:B------:R-:W-:Y:S02]  /*1b50*/  UISETP.GT.AND UP2, UPT, UR34, UR35, UPT ;  /* 0x000000232200728c */ /* 0x000fe4000bf44270 */
[----:B------:R-:W-:Y:S02]  /*1b60*/  IMAD R6, R6, UR32, RZ ;  /* 0x0000002006067c24 */ /* 0x000fe4000f8e02ff */
[----:B------:R-:W-:Y:S02]  /*1b70*/  IMAD.IADD R5, R5, 0x1, R9 ;  /* 0x0000000105057824 */ /* 0x000fe400078e0209 */
[C---:B------:R-:W-:Y:S02]  /*1b80*/  IMAD R10, R2.reuse, UR33, R6 ;  /* 0x00000021020a7c24 */ /* 0x040fe4000f8e0206 */
[----:B------:R-:W-:Y:S01]  /*1b90*/  IMAD.WIDE.U32 R6, R2, UR32, R246 ;  /* 0x0000002002067c25 */ /* 0x000fe2000f8e00f6 */
[----:B------:R-:W-:Y:S01]  /*1ba0*/  IADD3 R2, P1, R8, UR16, RZ ;  /* 0x0000001008027c10 */ /* 0x000fe2000ff3e0ff */
[----:B------:R-:W-:-:S03]  /*1bb0*/  UIMAD UR16, UR43, UR20, URZ ;  /* 0x000000142b1072a4 */ /* 0x000fc6000f8e023f */
[----:B------:R-:W-:Y:S01]  /*1bc0*/  LEA.HI.X.SX32 R8, R8, UR17, 0x1, P1 ;  /* 0x0000001108087c11 */ /* 0x000fe200088f0eff */
[----:B------:R-:W-:Y:S01]  /*1bd0*/  UIMAD UR21, UR57, UR21, UR16 ;  /* 0x00000015391572a4 */ /* 0x000fe2000f8e0210 */
[----:B------:R-:W-:Y:S01]  /*1be0*/  LEA R190, P1, R2, UR26, 0x2 ;  /* 0x0000001a02be7c11 */ /* 0x000fe2000f8210ff */
[----:B------:R-:W-:Y:S01]  /*1bf0*/  UIADD3 UR16, UR12, UR49, URZ ;  /* 0x000000310c107290 */ /* 0x000fe2000fffe03f */
[----:B------:R-:W-:Y:S02]  /*1c00*/  IADD3 R6, P2, R6, UR56, RZ ;  /* 0x0000003806067c10 */ /* 0x000fe4000ff5e0ff */
[----:B------:R-:W-:Y:S01]  /*1c10*/  LEA.HI.X R189, R2, UR27, R8, 0x2, P1 ;  /* 0x0000001b02bd7c11 */ /* 0x000fe200088f1408 */
[----:B------:R-:W-:Y:S01]  /*1c20*/  IMAD.U32 R2, RZ, RZ, UR8 ;  /* 0x00000008ff027e24 */ /* 0x000fe2000f8e00ff */
[----:B------:R-:W-:Y:S01]  /*1c30*/  IADD3.X R7, R7, UR53, R10, P2, !PT ;  /* 0x0000003507077c10 */ /* 0x000fe200097fe40a */
[----:B------:R-:W-:Y:S01]  /*1c40*/  IMAD.U32 R8, RZ, RZ, UR20 ;  /* 0x00000014ff087e24 */ /* 0x000fe2000f8e00ff */
[----:B------:R-:W-:Y:S01]  /*1c50*/  ULDC.64 UR26, c[0x0][0x478] ;  /* 0x00011e00001a7ab9 */ /* 0x000fe20000000a00 */
[----:B------:R-:W-:Y:S01]  /*1c60*/  IMAD.WIDE.U32 R4, R2, UR57, R4 ;  /* 0x0000003902047c25 */ /* 0x000fe2000f8e0004 */
[----:B------:R-:W-:-:S03]  /*1c70*/  UIMAD.WIDE UR16, UR16, 0x4, UR44 ;  /* 0x00000004101078a5 */ /* 0x000fc6000f8e022c */
[----:B------:R-:W-:-:S04]  /*1c80*/  IMAD.WIDE.U32 R6, R8, UR57, R6 ;  /* 0x0000003908067c25 */ /* 0x000fc8000f8e0006 */
[----:B------:R-:W-:Y:S01]  /*1c90*/  VIADD R5, R5, UR9 ;  /* 0x0000000905057c36 */ /* 0x000fe20008000000 */
[----:B------:R-:W-:Y:S01]  /*1ca0*/  ULDC.64 UR8, c[0x0][0x210] ;  /* 0x0000840000087ab9 */ /* 0x000fe20000000a00 */
[----:B------:R-:W-:Y:S01]  /*1cb0*/  VIADD R7, R7, UR21 ;  /* 0x0000001507077c36 */ /* 0x000fe20008000000 */
[----:B------:R-:W-:Y:S01]  /*1cc0*/  LEA R202, P1, R6, UR8, 0x1 ;  /* 0x0000000806ca7c11 */ /* 0x000fe2000f8208ff */
[-C--:B------:R-:W-:Y:S01]  /*1cd0*/  IMAD R2, R19, R12.reuse, RZ ;  /* 0x0000000c13027224 */ /* 0x080fe200078e02ff */
[----:B------:R-:W-:Y:S01]  /*1ce0*/  UIMAD.WIDE UR20, UR41, 0x4, UR26 ;  /* 0x00000004291478a5 */ /* 0x000fe2000f8e021a */
[----:B------:R-:W-:Y:S01]  /*1cf0*/  IMAD.WIDE.U32 R4, R0, R12, R4 ;  /* 0x0000000c00047225 */ /* 0x000fe200078e0004 */
[----:B------:R-:W-:Y:S01]  /*1d00*/  LEA.HI.X R203, R6, UR9, R7, 0x1, P1 ;  /* 0x0000000906cb7c11 */ /* 0x000fe200088f0c07 */
[----:B------:R-:W-:Y:S01]  /*1d10*/  UIADD3 UR8, UR34, -0x1, URZ ;  /* 0xffffffff22087890 */ /* 0x000fe2000fffe03f */
[----:B------:R-:W-:Y:S01]  /*1d20*/  PLOP3.LUT P1, PT, PT, PT, UP2, 0x80, 0x0 ;  /* 0x000000000000781c */ /* 0x000fe20003f2f028 */
[----:B------:R-:W-:Y:S01]  /*1d30*/  IMAD R2, R0, R13, R2 ;  /* 0x0000000d00027224 */ /* 0x000fe200078e0202 */
[----:B------:R-:W-:Y:S01]  /*1d40*/  LEA R200, P2, R4, UR18, 0x1 ;  /* 0x0000001204c87c11 */ /* 0x000fe2000f8408ff */
[----:B------:R-:W-:-:S02]  /*1d50*/  UMOV UR18, UR16 ;  /* 0x0000001000127c82 */ /* 0x000fc40008000000 */
[----:B------:R-:W-:-:S05]  /*1d60*/  IMAD.IADD R2, R5, 0x1, R2 ;  /* 0x0000000105027824 */ /* 0x000fca00078e0202 */
        /* <DEDUP_REMOVED lines=22> */
.L_x_1126:
[----:B------:R-:W-:Y:S02]  /*1ed0*/  @UP1 UIADD3 UR11, UR36, UR40, URZ ;  /* 0x00000028240b1290 */ /* 0x000fe4000fffe03f */
[----:B------:R-:W-:-:S03]  /*1ee0*/  UIMAD UR10, UR22, -0x80, UR7 ;  /* 0xffffff80160a78a4 */ /* 0x000fc6000f8e0207 */
[----:B------:R-:W-:Y:S02]  /*1ef0*/  @UP1 ULDC.64 UR6, c[0x0][0x458] ;  /* 0x0001160000061ab9 */ /* 0x000fe40000000a00 */
        /* <DEDUP_REMOVED lines=17> */
.L_x_1127:
        /* <DEDUP_REMOVED lines=35> */
.L_x_1129:
[----:B------:R-:W-:Y:S05]  /*2240*/  BSYNC B0 ;  /* 0x0000000000007941 */ /* 0x000fea0003800000 */
.L_x_1128:
        /* <DEDUP_REMOVED lines=14> */
.L_x_1131:
[----:B------:R-:W-:Y:S05]  /*2330*/  BSYNC B0 ;  /* 0x0000000000007941 */ /* 0x000fea0003800000 */
.L_x_1130:
        /* <DEDUP_REMOVED lines=14> */
.L_x_1133:
[----:B------:R-:W-:Y:S05]  /*2420*/  BSYNC B0 ;  /* 0x0000000000007941 */ /* 0x000fea0003800000 */
.L_x_1132:
        /* <DEDUP_REMOVED lines=14> */
.L_x_1135:
[----:B------:R-:W-:Y:S05]  /*2510*/  BSYNC B0 ;  /* 0x0000000000007941 */ /* 0x000fea0003800000 */
.L_x_1134:
        /* <DEDUP_REMOVED lines=26> */
.L_x_1137:
[----:B------:R-:W-:Y:S05]  /*26c0*/  BSYNC B0 ;  /* 0x0000000000007941 */ /* 0x000fea0003800000 */
.L_x_1136:
        /* <DEDUP_REMOVED lines=14> */
.L_x_1139:
[----:B------:R-:W-:Y:S05]  /*27b0*/  BSYNC B0 ;  /* 0x0000000000007941 */ /* 0x000fea0003800000 */
.L_x_1138:
        /* <DEDUP_REMOVED lines=14> */
.L_x_1141:
[----:B------:R-:W-:Y:S05]  /*28a0*/  BSYNC B0 ;  /* 0x0000000000007941 */ /* 0x000fea0003800000 */
.L_x_1140:
        /* <DEDUP_REMOVED lines=14> */
.L_x_1125:
[----:B------:R-:W-:Y:S01]  /*2990*/  PLOP3.LUT P4, PT, PT, PT, UP0, 0x80, 0x0 ;  /* 0x000000000000781c */ /* 0x000fe20003f8f008 */
[----:B------:R-:W-:Y:S01]  /*29a0*/  UIMAD UR6, UR29, UR10, URZ ;  /* 0x0000000a1d0672a4 */ /* 0x000fe2000f8e023f */
[----:B------:R-:W-:Y:S01]  /*29b0*/  IMAD.U32 R4, RZ, RZ, UR10 ;  /* 0x0000000aff047e24 */ /* 0x000fe2000f8e00ff */
[----:B------:R-:W-:Y:S01]  /*29c0*/  UIMAD UR9, UR22, -0x80, UR7 ;  /* 0xffffff80160978a4 */ /* 0x000fe2000f8e0207 */
[----:B------:R-:W-:Y:S01]  /*29d0*/  VIADD R6, R0, 0x60 ;  /* 0x0000006000067836 */ /* 0x000fe20000000000 */
[----:B------:R-:W-:Y:S01]  /*29e0*/  UIMAD UR6, UR23, UR11, UR6 ;  /* 0x0000000b170672a4 */ /* 0x000fe2000f8e0206 */
[----:B------:R-:W-:Y:S01]  /*29f0*/  IMAD.WIDE.U32 R4, R4, UR23, R246 ;  /* 0x0000001704047c25 */ /* 0x000fe2000f8e00f6 */
[----:B------:R-:W-:Y:S01]  /*2a00*/  ULDC.64 UR26, c[0x0][0x268] ;  /* 0x00009a00001a7ab9 */ /* 0x000fe20000000a00 */
[----:B------:R-:W-:-:S05]  /*2a10*/  ULEA.HI UR12, UR8, UR8, URZ, 0x1 ;  /* 0x00000008080c7291 */ /* 0x000fca000f8f083f */
[----:B------:R-:W-:Y:S01]  /*2a20*/  @P4 BAR.SYNC.DEFER_BLOCKING 0x0 ;  /* 0x0000000000004b1d */ /* 0x000fe20000010000 */
[----:B------:R-:W-:Y:S01]  /*2a30*/  IMAD.U32 R2, RZ, RZ, UR6 ;  /* 0x00000006ff027e24 */ /* 0x000fe2000f8e00ff */
[----:B------:R-:W-:Y:S01]  /*2a40*/  IADD3 R4, P0, R4, UR48, RZ ;  /* 0x0000003004047c10 */ /* 0x000fe2000ff1e0ff */
[----:B------:R-:W-:Y:S01]  /*2a50*/  ULOP3.LUT UR12, UR12, 0xfffffffe, URZ, 0xc0, !UPT ;  /* 0xfffffffe0c0c7892 */ /* 0x000fe2000f8ec03f */
[----:B------:R-:W-:Y:S01]  /*2a60*/  ISETP.GE.AND P1, PT, R6, UR9, PT ;  /* 0x0000000906007c0c */ /* 0x000fe2000bf26270 */
[----:B------:R-:W-:Y:S01]  /*2a70*/  UIMAD UR6, UR8, -0x40, UR13 ;  /* 0xffffffc0080678a4 */ /* 0x000fe2000f8e020d */
[----:B------:R-:W-:Y:S01]  /*2a80*/  IADD3.X R5, R5, UR50, R2, P0, !PT ;  /* 0x0000003205057c10 */ /* 0x000fe200087fe402 */
[----:B------:R-:W-:Y:S01]  /*2a90*/  IMAD R2, R17, UR26, RZ ;  /* 0x0000001a11027c24 */ /* 0x000fe2000f8e02ff */
[C---:B------:R-:W-:Y:S01]  /*2aa0*/  ISETP.GE.AND P0, PT, R0.reuse, UR9, PT ;  /* 0x0000000900007c0c */ /* 0x040fe2000bf06270 */
[----:B------:R-:W-:Y:S01]  /*2ab0*/  UIADD3 UR12, UR8, -UR12, URZ ;  /* 0x8000000c080c7290 */ /* 0x000fe2000fffe03f */
[----:B------:R-:W-:Y:S01]  /*2ac0*/  VIADD R6, R0, 0x20 ;  /* 0x0000002000067836 */ /* 0x000fe20000000000 */
[----:B------:R-:W-:Y:S01]  /*2ad0*/  BSSY B0, `(.L_x_1143) ;  /* 0x0000021000007945 */ /* 0x000fe20003800000 */
[----:B------:R-:W-:Y:S01]  /*2ae0*/  IMAD R10, R11, UR27, R2 ;  /* 0x0000001b0b0a7c24 */ /* 0x000fe2000f8e0202 */
[C---:B------:R-:W-:Y:S01]  /*2af0*/  LEA R2, R243.reuse, UR4, 0x1 ;  /* 0x00000004f3027c11 */ /* 0x040fe2000f8e08ff */
[----:B------:R-:W-:Y:S01]  /*2b00*/  UISETP.NE.AND UP0, UPT, UR12, 0x1, UPT ;  /* 0x000000010c00788c */ /* 0x000fe2000bf05270 */
[----:B------:R-:W-:Y:S01]  /*2b10*/  ISETP.GE.AND P3, PT, R6, UR9, PT ;  /* 0x0000000906007c0c */ /* 0x000fe2000bf66270 */
[----:B------:R-:W-:Y:S01]  /*2b20*/  VIADD R7, R0, 0x40 ;  /* 0x0000004000077836 */ /* 0x000fe20000000000 */
[----:B------:R-:W-:Y:S01]  /*2b30*/  ISETP.GE.AND P5, PT, R6, UR6, PT ;  /* 0x0000000606007c0c */ /* 0x000fe2000bfa6270 */
[----:B------:R-:W-:Y:S01]  /*2b40*/  VIADD R6, R243, 0x1000 ;  /* 0x00001000f3067836 */ /* 0x000fe20000000000 */
[----:B------:R-:W-:Y:S01]  /*2b50*/  ISETP.GE.AND P6, PT, R0, UR6, PT ;  /* 0x0000000600007c0c */ /* 0x000fe2000bfc6270 */
[----:B------:R-:W-:Y:S01]  /*2b60*/  IMAD.WIDE.U32 R4, R11, UR26, R4 ;  /* 0x0000001a0b047c25 */ /* 0x000fe2000f8e0004 */
[----:B------:R-:W-:-:S02]  /*2b70*/  PLOP3.LUT P4, PT, PT, PT, UP0, 0x40, 0x0 ;  /* 0x000000000000781c */ /* 0x000fc40003f8e808 */
[----:B------:R-:W-:Y:S01]  /*2b80*/  ISETP.GE.AND P2, PT, R7, UR9, PT ;  /* 0x0000000907007c0c */ /* 0x000fe2000bf46270 */
[----:B------:R1:W-:Y:S01]  /*2b90*/  @P0 STS.128 [R2+0xa000], RZ ;  /* 0x00a000ff02000388 */ /* 0x0003e20000000c00 */
[----:B------:R-:W-:Y:S01]  /*2ba0*/  SEL R187, R6, R243, P4 ;  /* 0x000000f306bb7207 */ /* 0x000fe20002000000 */
[----:B------:R-:W-:Y:S01]  /*2bb0*/  IMAD.IADD R10, R5, 0x1, R10 ;  /* 0x00000001050a7824 */ /* 0x000fe200078e020a */
[----:B------:R-:W-:Y:S09]  /*2bc0*/  @P0 BRA `(.L_x_1144) ;  /* 0x0000000000440947 */ /* 0x000ff20003800000 */
        /* <DEDUP_REMOVED lines=17> */
.L_x_1144:
[----:B------:R-:W-:Y:S05]  /*2ce0*/  BSYNC B0 ;  /* 0x0000000000007941 */ /* 0x000fea0003800000 */
.L_x_1143:
        /* <DEDUP_REMOVED lines=22> */
.L_x_1146:
[----:B------:R-:W-:Y:S05]  /*2e50*/  BSYNC B0 ;  /* 0x0000000000007941 */ /* 0x000fea0003800000 */
.L_x_1145:
        /* <DEDUP_REMOVED lines=22> */
.L_x_1148:
[----:B------:R-:W-:Y:S05]  /*2fc0*/  BSYNC B0 ;  /* 0x0000000000007941 */ /* 0x000fea0003800000 */
.L_x_1147:
        /* <DEDUP_REMOVED lines=22> */
.L_x_1150:
[----:B------:R-:W-:Y:S05]  /*3130*/  BSYNC B0 ;  /* 0x0000000000007941 */ /* 0x000fea0003800000 */
.L_x_1149:
        /* <DEDUP_REMOVED lines=14> */
.L_x_1152:
[----:B------:R-:W-:Y:S05]  /*3220*/  BSYNC B0 ;  /* 0x0000000000007941 */ /* 0x000fea0003800000 */
.L_x_1151:
        /* <DEDUP_REMOVED lines=13> */
.L_x_1154:
[----:B------:R-:W-:Y:S05]  /*3300*/  BSYNC B0 ;  /* 0x0000000000007941 */ /* 0x000fea0003800000 */
.L_x_1153:
        /* <DEDUP_REMOVED lines=19> */
.L_x_1156:
[----:B------:R-:W-:Y:S05]  /*3440*/  BSYNC B0 ;  /* 0x0000000000007941 */ /* 0x000fea0003800000 */
.L_x_1155:
        /* <DEDUP_REMOVED lines=21> */
.L_x_1158:
[----:B------:R-:W-:Y:S05]  /*35a0*/  BSYNC B0 ;  /* 0x0000000000007941 */ /* 0x000fea0003800000 */
.L_x_1157:
        /* <DEDUP_REMOVED lines=8> */
[----:B------:R-:W-:Y:S01]  /*3630*/  VIADD R13, R238, 0x8 ;  /* 0x00000008ee0d7836 */ /* 0x000fe20000000000 */
[----:B------:R-:W-:Y:S01]  /*3640*/  @!P4 LEA.HI.X R15, R4, UR17, R5, 0x2, P6 ;  /* 0x00000011040fcc11 */ /* 0x000fe2000b0f1405 */
[----:B------:R-:W-:Y:S01]  /*3650*/  IMAD.U32 R6, RZ, RZ, UR9 ;  /* 0x00000009ff067e24 */ /* 0x000fe2000f8e00ff */
[----:B------:R-:W-:Y:S01]  /*3660*/  SHF.R.S32.HI R18, RZ, 0x1f, R238 ;  /* 0x0000001fff127819 */ /* 0x000fe200000114ee */
[----:B------:R-:W-:Y:S01]  /*3670*/  IMAD R4, R17, UR10, RZ ;  /* 0x0000000a11047c24 */ /* 0x000fe2000f8e02ff */
[----:B------:R-:W-:Y:S01]  /*3680*/  P2R R16, PR, RZ, 0x2 ;  /* 0x00000002ff107803 */ /* 0x000fe20000000000 */
[C---:B------:R-:W-:Y:S01]  /*3690*/  VIADD R10, R238.reuse, 0x20 ;  /* 0x00000020ee0a7836 */ /* 0x040fe20000000000 */
[----:B------:R-:W-:Y:S01]  /*36a0*/  IADD3.X R9, R7, UR38, R6, P5, !PT ;  /* 0x0000002607097c10 */ /* 0x000fe2000affe406 */
[C---:B------:R-:W-:Y:S01]  /*36b0*/  IMAD.SHL.U32 R6, R238.reuse, 0x4, RZ ;  /* 0x00000004ee067824 */ /* 0x040fe200078e00ff */
[C---:B------:R-:W-:Y:S01]  /*36c0*/  SHF.L.U64.HI R7, R238.reuse, 0x2, R18 ;  /* 0x00000002ee077819 */ /* 0x040fe20000010212 */
[C---:B------:R-:W-:Y:S01]  /*36d0*/  IMAD R12, R11.reuse, UR11, R4 ;  /* 0x0000000b0b0c7c24 */ /* 0x040fe2000f8e0204 */
[----:B------:R-:W-:Y:S01]  /*36e0*/  ISETP.GE.AND P1, PT, R238, UR6, PT ;  /* 0x00000006ee007c0c */ /* 0x000fe2000bf26270 */
[----:B------:R-:W-:Y:S01]  /*36f0*/  IMAD.WIDE.U32 R4, R11, UR10, R8 ;  /* 0x0000000a0b047c25 */ /* 0x000fe2000f8e0008 */
[----:B------:R-:W-:Y:S01]  /*3700*/  IADD3 R6, P5, R6, UR18, RZ ;  /* 0x0000001206067c10 */ /* 0x000fe2000ffbe0ff */
[----:B------:R-:W-:Y:S01]  /*3710*/  BSSY B0, `(.L_x_1159) ;  /* 0x0000019000007945 */ /* 0x000fe20003800000 */
[----:B------:R-:W-:Y:S01]  /*3720*/  ISETP.GE.AND P6, PT, R13, UR6, PT ;  /* 0x000000060d007c0c */ /* 0x000fe2000bfc6270 */
[----:B------:R-:W-:Y:S01]  /*3730*/  IMAD.IADD R12, R5, 0x1, R12 ;  /* 0x00000001050c7824 */ /* 0x000fe200078e020c */
[----:B------:R-:W-:-:S02]  /*3740*/  IADD3.X R7, R7, UR17, RZ, P5, !PT ;  /* 0x0000001107077c10 */ /* 0x000fc4000affe4ff */
[----:B------:R-:W-:Y:S02]  /*3750*/  P2R R13, PR, RZ, 0x2 ;  /* 0x00000002ff0d7803 */ /* 0x000fe40000000000 */
        /* <DEDUP_REMOVED lines=20> */
.L_x_1160:
[----:B------:R-:W-:Y:S05]  /*38a0*/  BSYNC B0 ;  /* 0x0000000000007941 */ /* 0x000fea0003800000 */
.L_x_1159:
        /* <DEDUP_REMOVED lines=22> */
.L_x_1162:
[----:B------:R-:W-:Y:S05]  /*3a10*/  BSYNC B0 ;  /* 0x0000000000007941 */ /* 0x000fea0003800000 */
.L_x_1161:
        /* <DEDUP_REMOVED lines=22> */
.L_x_1164:
[----:B------:R-:W-:Y:S05]  /*3b80*/  BSYNC B0 ;  /* 0x0000000000007941 */ /* 0x000fea0003800000 */
.L_x_1163:
        /* <DEDUP_REMOVED lines=22> */
.L_x_1166:
[----:B------:R-:W-:Y:S05]  /*3cf0*/  BSYNC B0 ;  /* 0x0000000000007941 */ /* 0x000fea0003800000 */
.L_x_1165:
[----:B------:R-:W0:Y:S01]  /*3d00*/  LDGDEPBAR ;  /* 0x00000000000079af */ /* 0x000e220000000000 */
[----:B------:R-:W-:Y:S01]  /*3d10*/  ISETP.NE.AND P0, PT, R13, RZ, PT ;  /* 0x000000ff0d00720c */ /* 0x000fe20003f05270 */
[----:B------:R-:W-:Y:S02]  /*3d20*/  IMAD.MOV.U32 R234, RZ, RZ, 0x7f800000 ;  /* 0x7f800000ffea7424 */ /* 0x000fe400078e00ff */
[----:B------:R-:W-:Y:S02]  /*3d30*/  IMAD.MOV.U32 R235, RZ, RZ, 0x7f800000 ;  /* 0x7f800000ffeb7424 */ /* 0x000fe400078e00ff */
[----:B------:R-:W-:Y:S02]  /*3d40*/  IMAD.MOV.U32 R236, RZ, RZ, 0x7f800000 ;  /* 0x7f800000ffec7424 */ /* 0x000fe400078e00ff */
[----:B------:R-:W-:Y:S01]  /*3d50*/  IMAD.MOV.U32 R233, RZ, RZ, 0x7f800000 ;  /* 0x7f800000ffe97424 */ /* 0x000fe200078e00ff */
[----:B------:R1:W5:Y:S01]  /*3d60*/  @!P4 LDG.E R234, desc[UR14][R14.64] ;  /* 0x0000000e0eeac981 */ /* 0x000362000c1e1900 */
[----:B------:R-:W-:Y:S01]  /*3d70*/  LEA.HI R0, R20, R21, RZ, 0x4 ;  /* 0x0000001514007211 */ /* 0x000fe200078f20ff */
[----:B------:R-:W-:Y:S01]  /*3d80*/  ULDC UR38, c[0x0][0x2d0] ;  /* 0x0000b40000267ab9 */ /* 0x000fe20000000800 */
[----:B------:R-:W-:Y:S01]  /*3d90*/  LEA R144, R182, UR4, 0x1 ;  /* 0x00000004b6907c11 */ /* 0x000fe2000f8e08ff */
[----:B------:R1:W5:Y:S01]  /*3da0*/  @!P6 LDG.E R236, desc[UR14][R6.64+0x20] ;  /* 0x0000200e06ece981 */ /* 0x000362000c1e1900 */
[----:B------:R-:W-:Y:S01]  /*3db0*/  IMAD R237, RZ, RZ, -UR28 ;  /* 0x8000001cffed7e24 */ /* 0x000fe2000f8e02ff */
[----:B------:R-:W-:-:S02]  /*3dc0*/  USHF.L.U32 UR21, UR30, 0x3, URZ ;  /* 0x000000031e157899 */ /* 0x000fc4000800063f */
        /* <DEDUP_REMOVED lines=11> */
[----:B------:R-:W-:Y:S01]  /*3e80*/  UIADD3 UR23, UR23, UR13, URZ ;  /* 0x0000000d17177290 */ /* 0x000fe2000fffe03f */
[----:B------:R-:W-:Y:S01]  /*3e90*/  IMAD.MOV.U32 R128, RZ, RZ, 0x40 ;  /* 0x00000040ff807424 */ /* 0x000fe200078e00ff */
[----:B------:R-:W-:Y:S01]  /*3ea0*/  CS2R R94, SRZ ;  /* 0x00000000005e7805 */ /* 0x000fe2000001ff00 */
[----:B------:R-:W-:Y:S01]  /*3eb0*/  IMAD.SHL.U32 R242, R238, 0x4, RZ ;  /* 0x00000004eef27824 */ /* 0x000fe200078e00ff */
[----:B-1234-:R-:W-:Y:S02]  /*3ec0*/  SHF.R.S32.HI R2, RZ, 0x1f, R0 ;  /* 0x0000001fff027819 */ /* 0x01efe40000011400 */
        /* <DEDUP_REMOVED lines=38> */
[----:B------:R-:W-:Y:S01]  /*4130*/  SHF.L.U64.HI R241, R238, 0x2, R18 ;  /* 0x00000002eef17819 */ /* 0x000fe20000010212 */
[----:B------:R-:W-:Y:S01]  /*4140*/  ULDC UR6, c[0x0][0x394] ;  /* 0x0000e50000067ab9 */ /* 0x000fe20000000800 */
[----:B------:R1:W1:Y:S01]  /*4150*/  LDSM.16.M88.4 R168, [R177+0x800] ;  /* 0x00080000b1a8783b */ /* 0x0002620000000200 */
[----:B------:R-:W-:Y:S01]  /*4160*/  LEA.HI R2, R2, R0, RZ, 0x3 ;  /* 0x0000000002027211 */ /* 0x000fe200078f18ff */
[----:B------:R-:W-:Y:S01]  /*4170*/  USHF.L.U32 UR28, UR30, 0x4, URZ ;  /* 0x000000041e1c7899 */ /* 0x000fe2000800063f */
[----:B------:R-:W-:Y:S01]  /*4180*/  IMAD.MOV.U32 R220, RZ, RZ, R187 ;  /* 0x000000ffffdc7224 */ /* 0x000fe200078e00bb */
[----:B------:R-:W-:Y:S01]  /*4190*/  UIMAD UR34, UR30, 0x18, URZ ;  /* 0x000000181e2278a4 */ /* 0x000fe2000f8e023f */
[----:B------:R-:W-:Y:S01]  /*41a0*/  LOP3.LUT R2, R2, 0xfffffff8, RZ, 0xc0, !PT ;  /* 0xfffffff802027812 */ /* 0x000fe200078ec0ff */
[----:B------:R-:W-:-:S02]  /*41b0*/  UIADD3 UR27, UR28, 0x20, URZ ;  /* 0x000000201c1b7890 */ /* 0x000fc4000fffe03f */
[----:B------:R-:W-:Y:S02]  /*41c0*/  USHF.L.U32 UR33, UR30, 0x5, URZ ;  /* 0x000000051e217899 */ /* 0x000fe4000800063f */
[----:B------:R-:W-:Y:S01]  /*41d0*/  IMAD.IADD R0, R0, 0x1, -R2 ;  /* 0x0000000100007824 */ /* 0x000fe200078e0a02 */
[----:B------:R-:W-:Y:S02]  /*41e0*/  UIADD3 UR26, UR21, UR27, URZ ;  /* 0x0000001b151a7290 */ /* 0x000fe4000fffe03f */
[----:B------:R-:W-:Y:S02]  /*41f0*/  UIMAD UR32, UR30, 0x28, URZ ;  /* 0x000000281e2078a4 */ /* 0x000fe4000f8e023f */
[C---:B------:R-:W-:Y:S01]  /*4200*/  LOP3.LUT P0, RZ, R0.reuse, 0x2, RZ, 0xc0, !PT ;  /* 0x0000000200ff7812 */ /* 0x040fe2000780c0ff */
[----:B------:R-:W-:Y:S01]  /*4210*/  UIADD3 UR25, UR21, UR26, URZ ;  /* 0x0000001a15197290 */ /* 0x000fe2000fffe03f */
[----:B------:R-:W-:Y:S01]  /*4220*/  LOP3.LUT P1, RZ, R0, 0x4, RZ, 0xc0, !PT ;  /* 0x0000000400ff7812 */ /* 0x000fe2000782c0ff */
[----:B------:R-:W-:Y:S01]  /*4230*/  VIADD R0, R238, 0xffffffc0 ;  /* 0xffffffc0ee007836 */ /* 0x000fe20000000000 */
[----:B------:R-:W-:Y:S01]  /*4240*/  SEL R179, R179, 0xffffffe0, !P0 ;  /* 0xffffffe0b3b37807 */ /* 0x000fe20004000000 */
[----:B------:R-:W-:Y:S01]  /*4250*/  UIADD3 UR24, UR21, UR25, URZ ;  /* 0x0000001915187290 */ /* 0x000fe2000fffe03f */
[----:B------:R-:W-:Y:S01]  /*4260*/  SEL R173, R173, R180, P3 ;  /* 0x000000b4adad7207 */ /* 0x000fe20001800000 */
[----:B------:R-:W-:Y:S01]  /*4270*/  UIMAD UR31, UR30, 0x30, URZ ;  /* 0x000000301e1f78a4 */ /* 0x000fe2000f8e023f */
[----:B------:R-:W-:Y:S01]  /*4280*/  SHF.R.S32.HI R2, RZ, 0x1f, R0 ;  /* 0x0000001fff027819 */ /* 0x000fe20000011400 */
[----:B------:R-:W-:Y:S01]  /*4290*/  ULDC UR39, c[0x0][0x398] ;  /* 0x0000e60000277ab9 */ /* 0x000fe20000000800 */
[----:B------:R-:W-:Y:S01]  /*42a0*/  SEL R172, R172, R181, P2 ;  /* 0x000000b5acac7207 */ /* 0x000fe20001000000 */
[----:B------:R-:W-:Y:S01]  /*42b0*/  UIADD3 UR37, -UR7, 0x80, UR23 ;  /* 0x0000008007257890 */ /* 0x000fe2000fffe117 */
[C---:B------:R-:W-:Y:S01]  /*42c0*/  SHF.L.U64.HI R240, R0.reuse, 0x2, R2 ;  /* 0x0000000200f07819 */ /* 0x040fe20000010202 */
[----:B------:R-:W-:Y:S01]  /*42d0*/  UIADD3 UR23, UR21, UR24, URZ ;  /* 0x0000001815177290 */ /* 0x000fe2000fffe03f */
[----:B------:R-:W-:Y:S01]  /*42e0*/  IMAD.SHL.U32 R239, R0, 0x4, RZ ;  /* 0x0000000400ef7824 */ /* 0x000fe200078e00ff */
[----:B------:R-:W-:Y:S01]  /*42f0*/  LEA R173, R173, UR4, 0x1 ;  /* 0x00000004adad7c11 */ /* 0x000fe2000f8e08ff */
[----:B------:R-:W-:Y:S01]  /*4300*/  IMAD.IADD R175, R174, 0x1, R179 ;  /* 0x00000001aeaf7824 */ /* 0x000fe200078e02b3 */
[----:B------:R-:W-:Y:S01]  /*4310*/  LEA R172, R172, UR4, 0x1 ;  /* 0x00000004acac7c11 */ /* 0x000fe2000f8e08ff */
[----:B------:R-:W-:Y:S01]  /*4320*/  ULDC UR12, c[0x0][0x2ec] ;  /* 0x0000bb00000c7ab9 */ /* 0x000fe20000000800 */
[----:B------:R-:W-:Y:S01]  /*4330*/  SEL R128, R128, 0xffffffc0, !P1 ;  /* 0xffffffc080807807 */ /* 0x000fe20004800000 */
[----:B------:R-:W-:Y:S01]  /*4340*/  UMOV UR16, UR6 ;  /* 0x0000000600107c82 */ /* 0x000fe20008000000 */
[----:B------:R-:W-:-:S02]  /*4350*/  UIMAD UR30, UR30, 0x38, URZ ;  /* 0x000000381e1e78a4 */ /* 0x000fc4000f8e023f */
[----:B------:R-:W-:Y:S02]  /*4360*/  UIADD3 UR37, UR37, -UR42, URZ ;  /* 0x8000002a25257290 */ /* 0x000fe4000fffe03f */
[----:B------:R-:W-:Y:S01]  /*4370*/  UIADD3 UR29, UR21, UR23, URZ ;  /* 0x00000017151d7290 */ /* 0x000fe2000fffe03f */
[----:B-1234-:R-:W-:-:S11]  /*4380*/  ULDC UR6, c[0x0][0x39c] ;  /* 0x0000e70000067ab9 */ /* 0x01efd60000000800 */
.L_x_1171:
[----:B------:R-:W0:Y:S01]  /*4390*/  LDGDEPBAR ;  /* 0x00000000000079af */ /* 0x000e220000000000 */
[----:B------:R-:W-:Y:S01]  /*43a0*/  LEA R100, R182, UR4, 0x1 ;  /* 0x00000004b6647c11 */ /* 0x000fe2000f8e08ff */
[----:B------:R-:W-:Y:S01]  /*43b0*/  USHF.L.U32 UR9, UR8, 0x6, URZ ;  /* 0x0000000608097899 */ /* 0x000fe2000800063f */
[----:B------:R-:W-:Y:S01]  /*43c0*/  IADD3 R4, P0, R242, UR20, RZ ;  /* 0x00000014f2047c10 */ /* 0x000fe2000ff1e0ff */
[----:B------:R-:W-:Y:S01]  /*43d0*/  UMOV UR11, UR60 ;  /* 0x0000003c000b7c82 */ /* 0x000fe20008000000 */
[----:B------:R-:W-:Y:S01]  /*43e0*/  IADD3 R0, R173, R179, RZ ;  /* 0x000000b3ad007210 */ /* 0x000fe20007ffe0ff */
[----:B------:R-:W-:Y:S01]  /*43f0*/  UISETP.GE.AND UP0, UPT, UR9, UR37, UPT ;  /* 0x000000250900728c */ /* 0x000fe2000bf06270 */
[----:B------:R-:W-:Y:S02]  /*4400*/  IADD3.X R5, R241, UR19, RZ, P0, !PT ;  /* 0x00000013f1057c10 */ /* 0x000fe400087fe4ff */
[----:B------:R-:W-:Y:S02]  /*4410*/  IADD3 R2, R173, R128, RZ ;  /* 0x00000080ad027210 */ /* 0x000fe40007ffe0ff */
[----:B------:R-:W-:Y:S02]  /*4420*/  MOV R210, R190 ;  /* 0x000000be00d27202 */ /* 0x000fe40000000f00 */
[----:B------:R-:W-:Y:S02]  /*4430*/  PLOP3.LUT P0, PT, PT, PT, UP0, 0x80, 0x0 ;  /* 0x000000000000781c */ /* 0x000fe40003f0f008 */
[----:B------:R-:W-:Y:S01]  /*4440*/  MOV R211, R189 ;  /* 0x000000bd00d37202 */ /* 0x000fe20000000f00 */
[----:B------:R-:W-:Y:S04]  /*4450*/  DEPBAR.LE SB0, 0x0 ;  /* 0x000080000000791a */ /* 0x000fe80000000000 */
[----:B------:R-:W-:Y:S06]  /*4460*/  BAR.SYNC.DEFER_BLOCKING 0x0 ;  /* 0x0000000000007b1d */ /* 0x000fec0000010000 */
[----:B------:R-:W-:Y:S08]  /*4470*/  LDSM.16.M88.4 R32, [R173] ;  /* 0x00000000ad20783b */ /* 0x000ff00000000200 */
[----:B------:R-:W1:Y:S08]  /*4480*/  LDSM.16.M88.4 R16, [R100+0x6000] ;  /* 0x006000006410783b */ /* 0x000e700000000200 */
[----:B------:R-:W2:Y:S08]  /*4490*/  LDSM.16.M88.4 R28, [R173+0x1000] ;  /* 0x00100000ad1c783b */ /* 0x000eb00000000200 */
[----:B-----5:R-:W5:Y:S04]  /*44a0*/  LDG.E R185, desc[UR14][R4.64] ;  /* 0x0000000e04b97981 */ /* 0x020f68000c1e1900 */
[----:B------:R-:W5:Y:S04]  /*44b0*/  LDG.E R186, desc[UR14][R4.64+0x20] ;  /* 0x0000200e04ba7981 */ /* 0x000f68000c1e1900 */
[----:B------:R-:W5:Y:S04]  /*44c0*/  LDG.E R184, desc[UR14][R4.64+0x80] ;  /* 0x0000800e04b87981 */ /* 0x000f68000c1e1900 */
[----:B------:R1:W5:Y:S04]  /*44d0*/  LDG.E R183, desc[UR14][R4.64+0xa0] ;  /* 0x0000a00e04b77981 */ /* 0x000368000c1e1900 */
[----:B------:R-:W3:Y:S08]  /*44e0*/  LDSM.16.M88.4 R100, [R100+0x6800] ;  /* 0x006800006464783b */ /* 0x000ef00000000200 */
[----:B------:R-:W-:Y:S08]  /*44f0*/  LDSM.16.M88.4 R104, [R0] ;  /* 0x000000000068783b */ /* 0x000ff00000000200 */
[----:B------:R-:W4:Y:S01]  /*4500*/  LDSM.16.M88.4 R108, [R178+-0x4000] ;  /* 0xffc00000b26c783b */ /* 0x000f220000000200 */
[-C--:B-1----:R-:W-:Y:S07]  /*4510*/  HMMA.16816.F32 R4, R32, R16.reuse, RZ ;  /* 0x000000102004723c */ /* 0x082fee00000018ff */
[----:B------:R1:W4:Y:S01]  /*4520*/  LDSM.16.M88.4 R112, [R0+0x1000] ;  /* 0x001000000070783b */ /* 0x0003220000000200 */
[C---:B--2---:R-:W-:Y:S07]  /*4530*/  HMMA.16816.F32 R8, R28.reuse, R16, RZ ;  /* 0x000000101c08723c */ /* 0x044fee00000018ff */
[----:B------:R-:W2:Y:S01]  /*4540*/  LDSM.16.M88.4 R116, [R178+-0x3800] ;  /* 0xffc80000b274783b */ /* 0x000ea20000000200 */
[-C--:B------:R-:W-:Y:S06]  /*4550*/  HMMA.16816.F32 R12, R28, R18.reuse, RZ ;  /* 0x000000121c0c723c */ /* 0x080fec00000018ff */
[C---:B------:R-:W-:Y:S01]  /*4560*/  HMMA.16816.F32 R16, R32.reuse, R18, RZ ;  /* 0x000000122010723c */ /* 0x040fe200000018ff */
[----:B------:R-:W-:Y:S05]  /*4570*/  LDSM.16.M88.4 R120, [R2] ;  /* 0x000000000278783b */ /* 0x000fea0000000200 */
[-C--:B---3--:R-:W-:Y:S01]  /*4580*/  HMMA.16816.F32 R20, R32, R100.reuse, RZ ;  /* 0x000000642014723c */ /* 0x088fe200000018ff */
[----:B-1----:R-:W-:Y:S02]  /*4590*/  IADD3 R0, R0, R128, RZ ;  /* 0x0000008000007210 */ /* 0x002fe40007ffe0ff */
[----:B------:R-:W1:Y:S03]  /*45a0*/  LDSM.16.M88.4 R124, [R176+-0x4000] ;  /* 0xffc00000b07c783b */ /* 0x000e660000000200 */
[C---:B------:R-:W-:Y:S05]  /*45b0*/  HMMA.16816.F32 R24, R28.reuse, R100, RZ ;  /* 0x000000641c18723c */ /* 0x040fea00000018ff */
[----:B------:R-:W-:Y:S01]  /*45c0*/  LDSM.16.M88.4 R128, [R176+-0x3800] ;  /* 0xffc80000b080783b */ /* 0x000fe20000000200 */
[-C--:B------:R-:W-:Y:S06]  /*45d0*/  HMMA.16816.F32 R28, R28, R102.reuse, RZ ;  /* 0x000000661c1c723c */ /* 0x080fec00000018ff */
[----:B------:R-:W-:Y:S01]  /*45e0*/  HMMA.16816.F32 R32, R32, R102, RZ ;  /* 0x000000662020723c */ /* 0x000fe200000018ff */
[----:B------:R-:W3:Y:S05]  /*45f0*/  LDSM.16.M88.4 R100, [R2+0x1000] ;  /* 0x001000000264783b */ /* 0x000eea0000000200 */
[-C--:B----4-:R-:W-:Y:S03]  /*4600*/  HMMA.16816.F32 R4, R104, R108.reuse, R4 ;  /* 0x0000006c6804723c */ /* 0x090fe60000001804 */
[----:B------:R-:W-:Y:S03]  /*4610*/  LDSM.16.M88.4 R132, [R0] ;  /* 0x000000000084783b */ /* 0x000fe60000000200 */
[C---:B------:R-:W-:Y:S05]  /*4620*/  HMMA.16816.F32 R8, R112.reuse, R108, R8 ;  /* 0x0000006c7008723c */ /* 0x040fea0000001808 */
[----:B------:R-:W4:Y:S01]  /*4630*/  LDSM.16.M88.4 R136, [R177+-0x4000] ;  /* 0xffc00000b188783b */ /* 0x000f220000000200 */
[-C--:B------:R-:W-:Y:S06]  /*4640*/  HMMA.16816.F32 R12, R112, R110.reuse, R12 ;  /* 0x0000006e700c723c */ /* 0x080fec000000180c */
[C---:B------:R-:W-:Y:S06]  /*4650*/  HMMA.16816.F32 R16, R104.reuse, R110, R16 ;  /* 0x0000006e6810723c */ /* 0x040fec0000001810 */
[-C--:B--2---:R-:W-:Y:S06]  /*4660*/  HMMA.16816.F32 R20, R104, R116.reuse, R20 ;  /* 0x000000746814723c */ /* 0x084fec0000001814 */
[C---:B------:R-:W-:Y:S06]  /*4670*/  HMMA.16816.F32 R24, R112.reuse, R116, R24 ;  /* 0x000000747018723c */ /* 0x040fec0000001818 */
[-C--:B------:R-:W-:Y:S06]  /*4680*/  HMMA.16816.F32 R28, R112, R118.reuse, R28 ;  /* 0x00000076701c723c */ /* 0x080fec000000181c */
[----:B------:R-:W-:Y:S01]  /*4690*/  HMMA.16816.F32 R32, R104, R118, R32 ;  /* 0x000000766820723c */ /* 0x000fe20000001820 */
[----:B------:R-:W2:Y:S05]  /*46a0*/  LDSM.16.M88.4 R104, [R0+0x1000] ;  /* 0x001000000068783b */ /* 0x000eaa0000000200 */
[-C--:B-1----:R-:W-:Y:S06]  /*46b0*/  HMMA.16816.F32 R4, R120, R124.reuse, R4 ;  /* 0x0000007c7804723c */ /* 0x082fec0000001804 */
[C---:B---3--:R-:W-:Y:S06]  /*46c0*/  HMMA.16816.F32 R8, R100.reuse, R124, R8 ;  /* 0x0000007c6408723c */ /* 0x048fec0000001808 */
        /* <DEDUP_REMOVED lines=26> */
[----:B------:R3:W4:Y:S01]  /*4870*/  MUFU.TANH R109, R6 ;  /* 0x00000006006d7308 */ /* 0x0007220000002400 */
[----:B------:R-:W-:Y:S01]  /*4880*/  FMUL.FTZ R18, R18, UR6 ;  /* 0x0000000612127c20 */ /* 0x000fe20008410000 */
[----:B------:R-:W-:Y:S08]  /*4890*/  FMUL.FTZ R19, R19, UR6 ;  /* 0x0000000613137c20 */ /* 0x000ff00008410000 */
[----:B------:R-:W1:Y:S10]  /*48a0*/  MUFU.TANH R108, R108 ;  /* 0x0000006c006c7308 */ /* 0x000e740000002400 */
[----:B------:R1:W1:Y:S01]  /*48b0*/  MUFU.TANH R115, R8 ;  /* 0x0000000800737308 */ /* 0x0002620000002400 */
[----:B---3--:R-:W3:Y:S09]  /*48c0*/  LDSM.16.M88.4 R4, [R177+-0x3800] ;  /* 0xffc80000b104783b */ /* 0x008ef20000000200 */
[----:B------:R1:W1:Y:S10]  /*48d0*/  MUFU.TANH R114, R9 ;  /* 0x0000000900727308 */ /* 0x0002740000002400 */
[----:B------:R1:W1:Y:S10]  /*48e0*/  MUFU.TANH R113, R10 ;  /* 0x0000000a00717308 */ /* 0x0002740000002400 */
[----:B------:R1:W1:Y:S10]  /*48f0*/  MUFU.TANH R112, R11 ;  /* 0x0000000b00707308 */ /* 0x0002740000002400 */
[----:B------:R1:W1:Y:S10]  /*4900*/  MUFU.TANH R119, R12 ;  /* 0x0000000c00777308 */ /* 0x0002740000002400 */
[----:B------:R1:W1:Y:S01]  /*4910*/  MUFU.TANH R118, R13 ;  /* 0x0000000d00767308 */ /* 0x0002620000002400 */
[-C--:B---3--:R-:W-:Y:S06]  /*4920*/  HMMA.16816.F32 R20, R132, R4.reuse, R20 ;  /* 0x000000048414723c */ /* 0x088fec0000001814 */
[C---:B------:R-:W-:Y:S03]  /*4930*/  HMMA.16816.F32 R24, R104.reuse, R4, R24 ;  /* 0x000000046818723c */ /* 0x040fe60000001818 */
[----:B------:R3:W1:Y:S03]  /*4940*/  MUFU.TANH R117, R14 ;  /* 0x0000000e00757308 */ /* 0x0006660000002400 */
[-C--:B------:R-:W-:Y:S07]  /*4950*/  HMMA.16816.F32 R28, R104, R6.reuse, R28 ;  /* 0x00000006681c723c */ /* 0x080fee000000181c */
[----:B------:R3:W1:Y:S01]  /*4960*/  MUFU.TANH R116, R15 ;  /* 0x0000000f00747308 */ /* 0x0006620000002400 */
[----:B------:R-:W-:Y:S09]  /*4970*/  HMMA.16816.F32 R32, R132, R6, R32 ;  /* 0x000000068420723c */ /* 0x000ff20000001820 */
[----:B------:R3:W1:Y:S02]  /*4980*/  MUFU.TANH R123, R16 ;  /* 0x00000010007b7308 */ /* 0x0006640000002400 */
[----:B------:R-:W-:Y:S01]  /*4990*/  FMUL.FTZ R20, R20, UR6 ;  /* 0x0000000614147c20 */ /* 0x000fe20008410000 */
[----:B------:R-:W-:Y:S01]  /*49a0*/  FMUL.FTZ R21, R21, UR6 ;  /* 0x0000000615157c20 */ /* 0x000fe20008410000 */
[----:B------:R-:W-:Y:S01]  /*49b0*/  FMUL.FTZ R22, R22, UR6 ;  /* 0x0000000616167c20 */ /* 0x000fe20008410000 */
[----:B------:R-:W-:Y:S01]  /*49c0*/  FMUL.FTZ R23, R23, UR6 ;  /* 0x0000000617177c20 */ /* 0x000fe20008410000 */
[----:B------:R-:W-:Y:S04]  /*49d0*/  FMUL.FTZ R24, R24, UR6 ;  /* 0x0000000618187c20 */ /* 0x000fe80008410000 */
[----:B------:R3:W1:Y:S01]  /*49e0*/  MUFU.TANH R122, R17 ;  /* 0x00000011007a7308 */ /* 0x0006620000002400 */
[----:B------:R-:W-:Y:S01]  /*49f0*/  FMUL.FTZ R25, R25, UR6 ;  /* 0x0000000619197c20 */ /* 0x000fe20008410000 */
        /* <DEDUP_REMOVED lines=10> */
[----:B------:R-:W-:Y:S05]  /*4aa0*/  FMUL.FTZ R35, R35, UR6 ;  /* 0x0000000623237c20 */ /* 0x000fea0008410000 */
[----:B------:R3:W1:Y:S10]  /*4ab0*/  MUFU.TANH R120, R19 ;  /* 0x0000001300787308 */ /* 0x0006740000002400 */
        /* <DEDUP_REMOVED lines=15> */
[----:B------:R3:W1:Y:S01]  /*4bb0*/  MUFU.TANH R134, R35 ;  /* 0x0000002300867308 */ /* 0x0006620000002400 */
[----:B--2-4-:R-:W-:Y:S05]  /*4bc0*/  @!P0 BRA `(.L_x_1167) ;  /* 0x0000000000b08947 */ /* 0x014fea0003800000 */
[----:B-1----:R-:W-:Y:S01]  /*4bd0*/  MOV R11, R130 ;  /* 0x00000082000b7202 */ /* 0x002fe20000000f00 */
[----:B------:R-:W-:Y:S01]  /*4be0*/  USHF.L.U32 UR10, UR22, 0x7, URZ ;  /* 0x00000007160a7899 */ /* 0x000fe2000800063f */
[----:B---3--:R-:W-:Y:S01]  /*4bf0*/  MOV R18, R132 ;  /* 0x0000008400127202 */ /* 0x008fe20000000f00 */
[----:B------:R-:W-:Y:S01]  /*4c00*/  IMAD.MOV.U32 R10, RZ, RZ, R131 ;  /* 0x000000ffff0a7224 */ /* 0x000fe200078e0083 */
[----:B------:R-:W-:Y:S01]  /*4c10*/  MOV R28, R134 ;  /* 0x00000086001c7202 */ /* 0x000fe20000000f00 */
        /* <DEDUP_REMOVED lines=21> */
[----:B------:R-:W-:Y:S01]  /*4d70*/  UIADD3 UR11, UR10, 0x80, URZ ;  /* 0x000000800a0b7890 */ /* 0x000fe2000fffe03f */
[----:B------:R-:W-:Y:S01]  /*4d80*/  MOV R24, R114 ;  /* 0x0000007200187202 */ /* 0x000fe20000000f00 */
[----:B------:R-:W-:Y:S01]  /*4d90*/  IMAD.MOV.U32 R13, RZ, RZ, R113 ;  /* 0x000000ffff0d7224 */ /* 0x000fe200078e0071 */
[----:B------:R-:W-:Y:S01]  /*4da0*/  UIADD3 UR10, UR10, UR13, URZ ;  /* 0x0000000d0a0a7290 */ /* 0x000fe2000fffe03f */
[----:B------:R-:W-:Y:S01]  /*4db0*/  MOV R30, R108 ;  /* 0x0000006c001e7202 */ /* 0x000fe20000000f00 */
[----:B------:R-:W-:Y:S01]  /*4dc0*/  IMAD.MOV.U32 R21, RZ, RZ, R115 ;  /* 0x000000ffff157224 */ /* 0x000fe200078e0073 */
[----:B------:R-:W-:Y:S01]  /*4dd0*/  MOV R34, R110 ;  /* 0x0000006e00227202 */ /* 0x000fe20000000f00 */
[----:B------:R-:W-:Y:S01]  /*4de0*/  UIADD3 UR10, UR16, UR10, -UR7 ;  /* 0x0000000a100a7290 */ /* 0x000fe2000fffe807 */
[----:B------:R-:W-:Y:S01]  /*4df0*/  IMAD.U32 R0, RZ, RZ, UR11 ;  /* 0x0000000bff007e24 */ /* 0x000fe2000f8e00ff */
[----:B------:R-:W-:Y:S01]  /*4e00*/  UIADD3 UR11, UR9, 0x40, URZ ;  /* 0x00000040090b7890 */ /* 0x000fe2000fffe03f */
[----:B------:R-:W-:Y:S02]  /*4e10*/  IMAD.MOV.U32 R29, RZ, RZ, R109 ;  /* 0x000000ffff1d7224 */ /* 0x000fe400078e006d */
[----:B------:R-:W-:Y:S01]  /*4e20*/  IMAD.MOV.U32 R33, RZ, RZ, R111 ;  /* 0x000000ffff217224 */ /* 0x000fe200078e006f */
[----:B------:R-:W-:Y:S01]  /*4e30*/  ISETP.LT.AND P0, PT, R0, UR7, PT ;  /* 0x0000000700007c0c */ /* 0x000fe2000bf01270 */
[----:B------:R-:W-:Y:S03]  /*4e40*/  UISETP.GE.AND UP0, UPT, UR11, UR10, UPT ;  /* 0x0000000a0b00728c */ /* 0x000fe6000bf06270 */
[----:B------:R-:W-:Y:S03]  /*4e50*/  UMOV UR11, UR16 ;  /* 0x00000010000b7c82 */ /* 0x000fe60008000000 */
[----:B------:R-:W-:Y:S11]  /*4e60*/  PLOP3.LUT P2, PT, PT, PT, UP0, 0x80, 0x0 ;  /* 0x000000000000781c */ /* 0x000ff60003f4f008 */
[----:B------:R-:W-:Y:S02]  /*4e70*/  @!UPT UIADD3 URZ, URZ, URZ, URZ ;  /* 0x0000003f3f3ff290 */ /* 0x000fe4000fffe03f */
[----:B------:R-:W-:Y:S05]  /*4e80*/  @!P2 BRA P0, `(.L_x_1168) ;  /* 0x000000080000a947 */ /* 0x000fea0000000000 */
.L_x_1167:
        /* <DEDUP_REMOVED lines=8> */
[C---:B-1----:R-:W-:Y:S01]  /*4f10*/  VIADD R13, R0.reuse, 0x1 ;  /* 0x00000001000d7836 */ /* 0x042fe20000000000 */
[----:B------:R-:W-:Y:S01]  /*4f20*/  UMOV UR16, UR11 ;  /* 0x0000000b00107c82 */ /* 0x000fe20008000000 */
        /* <DEDUP_REMOVED lines=13> */
[----:B---3--:R-:W-:Y:S01]  /*5000*/  FSEL R33, R111, -INF , !P2 ;  /* 0xff8000006f217808 */ /* 0x008fe20005000000 */
[----:B------:R-:W-:Y:S01]  /*5010*/  IMAD.U32 R15, RZ, RZ, UR9 ;  /* 0x00000009ff0f7e24 */ /* 0x000fe2000f8e00ff */
[----:B------:R-:W-:Y:S01]  /*5020*/  FSEL R34, R110, -INF , !P0 ;  /* 0xff8000006e227808 */ /* 0x000fe20004000000 */
[----:B------:R-:W-:Y:S01]  /*5030*/  IMAD.U32 R14, RZ, RZ, UR9 ;  /* 0x00000009ff0e7e24 */ /* 0x000fe2000f8e00ff */
        /* <DEDUP_REMOVED lines=49> */
[----:B------:R-:W-:Y:S02]  /*5350*/  VIMNMX R5, R15, UR7, PT ;  /* 0x000000070f057c48 */ /* 0x000fe4000bfe0100 */
[----:B------:R-:W-:Y:S02]  /*5360*/  ISETP.GE.AND P0, PT, R11, R6, PT ;  /* 0x000000060b00720c */ /* 0x000fe40003f06270 */
[-C--:B------:R-:W-:Y:S02]  /*5370*/  ISETP.GE.OR P6, PT, R8, R2.reuse, !P6 ;  /* 0x000000020800720c */ /* 0x080fe400077c6670 */
[----:B------:R-:W-:Y:S02]  /*5380*/  ISETP.GE.OR P5, PT, R7, R2, !P5 ;  /* 0x000000020700720c */ /* 0x000fe40006fa6670 */
        /* <DEDUP_REMOVED lines=16> */
[----:B------:R-:W-:Y:S02]  /*5490*/  ISETP.GE.AND P0, PT, R13, R4, PT ;  /* 0x000000040d00720c */ /* 0x000fe40003f06270 */
[----:B------:R-:W-:Y:S02]  /*54a0*/  VIMNMX R2, R14, UR7, PT ;  /* 0x000000070e027c48 */ /* 0x000fe4000bfe0100 */
        /* <DEDUP_REMOVED lines=30> */
.L_x_1168:
        /* <DEDUP_REMOVED lines=8> */
[----:B------:R-:W-:Y:S01]  /*5710*/  MOV R128, 0x40 ;  /* 0x0000004000807802 */ /* 0x000fe20000000f00 */
[--C-:B------:R-:W-:Y:S01]  /*5720*/  FFMA.FTZ R0, R33, UR12, -R5.reuse ;  /* 0x0000000c21007c23 */ /* 0x100fe20008010805 */
[----:B------:R-:W-:Y:S02]  /*5730*/  FSEL R4, R4, RZ, P0 ;  /* 0x000000ff04047208 */ /* 0x000fe40000000000 */
[----:B------:R-:W-:Y:S01]  /*5740*/  SEL R128, R128, 0xffffffc0, !P1 ;  /* 0xffffffc080807807 */ /* 0x000fe20004800000 */
[----:B------:R1:W-:Y:S01]  /*5750*/  MUFU.EX2 R190, R0 ;  /* 0x0000000000be7308 */ /* 0x0003e20000000800 */
[----:B------:R-:W-:Y:S02]  /*5760*/  FSETP.NEU.FTZ.AND P0, PT, R233, -INF , PT ;  /* 0xff800000e900780b */ /* 0x000fe40003f1d000 */
[----:B------:R-:W-:Y:S02]  /*5770*/  PLOP3.LUT P2, PT, PT, PT, UP3, 0x80, 0x0 ;  /* 0x000000000000781c */ /* 0x000fe40003f4f038 */
[----:B------:R-:W-:Y:S02]  /*5780*/  FSEL R2, R2, RZ, P0 ;  /* 0x000000ff02027208 */ /* 0x000fe40000000000 */
[----:B------:R-:W-:Y:S01]  /*5790*/  FSETP.NEU.FTZ.AND P0, PT, R234, -INF , PT ;  /* 0xff800000ea00780b */ /* 0x000fe20003f1d000 */
[--C-:B-1----:R-:W-:Y:S04]  /*57a0*/  FFMA.FTZ R0, R34, UR12, -R5.reuse ;  /* 0x0000000c22007c23 */ /* 0x102fe80008010805 */
[----:B------:R1:W2:Y:S02]  /*57b0*/  MUFU.EX2 R189, R0 ;  /* 0x0000000000bd7308 */ /* 0x0002a40000000800 */
[--C-:B-1----:R-:W-:Y:S08]  /*57c0*/  FFMA.FTZ R0, R29, UR12, -R4.reuse ;  /* 0x0000000c1d007c23 */ /* 0x102ff00008010804 */
[----:B------:R1:W-:Y:S02]  /*57d0*/  MUFU.EX2 R205, R0 ;  /* 0x0000000000cd7308 */ /* 0x0003e40000000800 */
        /* <DEDUP_REMOVED lines=8> */
[----:B-1----:R-:W-:Y:S08]  /*5860*/  FFMA.FTZ R0, R20, UR12, -R4 ;  /* 0x0000000c14007c23 */ /* 0x002ff00008010804 */
[----:B------:R1:W3:Y:S02]  /*5870*/  MUFU.EX2 R212, R0 ;  /* 0x0000000000d47308 */ /* 0x0002e40000000800 */
[--C-:B-1----:R-:W-:Y:S08]  /*5880*/  FFMA.FTZ R0, R21, UR12, -R2.reuse ;  /* 0x0000000c15007c23 */ /* 0x102ff00008010802 */
[----:B------:R1:W-:Y:S02]  /*5890*/  MUFU.EX2 R194, R0 ;  /* 0x0000000000c27308 */ /* 0x0003e40000000800 */
[----:B-1----:R-:W-:Y:S01]  /*58a0*/  FSEL R0, R12, RZ, P0 ;  /* 0x000000ff0c007208 */ /* 0x002fe20000000000 */
[----:B------:R-:W-:Y:S04]  /*58b0*/  FFMA.FTZ R12, R24, UR12, -R2 ;  /* 0x0000000c180c7c23 */ /* 0x000fe80008010802 */
[--C-:B------:R-:W-:Y:S03]  /*58c0*/  FFMA.FTZ R6, R6, UR12, -R0.reuse ;  /* 0x0000000c06067c23 */ /* 0x100fe60008010800 */
[----:B------:R1:W4:Y:S10]  /*58d0*/  MUFU.EX2 R192, R12 ;  /* 0x0000000c00c07308 */ /* 0x0003340000000800 */
[----:B------:R2:W-:Y:S01]  /*58e0*/  MUFU.EX2 R207, R6 ;  /* 0x0000000600cf7308 */ /* 0x0005e20000000800 */
[--C-:B-1----:R-:W-:Y:S09]  /*58f0*/  FFMA.FTZ R12, R13, UR12, -R0.reuse ;  /* 0x0000000c0d0c7c23 */ /* 0x102ff20008010800 */
[----:B------:R1:W-:Y:S01]  /*5900*/  MUFU.EX2 R191, R12 ;  /* 0x0000000c00bf7308 */ /* 0x0003e20000000800 */
[--C-:B--2---:R-:W-:Y:S09]  /*5910*/  FFMA.FTZ R6, R7, UR12, -R0.reuse ;  /* 0x0000000c07067c23 */ /* 0x104ff20008010800 */
[----:B------:R2:W-:Y:S01]  /*5920*/  MUFU.EX2 R206, R6 ;  /* 0x0000000600ce7308 */ /* 0x0005e20000000800 */
[----:B-1----:R-:W-:Y:S09]  /*5930*/  FFMA.FTZ R12, R14, UR12, -R0 ;  /* 0x0000000c0e0c7c23 */ /* 0x002ff20008010800 */
[----:B------:R1:W-:Y:S01]  /*5940*/  MUFU.EX2 R199, R12 ;  /* 0x0000000c00c77308 */ /* 0x0003e20000000800 */
[--C-:B--2---:R-:W-:Y:S09]  /*5950*/  FFMA.FTZ R6, R35, UR12, -R5.reuse ;  /* 0x0000000c23067c23 */ /* 0x104ff20008010805 */
[----:B------:R2:W-:Y:S01]  /*5960*/  MUFU.EX2 R219, R6 ;  /* 0x0000000600db7308 */ /* 0x0005e20000000800 */
[--C-:B-1----:R-:W-:Y:S09]  /*5970*/  FFMA.FTZ R12, R22, UR12, -R2.reuse ;  /* 0x0000000c160c7c23 */ /* 0x102ff20008010802 */
[----:B------:R1:W-:Y:S01]  /*5980*/  MUFU.EX2 R209, R12 ;  /* 0x0000000c00d17308 */ /* 0x0003e20000000800 */
[--C-:B--2---:R-:W-:Y:S09]  /*5990*/  FFMA.FTZ R6, R100, UR12, -R5.reuse ;  /* 0x0000000c64067c23 */ /* 0x104ff20008010805 */
[----:B------:R2:W-:Y:S01]  /*59a0*/  MUFU.EX2 R218, R6 ;  /* 0x0000000600da7308 */ /* 0x0005e20000000800 */
[----:B-1----:R-:W-:Y:S09]  /*59b0*/  FFMA.FTZ R12, R23, UR12, -R2 ;  /* 0x0000000c170c7c23 */ /* 0x002ff20008010802 */
[----:B------:R-:W-:Y:S01]  /*59c0*/  MUFU.EX2 R208, R12 ;  /* 0x0000000c00d07308 */ /* 0x000fe20000000800 */
[--C-:B--2---:R-:W-:Y:S09]  /*59d0*/  FFMA.FTZ R6, R25, UR12, -R4.reuse ;  /* 0x0000000c19067c23 */ /* 0x104ff20008010804 */
[----:B------:R1:W-:Y:S02]  /*59e0*/  MUFU.EX2 R217, R6 ;  /* 0x0000000600d97308 */ /* 0x0003e40000000800 */
[----:B-1----:R-:W-:Y:S08]  /*59f0*/  FFMA.FTZ R6, R26, UR12, -R4 ;  /* 0x0000000c1a067c23 */ /* 0x002ff00008010804 */
[----:B------:R1:W-:Y:S02]  /*5a00*/  MUFU.EX2 R216, R6 ;  /* 0x0000000600d87308 */ /* 0x0003e40000000800 */
[--C-:B-1----:R-:W-:Y:S01]  /*5a10*/  FFMA.FTZ R6, R101, UR12, -R5.reuse ;  /* 0x0000000c65067c23 */ /* 0x102fe20008010805 */
[----:B------:R-:W-:Y:S07]  /*5a20*/  FFMA.FTZ R5, R102, UR12, -R5 ;  /* 0x0000000c66057c23 */ /* 0x000fee0008010805 */
[----:B------:R1:W-:Y:S10]  /*5a30*/  MUFU.EX2 R232, R6 ;  /* 0x0000000600e87308 */ /* 0x0003f40000000800 */
[----:B------:R2:W-:Y:S01]  /*5a40*/  MUFU.EX2 R231, R5 ;  /* 0x0000000500e77308 */ /* 0x0005e20000000800 */
[----:B-1----:R-:W-:Y:S09]  /*5a50*/  FFMA.FTZ R6, R15, UR12, -R2 ;  /* 0x0000000c0f067c23 */ /* 0x002ff20008010802 */
[----:B------:R1:W-:Y:S01]  /*5a60*/  MUFU.EX2 R224, R6 ;  /* 0x0000000600e07308 */ /* 0x0003e20000000800 */
[--C-:B--2---:R-:W-:Y:S01]  /*5a70*/  FFMA.FTZ R5, R27, UR12, -R4.reuse ;  /* 0x0000000c1b057c23 */ /* 0x104fe20008010804 */
[----:B------:R-:W-:Y:S08]  /*5a80*/  FFMA.FTZ R4, R28, UR12, -R4 ;  /* 0x0000000c1c047c23 */ /* 0x000ff00008010804 */
[----:B------:R-:W-:Y:S10]  /*5a90*/  MUFU.EX2 R230, R5 ;  /* 0x0000000500e67308 */ /* 0x000ff40000000800 */
[----:B------:R2:W4:Y:S01]  /*5aa0*/  MUFU.EX2 R229, R4 ;  /* 0x0000000400e57308 */ /* 0x0005220000000800 */
[----:B-1----:R-:W-:Y:S09]  /*5ab0*/  FFMA.FTZ R6, R10, UR12, -R0 ;  /* 0x0000000c0a067c23 */ /* 0x002ff20008010800 */
[----:B------:R-:W-:Y:S01]  /*5ac0*/  MUFU.EX2 R226, R6 ;  /* 0x0000000600e27308 */ /* 0x000fe20000000800 */
[----:B--2---:R-:W-:Y:S09]  /*5ad0*/  FFMA.FTZ R4, R16, UR12, -R2 ;  /* 0x0000000c10047c23 */ /* 0x004ff20008010802 */
[----:B------:R1:W2:Y:S02]  /*5ae0*/  MUFU.EX2 R223, R4 ;  /* 0x0000000400df7308 */ /* 0x0002a40000000800 */
[--C-:B-1----:R-:W-:Y:S01]  /*5af0*/  FFMA.FTZ R4, R8, UR12, -R0.reuse ;  /* 0x0000000c08047c23 */ /* 0x102fe20008010800 */
[----:B------:R-:W-:Y:S02]  /*5b00*/  F2FP.F16.F32.PACK_AB R5, R189, R190 ;  /* 0x000000bebd05723e */ /* 0x000fe400000000ff */
[----:B---3--:R-:W-:Y:S05]  /*5b10*/  F2FP.F16.F32.PACK_AB R6, R212, R213 ;  /* 0x000000d5d406723e */ /* 0x008fea00000000ff */
[----:B------:R1:W-:Y:S01]  /*5b20*/  MUFU.EX2 R222, R4 ;  /* 0x0000000400de7308 */ /* 0x0003e20000000800 */
[----:B------:R4:W-:Y:S01]  /*5b30*/  STS [R197+0xe000], R5 ;  /* 0x00e00005c5007388 */ /* 0x0009e20000000800 */
[--C-:B-1----:R-:W-:Y:S01]  /*5b40*/  FFMA.FTZ R4, R9, UR12, -R0.reuse ;  /* 0x0000000c09047c23 */ /* 0x102fe20008010800 */
[----:B------:R-:W-:Y:S07]  /*5b50*/  FFMA.FTZ R0, R11, UR12, -R0 ;  /* 0x0000000c0b007c23 */ /* 0x000fee0008010800 */
[----:B------:R1:W3:Y:S01]  /*5b60*/  MUFU.EX2 R221, R4 ;  /* 0x0000000400dd7308 */ /* 0x0002e20000000800 */
[----:B----4-:R-:W-:Y:S09]  /*5b70*/  F2FP.F16.F32.PACK_AB R5, R192, R194 ;  /* 0x000000c2c005723e */ /* 0x010ff200000000ff */
[----:B------:R4:W-:Y:S01]  /*5b80*/  MUFU.EX2 R225, R0 ;  /* 0x0000000000e17308 */ /* 0x0009e20000000800 */
[--C-:B-1----:R-:W-:Y:S01]  /*5b90*/  FFMA.FTZ R4, R17, UR12, -R2.reuse ;  /* 0x0000000c11047c23 */ /* 0x102fe20008010802 */
[----:B------:R-:W-:Y:S08]  /*5ba0*/  FFMA.FTZ R2, R18, UR12, -R2 ;  /* 0x0000000c12027c23 */ /* 0x000ff00008010802 */
[----:B------:R1:W-:Y:S01]  /*5bb0*/  MUFU.EX2 R228, R4 ;  /* 0x0000000400e47308 */ /* 0x0003e20000000800 */
[----:B----4-:R-:W-:Y:S09]  /*5bc0*/  F2FP.F16.F32.PACK_AB R0, R229, R230 ;  /* 0x000000e6e500723e */ /* 0x010ff200000000ff */
[----:B------:R4:W3:Y:S01]  /*5bd0*/  MUFU.EX2 R227, R2 ;  /* 0x0000000200e37308 */ /* 0x0008e20000000800 */
[----:B-1----:R-:W-:Y:S05]  /*5be0*/  F2FP.F16.F32.PACK_AB R4, R204, R205 ;  /* 0x000000cdcc04723e */ /* 0x002fea00000000ff */
[----:B------:R1:W-:Y:S01]  /*5bf0*/  STS [R197+0xe400], R4 ;  /* 0x00e40004c5007388 */ /* 0x0003e20000000800 */
[----:B----4-:R-:W-:Y:S03]  /*5c00*/  F2FP.F16.F32.PACK_AB R2, R214, R215 ;  /* 0x000000d7d602723e */ /* 0x010fe600000000ff */
[----:B------:R4:W-:Y:S04]  /*5c10*/  STS [R198+0xe400], R6 ;  /* 0x00e40006c6007388 */ /* 0x0009e80000000800 */
[----:B------:R2:W-:Y:S04]  /*5c20*/  STS [R198+0xe000], R2 ;  /* 0x00e00002c6007388 */ /* 0x0005e80000000800 */
[----:B------:R3:W-:Y:S01]  /*5c30*/  STS [R197+0xf000], R5 ;  /* 0x00f00005c5007388 */ /* 0x0007e20000000800 */
[----:B-1----:R-:W-:Y:S02]  /*5c40*/  F2FP.F16.F32.PACK_AB R4, R199, R191 ;  /* 0x000000bfc704723e */ /* 0x002fe400000000ff */
[----:B----4-:R-:W-:Y:S03]  /*5c50*/  F2FP.F16.F32.PACK_AB R6, R206, R207 ;  /* 0x000000cfce06723e */ /* 0x010fe600000000ff */
[----:B------:R1:W-:Y:S01]  /*5c60*/  STS [R197+0xf400], R4 ;  /* 0x00f40004c5007388 */ /* 0x0003e20000000800 */
[----:B--2---:R-:W-:Y:S03]  /*5c70*/  F2FP.F16.F32.PACK_AB R2, R208, R209 ;  /* 0x000000d1d002723e */ /* 0x004fe600000000ff */
[----:B------:R2:W-:Y:S01]  /*5c80*/  STS [R198+0xf400], R6 ;  /* 0x00f40006c6007388 */ /* 0x0005e20000000800 */
[----:B---3--:R-:W-:Y:S03]  /*5c90*/  F2FP.F16.F32.PACK_AB R5, R218, R219 ;  /* 0x000000dbda05723e */ /* 0x008fe600000000ff */
        /* <DEDUP_REMOVED lines=12> */
[----:B--2---:R-:W-:Y:S03]  /*5d60*/  LEA R0, R180, UR4, 0x1 ;  /* 0x00000004b4007c11 */ /* 0x004fe6000f8e08ff */
[----:B------:R-:W-:Y:S01]  /*5d70*/  STS [R195+0xf000], R4 ;  /* 0x00f00004c3007388 */ /* 0x000fe20000000800 */
[----:B---3--:R-:W-:Y:S05]  /*5d80*/  F2FP.F16.F32.PACK_AB R2, R225, R226 ;  /* 0x000000e2e102723e */ /* 0x008fea00000000ff */
        /* <DEDUP_REMOVED lines=25> */
[----:B--2---:R-:W-:Y:S01]  /*5f20*/  IADD3 R0, R128, R2, RZ ;  /* 0x0000000280007210 */ /* 0x004fe20007ffe0ff */
[----:B------:R-:W-:Y:S05]  /*5f30*/  FFMA.FTZ R2, -R109, R109, 1 ;  /* 0x3f8000006d027423 */ /* 0x000fea000001016d */
[----:B------:R-:W-:Y:S01]  /*5f40*/  FMUL.FTZ R2, R2, UR6 ;  /* 0x0000000602027c20 */ /* 0x000fe20008410000 */
        /* <DEDUP_REMOVED lines=10> */
[----:B--2---:R-:W-:Y:S06]  /*5ff0*/  FFMA.FTZ R0, -R108, R108, 1 ;  /* 0x3f8000006c007423 */ /* 0x004fec000001016c */
[----:B------:R-:W-:Y:S01]  /*6000*/  FMUL.FTZ R0, R0, UR6 ;  /* 0x0000000600007c20 */ /* 0x000fe20008410000 */
[-C--:B-1----:R-:W-:Y:S06]  /*6010*/  HMMA.16816.F32 R4, R100, R164.reuse, R4 ;  /* 0x000000a46404723c */ /* 0x082fec0000001804 */
[C---:B---3--:R-:W-:Y:S06]  /*6020*/  HMMA.16816.F32 R8, R104.reuse, R164, R8 ;  /* 0x000000a46808723c */ /* 0x048fec0000001808 */
[-C--:B------:R-:W-:Y:S06]  /*6030*/  HMMA.16816.F32 R12, R104, R166.reuse, R12 ;  /* 0x000000a6680c723c */ /* 0x080fec000000180c */
[C---:B------:R-:W-:Y:S06]  /*6040*/  HMMA.16816.F32 R16, R100.reuse, R166, R16 ;  /* 0x000000a66410723c */ /* 0x040fec0000001810 */
[C---:B-----5:R-:W-:Y:S01]  /*6050*/  FADD.FTZ R4, -R185.reuse, R4 ;  /* 0x00000004b9047221 */ /* 0x060fe20000010100 */
[----:B------:R-:W-:Y:S01]  /*6060*/  FADD.FTZ R5, -R185, R5 ;  /* 0x00000005b9057221 */ /* 0x000fe20000010100 */
[C---:B------:R-:W-:Y:S03]  /*6070*/  FADD.FTZ R6, -R186.reuse, R6 ;  /* 0x00000006ba067221 */ /* 0x040fe60000010100 */
[----:B------:R-:W-:Y:S01]  /*6080*/  FADD.FTZ R7, -R186, R7 ;  /* 0x00000007ba077221 */ /* 0x000fe20000010100 */
[-C--:B------:R-:W-:Y:S03]  /*6090*/  HMMA.16816.F32 R20, R100, R168.reuse, R20 ;  /* 0x000000a86414723c */ /* 0x080fe60000001814 */
[----:B------:R-:W-:Y:S01]  /*60a0*/  FADD.FTZ R9, -R184, R9 ;  /* 0x00000009b8097221 */ /* 0x000fe20000010100 */
[----:B------:R-:W-:Y:S01]  /*60b0*/  FMUL.FTZ R190, R190, R4 ;  /* 0x00000004bebe7220 */ /* 0x000fe20000410000 */
[----:B------:R-:W-:Y:S01]  /*60c0*/  FMUL.FTZ R189, R189, R5 ;  /* 0x00000005bdbd7220 */ /* 0x000fe20000410000 */
[----:B------:R-:W-:Y:S01]  /*60d0*/  FMUL.FTZ R6, R205, R6 ;  /* 0x00000006cd067220 */ /* 0x000fe20000410000 */
[----:B------:R-:W-:Y:S01]  /*60e0*/  FFMA.FTZ R5, -R111, R111, 1 ;  /* 0x3f8000006f057423 */ /* 0x000fe2000001016f */
[----:B------:R-:W-:Y:S01]  /*60f0*/  FFMA.FTZ R4, -R110, R110, 1 ;  /* 0x3f8000006e047423 */ /* 0x000fe2000001016e */
[C---:B------:R-:W-:Y:S04]  /*6100*/  HMMA.16816.F32 R24, R104.reuse, R168, R24 ;  /* 0x000000a86818723c */ /* 0x040fe80000001818 */
[----:B------:R-:W-:Y:S01]  /*6110*/  FMUL.FTZ R192, R192, R9 ;  /* 0x00000009c0c07220 */ /* 0x000fe20000410000 */
[----:B------:R-:W-:Y:S01]  /*6120*/  FADD.FTZ R8, -R184, R8 ;  /* 0x00000008b8087221 */ /* 0x000fe20000010100 */
[----:B------:R-:W-:Y:S01]  /*6130*/  FMUL.FTZ R9, R6, R2 ;  /* 0x0000000206097220 */ /* 0x000fe20000410000 */
[----:B------:R-:W-:Y:S01]  /*6140*/  FADD.FTZ R10, -R183, R10 ;  /* 0x0000000ab70a7221 */ /* 0x000fe20000010100 */
[----:B------:R-:W-:Y:S01]  /*6150*/  FMUL.FTZ R5, R5, UR6 ;  /* 0x0000000605057c20 */ /* 0x000fe20008410000 */
[-C--:B------:R-:W-:Y:S03]  /*6160*/  HMMA.16816.F32 R28, R104, R170.reuse, R28 ;  /* 0x000000aa681c723c */ /* 0x080fe6000000181c */
[----:B------:R-:W-:Y:S01]  /*6170*/  FMUL.FTZ R4, R4, UR6 ;  /* 0x0000000604047c20 */ /* 0x000fe20008410000 */
[----:B------:R-:W-:Y:S01]  /*6180*/  FFMA.FTZ R2, -R113, R113, 1 ;  /* 0x3f80000071027423 */ /* 0x000fe20000010171 */
[----:B------:R-:W-:Y:S01]  /*6190*/  FMUL.FTZ R194, R194, R8 ;  /* 0x00000008c2c27220 */ /* 0x000fe20000410000 */
[----:B------:R-:W-:Y:S01]  /*61a0*/  FADD.FTZ R12, -R184, R12 ;  /* 0x0000000cb80c7221 */ /* 0x000fe20000010100 */
[----:B------:R-:W-:Y:S01]  /*61b0*/  FMUL.FTZ R191, R191, R10 ;  /* 0x0000000abfbf7220 */ /* 0x000fe20000410000 */
[----:B------:R-:W-:Y:S01]  /*61c0*/  FMUL.FTZ R8, R190, R5 ;  /* 0x00000005be087220 */ /* 0x000fe20000410000 */
[----:B------:R-:W-:Y:S04]  /*61d0*/  HMMA.16816.F32 R32, R100, R170, R32 ;  /* 0x000000aa6420723c */ /* 0x000fe80000001820 */
[----:B------:R-:W-:Y:S01]  /*61e0*/  FMUL.FTZ R109, R189, R4 ;  /* 0x00000004bd6d7220 */ /* 0x000fe20000410000 */
[----:B------:R-:W-:Y:S01]  /*61f0*/  FMUL.FTZ R2, R2, UR6 ;  /* 0x0000000602027c20 */ /* 0x000fe20008410000 */
[----:B------:R-:W-:Y:S01]  /*6200*/  FFMA.FTZ R5, -R115, R115, 1 ;  /* 0x3f80000073057423 */ /* 0x000fe20000010173 */
[----:B------:R-:W-:Y:S01]  /*6210*/  FFMA.FTZ R4, -R114, R114, 1 ;  /* 0x3f80000072047423 */ /* 0x000fe20000010172 */
[----:B------:R-:W-:Y:S03]  /*6220*/  FMUL.FTZ R7, R204, R7 ;  /* 0x00000007cc077220 */ /* 0x000fe60000410000 */
[----:B------:R-:W-:Y:S01]  /*6230*/  F2FP.F16.F32.PACK_AB R109, R109, R8 ;  /* 0x000000086d6d723e */ /* 0x000fe200000000ff */
[----:B------:R-:W-:Y:S01]  /*6240*/  FMUL.FTZ R110, R209, R12 ;  /* 0x0000000cd16e7220 */ /* 0x000fe20000410000 */
[----:B------:R-:W-:Y:S01]  /*6250*/  FMUL.FTZ R12, R191, R2 ;  /* 0x00000002bf0c7220 */ /* 0x000fe20000410000 */
[----:B------:R-:W-:Y:S01]  /*6260*/  FADD.FTZ R14, -R183, R14 ;  /* 0x0000000eb70e7221 */ /* 0x000fe20000010100 */
[----:B------:R-:W-:Y:S01]  /*6270*/  FMUL.FTZ R5, R5, UR6 ;  /* 0x0000000605057c20 */ /* 0x000fe20008410000 */
[----:B------:R-:W-:Y:S01]  /*6280*/  FMUL.FTZ R4, R4, UR6 ;  /* 0x0000000604047c20 */ /* 0x000fe20008410000 */
[----:B------:R-:W-:Y:S01]  /*6290*/  FFMA.FTZ R2, -R117, R117, 1 ;  /* 0x3f80000075027423 */ /* 0x000fe20000010175 */
[----:B------:R-:W-:Y:S01]  /*62a0*/  FMUL.FTZ R108, R7, R0 ;  /* 0x00000000076c7220 */ /* 0x000fe20000410000 */
[----:B------:R-:W-:Y:S01]  /*62b0*/  FADD.FTZ R11, -R183, R11 ;  /* 0x0000000bb70b7221 */ /* 0x000fe20000010100 */
[----:B------:R-:W-:Y:S01]  /*62c0*/  FFMA.FTZ R0, -R112, R112, 1 ;  /* 0x3f80000070007423 */ /* 0x000fe20000010170 */
[----:B------:R-:W-:Y:S01]  /*62d0*/  FMUL.FTZ R10, R207, R14 ;  /* 0x0000000ecf0a7220 */ /* 0x000fe20000410000 */
[----:B------:R-:W-:Y:S01]  /*62e0*/  FMUL.FTZ R7, R194, R5 ;  /* 0x00000005c2077220 */ /* 0x000fe20000410000 */
[----:B------:R-:W-:Y:S01]  /*62f0*/  FMUL.FTZ R6, R192, R4 ;  /* 0x00000004c0067220 */ /* 0x000fe20000410000 */
[----:B------:R-:W-:Y:S01]  /*6300*/  FMUL.FTZ R2, R2, UR6 ;  /* 0x0000000602027c20 */ /* 0x000fe20008410000 */
[----:B------:R-:W-:Y:S01]  /*6310*/  FADD.FTZ R13, -R184, R13 ;  /* 0x0000000db80d7221 */ /* 0x000fe20000010100 */
[----:B------:R-:W-:Y:S01]  /*6320*/  FFMA.FTZ R5, -R119, R119, 1 ;  /* 0x3f80000077057423 */ /* 0x000fe20000010177 */
[----:B------:R-:W-:Y:S01]  /*6330*/  FFMA.FTZ R4, -R118, R118, 1 ;  /* 0x3f80000076047423 */ /* 0x000fe20000010176 */
[----:B------:R-:W-:Y:S01]  /*6340*/  FMUL.FTZ R11, R199, R11 ;  /* 0x0000000bc70b7220 */ /* 0x000fe20000410000 */
[----:B------:R-:W-:Y:S01]  /*6350*/  FMUL.FTZ R0, R0, UR6 ;  /* 0x0000000600007c20 */ /* 0x000fe20008410000 */
[----:B------:R-:W-:Y:S01]  /*6360*/  FADD.FTZ R15, -R183, R15 ;  /* 0x0000000fb70f7221 */ /* 0x000fe20000010100 */
        /* <DEDUP_REMOVED lines=28> */
[----:B------:R-:W-:Y:S01]  /*6530*/  F2FP.F16.F32.PACK_AB R17, R6, R7 ;  /* 0x000000070611723e */ /* 0x000fe200000000ff */
[----:B------:R-:W-:Y:S01]  /*6540*/  FFMA.FTZ R0, -R120, R120, 1 ;  /* 0x3f80000078007423 */ /* 0x000fe20000010178 */
[----:B------:R-:W-:Y:S01]  /*6550*/  FMUL.FTZ R11, R217, R22 ;  /* 0x00000016d90b7220 */ /* 0x000fe20000410000 */
[----:B------:R-:W-:Y:S01]  /*6560*/  FMUL.FTZ R6, R112, R5 ;  /* 0x0000000570067220 */ /* 0x000fe20000410000 */
[----:B------:R-:W-:Y:S01]  /*6570*/  FMUL.FTZ R13, R111, R4 ;  /* 0x000000046f0d7220 */ /* 0x000fe20000410000 */
[----:B------:R-:W-:Y:S01]  /*6580*/  FMUL.FTZ R2, R2, UR6 ;  /* 0x0000000602027c20 */ /* 0x000fe20008410000 */
[C---:B------:R-:W-:Y:S01]  /*6590*/  FADD.FTZ R20, -R185.reuse, R20 ;  /* 0x00000014b9147221 */ /* 0x040fe20000010100 */
[----:B------:R-:W-:Y:S01]  /*65a0*/  FADD.FTZ R21, -R185, R21 ;  /* 0x00000015b9157221 */ /* 0x000fe20000010100 */
[----:B------:R-:W-:Y:S01]  /*65b0*/  FFMA.FTZ R5, -R129, R129, 1 ;  /* 0x3f80000081057423 */ /* 0x000fe20000010181 */
[----:B------:R-:W-:Y:S01]  /*65c0*/  FFMA.FTZ R4, -R127, R127, 1 ;  /* 0x3f8000007f047423 */ /* 0x000fe2000001017f */
[----:B------:R-:W-:Y:S01]  /*65d0*/  F2FP.F16.F32.PACK_AB R108, R108, R9 ;  /* 0x000000096c6c723e */ /* 0x000fe200000000ff */
[----:B------:R-:W-:Y:S01]  /*65e0*/  FMUL.FTZ R9, R212, R19 ;  /* 0x00000013d4097220 */ /* 0x000fe20000410000 */
[----:B------:R-:W-:Y:S01]  /*65f0*/  FMUL.FTZ R0, R0, UR6 ;  /* 0x0000000600007c20 */ /* 0x000fe20008410000 */
[----:B------:R-:W-:Y:S01]  /*6600*/  FMUL.FTZ R11, R11, R2 ;  /* 0x000000020b0b7220 */ /* 0x000fe20000410000 */
        /* <DEDUP_REMOVED lines=14> */
[----:B------:R-:W-:Y:S01]  /*66f0*/  FADD.FTZ R25, -R184, R25 ;  /* 0x00000019b8197221 */ /* 0x000fe20000010100 */
[----:B------:R-:W-:Y:S01]  /*6700*/  FADD.FTZ R26, -R183, R26 ;  /* 0x0000001ab71a7221 */ /* 0x000fe20000010100 */
[----:B------:R-:W-:Y:S01]  /*6710*/  FFMA.FTZ R5, -R137, R137, 1 ;  /* 0x3f80000089057423 */ /* 0x000fe20000010189 */
[----:B------:R-:W-:Y:S01]  /*6720*/  FFMA.FTZ R4, -R136, R136, 1 ;  /* 0x3f80000088047423 */ /* 0x000fe20000010188 */
[----:B------:R-:W-:Y:S01]  /*6730*/  FMUL.FTZ R23, R216, R23 ;  /* 0x00000017d8177220 */ /* 0x000fe20000410000 */
[----:B------:R-:W-:Y:S01]  /*6740*/  FMUL.FTZ R0, R0, UR6 ;  /* 0x0000000600007c20 */ /* 0x000fe20008410000 */
[----:B------:R-:W-:Y:S01]  /*6750*/  F2FP.F16.F32.PACK_AB R13, R13, R6 ;  /* 0x000000060d0d723e */ /* 0x000fe200000000ff */
[----:B------:R-:W-:Y:S01]  /*6760*/  FADD.FTZ R24, -R184, R24 ;  /* 0x00000018b8187221 */ /* 0x000fe20000010100 */
[----:B------:R-:W-:Y:S01]  /*6770*/  FFMA.FTZ R6, -R138, R138, 1 ;  /* 0x3f8000008a067423 */ /* 0x000fe2000001018a */
[----:B------:R-:W-:Y:S01]  /*6780*/  FMUL.FTZ R21, R21, R2 ;  /* 0x0000000215157220 */ /* 0x000fe20000410000 */
[----:B------:R-:W-:Y:S01]  /*6790*/  FADD.FTZ R31, -R183, R31 ;  /* 0x0000001fb71f7221 */ /* 0x000fe20000010100 */
[----:B------:R-:W-:Y:S01]  /*67a0*/  FMUL.FTZ R25, R223, R25 ;  /* 0x00000019df197220 */ /* 0x000fe20000410000 */
[----:B------:R-:W-:Y:S01]  /*67b0*/  FMUL.FTZ R22, R222, R26 ;  /* 0x0000001ade167220 */ /* 0x000fe20000410000 */
[----:B------:R-:W-:Y:S01]  /*67c0*/  FMUL.FTZ R5, R5, UR6 ;  /* 0x0000000605057c20 */ /* 0x000fe20008410000 */
[----:B------:R-:W-:Y:S01]  /*67d0*/  FMUL.FTZ R4, R4, UR6 ;  /* 0x0000000604047c20 */ /* 0x000fe20008410000 */
[----:B------:R-:W-:Y:S01]  /*67e0*/  FFMA.FTZ R2, -R130, R130, 1 ;  /* 0x3f80000082027423 */ /* 0x000fe20000010182 */
[----:B------:R-:W-:Y:S01]  /*67f0*/  F2FP.F16.F32.PACK_AB R14, R14, R10 ;  /* 0x0000000a0e0e723e */ /* 0x000fe200000000ff */
[----:B------:R-:W-:Y:S01]  /*6800*/  FMUL.FTZ R10, R23, R0 ;  /* 0x00000000170a7220 */ /* 0x000fe20000410000 */
[----:B------:R-:W-:Y:S01]  /*6810*/  FMUL.FTZ R24, R224, R24 ;  /* 0x00000018e0187220 */ /* 0x000fe20000410000 */
[----:B------:R-:W-:Y:S01]  /*6820*/  F2FP.F16.F32.PACK_AB R0, R9, R12 ;  /* 0x0000000c0900723e */ /* 0x000fe200000000ff */
[----:B------:R-:W-:Y:S01]  /*6830*/  FMUL.FTZ R6, R6, UR6 ;  /* 0x0000000606067c20 */ /* 0x000fe20008410000 */
[----:B------:R-:W-:Y:S01]  /*6840*/  F2FP.F16.F32.PACK_AB R7, R7, R8 ;  /* 0x000000080707723e */ /* 0x000fe200000000ff */
[----:B------:R-:W-:Y:S01]  /*6850*/  FADD.FTZ R28, -R184, R28 ;  /* 0x0000001cb81c7221 */ /* 0x000fe20000010100 */
[----:B------:R-:W-:Y:S01]  /*6860*/  FMUL.FTZ R19, R225, R31 ;  /* 0x0000001fe1137220 */ /* 0x000fe20000410000 */
[----:B------:R-:W-:Y:S01]  /*6870*/  FMUL.FTZ R12, R25, R5 ;  /* 0x00000005190c7220 */ /* 0x000fe20000410000 */
[----:B------:R-:W-:Y:S01]  /*6880*/  FMUL.FTZ R22, R22, R4 ;  /* 0x0000000416167220 */ /* 0x000fe20000410000 */
[----:B------:R-:W-:Y:S01]  /*6890*/  FFMA.FTZ R8, -R133, R133, 1 ;  /* 0x3f80000085087423 */ /* 0x000fe20000010185 */
[----:B------:R-:W-:Y:S01]  /*68a0*/  FMUL.FTZ R2, R2, UR6 ;  /* 0x0000000602027c20 */ /* 0x000fe20008410000 */
[----:B------:R-:W-:Y:S01]  /*68b0*/  FADD.FTZ R29, -R184, R29 ;  /* 0x0000001db81d7221 */ /* 0x000fe20000010100 */
[----:B------:R-:W-:Y:S01]  /*68c0*/  FADD.FTZ R30, -R183, R30 ;  /* 0x0000001eb71e7221 */ /* 0x000fe20000010100 */
[----:B------:R-:W-:Y:S01]  /*68d0*/  FFMA.FTZ R5, -R132, R132, 1 ;  /* 0x3f80000084057423 */ /* 0x000fe20000010184 */
[----:B------:R-:W-:Y:S01]  /*68e0*/  FFMA.FTZ R4, -R131, R131, 1 ;  /* 0x3f80000083047423 */ /* 0x000fe20000010183 */
[----:B------:R-:W-:Y:S01]  /*68f0*/  FMUL.FTZ R9, R24, R6 ;  /* 0x0000000618097220 */ /* 0x000fe20000410000 */
[----:B------:R-:W-:Y:S01]  /*6900*/  FMUL.FTZ R18, R228, R28 ;  /* 0x0000001ce4127220 */ /* 0x000fe20000410000 */
[----:B------:R-:W-:Y:S01]  /*6910*/  FMUL.FTZ R8, R8, UR6 ;  /* 0x0000000608087c20 */ /* 0x000fe20008410000 */
[----:B------:R-:W-:Y:S01]  /*6920*/  FMUL.FTZ R19, R19, R2 ;  /* 0x0000000213137220 */ /* 0x000fe20000410000 */
[----:B------:R-:W-:Y:S01]  /*6930*/  FMUL.FTZ R29, R227, R29 ;  /* 0x0000001de31d7220 */ /* 0x000fe20000410000 */
[----:B------:R-:W-:Y:S01]  /*6940*/  FMUL.FTZ R20, R226, R30 ;  /* 0x0000001ee2147220 */ /* 0x000fe20000410000 */
[----:B------:R-:W-:Y:S01]  /*6950*/  FMUL.FTZ R5, R5, UR6 ;  /* 0x0000000605057c20 */ /* 0x000fe20008410000 */
[----:B------:R-:W-:Y:S01]  /*6960*/  FMUL.FTZ R4, R4, UR6 ;  /* 0x0000000604047c20 */ /* 0x000fe20008410000 */
[----:B------:R-:W-:Y:S01]  /*6970*/  FFMA.FTZ R2, -R188, R188, 1 ;  /* 0x3f800000bc027423 */ /* 0x000fe200000101bc */
[----:B------:R-:W-:Y:S01]  /*6980*/  FMUL.FTZ R18, R18, R8 ;  /* 0x0000000812127220 */ /* 0x000fe20000410000 */
[----:B------:R-:W-:Y:S01]  /*6990*/  F2FP.F16.F32.PACK_AB R12, R12, R9 ;  /* 0x000000090c0c723e */ /* 0x000fe200000000ff */
[----:B------:R-:W-:Y:S01]  /*69a0*/  FMUL.FTZ R8, R29, R5 ;  /* 0x000000051d087220 */ /* 0x000fe20000410000 */
[----:B------:R-:W-:Y:S01]  /*69b0*/  FMUL.FTZ R20, R20, R4 ;  /* 0x0000000414147220 */ /* 0x000fe20000410000 */
[----:B------:R-:W-:Y:S01]  /*69c0*/  FMUL.FTZ R9, R2, UR6 ;  /* 0x0000000602097c20 */ /* 0x000fe20008410000 */
[C---:B------:R-:W-:Y:S01]  /*69d0*/  FADD.FTZ R32, -R185.reuse, R32 ;  /* 0x00000020b9207221 */ /* 0x040fe20000010100 */
[----:B------:R-:W-:Y:S01]  /*69e0*/  FADD.FTZ R33, -R185, R33 ;  /* 0x00000021b9217221 */ /* 0x000fe20000010100 */
[C---:B------:R-:W-:Y:S01]  /*69f0*/  FADD.FTZ R34, -R186.reuse, R34 ;  /* 0x00000022ba227221 */ /* 0x040fe20000010100 */
[----:B------:R-:W-:Y:S01]  /*6a00*/  FADD.FTZ R35, -R186, R35 ;  /* 0x00000023ba237221 */ /* 0x000fe20000010100 */
[----:B------:R-:W-:Y:S01]  /*6a10*/  FFMA.FTZ R5, -R139, R139, 1 ;  /* 0x3f8000008b057423 */ /* 0x000fe2000001018b */
        /* <DEDUP_REMOVED lines=9> */
[----:B------:R-:W-:Y:S01]  /*6ab0*/  FMUL.FTZ R10, R2, UR6 ;  /* 0x00000006020a7c20 */ /* 0x000fe20008410000 */
[----:B------:R-:W-:Y:S01]  /*6ac0*/  FMUL.FTZ R5, R32, R9 ;  /* 0x0000000920057220 */ /* 0x000fe20000410000 */
[----:B------:R-:W-:Y:S01]  /*6ad0*/  F2FP.F16.F32.PACK_AB R9, R8, R18 ;  /* 0x000000120809723e */ /* 0x000fe200000000ff */
[----:B------:R-:W-:Y:S01]  /*6ae0*/  FMUL.FTZ R2, R33, R11 ;  /* 0x0000000b21027220 */ /* 0x000fe20000410000 */
[----:B------:R-:W-:Y:S01]  /*6af0*/  F2FP.F16.F32.PACK_AB R11, R21, R22 ;  /* 0x00000016150b723e */ /* 0x000fe200000000ff */
[----:B------:R-:W-:Y:S01]  /*6b00*/  FMUL.FTZ R4, R34, R4 ;  /* 0x0000000422047220 */ /* 0x000fe20000410000 */
[----:B------:R-:W-:Y:S01]  /*6b10*/  F2FP.F16.F32.PACK_AB R8, R19, R20 ;  /* 0x000000141308723e */ /* 0x000fe200000000ff */
[----:B------:R-:W-:Y:S01]  /*6b20*/  FMUL.FTZ R10, R35, R10 ;  /* 0x0000000a230a7220 */ /* 0x000fe20000410000 */
[----:B------:R-:W-:Y:S04]  /*6b30*/  F2FP.F16.F32.PACK_AB R2, R2, R5 ;  /* 0x000000050202723e */ /* 0x000fe800000000ff */
[----:B------:R-:W-:Y:S01]  /*6b40*/  F2FP.F16.F32.PACK_AB R10, R10, R4 ;  /* 0x000000040a0a723e */ /* 0x000fe200000000ff */
[----:B------:R-:W-:Y:S06]  /*6b50*/  @!P2 BRA `(.L_x_1169) ;  /* 0x000000000084a947 */ /* 0x000fec0003800000 */
        /* <DEDUP_REMOVED lines=33> */
.L_x_1169:
[----:B------:R-:W-:Y:S01]  /*6d70*/  STS [R197+0xa000], R109 ;  /* 0x00a0006dc5007388 */ /* 0x000fe20000000800 */
[----:B------:R-:W-:Y:S01]  /*6d80*/  IMAD.SHL.U32 R100, R181, 0x2, RZ ;  /* 0x00000002b5647824 */ /* 0x000fe200078e00ff */
[----:B------:R-:W-:Y:S02]  /*6d90*/  LEA R114, R243, UR4, 0x1 ;  /* 0x00000004f3727c11 */ /* 0x000fe4000f8e08ff */
[----:B------:R-:W-:Y:S04]  /*6da0*/  STS [R197+0xa400], R108 ;  /* 0x00a4006cc5007388 */ /* 0x000fe80000000800 */
[----:B------:R-:W-:Y:S04]  /*6db0*/  STS [R198+0xa000], R13 ;  /* 0x00a0000dc6007388 */ /* 0x000fe80000000800 */
[----:B------:R1:W-:Y:S04]  /*6dc0*/  STS [R198+0xa400], R0 ;  /* 0x00a40000c6007388 */ /* 0x0003e80000000800 */
[----:B------:R-:W-:Y:S04]  /*6dd0*/  STS [R197+0xb000], R17 ;  /* 0x00b00011c5007388 */ /* 0x000fe80000000800 */
[----:B------:R-:W-:Y:S04]  /*6de0*/  STS [R197+0xb400], R16 ;  /* 0x00b40010c5007388 */ /* 0x000fe80000000800 */
[----:B------:R-:W-:Y:S04]  /*6df0*/  STS [R198+0xb000], R15 ;  /* 0x00b0000fc6007388 */ /* 0x000fe80000000800 */
[----:B------:R-:W-:Y:S04]  /*6e00*/  STS [R198+0xb400], R14 ;  /* 0x00b4000ec6007388 */ /* 0x000fe80000000800 */
[----:B------:R-:W-:Y:S04]  /*6e10*/  STS [R196+0xa000], R7 ;  /* 0x00a00007c4007388 */ /* 0x000fe80000000800 */
[----:B------:R-:W-:Y:S01]  /*6e20*/  STS [R196+0xa400], R6 ;  /* 0x00a40006c4007388 */ /* 0x000fe20000000800 */
[----:B-1----:R-:W-:Y:S03]  /*6e30*/  IMAD.U32 R0, RZ, RZ, UR4 ;  /* 0x00000004ff007e24 */ /* 0x002fe6000f8e00ff */
[----:B------:R1:W-:Y:S02]  /*6e40*/  STS [R195+0xa000], R2 ;  /* 0x00a00002c3007388 */ /* 0x0003e40000000800 */
[----:B------:R-:W-:Y:S02]  /*6e50*/  IADD3 R0, R100, 0x4000, R0 ;  /* 0x0000400064007810 */ /* 0x000fe40007ffe000 */
[----:B------:R-:W-:Y:S04]  /*6e60*/  STS [R195+0xa400], R10 ;  /* 0x00a4000ac3007388 */ /* 0x000fe80000000800 */
[----:B------:R-:W-:Y:S04]  /*6e70*/  STS [R196+0xb000], R12 ;  /* 0x00b0000cc4007388 */ /* 0x000fe80000000800 */
[----:B------:R-:W-:Y:S04]  /*6e80*/  STS [R196+0xb400], R11 ;  /* 0x00b4000bc4007388 */ /* 0x000fe80000000800 */
[----:B------:R-:W-:Y:S04]  /*6e90*/  STS [R195+0xb000], R9 ;  /* 0x00b00009c3007388 */ /* 0x000fe80000000800 */
[----:B------:R-:W-:Y:S01]  /*6ea0*/  STS [R195+0xb400], R8 ;  /* 0x00b40008c3007388 */ /* 0x000fe20000000800 */
[----:B------:R-:W-:Y:S01]  /*6eb0*/  BAR.SYNC.DEFER_BLOCKING 0x0 ;  /* 0x0000000000007b1d */ /* 0x000fe20000010000 */
[C---:B-1----:R-:W-:Y:S01]  /*6ec0*/  IADD3 R2, R0.reuse, 0x40, RZ ;  /* 0x0000004000027810 */ /* 0x042fe20007ffe0ff */
[----:B------:R-:W-:Y:S04]  /*6ed0*/  @P1 VIADD R2, R0, 0xffffffc0 ;  /* 0xffffffc000021836 */ /* 0x000fe80000000000 */
        /* <DEDUP_REMOVED lines=74> */
.L_x_1170:
[----:B------:R-:W-:Y:S01]  /*7380*/  LDSM.16.M88.4 R16, [R174] ;  /* 0x00000000ae10783b */ /* 0x000fe20000000200 */
[----:B------:R-:W-:Y:S01]  /*7390*/  VIADD R2, R100, UR5 ;  /* 0x0000000564027c36 */ /* 0x000fe20008000000 */
[C---:B------:R-:W-:Y:S01]  /*73a0*/  LEA R190, P0, R237.reuse, R210, 0x2 ;  /* 0x000000d2edbe7211 */ /* 0x040fe200078010ff */
[--C-:B------:R-:W-:Y:S01]  /*73b0*/  IMAD.IADD R112, R174, 0x1, R128.reuse ;  /* 0x00000001ae707824 */ /* 0x100fe200078e0280 */
[----:B------:R-:W2:Y:S01]  /*73c0*/  LDSM.16.MT88.4 R8, [R0+0x2000] ;  /* 0x002000000008783b */ /* 0x000ea20000004200 */
[----:B------:R-:W-:Y:S01]  /*73d0*/  IMAD.IADD R2, R2, 0x1, R128 ;  /* 0x0000000102027824 */ /* 0x000fe200078e0280 */
[----:B------:R-:W-:Y:S01]  /*73e0*/  LEA.HI.X.SX32 R189, R237, R211, 0x2, P0 ;  /* 0x000000d3edbd7211 */ /* 0x000fe200000f16ff */
[----:B------:R-:W-:Y:S01]  /*73f0*/  IMAD.IADD R113, R128, 0x1, R175 ;  /* 0x0000000180717824 */ /* 0x000fe200078e02af */
[----:B------:R-:W-:Y:S01]  /*7400*/  LDSM.16.M88.4 R24, [R175] ;  /* 0x00000000af18783b */ /* 0x000fe20000000200 */
[----:B------:R-:W-:Y:S02]  /*7410*/  ULOP3.LUT UR9, UR8, 0x1, URZ, 0xc0, !UPT ;  /* 0x0000000108097892 */ /* 0x000fe4000f8ec03f */
[----:B------:R-:W-:Y:S01]  /*7420*/  UISETP.GT.AND UP2, UPT, UR8, UR35, UPT ;  /* 0x000000230800728c */ /* 0x000fe2000bf44270 */
        /* <DEDUP_REMOVED lines=313> */
.L_x_1172:
        /* <DEDUP_REMOVED lines=23> */
.L_x_1173:
        /* <DEDUP_REMOVED lines=48> */
.L_x_1175:
[----:B------:R-:W-:Y:S05]  /*8c30*/  BSYNC B0 ;  /* 0x0000000000007941 */ /* 0x000fea0003800000 */
.L_x_1174:
        /* <DEDUP_REMOVED lines=14> */
.L_x_1177:
[----:B------:R-:W-:Y:S05]  /*8d20*/  BSYNC B0 ;  /* 0x0000000000007941 */ /* 0x000fea0003800000 */
.L_x_1176:
        /* <DEDUP_REMOVED lines=15> */
.L_x_1179:
[----:B------:R-:W-:Y:S05]  /*8e20*/  BSYNC B0 ;  /* 0x0000000000007941 */ /* 0x000fea0003800000 */
.L_x_1178:
        /* <DEDUP_REMOVED lines=15> */
.L_x_1181:
[----:B------:R-:W-:Y:S05]  /*8f20*/  BSYNC B0 ;  /* 0x0000000000007941 */ /* 0x000fea0003800000 */
.L_x_1180:
        /* <DEDUP_REMOVED lines=27> */
.L_x_1183:
[----:B------:R-:W-:Y:S05]  /*90e0*/  BSYNC B0 ;  /* 0x0000000000007941 */ /* 0x000fea0003800000 */
.L_x_1182:
        /* <DEDUP_REMOVED lines=14> */
.L_x_1185:
[----:B------:R-:W-:Y:S05]  /*91d0*/  BSYNC B0 ;  /* 0x0000000000007941 */ /* 0x000fea0003800000 */
.L_x_1184:
        /* <DEDUP_REMOVED lines=14> */
.L_x_1187:
[----:B------:R-:W-:Y:S05]  /*92c0*/  BSYNC B0 ;  /* 0x0000000000007941 */ /* 0x000fea0003800000 */
.L_x_1186:
        /* <DEDUP_REMOVED lines=12> */
[----:B------:R1:W-:Y:S02]  /*9390*/  STG.E.128 desc[UR14][R4.64], R32 ;  /* 0x0000002004007986 */ /* 0x0003e4000c101d0e */
.L_x_1142:
[----:B------:R-:W-:Y:S05]  /*93a0*/  BSYNC B1 ;  /* 0x0000000000017941 */ /* 0x000fea0003800000 */
.L_x_1120:
[----:B------:R-:W-:Y:S01]  /*93b0*/  R2UR UR7, R252 ;  /* 0x00000000fc0772ca */ /* 0x000fe200000e0000 */
[----:B------:R-:W-:Y:S02]  /*93c0*/  ULDC UR6, c[0x0][0xc] ;  /* 0x0000030000067ab9 */ /* 0x000fe40000000800 */
[----:B------:R-:W-:-:S10]  /*93d0*/  UIADD3 UR22, UR6, UR22, URZ ;  /* 0x0000001606167290 */ /* 0x000fd4000fffe03f */
[----:B------:R-:W-:-:S06]  /*93e0*/  UISETP.GE.AND UP0, UPT, UR22, UR7, UPT ;  /* 0x000000071600728c */ /* 0x000fcc000bf06270 */
[----:B------:R-:W-:-:S13]  /*93f0*/  PLOP3.LUT P0, PT, PT, PT, UP0, 0x80, 0x0 ;  /* 0x000000000000781c */ /* 0x000fda0003f0f008 */
[----:B------:R-:W-:Y:S05]  /*9400*/  @P0 BRA `(.L_x_1188) ;  /* 0x0000000000040947 */ /* 0x000fea0003800000 */
[----:B------:R-:W-:Y:S05]  /*9410*/  BRA `(.L_x_1189) ;  /* 0xffffff7400647947 */ /* 0x000fea000383ffff */
.L_x_1188:
[----:B------:R-:W-:Y:S05]  /*9420*/  EXIT ;  /* 0x000000000000794d */ /* 0x000fea0003800000 */
.L_x_1190:
        /* <DEDUP_REMOVED lines=13> */
.L_x_2475:


//--------------------- .text._ZN5flash44flash_bwd_dq_dk_dv_loop_seqk_parallel_kernelI23Flash_bwd_kernel_traitsILi64ELi64ELi128ELi8ELi2ELi4ELi4ELb1ELb0EN7cutlass6half_tE19Flash_kernel_traitsILi64ELi64ELi128ELi8ES3_EELb1ELb0ELb0ELb0ELb1ELb1ELb0EEEvNS_16Flash_bwd_paramsE --------------------------
	.section	.text._ZN5flash44flash_bwd_dq_dk_dv_loop_seqk_parallel_kernelI23Flash_bwd_kernel_traitsILi64ELi64ELi128ELi8ELi2ELi4ELi4ELb1ELb0EN7cutlass6half_tE19Flash_kernel_traitsILi64ELi64ELi128ELi8ES3_EELb1ELb0ELb0ELb0ELb1ELb1ELb0EEEvNS_16Flash_bwd_paramsE,"ax",@progbits
	.align	128
        .global         _ZN5flash44flash_bwd_dq_dk_dv_loop_seqk_parallel_kernelI23Flash_bwd_kernel_traitsILi64ELi64ELi128ELi8ELi2ELi4ELi4ELb1ELb0EN7cutlass6half_tE19Flash_kernel_traitsILi64ELi64ELi128ELi8ES3_EELb1ELb0ELb0ELb0ELb1ELb1ELb0EEEvNS_16Flash_bwd_paramsE
        .type           _ZN5flash44flash_bwd_dq_dk_dv_loop_seqk_parallel_kernelI23Flash_bwd_kernel_traitsILi64ELi64ELi128ELi8ELi2ELi4ELi4ELb1ELb0EN7cutlass6half_tE19Flash_kernel_traitsILi64ELi64ELi128ELi8ES3_EELb1ELb0ELb0ELb0ELb1ELb1ELb0EEEvNS_16Flash_bwd_paramsE,@function
        .size           _ZN5flash44flash_bwd_dq_dk_dv_loop_seqk_parallel_kernelI23Flash_bwd_kernel_traitsILi64ELi64ELi128ELi8ELi2ELi4ELi4ELb1ELb0EN7cutlass6half_tE19Flash_kernel_traitsILi64ELi64ELi128ELi8ES3_EELb1ELb0ELb0ELb0ELb1ELb1ELb0EEEvNS_16Flash_bwd_paramsE,(.L_x_2476 - _ZN5flash44flash_bwd_dq_dk_dv_loop_seqk_parallel_kernelI23Flash_bwd_kernel_traitsILi64ELi64ELi128ELi8ELi2ELi4ELi4ELb1ELb0EN7cutlass6half_tE19Flash_kernel_traitsILi64ELi64ELi128ELi8ES3_EELb1ELb0ELb0ELb0ELb1ELb1ELb0EEEvNS_16Flash_bwd_paramsE)
        .other          _ZN5flash44flash_bwd_dq_dk_dv_loop_seqk_parallel_kernelI23Flash_bwd_kernel_traitsILi64ELi64ELi128ELi8ELi2ELi4ELi4ELb1ELb0EN7cutlass6half_tE19Flash_kernel_traitsILi64ELi64ELi128ELi8ES3_EELb1ELb0ELb0ELb0ELb1ELb1ELb0EEEvNS_16Flash_bwd_paramsE,@"STO_CUDA_ENTRY STV_DEFAULT"
_ZN5flash44flash_bwd_dq_dk_dv_loop_seqk_parallel_kernelI23Flash_bwd_kernel_traitsILi64ELi64ELi128ELi8ELi2ELi4ELi4ELb1ELb0EN7cutlass6half_tE19Flash_kernel_traitsILi64ELi64ELi128ELi8ES3_EELb1ELb0ELb0ELb0ELb1ELb1ELb0EEEvNS_16Flash_bwd_paramsE:
.text._ZN5flash44flash_bwd_dq_dk_dv_loop_seqk_parallel_kernelI23Flash_bwd_kernel_traitsILi64ELi64ELi128ELi8ELi2ELi4ELi4ELb1ELb0EN7cutlass6half_tE19Flash_kernel_traitsILi64ELi64ELi128ELi8ES3_EELb1ELb0ELb0ELb0ELb1ELb1ELb0EEEvNS_16Flash_bwd_paramsE:
        /* <DEDUP_REMOVED lines=29> */
[CC--:B------:R-:W-:Y:S01]  /*01d0*/  LEA.HI R184, R3.reuse, R12.reuse, RZ, 0x5 ;  /* 0x0000000c03b87211 */ /* 0x0c0fe200078f28ff */
[----:B------:R-:W-:Y:S01]  /*01e0*/  UIMAD.WIDE UR40, UR18, 0x80, URZ ;  /* 0x00000080122878a5 */ /* 0x000fe2000f8e023f */
[----:B------:R-:W-:Y:S01]  /*01f0*/  LEA.HI R13, R3, R12, RZ, 0x3 ;  /* 0x0000000c030d7211 */ /* 0x000fe200078f18ff */
[----:B----4-:R-:W-:Y:S01]  /*0200*/  USHF.R.S32.HI UR26, URZ, 0x1f, UR20 ;  /* 0x0000001f3f1a7899 */ /* 0x010fe20008011414 */
[----:B------:R-:W-:-:S02]  /*0210*/  LOP3.LUT R7, R5, 0x7ffffffc, RZ, 0xc0, !PT ;  /* 0x7ffffffc05077812 */ /* 0x000fc400078ec0ff */
[--C-:B------:R-:W-:Y:S02]  /*0220*/  SHF.R.S32.HI R2, RZ, 0x2, R5.reuse ;  /* 0x00000002ff027819 */ /* 0x100fe40000011405 */
[----:B------:R-:W-:Y:S01]  /*0230*/  SHF.R.S32.HI R5, RZ, 0x1f, R5 ;  /* 0x0000001fff057819 */ /* 0x000fe20000011405 */
[----:B------:R-:W-:Y:S01]  /*0240*/  IMAD.IADD R7, R12, 0x1, -R7 ;  /* 0x000000010c077824 */ /* 0x000fe200078e0a07 */
[--C-:B------:R-:W-:Y:S01]  /*0250*/  SHF.R.S32.HI R15, RZ, 0x5, R184.reuse ;  /* 0x00000005ff0f7819 */ /* 0x100fe200000114b8 */
[----:B-----5:R-:W-:Y:S01]  /*0260*/  USHF.R.S32.HI UR25, URZ, 0x1f, UR17 ;  /* 0x0000001f3f197899 */ /* 0x020fe20008011411 */
[----:B------:R-:W-:Y:S01]  /*0270*/  SHF.R.S32.HI R4, RZ, 0x1f, R184 ;  /* 0x0000001fff047819 */ /* 0x000fe200000114b8 */
[----:B------:R-:W-:Y:S01]  /*0280*/  IMAD.SHL.U32 R7, R7, 0x2, RZ ;  /* 0x0000000207077824 */ /* 0x000fe200078e00ff */
[----:B------:R-:W-:Y:S02]  /*0290*/  LOP3.LUT R11, R13, 0xfffffff8, RZ, 0xc0, !PT ;  /* 0xfffffff80d0b7812 */ /* 0x000fe400078ec0ff */
[----:B------:R-:W-:-:S02]  /*02a0*/  LOP3.LUT R9, R184, 0xffffffe0, RZ, 0xc0, !PT ;  /* 0xffffffe0b8097812 */ /* 0x000fc400078ec0ff */
[----:B------:R-:W-:Y:S01]  /*02b0*/  LEA.HI R5, R5, R2, RZ, 0x3 ;  /* 0x0000000205057211 */ /* 0x000fe200078f18ff */
[C---:B------:R-:W-:Y:S01]  /*02c0*/  IMAD.IADD R6, R12.reuse, 0x1, -R11 ;  /* 0x000000010c067824 */ /* 0x040fe200078e0a0b */
[-C--:B------:R-:W-:Y:S01]  /*02d0*/  LEA.HI R0, R3, R12.reuse, RZ, 0x4 ;  /* 0x0000000c03007211 */ /* 0x080fe200078f20ff */
[----:B------:R-:W-:Y:S01]  /*02e0*/  IMAD.IADD R9, R12, 0x1, -R9 ;  /* 0x000000010c097824 */ /* 0x000fe200078e0a09 */
[----:B------:R-:W-:Y:S01]  /*02f0*/  LEA.HI R4, R4, R15, RZ, 0x2 ;  /* 0x0000000f04047211 */ /* 0x000fe200078f10ff */
[----:B------:R-:W-:Y:S01]  /*0300*/  IMAD.SHL.U32 R188, R6, 0x8, RZ ;  /* 0x0000000806bc7824 */ /* 0x000fe200078e00ff */
[----:B------:R-:W-:Y:S01]  /*0310*/  LOP3.LUT R5, R5, 0xfffffff8, RZ, 0xc0, !PT ;  /* 0xfffffff805057812 */ /* 0x000fe200078ec0ff */
[----:B-1----:R-:W-:Y:S01]  /*0320*/  USHF.R.S32.HI UR24, URZ, 0x1f, UR16 ;  /* 0x0000001f3f187899 */ /* 0x002fe20008011410 */
[----:B------:R-:W-:Y:S02]  /*0330*/  SHF.R.S32.HI R11, RZ, 0x4, R0 ;  /* 0x00000004ff0b7819 */ /* 0x000fe40000011400 */
[----:B------:R-:W-:Y:S01]  /*0340*/  LOP3.LUT R4, R4, 0xfffffffc, RZ, 0xc0, !PT ;  /* 0xfffffffc04047812 */ /* 0x000fe200078ec0ff */
[----:B------:R-:W-:Y:S01]  /*0350*/  IMAD.IADD R5, R2, 0x1, -R5 ;  /* 0x0000000102057824 */ /* 0x000fe200078e0a05 */
[----:B------:R-:W-:-:S02]  /*0360*/  LEA.HI R185, R3, R12, RZ, 0x6 ;  /* 0x0000000c03b97211 */ /* 0x000fc400078f30ff */
[----:B------:R-:W-:Y:S01]  /*0370*/  LEA.HI R8, R3, R12, RZ, 0x7 ;  /* 0x0000000c03087211 */ /* 0x000fe200078f38ff */
[----:B------:R-:W-:Y:S01]  /*0380*/  IMAD.IADD R4, R15, 0x1, -R4 ;  /* 0x000000010f047824 */ /* 0x000fe200078e0a04 */
[C---:B------:R-:W-:Y:S02]  /*0390*/  LOP3.LUT R3, R0.reuse, 0xfffffff0, RZ, 0xc0, !PT ;  /* 0xfffffff000037812 */ /* 0x040fe400078ec0ff */
[----:B------:R-:W-:Y:S02]  /*03a0*/  LEA.HI R0, R0, R11, RZ, 0x1 ;  /* 0x0000000b00007211 */ /* 0x000fe400078f08ff */
[----:B------:R-:W-:Y:S01]  /*03b0*/  LOP3.LUT P4, RZ, R6, 0x2, RZ, 0xc0, !PT ;  /* 0x0000000206ff7812 */ /* 0x000fe2000788c0ff */
[----:B------:R-:W-:Y:S01]  /*03c0*/  IMAD.IADD R12, R12, 0x1, -R3 ;  /* 0x000000010c0c7824 */ /* 0x000fe200078e0a03 */
[----:B------:R-:W-:Y:S02]  /*03d0*/  SHF.R.S32.HI R2, RZ, 0x1f, R9 ;  /* 0x0000001fff027819 */ /* 0x000fe40000011409 */
[C---:B------:R-:W-:Y:S01]  /*03e0*/  LOP3.LUT P3, RZ, R6.reuse, 0x4, RZ, 0xc0, !PT ;  /* 0x0000000406ff7812 */ /* 0x040fe2000786c0ff */
[----:B------:R-:W-:Y:S01]  /*03f0*/  IMAD.SHL.U32 R6, R6, 0x40, RZ ;  /* 0x0000004006067824 */ /* 0x000fe200078e00ff */
[----:B------:R-:W-:-:S02]  /*0400*/  SHF.R.S32.HI R186, RZ, 0x3, R13 ;  /* 0x00000003ffba7819 */ /* 0x000fc4000001140d */
[----:B------:R-:W-:Y:S02]  /*0410*/  LOP3.LUT R0, R0, 0xfffffffe, RZ, 0xc0, !PT ;  /* 0xfffffffe00007812 */ /* 0x000fe400078ec0ff */
[----:B------:R-:W-:Y:S01]  /*0420*/  LEA.HI R2, R2, R9, RZ, 0x2 ;  /* 0x0000000902027211 */ /* 0x000fe200078f10ff */
[----:B------:R-:W-:Y:S01]  /*0430*/  IMAD.SHL.U32 R9, R4, 0x10, RZ ;  /* 0x0000001004097824 */ /* 0x000fe200078e00ff */
[----:B------:R-:W-:Y:S01]  /*0440*/  LOP3.LUT R6, R6, 0x1c0, RZ, 0xc0, !PT ;  /* 0x000001c006067812 */ /* 0x000fe200078ec0ff */
[----:B------:R-:W-:Y:S01]  /*0450*/  IMAD.SHL.U32 R3, R186, 0x40, RZ ;  /* 0x00000040ba037824 */ /* 0x000fe200078e00ff */
[----:B------:R-:W-:Y:S01]  /*0460*/  SHF.R.S32.HI R185, RZ, 0x6, R185 ;  /* 0x00000006ffb97819 */ /* 0x000fe200000114b9 */
[----:B------:R-:W-:Y:S01]  /*0470*/  IMAD.IADD R0, R11, 0x1, -R0 ;  /* 0x000000010b007824 */ /* 0x000fe200078e0a00 */
[C---:B------:R-:W-:Y:S02]  /*0480*/  LOP3.LUT R176, R6.reuse, 0x30, R9, 0xf8, !PT ;  /* 0x0000003006b07812 */ /* 0x040fe400078ef809 */
[----:B------:R-:W-:Y:S01]  /*0490*/  LOP3.LUT R10, R6, 0x8, R13, 0xf8, !PT ;  /* 0x00000008060a7812 */ /* 0x000fe200078ef80d */
[C---:B------:R-:W-:Y:S01]  /*04a0*/  IMAD.SHL.U32 R178, R0.reuse, 0x10, RZ ;  /* 0x0000001000b27824 */ /* 0x040fe200078e00ff */
[----:B------:R-:W-:Y:S01]  /*04b0*/  SHF.R.U32.HI R9, RZ, 0x3, R6 ;  /* 0x00000003ff097819 */ /* 0x000fe20000011606 */
[C---:B------:R-:W-:Y:S01]  /*04c0*/  IMAD.SHL.U32 R6, R0.reuse, 0x200, RZ ;  /* 0x0000020000067824 */ /* 0x040fe200078e00ff */
[----:B------:R-:W-:Y:S01]  /*04d0*/  LOP3.LUT R3, R3, 0x1c0, RZ, 0xc0, !PT ;  /* 0x000001c003037812 */ /* 0x000fe200078ec0ff */
[----:B------:R-:W-:Y:S01]  /*04e0*/  IMAD.SHL.U32 R0, R0, 0x8, RZ ;  /* 0x0000000800007824 */ /* 0x000fe200078e00ff */
[----:B------:R-:W-:Y:S01]  /*04f0*/  LOP3.LUT R171, R10, R9, RZ, 0x3c, !PT ;  /* 0x000000090aab7212 */ /* 0x000fe200078e3cff */
[----:B------:R-:W-:Y:S01]  /*0500*/  IMAD R10, R185, 0x800, R6 ;  /* 0x00000800b90a7824 */ /* 0x000fe200078e0206 */
[----:B------:R-:W-:-:S02]  /*0510*/  LOP3.LUT R11, R5, 0x1, RZ, 0xc0, !PT ;  /* 0x00000001050b7812 */ /* 0x000fc400078ec0ff */
[----:B------:R-:W-:Y:S01]  /*0520*/  SHF.R.U32.HI R190, RZ, 0x3, R3 ;  /* 0x00000003ffbe7819 */ /* 0x000fe20000011603 */
[----:B------:R-:W-:Y:S01]  /*0530*/  IMAD.IADD R171, R10, 0x1, R171 ;  /* 0x000000010aab7824 */ /* 0x000fe200078e02ab */
[----:B------:R-:W-:Y:S01]  /*0540*/  LOP3.LUT R3, R3, 0x38, R188, 0xf8, !PT ;  /* 0x0000003803037812 */ /* 0x000fe200078ef8bc */
[----:B------:R-:W-:Y:S01]  /*0550*/  IMAD.SHL.U32 R10, R5, 0x40, RZ ;  /* 0x00000040050a7824 */ /* 0x000fe200078e00ff */
[----:B------:R-:W-:Y:S02]  /*0560*/  ISETP.NE.U32.AND P0, PT, R11, 0x1, PT ;  /* 0x000000010b00780c */ /* 0x000fe40003f05070 */
[----:B------:R-:W-:Y:S02]  /*0570*/  LEA.HI R184, R184, R15, RZ, 0x1 ;  /* 0x0000000fb8b87211 */ /* 0x000fe400078f08ff */
[----:B------:R-:W-:Y:S02]  /*0580*/  LOP3.LUT R190, R3, R190, RZ, 0x3c, !PT ;  /* 0x000000be03be7212 */ /* 0x000fe400078e3cff */
[----:B------:R-:W-:-:S02]  /*0590*/  SHF.R.S32.HI R3, RZ, 0x1f, R12 ;  /* 0x0000001fff037819 */ /* 0x000fc4000001140c */
[----:B------:R-:W-:Y:S01]  /*05a0*/  SHF.R.S32.HI R8, RZ, 0x7, R8 ;  /* 0x00000007ff087819 */ /* 0x000fe20000011408 */
[----:B------:R-:W-:Y:S01]  /*05b0*/  IMAD R190, R185, 0x200, R190 ;  /* 0x00000200b9be7824 */ /* 0x000fe200078e02be */
[----:B------:R-:W-:Y:S01]  /*05c0*/  R2P PR, R5, 0x6 ;  /* 0x0000000605007804 */ /* 0x000fe20000000000 */
[----:B------:R-:W-:Y:S01]  /*05d0*/  IMAD.SHL.U32 R5, R185, 0x20, RZ ;  /* 0x00000020b9057824 */ /* 0x000fe200078e00ff */
[----:B------:R-:W-:Y:S01]  /*05e0*/  LOP3.LUT R184, R184, 0xfffffffe, RZ, 0xc0, !PT ;  /* 0xfffffffeb8b87812 */ /* 0x000fe200078ec0ff */
[----:B------:R-:W-:Y:S01]  /*05f0*/  IMAD.SHL.U32 R191, R8, 0x8, RZ ;  /* 0x0000000808bf7824 */ /* 0x000fe200078e00ff */
[----:B------:R-:W-:Y:S01]  /*0600*/  LOP3.LUT R10, R10, 0x1c0, RZ, 0xc0, !PT ;  /* 0x000001c00a0a7812 */ /* 0x000fe200078ec0ff */
[----:B------:R-:W-:Y:S01]  /*0610*/  IMAD R11, R8, 0x1000, R7 ;  /* 0x00001000080b7824 */ /* 0x000fe200078e0207 */
[----:B------:R-:W-:Y:S01]  /*0620*/  LEA.HI R3, R3, R12, RZ, 0x3 ;  /* 0x0000000c03037211 */ /* 0x000fe200078f18ff */
[----:B------:R-:W-:Y:S01]  /*0630*/  IMAD.IADD R184, R15, 0x1, -R184 ;  /* 0x000000010fb87824 */ /* 0x000fe200078e0ab8 */
[----:B------:R-:W-:-:S02]  /*0640*/  LOP3.LUT R5, R10, 0x20, R5, 0xf8, !PT ;  /* 0x000000200a057812 */ /* 0x000fc400078ef805 */
[----:B------:R-:W-:Y:S01]  /*0650*/  SHF.R.U32.HI R8, RZ, 0x3, R10 ;  /* 0x00000003ff087819 */ /* 0x000fe2000001160a */
[----:B------:R-:W-:Y:S01]  /*0660*/  IMAD R192, R184, 0x400, R11 ;  /* 0x00000400b8c07824 */ /* 0x000fe200078e020b */
[C---:B------:R-:W-:Y:S01]  /*0670*/  LOP3.LUT R183, R3.reuse, 0xfffffff8, RZ, 0xc0, !PT ;  /* 0xfffffff803b77812 */ /* 0x040fe200078ec0ff */
[----:B------:R-:W-:Y:S01]  /*0680*/  IMAD.SHL.U32 R3, R3, 0x40, RZ ;  /* 0x0000004003037824 */ /* 0x000fe200078e00ff */
[----:B------:R-:W-:Y:S02]  /*0690*/  LOP3.LUT R5, R5, R8, RZ, 0x3c, !PT ;  /* 0x0000000805057212 */ /* 0x000fe400078e3cff */
[----:B------:R-:W-:Y:S01]  /*06a0*/  LOP3.LUT R191, R191, 0x8, RZ, 0xc0, !PT ;  /* 0x00000008bfbf7812 */ /* 0x000fe200078ec0ff */
[----:B------:R-:W-:Y:S01]  /*06b0*/  IMAD.IADD R183, R12, 0x1, -R183 ;  /* 0x000000010cb77824 */ /* 0x000fe200078e0ab7 */
[----:B------:R-:W-:Y:S01]  /*06c0*/  LOP3.LUT R176, R176, 0x8, R13, 0xf8, !PT ;  /* 0x00000008b0b07812 */ /* 0x000fe200078ef80d */
[----:B------:R-:W-:Y:S01]  /*06d0*/  IMAD.IADD R192, R5, 0x1, R192 ;  /* 0x0000000105c07824 */ /* 0x000fe200078e02c0 */
[----:B------:R-:W-:Y:S01]  /*06e0*/  LOP3.LUT R178, R191, 0x10, R178, 0xf8, !PT ;  /* 0x00000010bfb27812 */ /* 0x000fe200078ef8b2 */
[----:B------:R-:W-:Y:S01]  /*06f0*/  IMAD.SHL.U32 R5, R183, 0x40, RZ ;  /* 0x00000040b7057824 */ /* 0x000fe200078e00ff */
[----:B------:R-:W-:-:S02]  /*0700*/  LOP3.LUT R3, R3, 0xfffffe00, RZ, 0xc0, !PT ;  /* 0xfffffe0003037812 */ /* 0x000fc400078ec0ff */
[----:B------:R-:W-:Y:S02]  /*0710*/  LOP3.LUT R191, R8, R10, R191, 0x1e, !PT ;  /* 0x0000000a08bf7212 */ /* 0x000fe400078e1ebf */
[----:B------:R-:W-:Y:S02]  /*0720*/  LOP3.LUT R5, R5, 0x1c0, RZ, 0xc0, !PT ;  /* 0x000001c005057812 */ /* 0x000fe400078ec0ff */
[----:B------:R-:W-:Y:S01]  /*0730*/  LOP3.LUT R176, R6, R176, R9, 0xf6, !PT ;  /* 0x000000b006b07212 */ /* 0x000fe200078ef609 */
[C---:B------:R-:W-:Y:S01]  /*0740*/  IMAD R6, R4.reuse, 0x400, R7 ;  /* 0x0000040004067824 */ /* 0x040fe200078e0207 */
[----:B------:R-:W-:Y:S01]  /*0750*/  SHF.R.U32.HI R177, RZ, 0x3, R5 ;  /* 0x00000003ffb17819 */ /* 0x000fe20000011605 */
[----:B------:R-:W-:Y:S01]  /*0760*/  IMAD R4, R4, 0x400, R3 ;  /* 0x0000040004047824 */ /* 0x000fe200078e0203 */
[----:B------:R-:W-:Y:S01]  /*0770*/  LOP3.LUT R0, R5, 0x8, R0, 0xf8, !PT ;  /* 0x0000000805007812 */ /* 0x000fe200078ef800 */
[----:B------:R-:W-:Y:S01]  /*0780*/  IMAD.IADD R191, R6, 0x1, R191 ;  /* 0x0000000106bf7824 */ /* 0x000fe200078e02bf */
[----:B------:R-:W-:-:S02]  /*0790*/  LOP3.LUT R178, R177, R178, R5, 0x1e, !PT ;  /* 0x000000b2b1b27212 */ /* 0x000fc400078e1e05 */
[----:B------:R-:W-:Y:S01]  /*07a0*/  LOP3.LUT R177, R0, R177, RZ, 0x3c, !PT ;  /* 0x000000b100b17212 */ /* 0x000fe200078e3cff */
[----:B------:R-:W-:Y:S01]  /*07b0*/  IMAD R0, R184, 0x400, R3 ;  /* 0x00000400b8007824 */ /* 0x000fe200078e0203 */
[----:B------:R-:W-:Y:S02]  /*07c0*/  SEL R168, R200, 0xffffffe0, !P4 ;  /* 0xffffffe0c8a87807 */ /* 0x000fe40006000000 */
[----:B------:R-:W-:Y:S01]  /*07d0*/  LEA R191, R191, UR6, 0x1 ;  /* 0x00000006bfbf7c11 */ /* 0x000fe2000f8e08ff */
[----:B------:R-:W-:Y:S01]  /*07e0*/  IMAD.IADD R179, R0, 0x1, R177 ;  /* 0x0000000100b37824 */ /* 0x000fe200078e02b1 */
[----:B------:R-:W-:Y:S01]  /*07f0*/  LEA R171, R171, UR5, 0x1 ;  /* 0x00000005abab7c11 */ /* 0x000fe2000f8e08ff */
[----:B------:R-:W-:Y:S01]  /*0800*/  IMAD.MOV.U32 R0, RZ, RZ, 0x40 ;  /* 0x00000040ff007424 */ /* 0x000fe200078e00ff */
[----:B------:R-:W-:Y:S01]  /*0810*/  SEL R200, R200, 0xffffffe0, !P1 ;  /* 0xffffffe0c8c87807 */ /* 0x000fe20004800000 */
[----:B------:R-:W-:Y:S01]  /*0820*/  IMAD.IADD R177, R177, 0x1, R4 ;  /* 0x00000001b1b17824 */ /* 0x000fe200078e0204 */
[----:B------:R-:W-:Y:S01]  /*0830*/  LEA R192, R192, UR5, 0x1 ;  /* 0x00000005c0c07c11 */ /* 0x000fe2000f8e08ff */
[C---:B------:R-:W-:Y:S01]  /*0840*/  VIADD R193, R191.reuse, 0x40 ;  /* 0x00000040bfc17836 */ /* 0x040fe20000000000 */
[----:B------:R-:W-:Y:S01]  /*0850*/  SEL R0, R0, 0xffffffc0, !P3 ;  /* 0xffffffc000007807 */ /* 0x000fe20005800000 */
[----:B------:R-:W-:Y:S01]  /*0860*/  @P2 VIADD R193, R191, 0xffffffc0 ;  /* 0xffffffc0bfc12836 */ /* 0x000fe20000000000 */
[----:B------:R-:W-:Y:S01]  /*0870*/  SEL R207, R207, 0x10, !P0 ;  /* 0x00000010cfcf7807 */ /* 0x000fe20004000000 */
[----:B------:R-:W-:Y:S01]  /*0880*/  IMAD.IADD R196, R192, 0x1, R200 ;  /* 0x00000001c0c47824 */ /* 0x000fe200078e02c8 */
[----:B------:R-:W-:Y:S01]  /*0890*/  SHF.R.S32.HI R187, RZ, 0x2, R2 ;  /* 0x00000002ffbb7819 */ /* 0x000fe20000011402 */
[--C-:B------:R-:W-:Y:S01]  /*08a0*/  IMAD.IADD R169, R0, 0x1, R171.reuse ;  /* 0x0000000100a97824 */ /* 0x100fe200078e02ab */
[----:B------:R-:W-:Y:S01]  /*08b0*/  LOP3.LUT R178, R178, R3, RZ, 0xfc, !PT ;  /* 0x00000003b2b27212 */ /* 0x000fe200078efcff */
[----:B------:R-:W-:Y:S01]  /*08c0*/  IMAD.IADD R170, R168, 0x1, R171 ;  /* 0x00000001a8aa7824 */ /* 0x000fe200078e02ab */
[----:B------:R-:W-:Y:S01]  /*08d0*/  LEA R176, R176, UR5, 0x1 ;  /* 0x00000005b0b07c11 */ /* 0x000fe2000f8e08ff */
[----:B------:R-:W-:Y:S01]  /*08e0*/  VIADD R194, R191, 0x420 ;  /* 0x00000420bfc27836 */ /* 0x000fe20000000000 */
[----:B------:R-:W-:Y:S01]  /*08f0*/  LEA R177, R177, UR4, 0x1 ;  /* 0x00000004b1b17c11 */ /* 0x000fe2000f8e08ff */
[----:B------:R-:W-:-:S02]  /*0900*/  IMAD.IADD R197, R192, 0x1, R207 ;  /* 0x00000001c0c57824 */ /* 0x000fc400078e02cf */
[----:B------:R-:W-:Y:S02]  /*0910*/  IMAD.IADD R195, R200, 0x1, R191 ;  /* 0x00000001c8c37824 */ /* 0x000fe400078e02bf */
[----:B------:R-:W-:Y:S02]  /*0920*/  IMAD R187, R184, 0x10, R187 ;  /* 0x00000010b8bb7824 */ /* 0x000fe400078e02bb */
[----:B------:R-:W-:Y:S02]  /*0930*/  IMAD.IADD R168, R168, 0x1, R169 ;  /* 0x00000001a8a87824 */ /* 0x000fe400078e02a9 */
[----:B------:R-:W-:Y:S02]  /*0940*/  @P1 VIADD R194, R191, 0x3e0 ;  /* 0x000003e0bfc21836 */ /* 0x000fe40000000000 */
[----:B------:R-:W-:Y:S02]  /*0950*/  IMAD.IADD R207, R207, 0x1, R196 ;  /* 0x00000001cfcf7824 */ /* 0x000fe400078e02c4 */
[----:B------:R-:W-:-:S07]  /*0960*/  IMAD.IADD R200, R200, 0x1, R193 ;  /* 0x00000001c8c87824 */ /* 0x000fce00078e02c1 */
.L_x_1199:
        /* <DEDUP_REMOVED lines=70> */
[-C--:B------:R-:W-:Y:S01]  /*0dd0*/  @!P1 IADD3 R6, R6, -R5.reuse, RZ ;  /* 0x8000000506069210 */ /* 0x080fe20007ffe0ff */
[----:B------:R-:W-:Y:S01]  /*0de0*/  @!P1 VIADD R11, R11, 0x1 ;  /* 0x000000010b0b9836 */ /* 0x000fe20000000000 */
[----:B------:R-:W-:Y:S02]  /*0df0*/  ISETP.NE.AND P1, PT, RZ, UR7, PT ;  /* 0x00000007ff007c0c */ /* 0x000fe4000bf25270 */
[----:B------:R-:W-:Y:S02]  /*0e00*/  ISETP.GE.U32.AND P3, PT, R6, R5, PT ;  /* 0x000000050600720c */ /* 0x000fe40003f66070 */
[----:B------:R-:W-:Y:S01]  /*0e10*/  LOP3.LUT R5, R0, UR20, RZ, 0x3c, !PT ;  /* 0x0000001400057c12 */ /* 0x000fe2000f8e3cff */
[----:B-1----:R-:W-:-:S03]  /*0e20*/  IMAD.WIDE.U32 R8, R4, R2, RZ ;  /* 0x0000000204087225 */ /* 0x002fc600078e00ff */
[----:B------:R-:W-:Y:S01]  /*0e30*/  ISETP.GE.AND P0, PT, R5, RZ, PT ;  /* 0x000000ff0500720c */ /* 0x000fe20003f06270 */
[----:B------:R-:W-:Y:S01]  /*0e40*/  IMAD R3, R4, R3, R9 ;  /* 0x0000000304037224 */ /* 0x000fe200078e0209 */
[----:B------:R-:W-:-:S05]  /*0e50*/  SEL R8, R8, RZ, P1 ;  /* 0x000000ff08087207 */ /* 0x000fca0000800000 */
[----:B------:R-:W-:-:S06]  /*0e60*/  @P3 VIADD R11, R11, 0x1 ;  /* 0x000000010b0b3836 */ /* 0x000fcc0000000000 */
        /* <DEDUP_REMOVED lines=14> */
.L_x_1192:
[----:B------:R-:W-:Y:S01]  /*0f50*/  UIMAD UR37, UR18, UR31, UR20 ;  /* 0x0000001f122572a4 */ /* 0x000fe2000f8e0214 */
[----:B------:R-:W-:-:S03]  /*0f60*/  ULDC UR29, c[0x0][0x2d4] ;  /* 0x0000b500001d7ab9 */ /* 0x000fc60000000800 */
[----:B------:R-:W-:-:S12]  /*0f70*/  UIMAD UR37, UR37, UR29, URZ ;  /* 0x0000001d252572a4 */ /* 0x000fd8000f8e023f */
.L_x_1193:
[----:B------:R-:W1:Y:S01]  /*0f80*/  LDC.64 R4, c[0x0][0x238] ;  /* 0x00008e00ff047b82 */ /* 0x000e620000000a00 */
[----:B------:R-:W-:Y:S01]  /*0f90*/  SHF.R.S32.HI R9, RZ, 0x1f, R186 ;  /* 0x0000001fff097819 */ /* 0x000fe200000114ba */
[----:B------:R-:W-:Y:S01]  /*0fa0*/  ULDC.64 UR10, c[0x0][0x250] ;  /* 0x00009400000a7ab9 */ /* 0x000fe20000000a00 */
[----:B------:R-:W-:Y:S01]  /*0fb0*/  SHF.R.S32.HI R189, RZ, 0x1f, R188 ;  /* 0x0000001fffbd7819 */ /* 0x000fe200000114bc */
[----:B------:R-:W-:Y:S01]  /*0fc0*/  IMAD.WIDE.U32 R12, R186, UR10, RZ ;  /* 0x0000000aba0c7c25 */ /* 0x000fe2000f8e00ff */
[----:B------:R-:W-:Y:S01]  /*0fd0*/  UIADD3 UR28, UP0, UR28, UR8, URZ ;  /* 0x000000081c1c7290 */ /* 0x000fe2000ff1e03f */
[----:B------:R-:W-:Y:S01]  /*0fe0*/  LEA R206, R190, UR5, 0x1 ;  /* 0x00000005bece7c11 */ /* 0x000fe2000f8e08ff */
[----:B------:R-:W-:Y:S01]  /*0ff0*/  ULDC.64 UR6, c[0x0][0x248] ;  /* 0x0000920000067ab9 */ /* 0x000fe20000000a00 */
[----:B------:R-:W2:Y:S01]  /*1000*/  LDC.64 R2, c[0x0][0x418] ;  /* 0x00010600ff027b82 */ /* 0x000ea20000000a00 */
[----:B------:R-:W-:Y:S01]  /*1010*/  IMAD R7, R9, UR10, RZ ;  /* 0x0000000a09077c24 */ /* 0x000fe2000f8e02ff */
[----:B------:R-:W-:Y:S01]  /*1020*/  ULDC.64 UR8, c[0x0][0x268] ;  /* 0x00009a0000087ab9 */ /* 0x000fe20000000a00 */
[----:B------:R-:W-:Y:S01]  /*1030*/  UIADD3.X UR4, UR45, UR4, URZ, UP0, !UPT ;  /* 0x000000042d047290 */ /* 0x000fe200087fe43f */
[----:B------:R-:W-:Y:S01]  /*1040*/  IMAD.WIDE.U32 R20, R186, UR6, RZ ;  /* 0x00000006ba147c25 */ /* 0x000fe2000f8e00ff */
[----:B------:R-:W-:-:S02]  /*1050*/  USHF.L.U32 UR46, UR10, 0x6, URZ ;  /* 0x000000060a2e7899 */ /* 0x000fc4000800063f */
[----:B------:R-:W-:Y:S01]  /*1060*/  UIMAD UR45, UR4, UR10, URZ ;  /* 0x0000000a042d72a4 */ /* 0x000fe2000f8e023f */
[----:B------:R-:W-:Y:S01]  /*1070*/  IMAD R6, R186, UR11, R7 ;  /* 0x0000000bba067c24 */ /* 0x000fe2000f8e0207 */
[----:B------:R-:W-:Y:S01]  /*1080*/  ULEA.HI.SX32 UR44, UR44, 0xffffffff, 0x1a ;  /* 0xffffffff2c2c7891 */ /* 0x000fe2000f8fd23f */
[----:B------:R-:W-:Y:S01]  /*1090*/  VIADD R205, R190, 0x1000 ;  /* 0x00001000becd7836 */ /* 0x000fe20000000000 */
[----:B------:R-:W-:Y:S01]  /*10a0*/  UIMAD UR45, UR28, UR11, UR45 ;  /* 0x0000000b1c2d72a4 */ /* 0x000fe2000f8e022d */
[----:B------:R-:W-:Y:S01]  /*10b0*/  IMAD.IADD R13, R13, 0x1, R6 ;  /* 0x000000010d0d7824 */ /* 0x000fe200078e0206 */
[----:B------:R-:W-:Y:S01]  /*10c0*/  UIADD3 UR38, UR42, UR38, URZ ;  /* 0x000000262a267290 */ /* 0x000fe2000fffe03f */
[----:B------:R-:W3:Y:S01]  /*10d0*/  LDC.64 R6, c[0x0][0x230] ;  /* 0x00008c00ff067b82 */ /* 0x000ee20000000a00 */
[C---:B-1----:R-:W-:Y:S02]  /*10e0*/  IMAD R14, R4.reuse, UR27, RZ ;  /* 0x0000001b040e7c24 */ /* 0x042fe4000f8e02ff */
[----:B------:R-:W-:-:S04]  /*10f0*/  IMAD.WIDE.U32 R18, R4, UR18, R188 ;  /* 0x0000001204127c25 */ /* 0x000fc8000f8e00bc */
[----:B------:R-:W-:Y:S02]  /*1100*/  IMAD R5, R5, UR18, R14 ;  /* 0x0000001205057c24 */ /* 0x000fe4000f8e020e */
[----:B--2---:R-:W-:Y:S02]  /*1110*/  IMAD R16, R2, UR27, RZ ;  /* 0x0000001b02107c24 */ /* 0x004fe4000f8e02ff */
[----:B------:R-:W-:Y:S02]  /*1120*/  IMAD.U32 R14, RZ, RZ, UR10 ;  /* 0x0000000aff0e7e24 */ /* 0x000fe4000f8e00ff */
[----:B------:R-:W-:Y:S02]  /*1130*/  IMAD.IADD R19, R19, 0x1, R5 ;  /* 0x0000000113137824 */ /* 0x000fe400078e0205 */
[----:B------:R-:W-:Y:S02]  /*1140*/  IMAD R4, R10, UR8, RZ ;  /* 0x000000080a047c24 */ /* 0x000fe4000f8e02ff */
[----:B------:R-:W-:-:S02]  /*1150*/  IMAD R16, R3, UR18, R16 ;  /* 0x0000001203107c24 */ /* 0x000fc4000f8e0210 */
[----:B------:R-:W-:-:S04]  /*1160*/  IMAD.WIDE.U32 R14, R14, UR28, R12 ;  /* 0x0000001c0e0e7c25 */ /* 0x000fc8000f8e000c */
[C---:B------:R-:W-:Y:S02]  /*1170*/  IMAD R3, R11.reuse, UR9, R4 ;  /* 0x000000090b037c24 */ /* 0x040fe4000f8e0204 */
[----:B------:R-:W-:Y:S01]  /*1180*/  IMAD.WIDE.U32 R18, R11, UR8, R18 ;  /* 0x000000080b127c25 */ /* 0x000fe2000f8e0012 */
[----:B------:R-:W-:-:S03]  /*1190*/  ULDC.64 UR8, c[0x0][0x220] ;  /* 0x0000880000087ab9 */ /* 0x000fc60000000a00 */
[----:B------:R-:W-:-:S04]  /*11a0*/  IMAD.WIDE.U32 R4, R2, UR18, R188 ;  /* 0x0000001202047c25 */ /* 0x000fc8000f8e00bc */
[----:B------:R-:W-:Y:S01]  /*11b0*/  IMAD.IADD R2, R19, 0x1, R3 ;  /* 0x0000000113027824 */ /* 0x000fe200078e0203 */
[----:B------:R-:W-:Y:S01]  /*11c0*/  IADD3 R3, P0, R18, R14, RZ ;  /* 0x0000000e12037210 */ /* 0x000fe20007f1e0ff */
[----:B------:R-:W-:Y:S02]  /*11d0*/  IMAD R13, R9, UR6, RZ ;  /* 0x00000006090d7c24 */ /* 0x000fe4000f8e02ff */
[----:B------:R-:W-:Y:S01]  /*11e0*/  IMAD.IADD R17, R5, 0x1, R16 ;  /* 0x0000000105117824 */ /* 0x000fe200078e0210 */
[----:B------:R-:W-:Y:S01]  /*11f0*/  IADD3.X R2, R2, UR45, R15, P0, !PT ;  /* 0x0000002d02027c10 */ /* 0x000fe200087fe40f */
[----:B------:R-:W-:Y:S01]  /*1200*/  IMAD R12, R186, UR7, R13 ;  /* 0x00000007ba0c7c24 */ /* 0x000fe2000f8e020d */
[----:B------:R-:W-:Y:S01]  /*1210*/  @P1 BAR.SYNC.DEFER_BLOCKING 0x0 ;  /* 0x0000000000001b1d */ /* 0x000fe20000010000 */
[----:B------:R-:W-:Y:S01]  /*1220*/  LEA R18, P0, R3, UR8, 0x1 ;  /* 0x0000000803127c11 */ /* 0x000fe2000f8008ff */
[----:B------:R-:W-:Y:S01]  /*1230*/  IMAD.MOV.U32 R16, RZ, RZ, R4 ;  /* 0x000000ffff107224 */ /* 0x000fe200078e0004 */
[----:B------:R-:W-:Y:S01]  /*1240*/  USHF.L.U64.HI UR45, UR10, 0x6, UR11 ;  /* 0x000000060a2d7899 */ /* 0x000fe2000801020b */
[----:B------:R-:W-:Y:S01]  /*1250*/  IMAD.IADD R21, R21, 0x1, R12 ;  /* 0x0000000115157824 */ /* 0x000fe200078e020c */
[----:B------:R-:W-:-:S03]  /*1260*/  LEA.HI.X R19, R3, UR9, R2, 0x1, P0 ;  /* 0x0000000903137c11 */ /* 0x000fc600080f0c02 */
[----:B------:R-:W1:Y:S01]  /*1270*/  LDC.64 R4, c[0x0][0x240] ;  /* 0x00009000ff047b82 */ /* 0x000e620000000a00 */
[C---:B---3--:R-:W-:Y:S01]  /*1280*/  IMAD R12, R6.reuse, UR27, RZ ;  /* 0x0000001b060c7c24 */ /* 0x048fe2000f8e02ff */
[----:B------:R-:W-:Y:S01]  /*1290*/  ULDC.64 UR8, c[0x0][0x260] ;  /* 0x0000980000087ab9 */ /* 0x000fe20000000a00 */
[----:B------:R-:W-:Y:S01]  /*12a0*/  IMAD.WIDE.U32 R26, R6, UR18, R188 ;  /* 0x00000012061a7c25 */ /* 0x000fe2000f8e00bc */
[----:B------:R-:W-:Y:S01]  /*12b0*/  IADD3 R13, P1, R186, UR42, RZ ;  /* 0x0000002aba0d7c10 */ /* 0x000fe2000ff3e0ff */
[----:B------:R-:W-:Y:S02]  /*12c0*/  ULDC.64 UR10, c[0x0][0x258] ;  /* 0x00009600000a7ab9 */ /* 0x000fe40000000a00 */
[----:B------:R-:W-:Y:S01]  /*12d0*/  IMAD R12, R7, UR18, R12 ;  /* 0x00000012070c7c24 */ /* 0x000fe2000f8e020c */
[----:B------:R-:W2:Y:S01]  /*12e0*/  LDC.64 R2, c[0x0][0x420] ;  /* 0x00010800ff027b82 */ /* 0x000ea20000000a00 */
[----:B------:R-:W-:Y:S02]  /*12f0*/  IMAD.U32 R14, RZ, RZ, UR6 ;  /* 0x00000006ff0e7e24 */ /* 0x000fe4000f8e00ff */
[----:B------:R-:W-:-:S02]  /*1300*/  IMAD.IADD R27, R27, 0x1, R12 ;  /* 0x000000011b1b7824 */ /* 0x000fc400078e020c */
[----:B------:R-:W-:Y:S01]  /*1310*/  IMAD.WIDE.U32 R14, R14, UR28, R20 ;  /* 0x0000001c0e0e7c25 */ /* 0x000fe2000f8e0014 */
[----:B------:R-:W-:Y:S02]  /*1320*/  IADD3 R20, P0, R18, UR46, RZ ;  /* 0x0000002e12147c10 */ /* 0x000fe4000ff1e0ff */
[----:B------:R-:W3:Y:S01]  /*1330*/  LDC.64 R6, c[0x0][0x228] ;  /* 0x00008a00ff067b82 */ /* 0x000ee20000000a00 */
[----:B------:R-:W-:Y:S01]  /*1340*/  IMAD R10, R10, UR8, RZ ;  /* 0x000000080a0a7c24 */ /* 0x000fe2000f8e02ff */
[----:B------:R-:W-:Y:S01]  /*1350*/  @!PT LDS RZ, [RZ] ;  /* 0x00000000fffff984 */ /* 0x000fe20000000800 */
[----:B------:R-:W-:Y:S01]  /*1360*/  @!PT LDS RZ, [RZ] ;  /* 0x00000000fffff984 */ /* 0x000fe20000000800 */
[----:B------:R-:W-:Y:S01]  /*1370*/  @!PT LDS RZ, [RZ] ;  /* 0x00000000fffff984 */ /* 0x000fe20000000800 */
[----:B------:R4:W-:Y:S01]  /*1380*/  LDGSTS.E.BYPASS.LTC128B.128 [R206+0xa000], desc[UR22][R18.64] ;  /* 0x0a00000012ce7fae */ /* 0x0009e2000b901d56 */
[----:B------:R-:W-:Y:S01]  /*1390*/  IADD3.X R21, R19, UR45, RZ, P0, !PT ;  /* 0x0000002d13157c10 */ /* 0x000fe200087fe4ff */
[----:B------:R-:W-:Y:S01]  /*13a0*/  IMAD.WIDE.U32 R26, R11, UR8, R26 ;  /* 0x000000080b1a7c25 */ /* 0x000fe2000f8e001a */
[----:B------:R-:W-:Y:S01]  /*13b0*/  UIMAD UR8, UR4, UR6, URZ ;  /* 0x00000006040872a4 */ /* 0x000fe2000f8e023f */
[----:B------:R-:W-:Y:S02]  /*13c0*/  IADD3 R22, P0, R20, UR46, RZ ;  /* 0x0000002e14167c10 */ /* 0x000fe4000ff1e0ff */
[----:B-1----:R-:W-:Y:S01]  /*13d0*/  IMAD.WIDE.U32 R24, R13, R4, R188 ;  /* 0x000000040d187225 */ /* 0x002fe200078e00bc */
[----:B------:R-:W-:Y:S01]  /*13e0*/  UIMAD UR8, UR28, UR7, UR8 ;  /* 0x000000071c0872a4 */ /* 0x000fe2000f8e0208 */
[----:B------:R-:W-:Y:S01]  /*13f0*/  IADD3.X R23, R21, UR45, RZ, P0, !PT ;  /* 0x0000002d15177c10 */ /* 0x000fe200087fe4ff */
[----:B------:R-:W-:Y:S04]  /*1400*/  LDGSTS.E.BYPASS.LTC128B.128 [R206+0xb000], desc[UR22][R20.64] ;  /* 0x0b00000014ce7fae */ /* 0x000fe8000b901d56 */
[----:B------:R-:W-:Y:S01]  /*1410*/  LDGSTS.E.BYPASS.LTC128B.128 [R206+0xc000], desc[UR22][R22.64] ;  /* 0x0c00000016ce7fae */ /* 0x000fe2000b901d56 */
[----:B--2---:R-:W-:Y:S01]  /*1420*/  IMAD.WIDE.U32 R16, R13, R2, R16 ;  /* 0x000000020d107225 */ /* 0x004fe200078e0010 */
[----:B----4-:R-:W-:-:S03]  /*1430*/  IADD3.X R19, R9, UR43, RZ, P1, !PT ;  /* 0x0000002b09137c10 */ /* 0x010fc60008ffe4ff */
[----:B------:R-:W-:Y:S02]  /*1440*/  IMAD R9, R11, UR9, R10 ;  /* 0x000000090b097c24 */ /* 0x000fe4000f8e020a */
[----:B------:R-:W-:Y:S02]  /*1450*/  IMAD R10, R19, R4, RZ ;  /* 0x00000004130a7224 */ /* 0x000fe400078e02ff */
[----:B------:R-:W-:Y:S01]  /*1460*/  IMAD.IADD R11, R27, 0x1, R9 ;  /* 0x000000011b0b7824 */ /* 0x000fe200078e0209 */
[----:B------:R-:W-:Y:S01]  /*1470*/  IADD3 R9, P0, R26, R14, RZ ;  /* 0x0000000e1a097210 */ /* 0x000fe20007f1e0ff */
[----:B------:R-:W-:Y:S02]  /*1480*/  IMAD R12, R19, R2, RZ ;  /* 0x00000002130c7224 */ /* 0x000fe400078e02ff */
[----:B------:R-:W-:Y:S01]  /*1490*/  IMAD R10, R13, R5, R10 ;  /* 0x000000050d0a7224 */ /* 0x000fe200078e020a */
[----:B------:R-:W-:Y:S01]  /*14a0*/  IADD3.X R14, R11, UR8, R15, P0, !PT ;  /* 0x000000080b0e7c10 */ /* 0x000fe200087fe40f */
[----:B------:R-:W-:Y:S01]  /*14b0*/  IMAD R12, R13, R3, R12 ;  /* 0x000000030d0c7224 */ /* 0x000fe200078e020c */
[----:B------:R-:W-:Y:S01]  /*14c0*/  ULDC.64 UR8, c[0x0][0x428] ;  /* 0x00010a0000087ab9 */ /* 0x000fe20000000a00 */
[----:B------:R-:W-:Y:S01]  /*14d0*/  IMAD.IADD R25, R25, 0x1, R10 ;  /* 0x0000000119197824 */ /* 0x000fe200078e020a */
[----:B------:R-:W-:Y:S01]  /*14e0*/  UIMAD UR47, UR26, UR8, URZ ;  /* 0x000000081a2f72a4 */ /* 0x000fe2000f8e023f */
[----:B---3--:R-:W-:-:S02]  /*14f0*/  IMAD R10, R6, UR27, RZ ;  /* 0x0000001b060a7c24 */ /* 0x008fc4000f8e02ff */
[----:B------:R-:W-:Y:S01]  /*1500*/  IMAD.IADD R17, R17, 0x1, R12 ;  /* 0x0000000111117824 */ /* 0x000fe200078e020c */
[----:B------:R-:W-:Y:S01]  /*1510*/  UIMAD UR47, UR20, UR9, UR47 ;  /* 0x00000009142f72a4 */ /* 0x000fe2000f8e022f */
[----:B------:R-:W-:Y:S02]  /*1520*/  IMAD.U32 R11, RZ, RZ, UR8 ;  /* 0x00000008ff0b7e24 */ /* 0x000fe4000f8e00ff */
[----:B------:R-:W-:Y:S01]  /*1530*/  IMAD R7, R7, UR18, R10 ;  /* 0x0000001207077c24 */ /* 0x000fe2000f8e020a */
[----:B------:R-:W-:Y:S01]  /*1540*/  ULDC.64 UR8, c[0x0][0x3e0] ;  /* 0x0000f80000087ab9 */ /* 0x000fe20000000a00 */
[----:B------:R-:W-:-:S04]  /*1550*/  IMAD.WIDE.U32 R24, R6, UR18, R24 ;  /* 0x0000001206187c25 */ /* 0x000fc8000f8e0018 */
[----:B------:R-:W-:-:S04]  /*1560*/  IMAD.WIDE.U32 R16, R11, UR20, R16 ;  /* 0x000000140b107c25 */ /* 0x000fc8000f8e0010 */
[----:B------:R-:W-:Y:S01]  /*1570*/  IMAD.IADD R25, R25, 0x1, R7 ;  /* 0x0000000119197824 */ /* 0x000fe200078e0207 */
[----:B------:R-:W-:Y:S01]  /*1580*/  LEA R212, P0, R16, UR8, 0x1 ;  /* 0x0000000810d47c11 */ /* 0x000fe2000f8008ff */
[----:B------:R-:W-:Y:S01]  /*1590*/  VIADD R7, R17, UR47 ;  /* 0x0000002f11077c36 */ /* 0x000fe20008000000 */
[----:B------:R-:W-:Y:S01]  /*15a0*/  UIMAD UR47, UR26, UR10, URZ ;  /* 0x0000000a1a2f72a4 */ /* 0x000fe2000f8e023f */
[----:B------:R-:W-:-:S03]  /*15b0*/  IMAD.U32 R6, RZ, RZ, UR10 ;  /* 0x0000000aff067e24 */ /* 0x000fc6000f8e00ff */
[----:B------:R-:W-:Y:S01]  /*15c0*/  UIMAD UR47, UR20, UR11, UR47 ;  /* 0x0000000b142f72a4 */ /* 0x000fe2000f8e022f */
[----:B------:R-:W-:Y:S01]  /*15d0*/  LEA.HI.X R213, R16, UR9, R7, 0x1, P0 ;  /* 0x0000000910d57c11 */ /* 0x000fe200080f0c07 */
[----:B------:R-:W-:Y:S01]  /*15e0*/  IMAD.WIDE.U32 R10, R6, UR20, R24 ;  /* 0x00000014060a7c25 */ /* 0x000fe2000f8e0018 */
[----:B------:R-:W-:Y:S01]  /*15f0*/  IADD3 R16, P0, R22, UR46, RZ ;  /* 0x0000002e16107c10 */ /* 0x000fe2000ff1e0ff */
[----:B------:R-:W-:Y:S01]  /*1600*/  ULDC.64 UR10, c[0x0][0x210] ;  /* 0x00008400000a7ab9 */ /* 0x000fe20000000a00 */
[----:B------:R-:W-:Y:S01]  /*1610*/  ULDC.64 UR8, c[0x0][0x218] ;  /* 0x0000860000087ab9 */ /* 0x000fe20000000a00 */
[----:B------:R-:W-:Y:S01]  /*1620*/  VIADD R6, R11, UR47 ;  /* 0x0000002f0b067c36 */ /* 0x000fe20008000000 */
[----:B------:R-:W-:Y:S01]  /*1630*/  IADD3.X R17, R23, UR45, RZ, P0, !PT ;  /* 0x0000002d17117c10 */ /* 0x000fe200087fe4ff */
[----:B------:R-:W-:Y:S01]  /*1640*/  ULEA.HI UR45, UR44, UR44, URZ, 0x1 ;  /* 0x0000002c2c2d7291 */ /* 0x000fe2000f8f083f */
[C---:B------:R-:W-:Y:S02]  /*1650*/  LEA R214, P1, R10.reuse, UR10, 0x1 ;  /* 0x0000000a0ad67c11 */ /* 0x040fe4000f8208ff */
[C---:B------:R-:W-:Y:S01]  /*1660*/  LEA R12, P0, R9.reuse, UR8, 0x1 ;  /* 0x00000008090c7c11 */ /* 0x040fe2000f8008ff */
[----:B------:R-:W-:Y:S01]  /*1670*/  USHF.L.U32 UR8, UR6, 0x6, URZ ;  /* 0x0000000606087899 */ /* 0x000fe2000800063f */
[----:B------:R-:W-:Y:S01]  /*1680*/  LEA.HI.X R215, R10, UR11, R6, 0x1, P1 ;  /* 0x0000000b0ad77c11 */ /* 0x000fe200088f0c06 */
[----:B------:R-:W-:Y:S01]  /*1690*/  USHF.L.U64.HI UR6, UR6, 0x6, UR7 ;  /* 0x0000000606067899 */ /* 0x000fe20008010207 */
[----:B------:R-:W-:Y:S01]  /*16a0*/  LEA.HI.X R13, R9, UR9, R14, 0x1, P0 ;  /* 0x00000009090d7c11 */ /* 0x000fe200080f0c0e */
[----:B------:R-:W-:Y:S01]  /*16b0*/  ULOP3.LUT UR9, UR45, 0xfffffffe, URZ, 0xc0, !UPT ;  /* 0xfffffffe2d097892 */ /* 0x000fe2000f8ec03f */
[----:B------:R-:W-:Y:S01]  /*16c0*/  LEA R14, P1, R2, R212, 0x6 ;  /* 0x000000d4020e7211 */ /* 0x000fe200078230ff */
[----:B------:R-:W-:Y:S01]  /*16d0*/  ULDC.64 UR10, c[0x0][0x2b0] ;  /* 0x0000ac00000a7ab9 */ /* 0x000fe20000000a00 */
[----:B------:R-:W-:Y:S01]  /*16e0*/  LEA R6, P0, R4, R214, 0x6 ;  /* 0x000000d604067211 */ /* 0x000fe200078030ff */
[----:B------:R-:W-:Y:S01]  /*16f0*/  UIADD3 UR9, UR44, -UR9, URZ ;  /* 0x800000092c097290 */ /* 0x000fe2000fffe03f */
[----:B------:R-:W-:Y:S01]  /*1700*/  LEA.HI.X R15, R2, R213, R3, 0x6, P1 ;  /* 0x000000d5020f7211 */ /* 0x000fe200008f3403 */
[----:B------:R-:W-:Y:S01]  /*1710*/  UIMAD.WIDE UR10, UR38, 0x4, UR10 ;  /* 0x00000004260a78a5 */ /* 0x000fe2000f8e020a */
[----:B------:R-:W1:Y:S01]  /*1720*/  S2R R3, SR_TID.X ;  /* 0x0000000000037919 */ /* 0x000e620000002100 */
[----:B------:R-:W-:Y:S01]  /*1730*/  UISETP.NE.AND UP0, UPT, UR9, 0x1, UPT ;  /* 0x000000010900788c */ /* 0x000fe2000bf05270 */
[----:B------:R-:W-:Y:S01]  /*1740*/  LEA.HI.X R7, R4, R215, R5, 0x6, P0 ;  /* 0x000000d704077211 */ /* 0x000fe200000f3405 */
[----:B------:R-:W-:Y:S01]  /*1750*/  IMAD.MOV.U32 R2, RZ, RZ, 0x4 ;  /* 0x00000004ff027424 */ /* 0x000fe200078e00ff */
[----:B------:R-:W-:Y:S01]  /*1760*/  IADD3 R4, P0, R12, UR8, RZ ;  /* 0x000000080c047c10 */ /* 0x000fe2000ff1e0ff */
[----:B------:R2:W-:Y:S02]  /*1770*/  LDGSTS.E.BYPASS.LTC128B.128 [R206+0xd000], desc[UR22][R16.64] ;  /* 0x0d00000010ce7fae */ /* 0x0005e4000b901d56 */
[----:B------:R-:W-:-:S02]  /*1780*/  PLOP3.LUT P2, PT, PT, PT, UP0, 0x80, 0x0 ;  /* 0x000000000000781c */ /* 0x000fc40003f4f008 */
[----:B------:R-:W0:Y:S01]  /*1790*/  LDGDEPBAR ;  /* 0x00000000000079af */ /* 0x000e220000000000 */
[----:B------:R-:W-:Y:S02]  /*17a0*/  IADD3.X R5, R13, UR6, RZ, P0, !PT ;  /* 0x000000060d057c10 */ /* 0x000fe400087fe4ff */
[----:B------:R-:W-:Y:S01]  /*17b0*/  SEL R205, R205, R190, !P2 ;  /* 0x000000becdcd7207 */ /* 0x000fe20005000000 */
[----:B------:R-:W-:Y:S01]  /*17c0*/  LDGSTS.E.BYPASS.LTC128B.128 [R206+0x4000], desc[UR22][R212.64] ;  /* 0x04000000d4ce7fae */ /* 0x000fe2000b901d56 */
[----:B------:R-:W-:Y:S02]  /*17d0*/  IADD3 R10, P0, R4, UR8, RZ ;  /* 0x00000008040a7c10 */ /* 0x000fe4000ff1e0ff */
[----:B------:R-:W-:Y:S01]  /*17e0*/  LEA R205, R205, UR5, 0x1 ;  /* 0x00000005cdcd7c11 */ /* 0x000fe2000f8e08ff */
[----:B------:R3:W-:Y:S01]  /*17f0*/  LDGSTS.E.BYPASS.LTC128B.128 [R206+0x5000], desc[UR22][R14.64] ;  /* 0x050000000ece7fae */ /* 0x0007e2000b901d56 */
[----:B------:R-:W-:-:S03]  /*1800*/  IADD3.X R11, R5, UR6, RZ, P0, !PT ;  /* 0x00000006050b7c10 */ /* 0x000fc600087fe4ff */
[----:B------:R-:W-:Y:S04]  /*1810*/  LDGSTS.E.BYPASS.LTC128B.128 [R205], desc[UR22][R214.64] ;  /* 0x00000000d6cd7fae */ /* 0x000fe8000b901d56 */
[----:B------:R-:W-:Y:S04]  /*1820*/  LDGSTS.E.BYPASS.LTC128B.128 [R205+0x1000], desc[UR22][R6.64] ;  /* 0x0100000006cd7fae */ /* 0x000fe8000b901d56 */
[----:B------:R-:W-:Y:S01]  /*1830*/  LDGSTS.E.BYPASS.LTC128B.128 [R206+0x6000], desc[UR22][R12.64] ;  /* 0x060000000cce7fae */ /* 0x000fe2000b901d56 */
[----:B--2---:R-:W-:-:S03]  /*1840*/  IADD3 R16, P0, R10, UR8, RZ ;  /* 0x000000080a107c10 */ /* 0x004fc6000ff1e0ff */
[----:B------:R2:W-:Y:S01]  /*1850*/  LDGSTS.E.BYPASS.LTC128B.128 [R206+0x7000], desc[UR22][R4.64] ;  /* 0x0700000004ce7fae */ /* 0x0005e2000b901d56 */
[----:B------:R-:W-:-:S03]  /*1860*/  IADD3.X R17, R11, UR6, RZ, P0, !PT ;  /* 0x000000060b117c10 */ /* 0x000fc600087fe4ff */
[----:B------:R4:W-:Y:S01]  /*1870*/  LDGSTS.E.BYPASS.LTC128B.128 [R206+0x8000], desc[UR22][R10.64] ;  /* 0x080000000ace7fae */ /* 0x0009e2000b901d56 */
[----:B---3--:R-:W-:Y:S01]  /*1880*/  IMAD.WIDE R14, R187, R2, UR10 ;  /* 0x0000000abb0e7e25 */ /* 0x008fe2000f8e0202 */
[----:B-1----:R-:W-:Y:S02]  /*1890*/  SHF.R.S32.HI R2, RZ, 0x1f, R3 ;  /* 0x0000001fff027819 */ /* 0x002fe40000011403 */
[----:B------:R4:W-:Y:S02]  /*18a0*/  LDGSTS.E.BYPASS.LTC128B.128 [R206+0x9000], desc[UR22][R16.64] ;  /* 0x0900000010ce7fae */ /* 0x0009e4000b901d56 */
[----:B------:R-:W-:Y:S02]  /*18b0*/  LEA.HI R2, R2, R3, RZ, 0x5 ;  /* 0x0000000302027211 */ /* 0x000fe400078f28ff */
[----:B------:R-:W0:Y:S02]  /*18c0*/  LDGDEPBAR ;  /* 0x00000000000079af */ /* 0x000e240000000000 */
[----:B------:R-:W-:Y:S01]  /*18d0*/  LOP3.LUT R218, R2, 0xffffffe0, RZ, 0xc0, !PT ;  /* 0xffffffe002da7812 */ /* 0x000fe200078ec0ff */
[----:B------:R-:W-:Y:S01]  /*18e0*/  UIMAD UR8, UR31, UR30, URZ ;  /* 0x0000001e1f0872a4 */ /* 0x000fe2000f8e023f */
[----:B------:R4:W5:Y:S03]  /*18f0*/  LDG.E R204, desc[UR22][R14.64] ;  /* 0x000000160ecc7981 */ /* 0x000966000c1e1900 */
[----:B------:R-:W-:Y:S01]  /*1900*/  IMAD.IADD R218, R3, 0x1, -R218 ;  /* 0x0000000103da7824 */ /* 0x000fe200078e0ada */
[----:B------:R-:W-:Y:S01]  /*1910*/  SHF.R.S32.HI R3, RZ, 0x5, R2 ;  /* 0x00000005ff037819 */ /* 0x000fe20000011402 */
[----:B------:R-:W-:Y:S01]  /*1920*/  USHF.R.S32.HI UR6, URZ, 0x1f, UR30 ;  /* 0x0000001f3f067899 */ /* 0x000fe2000801141e */
[----:B------:R4:W5:Y:S01]  /*1930*/  LDG.E R203, desc[UR22][R14.64+0x20] ;  /* 0x000020160ecb7981 */ /* 0x000962000c1e1900 */
[----:B------:R-:W-:-:S02]  /*1940*/  USHF.L.U32 UR7, UR8, 0x6, URZ ;  /* 0x0000000608077899 */ /* 0x000fc4000800063f */
[----:B--2---:R-:W-:Y:S01]  /*1950*/  IMAD R4, R3, UR8, R218 ;  /* 0x0000000803047c24 */ /* 0x004fe2000f8e02da */
[----:B------:R-:W-:Y:S01]  /*1960*/  UIMAD UR6, UR6, UR31, URZ ;  /* 0x0000001f060672a4 */ /* 0x000fe2000f8e023f */
[----:B------:R-:W-:Y:S01]  /*1970*/  IMAD.U32 R3, RZ, RZ, UR39 ;  /* 0x00000027ff037e24 */ /* 0x000fe2000f8e00ff */
[----:B------:R-:W-:Y:S01]  /*1980*/  USHF.R.S32.HI UR9, URZ, 0x1f, UR7 ;  /* 0x0000001f3f097899 */ /* 0x000fe20008011407 */
[----:B------:R-:W-:Y:S01]  /*1990*/  IMAD.U32 R2, RZ, RZ, UR35 ;  /* 0x00000023ff027e24 */ /* 0x000fe2000f8e00ff */
[----:B------:R-:W-:Y:S01]  /*19a0*/  UIMAD.WIDE UR46, UR18, UR29, UR42 ;  /* 0x0000001d122e72a5 */ /* 0x000fe2000f8e022a */
[----:B------:R-:W-:Y:S01]  /*19b0*/  SHF.R.S32.HI R5, RZ, 0x1f, R4 ;  /* 0x0000001fff057819 */ /* 0x000fe20000011404 */
[----:B------:R-:W-:Y:S01]  /*19c0*/  UIMAD.WIDE.U32 UR38, UR30, UR31, URZ ;  /* 0x0000001f1e2672a5 */ /* 0x000fe2000f8e003f */
[----:B------:R-:W-:Y:S01]  /*19d0*/  IADD3 R3, P1, P0, R4, UR7, R3 ;  /* 0x0000000704037c10 */ /* 0x000fe2000f83e003 */
[----:B------:R-:W-:Y:S01]  /*19e0*/  UIMAD UR6, UR36, UR30, UR6 ;  /* 0x0000001e240672a4 */ /* 0x000fe2000f8e0206 */
[----:B------:R4:W5:Y:S01]  /*19f0*/  LDG.E R202, desc[UR22][R14.64+0x80] ;  /* 0x000080160eca7981 */ /* 0x000962000c1e1900 */
[----:B------:R-:W-:Y:S01]  /*1a00*/  UIADD3 UR34, UP0, UR46, UR34, URZ ;  /* 0x000000222e227290 */ /* 0x000fe2000ff1e03f */
[----:B------:R-:W-:Y:S01]  /*1a10*/  IADD3.X R5, R5, UR9, R2, P1, P0 ;  /* 0x0000000905057c10 */ /* 0x000fe20008fe0402 */
[----:B------:R-:W-:Y:S01]  /*1a20*/  UIADD3 UR6, UR39, UR6, URZ ;  /* 0x0000000627067290 */ /* 0x000fe2000fffe03f */
[----:B------:R-:W-:Y:S01]  /*1a30*/  IADD3 R8, P0, R3, R8, RZ ;  /* 0x0000000803087210 */ /* 0x000fe20007f1e0ff */
[----:B------:R-:W-:Y:S01]  /*1a40*/  UIADD3.X UR33, UR47, UR33, URZ, UP0, !UPT ;  /* 0x000000212f217290 */ /* 0x000fe200087fe43f */
[----:B------:R4:W5:Y:S01]  /*1a50*/  LDG.E R201, desc[UR22][R14.64+0xa0] ;  /* 0x0000a0160ec97981 */ /* 0x000962000c1e1900 */
[----:B------:R-:W-:Y:S01]  /*1a60*/  UIMAD UR6, UR6, UR34, URZ ;  /* 0x00000022060672a4 */ /* 0x000fe2000f8e023f */
[----:B------:R-:W-:Y:S01]  /*1a70*/  IMAD.U32 R2, RZ, RZ, UR38 ;  /* 0x00000026ff027e24 */ /* 0x000fe2000f8e00ff */
[----:B------:R-:W-:-:S04]  /*1a80*/  DEPBAR.LE SB0, 0x1 ;  /* 0x000080400000791a */ /* 0x000fc80000000000 */
[----:B------:R-:W-:Y:S01]  /*1a90*/  IMAD.X R9, R5, 0x1, R0, P0 ;  /* 0x0000000105097824 */ /* 0x000fe200000e0600 */
[----:B------:R-:W-:Y:S01]  /*1aa0*/  UIMAD UR33, UR33, UR38, UR6 ;  /* 0x00000026212172a4 */ /* 0x000fe2000f8e0206 */
[----:B------:R-:W-:Y:S01]  /*1ab0*/  BAR.SYNC.DEFER_BLOCKING 0x0 ;  /* 0x0000000000007b1d */ /* 0x000fe20000010000 */
[----:B------:R-:W-:Y:S01]  /*1ac0*/  UISETP.GE.AND UP0, UPT, UR32, 0x1, UPT ;  /* 0x000000012000788c */ /* 0x000fe2000bf06270 */
[----:B------:R-:W-:Y:S01]  /*1ad0*/  IMAD.WIDE.U32 R8, R2, UR34, R8 ;  /* 0x0000002202087c25 */ /* 0x000fe2000f8e0008 */
[----:B------:R-:W-:Y:S02]  /*1ae0*/  CS2R R94, SRZ ;  /* 0x00000000005e7805 */ /* 0x000fe4000001ff00 */
[----:B------:R-:W-:Y:S02]  /*1af0*/  CS2R R92, SRZ ;  /* 0x00000000005c7805 */ /* 0x000fe4000001ff00 */
[----:B------:R-:W-:Y:S01]  /*1b00*/  CS2R R98, SRZ ;  /* 0x0000000000627805 */ /* 0x000fe2000001ff00 */
[----:B------:R-:W-:Y:S01]  /*1b10*/  ULDC.64 UR6, c[0x0][0x400] ;  /* 0x0001000000067ab9 */ /* 0x000fe20000000a00 */
[----:B------:R-:W-:Y:S01]  /*1b20*/  VIADD R0, R9, UR33 ;  /* 0x0000002109007c36 */ /* 0x000fe20008000000 */
[----:B------:R-:W-:Y:S01]  /*1b30*/  LEA R210, P0, R8, UR6, 0x2 ;  /* 0x0000000608d27c11 */ /* 0x000fe2000f8010ff */
[----:B------:R-:W-:Y:S01]  /*1b40*/  UIADD3 UR33, UR42, UR37, URZ ;  /* 0x000000252a217290 */ /* 0x000fe2000fffe03f */
[----:B------:R-:W-:Y:S01]  /*1b50*/  IMAD.U32 R3, RZ, RZ, UR39 ;  /* 0x00000027ff037e24 */ /* 0x000fe2000f8e00ff */
[----:B------:R-:W-:-:S02]  /*1b60*/  CS2R R96, SRZ ;  /* 0x0000000000607805 */ /* 0x000fc4000001ff00 */
[----:B------:R-:W-:Y:S01]  /*1b70*/  LEA.HI.X R211, R8, UR7, R0, 0x2, P0 ;  /* 0x0000000708d37c11 */ /* 0x000fe200080f1400 */
[----:B------:R-:W-:Y:S01]  /*1b80*/  ULDC.64 UR6, c[0x0][0x478] ;  /* 0x00011e0000067ab9 */ /* 0x000fe20000000a00 */
[----:B------:R-:W-:Y:S01]  /*1b90*/  PLOP3.LUT P0, PT, PT, PT, UP0, 0x80, 0x0 ;  /* 0x000000000000781c */ /* 0x000fe20003f0f008 */
[----:B------:R-:W-:Y:S01]  /*1ba0*/  UIMAD.WIDE UR32, UR33, 0x4, UR6 ;  /* 0x00000004212078a5 */ /* 0x000fe2000f8e0206 */
        /* <DEDUP_REMOVED lines=8> */
[----:B------:R4:W1:Y:S01]  /*1c30*/  LDSM.16.M88.4 R136, [R171+0xa000] ;  /* 0x00a00000ab88783b */ /* 0x0008620000000200 */
[----:B------:R-:W-:Y:S02]  /*1c40*/  CS2R R74, SRZ ;  /* 0x00000000004a7805 */ /* 0x000fe4000001ff00 */
[----:B------:R-:W-:-:S02]  /*1c50*/  CS2R R72, SRZ ;  /* 0x0000000000487805 */ /* 0x000fc4000001ff00 */
[----:B------:R-:W-:Y:S01]  /*1c60*/  CS2R R70, SRZ ;  /* 0x0000000000467805 */ /* 0x000fe2000001ff00 */
[----:B------:R4:W2:Y:S01]  /*1c70*/  LDSM.16.M88.4 R140, [R171+0xa800] ;  /* 0x00a80000ab8c783b */ /* 0x0008a20000000200 */
[----:B------:R-:W-:Y:S02]  /*1c80*/  CS2R R68, SRZ ;  /* 0x0000000000447805 */ /* 0x000fe4000001ff00 */
[----:B------:R-:W-:Y:S02]  /*1c90*/  CS2R R62, SRZ ;  /* 0x00000000003e7805 */ /* 0x000fe4000001ff00 */
[----:B------:R-:W-:Y:S01]  /*1ca0*/  CS2R R60, SRZ ;  /* 0x00000000003c7805 */ /* 0x000fe2000001ff00 */
[----:B------:R4:W3:Y:S01]  /*1cb0*/  LDSM.16.M88.4 R144, [R170+0xa000] ;  /* 0x00a00000aa90783b */ /* 0x0008e20000000200 */
[----:B------:R-:W-:Y:S02]  /*1cc0*/  CS2R R66, SRZ ;  /* 0x0000000000427805 */ /* 0x000fe4000001ff00 */
[----:B------:R-:W-:-:S02]  /*1cd0*/  CS2R R64, SRZ ;  /* 0x0000000000407805 */ /* 0x000fc4000001ff00 */
[----:B------:R-:W-:Y:S01]  /*1ce0*/  CS2R R58, SRZ ;  /* 0x00000000003a7805 */ /* 0x000fe2000001ff00 */
[----:B------:R4:W1:Y:S01]  /*1cf0*/  LDSM.16.M88.4 R148, [R170+0xa800] ;  /* 0x00a80000aa94783b */ /* 0x0008620000000200 */
[----:B------:R-:W-:Y:S02]  /*1d00*/  CS2R R56, SRZ ;  /* 0x0000000000387805 */ /* 0x000fe4000001ff00 */
[----:B------:R-:W-:Y:S02]  /*1d10*/  CS2R R54, SRZ ;  /* 0x0000000000367805 */ /* 0x000fe4000001ff00 */
[----:B------:R-:W-:Y:S01]  /*1d20*/  CS2R R52, SRZ ;  /* 0x0000000000347805 */ /* 0x000fe2000001ff00 */
[----:B------:R4:W1:Y:S01]  /*1d30*/  LDSM.16.M88.4 R152, [R169+0xa000] ;  /* 0x00a00000a998783b */ /* 0x0008620000000200 */
        /* <DEDUP_REMOVED lines=9> */
[----:B------:R-:W-:Y:S01]  /*1dd0*/  CS2R R36, SRZ ;  /* 0x0000000000247805 */ /* 0x000fe2000001ff00 */
[----:B------:R4:W1:Y:S01]  /*1de0*/  LDSM.16.M88.4 R164, [R168+0xa800] ;  /* 0x00a80000a8a4783b */ /* 0x0008620000000200 */
[----:B------:R-:W-:Y:S05]  /*1df0*/  @!P0 BRA `(.L_x_1194) ;  /* 0x0000003800188947 */ /* 0x000fea0003800000 */
[----:B------:R-:W2:Y:S01]  /*1e00*/  LDC.64 R6, c[0x0][0x3b8] ;  /* 0x0000ee00ff067b82 */ /* 0x000ea20000000a00 */
[----:B------:R-:W-:-:S07]  /*1e10*/  UIMAD UR6, UR18, UR31, UR20 ;  /* 0x0000001f120672a4 */ /* 0x000fce000f8e0214 */
[----:B------:R-:W1:Y:S01]  /*1e20*/  LDC R199, c[0x0][0x2dc] ;  /* 0x0000b700ffc77b82 */ /* 0x000e620000000800 */
[----:B--2---:R-:W2:Y:S04]  /*1e30*/  LDG.E.64 R4, desc[UR22][R6.64+0x8] ;  /* 0x0000081606047981 */ /* 0x004ea8000c1e1b00 */
[----:B------:R-:W3:Y:S01]  /*1e40*/  LDG.E.64 R2, desc[UR22][R6.64] ;  /* 0x0000001606027981 */ /* 0x000ee2000c1e1b00 */
[----:B------:R-:W-:Y:S01]  /*1e50*/  USHF.L.U32 UR6, UR6, 0x5, URZ ;  /* 0x0000000506067899 */ /* 0x000fe2000800063f */
[----:B------:R-:W-:-:S03]  /*1e60*/  SHF.R.S32.HI R208, RZ, 0x1f, R218 ;  /* 0x0000001fffd07819 */ /* 0x000fc600000114da */
[----:B------:R-:W-:Y:S01]  /*1e70*/  USHF.R.S32.HI UR9, URZ, 0x1f, UR6 ;  /* 0x0000001f3f097899 */ /* 0x000fe20008011406 */
[----:B------:R-:W-:Y:S01]  /*1e80*/  VIADD R175, R178, 0x1000 ;  /* 0x00001000b2af7836 */ /* 0x000fe20000000000 */
[----:B------:R-:W-:Y:S01]  /*1e90*/  UMOV UR7, UR33 ;  /* 0x0000002100077c82 */ /* 0x000fe20008000000 */
[----:B------:R-:W-:Y:S01]  /*1ea0*/  USHF.L.U32 UR33, UR8, 0x3, URZ ;  /* 0x0000000308217899 */ /* 0x000fe2000800063f */
[----:B------:R-:W-:Y:S02]  /*1eb0*/  VIADD R174, R179, 0x1000 ;  /* 0x00001000b3ae7836 */ /* 0x000fe40000000000 */
[----:B------:R-:W-:Y:S01]  /*1ec0*/  IMAD.U32 R0, RZ, RZ, UR21 ;  /* 0x00000015ff007e24 */ /* 0x000fe2000f8e00ff */
[----:B------:R-:W-:Y:S01]  /*1ed0*/  SEL R175, R175, R178, !P2 ;  /* 0x000000b2afaf7207 */ /* 0x000fe20005000000 */
[----:B------:R-:W-:Y:S01]  /*1ee0*/  IMAD.MOV.U32 R173, RZ, RZ, 0x20 ;  /* 0x00000020ffad7424 */ /* 0x000fe200078e00ff */
[----:B------:R-:W-:Y:S01]  /*1ef0*/  SEL R174, R174, R179, !P2 ;  /* 0x000000b3aeae7207 */ /* 0x000fe20005000000 */
[----:B------:R-:W-:-:S02]  /*1f00*/  IMAD.MOV.U32 R172, RZ, RZ, 0x40 ;  /* 0x00000040ffac7424 */ /* 0x000fc400078e00ff */
[----:B------:R-:W-:Y:S02]  /*1f10*/  IMAD.MOV.U32 R198, RZ, RZ, 0x4 ;  /* 0x00000004ffc67424 */ /* 0x000fe400078e00ff */
[----:B------:R-:W-:Y:S01]  /*1f20*/  IMAD.MOV.U32 R95, RZ, RZ, RZ ;  /* 0x000000ffff5f7224 */ /* 0x000fe200078e00ff */
[----:B------:R-:W-:Y:S02]  /*1f30*/  UIMAD UR31, UR8, 0x18, URZ ;  /* 0x00000018081f78a4 */ /* 0x000fe4000f8e023f */
[----:B------:R-:W-:Y:S02]  /*1f40*/  USHF.L.U32 UR30, UR8, 0x5, URZ ;  /* 0x00000005081e7899 */ /* 0x000fe4000800063f */
[----:B------:R-:W-:Y:S02]  /*1f50*/  UIMAD UR29, UR8, 0x28, URZ ;  /* 0x00000028081d78a4 */ /* 0x000fe4000f8e023f */
[----:B------:R-:W-:Y:S01]  /*1f60*/  UIMAD UR50, UR8, 0x38, URZ ;  /* 0x00000038083278a4 */ /* 0x000fe2000f8e023f */
[----:B--2---:R-:W-:Y:S01]  /*1f70*/  IADD3 R218, P1, P0, R4, UR6, R218 ;  /* 0x0000000604da7c10 */ /* 0x004fe2000f83e0da */
[----:B------:R-:W-:Y:S01]  /*1f80*/  UMOV UR6, UR32 ;  /* 0x0000002000067c82 */ /* 0x000fe20008000000 */
[----:B------:R-:W-:Y:S01]  /*1f90*/  USHF.L.U32 UR32, UR8, 0x4, URZ ;  /* 0x0000000408207899 */ /* 0x000fe2000800063f */
[----:B---3--:R-:W-:-:S02]  /*1fa0*/  R2UR UR34, R3 ;  /* 0x00000000032272ca */ /* 0x008fc400000e0000 */
[----:B------:R-:W-:Y:S01]  /*1fb0*/  R2UR UR35, R2 ;  /* 0x00000000022372ca */ /* 0x000fe200000e0000 */
[----:B------:R-:W-:Y:S01]  /*1fc0*/  UIADD3 UR49, UR32, 0x20, URZ ;  /* 0x0000002020317890 */ /* 0x000fe2000fffe03f */
[----:B------:R-:W-:Y:S01]  /*1fd0*/  IADD3.X R208, R5, UR9, R208, P1, P0 ;  /* 0x0000000905d07c10 */ /* 0x000fe20008fe04d0 */
[----:B------:R-:W-:Y:S01]  /*1fe0*/  IMAD R5, R0, 0x4, R185 ;  /* 0x0000000400057824 */ /* 0x000fe200078e02b9 */
[C---:B------:R-:W-:Y:S01]  /*1ff0*/  LOP3.LUT P1, RZ, R183.reuse, 0x4, RZ, 0xc0, !PT ;  /* 0x00000004b7ff7812 */ /* 0x040fe2000782c0ff */
[----:B------:R-:W-:Y:S01]  /*2000*/  UIADD3 UR48, UR33, UR49, URZ ;  /* 0x0000003121307290 */ /* 0x000fe2000fffe03f */
[----:B------:R-:W-:Y:S01]  /*2010*/  LOP3.LUT P0, RZ, R183, 0x2, RZ, 0xc0, !PT ;  /* 0x00000002b7ff7812 */ /* 0x000fe2000780c0ff */
[----:B------:R-:W-:Y:S02]  /*2020*/  UIMAD UR9, UR8, 0x30, URZ ;  /* 0x00000030080978a4 */ /* 0x000fe4000f8e023f */
[----:B------:R-:W-:Y:S01]  /*2030*/  UIADD3 UR47, UR33, UR48, URZ ;  /* 0x00000030212f7290 */ /* 0x000fe2000fffe03f */
[----:B------:R-:W-:Y:S01]  /*2040*/  ULDC UR8, c[0x0][0x270] ;  /* 0x00009c0000087ab9 */ /* 0x000fe20000000800 */
[----:B------:R-:W-:Y:S01]  /*2050*/  IMAD.WIDE.U32 R218, R218, -0x2daee0ad, RZ ;  /* 0xd2511f53dada7825 */ /* 0x000fe200078e00ff */
[----:B------:R-:W-:Y:S01]  /*2060*/  SEL R173, R173, 0xffffffe0, !P0 ;  /* 0xffffffe0adad7807 */ /* 0x000fe20004000000 */
[----:B------:R-:W-:Y:S01]  /*2070*/  UIADD3 UR46, UR33, UR47, URZ ;  /* 0x0000002f212e7290 */ /* 0x000fe2000fffe03f */
[----:B------:R-:W-:Y:S01]  /*2080*/  LOP3.LUT R5, R5, UR34, RZ, 0x3c, !PT ;  /* 0x0000002205057c12 */ /* 0x000fe2000f8e3cff */
[----:B------:R-:W-:Y:S01]  /*2090*/  ULDC.U8 UR37, c[0x0][0x388] ;  /* 0x0000e20000257ab9 */ /* 0x000fe20000000000 */
[----:B------:R-:W-:Y:S01]  /*20a0*/  SEL R172, R172, 0xffffffc0, !P1 ;  /* 0xffffffc0acac7807 */ /* 0x000fe20004800000 */
[----:B------:R-:W-:Y:S01]  /*20b0*/  IMAD.IADD R3, R177, 0x1, R173 ;  /* 0x00000001b1037824 */ /* 0x000fe200078e02ad */
[----:B------:R-:W-:Y:S01]  /*20c0*/  LOP3.LUT R216, R219, R5, RZ, 0x3c, !PT ;  /* 0x00000005dbd87212 */ /* 0x000fe200078e3cff */
[----:B------:R-:W-:Y:S01]  /*20d0*/  UIADD3 UR45, UR33, UR46, URZ ;  /* 0x0000002e212d7290 */ /* 0x000fe2000fffe03f */
[----:B------:R-:W-:Y:S01]  /*20e0*/  LEA R175, R175, UR5, 0x1 ;  /* 0x00000005afaf7c11 */ /* 0x000fe2000f8e08ff */
[----:B------:R-:W-:Y:S01]  /*20f0*/  IMAD.IADD R2, R177, 0x1, R172 ;  /* 0x00000001b1027824 */ /* 0x000fe200078e02ac */
[----:B------:R-:W-:Y:S01]  /*2100*/  LEA R174, R174, UR5, 0x1 ;  /* 0x00000005aeae7c11 */ /* 0x000fe2000f8e08ff */
[----:B------:R-:W-:Y:S01]  /*2110*/  IMAD.IADD R0, R172, 0x1, R3 ;  /* 0x00000001ac007824 */ /* 0x000fe200078e0203 */
[----:B------:R-:W-:Y:S01]  /*2120*/  LOP3.LUT R208, R208, UR35, RZ, 0x3c, !PT ;  /* 0x00000023d0d07c12 */ /* 0x000fe2000f8e3cff */
[----:B------:R-:W-:Y:S01]  /*2130*/  IMAD.WIDE.U32 R216, R216, -0x326172a9, RZ ;  /* 0xcd9e8d57d8d87825 */ /* 0x000fe200078e00ff */
[----:B------:R-:W-:Y:S01]  /*2140*/  UIADD3 UR43, UR33, UR45, URZ ;  /* 0x0000002d212b7290 */ /* 0x000fe2000fffe03f */
[----:B-1----:R-:W-:-:S11]  /*2150*/  ULDC UR36, c[0x0][0x2ec] ;  /* 0x0000bb0000247ab9 */ /* 0x002fd60000000800 */
.L_x_1197:
[----:B------:R-:W0:Y:S01]  /*2160*/  LDGDEPBAR ;  /* 0x00000000000079af */ /* 0x000e220000000000 */
[C---:B------:R-:W-:Y:S01]  /*2170*/  IMAD.IADD R181, R174.reuse, 0x1, R173 ;  /* 0x00000001aeb57824 */ /* 0x040fe200078e02ad */
[----:B------:R-:W-:Y:S01]  /*2180*/  UIADD3 UR38, UR35, -0x61c88647, URZ ;  /* 0x9e3779b923267890 */ /* 0x000fe2000fffe03f */
[----:B------:R-:W-:Y:S01]  /*2190*/  IMAD.IADD R182, R174, 0x1, R172 ;  /* 0x00000001aeb67824 */ /* 0x000fe200078e02ac */
[----:B------:R-:W-:Y:S01]  /*21a0*/  UIADD3 UR39, UR34, -0x4498517b, URZ ;  /* 0xbb67ae8522277890 */ /* 0x000fe2000fffe03f */
[----:B------:R-:W-:Y:S01]  /*21b0*/  IMAD.IADD R180, R172, 0x1, R181 ;  /* 0x00000001acb47824 */ /* 0x000fe200078e02b5 */
[----:B------:R-:W-:Y:S01]  /*21c0*/  UIADD3 UR42, UR34, 0x76cf5d0a, URZ ;  /* 0x76cf5d0a222a7890 */ /* 0x000fe2000fffe03f */
[----:B------:R-:W-:Y:S02]  /*21d0*/  IMAD.U32 R209, RZ, RZ, UR44 ;  /* 0x0000002cffd17e24 */ /* 0x000fe4000f8e00ff */
[----:B-----5:R-:W-:Y:S01]  /*21e0*/  FMUL.FTZ R248, R204, 1.4426950216293334961 ;  /* 0x3fb8aa3bccf87820 */ /* 0x020fe20000410000 */
[----:B------:R-:W-:Y:S01]  /*21f0*/  IMAD.U32 R220, RZ, RZ, UR6 ;  /* 0x00000006ffdc7e24 */ /* 0x000fe2000f8e00ff */
[----:B------:R-:W-:Y:S01]  /*2200*/  LOP3.LUT R224, R218, UR39, RZ, 0x3c, !PT ;  /* 0x00000027dae07c12 */ /* 0x000fe2000f8e3cff */
[----:B------:R-:W-:Y:S01]  /*2210*/  IMAD R209, R209, 0x4, R184 ;  /* 0x00000004d1d17824 */ /* 0x000fe200078e02b8 */
[----:B------:R-:W-:Y:S01]  /*2220*/  UIADD3 UR39, UR35, -0x255992d5, URZ ;  /* 0xdaa66d2b23277890 */ /* 0x000fe2000fffe03f */
[----:B------:R-:W-:Y:S01]  /*2230*/  IMAD.U32 R221, RZ, RZ, UR7 ;  /* 0x00000007ffdd7e24 */ /* 0x000fe2000f8e00ff */
[----:B------:R-:W-:Y:S01]  /*2240*/  LEA R232, P0, R187, R220, 0x2 ;  /* 0x000000dcbbe87211 */ /* 0x000fe200078010ff */
[----:B------:R-:W-:Y:S04]  /*2250*/  IMAD.WIDE.U32 R228, R209, -0x326172a9, RZ ;  /* 0xcd9e8d57d1e47825 */ /* 0x000fe800078e00ff */
[----:B------:R-:W-:Y:S01]  /*2260*/  FMUL.FTZ R250, R203, 1.4426950216293334961 ;  /* 0x3fb8aa3bcbfa7820 */ /* 0x000fe20000410000 */
[----:B------:R-:W-:Y:S01]  /*2270*/  UISETP.GE.AND UP2, UPT, UR44, 0x1, UPT ;  /* 0x000000012c00788c */ /* 0x000fe2000bf46270 */
[----:B------:R-:W-:Y:S01]  /*2280*/  LEA.HI.X.SX32 R233, R187, R221, 0x2, P0 ;  /* 0x000000ddbbe97211 */ /* 0x000fe200000f16ff */
[----:B------:R-:W-:Y:S01]  /*2290*/  VIADD R209, R209, 0x2 ;  /* 0x00000002d1d17836 */ /* 0x000fe20000000000 */
[-C--:B------:R-:W-:Y:S01]  /*22a0*/  LOP3.LUT R220, R229, R208.reuse, RZ, 0x3c, !PT ;  /* 0x000000d0e5dc7212 */ /* 0x080fe200078e3cff */
[----:B------:R-:W-:Y:S01]  /*22b0*/  FMUL.FTZ R252, R202, 1.4426950216293334961 ;  /* 0x3fb8aa3bcafc7820 */ /* 0x000fe20000410000 */
[----:B------:R-:W-:Y:S01]  /*22c0*/  LOP3.LUT R228, R217, UR38, R228, 0x96, !PT ;  /* 0x00000026d9e47c12 */ /* 0x000fe2000f8e96e4 */
[----:B------:R-:W-:Y:S01]  /*22d0*/  IMAD.WIDE.U32 R230, R209, -0x326172a9, RZ ;  /* 0xcd9e8d57d1e67825 */ /* 0x000fe200078e00ff */
[----:B------:R-:W-:Y:S04]  /*22e0*/  DEPBAR.LE SB0, 0x0 ;  /* 0x000080000000791a */ /* 0x000fe80000000000 */
[----:B------:R-:W-:Y:S01]  /*22f0*/  BAR.SYNC.DEFER_BLOCKING 0x0 ;  /* 0x0000000000007b1d */ /* 0x000fe20000010000 */
[----:B------:R-:W-:Y:S01]  /*2300*/  IMAD.WIDE.U32 R220, R220, -0x2daee0ad, RZ ;  /* 0xd2511f53dcdc7825 */ /* 0x000fe200078e00ff */
[----:B------:R-:W-:Y:S02]  /*2310*/  FSETP.NEU.FTZ.AND P0, PT, R204, -INF , PT ;  /* 0xff800000cc00780b */ /* 0x000fe40003f1d000 */
[----:B------:R-:W-:Y:S01]  /*2320*/  LOP3.LUT R226, R231, R208, RZ, 0x3c, !PT ;  /* 0x000000d0e7e27212 */ /* 0x000fe200078e3cff */
[----:B------:R-:W-:Y:S01]  /*2330*/  IMAD.WIDE.U32 R228, R228, -0x2daee0ad, RZ ;  /* 0xd2511f53e4e47825 */ /* 0x000fe200078e00ff */
[----:B------:R-:W-:Y:S02]  /*2340*/  LOP3.LUT R225, R224, R221, RZ, 0x3c, !PT ;  /* 0x000000dde0e17212 */ /* 0x000fe400078e3cff */
[----:B------:R-:W-:Y:S01]  /*2350*/  FSEL R248, R248, RZ, P0 ;  /* 0x000000fff8f87208 */ /* 0x000fe20000000000 */
[----:B------:R-:W-:Y:S01]  /*2360*/  IMAD.WIDE.U32 R226, R226, -0x2daee0ad, RZ ;  /* 0xd2511f53e2e27825 */ /* 0x000fe200078e00ff */
[----:B------:R-:W-:Y:S02]  /*2370*/  LOP3.LUT R240, R229, UR42, R220, 0x96, !PT ;  /* 0x0000002ae5f07c12 */ /* 0x000fe4000f8e96dc */
[----:B------:R-:W-:Y:S01]  /*2380*/  LOP3.LUT R230, R217, UR38, R230, 0x96, !PT ;  /* 0x00000026d9e67c12 */ /* 0x000fe2000f8e96e6 */
[----:B------:R-:W-:Y:S01]  /*2390*/  UIADD3 UR38, UR35, 0x3c6ef372, URZ ;  /* 0x3c6ef37223267890 */ /* 0x000fe2000fffe03f */
[----:B------:R-:W-:Y:S01]  /*23a0*/  LOP3.LUT R227, R224, R227, RZ, 0x3c, !PT ;  /* 0x000000e3e0e37212 */ /* 0x000fe200078e3cff */
[----:B------:R-:W-:Y:S01]  /*23b0*/  IMAD.WIDE.U32 R242, R225, -0x326172a9, RZ ;  /* 0xcd9e8d57e1f27825 */ /* 0x000fe200078e00ff */
[----:B------:R-:W-:Y:S03]  /*23c0*/  FSETP.NEU.FTZ.AND P0, PT, R203, -INF , PT ;  /* 0xff800000cb00780b */ /* 0x000fe60003f1d000 */
[----:B------:R-:W-:Y:S01]  /*23d0*/  IMAD.WIDE.U32 R230, R230, -0x2daee0ad, RZ ;  /* 0xd2511f53e6e67825 */ /* 0x000fe200078e00ff */
[----:B------:R-:W-:Y:S01]  /*23e0*/  LOP3.LUT R236, R216, UR38, RZ, 0x3c, !PT ;  /* 0x00000026d8ec7c12 */ /* 0x000fe2000f8e3cff */
[----:B------:R-:W-:Y:S01]  /*23f0*/  UIADD3 UR38, UR34, 0x32370b8f, URZ ;  /* 0x32370b8f22267890 */ /* 0x000fe2000fffe03f */
[----:B------:R-:W-:Y:S01]  /*2400*/  FSEL R250, R250, RZ, P0 ;  /* 0x000000fffafa7208 */ /* 0x000fe20000000000 */
[----:B------:R-:W-:Y:S01]  /*2410*/  IMAD.WIDE.U32 R238, R227, -0x326172a9, RZ ;  /* 0xcd9e8d57e3ee7825 */ /* 0x000fe200078e00ff */
[----:B------:R-:W-:Y:S01]  /*2420*/  LDSM.16.M88.4 R100, [R174] ;  /* 0x00000000ae64783b */ /* 0x000fe20000000200 */
[----:B------:R-:W-:Y:S02]  /*2430*/  FSETP.NEU.FTZ.AND P0, PT, R202, -INF , PT ;  /* 0xff800000ca00780b */ /* 0x000fe40003f1d000 */
[----:B------:R-:W-:Y:S03]  /*2440*/  IMAD.WIDE.U32 R240, R240, -0x326172a9, RZ ;  /* 0xcd9e8d57f0f07825 */ /* 0x000fe600078e00ff */
[----:B------:R-:W-:Y:S02]  /*2450*/  FSEL R252, R252, RZ, P0 ;  /* 0x000000fffcfc7208 */ /* 0x000fe40000000000 */
[----:B------:R-:W1:Y:S01]  /*2460*/  LDSM.16.M88.4 R104, [R171+0x6000] ;  /* 0x00600000ab68783b */ /* 0x000e620000000200 */
[----:B------:R-:W-:Y:S02]  /*2470*/  FSETP.NEU.FTZ.AND P0, PT, R201, -INF , PT ;  /* 0xff800000c900780b */ /* 0x000fe40003f1d000 */
[----:B------:R-:W-:Y:S05]  /*2480*/  LOP3.LUT R242, R241, UR39, R242, 0x96, !PT ;  /* 0x00000027f1f27c12 */ /* 0x000fea000f8e96f2 */
[----:B------:R-:W4:Y:S08]  /*2490*/  LDSM.16.M88.4 R108, [R174+0x1000] ;  /* 0x00100000ae6c783b */ /* 0x000f300000000200 */
[----:B------:R-:W2:Y:S08]  /*24a0*/  LDSM.16.M88.4 R112, [R171+0x6800] ;  /* 0x00680000ab70783b */ /* 0x000eb00000000200 */
[----:B------:R-:W3:Y:S04]  /*24b0*/  LDG.E R222, desc[UR22][R232.64] ;  /* 0x00000016e8de7981 */ /* 0x000ee8000c1e1900 */
[----:B------:R-:W-:Y:S08]  /*24c0*/  LDSM.16.M88.4 R116, [R181] ;  /* 0x00000000b574783b */ /* 0x000ff00000000200 */
[----:B------:R-:W3:Y:S01]  /*24d0*/  LDG.E R221, desc[UR22][R232.64+0x20] ;  /* 0x00002016e8dd7981 */ /* 0x000ee2000c1e1900 */
[-C--:B-1----:R-:W-:Y:S03]  /*24e0*/  HMMA.16816.F32 R4, R100, R104.reuse, RZ ;  /* 0x000000686404723c */ /* 0x082fe600000018ff */
[----:B------:R-:W1:Y:S03]  /*24f0*/  LDSM.16.M88.4 R120, [R170+0x6000] ;  /* 0x00600000aa78783b */ /* 0x000e660000000200 */
[C---:B----4-:R-:W-:Y:S05]  /*2500*/  HMMA.16816.F32 R8, R108.reuse, R104, RZ ;  /* 0x000000686c08723c */ /* 0x050fea00000018ff */
[----:B------:R-:W4:Y:S01]  /*2510*/  LDSM.16.M88.4 R124, [R181+0x1000] ;  /* 0x00100000b57c783b */ /* 0x000f220000000200 */
[-C--:B------:R-:W-:Y:S07]  /*2520*/  HMMA.16816.F32 R12, R108, R106.reuse, RZ ;  /* 0x0000006a6c0c723c */ /* 0x080fee00000018ff */
[----:B------:R-:W4:Y:S01]  /*2530*/  LDSM.16.M88.4 R128, [R170+0x6800] ;  /* 0x00680000aa80783b */ /* 0x000f220000000200 */
[C---:B------:R-:W-:Y:S07]  /*2540*/  HMMA.16816.F32 R16, R100.reuse, R106, RZ ;  /* 0x0000006a6410723c */ /* 0x040fee00000018ff */
[----:B------:R-:W-:Y:S01]  /*2550*/  LDSM.16.M88.4 R104, [R182] ;  /* 0x00000000b668783b */ /* 0x000fe20000000200 */
[-C--:B--2---:R-:W-:Y:S06]  /*2560*/  HMMA.16816.F32 R20, R100, R112.reuse, RZ ;  /* 0x000000706414723c */ /* 0x084fec00000018ff */
[C---:B------:R-:W-:Y:S01]  /*2570*/  HMMA.16816.F32 R24, R108.reuse, R112, RZ ;  /* 0x000000706c18723c */ /* 0x040fe200000018ff */
[----:B------:R-:W2:Y:S05]  /*2580*/  LDSM.16.M88.4 R132, [R169+0x6000] ;  /* 0x00600000a984783b */ /* 0x000eaa0000000200 */
[-C--:B------:R-:W-:Y:S03]  /*2590*/  HMMA.16816.F32 R28, R108, R114.reuse, RZ ;  /* 0x000000726c1c723c */ /* 0x080fe600000018ff */
[----:B------:R-:W2:Y:S03]  /*25a0*/  LDSM.16.M88.4 R108, [R182+0x1000] ;  /* 0x00100000b66c783b */ /* 0x000ea60000000200 */
[----:B------:R-:W-:Y:S05]  /*25b0*/  HMMA.16816.F32 R32, R100, R114, RZ ;  /* 0x000000726420723c */ /* 0x000fea00000018ff */
[----:B------:R-:W2:Y:S01]  /*25c0*/  LDSM.16.M88.4 R100, [R169+0x6800] ;  /* 0x00680000a964783b */ /* 0x000ea20000000200 */
[-C--:B-1----:R-:W-:Y:S06]  /*25d0*/  HMMA.16816.F32 R4, R116, R120.reuse, R4 ;  /* 0x000000787404723c */ /* 0x082fec0000001804 */
[C---:B----4-:R-:W-:Y:S01]  /*25e0*/  HMMA.16816.F32 R8, R124.reuse, R120, R8 ;  /* 0x000000787c08723c */ /* 0x050fe20000001808 */
[----:B------:R-:W-:Y:S05]  /*25f0*/  LDSM.16.M88.4 R112, [R180] ;  /* 0x00000000b470783b */ /* 0x000fea0000000200 */
[-C--:B------:R-:W-:Y:S03]  /*2600*/  HMMA.16816.F32 R12, R124, R122.reuse, R12 ;  /* 0x0000007a7c0c723c */ /* 0x080fe6000000180c */
[----:B------:R-:W5:Y:S03]  /*2610*/  LDG.E R220, desc[UR22][R232.64+0x80] ;  /* 0x00008016e8dc7981 */ /* 0x000f66000c1e1900 */
[C---:B------:R-:W-:Y:S01]  /*2620*/  HMMA.16816.F32 R16, R116.reuse, R122, R16 ;  /* 0x0000007a7410723c */ /* 0x040fe20000001810 */
[----:B------:R-:W1:Y:S05]  /*2630*/  LDSM.16.M88.4 R120, [R168+0x6000] ;  /* 0x00600000a878783b */ /* 0x000e6a0000000200 */
[-C--:B------:R-:W-:Y:S03]  /*2640*/  HMMA.16816.F32 R20, R116, R128.reuse, R20 ;  /* 0x000000807414723c */ /* 0x080fe60000001814 */
[----:B------:R4:W5:Y:S03]  /*2650*/  LDG.E R209, desc[UR22][R232.64+0xa0] ;  /* 0x0000a016e8d17981 */ /* 0x000966000c1e1900 */
[C---:B------:R-:W-:Y:S06]  /*2660*/  HMMA.16816.F32 R24, R124.reuse, R128, R24 ;  /* 0x000000807c18723c */ /* 0x040fec0000001818 */
[-C--:B------:R-:W-:Y:S06]  /*2670*/  HMMA.16816.F32 R28, R124, R130.reuse, R28 ;  /* 0x000000827c1c723c */ /* 0x080fec000000181c */
[----:B------:R-:W-:Y:S01]  /*2680*/  HMMA.16816.F32 R32, R116, R130, R32 ;  /* 0x000000827420723c */ /* 0x000fe20000001820 */
[----:B------:R-:W1:Y:S05]  /*2690*/  LDSM.16.M88.4 R116, [R180+0x1000] ;  /* 0x00100000b474783b */ /* 0x000e6a0000000200 */
[-C--:B--2---:R-:W-:Y:S05]  /*26a0*/  HMMA.16816.F32 R4, R104, R132.reuse, R4 ;  /* 0x000000846804723c */ /* 0x084fea0000001804 */
[----:B----4-:R-:W-:Y:S01]  /*26b0*/  LOP3.LUT R232, R231, UR42, R226, 0x96, !PT ;  /* 0x0000002ae7e87c12 */ /* 0x010fe2000f8e96e2 */
[C---:B------:R-:W-:Y:S01]  /*26c0*/  HMMA.16816.F32 R8, R108.reuse, R132, R8 ;  /* 0x000000846c08723c */ /* 0x040fe20000001808 */
[----:B------:R-:W-:Y:S04]  /*26d0*/  UIADD3 UR42, UR34, -0x126145ec, URZ ;  /* 0xed9eba14222a7890 */ /* 0x000fe8000fffe03f */
[C---:B------:R-:W-:Y:S01]  /*26e0*/  LOP3.LUT R226, R236.reuse, R243, RZ, 0x3c, !PT ;  /* 0x000000f3ece27212 */ /* 0x040fe200078e3cff */
[-C--:B------:R-:W-:Y:S05]  /*26f0*/  HMMA.16816.F32 R12, R108, R134.reuse, R12 ;  /* 0x000000866c0c723c */ /* 0x080fea000000180c */
[----:B------:R-:W-:Y:S01]  /*2700*/  LOP3.LUT R236, R236, R239, RZ, 0x3c, !PT ;  /* 0x000000efecec7212 */ /* 0x000fe200078e3cff */
[C---:B------:R-:W-:Y:S05]  /*2710*/  HMMA.16816.F32 R16, R104.reuse, R134, R16 ;  /* 0x000000866810723c */ /* 0x040fea0000001810 */
[----:B------:R-:W-:Y:S01]  /*2720*/  IMAD.WIDE.U32 R234, R226, -0x2daee0ad, RZ ;  /* 0xd2511f53e2ea7825 */ /* 0x000fe200078e00ff */
[-C--:B------:R-:W-:Y:S05]  /*2730*/  HMMA.16816.F32 R20, R104, R100.reuse, R20 ;  /* 0x000000646814723c */ /* 0x080fea0000001814 */
[----:B------:R-:W-:Y:S01]  /*2740*/  IMAD.WIDE.U32 R232, R232, -0x326172a9, RZ ;  /* 0xcd9e8d57e8e87825 */ /* 0x000fe200078e00ff */
[C---:B------:R-:W-:Y:S05]  /*2750*/  HMMA.16816.F32 R24, R108.reuse, R100, R24 ;  /* 0x000000646c18723c */ /* 0x040fea0000001818 */
[----:B------:R-:W-:Y:S01]  /*2760*/  LOP3.LUT R238, R233, UR39, R238, 0x96, !PT ;  /* 0x00000027e9ee7c12 */ /* 0x000fe2000f8e96ee */
[-C--:B------:R-:W-:Y:S01]  /*2770*/  HMMA.16816.F32 R28, R108, R102.reuse, R28 ;  /* 0x000000666c1c723c */ /* 0x080fe2000000181c */
[----:B------:R-:W-:Y:S04]  /*2780*/  UIADD3 UR39, UR35, 0x78dde6e4, URZ ;  /* 0x78dde6e423277890 */ /* 0x000fe8000fffe03f */
[----:B------:R-:W-:Y:S01]  /*2790*/  IMAD.WIDE.U32 R242, R242, -0x2daee0ad, RZ ;  /* 0xd2511f53f2f27825 */ /* 0x000fe200078e00ff */
[----:B------:R-:W-:Y:S01]  /*27a0*/  HMMA.16816.F32 R32, R104, R102, R32 ;  /* 0x000000666820723c */ /* 0x000fe20000001820 */
[----:B------:R-:W2:Y:S04]  /*27b0*/  LDSM.16.M88.4 R100, [R168+0x6800] ;  /* 0x00680000a864783b */ /* 0x000ea80000000200 */
[----:B------:R-:W-:Y:S01]  /*27c0*/  LOP3.LUT R234, R243, UR42, R234, 0x96, !PT ;  /* 0x0000002af3ea7c12 */ /* 0x000fe2000f8e96ea */
[-C--:B-1----:R-:W-:Y:S05]  /*27d0*/  HMMA.16816.F32 R4, R112, R120.reuse, R4 ;  /* 0x000000787004723c */ /* 0x082fea0000001804 */
[----:B------:R-:W-:Y:S01]  /*27e0*/  IMAD.WIDE.U32 R236, R236, -0x2daee0ad, RZ ;  /* 0xd2511f53ecec7825 */ /* 0x000fe200078e00ff */
[C---:B------:R-:W-:Y:S05]  /*27f0*/  HMMA.16816.F32 R8, R116.reuse, R120, R8 ;  /* 0x000000787408723c */ /* 0x040fea0000001808 */
[----:B------:R-:W-:Y:S01]  /*2800*/  LOP3.LUT R230, R237, UR38, R230, 0x96, !PT ;  /* 0x00000026ede67c12 */ /* 0x000fe2000f8e96e6 */
[----:B------:R-:W-:Y:S01]  /*2810*/  IMAD.WIDE.U32 R238, R238, -0x2daee0ad, RZ ;  /* 0xd2511f53eeee7825 */ /* 0x000fe200078e00ff */
[----:B------:R-:W-:Y:S01]  /*2820*/  LEA R120, R179, UR5, 0x1 ;  /* 0x00000005b3787c11 */ /* 0x000fe2000f8e08ff */
[-C--:B------:R-:W-:Y:S03]  /*2830*/  HMMA.16816.F32 R12, R116, R122.reuse, R12 ;  /* 0x0000007a740c723c */ /* 0x080fe6000000180c */
[----:B------:R-:W-:Y:S01]  /*2840*/  LOP3.LUT R236, R239, UR42, R236, 0x96, !PT ;  /* 0x0000002aefec7c12 */ /* 0x000fe2000f8e96ec */
[----:B------:R-:W-:Y:S01]  /*2850*/  IMAD.WIDE.U32 R244, R230, -0x326172a9, RZ ;  /* 0xcd9e8d57e6f47825 */ /* 0x000fe200078e00ff */
[----:B------:R-:W-:Y:S01]  /*2860*/  UIADD3 UR42, UR34, 0x646e171e, URZ ;  /* 0x646e171e222a7890 */ /* 0x000fe2000fffe03f */
[C---:B------:R-:W-:Y:S05]  /*2870*/  HMMA.16816.F32 R16, R112.reuse, R122, R16 ;  /* 0x0000007a7010723c */ /* 0x040fea0000001810 */
[----:B------:R-:W-:Y:S01]  /*2880*/  LOP3.LUT R232, R245, UR39, R232, 0x96, !PT ;  /* 0x00000027f5e87c12 */ /* 0x000fe2000f8e96e8 */
[----:B------:R-:W-:Y:S01]  /*2890*/  FFMA.FTZ R229, R5, UR36, -R248 ;  /* 0x0000002405e57c23 */ /* 0x000fe200080108f8 */
[----:B------:R-:W-:Y:S01]  /*28a0*/  FFMA.FTZ R231, R7, UR36, -R250 ;  /* 0x0000002407e77c23 */ /* 0x000fe200080108fa */
[----:B------:R-:W-:Y:S02]  /*28b0*/  FFMA.FTZ R223, R4, UR36, -R248 ;  /* 0x0000002404df7c23 */ /* 0x000fe400080108f8 */
[----:B------:R1:W-:Y:S01]  /*28c0*/  MUFU.EX2 R224, R229 ;  /* 0x000000e500e07308 */ /* 0x0003e20000000800 */
[----:B------:R-:W-:Y:S02]  /*28d0*/  IMAD.IADD R121, R120, 0x1, R173 ;  /* 0x0000000178797824 */ /* 0x000fe400078e02ad */
[----:B------:R-:W-:Y:S01]  /*28e0*/  FFMA.FTZ R227, R8, UR36, -R252 ;  /* 0x0000002408e37c23 */ /* 0x000fe200080108fc */
[----:B------:R-:W-:Y:S02]  /*28f0*/  IMAD.IADD R122, R120, 0x1, R172 ;  /* 0x00000001787a7824 */ /* 0x000fe400078e02ac */
[--C-:B------:R-:W-:Y:S01]  /*2900*/  FFMA.FTZ R225, R6, UR36, -R250.reuse ;  /* 0x0000002406e17c23 */ /* 0x100fe200080108fa */
[-C--:B--2---:R-:W-:Y:S03]  /*2910*/  HMMA.16816.F32 R20, R112, R100.reuse, R20 ;  /* 0x000000647014723c */ /* 0x084fe60000001814 */
[----:B------:R-:W-:Y:S01]  /*2920*/  IMAD.WIDE.U32 R236, R236, -0x326172a9, RZ ;  /* 0xcd9e8d57ecec7825 */ /* 0x000fe200078e00ff */
[----:B------:R-:W-:Y:S02]  /*2930*/  MUFU.EX2 R226, R231 ;  /* 0x000000e700e27308 */ /* 0x000fe40000000800 */
[C---:B------:R-:W-:Y:S05]  /*2940*/  HMMA.16816.F32 R24, R116.reuse, R100, R24 ;  /* 0x000000647418723c */ /* 0x040fea0000001818 */
[----:B------:R-:W-:Y:S01]  /*2950*/  FFMA.FTZ R18, R18, UR36, -R250 ;  /* 0x0000002412127c23 */ /* 0x000fe200080108fa */
[----:B-1----:R-:W-:Y:S01]  /*2960*/  LOP3.LUT R229, R235, UR38, R228, 0x96, !PT ;  /* 0x00000026ebe57c12 */ /* 0x002fe2000f8e96e4 */
[----:B------:R-:W-:Y:S01]  /*2970*/  FMUL.FTZ R228, R201, 1.4426950216293334961 ;  /* 0x3fb8aa3bc9e47820 */ /* 0x000fe20000410000 */
[-C--:B------:R-:W-:Y:S01]  /*2980*/  HMMA.16816.F32 R28, R116, R102.reuse, R28 ;  /* 0x00000066741c723c */ /* 0x080fe2000000181c */
[----:B------:R-:W1:Y:S01]  /*2990*/  MUFU.EX2 R223, R223 ;  /* 0x000000df00df7308 */ /* 0x000e620000000800 */
[----:B------:R-:W-:Y:S01]  /*29a0*/  UIADD3 UR38, UR35, 0x1715609d, URZ ;  /* 0x1715609d23267890 */ /* 0x000fe2000fffe03f */
[----:B------:R-:W-:Y:S01]  /*29b0*/  IMAD.WIDE.U32 R246, R229, -0x326172a9, RZ ;  /* 0xcd9e8d57e5f67825 */ /* 0x000fe200078e00ff */
[----:B------:R-:W-:Y:S02]  /*29c0*/  FSEL R131, R228, RZ, P0 ;  /* 0x000000ffe4837208 */ /* 0x000fe40000000000 */
[----:B------:R-:W-:Y:S05]  /*29d0*/  HMMA.16816.F32 R32, R112, R102, R32 ;  /* 0x000000667020723c */ /* 0x000fea0000001820 */
[----:B------:R-:W2:Y:S01]  /*29e0*/  MUFU.EX2 R225, R225 ;  /* 0x000000e100e17308 */ /* 0x000ea20000000800 */
[----:B------:R-:W-:Y:S05]  /*29f0*/  LOP3.LUT R230, R247, UR39, R240, 0x96, !PT ;  /* 0x00000027f7e67c12 */ /* 0x000fea000f8e96f0 */
[----:B------:R-:W-:Y:S04]  /*2a00*/  IMAD.WIDE.U32 R234, R234, -0x326172a9, RZ ;  /* 0xcd9e8d57eaea7825 */ /* 0x000fe800078e00ff */
[--C-:B------:R-:W-:Y:S01]  /*2a10*/  FFMA.FTZ R239, R11, UR36, -R131.reuse ;  /* 0x000000240bef7c23 */ /* 0x100fe20008010883 */
[----:B------:R-:W-:Y:S01]  /*2a20*/  UIADD3 UR39, UR34, -0x56f99767, URZ ;  /* 0xa906689922277890 */ /* 0x000fe2000fffe03f */
[----:B------:R-:W-:Y:S01]  /*2a30*/  LOP3.LUT R240, R235, UR38, R246, 0x96, !PT ;  /* 0x00000026ebf07c12 */ /* 0x000fe2000f8e96f6 */
[----:B------:R-:W-:Y:S01]  /*2a40*/  IMAD.WIDE.U32 R246, R230, -0x2daee0ad, RZ ;  /* 0xd2511f53e6f67825 */ /* 0x000fe200078e00ff */
[----:B------:R-:W-:Y:S01]  /*2a50*/  LOP3.LUT R235, R237, UR38, R244, 0x96, !PT ;  /* 0x00000026edeb7c12 */ /* 0x000fe2000f8e96f4 */
[----:B------:R4:W-:Y:S02]  /*2a60*/  MUFU.EX2 R230, R239 ;  /* 0x000000ef00e67308 */ /* 0x0009e40000000800 */
[----:B------:R-:W-:Y:S01]  /*2a70*/  FFMA.FTZ R19, R19, UR36, -R250 ;  /* 0x0000002413137c23 */ /* 0x000fe200080108fa */
[----:B------:R-:W-:Y:S01]  /*2a80*/  IMAD.WIDE.U32 R240, R240, -0x2daee0ad, RZ ;  /* 0xd2511f53f0f07825 */ /* 0x000fe200078e00ff */
[----:B------:R-:W-:Y:S01]  /*2a90*/  LOP3.LUT R233, R247, UR39, R242, 0x96, !PT ;  /* 0x00000027f7e97c12 */ /* 0x000fe2000f8e96f2 */
[----:B------:R-:W-:Y:S02]  /*2aa0*/  UIADD3 UR38, UR35, -0x4ab325aa, URZ ;  /* 0xb54cda5623267890 */ /* 0x000fe4000fffe03f */
[----:B------:R-:W-:Y:S01]  /*2ab0*/  FFMA.FTZ R21, R21, UR36, -R248 ;  /* 0x0000002415157c23 */ /* 0x000fe200080108f8 */
[----:B------:R-:W-:Y:S01]  /*2ac0*/  FFMA.FTZ R23, R23, UR36, -R250 ;  /* 0x0000002417177c23 */ /* 0x000fe200080108fa */
[----:B------:R-:W-:Y:S01]  /*2ad0*/  LOP3.LUT R246, R241, UR42, R246, 0x96, !PT ;  /* 0x0000002af1f67c12 */ /* 0x000fe2000f8e96f6 */
[----:B------:R-:W-:Y:S01]  /*2ae0*/  FFMA.FTZ R25, R25, UR36, -R252 ;  /* 0x0000002419197c23 */ /* 0x000fe200080108fc */
[--C-:B------:R-:W-:Y:S01]  /*2af0*/  SHF.R.U32.HI R237, RZ, 0x18, R240.reuse ;  /* 0x00000018ffed7819 */ /* 0x100fe200000116f0 */
[--C-:B------:R-:W-:Y:S01]  /*2b00*/  FFMA.FTZ R30, R30, UR36, -R131.reuse ;  /* 0x000000241e1e7c23 */ /* 0x100fe20008010883 */
[----:B------:R-:W-:Y:S01]  /*2b10*/  LOP3.LUT R180, R240, 0xffff, RZ, 0xc0, !PT ;  /* 0x0000fffff0b47812 */ /* 0x000fe200078ec0ff */
[--C-:B------:R-:W-:Y:S01]  /*2b20*/  FFMA.FTZ R26, R26, UR36, -R131.reuse ;  /* 0x000000241a1a7c23 */ /* 0x100fe20008010883 */
[----:B------:R-:W-:Y:S01]  /*2b30*/  SHF.R.U32.HI R249, RZ, 0x10, R240 ;  /* 0x00000010fff97819 */ /* 0x000fe200000116f0 */
[--C-:B------:R-:W-:Y:S01]  /*2b40*/  FFMA.FTZ R27, R27, UR36, -R131.reuse ;  /* 0x000000241b1b7c23 */ /* 0x100fe20008010883 */
[----:B------:R-:W-:Y:S01]  /*2b50*/  ISETP.LE.U32.AND P3, PT, R237, UR37, PT ;  /* 0x00000025ed007c0c */ /* 0x000fe2000bf63070 */
[----:B------:R-:W-:Y:S01]  /*2b60*/  IMAD.WIDE.U32 R244, R232, -0x2daee0ad, RZ ;  /* 0xd2511f53e8f47825 */ /* 0x000fe200078e00ff */
[----:B----4-:R-:W-:Y:S01]  /*2b70*/  LOP3.LUT R239, R240, 0xff, RZ, 0xc0, !PT ;  /* 0x000000fff0ef7812 */ /* 0x010fe200078ec0ff */
[----:B------:R-:W4:Y:S01]  /*2b80*/  MUFU.EX2 R227, R227 ;  /* 0x000000e300e37308 */ /* 0x000f220000000800 */
[----:B------:R-:W-:Y:S01]  /*2b90*/  LOP3.LUT R249, R249, 0xff, RZ, 0xc0, !PT ;  /* 0x000000fff9f97812 */ /* 0x000fe200078ec0ff */
[----:B------:R-:W-:Y:S01]  /*2ba0*/  IMAD.WIDE.U32 R240, R233, -0x326172a9, RZ ;  /* 0xcd9e8d57e9f07825 */ /* 0x000fe200078e00ff */
[----:B------:R-:W-:Y:S02]  /*2bb0*/  ISETP.LE.U32.AND P5, PT, R239, UR37, PT ;  /* 0x00000025ef007c0c */ /* 0x000fe4000bfa3070 */
[----:B------:R-:W-:Y:S01]  /*2bc0*/  SHF.R.U32.HI R180, RZ, 0x8, R180 ;  /* 0x00000008ffb47819 */ /* 0x000fe200000116b4 */
[--C-:B------:R-:W-:Y:S01]  /*2bd0*/  FFMA.FTZ R239, R15, UR36, -R131.reuse ;  /* 0x000000240fef7c23 */ /* 0x100fe20008010883 */
[----:B------:R-:W-:Y:S01]  /*2be0*/  LOP3.LUT R237, R241, UR38, R234, 0x96, !PT ;  /* 0x00000026f1ed7c12 */ /* 0x000fe2000f8e96ea */
[----:B------:R-:W-:Y:S01]  /*2bf0*/  IMAD.WIDE.U32 R242, R235, -0x2daee0ad, RZ ;  /* 0xd2511f53ebf27825 */ /* 0x000fe200078e00ff */
[----:B------:R-:W-:Y:S01]  /*2c00*/  LOP3.LUT R235, R245, UR39, R238, 0x96, !PT ;  /* 0x00000027f5eb7c12 */ /* 0x000fe2000f8e96ee */
[----:B------:R1:W-:Y:S01]  /*2c10*/  MUFU.EX2 R234, R239 ;  /* 0x000000ef00ea7308 */ /* 0x0003e20000000800 */
[----:B------:R-:W-:Y:S01]  /*2c20*/  SHF.R.U32.HI R245, RZ, 0x18, R240 ;  /* 0x00000018fff57819 */ /* 0x000fe200000116f0 */
[--C-:B------:R-:W-:Y:S01]  /*2c30*/  FFMA.FTZ R238, R14, UR36, -R131.reuse ;  /* 0x000000240eee7c23 */ /* 0x100fe20008010883 */
[----:B------:R-:W-:Y:S01]  /*2c40*/  LOP3.LUT R135, R242, 0xff, RZ, 0xc0, !PT ;  /* 0x000000fff2877812 */ /* 0x000fe200078ec0ff */
[--C-:B------:R-:W-:Y:S01]  /*2c50*/  FFMA.FTZ R229, R10, UR36, -R131.reuse ;  /* 0x000000240ae57c23 */ /* 0x100fe20008010883 */
[--C-:B------:R-:W-:Y:S01]  /*2c60*/  SHF.R.U32.HI R134, RZ, 0x18, R242.reuse ;  /* 0x00000018ff867819 */ /* 0x100fe200000116f2 */
[----:B------:R-:W-:Y:S01]  /*2c70*/  IMAD.WIDE.U32 R10, R235, -0x326172a9, RZ ;  /* 0xcd9e8d57eb0a7825 */ /* 0x000fe200078e00ff */
[----:B------:R-:W-:Y:S03]  /*2c80*/  SHF.R.U32.HI R133, RZ, 0x10, R242 ;  /* 0x00000010ff857819 */ /* 0x000fe600000116f2 */
[----:B------:R2:W-:Y:S01]  /*2c90*/  MUFU.EX2 R233, R238 ;  /* 0x000000ee00e97308 */ /* 0x0005e20000000800 */
[----:B------:R-:W-:Y:S01]  /*2ca0*/  LOP3.LUT R130, R242, 0xffff, RZ, 0xc0, !PT ;  /* 0x0000fffff2827812 */ /* 0x000fe200078ec0ff */
[----:B------:R-:W-:Y:S01]  /*2cb0*/  FFMA.FTZ R232, R13, UR36, -R252 ;  /* 0x000000240de87c23 */ /* 0x000fe200080108fc */
[----:B------:R-:W-:Y:S01]  /*2cc0*/  LOP3.LUT R242, R240, 0xffff, RZ, 0xc0, !PT ;  /* 0x0000fffff0f27812 */ /* 0x000fe200078ec0ff */
[----:B------:R-:W-:Y:S01]  /*2cd0*/  FFMA.FTZ R235, R16, UR36, -R248 ;  /* 0x0000002410eb7c23 */ /* 0x000fe200080108f8 */
[----:B------:R-:W-:Y:S01]  /*2ce0*/  LOP3.LUT R241, R11, UR38, R236, 0x96, !PT ;  /* 0x000000260bf17c12 */ /* 0x000fe2000f8e96ec */
[----:B------:R-:W-:Y:S01]  /*2cf0*/  FFMA.FTZ R131, R31, UR36, -R131 ;  /* 0x000000241f837c23 */ /* 0x000fe20008010883 */
[----:B------:R-:W-:Y:S01]  /*2d00*/  LOP3.LUT R236, R237, 0xffff, RZ, 0xc0, !PT ;  /* 0x0000ffffedec7812 */ /* 0x000fe200078ec0ff */
[----:B------:R-:W-:Y:S01]  /*2d10*/  FFMA.FTZ R231, R9, UR36, -R252 ;  /* 0x0000002409e77c23 */ /* 0x000fe200080108fc */
[----:B------:R-:W-:Y:S01]  /*2d20*/  LOP3.LUT R251, R243, UR42, R244, 0x96, !PT ;  /* 0x0000002af3fb7c12 */ /* 0x000fe2000f8e96f4 */
[----:B-1----:R-:W-:Y:S01]  /*2d30*/  FFMA.FTZ R239, R17, UR36, -R248 ;  /* 0x0000002411ef7c23 */ /* 0x002fe200080108f8 */
[----:B------:R-:W-:Y:S01]  /*2d40*/  SHF.R.U32.HI R7, RZ, 0x8, R236 ;  /* 0x00000008ff077819 */ /* 0x000fe200000116ec */
[----:B------:R-:W-:Y:S01]  /*2d50*/  FFMA.FTZ R9, R20, UR36, -R248 ;  /* 0x0000002414097c23 */ /* 0x000fe200080108f8 */
[----:B------:R-:W-:Y:S01]  /*2d60*/  LOP3.LUT R243, R240, 0xff, RZ, 0xc0, !PT ;  /* 0x000000fff0f37812 */ /* 0x000fe200078ec0ff */
[----:B------:R1:W-:Y:S01]  /*2d70*/  MUFU.EX2 R236, R239 ;  /* 0x000000ef00ec7308 */ /* 0x0003e20000000800 */
[----:B------:R-:W-:Y:S01]  /*2d80*/  SHF.R.U32.HI R244, RZ, 0x10, R240 ;  /* 0x00000010fff47819 */ /* 0x000fe200000116f0 */
[----:B------:R-:W-:Y:S01]  /*2d90*/  FFMA.FTZ R34, R34, UR36, -R250 ;  /* 0x0000002422227c23 */ /* 0x000fe200080108fa */
[----:B--2---:R-:W-:Y:S02]  /*2da0*/  LOP3.LUT R238, R237, 0xff, RZ, 0xc0, !PT ;  /* 0x000000ffedee7812 */ /* 0x004fe400078ec0ff */
[----:B------:R-:W-:Y:S02]  /*2db0*/  LOP3.LUT R6, R10, 0xff, RZ, 0xc0, !PT ;  /* 0x000000ff0a067812 */ /* 0x000fe400078ec0ff */
[----:B------:R-:W-:Y:S03]  /*2dc0*/  ISETP.LE.U32.AND P6, PT, R238, UR37, PT ;  /* 0x00000025ee007c0c */ /* 0x000fe6000bfc3070 */
[----:B------:R2:W3:Y:S01]  /*2dd0*/  MUFU.EX2 R228, R231 ;  /* 0x000000e700e47308 */ /* 0x0004e20000000800 */
[----:B------:R-:W-:Y:S02]  /*2de0*/  LOP3.LUT R238, R7, 0xffff, RZ, 0xc0, !PT ;  /* 0x0000ffff07ee7812 */ /* 0x000fe400078ec0ff */
[--C-:B------:R-:W-:Y:S02]  /*2df0*/  SHF.R.U32.HI R7, RZ, 0x18, R237.reuse ;  /* 0x00000018ff077819 */ /* 0x100fe400000116ed */
[----:B------:R-:W-:Y:S02]  /*2e00*/  ISETP.LE.U32.AND P2, PT, R238, UR37, PT ;  /* 0x00000025ee007c0c */ /* 0x000fe4000bf43070 */
[----:B------:R-:W-:Y:S03]  /*2e10*/  ISETP.LE.U32.AND P4, PT, R7, UR37, PT ;  /* 0x0000002507007c0c */ /* 0x000fe6000bf83070 */
[----:B------:R-:W3:Y:S01]  /*2e20*/  MUFU.EX2 R229, R229 ;  /* 0x000000e500e57308 */ /* 0x000ee20000000800 */
[----:B-1----:R-:W-:Y:S02]  /*2e30*/  SHF.R.U32.HI R239, RZ, 0x10, R237 ;  /* 0x00000010ffef7819 */ /* 0x002fe400000116ed */
[----:B------:R-:W-:Y:S01]  /*2e40*/  LOP3.LUT R7, R241, 0xff, RZ, 0xc0, !PT ;  /* 0x000000fff1077812 */ /* 0x000fe200078ec0ff */
[----:B------:R-:W-:Y:S01]  /*2e50*/  @!P6 FADD.FTZ R223, -R223, -RZ ;  /* 0x800000ffdfdfe221 */ /* 0x000fe20000010100 */
[----:B------:R-:W-:Y:S02]  /*2e60*/  LOP3.LUT R238, R239, 0xff, RZ, 0xc0, !PT ;  /* 0x000000ffefee7812 */ /* 0x000fe400078ec0ff */
[----:B------:R-:W-:Y:S03]  /*2e70*/  LOP3.LUT R239, R241, 0xffff, RZ, 0xc0, !PT ;  /* 0x0000fffff1ef7812 */ /* 0x000fe600078ec0ff */
[----:B------:R-:W-:Y:S01]  /*2e80*/  MUFU.EX2 R237, R18 ;  /* 0x0000001200ed7308 */ /* 0x000fe20000000800 */
[----:B------:R-:W-:Y:S01]  /*2e90*/  ISETP.LE.U32.AND P0, PT, R238, UR37, PT ;  /* 0x00000025ee007c0c */ /* 0x000fe2000bf03070 */
[----:B--2---:R-:W-:Y:S01]  /*2ea0*/  FFMA.FTZ R231, R12, UR36, -R252 ;  /* 0x000000240ce77c23 */ /* 0x004fe200080108fc */
[----:B------:R-:W-:Y:S01]  /*2eb0*/  ISETP.LE.U32.AND P6, PT, R7, UR37, PT ;  /* 0x0000002507007c0c */ /* 0x000fe2000bfc3070 */
[----:B------:R-:W-:Y:S01]  /*2ec0*/  @!P2 FADD.FTZ R224, -R224, -RZ ;  /* 0x800000ffe0e0a221 */ /* 0x000fe20000010100 */
[----:B------:R-:W-:Y:S01]  /*2ed0*/  SHF.R.U32.HI R239, RZ, 0x8, R239 ;  /* 0x00000008ffef7819 */ /* 0x000fe200000116ef */
[----:B------:R-:W-:Y:S01]  /*2ee0*/  @!P4 FADD.FTZ R226, -R226, -RZ ;  /* 0x800000ffe2e2c221 */ /* 0x000fe20000010100 */
[--C-:B------:R-:W-:Y:S03]  /*2ef0*/  SHF.R.U32.HI R7, RZ, 0x10, R241.reuse ;  /* 0x00000010ff077819 */ /* 0x100fe600000116f1 */
[----:B------:R-:W1:Y:S01]  /*2f00*/  MUFU.EX2 R231, R231 ;  /* 0x000000e700e77308 */ /* 0x000e620000000800 */
[----:B------:R-:W-:Y:S02]  /*2f10*/  LOP3.LUT R239, R239, 0xffff, RZ, 0xc0, !PT ;  /* 0x0000ffffefef7812 */ /* 0x000fe400078ec0ff */
[----:B------:R-:W-:Y:S02]  /*2f20*/  SHF.R.U32.HI R241, RZ, 0x18, R241 ;  /* 0x00000018fff17819 */ /* 0x000fe400000116f1 */
[----:B------:R-:W-:Y:S01]  /*2f30*/  ISETP.LE.U32.AND P2, PT, R239, UR37, PT ;  /* 0x00000025ef007c0c */ /* 0x000fe2000bf43070 */
[----:B------:R-:W-:Y:S01]  /*2f40*/  @!P0 FADD.FTZ R225, -R225, -RZ ;  /* 0x800000ffe1e18221 */ /* 0x000fe20000010100 */
[----:B------:R-:W-:Y:S01]  /*2f50*/  LOP3.LUT R7, R7, 0xff, RZ, 0xc0, !PT ;  /* 0x000000ff07077812 */ /* 0x000fe200078ec0ff */
[----:B----4-:R-:W-:Y:S01]  /*2f60*/  @!P6 FADD.FTZ R227, -R227, -RZ ;  /* 0x800000ffe3e3e221 */ /* 0x010fe20000010100 */
[----:B------:R-:W-:Y:S01]  /*2f70*/  LOP3.LUT R240, R10, 0xffff, RZ, 0xc0, !PT ;  /* 0x0000ffff0af07812 */ /* 0x000fe200078ec0ff */
[----:B------:R-:W2:Y:S01]  /*2f80*/  MUFU.EX2 R232, R232 ;  /* 0x000000e800e87308 */ /* 0x000ea20000000800 */
[----:B------:R-:W-:Y:S01]  /*2f90*/  ISETP.LE.U32.AND P4, PT, R241, UR37, PT ;  /* 0x00000025f1007c0c */ /* 0x000fe2000bf83070 */
[--C-:B------:R-:W-:Y:S01]  /*2fa0*/  FFMA.FTZ R241, R22, UR36, -R250.reuse ;  /* 0x0000002416f17c23 */ /* 0x100fe200080108fa */
[----:B------:R-:W-:Y:S01]  /*2fb0*/  ISETP.LE.U32.AND P0, PT, R7, UR37, PT ;  /* 0x0000002507007c0c */ /* 0x000fe2000bf03070 */
[----:B------:R-:W-:Y:S01]  /*2fc0*/  FFMA.FTZ R250, R35, UR36, -R250 ;  /* 0x0000002423fa7c23 */ /* 0x000fe200080108fa */
[----:B------:R-:W-:Y:S02]  /*2fd0*/  ISETP.LE.U32.AND P6, PT, R6, UR37, PT ;  /* 0x0000002506007c0c */ /* 0x000fe4000bfc3070 */
[----:B------:R-:W-:Y:S01]  /*2fe0*/  SHF.R.U32.HI R7, RZ, 0x8, R240 ;  /* 0x00000008ff077819 */ /* 0x000fe200000116f0 */
[----:B---3--:R-:W-:Y:S01]  /*2ff0*/  @!P2 FADD.FTZ R228, -R228, -RZ ;  /* 0x800000ffe4e4a221 */ /* 0x008fe20000010100 */
[--C-:B------:R-:W-:Y:S01]  /*3000*/  SHF.R.U32.HI R5, RZ, 0x10, R10.reuse ;  /* 0x00000010ff057819 */ /* 0x100fe2000001160a */
[----:B------:R-:W3:Y:S01]  /*3010*/  MUFU.EX2 R235, R235 ;  /* 0x000000eb00eb7308 */ /* 0x000ee20000000800 */
[----:B------:R-:W-:Y:S02]  /*3020*/  LOP3.LUT R7, R7, 0xffff, RZ, 0xc0, !PT ;  /* 0x0000ffff07077812 */ /* 0x000fe400078ec0ff */
[----:B------:R-:W-:Y:S01]  /*3030*/  LOP3.LUT R5, R5, 0xff, RZ, 0xc0, !PT ;  /* 0x000000ff05057812 */ /* 0x000fe200078ec0ff */
[----:B------:R-:W-:Y:S01]  /*3040*/  @!P4 FADD.FTZ R230, -R230, -RZ ;  /* 0x800000ffe6e6c221 */ /* 0x000fe20000010100 */
[----:B------:R-:W-:Y:S01]  /*3050*/  SHF.R.U32.HI R247, RZ, 0x18, R10 ;  /* 0x00000018fff77819 */ /* 0x000fe2000001160a */
[----:B------:R-:W-:Y:S01]  /*3060*/  @!P0 FADD.FTZ R229, -R229, -RZ ;  /* 0x800000ffe5e58221 */ /* 0x000fe20000010100 */
[----:B------:R-:W-:Y:S01]  /*3070*/  ISETP.LE.U32.AND P2, PT, R7, UR37, PT ;  /* 0x0000002507007c0c */ /* 0x000fe2000bf43070 */
[----:B-1----:R-:W-:Y:S01]  /*3080*/  @!P6 FADD.FTZ R231, -R231, -RZ ;  /* 0x800000ffe7e7e221 */ /* 0x002fe20000010100 */
[----:B------:R-:W-:Y:S01]  /*3090*/  ISETP.LE.U32.AND P4, PT, R5, UR37, PT ;  /* 0x0000002505007c0c */ /* 0x000fe2000bf83070 */
[----:B------:R-:W-:Y:S01]  /*30a0*/  FFMA.FTZ R5, R24, UR36, -R252 ;  /* 0x0000002418057c23 */ /* 0x000fe200080108fc */
[----:B------:R-:W-:Y:S01]  /*30b0*/  ISETP.LE.U32.AND P0, PT, R247, UR37, PT ;  /* 0x00000025f7007c0c */ /* 0x000fe2000bf03070 */
[----:B------:R-:W1:Y:S01]  /*30c0*/  MUFU.EX2 R238, R19 ;  /* 0x0000001300ee7308 */ /* 0x000e620000000800 */
[----:B------:R-:W-:Y:S01]  /*30d0*/  ISETP.LE.U32.AND P6, PT, R243, UR37, PT ;  /* 0x00000025f3007c0c */ /* 0x000fe2000bfc3070 */
[----:B------:R-:W-:Y:S01]  /*30e0*/  FFMA.FTZ R7, R32, UR36, -R248 ;  /* 0x0000002420077c23 */ /* 0x000fe200080108f8 */
[----:B------:R-:W-:Y:S01]  /*30f0*/  SHF.R.U32.HI R247, RZ, 0x8, R242 ;  /* 0x00000008fff77819 */ /* 0x000fe200000116f2 */
[----:B------:R-:W-:Y:S01]  /*3100*/  FFMA.FTZ R248, R33, UR36, -R248 ;  /* 0x0000002421f87c23 */ /* 0x000fe200080108f8 */
[----:B------:R-:W-:Y:S02]  /*3110*/  LOP3.LUT R6, R244, 0xff, RZ, 0xc0, !PT ;  /* 0x000000fff4067812 */ /* 0x000fe400078ec0ff */
[----:B------:R-:W-:Y:S03]  /*3120*/  LOP3.LUT R247, R247, 0xffff, RZ, 0xc0, !PT ;  /* 0x0000fffff7f77812 */ /* 0x000fe600078ec0ff */
[----:B------:R4:W-:Y:S01]  /*3130*/  MUFU.EX2 R243, R5 ;  /* 0x0000000500f37308 */ /* 0x0009e20000000800 */
[----:B--2---:R-:W-:Y:S01]  /*3140*/  @!P2 FADD.FTZ R232, -R232, -RZ ;  /* 0x800000ffe8e8a221 */ /* 0x004fe20000010100 */
[----:B------:R-:W-:Y:S01]  /*3150*/  @!P4 FADD.FTZ R233, -R233, -RZ ;  /* 0x800000ffe9e9c221 */ /* 0x000fe20000010100 */
[----:B------:R-:W-:Y:S01]  /*3160*/  ISETP.LE.U32.AND P2, PT, R247, UR37, PT ;  /* 0x00000025f7007c0c */ /* 0x000fe2000bf43070 */
[----:B------:R-:W-:Y:S01]  /*3170*/  @!P0 FADD.FTZ R234, -R234, -RZ ;  /* 0x800000ffeaea8221 */ /* 0x000fe20000010100 */
[----:B------:R-:W-:Y:S01]  /*3180*/  LOP3.LUT R247, R246, 0xff, RZ, 0xc0, !PT ;  /* 0x000000fff6f77812 */ /* 0x000fe200078ec0ff */
[----:B---3--:R-:W-:Y:S01]  /*3190*/  @!P6 FADD.FTZ R235, -R235, -RZ ;  /* 0x800000ffebebe221 */ /* 0x008fe20000010100 */
[----:B------:R-:W-:Y:S03]  /*31a0*/  ISETP.LE.U32.AND P0, PT, R6, UR37, PT ;  /* 0x0000002506007c0c */ /* 0x000fe6000bf03070 */
[----:B------:R-:W-:Y:S01]  /*31b0*/  MUFU.EX2 R241, R241 ;  /* 0x000000f100f17308 */ /* 0x000fe20000000800 */
[----:B------:R-:W-:Y:S02]  /*31c0*/  ISETP.LE.U32.AND P4, PT, R247, UR37, PT ;  /* 0x00000025f7007c0c */ /* 0x000fe4000bf83070 */
[----:B------:R-:W-:Y:S02]  /*31d0*/  LOP3.LUT R247, R246, 0xffff, RZ, 0xc0, !PT ;  /* 0x0000fffff6f77812 */ /* 0x000fe400078ec0ff */
[----:B------:R-:W-:Y:S02]  /*31e0*/  ISETP.LE.U32.AND P6, PT, R245, UR37, PT ;  /* 0x00000025f5007c0c */ /* 0x000fe4000bfc3070 */
[----:B------:R-:W-:Y:S01]  /*31f0*/  SHF.R.U32.HI R247, RZ, 0x8, R247 ;  /* 0x00000008fff77819 */ /* 0x000fe200000116f7 */
[----:B------:R-:W-:Y:S01]  /*3200*/  @!P2 FADD.FTZ R236, -R236, -RZ ;  /* 0x800000ffececa221 */ /* 0x000fe20000010100 */
[--C-:B----4-:R-:W-:Y:S01]  /*3210*/  SHF.R.U32.HI R5, RZ, 0x18, R246.reuse ;  /* 0x00000018ff057819 */ /* 0x110fe200000116f6 */
[----:B------:R-:W2:Y:S01]  /*3220*/  MUFU.EX2 R240, R21 ;  /* 0x0000001500f07308 */ /* 0x000ea20000000800 */
[----:B------:R-:W-:Y:S01]  /*3230*/  LOP3.LUT R247, R247, 0xffff, RZ, 0xc0, !PT ;  /* 0x0000fffff7f77812 */ /* 0x000fe200078ec0ff */
[----:B------:R-:W-:Y:S01]  /*3240*/  @!P0 FADD.FTZ R237, -R237, -RZ ;  /* 0x800000ffeded8221 */ /* 0x000fe20000010100 */
[----:B------:R-:W-:Y:S02]  /*3250*/  ISETP.LE.U32.AND P2, PT, R5, UR37, PT ;  /* 0x0000002505007c0c */ /* 0x000fe4000bf43070 */
[----:B------:R-:W-:Y:S02]  /*3260*/  SHF.R.U32.HI R5, RZ, 0x10, R246 ;  /* 0x00000010ff057819 */ /* 0x000fe400000116f6 */
[----:B------:R-:W-:Y:S01]  /*3270*/  ISETP.LE.U32.AND P0, PT, R247, UR37, PT ;  /* 0x00000025f7007c0c */ /* 0x000fe2000bf03070 */
[----:B-1----:R-:W-:Y:S01]  /*3280*/  @!P6 FADD.FTZ R238, -R238, -RZ ;  /* 0x800000ffeeeee221 */ /* 0x002fe20000010100 */
[----:B------:R-:W-:Y:S01]  /*3290*/  LOP3.LUT R247, R5, 0xff, RZ, 0xc0, !PT ;  /* 0x000000ff05f77812 */ /* 0x000fe200078ec0ff */
[----:B------:R-:W1:Y:S01]  /*32a0*/  MUFU.EX2 R239, R9 ;  /* 0x0000000900ef7308 */ /* 0x000e620000000800 */
[----:B------:R-:W-:Y:S02]  /*32b0*/  LOP3.LUT R5, R251, 0xffff, RZ, 0xc0, !PT ;  /* 0x0000fffffb057812 */ /* 0x000fe400078ec0ff */
[----:B------:R-:W-:Y:S02]  /*32c0*/  ISETP.LE.U32.AND P6, PT, R247, UR37, PT ;  /* 0x00000025f7007c0c */ /* 0x000fe4000bfc3070 */
[----:B------:R-:W-:Y:S02]  /*32d0*/  SHF.R.U32.HI R5, RZ, 0x8, R5 ;  /* 0x00000008ff057819 */ /* 0x000fe40000011605 */
[----:B------:R-:W-:Y:S03]  /*32e0*/  LOP3.LUT R6, R251, 0xff, RZ, 0xc0, !PT ;  /* 0x000000fffb067812 */ /* 0x000fe600078ec0ff */
[----:B------:R-:W3:Y:S01]  /*32f0*/  MUFU.EX2 R247, R7 ;  /* 0x0000000700f77308 */ /* 0x000ee20000000800 */
[----:B------:R-:W-:Y:S01]  /*3300*/  LOP3.LUT R33, R5, 0xffff, RZ, 0xc0, !PT ;  /* 0x0000ffff05217812 */ /* 0x000fe200078ec0ff */
[----:B--2---:R-:W-:Y:S01]  /*3310*/  @!P0 FADD.FTZ R240, -R240, -RZ ;  /* 0x800000fff0f08221 */ /* 0x004fe20000010100 */
[----:B------:R-:W-:Y:S02]  /*3320*/  LOP3.LUT R180, R180, 0xffff, RZ, 0xc0, !PT ;  /* 0x0000ffffb4b47812 */ /* 0x000fe400078ec0ff */
[----:B------:R-:W-:Y:S02]  /*3330*/  ISETP.LE.U32.AND P0, PT, R33, UR37, PT ;  /* 0x0000002521007c0c */ /* 0x000fe4000bf03070 */
[--C-:B------:R-:W-:Y:S01]  /*3340*/  SHF.R.U32.HI R33, RZ, 0x18, R251.reuse ;  /* 0x00000018ff217819 */ /* 0x100fe200000116fb */
[----:B------:R-:W-:Y:S01]  /*3350*/  @!P6 FADD.FTZ R241, -R241, -RZ ;  /* 0x800000fff1f1e221 */ /* 0x000fe20000010100 */
[----:B------:R-:W-:Y:S01]  /*3360*/  ISETP.LE.U32.AND P6, PT, R249, UR37, PT ;  /* 0x00000025f9007c0c */ /* 0x000fe2000bfc3070 */
[----:B------:R-:W2:Y:S01]  /*3370*/  MUFU.EX2 R242, R23 ;  /* 0x0000001700f27308 */ /* 0x000ea20000000800 */
[----:B------:R-:W-:Y:S01]  /*3380*/  SHF.R.U32.HI R251, RZ, 0x10, R251 ;  /* 0x00000010fffb7819 */ /* 0x000fe200000116fb */
[----:B-1----:R-:W-:Y:S01]  /*3390*/  @!P4 FADD.FTZ R239, -R239, -RZ ;  /* 0x800000ffefefc221 */ /* 0x002fe20000010100 */
[----:B------:R-:W-:Y:S02]  /*33a0*/  ISETP.LE.U32.AND P4, PT, R6, UR37, PT ;  /* 0x0000002506007c0c */ /* 0x000fe4000bf83070 */
[----:B------:R-:W-:Y:S01]  /*33b0*/  SHF.R.U32.HI R130, RZ, 0x8, R130 ;  /* 0x00000008ff827819 */ /* 0x000fe20000011682 */
[----:B---3--:R-:W-:Y:S04]  /*33c0*/  @!P5 FADD.FTZ R247, -R247, -RZ ;  /* 0x800000fff7f7d221 */ /* 0x008fe80000010100 */
[----:B------:R1:W3:Y:S01]  /*33d0*/  MUFU.EX2 R249, R34 ;  /* 0x0000002200f97308 */ /* 0x0002e20000000800 */
[----:B------:R-:W-:Y:S01]  /*33e0*/  ISETP.LE.U32.AND P5, PT, R33, UR37, PT ;  /* 0x0000002521007c0c */ /* 0x000fe2000bfa3070 */
[--C-:B------:R-:W-:Y:S01]  /*33f0*/  FFMA.FTZ R33, R28, UR36, -R252.reuse ;  /* 0x000000241c217c23 */ /* 0x100fe200080108fc */
[----:B------:R-:W-:Y:S01]  /*3400*/  FFMA.FTZ R252, R29, UR36, -R252 ;  /* 0x000000241dfc7c23 */ /* 0x000fe200080108fc */
[----:B------:R-:W-:Y:S02]  /*3410*/  LOP3.LUT R29, R130, 0xffff, RZ, 0xc0, !PT ;  /* 0x0000ffff821d7812 */ /* 0x000fe400078ec0ff */
[----:B------:R-:W-:Y:S04]  /*3420*/  LOP3.LUT R133, R133, 0xff, RZ, 0xc0, !PT ;  /* 0x000000ff85857812 */ /* 0x000fe800078ec0ff */
[----:B------:R-:W4:Y:S01]  /*3430*/  MUFU.EX2 R248, R248 ;  /* 0x000000f800f87308 */ /* 0x000f220000000800 */
[----:B--2---:R-:W-:Y:S01]  /*3440*/  @!P2 FADD.FTZ R242, -R242, -RZ ;  /* 0x800000fff2f2a221 */ /* 0x004fe20000010100 */
[----:B------:R-:W-:Y:S01]  /*3450*/  ISETP.LE.U32.AND P2, PT, R180, UR37, PT ;  /* 0x00000025b4007c0c */ /* 0x000fe2000bf43070 */
[----:B------:R-:W-:Y:S01]  /*3460*/  @!P4 FADD.FTZ R243, -R243, -RZ ;  /* 0x800000fff3f3c221 */ /* 0x000fe20000010100 */
[----:B------:R-:W-:Y:S02]  /*3470*/  ISETP.LE.U32.AND P4, PT, R135, UR37, PT ;  /* 0x0000002587007c0c */ /* 0x000fe4000bf83070 */
[----:B------:R-:W-:Y:S04]  /*3480*/  F2FP.RELU.F16.F32.PACK_AB R135, R226, R225 ;  /* 0x000000e1e287723e */ /* 0x000fe800000008ff */
[----:B------:R-:W2:Y:S01]  /*3490*/  MUFU.EX2 R244, R25 ;  /* 0x0000001900f47308 */ /* 0x000ea20000000800 */
[----:B-1----:R-:W-:Y:S01]  /*34a0*/  LOP3.LUT R34, R251, 0xff, RZ, 0xc0, !PT ;  /* 0x000000fffb227812 */ /* 0x002fe200078ec0ff */
[----:B---3--:R-:W-:Y:S01]  /*34b0*/  @!P6 FADD.FTZ R249, -R249, -RZ ;  /* 0x800000fff9f9e221 */ /* 0x008fe20000010100 */
[----:B------:R-:W-:Y:S01]  /*34c0*/  F2FP.RELU.F16.F32.PACK_AB R180, R238, R237 ;  /* 0x000000edeeb4723e */ /* 0x000fe200000008ff */
[----:B------:R-:W-:Y:S01]  /*34d0*/  STS [R192+0xe400], R135 ;  /* 0x00e40087c0007388 */ /* 0x000fe20000000800 */
[----:B------:R-:W-:Y:S02]  /*34e0*/  ISETP.LE.U32.AND P6, PT, R34, UR37, PT ;  /* 0x0000002522007c0c */ /* 0x000fe4000bfc3070 */
[----:B------:R-:W-:Y:S03]  /*34f0*/  F2FP.RELU.F16.F32.PACK_AB R34, R224, R223 ;  /* 0x000000dfe022723e */ /* 0x000fe600000008ff */
[----:B------:R1:W3:Y:S01]  /*3500*/  MUFU.EX2 R251, R33 ;  /* 0x0000002100fb7308 */ /* 0x0002e20000000800 */
[----:B----4-:R-:W-:Y:S01]  /*3510*/  @!P2 FADD.FTZ R248, -R248, -RZ ;  /* 0x800000fff8f8a221 */ /* 0x010fe20000010100 */
[----:B------:R-:W-:Y:S01]  /*3520*/  ISETP.LE.U32.AND P2, PT, R133, UR37, PT ;  /* 0x0000002585007c0c */ /* 0x000fe2000bf43070 */
[----:B------:R4:W-:Y:S01]  /*3530*/  STS [R192+0xe000], R34 ;  /* 0x00e00022c0007388 */ /* 0x0009e20000000800 */
[----:B------:R-:W-:Y:S02]  /*3540*/  F2FP.RELU.F16.F32.PACK_AB R35, R230, R229 ;  /* 0x000000e5e623723e */ /* 0x000fe400000008ff */
[----:B------:R-:W-:Y:S04]  /*3550*/  F2FP.RELU.F16.F32.PACK_AB R133, R228, R227 ;  /* 0x000000e3e485723e */ /* 0x000fe800000008ff */
[----:B------:R-:W4:Y:S01]  /*3560*/  MUFU.EX2 R250, R250 ;  /* 0x000000fa00fa7308 */ /* 0x000f220000000800 */
[----:B------:R4:W-:Y:S01]  /*3570*/  STS [R197+0xe400], R180 ;  /* 0x00e400b4c5007388 */ /* 0x0009e20000000800 */
[----:B--2---:R-:W-:Y:S01]  /*3580*/  @!P0 FADD.FTZ R244, -R244, -RZ ;  /* 0x800000fff4f48221 */ /* 0x004fe20000010100 */
[----:B------:R-:W-:Y:S02]  /*3590*/  ISETP.LE.U32.AND P0, PT, R134, UR37, PT ;  /* 0x0000002586007c0c */ /* 0x000fe4000bf03070 */
[----:B------:R-:W-:Y:S02]  /*35a0*/  F2FP.RELU.F16.F32.PACK_AB R134, R232, R231 ;  /* 0x000000e7e886723e */ /* 0x000fe400000008ff */
[----:B------:R-:W-:Y:S03]  /*35b0*/  F2FP.RELU.F16.F32.PACK_AB R31, R240, R239 ;  /* 0x000000eff01f723e */ /* 0x000fe600000008ff */
[----:B------:R2:W2:Y:S01]  /*35c0*/  MUFU.EX2 R130, R30 ;  /* 0x0000001e00827308 */ /* 0x0004a20000000800 */
[C---:B-1----:R-:W-:Y:S01]  /*35d0*/  F2FP.RELU.F16.F32.PACK_AB R33, R236.reuse, R235 ;  /* 0x000000ebec21723e */ /* 0x042fe200000008ff */
[----:B---3--:R-:W-:Y:S01]  /*35e0*/  @!P4 FADD.FTZ R251, -R251, -RZ ;  /* 0x800000fffbfbc221 */ /* 0x008fe20000010100 */
[----:B------:R-:W-:Y:S03]  /*35f0*/  FSETP.GE.FTZ.AND P4, PT, R236, RZ, PT ;  /* 0x000000ffec00720b */ /* 0x000fe60003f96000 */
[----:B------:R-:W-:Y:S04]  /*3600*/  STS [R197+0xe000], R33 ;  /* 0x00e00021c5007388 */ /* 0x000fe80000000800 */
[----:B------:R-:W1:Y:S01]  /*3610*/  MUFU.EX2 R245, R26 ;  /* 0x0000001a00f57308 */ /* 0x000e620000000800 */
[----:B----4-:R-:W-:Y:S01]  /*3620*/  @!P3 FADD.FTZ R250, -R250, -RZ ;  /* 0x800000fffafab221 */ /* 0x010fe20000010100 */
[----:B------:R-:W-:Y:S01]  /*3630*/  STS [R192+0xf000], R133 ;  /* 0x00f00085c0007388 */ /* 0x000fe20000000800 */
[----:B------:R-:W-:Y:S02]  /*3640*/  ISETP.LE.U32.AND P3, PT, R29, UR37, PT ;  /* 0x000000251d007c0c */ /* 0x000fe4000bf63070 */
[----:B------:R-:W-:Y:S01]  /*3650*/  F2FP.RELU.F16.F32.PACK_AB R34, R234, R233 ;  /* 0x000000e9ea22723e */ /* 0x000fe200000008ff */
[----:B------:R-:W-:Y:S01]  /*3660*/  STS [R192+0xf400], R35 ;  /* 0x00f40023c0007388 */ /* 0x000fe20000000800 */
[----:B------:R-:W-:Y:S03]  /*3670*/  F2FP.RELU.F16.F32.PACK_AB R29, R242, R241 ;  /* 0x000000f1f21d723e */ /* 0x000fe600000008ff */
[----:B------:R-:W3:Y:S01]  /*3680*/  MUFU.EX2 R246, R27 ;  /* 0x0000001b00f67308 */ /* 0x000ee20000000800 */
[----:B--2---:R-:W-:Y:S01]  /*3690*/  F2FP.RELU.F16.F32.PACK_AB R30, R248, R247 ;  /* 0x000000f7f81e723e */ /* 0x004fe200000008ff */
[----:B------:R-:W-:Y:S01]  /*36a0*/  STS [R197+0xf000], R134 ;  /* 0x00f00086c5007388 */ /* 0x000fe20000000800 */
[----:B------:R-:W-:Y:S01]  /*36b0*/  F2FP.RELU.F16.F32.PACK_AB R180, R250, R249 ;  /* 0x000000f9fab4723e */ /* 0x000fe200000008ff */
[----:B------:R-:W-:Y:S01]  /*36c0*/  @!P2 FADD.FTZ R130, -R130, -RZ ;  /* 0x800000ff8282a221 */ /* 0x000fe20000010100 */
[----:B------:R-:W-:Y:S01]  /*36d0*/  FSETP.GE.FTZ.AND P2, PT, R240, RZ, PT ;  /* 0x000000fff000720b */ /* 0x000fe20003f56000 */
[----:B------:R2:W-:Y:S04]  /*36e0*/  STS [R197+0xf400], R34 ;  /* 0x00f40022c5007388 */ /* 0x0005e80000000800 */
[----:B------:R-:W4:Y:S01]  /*36f0*/  MUFU.EX2 R252, R252 ;  /* 0x000000fc00fc7308 */ /* 0x000f220000000800 */
[----:B-1----:R-:W-:Y:S01]  /*3700*/  @!P6 FADD.FTZ R245, -R245, -RZ ;  /* 0x800000fff5f5e221 */ /* 0x002fe20000010100 */
[----:B------:R1:W-:Y:S01]  /*3710*/  STS [R196+0xe000], R31 ;  /* 0x00e0001fc4007388 */ /* 0x0003e20000000800 */
[----:B------:R-:W-:Y:S03]  /*3720*/  FSETP.GE.FTZ.AND P6, PT, R224, RZ, PT ;  /* 0x000000ffe000720b */ /* 0x000fe60003fd6000 */
[----:B------:R1:W-:Y:S04]  /*3730*/  STS [R196+0xe400], R29 ;  /* 0x00e4001dc4007388 */ /* 0x0003e80000000800 */
[----:B------:R-:W1:Y:S01]  /*3740*/  MUFU.EX2 R131, R131 ;  /* 0x0000008300837308 */ /* 0x000e620000000800 */
[----:B---3--:R-:W-:Y:S01]  /*3750*/  @!P5 FADD.FTZ R246, -R246, -RZ ;  /* 0x800000fff6f6d221 */ /* 0x008fe20000010100 */
[----:B------:R3:W-:Y:S01]  /*3760*/  STS [R207+0xe000], R30 ;  /* 0x00e0001ecf007388 */ /* 0x0007e20000000800 */
[----:B------:R-:W-:Y:S03]  /*3770*/  FSETP.GE.FTZ.AND P5, PT, R235, RZ, PT ;  /* 0x000000ffeb00720b */ /* 0x000fe60003fb6000 */
[----:B------:R-:W-:Y:S01]  /*3780*/  STS [R207+0xe400], R180 ;  /* 0x00e400b4cf007388 */ /* 0x000fe20000000800 */
[----:B----4-:R-:W-:Y:S01]  /*3790*/  @!P3 FADD.FTZ R252, -R252, -RZ ;  /* 0x800000fffcfcb221 */ /* 0x010fe20000010100 */
[----:B------:R-:W-:Y:S04]  /*37a0*/  FSETP.GE.FTZ.AND P3, PT, R239, RZ, PT ;  /* 0x000000ffef00720b */ /* 0x000fe80003f76000 */
[----:B--2---:R-:W-:Y:S01]  /*37b0*/  F2FP.RELU.F16.F32.PACK_AB R34, R252, R251 ;  /* 0x000000fbfc22723e */ /* 0x004fe200000008ff */
[----:B-1----:R-:W-:Y:S01]  /*37c0*/  @!P0 FADD.FTZ R131, -R131, -RZ ;  /* 0x800000ff83838221 */ /* 0x002fe20000010100 */
[----:B------:R-:W-:Y:S02]  /*37d0*/  FSETP.GE.FTZ.AND P0, PT, R223, RZ, PT ;  /* 0x000000ffdf00720b */ /* 0x000fe40003f16000 */
[----:B------:R-:W-:Y:S02]  /*37e0*/  F2FP.RELU.F16.F32.PACK_AB R31, R244, R243 ;  /* 0x000000f3f41f723e */ /* 0x000fe400000008ff */
[----:B------:R-:W-:Y:S03]  /*37f0*/  F2FP.RELU.F16.F32.PACK_AB R29, R246, R245 ;  /* 0x000000f5f61d723e */ /* 0x000fe600000008ff */
[----:B------:R-:W-:Y:S01]  /*3800*/  STS [R196+0xf000], R31 ;  /* 0x00f0001fc4007388 */ /* 0x000fe20000000800 */
[----:B---3--:R-:W-:Y:S03]  /*3810*/  F2FP.RELU.F16.F32.PACK_AB R30, R131, R130 ;  /* 0x00000082831e723e */ /* 0x008fe600000008ff */
[----:B------:R-:W-:Y:S04]  /*3820*/  STS [R196+0xf400], R29 ;  /* 0x00f4001dc4007388 */ /* 0x000fe80000000800 */
[----:B------:R-:W-:Y:S04]  /*3830*/  STS [R207+0xf000], R34 ;  /* 0x00f00022cf007388 */ /* 0x000fe80000000800 */
[----:B------:R-:W-:Y:S04]  /*3840*/  STS [R207+0xf400], R30 ;  /* 0x00f4001ecf007388 */ /* 0x000fe80000000800 */
[----:B------:R-:W1:Y:S08]  /*3850*/  LDSM.16.M88.4 R100, [R120+0x4000] ;  /* 0x004000007864783b */ /* 0x000e700000000200 */
[----:B------:R2:W3:Y:S08]  /*3860*/  LDSM.16.M88.4 R104, [R120+0x5000] ;  /* 0x005000007868783b */ /* 0x0004f00000000200 */
[----:B------:R-:W4:Y:S08]  /*3870*/  LDSM.16.M88.4 R108, [R121+0x4000] ;  /* 0x00400000796c783b */ /* 0x000f300000000200 */
[----:B------:R-:W4:Y:S01]  /*3880*/  LDSM.16.M88.4 R112, [R121+0x5000] ;  /* 0x005000007970783b */ /* 0x000f220000000200 */
[----:B--2---:R-:W-:Y:S07]  /*3890*/  IMAD.IADD R120, R172, 0x1, R121 ;  /* 0x00000001ac787824 */ /* 0x004fee00078e0279 */
[----:B------:R-:W2:Y:S01]  /*38a0*/  LDSM.16.M88.4 R116, [R122+0x4000] ;  /* 0x004000007a74783b */ /* 0x000ea20000000200 */
[-C--:B-1----:R-:W-:Y:S06]  /*38b0*/  HMMA.16816.F32 R4, R100, R136.reuse, RZ ;  /* 0x000000886404723c */ /* 0x082fec00000018ff */
[C---:B---3--:R-:W-:Y:S06]  /*38c0*/  HMMA.16816.F32 R8, R104.reuse, R136, RZ ;  /* 0x000000886808723c */ /* 0x048fec00000018ff */
[-C--:B------:R-:W-:Y:S06]  /*38d0*/  HMMA.16816.F32 R12, R104, R138.reuse, RZ ;  /* 0x0000008a680c723c */ /* 0x080fec00000018ff */
[C---:B------:R-:W-:Y:S06]  /*38e0*/  HMMA.16816.F32 R16, R100.reuse, R138, RZ ;  /* 0x0000008a6410723c */ /* 0x040fec00000018ff */
[-C--:B------:R-:W-:Y:S06]  /*38f0*/  HMMA.16816.F32 R20, R100, R140.reuse, RZ ;  /* 0x0000008c6414723c */ /* 0x080fec00000018ff */
[C---:B------:R-:W-:Y:S06]  /*3900*/  HMMA.16816.F32 R24, R104.reuse, R140, RZ ;  /* 0x0000008c6818723c */ /* 0x040fec00000018ff */
[-C--:B------:R-:W-:Y:S01]  /*3910*/  HMMA.16816.F32 R28, R104, R142.reuse, RZ ;  /* 0x0000008e681c723c */ /* 0x080fe200000018ff */
[----:B------:R-:W-:Y:S05]  /*3920*/  LDSM.16.M88.4 R104, [R120+0x4000] ;  /* 0x004000007868783b */ /* 0x000fea0000000200 */
        /* <DEDUP_REMOVED lines=10> */
[----:B------:R-:W3:Y:S05]  /*39d0*/  LDSM.16.M88.4 R108, [R120+0x5000] ;  /* 0x00500000786c783b */ /* 0x000eea0000000200 */
[-C--:B--2---:R-:W-:Y:S06]  /*39e0*/  HMMA.16816.F32 R4, R116, R152.reuse, R4 ;  /* 0x000000987404723c */ /* 0x084fec0000001804 */
        /* <DEDUP_REMOVED lines=19> */
[----:B------:R-:W-:Y:S01]  /*3b20*/  FSEL R133, R133, R222, P6 ;  /* 0x000000de85857208 */ /* 0x000fe20003000000 */
[C---:B------:R-:W-:Y:S01]  /*3b30*/  FADD.FTZ R21, -R222.reuse, R21 ;  /* 0x00000015de157221 */ /* 0x040fe20000010100 */
[----:B------:R-:W-:Y:S01]  /*3b40*/  FMUL.FTZ R223, R223, R134 ;  /* 0x00000086dfdf7220 */ /* 0x000fe20000410000 */
[----:B------:R-:W-:Y:S03]  /*3b50*/  FADD.FTZ R135, -R222, R16 ;  /* 0x00000010de877221 */ /* 0x000fe60000010100 */
[-C--:B------:R-:W-:Y:S01]  /*3b60*/  FSEL R21, R21, R222.reuse, P2 ;  /* 0x000000de15157208 */ /* 0x080fe20001000000 */
[----:B------:R-:W-:Y:S01]  /*3b70*/  FMUL.FTZ R224, R224, R133 ;  /* 0x00000085e0e07220 */ /* 0x000fe20000410000 */
[----:B------:R-:W-:Y:S01]  /*3b80*/  FSETP.GE.FTZ.AND P2, PT, R247, RZ, PT ;  /* 0x000000fff700720b */ /* 0x000fe20003f56000 */
[C---:B------:R-:W-:Y:S01]  /*3b90*/  FADD.FTZ R134, -R222.reuse, R17 ;  /* 0x00000011de867221 */ /* 0x040fe20000010100 */
[-C--:B------:R-:W-:Y:S01]  /*3ba0*/  FSEL R135, R135, R222.reuse, P5 ;  /* 0x000000de87877208 */ /* 0x080fe20002800000 */
[----:B------:R-:W-:Y:S01]  /*3bb0*/  FADD.FTZ R180, -R222, R20 ;  /* 0x00000014deb47221 */ /* 0x000fe20000010100 */
[----:B------:R-:W-:Y:S01]  /*3bc0*/  F2FP.F16.F32.PACK_AB R223, R224, R223 ;  /* 0x000000dfe0df723e */ /* 0x000fe200000000ff */
[----:B------:R-:W-:Y:S01]  /*3bd0*/  FMUL.FTZ R240, R240, R21 ;  /* 0x00000015f0f07220 */ /* 0x000fe20000410000 */
[-C--:B------:R-:W-:Y:S01]  /*3be0*/  FSEL R134, R134, R222.reuse, P4 ;  /* 0x000000de86867208 */ /* 0x080fe20002000000 */
[----:B------:R-:W-:Y:S01]  /*3bf0*/  FMUL.FTZ R235, R235, R135 ;  /* 0x00000087ebeb7220 */ /* 0x000fe20000410000 */
[----:B------:R-:W-:Y:S02]  /*3c00*/  FSEL R180, R180, R222, P3 ;  /* 0x000000deb4b47208 */ /* 0x000fe40001800000 */
[----:B------:R-:W-:Y:S01]  /*3c10*/  FSETP.GE.FTZ.AND P3, PT, R225, RZ, PT ;  /* 0x000000ffe100720b */ /* 0x000fe20003f76000 */
[----:B------:R-:W-:Y:S01]  /*3c20*/  FADD.FTZ R133, -R222, R32 ;  /* 0x00000020de857221 */ /* 0x000fe20000010100 */
[----:B------:R-:W-:Y:S01]  /*3c30*/  FMUL.FTZ R236, R236, R134 ;  /* 0x00000086ecec7220 */ /* 0x000fe20000410000 */
[----:B------:R-:W-:Y:S03]  /*3c40*/  FMUL.FTZ R239, R239, R180 ;  /* 0x000000b4efef7220 */ /* 0x000fe60000410000 */
[----:B------:R-:W-:Y:S01]  /*3c50*/  FSEL R224, R133, R222, P2 ;  /* 0x000000de85e07208 */ /* 0x000fe20001000000 */
[----:B------:R-:W-:Y:S01]  /*3c60*/  @P0 FADD.FTZ R222, -R222, R33 ;  /* 0x00000021dede0221 */ /* 0x000fe20000010100 */
[----:B------:R-:W-:Y:S02]  /*3c70*/  PLOP3.LUT P0, PT, PT, PT, UP2, 0x80, 0x0 ;  /* 0x000000000000781c */ /* 0x000fe40003f0f028 */
[----:B------:R-:W-:Y:S01]  /*3c80*/  F2FP.F16.F32.PACK_AB R236, R236, R235 ;  /* 0x000000ebecec723e */ /* 0x000fe200000000ff */
[C---:B------:R-:W-:Y:S01]  /*3c90*/  FADD.FTZ R235, -R221.reuse, R7 ;  /* 0x00000007ddeb7221 */ /* 0x040fe20000010100 */
[----:B------:R-:W-:Y:S01]  /*3ca0*/  F2FP.F16.F32.PACK_AB R239, R240, R239 ;  /* 0x000000eff0ef723e */ /* 0x000fe200000000ff */
[----:B------:R-:W-:Y:S01]  /*3cb0*/  FADD.FTZ R240, -R221, R6 ;  /* 0x00000006ddf07221 */ /* 0x000fe20000010100 */
[----:B------:R-:W-:Y:S01]  /*3cc0*/  FSETP.GE.FTZ.AND P2, PT, R226, RZ, PT ;  /* 0x000000ffe200720b */ /* 0x000fe20003f56000 */
[----:B------:R-:W-:Y:S01]  /*3cd0*/  FMUL.FTZ R224, R247, R224 ;  /* 0x000000e0f7e07220 */ /* 0x000fe20000410000 */
[----:B------:R-:W-:Y:S02]  /*3ce0*/  FMUL.FTZ R247, R248, R222 ;  /* 0x000000def8f77220 */ /* 0x000fe40000410000 */
[-C--:B------:R-:W-:Y:S02]  /*3cf0*/  FSEL R240, R240, R221.reuse, P3 ;  /* 0x000000ddf0f07208 */ /* 0x080fe40001800000 */
[----:B------:R-:W-:Y:S01]  /*3d00*/  FSEL R235, R235, R221, P2 ;  /* 0x000000ddebeb7208 */ /* 0x000fe20001000000 */
        /* <DEDUP_REMOVED lines=19> */
.L_x_1195:
[----:B------:R-:W-:Y:S01]  /*3e40*/  FADD.FTZ R18, -R221, R18 ;  /* 0x00000012dd127221 */ /* 0x000fe20000010100 */
[----:B------:R-:W-:Y:S01]  /*3e50*/  FSETP.GE.FTZ.AND P2, PT, R237, RZ, PT ;  /* 0x000000ffed00720b */ /* 0x000fe20003f56000 */
[C---:B------:R-:W-:Y:S01]  /*3e60*/  FADD.FTZ R6, -R221.reuse, R23 ;  /* 0x00000017dd067221 */ /* 0x040fe20000010100 */
[----:B------:R-:W-:Y:S01]  /*3e70*/  FADD.FTZ R22, -R221, R22 ;  /* 0x00000016dd167221 */ /* 0x000fe20000010100 */
[----:B------:R-:W-:Y:S01]  /*3e80*/  FSETP.GE.FTZ.AND P4, PT, R241, RZ, PT ;  /* 0x000000fff100720b */ /* 0x000fe20003f96000 */
[C---:B-1----:R-:W-:Y:S01]  /*3e90*/  FADD.FTZ R4, -R221.reuse, R19 ;  /* 0x00000013dd047221 */ /* 0x042fe20000010100 */
[----:B------:R-:W-:Y:S01]  /*3ea0*/  FSETP.GE.FTZ.AND P3, PT, R242, RZ, PT ;  /* 0x000000fff200720b */ /* 0x000fe20003f76000 */
[----:B------:R-:W-:Y:S01]  /*3eb0*/  FADD.FTZ R34, -R221, R34 ;  /* 0x00000022dd227221 */ /* 0x000fe20000010100 */
[-C--:B------:R-:W-:Y:S01]  /*3ec0*/  FSEL R18, R18, R221.reuse, P2 ;  /* 0x000000dd12127208 */ /* 0x080fe20001000000 */
[----:B-----5:R-:W-:Y:S01]  /*3ed0*/  FADD.FTZ R9, -R220, R9 ;  /* 0x00000009dc097221 */ /* 0x020fe20000010100 */
[----:B------:R-:W-:Y:S01]  /*3ee0*/  FSETP.GE.FTZ.AND P2, PT, R250, RZ, PT ;  /* 0x000000fffa00720b */ /* 0x000fe20003f56000 */
[----:B------:R-:W-:Y:S01]  /*3ef0*/  FADD.FTZ R25, -R220, R25 ;  /* 0x00000019dc197221 */ /* 0x000fe20000010100 */
[----:B------:R-:W-:Y:S01]  /*3f00*/  FSETP.GE.FTZ.AND P5, PT, R238, RZ, PT ;  /* 0x000000ffee00720b */ /* 0x000fe20003fb6000 */
[----:B------:R-:W-:Y:S01]  /*3f10*/  FMUL.FTZ R18, R237, R18 ;  /* 0x00000012ed127220 */ /* 0x000fe20000410000 */
[-C--:B------:R-:W-:Y:S01]  /*3f20*/  FSEL R22, R22, R221.reuse, P4 ;  /* 0x000000dd16167208 */ /* 0x080fe20002000000 */
[----:B------:R-:W-:Y:S01]  /*3f30*/  FADD.FTZ R10, -R209, R10 ;  /* 0x0000000ad10a7221 */ /* 0x000fe20000010100 */
        /* <DEDUP_REMOVED lines=8> */
[----:B------:R-:W-:Y:S01]  /*3fc0*/  FSEL R34, R34, R221, P3 ;  /* 0x000000dd22227208 */ /* 0x000fe20001800000 */
[----:B------:R-:W-:Y:S01]  /*3fd0*/  @P2 FADD.FTZ R221, -R221, R35 ;  /* 0x00000023dddd2221 */ /* 0x000fe20000010100 */
[----:B------:R-:W-:Y:S01]  /*3fe0*/  F2FP.F16.F32.PACK_AB R17, R7, R22 ;  /* 0x000000160711723e */ /* 0x000fe200000000ff */
[C---:B------:R-:W-:Y:S01]  /*3ff0*/  FADD.FTZ R7, -R220.reuse, R12 ;  /* 0x0000000cdc077221 */ /* 0x040fe20000010100 */
[----:B------:R-:W-:Y:S01]  /*4000*/  F2FP.F16.F32.PACK_AB R18, R5, R18 ;  /* 0x000000120512723e */ /* 0x000fe200000000ff */
[----:B------:R-:W-:Y:S01]  /*4010*/  FADD.FTZ R5, -R220, R8 ;  /* 0x00000008dc057221 */ /* 0x000fe20000010100 */
[----:B------:R-:W-:Y:S01]  /*4020*/  FSETP.GE.FTZ.AND P2, PT, R231, RZ, PT ;  /* 0x000000ffe700720b */ /* 0x000fe20003f56000 */
[----:B------:R-:W-:Y:S01]  /*4030*/  FMUL.FTZ R235, R226, R235 ;  /* 0x000000ebe2eb7220 */ /* 0x000fe20000410000 */
[----:B------:R-:W-:Y:S01]  /*4040*/  FSETP.GE.FTZ.AND P3, PT, R228, RZ, PT ;  /* 0x000000ffe400720b */ /* 0x000fe20003f76000 */
[----:B------:R-:W-:Y:S01]  /*4050*/  FADD.FTZ R14, -R209, R14 ;  /* 0x0000000ed10e7221 */ /* 0x000fe20000010100 */
[-C--:B------:R-:W-:Y:S01]  /*4060*/  FSEL R6, R7, R220.reuse, P2 ;  /* 0x000000dc07067208 */ /* 0x080fe20001000000 */
[----:B------:R-:W-:Y:S01]  /*4070*/  FADD.FTZ R7, -R220, R24 ;  /* 0x00000018dc077221 */ /* 0x000fe20000010100 */
[----:B------:R-:W-:Y:S01]  /*4080*/  FSETP.GE.FTZ.AND P2, PT, R252, RZ, PT ;  /* 0x000000fffc00720b */ /* 0x000fe20003f56000 */
[----:B------:R-:W-:Y:S01]  /*4090*/  STS [R192+0xa000], R223 ;  /* 0x00a000dfc0007388 */ /* 0x000fe20000000800 */
[-C--:B------:R-:W-:Y:S01]  /*40a0*/  FSEL R4, R5, R220.reuse, P4 ;  /* 0x000000dc05047208 */ /* 0x080fe20002000000 */
[C---:B------:R-:W-:Y:S01]  /*40b0*/  FADD.FTZ R5, -R220.reuse, R13 ;  /* 0x0000000ddc057221 */ /* 0x040fe20000010100 */
[----:B------:R-:W-:Y:S01]  /*40c0*/  FSEL R9, R9, R220, P3 ;  /* 0x000000dc09097208 */ /* 0x000fe20001800000 */
[----:B------:R-:W-:Y:S01]  /*40d0*/  FADD.FTZ R13, -R220, R28 ;  /* 0x0000001cdc0d7221 */ /* 0x000fe20000010100 */
[----:B------:R-:W-:Y:S01]  /*40e0*/  FSETP.GE.FTZ.AND P3, PT, R232, RZ, PT ;  /* 0x000000ffe800720b */ /* 0x000fe20003f76000 */
[----:B------:R-:W-:Y:S01]  /*40f0*/  FMUL.FTZ R4, R227, R4 ;  /* 0x00000004e3047220 */ /* 0x000fe20000410000 */
[----:B------:R-:W-:Y:S01]  /*4100*/  FSETP.GE.FTZ.AND P4, PT, R244, RZ, PT ;  /* 0x000000fff400720b */ /* 0x000fe20003f96000 */
[----:B------:R-:W-:Y:S01]  /*4110*/  FMUL.FTZ R9, R228, R9 ;  /* 0x00000009e4097220 */ /* 0x000fe20000410000 */
[----:B------:R-:W-:Y:S01]  /*4120*/  FSEL R5, R5, R220, P3 ;  /* 0x000000dc05057208 */ /* 0x000fe20001800000 */
[----:B------:R-:W-:Y:S01]  /*4130*/  FMUL.FTZ R6, R231, R6 ;  /* 0x00000006e7067220 */ /* 0x000fe20000410000 */
[----:B------:R-:W-:Y:S01]  /*4140*/  FSETP.GE.FTZ.AND P3, PT, R251, RZ, PT ;  /* 0x000000fffb00720b */ /* 0x000fe20003f76000 */
[----:B------:R-:W-:Y:S01]  /*4150*/  FADD.FTZ R26, -R209, R26 ;  /* 0x0000001ad11a7221 */ /* 0x000fe20000010100 */
[----:B------:R-:W-:Y:S01]  /*4160*/  FSETP.GE.FTZ.AND P5, PT, R243, RZ, PT ;  /* 0x000000fff300720b */ /* 0x000fe20003fb6000 */
[----:B------:R-:W-:Y:S01]  /*4170*/  FMUL.FTZ R5, R232, R5 ;  /* 0x00000005e8057220 */ /* 0x000fe20000410000 */
[----:B------:R-:W-:Y:S01]  /*4180*/  F2FP.F16.F32.PACK_AB R9, R9, R4 ;  /* 0x000000040909723e */ /* 0x000fe200000000ff */
[----:B------:R-:W-:Y:S01]  /*4190*/  FADD.FTZ R4, -R209, R11 ;  /* 0x0000000bd1047221 */ /* 0x000fe20000010100 */
[-C--:B------:R-:W-:Y:S01]  /*41a0*/  FSEL R12, R13, R220.reuse, P3 ;  /* 0x000000dc0d0c7208 */ /* 0x080fe20001800000 */
[----:B------:R-:W-:Y:S01]  /*41b0*/  FADD.FTZ R30, -R209, R30 ;  /* 0x0000001ed11e7221 */ /* 0x000fe20000010100 */
[----:B------:R-:W-:Y:S01]  /*41c0*/  FSEL R8, R7, R220, P5 ;  /* 0x000000dc07087208 */ /* 0x000fe20002800000 */
[----:B------:R-:W-:Y:S01]  /*41d0*/  FMUL.FTZ R34, R249, R34 ;  /* 0x00000022f9227220 */ /* 0x000fe20000410000 */
[----:B------:R-:W-:Y:S01]  /*41e0*/  FSEL R25, R25, R220, P4 ;  /* 0x000000dc19197208 */ /* 0x000fe20002000000 */
[----:B------:R-:W-:Y:S01]  /*41f0*/  @P2 FADD.FTZ R220, -R220, R29 ;  /* 0x0000001ddcdc2221 */ /* 0x000fe20000010100 */
[----:B------:R-:W-:Y:S01]  /*4200*/  FSETP.GE.FTZ.AND P2, PT, R230, RZ, PT ;  /* 0x000000ffe600720b */ /* 0x000fe20003f56000 */
[----:B------:R-:W-:Y:S01]  /*4210*/  FMUL.FTZ R12, R251, R12 ;  /* 0x0000000cfb0c7220 */ /* 0x000fe20000410000 */
[----:B------:R-:W-:Y:S01]  /*4220*/  FSETP.GE.FTZ.AND P3, PT, R229, RZ, PT ;  /* 0x000000ffe500720b */ /* 0x000fe20003f76000 */
[----:B------:R-:W-:Y:S01]  /*4230*/  FMUL.FTZ R7, R252, R220 ;  /* 0x000000dcfc077220 */ /* 0x000fe20000410000 */
[----:B------:R-:W-:Y:S01]  /*4240*/  F2FP.F16.F32.PACK_AB R6, R5, R6 ;  /* 0x000000060506723e */ /* 0x000fe200000000ff */
[----:B------:R-:W-:Y:S01]  /*4250*/  FMUL.FTZ R8, R243, R8 ;  /* 0x00000008f3087220 */ /* 0x000fe20000410000 */
        /* <DEDUP_REMOVED lines=10> */
[----:B------:R-:W-:Y:S02]  /*4300*/  F2FP.F16.F32.PACK_AB R102, R7, R12 ;  /* 0x0000000c0766723e */ /* 0x000fe400000000ff */
[-C--:B------:R-:W-:Y:S01]  /*4310*/  FSEL R14, R14, R209.reuse, P3 ;  /* 0x000000d10e0e7208 */ /* 0x080fe20001800000 */
[----:B------:R-:W-:Y:S01]  /*4320*/  STS [R192+0xa400], R235 ;  /* 0x00a400ebc0007388 */ /* 0x000fe20000000800 */
[----:B------:R-:W-:Y:S02]  /*4330*/  FSEL R7, R4, R209, P6 ;  /* 0x000000d104077208 */ /* 0x000fe40003000000 */
        /* <DEDUP_REMOVED lines=13> */
[----:B------:R-:W-:Y:S01]  /*4410*/  FSETP.GE.FTZ.AND P3, PT, R130, RZ, PT ;  /* 0x000000ff8200720b */ /* 0x000fe20003f76000 */
[----:B------:R-:W-:Y:S01]  /*4420*/  STS [R192+0xb400], R5 ;  /* 0x00b40005c0007388 */ /* 0x000fe20000000800 */
[----:B------:R-:W-:Y:S01]  /*4430*/  FSEL R26, R26, R209, P5 ;  /* 0x000000d11a1a7208 */ /* 0x000fe20002800000 */
[----:B------:R-:W-:Y:S01]  /*4440*/  FMUL.FTZ R11, R246, R11 ;  /* 0x0000000bf60b7220 */ /* 0x000fe20000410000 */
[----:B------:R-:W-:Y:S01]  /*4450*/  FSEL R13, R30, R209, P3 ;  /* 0x000000d11e0d7208 */ /* 0x000fe20001800000 */
[----:B------:R-:W-:Y:S01]  /*4460*/  STS [R197+0xb000], R6 ;  /* 0x00b00006c5007388 */ /* 0x000fe20000000800 */
[----:B------:R-:W-:Y:S01]  /*4470*/  @P2 FADD.FTZ R209, -R209, R31 ;  /* 0x0000001fd1d12221 */ /* 0x000fe20000010100 */
[----:B------:R-:W-:Y:S01]  /*4480*/  FMUL.FTZ R26, R245, R26 ;  /* 0x0000001af51a7220 */ /* 0x000fe20000410000 */
[----:B------:R-:W-:Y:S01]  /*4490*/  F2FP.F16.F32.PACK_AB R34, R221, R34 ;  /* 0x00000022dd22723e */ /* 0x000fe200000000ff */
        /* <DEDUP_REMOVED lines=9> */
[----:B------:R-:W-:Y:S01]  /*4530*/  STS [R207+0xa000], R224 ;  /* 0x00a000e0cf007388 */ /* 0x000fe20000000800 */
[----:B------:R-:W-:Y:S03]  /*4540*/  IMAD.IADD R100, R117, 0x1, R172 ;  /* 0x0000000175647824 */ /* 0x000fe600078e02ac */
[----:B------:R-:W-:Y:S04]  /*4550*/  STS [R207+0xa400], R34 ;  /* 0x00a40022cf007388 */ /* 0x000fe80000000800 */
[----:B------:R-:W-:Y:S04]  /*4560*/  STS [R196+0xb000], R25 ;  /* 0x00b00019c4007388 */ /* 0x000fe80000000800 */
[----:B------:R-:W-:Y:S04]  /*4570*/  STS [R196+0xb400], R29 ;  /* 0x00b4001dc4007388 */ /* 0x000fe80000000800 */
        /* <DEDUP_REMOVED lines=47> */
[----:B------:R-:W-:Y:S01]  /*4870*/  IMAD.U32 R5, R5, -0x40, RZ ;  /* 0xffffffc005057824 */ /* 0x000fe200078e00ff */
        /* <DEDUP_REMOVED lines=24> */
.L_x_1196:
[----:B------:R-:W-:Y:S01]  /*4a00*/  LDSM.16.M88.4 R20, [R177] ;  /* 0x00000000b114783b */ /* 0x000fe20000000200 */
[----:B------:R-:W-:Y:S01]  /*4a10*/  VIADD R5, R117, 0x6000 ;  /* 0x0000600075057836 */ /* 0x000fe20000000000 */
[----:B------:R-:W-:Y:S02]  /*4a20*/  ULOP3.LUT UR38, UR44, 0x1, URZ, 0xc0, !UPT ;  /* 0x000000012c267892 */ /* 0x000fe4000f8ec03f */
[----:B-1----:R-:W1:Y:S01]  /*4a30*/  LDSM.16.MT88.4 R8, [R117+0x6000] ;  /* 0x006000007508783b */ /* 0x002e620000004200 */
[----:B------:R-:W-:Y:S01]  /*4a40*/  IMAD.IADD R116, R5, 0x1, R172 ;  /* 0x0000000105747824 */ /* 0x000fe200078e02ac */
[----:B------:R-:W-:Y:S02]  /*4a50*/  UISETP.NE.U32.AND UP0, UPT, UR38, 0x1, UPT ;  /* 0x000000012600788c */ /* 0x000fe4000bf05070 */
[----:B------:R-:W-:Y:S01]  /*4a60*/  LDSM.16.M88.4 R24, [R3] ;  /* 0x000000000318783b */ /* 0x000fe20000000200 */
[----:B------:R-:W-:Y:S02]  /*4a70*/  @UP2 UIADD3 UR39, UP1, UR10, -0x100, URZ ;  /* 0xffffff000a272890 */ /* 0x000fe4000ff3e03f */
[----:B------:R-:W-:Y:S01]  /*4a80*/  UIADD3 UR42, UR44, -0x1, URZ ;  /* 0xffffffff2c2a7890 */ /* 0x000fe2000fffe03f */
[----:B------:R-:W2:Y:S01]  /*4a90*/  LDSM.16.MT88.4 R16, [R116] ;  /* 0x000000007410783b */ /* 0x000ea20000004200 */
[----:B------:R-:W-:Y:S03]  /*4aa0*/  @UP2 UIADD3.X UR38, UR11, -0x1, URZ, UP1, !UPT ;  /* 0xffffffff0b262890 */ /* 0x000fe60008ffe43f */
        /* <DEDUP_REMOVED lines=44> */
[C---:B------:R-:W-:Y:S05]  /*4d70*/  HMMA.16816.F32 R4, R108.reuse, R112, R4 ;  /* 0x000000706c04723c */ /* 0x040fea0000001804 */
[----:B------:R-:W-:Y:S01]  /*4d80*/  @P0 VIADD R101, R187, 0xffffffc0 ;  /* 0xffffffc0bb650836 */ /* 0x000fe20000000000 */
[C---:B------:R-:W-:Y:S06]  /*4d90*/  HMMA.16816.F32 R8, R108.reuse, R114, R8 ;  /* 0x000000726c08723c */ /* 0x040fec0000001808 */
[C---:B-1----:R-:W-:Y:S06]  /*4da0*/  HMMA.16816.F32 R12, R108.reuse, R20, R12 ;  /* 0x000000146c0c723c */ /* 0x042fec000000180c */
[----:B------:R-:W-:Y:S06]  /*4db0*/  HMMA.16816.F32 R16, R108, R22, R16 ;  /* 0x000000166c10723c */ /* 0x000fec0000001810 */
[C---:B---3--:R-:W-:Y:S05]  /*4dc0*/  HMMA.16816.F32 R4, R28.reuse, R32, R4 ;  /* 0x000000201c04723c */ /* 0x048fea0000001804 */
[----:B------:R-:W-:Y:S01]  /*4dd0*/  VIADD R108, R175, 0x40 ;  /* 0x00000040af6c7836 */ /* 0x000fe20000000000 */
[C---:B------:R-:W-:Y:S05]  /*4de0*/  HMMA.16816.F32 R8, R28.reuse, R34, R8 ;  /* 0x000000221c08723c */ /* 0x040fea0000001808 */
[----:B------:R-:W-:Y:S01]  /*4df0*/  @P0 IMAD.WIDE R32, R101, R198, UR10 ;  /* 0x0000000a65200e25 */ /* 0x000fe2000f8e02c6 */
[C---:B--2---:R-:W-:Y:S01]  /*4e00*/  HMMA.16816.F32 R12, R28.reuse, R24, R12 ;  /* 0x000000181c0c723c */ /* 0x044fe2000000180c */
[----:B------:R-:W-:Y:S01]  /*4e10*/  @UP2 UMOV UR10, UR39 ;  /* 0x00000027000a2c82 */ /* 0x000fe20008000000 */
[----:B------:R-:W-:Y:S01]  /*4e20*/  MOV R101, UR33 ;  /* 0x0000002100657c02 */ /* 0x000fe20008000f00 */
[----:B------:R-:W-:Y:S01]  /*4e30*/  @UP2 UMOV UR11, UR38 ;  /* 0x00000026000b2c82 */ /* 0x000fe20008000000 */
[----:B------:R-:W5:Y:S01]  /*4e40*/  @P0 LDG.E R204, desc[UR22][R32.64] ;  /* 0x0000001620cc0981 */ /* 0x000f62000c1e1900 */
[----:B------:R-:W-:Y:S01]  /*4e50*/  IMAD.U32 R35, RZ, RZ, UR32 ;  /* 0x00000020ff237e24 */ /* 0x000fe2000f8e00ff */
[----:B------:R-:W-:Y:S01]  /*4e60*/  HMMA.16816.F32 R16, R28, R26, R16 ;  /* 0x0000001a1c10723c */ /* 0x000fe20000001810 */
[----:B------:R-:W-:Y:S01]  /*4e70*/  IMAD.U32 R25, RZ, RZ, UR33 ;  /* 0x00000021ff197e24 */ /* 0x000fe2000f8e00ff */
[----:B------:R-:W5:Y:S03]  /*4e80*/  @P0 LDG.E R203, desc[UR22][R32.64+0x20] ;  /* 0x0000201620cb0981 */ /* 0x000f66000c1e1900 */
[-C--:B------:R-:W-:Y:S01]  /*4e90*/  LEA R102, P3, R35, R210.reuse, 0x2 ;  /* 0x000000d223667211 */ /* 0x080fe200078610ff */
[----:B------:R-:W5:Y:S01]  /*4ea0*/  @P0 LDG.E R202, desc[UR22][R32.64+0x80] ;  /* 0x0000801620ca0981 */ /* 0x000f62000c1e1900 */
[----:B------:R-:W-:Y:S01]  /*4eb0*/  IMAD.U32 R29, RZ, RZ, UR31 ;  /* 0x0000001fff1d7e24 */ /* 0x000fe2000f8e00ff */
[----:B------:R-:W-:Y:S02]  /*4ec0*/  @P1 IADD3 R108, R175, -0x40, RZ ;  /* 0xffffffc0af6c1810 */ /* 0x000fe40007ffe0ff */
[----:B------:R1:W5:Y:S01]  /*4ed0*/  @P0 LDG.E R201, desc[UR22][R32.64+0xa0] ;  /* 0x0000a01620c90981 */ /* 0x000362000c1e1900 */
[-C--:B------:R-:W-:Y:S01]  /*4ee0*/  LEA R34, P0, R25, R210.reuse, 0x2 ;  /* 0x000000d219227211 */ /* 0x080fe200078010ff */
[----:B------:R-:W-:Y:S01]  /*4ef0*/  IMAD.U32 R31, RZ, RZ, UR32 ;  /* 0x00000020ff1f7e24 */ /* 0x000fe2000f8e00ff */
[-C--:B------:R-:W-:Y:S01]  /*4f00*/  LEA R104, P2, R29, R210.reuse, 0x2 ;  /* 0x000000d21d687211 */ /* 0x080fe200078410ff */
[----:B------:R-:W-:Y:S01]  /*4f10*/  REDG.E.ADD.F32.FTZ.RN.STRONG.GPU desc[UR22][R210.64], R4 ;  /* 0x00000004d20079a6 */ /* 0x000fe2000c10f396 */
[-C--:B------:R-:W-:Y:S01]  /*4f20*/  LEA.HI.X.SX32 R35, R101, R211.reuse, 0x2, P0 ;  /* 0x000000d365237211 */ /* 0x080fe200000f16ff */
[----:B------:R-:W-:Y:S01]  /*4f30*/  IMAD.U32 R25, RZ, RZ, UR31 ;  /* 0x0000001fff197e24 */ /* 0x000fe2000f8e00ff */
[-C--:B------:R-:W-:Y:S01]  /*4f40*/  LEA.HI.X.SX32 R103, R31, R211.reuse, 0x2, P3 ;  /* 0x000000d31f677211 */ /* 0x080fe200018f16ff */
[----:B------:R-:W-:Y:S01]  /*4f50*/  IMAD.U32 R27, RZ, RZ, UR30 ;  /* 0x0000001eff1b7e24 */ /* 0x000fe2000f8e00ff */
[----:B------:R-:W-:Y:S01]  /*4f60*/  LDSM.16.MT88.4 R20, [R108] ;  /* 0x000000006c14783b */ /* 0x000fe20000004200 */
[----:B------:R-:W-:Y:S01]  /*4f70*/  IMAD.U32 R29, RZ, RZ, UR30 ;  /* 0x0000001eff1d7e24 */ /* 0x000fe2000f8e00ff */
[-C--:B------:R-:W-:Y:S01]  /*4f80*/  LEA.HI.X.SX32 R105, R25, R211.reuse, 0x2, P2 ;  /* 0x000000d319697211 */ /* 0x080fe200010f16ff */
[----:B------:R-:W-:Y:S01]  /*4f90*/  IMAD.U32 R25, RZ, RZ, UR29 ;  /* 0x0000001dff197e24 */ /* 0x000fe2000f8e00ff */
[----:B------:R2:W-:Y:S01]  /*4fa0*/  REDG.E.ADD.F32.FTZ.RN.STRONG.GPU desc[UR22][R34.64], R5 ;  /* 0x00000005220079a6 */ /* 0x0005e2000c10f396 */
[-C--:B------:R-:W-:Y:S01]  /*4fb0*/  LEA R106, P0, R27, R210.reuse, 0x2 ;  /* 0x000000d21b6a7211 */ /* 0x080fe200078010ff */
[----:B------:R-:W-:Y:S02]  /*4fc0*/  IMAD.U32 R101, RZ, RZ, UR29 ;  /* 0x0000001dff657e24 */ /* 0x000fe4000f8e00ff */
[----:B------:R3:W-:Y:S01]  /*4fd0*/  REDG.E.ADD.F32.FTZ.RN.STRONG.GPU desc[UR22][R102.64], R6 ;  /* 0x00000006660079a6 */ /* 0x0007e2000c10f396 */
[-C--:B------:R-:W-:Y:S01]  /*4fe0*/  LEA.HI.X.SX32 R107, R29, R211.reuse, 0x2, P0 ;  /* 0x000000d31d6b7211 */ /* 0x080fe200000f16ff */
[----:B------:R-:W-:Y:S01]  /*4ff0*/  IMAD.U32 R29, RZ, RZ, UR50 ;  /* 0x00000032ff1d7e24 */ /* 0x000fe2000f8e00ff */
[-C--:B------:R-:W-:Y:S01]  /*5000*/  LEA R24, P3, R25, R210.reuse, 0x2 ;  /* 0x000000d219187211 */ /* 0x080fe200078610ff */
[----:B------:R4:W-:Y:S01]  /*5010*/  REDG.E.ADD.F32.FTZ.RN.STRONG.GPU desc[UR22][R104.64], R7 ;  /* 0x00000007680079a6 */ /* 0x0009e2000c10f396 */
[----:B------:R-:W-:Y:S02]  /*5020*/  IMAD.U32 R31, RZ, RZ, UR9 ;  /* 0x00000009ff1f7e24 */ /* 0x000fe4000f8e00ff */
[-C--:B------:R-:W-:Y:S01]  /*5030*/  LEA.HI.X.SX32 R25, R101, R211.reuse, 0x2, P3 ;  /* 0x000000d365197211 */ /* 0x080fe200018f16ff */
[----:B------:R-:W-:Y:S01]  /*5040*/  REDG.E.ADD.F32.FTZ.RN.STRONG.GPU desc[UR22][R106.64], R8 ;  /* 0x000000086a0079a6 */ /* 0x000fe2000c10f396 */
[----:B-1----:R-:W-:Y:S01]  /*5050*/  MOV R33, UR9 ;  /* 0x0000000900217c02 */ /* 0x002fe20008000f00 */
[----:B------:R-:W-:Y:S01]  /*5060*/  IMAD.U32 R27, RZ, RZ, UR49 ;  /* 0x00000031ff1b7e24 */ /* 0x000fe2000f8e00ff */
[-C--:B------:R-:W-:Y:S01]  /*5070*/  LEA R100, P0, R29, R210.reuse, 0x2 ;  /* 0x000000d21d647211 */ /* 0x080fe200078010ff */
[----:B------:R1:W-:Y:S01]  /*5080*/  REDG.E.ADD.F32.FTZ.RN.STRONG.GPU desc[UR22][R24.64], R9 ;  /* 0x00000009180079a6 */ /* 0x0003e2000c10f396 */
[-C--:B------:R-:W-:Y:S01]  /*5090*/  LEA R28, P2, R33, R210.reuse, 0x2 ;  /* 0x000000d2211c7211 */ /* 0x080fe200078410ff */
[----:B------:R-:W-:Y:S03]  /*50a0*/  IMAD.U32 R33, RZ, RZ, UR48 ;  /* 0x00000030ff217e24 */ /* 0x000fe6000f8e00ff */
[-C--:B------:R-:W-:Y:S01]  /*50b0*/  LEA.HI.X.SX32 R29, R31, R211.reuse, 0x2, P2 ;  /* 0x000000d31f1d7211 */ /* 0x080fe200010f16ff */
[----:B------:R-:W-:Y:S04]  /*50c0*/  IMAD.U32 R31, RZ, RZ, UR47 ;  /* 0x0000002fff1f7e24 */ /* 0x000fe8000f8e00ff */
[----:B------:R1:W-:Y:S01]  /*50d0*/  REDG.E.ADD.F32.FTZ.RN.STRONG.GPU desc[UR22][R28.64], R10 ;  /* 0x0000000a1c0079a6 */ /* 0x0003e2000c10f396 */
[----:B--2---:R-:W-:Y:S01]  /*50e0*/  IMAD.U32 R5, RZ, RZ, UR50 ;  /* 0x00000032ff057e24 */ /* 0x004fe2000f8e00ff */
[-C--:B---3--:R-:W-:Y:S01]  /*50f0*/  LEA R102, P2, R27, R210.reuse, 0x2 ;  /* 0x000000d21b667211 */ /* 0x088fe200078410ff */
[----:B------:R-:W-:Y:S03]  /*5100*/  IMAD.U32 R27, RZ, RZ, UR46 ;  /* 0x0000002eff1b7e24 */ /* 0x000fe6000f8e00ff */
[-C--:B------:R-:W-:Y:S01]  /*5110*/  LEA.HI.X.SX32 R101, R5, R211.reuse, 0x2, P0 ;  /* 0x000000d305657211 */ /* 0x080fe200000f16ff */
[----:B------:R-:W-:Y:S01]  /*5120*/  IMAD.U32 R5, RZ, RZ, UR48 ;  /* 0x00000030ff057e24 */ /* 0x000fe2000f8e00ff */
[----:B----4-:R-:W-:Y:S02]  /*5130*/  MOV R7, UR49 ;  /* 0x0000003100077c02 */ /* 0x010fe40008000f00 */
[-C--:B------:R-:W-:Y:S01]  /*5140*/  LEA R32, P3, R27, R210.reuse, 0x2 ;  /* 0x000000d21b207211 */ /* 0x080fe200078610ff */
[----:B------:R2:W-:Y:S01]  /*5150*/  REDG.E.ADD.F32.FTZ.RN.STRONG.GPU desc[UR22][R100.64], R11 ;  /* 0x0000000b640079a6 */ /* 0x0005e2000c10f396 */
[-C--:B------:R-:W-:Y:S02]  /*5160*/  LEA.HI.X.SX32 R103, R7, R211.reuse, 0x2, P2 ;  /* 0x000000d307677211 */ /* 0x080fe400010f16ff */
[-C--:B------:R-:W-:Y:S01]  /*5170*/  LEA R30, P0, R5, R210.reuse, 0x2 ;  /* 0x000000d2051e7211 */ /* 0x080fe200078010ff */
[----:B------:R-:W-:Y:S01]  /*5180*/  REDG.E.ADD.F32.FTZ.RN.STRONG.GPU desc[UR22][R210.64+0x80], R12 ;  /* 0x0000800cd20079a6 */ /* 0x000fe2000c10f396 */
[----:B-1----:R-:W-:Y:S01]  /*5190*/  IMAD.U32 R25, RZ, RZ, UR45 ;  /* 0x0000002dff197e24 */ /* 0x002fe2000f8e00ff */
[----:B------:R-:W-:Y:S01]  /*51a0*/  MOV R7, UR43 ;  /* 0x0000002b00077c02 */ /* 0x000fe20008000f00 */
[----:B------:R-:W-:Y:S01]  /*51b0*/  IMAD.U32 R9, RZ, RZ, UR45 ;  /* 0x0000002dff097e24 */ /* 0x000fe2000f8e00ff */
[----:B------:R-:W-:Y:S01]  /*51c0*/  REDG.E.ADD.F32.FTZ.RN.STRONG.GPU desc[UR22][R34.64+0x80], R13 ;  /* 0x0000800d220079a6 */ /* 0x000fe2000c10f396 */
[----:B------:R-:W-:Y:S03]  /*51d0*/  IMAD.U32 R5, RZ, RZ, UR43 ;  /* 0x0000002bff057e24 */ /* 0x000fe6000f8e00ff */
[----:B------:R-:W-:Y:S01]  /*51e0*/  REDG.E.ADD.F32.FTZ.RN.STRONG.GPU desc[UR22][R102.64], R14 ;  /* 0x0000000e660079a6 */ /* 0x000fe2000c10f396 */
[-C--:B------:R-:W-:Y:S01]  /*51f0*/  LEA R28, P4, R31, R210.reuse, 0x2 ;  /* 0x000000d21f1c7211 */ /* 0x080fe200078810ff */
[----:B------:R-:W-:Y:S01]  /*5200*/  IMAD.U32 R29, RZ, RZ, UR47 ;  /* 0x0000002fff1d7e24 */ /* 0x000fe2000f8e00ff */
[-C--:B------:R-:W-:Y:S02]  /*5210*/  LEA.HI.X.SX32 R31, R33, R211.reuse, 0x2, P0 ;  /* 0x000000d3211f7211 */ /* 0x080fe400000f16ff */
[-C--:B------:R-:W-:Y:S02]  /*5220*/  LEA R104, P0, R7, R210.reuse, 0x2 ;  /* 0x000000d207687211 */ /* 0x080fe400078010ff */
[-C--:B------:R-:W-:Y:S01]  /*5230*/  LEA.HI.X.SX32 R29, R29, R211.reuse, 0x2, P4 ;  /* 0x000000d31d1d7211 */ /* 0x080fe200020f16ff */
[----:B------:R-:W-:Y:S01]  /*5240*/  REDG.E.ADD.F32.FTZ.RN.STRONG.GPU desc[UR22][R30.64], R15 ;  /* 0x0000000f1e0079a6 */ /* 0x000fe2000c10f396 */
[-C--:B------:R-:W-:Y:S02]  /*5250*/  LEA.HI.X.SX32 R105, R5, R211.reuse, 0x2, P0 ;  /* 0x000000d305697211 */ /* 0x080fe400000f16ff */
[----:B------:R-:W-:Y:S01]  /*5260*/  PLOP3.LUT P0, PT, PT, PT, UP0, 0x80, 0x0 ;  /* 0x000000000000781c */ /* 0x000fe20003f0f008 */
[----:B------:R-:W-:Y:S01]  /*5270*/  REDG.E.ADD.F32.FTZ.RN.STRONG.GPU desc[UR22][R28.64], R16 ;  /* 0x000000101c0079a6 */ /* 0x000fe2000c10f396 */
[----:B--2---:R-:W-:Y:S01]  /*5280*/  IMAD.U32 R11, RZ, RZ, UR46 ;  /* 0x0000002eff0b7e24 */ /* 0x004fe2000f8e00ff */
[----:B------:R-:W-:Y:S01]  /*5290*/  LEA R100, P2, R25, R210, 0x2 ;  /* 0x000000d219647211 */ /* 0x000fe200078410ff */
[----:B------:R-:W-:Y:S01]  /*52a0*/  @UP2 UIADD3 UR6, UP0, UR6, -0x100, URZ ;  /* 0xffffff0006062890 */ /* 0x000fe2000ff1e03f */
[----:B------:R-:W-:Y:S02]  /*52b0*/  LDSM.16.MT88.4 R4, [R176+0xa000] ;  /* 0x00a00000b004783b */ /* 0x000fe40000004200 */
[-C--:B------:R-:W-:Y:S01]  /*52c0*/  LEA.HI.X.SX32 R33, R11, R211.reuse, 0x2, P3 ;  /* 0x000000d30b217211 */ /* 0x080fe200018f16ff */
[----:B------:R-:W-:Y:S01]  /*52d0*/  @UP2 UIADD3.X UR7, UR7, -0x1, URZ, UP0, !UPT ;  /* 0xffffffff07072890 */ /* 0x000fe200087fe43f */
[----:B------:R-:W-:Y:S01]  /*52e0*/  LEA.HI.X.SX32 R101, R9, R211, 0x2, P2 ;  /* 0x000000d309657211 */ /* 0x000fe200010f16ff */
[----:B------:R-:W-:Y:S01]  /*52f0*/  LDSM.16.MT88.4 R12, [R176+0xc000] ;  /* 0x00c00000b00c783b */ /* 0x000fe20000004200 */
[----:B------:R-:W-:Y:S01]  /*5300*/  ISETP.LT.AND P2, PT, RZ, UR44, PT ;  /* 0x0000002cff007c0c */ /* 0x000fe2000bf41270 */
[----:B------:R-:W-:Y:S02]  /*5310*/  UMOV UR44, UR42 ;  /* 0x0000002a002c7c82 */ /* 0x000fe40008000000 */
[----:B------:R-:W-:Y:S04]  /*5320*/  REDG.E.ADD.F32.FTZ.RN.STRONG.GPU desc[UR22][R32.64], R17 ;  /* 0x00000011200079a6 */ /* 0x000fe8000c10f396 */
[----:B------:R-:W-:Y:S04]  /*5330*/  REDG.E.ADD.F32.FTZ.RN.STRONG.GPU desc[UR22][R100.64], R18 ;  /* 0x00000012640079a6 */ /* 0x000fe8000c10f396 */
[----:B------:R-:W-:Y:S04]  /*5340*/  REDG.E.ADD.F32.FTZ.RN.STRONG.GPU desc[UR22][R104.64], R19 ;  /* 0x00000013680079a6 */ /* 0x000fe8000c10f396 */
[----:B------:R-:W1:Y:S04]  /*5350*/  LDSM.16.MT88.4 R8, [R175] ;  /* 0x00000000af08783b */ /* 0x000e680000004200 */
[----:B------:R-:W-:Y:S04]  /*5360*/  LDSM.16.MT88.4 R24, [R176+0xa800] ;  /* 0x00a80000b018783b */ /* 0x000fe80000004200 */
[----:B------:R-:W2:Y:S04]  /*5370*/  LDSM.16.MT88.4 R28, [R175+0x800] ;  /* 0x00080000af1c783b */ /* 0x000ea80000004200 */
[----:B------:R-:W3:Y:S04]  /*5380*/  LDSM.16.MT88.4 R32, [R176+0xc800] ;  /* 0x00c80000b020783b */ /* 0x000ee80000004200 */
[----:B------:R-:W4:Y:S04]  /*5390*/  LDSM.16.MT88.4 R100, [R108+0x800] ;  /* 0x000800006c64783b */ /* 0x000f280000004200 */
[----:B------:R-:W-:Y:S04]  /*53a0*/  LDSM.16.MT88.4 R16, [R175+0x1000] ;  /* 0x00100000af10783b */ /* 0x000fe80000004200 */
        /* <DEDUP_REMOVED lines=11> */
[----:B------:R-:W-:Y:S04]  /*5460*/  LDSM.16.MT88.4 R4, [R176+0xb800] ;  /* 0x00b80000b004783b */ /* 0x000fe80000004200 */
[----:B------:R-:W1:Y:S01]  /*5470*/  LDSM.16.MT88.4 R20, [R175+0x1800] ;  /* 0x00180000af14783b */ /* 0x000e620000004200 */
        /* <DEDUP_REMOVED lines=22> */
[-C--:B---3--:R-:W-:Y:S06]  /*55e0*/  HMMA.16816.F32 R84, R4, R32.reuse, R84 ;  /* 0x000000200454723c */ /* 0x088fec0000001854 */
[C---:B------:R-:W-:Y:S06]  /*55f0*/  HMMA.16816.F32 R88, R28.reuse, R32, R88 ;  /* 0x000000201c58723c */ /* 0x040fec0000001858 */
[-C--:B------:R-:W-:Y:S06]  /*5600*/  HMMA.16816.F32 R92, R28, R34.reuse, R92 ;  /* 0x000000221c5c723c */ /* 0x080fec000000185c */
[----:B------:R-:W-:Y:S07]  /*5610*/  HMMA.16816.F32 R96, R4, R34, R96 ;  /* 0x000000220460723c */ /* 0x000fee0000001860 */
[C---:B------:R-:W-:Y:S04]  /*5620*/  VIADD R4, R175.reuse, 0xffffe000 ;  /* 0xffffe000af047836 */ /* 0x040fe80000000000 */
[----:B------:R-:W-:Y:S04]  /*5630*/  @P0 VIADD R4, R175, 0x2000 ;  /* 0x00002000af040836 */ /* 0x000fe80000000000 */
[----:B------:R-:W-:Y:S01]  /*5640*/  IMAD.MOV.U32 R175, RZ, RZ, R4 ;  /* 0x000000ffffaf7224 */ /* 0x000fe200078e0004 */
[----:B------:R-:W-:Y:S08]  /*5650*/  @P2 BRA `(.L_x_1197) ;  /* 0xffffffc800c02947 */ /* 0x000ff0000383ffff */
.L_x_1194:
[----:B------:R-:W-:Y:S01]  /*5660*/  BAR.SYNC.DEFER_BLOCKING 0x0 ;  /* 0x0000000000007b1d */ /* 0x000fe20000010000 */
[----:B------:R-:W-:-:S05]  /*5670*/  SHF.R.S32.HI R0, RZ, 0x1f, R186 ;  /* 0x0000001fff007819 */ /* 0x000fca00000114ba */
        /* <DEDUP_REMOVED lines=70> */
[----:B------:R-:W-:Y:S01]  /*5ae0*/  ULDC.64 UR8, c[0x0][0x450] ;  /* 0x0001140000087ab9 */ /* 0x000fe20000000a00 */
[----:B------:R-:W-:Y:S01]  /*5af0*/  F2FP.F16.F32.PACK_AB R80, R81, R80 ;  /* 0x000000505150723e */ /* 0x000fe200000000ff */
[----:B------:R-:W-:Y:S01]  /*5b00*/  IMAD R8, R186, UR7, R3 ;  /* 0x00000007ba087c24 */ /* 0x000fe2000f8e0203 */
[----:B------:R-:W-:Y:S01]  /*5b10*/  F2FP.F16.F32.PACK_AB R83, R83, R82 ;  /* 0x000000525353723e */ /* 0x000fe200000000ff */
[----:B------:R-:W2:Y:S01]  /*5b20*/  LDC.64 R2, c[0x0][0x438] ;  /* 0x00010e00ff027b82 */ /* 0x000ea20000000a00 */
[----:B------:R-:W-:Y:S01]  /*5b30*/  F2FP.F16.F32.PACK_AB R72, R73, R72 ;  /* 0x000000484948723e */ /* 0x000fe200000000ff */
[----:B------:R-:W-:Y:S01]  /*5b40*/  IMAD R7, R0, UR8, RZ ;  /* 0x0000000800077c24 */ /* 0x000fe2000f8e02ff */
[----:B------:R-:W-:Y:S01]  /*5b50*/  F2FP.F16.F32.PACK_AB R74, R75, R74 ;  /* 0x0000004a4b4a723e */ /* 0x000fe200000000ff */
[----:B------:R-:W-:Y:S01]  /*5b60*/  STS [R191], R68 ;  /* 0x00000044bf007388 */ /* 0x000fe20000000800 */
[----:B------:R-:W-:Y:S01]  /*5b70*/  F2FP.F16.F32.PACK_AB R76, R77, R76 ;  /* 0x0000004c4d4c723e */ /* 0x000fe200000000ff */
[C---:B----4-:R-:W-:Y:S01]  /*5b80*/  IMAD.WIDE.U32 R10, R186.reuse, UR8, RZ ;  /* 0x00000008ba0a7c25 */ /* 0x050fe2000f8e00ff */
[----:B------:R-:W-:Y:S01]  /*5b90*/  F2FP.F16.F32.PACK_AB R78, R79, R78 ;  /* 0x0000004e4f4e723e */ /* 0x000fe200000000ff */
[----:B------:R-:W-:Y:S01]  /*5ba0*/  STS [R191+0x400], R70 ;  /* 0x00040046bf007388 */ /* 0x000fe20000000800 */
[----:B------:R-:W-:Y:S01]  /*5bb0*/  F2FP.F16.F32.PACK_AB R84, R85, R84 ;  /* 0x000000545554723e */ /* 0x000fe200000000ff */
[C---:B------:R-:W-:Y:S01]  /*5bc0*/  IMAD R0, R186.reuse, UR9, R7 ;  /* 0x00000009ba007c24 */ /* 0x040fe2000f8e0207 */
[----:B------:R-:W-:Y:S01]  /*5bd0*/  F2FP.F16.F32.PACK_AB R86, R87, R86 ;  /* 0x000000565756723e */ /* 0x000fe200000000ff */
[----:B------:R-:W-:Y:S01]  /*5be0*/  STS [R195], R80 ;  /* 0x00000050c3007388 */ /* 0x000fe20000000800 */
[----:B------:R-:W-:Y:S01]  /*5bf0*/  F2FP.F16.F32.PACK_AB R97, R97, R96 ;  /* 0x000000606161723e */ /* 0x000fe200000000ff */
[----:B------:R-:W-:Y:S01]  /*5c00*/  IMAD.WIDE.U32 R4, R186, UR6, RZ ;  /* 0x00000006ba047c25 */ /* 0x000fe2000f8e00ff */
[----:B------:R-:W-:Y:S01]  /*5c10*/  F2FP.F16.F32.PACK_AB R99, R99, R98 ;  /* 0x000000626363723e */ /* 0x000fe200000000ff */
[----:B------:R-:W-:Y:S01]  /*5c20*/  STS [R194], R83 ;  /* 0x00000053c2007388 */ /* 0x000fe20000000800 */
[----:B------:R-:W-:Y:S01]  /*5c30*/  F2FP.F16.F32.PACK_AB R88, R89, R88 ;  /* 0x000000585958723e */ /* 0x000fe200000000ff */
[----:B------:R-:W4:Y:S01]  /*5c40*/  LDC.64 R6, c[0x0][0x468] ;  /* 0x00011a00ff067b82 */ /* 0x000f220000000a00 */
        /* <DEDUP_REMOVED lines=10> */
[----:B------:R-:W-:Y:S01]  /*5cf0*/  F2FP.F16.F32.PACK_AB R48, R49, R48 ;  /* 0x000000303130723e */ /* 0x000fe200000000ff */
[----:B------:R-:W-:Y:S01]  /*5d00*/  UIMAD UR4, UR4, UR6, URZ ;  /* 0x00000006040472a4 */ /* 0x000fe2000f8e023f */
[----:B------:R-:W-:Y:S01]  /*5d10*/  F2FP.F16.F32.PACK_AB R51, R51, R50 ;  /* 0x000000323333723e */ /* 0x000fe200000000ff */
[----:B------:R-:W-:Y:S01]  /*5d20*/  STS [R195+0x2400], R78 ;  /* 0x0024004ec3007388 */ /* 0x000fe20000000800 */
[----:B------:R-:W-:-:S02]  /*5d30*/  F2FP.F16.F32.PACK_AB R40, R41, R40 ;  /* 0x000000282928723e */ /* 0x000fc400000000ff */
[----:B------:R-:W-:Y:S01]  /*5d40*/  F2FP.F16.F32.PACK_AB R42, R43, R42 ;  /* 0x0000002a2b2a723e */ /* 0x000fe200000000ff */
[----:B------:R-:W-:Y:S01]  /*5d50*/  STS [R193], R84 ;  /* 0x00000054c1007388 */ /* 0x000fe20000000800 */
[----:B------:R-:W-:Y:S02]  /*5d60*/  F2FP.F16.F32.PACK_AB R44, R45, R44 ;  /* 0x0000002c2d2c723e */ /* 0x000fe400000000ff */
[----:B------:R-:W-:Y:S01]  /*5d70*/  F2FP.F16.F32.PACK_AB R46, R47, R46 ;  /* 0x0000002e2f2e723e */ /* 0x000fe200000000ff */
[----:B------:R-:W-:Y:S01]  /*5d80*/  STS [R193+0x400], R86 ;  /* 0x00040056c1007388 */ /* 0x000fe20000000800 */
[----:B------:R-:W-:Y:S01]  /*5d90*/  IADD3 R11, R11, R0, RZ ;  /* 0x000000000b0b7210 */ /* 0x000fe20007ffe0ff */
[----:B--2---:R-:W-:Y:S01]  /*5da0*/  IMAD R0, R2, UR24, RZ ;  /* 0x0000001802007c24 */ /* 0x004fe2000f8e02ff */
[----:B------:R-:W-:Y:S01]  /*5db0*/  MOV R20, UR8 ;  /* 0x0000000800147c02 */ /* 0x000fe20008000f00 */
[----:B------:R-:W-:Y:S01]  /*5dc0*/  STS [R200], R97 ;  /* 0x00000061c8007388 */ /* 0x000fe20000000800 */
[----:B------:R-:W-:Y:S01]  /*5dd0*/  F2FP.F16.F32.PACK_AB R52, R53, R52 ;  /* 0x000000343534723e */ /* 0x000fe200000000ff */
[----:B------:R-:W-:Y:S01]  /*5de0*/  IMAD R0, R3, UR16, R0 ;  /* 0x0000001003007c24 */ /* 0x000fe2000f8e0200 */
[----:B------:R-:W-:Y:S01]  /*5df0*/  F2FP.F16.F32.PACK_AB R54, R55, R54 ;  /* 0x000000363736723e */ /* 0x000fe200000000ff */
[----:B------:R-:W-:Y:S01]  /*5e00*/  STS [R200+0x400], R99 ;  /* 0x00040063c8007388 */ /* 0x000fe20000000800 */
[----:B------:R-:W-:Y:S01]  /*5e10*/  F2FP.F16.F32.PACK_AB R65, R65, R64 ;  /* 0x000000404141723e */ /* 0x000fe200000000ff */
[----:B------:R-:W-:Y:S01]  /*5e20*/  IMAD.WIDE.U32 R20, R20, UR28, R10 ;  /* 0x0000001c14147c25 */ /* 0x000fe2000f8e000a */
[----:B------:R-:W-:Y:S01]  /*5e30*/  F2FP.F16.F32.PACK_AB R67, R67, R66 ;  /* 0x000000424343723e */ /* 0x000fe200000000ff */
[----:B------:R-:W-:Y:S01]  /*5e40*/  STS [R193+0x2000], R88 ;  /* 0x00200058c1007388 */ /* 0x000fe20000000800 */
[----:B------:R-:W-:-:S02]  /*5e50*/  IADD3 R9, R5, R8, RZ ;  /* 0x0000000805097210 */ /* 0x000fc40007ffe0ff */
[----:B------:R-:W-:Y:S01]  /*5e60*/  F2FP.F16.F32.PACK_AB R56, R57, R56 ;  /* 0x000000383938723e */ /* 0x000fe200000000ff */
[----:B------:R-:W-:Y:S01]  /*5e70*/  STS [R193+0x2400], R90 ;  /* 0x0024005ac1007388 */ /* 0x000fe20000000800 */
[----:B------:R-:W-:Y:S02]  /*5e80*/  F2FP.F16.F32.PACK_AB R58, R59, R58 ;  /* 0x0000003a3b3a723e */ /* 0x000fe400000000ff */
[----:B------:R-:W-:Y:S01]  /*5e90*/  MOV R8, R4 ;  /* 0x0000000400087202 */ /* 0x000fe20000000f00 */
[----:B------:R-:W-:Y:S01]  /*5ea0*/  STS [R200+0x2000], R93 ;  /* 0x0020005dc8007388 */ /* 0x000fe20000000800 */
[----:B------:R-:W-:Y:S01]  /*5eb0*/  F2FP.F16.F32.PACK_AB R61, R61, R60 ;  /* 0x0000003c3d3d723e */ /* 0x000fe200000000ff */
[----:B------:R-:W2:Y:S01]  /*5ec0*/  LDC.64 R4, c[0x0][0x440] ;  /* 0x00011000ff047b82 */ /* 0x000ea20000000a00 */
[----:B------:R-:W-:Y:S01]  /*5ed0*/  F2FP.F16.F32.PACK_AB R63, R63, R62 ;  /* 0x0000003e3f3f723e */ /* 0x000fe200000000ff */
[----:B------:R-:W-:Y:S01]  /*5ee0*/  STS [R200+0x2400], R95 ;  /* 0x0024005fc8007388 */ /* 0x000fe20000000800 */
[----:B------:R-:W-:-:S02]  /*5ef0*/  SHF.R.S32.HI R11, RZ, 0x1f, R188 ;  /* 0x0000001fff0b7819 */ /* 0x000fc400000114bc */
[----:B------:R-:W-:Y:S01]  /*5f00*/  MOV R10, R188 ;  /* 0x000000bc000a7202 */ /* 0x000fe20000000f00 */
[----:B------:R-:W-:Y:S01]  /*5f10*/  STS [R191+0x4000], R36 ;  /* 0x00400024bf007388 */ /* 0x000fe20000000800 */
[----:B------:R-:W-:-:S03]  /*5f20*/  MOV R39, UR6 ;  /* 0x0000000600277c02 */ /* 0x000fc60008000f00 */
[----:B------:R3:W-:Y:S01]  /*5f30*/  STS [R191+0x4400], R38 ;  /* 0x00440026bf007388 */ /* 0x0007e20000000800 */
[----:B------:R-:W-:Y:S02]  /*5f40*/  IMAD.WIDE.U32 R12, R2, UR16, R10 ;  /* 0x00000010020c7c25 */ /* 0x000fe4000f8e000a */
[----:B------:R-:W1:Y:S01]  /*5f50*/  LDC.64 R2, c[0x0][0x470] ;  /* 0x00011c00ff027b82 */ /* 0x000e620000000a00 */
[----:B------:R-:W-:Y:S02]  /*5f60*/  STS [R195+0x4000], R48 ;  /* 0x00400030c3007388 */ /* 0x000fe40000000800 */
[----:B------:R-:W-:Y:S01]  /*5f70*/  IADD3 R13, R13, R0, RZ ;  /* 0x000000000d0d7210 */ /* 0x000fe20007ffe0ff */
[C---:B----4-:R-:W-:Y:S01]  /*5f80*/  IMAD R0, R6.reuse, UR25, RZ ;  /* 0x0000001906007c24 */ /* 0x050fe2000f8e02ff */
[----:B------:R-:W-:Y:S03]  /*5f90*/  STS [R194+0x4000], R51 ;  /* 0x00400033c2007388 */ /* 0x000fe60000000800 */
[----:B------:R-:W-:Y:S01]  /*5fa0*/  IMAD R7, R7, UR17, R0 ;  /* 0x0000001107077c24 */ /* 0x000fe2000f8e0200 */
[----:B------:R4:W-:Y:S01]  /*5fb0*/  STS [R191+0x6000], R40 ;  /* 0x00600028bf007388 */ /* 0x0009e20000000800 */
[----:B------:R-:W-:-:S03]  /*5fc0*/  IMAD.WIDE.U32 R22, R6, UR17, R12 ;  /* 0x0000001106167c25 */ /* 0x000fc6000f8e000c */
[----:B------:R-:W-:Y:S01]  /*5fd0*/  STS [R191+0x6400], R42 ;  /* 0x0064002abf007388 */ /* 0x000fe20000000800 */
[C---:B--2---:R-:W-:Y:S01]  /*5fe0*/  IMAD R0, R4.reuse, UR24, RZ ;  /* 0x0000001804007c24 */ /* 0x044fe2000f8e02ff */
[----:B------:R-:W-:Y:S01]  /*5ff0*/  IADD3 R37, R23, R7, RZ ;  /* 0x0000000717257210 */ /* 0x000fe20007ffe0ff */
[----:B------:R-:W-:Y:S01]  /*6000*/  IMAD.WIDE.U32 R28, R4, UR16, R10 ;  /* 0x00000010041c7c25 */ /* 0x000fe2000f8e000a */
[----:B------:R2:W-:Y:S03]  /*6010*/  STS [R195+0x6000], R44 ;  /* 0x0060002cc3007388 */ /* 0x0005e60000000800 */
[----:B------:R-:W-:Y:S01]  /*6020*/  IMAD R5, R5, UR16, R0 ;  /* 0x0000001005057c24 */ /* 0x000fe2000f8e0200 */
[----:B------:R2:W-:Y:S01]  /*6030*/  STS [R195+0x6400], R46 ;  /* 0x0064002ec3007388 */ /* 0x0005e20000000800 */
[----:B------:R-:W-:Y:S01]  /*6040*/  IADD3 R0, P0, R22, R20, RZ ;  /* 0x0000001416007210 */ /* 0x000fe20007f1e0ff */
[----:B---3--:R-:W-:Y:S01]  /*6050*/  IMAD.WIDE.U32 R38, R39, UR28, R8 ;  /* 0x0000001c27267c25 */ /* 0x008fe2000f8e0008 */
[----:B------:R-:W-:Y:S01]  /*6060*/  UIMAD UR28, UR28, UR7, UR4 ;  /* 0x000000071c1c72a4 */ /* 0x000fe2000f8e0204 */
[----:B------:R-:W-:Y:S01]  /*6070*/  STS [R193+0x4000], R52 ;  /* 0x00400034c1007388 */ /* 0x000fe20000000800 */
[----:B------:R-:W-:Y:S01]  /*6080*/  IADD3 R29, R29, R5, RZ ;  /* 0x000000051d1d7210 */ /* 0x000fe20007ffe0ff */
[----:B-1----:R-:W-:Y:S01]  /*6090*/  IMAD R20, R2, UR25, RZ ;  /* 0x0000001902147c24 */ /* 0x002fe2000f8e02ff */
[----:B------:R-:W-:Y:S01]  /*60a0*/  IADD3.X R37, R37, UR10, R21, P0, !PT ;  /* 0x0000000a25257c10 */ /* 0x000fe200087fe415 */
[----:B------:R-:W-:Y:S01]  /*60b0*/  STS [R193+0x4400], R54 ;  /* 0x00440036c1007388 */ /* 0x000fe20000000800 */
[----:B------:R-:W-:Y:S01]  /*60c0*/  ULDC.64 UR10, c[0x0][0x3f0] ;  /* 0x0000fc00000a7ab9 */ /* 0x000fe20000000a00 */
[----:B------:R-:W-:Y:S01]  /*60d0*/  IMAD R3, R3, UR17, R20 ;  /* 0x0000001103037c24 */ /* 0x000fe2000f8e0214 */
[----:B------:R-:W-:Y:S01]  /*60e0*/  LEA R36, P1, R0, UR10, 0x1 ;  /* 0x0000000a00247c11 */ /* 0x000fe2000f8208ff */
[----:B------:R-:W-:Y:S01]  /*60f0*/  STS [R200+0x4000], R65 ;  /* 0x00400041c8007388 */ /* 0x000fe20000000800 */
[----:B----4-:R-:W-:Y:S01]  /*6100*/  IMAD.WIDE.U32 R40, R2, UR17, R28 ;  /* 0x0000001102287c25 */ /* 0x010fe2000f8e001c */
[----:B------:R-:W-:Y:S01]  /*6110*/  USHF.L.U32 UR4, UR8, 0x6, URZ ;  /* 0x0000000608047899 */ /* 0x000fe2000800063f */
[----:B------:R-:W-:Y:S01]  /*6120*/  LEA.HI.X R37, R0, UR11, R37, 0x1, P1 ;  /* 0x0000000b00257c11 */ /* 0x000fe200088f0c25 */
[----:B------:R-:W-:Y:S01]  /*6130*/  STS [R200+0x4400], R67 ;  /* 0x00440043c8007388 */ /* 0x000fe20000000800 */
[----:B------:R-:W-:Y:S01]  /*6140*/  USHF.L.U64.HI UR10, UR8, 0x6, UR9 ;  /* 0x00000006080a7899 */ /* 0x000fe20008010209 */
[----:B------:R-:W-:Y:S01]  /*6150*/  IADD3 R3, R41, R3, RZ ;  /* 0x0000000329037210 */ /* 0x000fe20007ffe0ff */
[----:B------:R-:W-:Y:S01]  /*6160*/  USHF.L.U32 UR11, UR6, 0x6, URZ ;  /* 0x00000006060b7899 */ /* 0x000fe2000800063f */
[----:B------:R-:W-:Y:S01]  /*6170*/  STS [R193+0x6000], R56 ;  /* 0x00600038c1007388 */ /* 0x000fe20000000800 */
[----:B------:R-:W-:Y:S01]  /*6180*/  IADD3 R2, P0, R40, R38, RZ ;  /* 0x0000002628027210 */ /* 0x000fe20007f1e0ff */
[----:B------:R-:W-:Y:S01]  /*6190*/  ULDC.64 UR8, c[0x0][0x3f8] ;  /* 0x0000fe0000087ab9 */ /* 0x000fe20000000a00 */
[----:B------:R-:W-:Y:S01]  /*61a0*/  IADD3 R40, P1, R36, UR4, RZ ;  /* 0x0000000424287c10 */ /* 0x000fe2000ff3e0ff */
[----:B------:R-:W-:Y:S01]  /*61b0*/  STS [R193+0x6400], R58 ;  /* 0x0064003ac1007388 */ /* 0x000fe20000000800 */
[----:B------:R-:W-:Y:S01]  /*61c0*/  IADD3.X R3, R3, UR28, R39, P0, !PT ;  /* 0x0000001c03037c10 */ /* 0x000fe200087fe427 */
[----:B------:R-:W-:Y:S01]  /*61d0*/  USHF.L.U64.HI UR6, UR6, 0x6, UR7 ;  /* 0x0000000606067899 */ /* 0x000fe20008010207 */
[----:B------:R-:W-:Y:S01]  /*61e0*/  LEA R38, P0, R2, UR8, 0x1 ;  /* 0x0000000802267c11 */ /* 0x000fe2000f8008ff */
[----:B------:R-:W-:Y:S01]  /*61f0*/  STS [R200+0x6000], R61 ;  /* 0x0060003dc8007388 */ /* 0x000fe20000000800 */
[----:B------:R-:W-:-:S02]  /*6200*/  IADD3.X R41, R37, UR10, RZ, P1, !PT ;  /* 0x0000000a25297c10 */ /* 0x000fc40008ffe4ff */
[----:B------:R-:W-:Y:S01]  /*6210*/  LEA.HI.X R39, R2, UR9, R3, 0x1, P0 ;  /* 0x0000000902277c11 */ /* 0x000fe200080f0c03 */
[----:B------:R-:W-:Y:S01]  /*6220*/  STS [R200+0x6400], R63 ;  /* 0x0064003fc8007388 */ /* 0x000fe20000000800 */
[----:B------:R-:W-:Y:S01]  /*6230*/  BAR.SYNC.DEFER_BLOCKING 0x0 ;  /* 0x0000000000007b1d */ /* 0x000fe20000010000 */
[----:B------:R-:W-:Y:S02]  /*6240*/  IADD3 R2, P0, R38, UR11, RZ ;  /* 0x0000000b26027c10 */ /* 0x000fe4000ff1e0ff */
[----:B--2---:R-:W-:Y:S02]  /*6250*/  IADD3 R44, P1, R40, UR4, RZ ;  /* 0x00000004282c7c10 */ /* 0x004fe4000ff3e0ff */
[----:B------:R-:W-:Y:S02]  /*6260*/  IADD3.X R3, R39, UR6, RZ, P0, !PT ;  /* 0x0000000627037c10 */ /* 0x000fe400087fe4ff */
[----:B------:R-:W-:Y:S02]  /*6270*/  IADD3.X R45, R41, UR10, RZ, P1, !PT ;  /* 0x0000000a292d7c10 */ /* 0x000fe40008ffe4ff */
[----:B------:R-:W-:-:S02]  /*6280*/  IADD3 R46, P0, R2, UR11, RZ ;  /* 0x0000000b022e7c10 */ /* 0x000fc4000ff1e0ff */
[----:B------:R-:W-:Y:S02]  /*6290*/  IADD3 R42, P1, R44, UR4, RZ ;  /* 0x000000042c2a7c10 */ /* 0x000fe4000ff3e0ff */
[----:B------:R-:W-:Y:S02]  /*62a0*/  IADD3.X R47, R3, UR6, RZ, P0, !PT ;  /* 0x00000006032f7c10 */ /* 0x000fe400087fe4ff */
        /* <DEDUP_REMOVED lines=19> */
.L_x_1191:
        /* <DEDUP_REMOVED lines=11> */
.L_x_1198:
[----:B------:R-:W-:Y:S05]  /*6490*/  EXIT ;  /* 0x000000000000794d */ /* 0x000fea0003800000 */
.L_x_1200:
        /* <DEDUP_REMOVED lines=14> */
.L_x_2476:


//--------------------- .text._ZN5flash44flash_bwd_dq_dk_dv_loop_seqk_parallel_kernelI23Flash_bwd_kernel_traitsILi64ELi64ELi128ELi8ELi2ELi4ELi4ELb1ELb0EN7cutlass6half_tE19Flash_kernel_traitsILi64ELi64ELi128ELi8ES3_EELb0ELb0ELb0ELb0ELb1ELb1ELb1EEEvNS_16Flash_bwd_paramsE --------------------------
	.section	.text._ZN5flash44flash_bwd_dq_dk_dv_loop_seqk_parallel_kernelI23Flash_bwd_kernel_traitsILi64ELi64ELi128ELi8ELi2ELi4ELi4ELb1ELb0EN7cutlass6half_tE19Flash_kernel_traitsILi64ELi64ELi128ELi8ES3_EELb0ELb0ELb0ELb0ELb1ELb1ELb1EEEvNS_16Flash_bwd_paramsE,"ax",@progbits
	.align	128
        .global         _ZN5flash44flash_bwd_dq_dk_dv_loop_seqk_parallel_kernelI23Flash_bwd_kernel_traitsILi64ELi64ELi128ELi8ELi2ELi4ELi4ELb1ELb0EN7cutlass6half_tE19Flash_kernel_traitsILi64ELi64ELi128ELi8ES3_EELb0ELb0ELb0ELb0ELb1ELb1ELb1EEEvNS_16Flash_bwd_paramsE
        .type           _ZN5flash44flash_bwd_dq_dk_dv_loop_seqk_parallel_kernelI23Flash_bwd_kernel_traitsILi64ELi64ELi128ELi8ELi2ELi4ELi4ELb1ELb0EN7cutlass6half_tE19Flash_kernel_traitsILi64ELi64ELi128ELi8ES3_EELb0ELb0ELb0ELb0ELb1ELb1ELb1EEEvNS_16Flash_bwd_paramsE,@function
        .size           _ZN5flash44flash_bwd_dq_dk_dv_loop_seqk_parallel_kernelI23Flash_bwd_kernel_traitsILi64ELi64ELi128ELi8ELi2ELi4ELi4ELb1ELb0EN7cutlass6half_tE19Flash_kernel_traitsILi64ELi64ELi128ELi8ES3_EELb0ELb0ELb0ELb0ELb1ELb1ELb1EEEvNS_16Flash_bwd_paramsE,(.L_x_2477 - _ZN5flash44flash_bwd_dq_dk_dv_loop_seqk_parallel_kernelI23Flash_bwd_kernel_traitsILi64ELi64ELi128ELi8ELi2ELi4ELi4ELb1ELb0EN7cutlass6half_tE19Flash_kernel_traitsILi64ELi64ELi128ELi8ES3_EELb0ELb0ELb0ELb0ELb1ELb1ELb1EEEvNS_16Flash_bwd_paramsE)
        .other          _ZN5flash44flash_bwd_dq_dk_dv_loop_seqk_parallel_kernelI23Flash_bwd_kernel_traitsILi64ELi64ELi128ELi8ELi2ELi4ELi4ELb1ELb0EN7cutlass6half_tE19Flash_kernel_traitsILi64ELi64ELi128ELi8ES3_EELb0ELb0ELb0ELb0ELb1ELb1ELb1EEEvNS_16Flash_bwd_paramsE,@"STO_CUDA_ENTRY STV_DEFAULT"
_ZN5flash44flash_bwd_dq_dk_dv_loop_seqk_parallel_kernelI23Flash_bwd_kernel_traitsILi64ELi64ELi128ELi8ELi2ELi4ELi4ELb1ELb0EN7cutlass6half_tE19Flash_kernel_traitsILi64ELi64ELi128ELi8ES3_EELb0ELb0ELb0ELb0ELb1ELb1ELb1EEEvNS_16Flash_bwd_paramsE:
.text._ZN5flash44flash_bwd_dq_dk_dv_loop_seqk_parallel_kernelI23Flash_bwd_kernel_traitsILi64ELi64ELi128ELi8ELi2ELi4ELi4ELb1ELb0EN7cutlass6half_tE19Flash_kernel_traitsILi64ELi64ELi128ELi8ES3_EELb0ELb0ELb0ELb0ELb1ELb1ELb1EEEvNS_16Flash_bwd_paramsE:
        /* <DEDUP_REMOVED lines=31> */
[CC--:B------:R-:W-:Y:S01]  /*01f0*/  LEA.HI R2, R12.reuse, R4.reuse, RZ, 0x2 ;  /* 0x000000040c027211 */ /* 0x0c0fe200078f10ff */
[----:B----4-:R-:W-:Y:S01]  /*0200*/  USHF.R.S32.HI UR28, URZ, 0x1f, UR22 ;  /* 0x0000001f3f1c7899 */ /* 0x010fe20008011416 */
[----:B------:R-:W-:-:S02]  /*0210*/  LEA.HI R0, R12, R4, RZ, 0x4 ;  /* 0x000000040c007211 */ /* 0x000fc400078f20ff */
[--C-:B------:R-:W-:Y:S02]  /*0220*/  SHF.R.S32.HI R7, RZ, 0x2, R2.reuse ;  /* 0x00000002ff077819 */ /* 0x100fe40000011402 */
[----:B------:R-:W-:Y:S02]  /*0230*/  SHF.R.S32.HI R10, RZ, 0x1f, R2 ;  /* 0x0000001fff0a7819 */ /* 0x000fe40000011402 */
[----:B------:R-:W-:Y:S01]  /*0240*/  LOP3.LUT R6, R11, 0xfffffff8, RZ, 0xc0, !PT ;  /* 0xfffffff80b067812 */ /* 0x000fe200078ec0ff */
[----:B-----5:R-:W-:Y:S01]  /*0250*/  USHF.R.S32.HI UR27, URZ, 0x1f, UR19 ;  /* 0x0000001f3f1b7899 */ /* 0x020fe20008011413 */
[----:B------:R-:W-:Y:S02]  /*0260*/  LOP3.LUT R186, R181, 0xffffffe0, RZ, 0xc0, !PT ;  /* 0xffffffe0b5ba7812 */ /* 0x000fe400078ec0ff */
[----:B------:R-:W-:Y:S01]  /*0270*/  LOP3.LUT R5, R0, 0xfffffff0, RZ, 0xc0, !PT ;  /* 0xfffffff000057812 */ /* 0x000fe200078ec0ff */
[----:B------:R-:W-:Y:S01]  /*0280*/  IMAD.IADD R6, R4, 0x1, -R6 ;  /* 0x0000000104067824 */ /* 0x000fe200078e0a06 */
[----:B------:R-:W-:Y:S01]  /*0290*/  LOP3.LUT R2, R2, 0x7ffffffc, RZ, 0xc0, !PT ;  /* 0x7ffffffc02027812 */ /* 0x000fe200078ec0ff */
[----:B------:R-:W-:Y:S01]  /*02a0*/  IMAD.IADD R186, R4, 0x1, -R186 ;  /* 0x0000000104ba7824 */ /* 0x000fe200078e0aba */
[-C--:B------:R-:W-:Y:S01]  /*02b0*/  LEA.HI R9, R12, R4.reuse, RZ, 0x6 ;  /* 0x000000040c097211 */ /* 0x080fe200078f30ff */
[----:B------:R-:W-:Y:S01]  /*02c0*/  IMAD.IADD R5, R4, 0x1, -R5 ;  /* 0x0000000104057824 */ /* 0x000fe200078e0a05 */
[----:B------:R-:W-:Y:S01]  /*02d0*/  LEA.HI R12, R12, R4, RZ, 0x7 ;  /* 0x000000040c0c7211 */ /* 0x000fe200078f38ff */
[----:B------:R-:W-:Y:S01]  /*02e0*/  IMAD.IADD R4, R4, 0x1, -R2 ;  /* 0x0000000104047824 */ /* 0x000fe200078e0a02 */
[----:B------:R-:W-:Y:S01]  /*02f0*/  LEA.HI R10, R10, R7, RZ, 0x3 ;  /* 0x000000070a0a7211 */ /* 0x000fe200078f18ff */
[----:B-1----:R-:W-:Y:S01]  /*0300*/  USHF.R.S32.HI UR26, URZ, 0x1f, UR18 ;  /* 0x0000001f3f1a7899 */ /* 0x002fe20008011412 */
[----:B------:R-:W-:Y:S01]  /*0310*/  SHF.R.S32.HI R3, RZ, 0x3, R11 ;  /* 0x00000003ff037819 */ /* 0x000fe2000001140b */
[----:B------:R-:W-:Y:S01]  /*0320*/  IMAD.SHL.U32 R4, R4, 0x2, RZ ;  /* 0x0000000204047824 */ /* 0x000fe200078e00ff */
[----:B------:R-:W-:-:S02]  /*0330*/  SHF.R.S32.HI R187, RZ, 0x5, R181 ;  /* 0x00000005ffbb7819 */ /* 0x000fc400000114b5 */
[----:B------:R-:W-:Y:S01]  /*0340*/  SHF.R.S32.HI R2, RZ, 0x1f, R181 ;  /* 0x0000001fff027819 */ /* 0x000fe200000114b5 */
[----:B------:R-:W-:Y:S01]  /*0350*/  IMAD.SHL.U32 R3, R3, 0x40, RZ ;  /* 0x0000004003037824 */ /* 0x000fe200078e00ff */
[----:B------:R-:W-:Y:S02]  /*0360*/  SHF.R.S32.HI R8, RZ, 0x4, R0 ;  /* 0x00000004ff087819 */ /* 0x000fe40000011400 */
[----:B------:R-:W-:Y:S02]  /*0370*/  LOP3.LUT R10, R10, 0xfffffff8, RZ, 0xc0, !PT ;  /* 0xfffffff80a0a7812 */ /* 0x000fe400078ec0ff */
[----:B------:R-:W-:Y:S02]  /*0380*/  LEA.HI R2, R2, R187, RZ, 0x2 ;  /* 0x000000bb02027211 */ /* 0x000fe400078f10ff */
[----:B------:R-:W-:Y:S01]  /*0390*/  LEA.HI R0, R0, R8, RZ, 0x1 ;  /* 0x0000000800007211 */ /* 0x000fe200078f08ff */
[----:B------:R-:W-:Y:S01]  /*03a0*/  IMAD.IADD R10, R7, 0x1, -R10 ;  /* 0x00000001070a7824 */ /* 0x000fe200078e0a0a */
[----:B------:R-:W-:Y:S01]  /*03b0*/  LOP3.LUT R2, R2, 0xfffffffc, RZ, 0xc0, !PT ;  /* 0xfffffffc02027812 */ /* 0x000fe200078ec0ff */
[----:B------:R-:W-:Y:S01]  /*03c0*/  IMAD.SHL.U32 R7, R6, 0x8, RZ ;  /* 0x0000000806077824 */ /* 0x000fe200078e00ff */
[----:B------:R-:W-:-:S02]  /*03d0*/  LOP3.LUT R0, R0, 0xfffffffe, RZ, 0xc0, !PT ;  /* 0xfffffffe00007812 */ /* 0x000fc400078ec0ff */
[----:B------:R-:W-:Y:S01]  /*03e0*/  LOP3.LUT R3, R3, 0x1c0, RZ, 0xc0, !PT ;  /* 0x000001c003037812 */ /* 0x000fe200078ec0ff */
[----:B------:R-:W-:Y:S01]  /*03f0*/  IMAD.IADD R2, R187, 0x1, -R2 ;  /* 0x00000001bb027824 */ /* 0x000fe200078e0a02 */
[----:B------:R-:W-:Y:S01]  /*0400*/  LOP3.LUT P4, RZ, R6, 0x2, RZ, 0xc0, !PT ;  /* 0x0000000206ff7812 */ /* 0x000fe2000788c0ff */
[----:B------:R-:W-:Y:S01]  /*0410*/  IMAD.IADD R0, R8, 0x1, -R0 ;  /* 0x0000000108007824 */ /* 0x000fe200078e0a00 */
[C---:B------:R-:W-:Y:S01]  /*0420*/  LOP3.LUT P3, RZ, R6.reuse, 0x4, RZ, 0xc0, !PT ;  /* 0x0000000406ff7812 */ /* 0x040fe2000786c0ff */
[----:B------:R-:W-:Y:S01]  /*0430*/  IMAD.SHL.U32 R6, R6, 0x40, RZ ;  /* 0x0000004006067824 */ /* 0x000fe200078e00ff */
[----:B------:R-:W-:Y:S01]  /*0440*/  LOP3.LUT R7, R3, 0x38, R7, 0xf8, !PT ;  /* 0x0000003803077812 */ /* 0x000fe200078ef807 */
[----:B------:R-:W-:Y:S01]  /*0450*/  IMAD.SHL.U32 R178, R2, 0x10, RZ ;  /* 0x0000001002b27824 */ /* 0x000fe200078e00ff */
[----:B------:R-:W-:Y:S01]  /*0460*/  SHF.R.U32.HI R188, RZ, 0x3, R3 ;  /* 0x00000003ffbc7819 */ /* 0x000fe20000011603 */
[----:B------:R-:W-:Y:S01]  /*0470*/  IMAD.SHL.U32 R180, R0, 0x10, RZ ;  /* 0x0000001000b47824 */ /* 0x000fe200078e00ff */
[----:B------:R-:W-:-:S02]  /*0480*/  SHF.R.S32.HI R3, RZ, 0x1f, R5 ;  /* 0x0000001fff037819 */ /* 0x000fc40000011405 */
[----:B------:R-:W-:Y:S02]  /*0490*/  LOP3.LUT R8, R10, 0x1, RZ, 0xc0, !PT ;  /* 0x000000010a087812 */ /* 0x000fe400078ec0ff */
[----:B------:R-:W-:Y:S02]  /*04a0*/  LOP3.LUT R6, R6, 0x1c0, RZ, 0xc0, !PT ;  /* 0x000001c006067812 */ /* 0x000fe400078ec0ff */
[----:B------:R-:W-:Y:S02]  /*04b0*/  LEA.HI R3, R3, R5, RZ, 0x3 ;  /* 0x0000000503037211 */ /* 0x000fe400078f18ff */
[----:B------:R-:W-:Y:S02]  /*04c0*/  ISETP.NE.U32.AND P0, PT, R8, 0x1, PT ;  /* 0x000000010800780c */ /* 0x000fe40003f05070 */
[----:B------:R-:W-:Y:S02]  /*04d0*/  LOP3.LUT R173, R6, 0x8, R11, 0xf8, !PT ;  /* 0x0000000806ad7812 */ /* 0x000fe400078ef80b */
[----:B------:R-:W-:-:S02]  /*04e0*/  LOP3.LUT R182, R3, 0xfffffff8, RZ, 0xc0, !PT ;  /* 0xfffffff803b67812 */ /* 0x000fc400078ec0ff */
[----:B------:R-:W-:Y:S02]  /*04f0*/  LOP3.LUT R178, R6, 0x30, R178, 0xf8, !PT ;  /* 0x0000003006b27812 */ /* 0x000fe400078ef8b2 */
[----:B------:R-:W-:Y:S01]  /*0500*/  SHF.R.S32.HI R8, RZ, 0x7, R12 ;  /* 0x00000007ff087819 */ /* 0x000fe2000001140c */
[----:B------:R-:W-:Y:S01]  /*0510*/  IMAD.IADD R182, R5, 0x1, -R182 ;  /* 0x0000000105b67824 */ /* 0x000fe200078e0ab6 */
[----:B------:R-:W-:Y:S02]  /*0520*/  LEA.HI R181, R181, R187, RZ, 0x1 ;  /* 0x000000bbb5b57211 */ /* 0x000fe400078f08ff */
[----:B------:R-:W-:Y:S01]  /*0530*/  SHF.R.S32.HI R185, RZ, 0x1f, R186 ;  /* 0x0000001fffb97819 */ /* 0x000fe200000114ba */
[----:B------:R-:W-:Y:S01]  /*0540*/  IMAD.SHL.U32 R189, R8, 0x8, RZ ;  /* 0x0000000808bd7824 */ /* 0x000fe200078e00ff */
[----:B------:R-:W-:Y:S01]  /*0550*/  LOP3.LUT R188, R7, R188, RZ, 0x3c, !PT ;  /* 0x000000bc07bc7212 */ /* 0x000fe200078e3cff */
[----:B------:R-:W-:Y:S01]  /*0560*/  IMAD.SHL.U32 R7, R0, 0x200, RZ ;  /* 0x0000020000077824 */ /* 0x000fe200078e00ff */
[----:B------:R-:W-:Y:S01]  /*0570*/  SHF.R.S32.HI R9, RZ, 0x6, R9 ;  /* 0x00000006ff097819 */ /* 0x000fe20000011409 */
[----:B------:R-:W-:Y:S01]  /*0580*/  IMAD R190, R8, 0x1000, R4 ;  /* 0x0000100008be7824 */ /* 0x000fe200078e0204 */
[----:B------:R-:W-:Y:S01]  /*0590*/  SHF.R.U32.HI R6, RZ, 0x3, R6 ;  /* 0x00000003ff067819 */ /* 0x000fe20000011606 */
[----:B------:R-:W-:Y:S01]  /*05a0*/  IMAD R4, R2, 0x400, R4 ;  /* 0x0000040002047824 */ /* 0x000fe200078e0204 */
[C---:B------:R-:W-:Y:S01]  /*05b0*/  R2P PR, R10.reuse, 0x6 ;  /* 0x000000060a007804 */ /* 0x040fe20000000000 */
[----:B------:R-:W-:Y:S01]  /*05c0*/  IMAD.SHL.U32 R10, R10, 0x40, RZ ;  /* 0x000000400a0a7824 */ /* 0x000fe200078e00ff */
[----:B------:R-:W-:Y:S01]  /*05d0*/  LOP3.LUT R181, R181, 0xfffffffe, RZ, 0xc0, !PT ;  /* 0xfffffffeb5b57812 */ /* 0x000fe200078ec0ff */
[----:B------:R-:W-:Y:S01]  /*05e0*/  IMAD R5, R9, 0x800, R7 ;  /* 0x0000080009057824 */ /* 0x000fe200078e0207 */
[----:B------:R-:W-:Y:S01]  /*05f0*/  LEA.HI R185, R185, R186, RZ, 0x2 ;  /* 0x000000bab9b97211 */ /* 0x000fe200078f10ff */
[----:B------:R-:W-:Y:S01]  /*0600*/  IMAD R188, R9, 0x200, R188 ;  /* 0x0000020009bc7824 */ /* 0x000fe200078e02bc */
[----:B------:R-:W-:Y:S01]  /*0610*/  LOP3.LUT R173, R173, R6, RZ, 0x3c, !PT ;  /* 0x00000006adad7212 */ /* 0x000fe200078e3cff */
[----:B------:R-:W-:Y:S01]  /*0620*/  IMAD.SHL.U32 R9, R9, 0x20, RZ ;  /* 0x0000002009097824 */ /* 0x000fe200078e00ff */
[----:B------:R-:W-:Y:S01]  /*0630*/  LOP3.LUT R10, R10, 0x1c0, RZ, 0xc0, !PT ;  /* 0x000001c00a0a7812 */ /* 0x000fe200078ec0ff */
[----:B------:R-:W-:Y:S01]  /*0640*/  IMAD.IADD R181, R187, 0x1, -R181 ;  /* 0x00000001bbb57824 */ /* 0x000fe200078e0ab5 */
[----:B------:R-:W-:Y:S01]  /*0650*/  SHF.R.S32.HI R185, RZ, 0x2, R185 ;  /* 0x00000002ffb97819 */ /* 0x000fe200000114b9 */
[----:B------:R-:W-:Y:S01]  /*0660*/  IMAD.IADD R173, R5, 0x1, R173 ;  /* 0x0000000105ad7824 */ /* 0x000fe200078e02ad */
[----:B------:R-:W-:Y:S01]  /*0670*/  LOP3.LUT R189, R189, 0x8, RZ, 0xc0, !PT ;  /* 0x00000008bdbd7812 */ /* 0x000fe200078ec0ff */
[C---:B------:R-:W-:Y:S01]  /*0680*/  IMAD R190, R181.reuse, 0x400, R190 ;  /* 0x00000400b5be7824 */ /* 0x040fe200078e02be */
[----:B------:R-:W-:Y:S01]  /*0690*/  SHF.R.U32.HI R5, RZ, 0x3, R10 ;  /* 0x00000003ff057819 */ /* 0x000fe2000001160a */
[----:B------:R-:W-:Y:S01]  /*06a0*/  IMAD R185, R181, 0x10, R185 ;  /* 0x00000010b5b97824 */ /* 0x000fe200078e02b9 */
[----:B------:R-:W-:-:S02]  /*06b0*/  LOP3.LUT R9, R10, 0x20, R9, 0xf8, !PT ;  /* 0x000000200a097812 */ /* 0x000fc400078ef809 */
[----:B------:R-:W-:Y:S01]  /*06c0*/  LOP3.LUT R180, R189, 0x10, R180, 0xf8, !PT ;  /* 0x00000010bdb47812 */ /* 0x000fe200078ef8b4 */
[----:B------:R-:W-:Y:S01]  /*06d0*/  VIADD R184, R185, 0xffffffc0 ;  /* 0xffffffc0b9b87836 */ /* 0x000fe20000000000 */
[----:B------:R-:W-:Y:S02]  /*06e0*/  LOP3.LUT R189, R5, R10, R189, 0x1e, !PT ;  /* 0x0000000a05bd7212 */ /* 0x000fe400078e1ebd */
[----:B------:R-:W-:Y:S02]  /*06f0*/  LOP3.LUT R5, R9, R5, RZ, 0x3c, !PT ;  /* 0x0000000509057212 */ /* 0x000fe400078e3cff */
[----:B------:R-:W-:Y:S01]  /*0700*/  LEA R173, R173, UR5, 0x1 ;  /* 0x00000005adad7c11 */ /* 0x000fe2000f8e08ff */
[----:B------:R-:W-:Y:S01]  /*0710*/  IMAD.IADD R189, R4, 0x1, R189 ;  /* 0x0000000104bd7824 */ /* 0x000fe200078e02bd */
[----:B------:R-:W-:Y:S01]  /*0720*/  LOP3.LUT R178, R178, 0x8, R11, 0xf8, !PT ;  /* 0x00000008b2b27812 */ /* 0x000fe200078ef80b */
[----:B------:R-:W-:Y:S01]  /*0730*/  IMAD.IADD R190, R5, 0x1, R190 ;  /* 0x0000000105be7824 */ /* 0x000fe200078e02be */
[----:B------:R-:W-:Y:S01]  /*0740*/  SHF.R.S32.HI R5, RZ, 0x1f, R184 ;  /* 0x0000001fff057819 */ /* 0x000fe200000114b8 */
[----:B------:R-:W-:Y:S01]  /*0750*/  IMAD.SHL.U32 R4, R182, 0x40, RZ ;  /* 0x00000040b6047824 */ /* 0x000fe200078e00ff */
[----:B------:R-:W-:-:S02]  /*0760*/  LEA R189, R189, UR6, 0x1 ;  /* 0x00000006bdbd7c11 */ /* 0x000fc4000f8e08ff */
[----:B------:R-:W-:Y:S01]  /*0770*/  SHF.L.U64.HI R184, R184, 0x2, R5 ;  /* 0x00000002b8b87819 */ /* 0x000fe20000010205 */
[----:B------:R-:W-:Y:S01]  /*0780*/  IMAD.SHL.U32 R5, R0, 0x8, RZ ;  /* 0x0000000800057824 */ /* 0x000fe200078e00ff */
[----:B------:R-:W-:Y:S01]  /*0790*/  LOP3.LUT R4, R4, 0x1c0, RZ, 0xc0, !PT ;  /* 0x000001c004047812 */ /* 0x000fe200078ec0ff */
[----:B------:R-:W-:Y:S01]  /*07a0*/  IMAD.SHL.U32 R0, R3, 0x40, RZ ;  /* 0x0000004003007824 */ /* 0x000fe200078e00ff */
[----:B------:R-:W-:Y:S01]  /*07b0*/  LEA R190, R190, UR5, 0x1 ;  /* 0x00000005bebe7c11 */ /* 0x000fe2000f8e08ff */
[C---:B------:R-:W-:Y:S01]  /*07c0*/  VIADD R191, R189.reuse, 0x40 ;  /* 0x00000040bdbf7836 */ /* 0x040fe20000000000 */
[--C-:B------:R-:W-:Y:S01]  /*07d0*/  SHF.R.U32.HI R179, RZ, 0x3, R4.reuse ;  /* 0x00000003ffb37819 */ /* 0x100fe20000011604 */
[C---:B------:R-:W-:Y:S01]  /*07e0*/  @P2 VIADD R191, R189.reuse, 0xffffffc0 ;  /* 0xffffffc0bdbf2836 */ /* 0x040fe20000000000 */
[----:B------:R-:W-:Y:S01]  /*07f0*/  LOP3.LUT R3, R4, 0x8, R5, 0xf8, !PT ;  /* 0x0000000804037812 */ /* 0x000fe200078ef805 */
[C---:B------:R-:W-:Y:S01]  /*0800*/  VIADD R192, R189.reuse, 0x420 ;  /* 0x00000420bdc07836 */ /* 0x040fe20000000000 */
[----:B------:R-:W-:Y:S01]  /*0810*/  LOP3.LUT R0, R0, 0xfffffe00, RZ, 0xc0, !PT ;  /* 0xfffffe0000007812 */ /* 0x000fe200078ec0ff */
[----:B------:R-:W-:Y:S01]  /*0820*/  @P1 VIADD R192, R189, 0x3e0 ;  /* 0x000003e0bdc01836 */ /* 0x000fe20000000000 */
[----:B------:R-:W-:-:S02]  /*0830*/  LOP3.LUT R180, R179, R180, R4, 0x1e, !PT ;  /* 0x000000b4b3b47212 */ /* 0x000fc400078e1e04 */
[----:B------:R-:W-:Y:S01]  /*0840*/  LOP3.LUT R179, R3, R179, RZ, 0x3c, !PT ;  /* 0x000000b303b37212 */ /* 0x000fe200078e3cff */
[--C-:B------:R-:W-:Y:S01]  /*0850*/  IMAD R181, R181, 0x400, R0.reuse ;  /* 0x00000400b5b57824 */ /* 0x100fe200078e0200 */
[----:B------:R-:W-:Y:S01]  /*0860*/  SEL R205, R205, 0x10, !P0 ;  /* 0x00000010cdcd7807 */ /* 0x000fe20004000000 */
[----:B------:R-:W-:Y:S01]  /*0870*/  IMAD R2, R2, 0x400, R0 ;  /* 0x0000040002027824 */ /* 0x000fe200078e0200 */
[----:B------:R-:W-:Y:S01]  /*0880*/  LOP3.LUT R178, R7, R178, R6, 0xf6, !PT ;  /* 0x000000b207b27212 */ /* 0x000fe200078ef606 */
[----:B------:R-:W-:Y:S01]  /*0890*/  IMAD.MOV.U32 R3, RZ, RZ, 0x40 ;  /* 0x00000040ff037424 */ /* 0x000fe200078e00ff */
[----:B------:R-:W-:Y:S01]  /*08a0*/  LOP3.LUT R180, R180, R0, RZ, 0xfc, !PT ;  /* 0x00000000b4b47212 */ /* 0x000fe200078efcff */
[----:B------:R-:W-:Y:S01]  /*08b0*/  IMAD.IADD R181, R181, 0x1, R179 ;  /* 0x00000001b5b57824 */ /* 0x000fe200078e02b3 */
[----:B------:R-:W-:Y:S01]  /*08c0*/  LEA R178, R178, UR5, 0x1 ;  /* 0x00000005b2b27c11 */ /* 0x000fe2000f8e08ff */
[----:B------:R-:W-:Y:S01]  /*08d0*/  IMAD.IADD R179, R179, 0x1, R2 ;  /* 0x00000001b3b37824 */ /* 0x000fe200078e0202 */
[----:B------:R-:W-:Y:S01]  /*08e0*/  SEL R2, R199, 0xffffffe0, !P4 ;  /* 0xffffffe0c7027807 */ /* 0x000fe20006000000 */
[----:B------:R-:W-:Y:S01]  /*08f0*/  IMAD.IADD R195, R190, 0x1, R205 ;  /* 0x00000001bec37824 */ /* 0x000fe200078e02cd */
[----:B------:R-:W-:-:S02]  /*0900*/  SEL R3, R3, 0xffffffc0, !P3 ;  /* 0xffffffc003037807 */ /* 0x000fc40005800000 */
[----:B------:R-:W-:Y:S01]  /*0910*/  SEL R199, R199, 0xffffffe0, !P1 ;  /* 0xffffffe0c7c77807 */ /* 0x000fe20004800000 */
[--C-:B------:R-:W-:Y:S01]  /*0920*/  IMAD.IADD R172, R2, 0x1, R173.reuse ;  /* 0x0000000102ac7824 */ /* 0x100fe200078e02ad */
[----:B------:R-:W-:Y:S01]  /*0930*/  LEA R179, R179, UR4, 0x1 ;  /* 0x00000004b3b37c11 */ /* 0x000fe2000f8e08ff */
[----:B------:R-:W-:Y:S02]  /*0940*/  IMAD.IADD R3, R3, 0x1, R173 ;  /* 0x0000000103037824 */ /* 0x000fe400078e02ad */
[----:B------:R-:W-:Y:S02]  /*0950*/  IMAD.IADD R194, R190, 0x1, R199 ;  /* 0x00000001bec27824 */ /* 0x000fe400078e02c7 */
[----:B------:R-:W-:Y:S02]  /*0960*/  IMAD.IADD R193, R199, 0x1, R189 ;  /* 0x00000001c7c17824 */ /* 0x000fe400078e02bd */
[----:B------:R-:W-:Y:S02]  /*0970*/  IMAD.IADD R2, R2, 0x1, R3 ;  /* 0x0000000102027824 */ /* 0x000fe400078e0203 */
[----:B------:R-:W-:-:S02]  /*0980*/  IMAD.IADD R205, R205, 0x1, R194 ;  /* 0x00000001cdcd7824 */ /* 0x000fc400078e02c2 */
[----:B------:R-:W-:-:S07]  /*0990*/  IMAD.IADD R199, R199, 0x1, R191 ;  /* 0x00000001c7c77824 */ /* 0x000fce00078e02bf */
.L_x_1209:
        /* <DEDUP_REMOVED lines=8> */
[----:B-1----:R-:W-:-:S07]  /*0a20*/  @P0 IMAD.WIDE R8, R6, 0x4, R8 ;  /* 0x0000000406080825 */ /* 0x002fce00078e0208 */
[----:B------:R-:W1:Y:S01]  /*0a30*/  @!P1 LDC.64 R6, c[0x0][0x318] ;  /* 0x0000c600ff069b82 */ /* 0x000e620000000a00 */
[----:B------:R-:W3:Y:S01]  /*0a40*/  @P0 LDG.E R8, desc[UR24][R8.64] ;  /* 0x0000001808080981 */ /* 0x000ee2000c1e1900 */
[----:B--2---:R-:W-:-:S05]  /*0a50*/  @P1 IMAD.WIDE R4, R0, 0x4, R4 ;  /* 0x0000000400041825 */ /* 0x004fca00078e0204 */
[----:B------:R-:W2:Y:S01]  /*0a60*/  @P1 LDG.E R0, desc[UR24][R4.64] ;  /* 0x0000001804001981 */ /* 0x000ea2000c1e1900 */
[----:B------:R-:W-:Y:S01]  /*0a70*/  UMOV UR10, URZ ;  /* 0x0000003f000a7c82 */ /* 0x000fe20008000000 */
[----:B------:R-:W-:Y:S01]  /*0a80*/  USHF.L.U32 UR4, UR23, 0x7, URZ ;  /* 0x0000000717047899 */ /* 0x000fe2000800063f */
[----:B------:R-:W4:Y:S01]  /*0a90*/  @!P1 LDC.64 R4, c[0x0][0x2c8] ;  /* 0x0000b200ff049b82 */ /* 0x000f220000000a00 */
[----:B---3--:R-:W-:Y:S02]  /*0aa0*/  @P0 R2UR UR10, R8 ;  /* 0x00000000080a02ca */ /* 0x008fe400000e0000 */
[----:B-1----:R-:W-:-:S04]  /*0ab0*/  @!P1 ISETP.NE.U32.AND P0, PT, R6, RZ, PT ;  /* 0x000000ff0600920c */ /* 0x002fc80003f05070 */
[----:B------:R-:W-:-:S04]  /*0ac0*/  @!P1 ISETP.NE.AND.EX P0, PT, R7, RZ, PT, P0 ;  /* 0x000000ff0700920c */ /* 0x000fc80003f05300 */
[----:B----4-:R-:W-:-:S03]  /*0ad0*/  @!P1 SEL R5, R5, RZ, P0 ;  /* 0x000000ff05059207 */ /* 0x010fc60000000000 */
        /* <DEDUP_REMOVED lines=44> */
[----:B------:R-:W-:-:S06]  /*0da0*/  IMAD.HI.U32 R5, R9, R5, R8 ;  /* 0x0000000509057227 */ /* 0x000fcc00078e0008 */
[----:B------:R-:W-:-:S04]  /*0db0*/  IMAD.HI.U32 R16, R5, R4, RZ ;  /* 0x0000000405107227 */ /* 0x000fc800078e00ff */
[----:B------:R-:W-:-:S04]  /*0dc0*/  IMAD.MOV R8, RZ, RZ, -R16 ;  /* 0x000000ffff087224 */ /* 0x000fc800078e0a10 */
[C---:B------:R-:W-:Y:S02]  /*0dd0*/  IMAD R8, R7.reuse, R8, R4 ;  /* 0x0000000807087224 */ /* 0x040fe400078e0204 */
[----:B------:R-:W3:Y:S03]  /*0de0*/  LDC.64 R4, c[0x0][0x488] ;  /* 0x00012200ff047b82 */ /* 0x000ee60000000a00 */
[----:B------:R-:W-:-:S13]  /*0df0*/  ISETP.GT.U32.AND P2, PT, R7, R8, PT ;  /* 0x000000080700720c */ /* 0x000fda0003f44070 */
[----:B------:R-:W-:Y:S01]  /*0e00*/  @!P2 IADD3 R8, R8, -R7, RZ ;  /* 0x800000070808a210 */ /* 0x000fe20007ffe0ff */
[----:B------:R-:W-:-:S03]  /*0e10*/  @!P2 VIADD R16, R16, 0x1 ;  /* 0x000000011010a836 */ /* 0x000fc60000000000 */
[----:B------:R-:W-:Y:S02]  /*0e20*/  ISETP.GE.U32.AND P3, PT, R8, R7, PT ;  /* 0x000000070800720c */ /* 0x000fe40003f66070 */
[----:B------:R-:W-:Y:S01]  /*0e30*/  LOP3.LUT R7, R0, UR22, RZ, 0x3c, !PT ;  /* 0x0000001600077c12 */ /* 0x000fe2000f8e3cff */
[----:B---3--:R-:W-:-:S03]  /*0e40*/  IMAD.WIDE.U32 R14, R6, R4, RZ ;  /* 0x00000004060e7225 */ /* 0x008fc600078e00ff */
        /* <DEDUP_REMOVED lines=19> */
.L_x_1202:
[----:B------:R-:W-:Y:S01]  /*0f80*/  UIMAD UR38, UR20, UR32, UR22 ;  /* 0x00000020142672a4 */ /* 0x000fe2000f8e0216 */
[----:B------:R-:W-:-:S03]  /*0f90*/  ULDC UR30, c[0x0][0x2d4] ;  /* 0x0000b500001e7ab9 */ /* 0x000fc60000000800 */
[----:B------:R-:W-:-:S12]  /*0fa0*/  UIMAD UR38, UR38, UR30, URZ ;  /* 0x0000001e262672a4 */ /* 0x000fd8000f8e023f */
.L_x_1203:
[----:B------:R-:W1:Y:S01]  /*0fb0*/  S2R R4, SR_TID.X ;  /* 0x0000000000047919 */ /* 0x000e620000002100 */
[----:B------:R-:W2:Y:S01]  /*0fc0*/  LDC.64 R8, c[0x0][0x240] ;  /* 0x00009000ff087b82 */ /* 0x000ea20000000a00 */
[----:B------:R-:W-:Y:S01]  /*0fd0*/  ULDC.64 UR8, c[0x0][0x250] ;  /* 0x0000940000087ab9 */ /* 0x000fe20000000a00 */
[----:B------:R-:W-:Y:S01]  /*0fe0*/  ULDC.64 UR6, c[0x0][0x248] ;  /* 0x0000920000067ab9 */ /* 0x000fe20000000a00 */
[----:B------:R-:W-:Y:S01]  /*0ff0*/  UIADD3 UR4, UP0, UR4, UR10, URZ ;  /* 0x0000000a04047290 */ /* 0x000fe2000ff1e03f */
[----:B------:R-:W-:Y:S01]  /*1000*/  SHF.R.S32.HI R197, RZ, 0x1f, R185 ;  /* 0x0000001fffc57819 */ /* 0x000fe200000114b9 */
[----:B------:R-:W-:Y:S01]  /*1010*/  ULDC.64 UR12, c[0x0][0x428] ;  /* 0x00010a00000c7ab9 */ /* 0x000fe20000000a00 */
[----:B------:R-:W-:Y:S01]  /*1020*/  ULDC.64 UR10, c[0x0][0x258] ;  /* 0x00009600000a7ab9 */ /* 0x000fe20000000a00 */
[----:B------:R-:W-:Y:S01]  /*1030*/  UIMAD UR48, UR28, UR12, URZ ;  /* 0x0000000c1c3072a4 */ /* 0x000fe2000f8e023f */
[----:B------:R-:W3:Y:S01]  /*1040*/  LDC.64 R10, c[0x0][0x418] ;  /* 0x00010600ff0a7b82 */ /* 0x000ee20000000a00 */
[----:B------:R-:W-:Y:S01]  /*1050*/  UIMAD UR47, UR28, UR10, URZ ;  /* 0x0000000a1c2f72a4 */ /* 0x000fe2000f8e023f */
[----:B------:R-:W-:Y:S01]  /*1060*/  IMAD.U32 R25, RZ, RZ, UR10 ;  /* 0x0000000aff197e24 */ /* 0x000fe2000f8e00ff */
[----:B------:R-:W-:-:S02]  /*1070*/  UIADD3.X UR44, UR49, UR44, URZ, UP0, !UPT ;  /* 0x0000002c312c7290 */ /* 0x000fc400087fe43f */
[----:B------:R-:W-:Y:S02]  /*1080*/  UIMAD UR47, UR22, UR11, UR47 ;  /* 0x0000000b162f72a4 */ /* 0x000fe4000f8e022f */
[----:B------:R-:W-:Y:S01]  /*1090*/  UIMAD UR48, UR22, UR13, UR48 ;  /* 0x0000000d163072a4 */ /* 0x000fe2000f8e0230 */
[----:B------:R-:W4:Y:S01]  /*10a0*/  LDC.64 R12, c[0x0][0x228] ;  /* 0x00008a00ff0c7b82 */ /* 0x000f220000000a00 */
[----:B------:R-:W-:Y:S01]  /*10b0*/  ULDC.64 UR10, c[0x0][0x268] ;  /* 0x00009a00000a7ab9 */ /* 0x000fe20000000a00 */
[----:B------:R-:W-:Y:S02]  /*10c0*/  UIMAD UR49, UR44, UR8, URZ ;  /* 0x000000082c3172a4 */ /* 0x000fe4000f8e023f */
[----:B------:R-:W-:Y:S02]  /*10d0*/  ULEA.HI.SX32 UR46, UR46, 0xffffffff, 0x1a ;  /* 0xffffffff2e2e7891 */ /* 0x000fe4000f8fd23f */
[----:B------:R-:W-:Y:S02]  /*10e0*/  UIMAD UR49, UR4, UR9, UR49 ;  /* 0x00000009043172a4 */ /* 0x000fe4000f8e0231 */
[----:B------:R-:W2:Y:S01]  /*10f0*/  LDC.64 R6, c[0x0][0x420] ;  /* 0x00010800ff067b82 */ /* 0x000ea20000000a00 */
[----:B------:R-:W-:Y:S01]  /*1100*/  UIADD3 UR45, UR42, UR45, URZ ;  /* 0x0000002d2a2d7290 */ /* 0x000fe2000fffe03f */
[----:B-1----:R-:W-:Y:S01]  /*1110*/  SHF.R.S32.HI R28, RZ, 0x1f, R4 ;  /* 0x0000001fff1c7819 */ /* 0x002fe20000011404 */
[----:B---3--:R-:W-:-:S03]  /*1120*/  IMAD R17, R10, UR29, RZ ;  /* 0x0000001d0a117c24 */ /* 0x008fc6000f8e02ff */
[----:B------:R-:W-:Y:S01]  /*1130*/  LEA.HI R28, R28, R4, RZ, 0x3 ;  /* 0x000000041c1c7211 */ /* 0x000fe200078f18ff */
[----:B------:R-:W-:-:S03]  /*1140*/  IMAD R11, R11, UR20, R17 ;  /* 0x000000140b0b7c24 */ /* 0x000fc6000f8e0211 */
[----:B------:R-:W-:Y:S01]  /*1150*/  LOP3.LUT R20, R28, 0xfffffff8, RZ, 0xc0, !PT ;  /* 0xfffffff81c147812 */ /* 0x000fe200078ec0ff */
[----:B----4-:R-:W-:Y:S01]  /*1160*/  IMAD R17, R12, UR29, RZ ;  /* 0x0000001d0c117c24 */ /* 0x010fe2000f8e02ff */
[----:B------:R-:W-:-:S03]  /*1170*/  SHF.R.S32.HI R28, RZ, 0x3, R28 ;  /* 0x00000003ff1c7819 */ /* 0x000fc6000001141c */
[----:B------:R-:W-:Y:S01]  /*1180*/  IMAD.IADD R20, R4, 0x1, -R20 ;  /* 0x0000000104147824 */ /* 0x000fe200078e0a14 */
[----:B------:R-:W-:Y:S01]  /*1190*/  SHF.R.S32.HI R23, RZ, 0x1f, R28 ;  /* 0x0000001fff177819 */ /* 0x000fe2000001141c */
[----:B------:R-:W1:Y:S01]  /*11a0*/  LDC.64 R4, c[0x0][0x238] ;  /* 0x00008e00ff047b82 */ /* 0x000e620000000a00 */
[----:B------:R-:W-:Y:S01]  /*11b0*/  IADD3 R24, P0, R28, UR42, RZ ;  /* 0x0000002a1c187c10 */ /* 0x000fe2000ff1e0ff */
[----:B------:R-:W-:Y:S02]  /*11c0*/  IMAD.SHL.U32 R20, R20, 0x8, RZ ;  /* 0x0000000814147824 */ /* 0x000fe400078e00ff */
[C---:B------:R-:W-:Y:S02]  /*11d0*/  IMAD R26, R23.reuse, UR8, RZ ;  /* 0x00000008171a7c24 */ /* 0x040fe4000f8e02ff */
[C---:B------:R-:W-:Y:S01]  /*11e0*/  IMAD R18, R23.reuse, UR6, RZ ;  /* 0x0000000617127c24 */ /* 0x040fe2000f8e02ff */
[----:B------:R-:W-:Y:S01]  /*11f0*/  IADD3.X R23, R23, UR43, RZ, P0, !PT ;  /* 0x0000002b17177c10 */ /* 0x000fe200087fe4ff */
[----:B------:R-:W-:Y:S01]  /*1200*/  IMAD.WIDE.U32 R30, R28, UR8, RZ ;  /* 0x000000081c1e7c25 */ /* 0x000fe2000f8e00ff */
[----:B------:R-:W-:-:S03]  /*1210*/  SHF.R.S32.HI R21, RZ, 0x1f, R20 ;  /* 0x0000001fff157819 */ /* 0x000fc60000011414 */
[----:B--2---:R-:W-:Y:S02]  /*1220*/  IMAD R22, R23, R8, RZ ;  /* 0x0000000817167224 */ /* 0x004fe400078e02ff */
[C---:B------:R-:W-:Y:S02]  /*1230*/  IMAD R26, R28.reuse, UR9, R26 ;  /* 0x000000091c1a7c24 */ /* 0x040fe4000f8e021a */
[C---:B------:R-:W-:Y:S02]  /*1240*/  IMAD R18, R28.reuse, UR7, R18 ;  /* 0x000000071c127c24 */ /* 0x040fe4000f8e0212 */
[----:B------:R-:W-:-:S04]  /*1250*/  IMAD.WIDE.U32 R28, R28, UR6, RZ ;  /* 0x000000061c1c7c25 */ /* 0x000fc8000f8e00ff */
[C---:B------:R-:W-:Y:S02]  /*1260*/  IMAD R22, R24.reuse, R9, R22 ;  /* 0x0000000918167224 */ /* 0x040fe400078e0216 */
[----:B------:R-:W-:-:S04]  /*1270*/  IMAD.WIDE.U32 R32, R24, R8, R20 ;  /* 0x0000000818207225 */ /* 0x000fc800078e0014 */
[----:B------:R-:W-:Y:S02]  /*1280*/  IMAD.IADD R27, R31, 0x1, R26 ;  /* 0x000000011f1b7824 */ /* 0x000fe400078e021a */
[----:B------:R-:W-:Y:S02]  /*1290*/  IMAD.IADD R19, R29, 0x1, R18 ;  /* 0x000000011d137824 */ /* 0x000fe400078e0212 */
[----:B------:R-:W-:Y:S02]  /*12a0*/  IMAD.MOV.U32 R26, RZ, RZ, R30 ;  /* 0x000000ffff1a7224 */ /* 0x000fe400078e001e */
[----:B------:R-:W-:Y:S02]  /*12b0*/  IMAD.MOV.U32 R18, RZ, RZ, R28 ;  /* 0x000000ffff127224 */ /* 0x000fe400078e001c */
[----:B------:R-:W-:Y:S02]  /*12c0*/  IMAD.IADD R31, R33, 0x1, R22 ;  /* 0x00000001211f7824 */ /* 0x000fe400078e0216 */
[----:B------:R-:W-:-:S02]  /*12d0*/  IMAD.MOV.U32 R30, RZ, RZ, R32 ;  /* 0x000000ffff1e7224 */ /* 0x000fc400078e0020 */
[----:B------:R-:W-:-:S04]  /*12e0*/  IMAD.WIDE.U32 R28, R10, UR20, R20 ;  /* 0x000000140a1c7c25 */ /* 0x000fc8000f8e0014 */
[----:B------:R-:W-:Y:S02]  /*12f0*/  IMAD R13, R13, UR20, R17 ;  /* 0x000000140d0d7c24 */ /* 0x000fe4000f8e0211 */
[----:B------:R-:W-:-:S04]  /*1300*/  IMAD.WIDE.U32 R30, R12, UR20, R30 ;  /* 0x000000140c1e7c25 */ /* 0x000fc8000f8e001e */
[----:B------:R-:W-:Y:S02]  /*1310*/  IMAD.IADD R29, R29, 0x1, R11 ;  /* 0x000000011d1d7824 */ /* 0x000fe400078e020b */
[-C--:B------:R-:W-:Y:S02]  /*1320*/  IMAD R23, R23, R6.reuse, RZ ;  /* 0x0000000617177224 */ /* 0x080fe400078e02ff */
[----:B------:R-:W-:Y:S02]  /*1330*/  IMAD.IADD R31, R31, 0x1, R13 ;  /* 0x000000011f1f7824 */ /* 0x000fe400078e020d */
[----:B-1----:R-:W-:Y:S02]  /*1340*/  IMAD R12, R4, UR29, RZ ;  /* 0x0000001d040c7c24 */ /* 0x002fe4000f8e02ff */
[C---:B------:R-:W-:Y:S02]  /*1350*/  IMAD R13, R24.reuse, R7, R23 ;  /* 0x00000007180d7224 */ /* 0x040fe400078e0217 */
[----:B------:R-:W-:-:S04]  /*1360*/  IMAD.WIDE.U32 R28, R24, R6, R28 ;  /* 0x00000006181c7225 */ /* 0x000fc800078e001c */
[----:B------:R-:W-:Y:S02]  /*1370*/  IMAD R5, R5, UR20, R12 ;  /* 0x0000001405057c24 */ /* 0x000fe4000f8e020c */
[----:B------:R-:W-:Y:S02]  /*1380*/  IMAD.IADD R29, R29, 0x1, R13 ;  /* 0x000000011d1d7824 */ /* 0x000fe400078e020d */
[----:B------:R-:W-:-:S04]  /*1390*/  IMAD.WIDE.U32 R12, R4, UR20, R20 ;  /* 0x00000014040c7c25 */ /* 0x000fc8000f8e0014 */
[----:B------:R-:W-:Y:S02]  /*13a0*/  IMAD.U32 R10, RZ, RZ, UR8 ;  /* 0x00000008ff0a7e24 */ /* 0x000fe4000f8e00ff */
[----:B------:R-:W-:Y:S02]  /*13b0*/  IMAD.IADD R13, R13, 0x1, R5 ;  /* 0x000000010d0d7824 */ /* 0x000fe400078e0205 */
[----:B------:R-:W1:Y:S01]  /*13c0*/  LDC.64 R4, c[0x0][0x230] ;  /* 0x00008c00ff047b82 */ /* 0x000e620000000a00 */
[----:B------:R-:W-:-:S04]  /*13d0*/  IMAD.WIDE.U32 R10, R10, UR4, R26 ;  /* 0x000000040a0a7c25 */ /* 0x000fc8000f8e001a */
[----:B------:R-:W-:Y:S01]  /*13e0*/  IMAD.U32 R26, RZ, RZ, UR12 ;  /* 0x0000000cff1a7e24 */ /* 0x000fe2000f8e00ff */
[----:B------:R-:W-:Y:S01]  /*13f0*/  ULDC.64 UR12, c[0x0][0x210] ;  /* 0x00008400000c7ab9 */ /* 0x000fe20000000a00 */
[----:B------:R-:W-:Y:S02]  /*1400*/  IMAD R22, R15, UR10, RZ ;  /* 0x0000000a0f167c24 */ /* 0x000fe4000f8e02ff */
[----:B------:R-:W-:-:S04]  /*1410*/  IMAD.WIDE.U32 R24, R25, UR22, R30 ;  /* 0x0000001619187c25 */ /* 0x000fc8000f8e001e */
[----:B------:R-:W-:Y:S01]  /*1420*/  IMAD.WIDE.U32 R26, R26, UR22, R28 ;  /* 0x000000161a1a7c25 */ /* 0x000fe2000f8e001c */
[----:B------:R-:W-:Y:S01]  /*1430*/  LEA R212, P2, R24, UR12, 0x1 ;  /* 0x0000000c18d47c11 */ /* 0x000fe2000f8408ff */
[----:B------:R-:W-:Y:S02]  /*1440*/  USHF.L.U32 UR12, UR8, 0x6, URZ ;  /* 0x00000006080c7899 */ /* 0x000fe4000800063f */
[C---:B------:R-:W-:Y:S02]  /*1450*/  IMAD R22, R16.reuse, UR11, R22 ;  /* 0x0000000b10167c24 */ /* 0x040fe4000f8e0216 */
[----:B------:R-:W-:Y:S01]  /*1460*/  IMAD.WIDE.U32 R28, R16, UR10, R12 ;  /* 0x0000000a101c7c25 */ /* 0x000fe2000f8e000c */
[----:B------:R-:W-:Y:S02]  /*1470*/  ULDC.64 UR10, c[0x0][0x3e0] ;  /* 0x0000f800000a7ab9 */ /* 0x000fe40000000a00 */
[----:B------:R-:W-:Y:S01]  /*1480*/  LEA R210, P1, R26, UR10, 0x1 ;  /* 0x0000000a1ad27c11 */ /* 0x000fe2000f8208ff */
[----:B------:R-:W-:Y:S01]  /*1490*/  VIADD R13, R25, UR47 ;  /* 0x0000002f190d7c36 */ /* 0x000fe20008000000 */
[----:B------:R-:W-:Y:S01]  /*14a0*/  IADD3 R10, P0, R28, R10, RZ ;  /* 0x0000000a1c0a7210 */ /* 0x000fe20007f1e0ff */
[----:B------:R-:W-:Y:S01]  /*14b0*/  VIADD R17, R27, UR48 ;  /* 0x000000301b117c36 */ /* 0x000fe20008000000 */
[----:B------:R-:W-:Y:S01]  /*14c0*/  USHF.L.U64.HI UR47, UR6, 0x6, UR7 ;  /* 0x00000006062f7899 */ /* 0x000fe20008010207 */
[----:B------:R-:W-:Y:S01]  /*14d0*/  IMAD.IADD R22, R29, 0x1, R22 ;  /* 0x000000011d167824 */ /* 0x000fe200078e0216 */
[----:B------:R-:W-:Y:S01]  /*14e0*/  LEA.HI.X R213, R24, UR13, R13, 0x1, P2 ;  /* 0x0000000d18d57c11 */ /* 0x000fe200090f0c0d */
[----:B------:R-:W-:Y:S01]  /*14f0*/  IMAD.U32 R12, RZ, RZ, UR6 ;  /* 0x00000006ff0c7e24 */ /* 0x000fe2000f8e00ff */
[----:B------:R-:W-:Y:S01]  /*1500*/  LEA.HI.X R211, R26, UR11, R17, 0x1, P1 ;  /* 0x0000000b1ad37c11 */ /* 0x000fe200088f0c11 */
[----:B------:R-:W-:Y:S01]  /*1510*/  ULDC.64 UR10, c[0x0][0x220] ;  /* 0x00008800000a7ab9 */ /* 0x000fe20000000a00 */
[----:B------:R-:W-:Y:S01]  /*1520*/  IADD3.X R22, R22, UR49, R11, P0, !PT ;  /* 0x0000003116167c10 */ /* 0x000fe200087fe40b */
[----:B------:R-:W-:Y:S01]  /*1530*/  IMAD.WIDE.U32 R12, R12, UR4, R18 ;  /* 0x000000040c0c7c25 */ /* 0x000fe2000f8e0012 */
[----:B------:R-:W-:Y:S01]  /*1540*/  LEA R18, P0, R8, R212, 0x6 ;  /* 0x000000d408127211 */ /* 0x000fe200078030ff */
[----:B------:R-:W-:Y:S01]  /*1550*/  USHF.L.U64.HI UR13, UR8, 0x6, UR9 ;  /* 0x00000006080d7899 */ /* 0x000fe20008010209 */
[----:B------:R-:W-:Y:S01]  /*1560*/  LEA R24, P1, R6, R210, 0x6 ;  /* 0x000000d206187211 */ /* 0x000fe200078230ff */
[----:B-1----:R-:W-:Y:S01]  /*1570*/  IMAD.WIDE.U32 R20, R4, UR20, R20 ;  /* 0x0000001404147c25 */ /* 0x002fe2000f8e0014 */
[----:B------:R-:W-:Y:S01]  /*1580*/  LEA R26, P2, R10, UR10, 0x1 ;  /* 0x0000000a0a1a7c11 */ /* 0x000fe2000f8408ff */
[----:B------:R-:W-:Y:S01]  /*1590*/  ULDC.64 UR8, c[0x0][0x218] ;  /* 0x0000860000087ab9 */ /* 0x000fe20000000a00 */
[----:B------:R-:W-:Y:S01]  /*15a0*/  LEA.HI.X R19, R8, R213, R9, 0x6, P0 ;  /* 0x000000d508137211 */ /* 0x000fe200000f3409 */
[----:B------:R-:W-:Y:S01]  /*15b0*/  ULDC.64 UR48, c[0x0][0x2b0] ;  /* 0x0000ac0000307ab9 */ /* 0x000fe20000000a00 */
[----:B------:R-:W-:Y:S01]  /*15c0*/  LEA.HI.X R25, R6, R211, R7, 0x6, P1 ;  /* 0x000000d306197211 */ /* 0x000fe200008f3407 */
[----:B------:R-:W-:Y:S01]  /*15d0*/  IMAD R7, R4, UR29, RZ ;  /* 0x0000001d04077c24 */ /* 0x000fe2000f8e02ff */
[----:B------:R-:W-:Y:S01]  /*15e0*/  LEA.HI.X R27, R10, UR11, R22, 0x1, P2 ;  /* 0x0000000b0a1b7c11 */ /* 0x000fe200090f0c16 */
[----:B------:R-:W-:Y:S01]  /*15f0*/  ULDC.64 UR10, c[0x0][0x260] ;  /* 0x00009800000a7ab9 */ /* 0x000fe20000000a00 */
[----:B------:R-:W-:Y:S01]  /*1600*/  IADD3 R8, P0, R26, UR12, RZ ;  /* 0x0000000c1a087c10 */ /* 0x000fe2000ff1e0ff */
[----:B------:R-:W-:Y:S01]  /*1610*/  IMAD R5, R5, UR20, R7 ;  /* 0x0000001405057c24 */ /* 0x000fe2000f8e0207 */
[----:B------:R-:W-:Y:S01]  /*1620*/  LEA R6, R188, UR5, 0x1 ;  /* 0x00000005bc067c11 */ /* 0x000fe2000f8e08ff */
[----:B------:R-:W-:Y:S01]  /*1630*/  @P3 BAR.SYNC.DEFER_BLOCKING 0x0 ;  /* 0x0000000000003b1d */ /* 0x000fe20000010000 */
[----:B------:R-:W-:Y:S01]  /*1640*/  IADD3.X R9, R27, UR13, RZ, P0, !PT ;  /* 0x0000000d1b097c10 */ /* 0x000fe200087fe4ff */
[----:B------:R-:W-:Y:S01]  /*1650*/  IMAD R15, R15, UR10, RZ ;  /* 0x0000000a0f0f7c24 */ /* 0x000fe2000f8e02ff */
[----:B------:R-:W-:Y:S01]  /*1660*/  UIMAD.WIDE UR48, UR45, 0x4, UR48 ;  /* 0x000000042d3078a5 */ /* 0x000fe2000f8e0230 */
[----:B------:R-:W-:-:S02]  /*1670*/  IMAD.IADD R5, R21, 0x1, R5 ;  /* 0x0000000115057824 */ /* 0x000fc400078e0205 */
[----:B------:R-:W-:Y:S02]  /*1680*/  IMAD.MOV.U32 R4, RZ, RZ, R20 ;  /* 0x000000ffff047224 */ /* 0x000fe400078e0014 */
[C---:B------:R-:W-:Y:S01]  /*1690*/  IMAD R15, R16.reuse, UR11, R15 ;  /* 0x0000000b100f7c24 */ /* 0x040fe2000f8e020f */
[----:B------:R-:W-:Y:S01]  /*16a0*/  ULEA.HI UR11, UR46, UR46, URZ, 0x1 ;  /* 0x0000002e2e0b7291 */ /* 0x000fe2000f8f083f */
[----:B------:R-:W-:Y:S01]  /*16b0*/  IMAD.WIDE.U32 R4, R16, UR10, R4 ;  /* 0x0000000a10047c25 */ /* 0x000fe2000f8e0004 */
[----:B------:R-:W-:Y:S02]  /*16c0*/  UIMAD UR10, UR44, UR6, URZ ;  /* 0x000000062c0a72a4 */ /* 0x000fe4000f8e023f */
[----:B------:R-:W-:Y:S01]  /*16d0*/  ULOP3.LUT UR11, UR11, 0xfffffffe, URZ, 0xc0, !UPT ;  /* 0xfffffffe0b0b7892 */ /* 0x000fe2000f8ec03f */
[----:B------:R-:W-:Y:S01]  /*16e0*/  IMAD.IADD R15, R5, 0x1, R15 ;  /* 0x00000001050f7824 */ /* 0x000fe200078e020f */
[----:B------:R-:W-:Y:S01]  /*16f0*/  UIMAD UR10, UR4, UR7, UR10 ;  /* 0x00000007040a72a4 */ /* 0x000fe2000f8e020a */
[----:B------:R-:W-:Y:S01]  /*1700*/  VIADD R5, R188, 0x1000 ;  /* 0x00001000bc057836 */ /* 0x000fe20000000000 */
[----:B------:R-:W-:-:S02]  /*1710*/  UIADD3 UR11, UR46, -UR11, URZ ;  /* 0x8000000b2e0b7290 */ /* 0x000fc4000fffe03f */
[----:B------:R-:W-:Y:S02]  /*1720*/  USHF.L.U32 UR6, UR6, 0x6, URZ ;  /* 0x0000000606067899 */ /* 0x000fe4000800063f */
[----:B------:R-:W-:Y:S01]  /*1730*/  UISETP.NE.AND UP0, UPT, UR11, 0x1, UPT ;  /* 0x000000010b00788c */ /* 0x000fe2000bf05270 */
[----:B------:R-:W-:Y:S01]  /*1740*/  @!PT LDS RZ, [RZ] ;  /* 0x00000000fffff984 */ /* 0x000fe20000000800 */
[----:B------:R-:W-:Y:S01]  /*1750*/  @!PT LDS RZ, [RZ] ;  /* 0x00000000fffff984 */ /* 0x000fe20000000800 */
[----:B------:R-:W-:Y:S01]  /*1760*/  @!PT LDS RZ, [RZ] ;  /* 0x00000000fffff984 */ /* 0x000fe20000000800 */
[----:B------:R-:W-:Y:S05]  /*1770*/  LDGSTS.E.BYPASS.LTC128B.128 [R6+0xa000], desc[UR24][R26.64] ;  /* 0x0a0000001a067fae */ /* 0x000fea000b901d58 */
[----:B------:R-:W-:Y:S01]  /*1780*/  PLOP3.LUT P2, PT, PT, PT, UP0, 0x80, 0x0 ;  /* 0x000000000000781c */ /* 0x000fe20003f4f008 */
[----:B------:R1:W-:Y:S03]  /*1790*/  LDGSTS.E.BYPASS.LTC128B.128 [R6+0xb000], desc[UR24][R8.64] ;  /* 0x0b00000008067fae */ /* 0x0003e6000b901d58 */
[----:B------:R-:W-:-:S04]  /*17a0*/  SEL R5, R5, R188, !P2 ;  /* 0x000000bc05057207 */ /* 0x000fc80005000000 */
[----:B------:R-:W-:Y:S02]  /*17b0*/  LEA R204, R5, UR5, 0x1 ;  /* 0x0000000505cc7c11 */ /* 0x000fe4000f8e08ff */
[----:B-1----:R-:W-:-:S04]  /*17c0*/  IADD3 R8, P0, R8, UR12, RZ ;  /* 0x0000000c08087c10 */ /* 0x002fc8000ff1e0ff */
[----:B------:R-:W-:Y:S02]  /*17d0*/  IADD3.X R9, R9, UR13, RZ, P0, !PT ;  /* 0x0000000d09097c10 */ /* 0x000fe400087fe4ff */
[----:B------:R-:W-:-:S03]  /*17e0*/  IADD3 R10, P0, R8, UR12, RZ ;  /* 0x0000000c080a7c10 */ /* 0x000fc6000ff1e0ff */
[----:B------:R1:W-:Y:S01]  /*17f0*/  LDGSTS.E.BYPASS.LTC128B.128 [R6+0xc000], desc[UR24][R8.64] ;  /* 0x0c00000008067fae */ /* 0x0003e2000b901d58 */
[----:B------:R-:W-:Y:S02]  /*1800*/  IADD3.X R11, R9, UR13, RZ, P0, !PT ;  /* 0x0000000d090b7c10 */ /* 0x000fe400087fe4ff */
[----:B------:R-:W-:-:S03]  /*1810*/  IADD3 R4, P0, R4, R12, RZ ;  /* 0x0000000c04047210 */ /* 0x000fc60007f1e0ff */
[----:B------:R2:W-:Y:S01]  /*1820*/  LDGSTS.E.BYPASS.LTC128B.128 [R6+0xd000], desc[UR24][R10.64] ;  /* 0x0d0000000a067fae */ /* 0x0005e2000b901d58 */
[----:B------:R-:W-:-:S03]  /*1830*/  IADD3.X R15, R15, UR10, R13, P0, !PT ;  /* 0x0000000a0f0f7c10 */ /* 0x000fc600087fe40d */
[----:B------:R-:W0:Y:S04]  /*1840*/  LDGDEPBAR ;  /* 0x00000000000079af */ /* 0x000e280000000000 */
[----:B------:R-:W-:Y:S04]  /*1850*/  LDGSTS.E.BYPASS.LTC128B.128 [R6+0x4000], desc[UR24][R210.64] ;  /* 0x04000000d2067fae */ /* 0x000fe8000b901d58 */
[----:B------:R-:W-:Y:S04]  /*1860*/  LDGSTS.E.BYPASS.LTC128B.128 [R6+0x5000], desc[UR24][R24.64] ;  /* 0x0500000018067fae */ /* 0x000fe8000b901d58 */
[----:B------:R-:W-:Y:S04]  /*1870*/  LDGSTS.E.BYPASS.LTC128B.128 [R204], desc[UR24][R212.64] ;  /* 0x00000000d4cc7fae */ /* 0x000fe8000b901d58 */
[----:B------:R-:W-:Y:S01]  /*1880*/  LDGSTS.E.BYPASS.LTC128B.128 [R204+0x1000], desc[UR24][R18.64] ;  /* 0x0100000012cc7fae */ /* 0x000fe2000b901d58 */
[----:B-1----:R-:W-:Y:S01]  /*1890*/  IMAD.SHL.U32 R8, R185, 0x4, RZ ;  /* 0x00000004b9087824 */ /* 0x002fe200078e00ff */
[----:B--2---:R-:W-:Y:S01]  /*18a0*/  LEA R10, P0, R4, UR8, 0x1 ;  /* 0x00000008040a7c11 */ /* 0x004fe2000f8008ff */
[----:B------:R-:W-:-:S03]  /*18b0*/  UMOV UR8, UR48 ;  /* 0x0000003000087c82 */ /* 0x000fc60008000000 */
[----:B------:R-:W-:Y:S02]  /*18c0*/  IADD3 R8, P1, R8, UR8, RZ ;  /* 0x0000000808087c10 */ /* 0x000fe4000ff3e0ff */
[----:B------:R-:W-:Y:S01]  /*18d0*/  LEA.HI.X R11, R4, UR9, R15, 0x1, P0 ;  /* 0x00000009040b7c11 */ /* 0x000fe200080f0c0f */
[----:B------:R-:W-:Y:S01]  /*18e0*/  UMOV UR9, UR49 ;  /* 0x0000003100097c82 */ /* 0x000fe20008000000 */
[----:B------:R-:W-:Y:S02]  /*18f0*/  IADD3 R12, P0, R10, UR6, RZ ;  /* 0x000000060a0c7c10 */ /* 0x000fe4000ff1e0ff */
[----:B------:R-:W-:Y:S01]  /*1900*/  SHF.L.U64.HI R4, R185, 0x2, R197 ;  /* 0x00000002b9047819 */ /* 0x000fe200000102c5 */
[----:B------:R-:W-:Y:S01]  /*1910*/  LDGSTS.E.BYPASS.LTC128B.128 [R6+0x6000], desc[UR24][R10.64] ;  /* 0x060000000a067fae */ /* 0x000fe2000b901d58 */
[----:B------:R-:W-:Y:S02]  /*1920*/  IADD3.X R13, R11, UR47, RZ, P0, !PT ;  /* 0x0000002f0b0d7c10 */ /* 0x000fe400087fe4ff */
[----:B------:R-:W-:-:S02]  /*1930*/  IADD3 R16, P0, R12, UR6, RZ ;  /* 0x000000060c107c10 */ /* 0x000fc4000ff1e0ff */
[----:B------:R-:W-:Y:S01]  /*1940*/  IADD3.X R9, R4, UR9, RZ, P1, !PT ;  /* 0x0000000904097c10 */ /* 0x000fe20008ffe4ff */
[----:B------:R-:W-:Y:S01]  /*1950*/  LDGSTS.E.BYPASS.LTC128B.128 [R6+0x7000], desc[UR24][R12.64] ;  /* 0x070000000c067fae */ /* 0x000fe2000b901d58 */
[----:B------:R-:W-:Y:S02]  /*1960*/  IADD3.X R17, R13, UR47, RZ, P0, !PT ;  /* 0x0000002f0d117c10 */ /* 0x000fe400087fe4ff */
[----:B------:R-:W-:Y:S01]  /*1970*/  IADD3 R4, P0, R16, UR6, RZ ;  /* 0x0000000610047c10 */ /* 0x000fe2000ff1e0ff */
[----:B------:R-:W-:Y:S01]  /*1980*/  UIMAD UR10, UR32, UR31, URZ ;  /* 0x0000001f200a72a4 */ /* 0x000fe2000f8e023f */
[----:B------:R-:W5:Y:S02]  /*1990*/  LDG.E R203, desc[UR24][R8.64] ;  /* 0x0000001808cb7981 */ /* 0x000f64000c1e1900 */
[----:B------:R-:W-:Y:S02]  /*19a0*/  IADD3.X R5, R17, UR47, RZ, P0, !PT ;  /* 0x0000002f11057c10 */ /* 0x000fe400087fe4ff */
[----:B------:R-:W-:Y:S04]  /*19b0*/  LDGSTS.E.BYPASS.LTC128B.128 [R6+0x8000], desc[UR24][R16.64] ;  /* 0x0800000010067fae */ /* 0x000fe8000b901d58 */
[----:B------:R1:W-:Y:S04]  /*19c0*/  LDGSTS.E.BYPASS.LTC128B.128 [R6+0x9000], desc[UR24][R4.64] ;  /* 0x0900000004067fae */ /* 0x0003e8000b901d58 */
[----:B------:R-:W0:Y:S01]  /*19d0*/  LDGDEPBAR ;  /* 0x00000000000079af */ /* 0x000e220000000000 */
[----:B------:R-:W-:-:S02]  /*19e0*/  USHF.L.U32 UR6, UR10, 0x6, URZ ;  /* 0x000000060a067899 */ /* 0x000fc4000800063f */
[----:B------:R-:W-:Y:S01]  /*19f0*/  USHF.R.S32.HI UR7, URZ, 0x1f, UR31 ;  /* 0x0000001f3f077899 */ /* 0x000fe2000801141f */
[----:B------:R2:W5:Y:S01]  /*1a00*/  LDG.E R202, desc[UR24][R8.64+0x20] ;  /* 0x0000201808ca7981 */ /* 0x000562000c1e1900 */
[----:B------:R-:W-:Y:S02]  /*1a10*/  USHF.R.S32.HI UR11, URZ, 0x1f, UR6 ;  /* 0x0000001f3f0b7899 */ /* 0x000fe40008011406 */
[----:B------:R-:W-:Y:S01]  /*1a20*/  UIMAD UR7, UR7, UR32, URZ ;  /* 0x00000020070772a4 */ /* 0x000fe2000f8e023f */
[----:B------:R2:W5:Y:S01]  /*1a30*/  LDG.E R201, desc[UR24][R8.64+0x80] ;  /* 0x0000801808c97981 */ /* 0x000562000c1e1900 */
[----:B------:R-:W-:Y:S02]  /*1a40*/  UIMAD.WIDE UR12, UR20, UR30, UR42 ;  /* 0x0000001e140c72a5 */ /* 0x000fe4000f8e022a */
[----:B------:R-:W-:Y:S01]  /*1a50*/  UIMAD.WIDE.U32 UR48, UR31, UR32, URZ ;  /* 0x000000201f3072a5 */ /* 0x000fe2000f8e003f */
[----:B------:R2:W5:Y:S01]  /*1a60*/  LDG.E R200, desc[UR24][R8.64+0xa0] ;  /* 0x0000a01808c87981 */ /* 0x000562000c1e1900 */
[----:B------:R-:W-:Y:S01]  /*1a70*/  UIMAD UR7, UR37, UR31, UR7 ;  /* 0x0000001f250772a4 */ /* 0x000fe2000f8e0207 */
[----:B-1----:R-:W-:-:S02]  /*1a80*/  IMAD R6, R187, UR10, R186 ;  /* 0x0000000abb067c24 */ /* 0x002fc4000f8e02ba */
[----:B------:R-:W-:Y:S01]  /*1a90*/  IMAD.U32 R5, RZ, RZ, UR39 ;  /* 0x00000027ff057e24 */ /* 0x000fe2000f8e00ff */
[----:B------:R-:W-:-:S04]  /*1aa0*/  DEPBAR.LE SB0, 0x1 ;  /* 0x000080400000791a */ /* 0x000fc80000000000 */
[----:B------:R-:W-:Y:S01]  /*1ab0*/  IMAD.U32 R4, RZ, RZ, UR36 ;  /* 0x00000024ff047e24 */ /* 0x000fe2000f8e00ff */
[----:B------:R-:W-:Y:S01]  /*1ac0*/  IADD3 R5, P1, P0, R6, UR6, R5 ;  /* 0x0000000606057c10 */ /* 0x000fe2000f83e005 */
[----:B------:R-:W-:Y:S01]  /*1ad0*/  UIADD3 UR35, UP0, UR12, UR35, URZ ;  /* 0x000000230c237290 */ /* 0x000fe2000ff1e03f */
[----:B------:R-:W-:Y:S01]  /*1ae0*/  SHF.R.S32.HI R6, RZ, 0x1f, R6 ;  /* 0x0000001fff067819 */ /* 0x000fe20000011406 */
[----:B------:R-:W-:Y:S01]  /*1af0*/  UIADD3 UR7, UR49, UR7, URZ ;  /* 0x0000000731077290 */ /* 0x000fe2000fffe03f */
[----:B------:R-:W-:Y:S02]  /*1b00*/  BAR.SYNC.DEFER_BLOCKING 0x0 ;  /* 0x0000000000007b1d */ /* 0x000fe40000010000 */
[----:B------:R-:W-:Y:S02]  /*1b10*/  IADD3.X R4, R6, UR11, R4, P1, P0 ;  /* 0x0000000b06047c10 */ /* 0x000fe40008fe0404 */
[----:B------:R-:W-:Y:S01]  /*1b20*/  IADD3 R14, P0, R5, R14, RZ ;  /* 0x0000000e050e7210 */ /* 0x000fe20007f1e0ff */
[----:B------:R-:W-:-:S02]  /*1b30*/  UIADD3.X UR34, UR13, UR34, URZ, UP0, !UPT ;  /* 0x000000220d227290 */ /* 0x000fc400087fe43f */
[----:B------:R-:W-:Y:S02]  /*1b40*/  UIMAD UR7, UR7, UR35, URZ ;  /* 0x00000023070772a4 */ /* 0x000fe4000f8e023f */
[----:B------:R-:W-:Y:S02]  /*1b50*/  IMAD.X R15, R4, 0x1, R0, P0 ;  /* 0x00000001040f7824 */ /* 0x000fe400000e0600 */
[----:B------:R-:W-:Y:S01]  /*1b60*/  IMAD.U32 R4, RZ, RZ, UR48 ;  /* 0x00000030ff047e24 */ /* 0x000fe2000f8e00ff */
[----:B------:R-:W-:-:S03]  /*1b70*/  UIMAD UR34, UR34, UR48, UR7 ;  /* 0x00000030222272a4 */ /* 0x000fc6000f8e0207 */
[----:B------:R-:W-:Y:S01]  /*1b80*/  IMAD.WIDE.U32 R14, R4, UR35, R14 ;  /* 0x00000023040e7c25 */ /* 0x000fe2000f8e000e */
[----:B------:R-:W-:Y:S01]  /*1b90*/  ULDC.64 UR6, c[0x0][0x400] ;  /* 0x0001000000067ab9 */ /* 0x000fe20000000a00 */
[----:B------:R-:W-:Y:S02]  /*1ba0*/  UISETP.GE.AND UP0, UPT, UR33, 0x1, UPT ;  /* 0x000000012100788c */ /* 0x000fe4000bf06270 */
[----:B------:R-:W-:Y:S01]  /*1bb0*/  VIADD R0, R15, UR34 ;  /* 0x000000220f007c36 */ /* 0x000fe20008000000 */
[----:B------:R-:W-:-:S04]  /*1bc0*/  LEA R206, P0, R14, UR6, 0x2 ;  /* 0x000000060ece7c11 */ /* 0x000fc8000f8010ff */
[----:B------:R-:W-:Y:S01]  /*1bd0*/  LEA.HI.X R207, R14, UR7, R0, 0x2, P0 ;  /* 0x000000070ecf7c11 */ /* 0x000fe200080f1400 */
[----:B------:R-:W-:Y:S01]  /*1be0*/  UIADD3 UR38, UR42, UR38, URZ ;  /* 0x000000262a267290 */ /* 0x000fe2000fffe03f */
[----:B------:R-:W-:Y:S01]  /*1bf0*/  PLOP3.LUT P0, PT, PT, PT, UP0, 0x80, 0x0 ;  /* 0x000000000000781c */ /* 0x000fe20003f0f008 */
[----:B------:R-:W-:Y:S01]  /*1c00*/  ULDC.64 UR6, c[0x0][0x478] ;  /* 0x00011e0000067ab9 */ /* 0x000fe20000000a00 */
[----:B------:R-:W-:Y:S01]  /*1c10*/  IMAD.U32 R5, RZ, RZ, UR49 ;  /* 0x00000031ff057e24 */ /* 0x000fe2000f8e00ff */
[----:B------:R2:W1:Y:S01]  /*1c20*/  LDSM.16.M88.4 R140, [R173+0xa000] ;  /* 0x00a00000ad8c783b */ /* 0x0004620000000200 */
[----:B------:R-:W-:-:S03]  /*1c30*/  UIMAD.WIDE UR6, UR38, 0x4, UR6 ;  /* 0x00000004260678a5 */ /* 0x000fc6000f8e0206 */
[----:B------:R2:W3:Y:S01]  /*1c40*/  LDSM.16.M88.4 R144, [R173+0xa800] ;  /* 0x00a80000ad90783b */ /* 0x0004e20000000200 */
[----:B------:R-:W-:-:S03]  /*1c50*/  CS2R R94, SRZ ;  /* 0x00000000005e7805 */ /* 0x000fc6000001ff00 */
[----:B------:R2:W4:Y:S01]  /*1c60*/  LDSM.16.M88.4 R148, [R172+0xa000] ;  /* 0x00a00000ac94783b */ /* 0x0005220000000200 */
[----:B------:R-:W-:-:S03]  /*1c70*/  CS2R R92, SRZ ;  /* 0x00000000005c7805 */ /* 0x000fc6000001ff00 */
[----:B------:R2:W1:Y:S01]  /*1c80*/  LDSM.16.M88.4 R152, [R172+0xa800] ;  /* 0x00a80000ac98783b */ /* 0x0004620000000200 */
        /* <DEDUP_REMOVED lines=34> */
[----:B-1234-:R-:W-:Y:S06]  /*1eb0*/  @!P0 BRA `(.L_x_1204) ;  /* 0x00000030007c8947 */ /* 0x01efec0003800000 */
[----:B------:R-:W1:Y:S01]  /*1ec0*/  LDC R198, c[0x0][0x2dc] ;  /* 0x0000b700ffc67b82 */ /* 0x000e620000000800 */
[----:B------:R-:W-:Y:S01]  /*1ed0*/  USHF.L.U32 UR31, UR10, 0x4, URZ ;  /* 0x000000040a1f7899 */ /* 0x000fe2000800063f */
[----:B------:R-:W-:Y:S01]  /*1ee0*/  VIADD R177, R180, 0x1000 ;  /* 0x00001000b4b17836 */ /* 0x000fe20000000000 */
[----:B------:R-:W-:Y:S01]  /*1ef0*/  USHF.L.U32 UR32, UR10, 0x3, URZ ;  /* 0x000000030a207899 */ /* 0x000fe2000800063f */
[----:B------:R-:W-:Y:S01]  /*1f00*/  VIADD R176, R181, 0x1000 ;  /* 0x00001000b5b07836 */ /* 0x000fe20000000000 */
[----:B------:R-:W-:Y:S01]  /*1f10*/  UIADD3 UR37, UR31, 0x20, URZ ;  /* 0x000000201f257890 */ /* 0x000fe2000fffe03f */
[C---:B------:R-:W-:Y:S01]  /*1f20*/  SHF.L.U64.HI R197, R185.reuse, 0x2, R197 ;  /* 0x00000002b9c57819 */ /* 0x040fe200000102c5 */
[----:B------:R-:W-:Y:S01]  /*1f30*/  IMAD.MOV.U32 R175, RZ, RZ, 0x20 ;  /* 0x00000020ffaf7424 */ /* 0x000fe200078e00ff */
[C---:B------:R-:W-:Y:S01]  /*1f40*/  LOP3.LUT P1, RZ, R182.reuse, 0x4, RZ, 0xc0, !PT ;  /* 0x00000004b6ff7812 */ /* 0x040fe2000782c0ff */
[----:B------:R-:W-:Y:S01]  /*1f50*/  UIADD3 UR36, UR32, UR37, URZ ;  /* 0x0000002520247290 */ /* 0x000fe2000fffe03f */
[----:B------:R-:W-:Y:S01]  /*1f60*/  LOP3.LUT P0, RZ, R182, 0x2, RZ, 0xc0, !PT ;  /* 0x00000002b6ff7812 */ /* 0x000fe2000780c0ff */
[C---:B------:R-:W-:Y:S01]  /*1f70*/  VIADD R208, R185.reuse, 0xffffffc0 ;  /* 0xffffffc0b9d07836 */ /* 0x040fe20000000000 */
[----:B------:R-:W-:Y:S01]  /*1f80*/  MOV R174, 0x40 ;  /* 0x0000004000ae7802 */ /* 0x000fe20000000f00 */
[----:B------:R-:W-:Y:S01]  /*1f90*/  UIADD3 UR35, UR32, UR36, URZ ;  /* 0x0000002420237290 */ /* 0x000fe2000fffe03f */
[----:B------:R-:W-:Y:S01]  /*1fa0*/  IMAD.SHL.U32 R196, R185, 0x4, RZ ;  /* 0x00000004b9c47824 */ /* 0x000fe200078e00ff */
[----:B------:R-:W-:Y:S01]  /*1fb0*/  MOV R95, RZ ;  /* 0x000000ff005f7202 */ /* 0x000fe20000000f00 */
[----:B------:R-:W-:Y:S01]  /*1fc0*/  UIMAD UR30, UR10, 0x18, URZ ;  /* 0x000000180a1e78a4 */ /* 0x000fe2000f8e023f */
[----:B------:R-:W-:Y:S01]  /*1fd0*/  SEL R177, R177, R180, !P2 ;  /* 0x000000b4b1b17207 */ /* 0x000fe20005000000 */
[----:B------:R-:W-:Y:S01]  /*1fe0*/  UIADD3 UR34, UR32, UR35, URZ ;  /* 0x0000002320227290 */ /* 0x000fe2000fffe03f */
[----:B------:R-:W-:Y:S01]  /*1ff0*/  SEL R176, R176, R181, !P2 ;  /* 0x000000b5b0b07207 */ /* 0x000fe20005000000 */
[----:B------:R-:W-:-:S02]  /*2000*/  USHF.L.U32 UR13, UR10, 0x5, URZ ;  /* 0x000000050a0d7899 */ /* 0x000fc4000800063f */
[----:B------:R-:W-:Y:S02]  /*2010*/  UIMAD UR12, UR10, 0x28, URZ ;  /* 0x000000280a0c78a4 */ /* 0x000fe4000f8e023f */
[----:B------:R-:W-:Y:S02]  /*2020*/  UIMAD UR11, UR10, 0x30, URZ ;  /* 0x000000300a0b78a4 */ /* 0x000fe4000f8e023f */
[----:B------:R-:W-:Y:S01]  /*2030*/  UIMAD UR45, UR10, 0x38, URZ ;  /* 0x000000380a2d78a4 */ /* 0x000fe2000f8e023f */
[----:B------:R-:W-:Y:S01]  /*2040*/  ULDC UR39, c[0x0][0x270] ;  /* 0x00009c0000277ab9 */ /* 0x000fe20000000800 */
[----:B------:R-:W-:Y:S01]  /*2050*/  UIADD3 UR33, UR32, UR34, URZ ;  /* 0x0000002220217290 */ /* 0x000fe2000fffe03f */
[----:B------:R-:W-:Y:S01]  /*2060*/  SEL R175, R175, 0xffffffe0, !P0 ;  /* 0xffffffe0afaf7807 */ /* 0x000fe20004000000 */
[----:B------:R-:W-:Y:S01]  /*2070*/  IMAD.SHL.U32 R208, R208, 0x4, RZ ;  /* 0x00000004d0d07824 */ /* 0x000fe200078e00ff */
[----:B------:R-:W-:Y:S01]  /*2080*/  SEL R174, R174, 0xffffffc0, !P1 ;  /* 0xffffffc0aeae7807 */ /* 0x000fe20004800000 */
[----:B------:R-:W-:Y:S01]  /*2090*/  UIADD3 UR10, UR32, UR33, URZ ;  /* 0x00000021200a7290 */ /* 0x000fe2000fffe03f */
[----:B------:R-:W-:Y:S01]  /*20a0*/  LEA R177, R177, UR5, 0x1 ;  /* 0x00000005b1b17c11 */ /* 0x000fe2000f8e08ff */
[----:B------:R-:W-:Y:S01]  /*20b0*/  IMAD.IADD R0, R179, 0x1, R175 ;  /* 0x00000001b3007824 */ /* 0x000fe200078e02af */
[----:B------:R-:W-:Y:S01]  /*20c0*/  LEA R176, R176, UR5, 0x1 ;  /* 0x00000005b0b07c11 */ /* 0x000fe2000f8e08ff */
[----:B------:R-:W-:Y:S01]  /*20d0*/  ULDC UR43, c[0x0][0x39c] ;  /* 0x0000e700002b7ab9 */ /* 0x000fe20000000800 */
[----:B------:R-:W-:-:S07]  /*20e0*/  ULDC UR42, c[0x0][0x2ec] ;  /* 0x0000bb00002a7ab9 */ /* 0x000fce0000000800 */
.L_x_1207:
[----:B------:R-:W0:Y:S01]  /*20f0*/  LDGDEPBAR ;  /* 0x00000000000079af */ /* 0x000e220000000000 */
[C---:B------:R-:W-:Y:S01]  /*2100*/  IADD3 R183, R176.reuse, R175, RZ ;  /* 0x000000afb0b77210 */ /* 0x040fe20007ffe0ff */
[----:B------:R-:W-:Y:S01]  /*2110*/  UISETP.GE.AND UP2, UPT, UR46, 0x1, UPT ;  /* 0x000000012e00788c */ /* 0x000fe2000bf46270 */
[----:B------:R-:W-:Y:S02]  /*2120*/  IADD3 R128, R176, R174, RZ ;  /* 0x000000aeb0807210 */ /* 0x000fe40007ffe0ff */
[----:B-----5:R-:W-:Y:S03]  /*2130*/  FSETP.NEU.FTZ.AND P0, PT, R203, -INF , PT ;  /* 0xff800000cb00780b */ /* 0x020fe60003f1d000 */
[----:B------:R-:W-:Y:S01]  /*2140*/  PLOP3.LUT P2, PT, PT, PT, UP2, 0x80, 0x0 ;  /* 0x000000000000781c */ /* 0x000fe20003f4f028 */
[----:B------:R-:W-:Y:S04]  /*2150*/  DEPBAR.LE SB0, 0x0 ;  /* 0x000080000000791a */ /* 0x000fe80000000000 */
[----:B------:R-:W-:Y:S06]  /*2160*/  BAR.SYNC.DEFER_BLOCKING 0x0 ;  /* 0x0000000000007b1d */ /* 0x000fec0000010000 */
[----:B------:R-:W-:Y:S08]  /*2170*/  LDSM.16.M88.4 R32, [R176] ;  /* 0x00000000b020783b */ /* 0x000ff00000000200 */
[----:B------:R-:W2:Y:S08]  /*2180*/  LDSM.16.M88.4 R16, [R173+0x6000] ;  /* 0x00600000ad10783b */ /* 0x000eb00000000200 */
[----:B------:R-:W3:Y:S08]  /*2190*/  LDSM.16.M88.4 R28, [R176+0x1000] ;  /* 0x00100000b01c783b */ /* 0x000ef00000000200 */
[----:B------:R-:W4:Y:S08]  /*21a0*/  LDSM.16.M88.4 R100, [R173+0x6800] ;  /* 0x00680000ad64783b */ /* 0x000f300000000200 */
[----:B------:R-:W-:Y:S08]  /*21b0*/  LDSM.16.M88.4 R104, [R183] ;  /* 0x00000000b768783b */ /* 0x000ff00000000200 */
[----:B------:R-:W1:Y:S01]  /*21c0*/  LDSM.16.M88.4 R108, [R172+0x6000] ;  /* 0x00600000ac6c783b */ /* 0x000e620000000200 */
[-C--:B--2---:R-:W-:Y:S07]  /*21d0*/  HMMA.16816.F32 R4, R32, R16.reuse, RZ ;  /* 0x000000102004723c */ /* 0x084fee00000018ff */
[----:B------:R2:W1:Y:S01]  /*21e0*/  LDSM.16.M88.4 R112, [R183+0x1000] ;  /* 0x00100000b770783b */ /* 0x0004620000000200 */
[C---:B---3--:R-:W-:Y:S07]  /*21f0*/  HMMA.16816.F32 R8, R28.reuse, R16, RZ ;  /* 0x000000101c08723c */ /* 0x048fee00000018ff */
[----:B------:R-:W3:Y:S01]  /*2200*/  LDSM.16.M88.4 R116, [R172+0x6800] ;  /* 0x00680000ac74783b */ /* 0x000ee20000000200 */
[-C--:B------:R-:W-:Y:S07]  /*2210*/  HMMA.16816.F32 R12, R28, R18.reuse, RZ ;  /* 0x000000121c0c723c */ /* 0x080fee00000018ff */
[----:B------:R-:W-:Y:S01]  /*2220*/  LDSM.16.M88.4 R120, [R128] ;  /* 0x000000008078783b */ /* 0x000fe20000000200 */
[C---:B------:R-:W-:Y:S07]  /*2230*/  HMMA.16816.F32 R16, R32.reuse, R18, RZ ;  /* 0x000000122010723c */ /* 0x040fee00000018ff */
[----:B------:R-:W3:Y:S01]  /*2240*/  LDSM.16.M88.4 R124, [R3+0x6000] ;  /* 0x00600000037c783b */ /* 0x000ee20000000200 */
[-C--:B----4-:R-:W-:Y:S03]  /*2250*/  HMMA.16816.F32 R20, R32, R100.reuse, RZ ;  /* 0x000000642014723c */ /* 0x090fe600000018ff */
[----:B--2---:R-:W-:Y:S03]  /*2260*/  IADD3 R183, R174, R183, RZ ;  /* 0x000000b7aeb77210 */ /* 0x004fe60007ffe0ff */
[C---:B------:R-:W-:Y:S02]  /*2270*/  HMMA.16816.F32 R24, R28.reuse, R100, RZ ;  /* 0x000000641c18723c */ /* 0x040fe400000018ff */
[----:B------:R-:W-:Y:S04]  /*2280*/  LDSM.16.M88.4 R132, [R183] ;  /* 0x00000000b784783b */ /* 0x000fe80000000200 */
[-C--:B------:R-:W-:Y:S04]  /*2290*/  HMMA.16816.F32 R28, R28, R102.reuse, RZ ;  /* 0x000000661c1c723c */ /* 0x080fe800000018ff */
[----:B------:R-:W-:Y:S02]  /*22a0*/  LDSM.16.M88.4 R136, [R2+0x6000] ;  /* 0x006000000288783b */ /* 0x000fe40000000200 */
[----:B------:R-:W-:Y:S06]  /*22b0*/  HMMA.16816.F32 R32, R32, R102, RZ ;  /* 0x000000662020723c */ /* 0x000fec00000018ff */
[----:B------:R-:W2:Y:S01]  /*22c0*/  LDSM.16.M88.4 R100, [R128+0x1000] ;  /* 0x001000008064783b */ /* 0x000ea20000000200 */
[-C--:B-1----:R-:W-:Y:S06]  /*22d0*/  HMMA.16816.F32 R4, R104, R108.reuse, R4 ;  /* 0x0000006c6804723c */ /* 0x082fec0000001804 */
[C---:B------:R-:W-:Y:S01]  /*22e0*/  HMMA.16816.F32 R8, R112.reuse, R108, R8 ;  /* 0x0000006c7008723c */ /* 0x040fe20000001808 */
[----:B------:R-:W1:Y:S05]  /*22f0*/  LDSM.16.M88.4 R128, [R3+0x6800] ;  /* 0x006800000380783b */ /* 0x000e6a0000000200 */
[-C--:B------:R-:W-:Y:S05]  /*2300*/  HMMA.16816.F32 R12, R112, R110.reuse, R12 ;  /* 0x0000006e700c723c */ /* 0x080fea000000180c */
[C---:B------:R-:W-:Y:S01]  /*2310*/  LEA R108, R181.reuse, UR5, 0x1 ;  /* 0x00000005b56c7c11 */ /* 0x040fe2000f8e08ff */
[C---:B------:R-:W-:Y:S05]  /*2320*/  HMMA.16816.F32 R16, R104.reuse, R110, R16 ;  /* 0x0000006e6810723c */ /* 0x040fea0000001810 */
[----:B------:R-:W-:Y:S01]  /*2330*/  LEA R109, R181, UR5, 0x1 ;  /* 0x00000005b56d7c11 */ /* 0x000fe2000f8e08ff */
[-C--:B---3--:R-:W-:Y:S06]  /*2340*/  HMMA.16816.F32 R20, R104, R116.reuse, R20 ;  /* 0x000000746814723c */ /* 0x088fec0000001814 */
[C---:B------:R-:W-:Y:S06]  /*2350*/  HMMA.16816.F32 R24, R112.reuse, R116, R24 ;  /* 0x000000747018723c */ /* 0x040fec0000001818 */
[-C--:B------:R-:W-:Y:S06]  /*2360*/  HMMA.16816.F32 R28, R112, R118.reuse, R28 ;  /* 0x00000076701c723c */ /* 0x080fec000000181c */
[----:B------:R-:W-:Y:S01]  /*2370*/  HMMA.16816.F32 R32, R104, R118, R32 ;  /* 0x000000766820723c */ /* 0x000fe20000001820 */
[----:B------:R-:W3:Y:S05]  /*2380*/  LDSM.16.M88.4 R104, [R183+0x1000] ;  /* 0x00100000b768783b */ /* 0x000eea0000000200 */
[-C--:B------:R-:W-:Y:S06]  /*2390*/  HMMA.16816.F32 R4, R120, R124.reuse, R4 ;  /* 0x0000007c7804723c */ /* 0x080fec0000001804 */
[C---:B--2---:R-:W-:Y:S06]  /*23a0*/  HMMA.16816.F32 R8, R100.reuse, R124, R8 ;  /* 0x0000007c6408723c */ /* 0x044fec0000001808 */
[-C--:B------:R-:W-:Y:S06]  /*23b0*/  HMMA.16816.F32 R12, R100, R126.reuse, R12 ;  /* 0x0000007e640c723c */ /* 0x080fec000000180c */
[C---:B------:R-:W-:Y:S06]  /*23c0*/  HMMA.16816.F32 R16, R120.reuse, R126, R16 ;  /* 0x0000007e7810723c */ /* 0x040fec0000001810 */
[-C--:B-1----:R-:W-:Y:S06]  /*23d0*/  HMMA.16816.F32 R20, R120, R128.reuse, R20 ;  /* 0x000000807814723c */ /* 0x082fec0000001814 */
[C---:B------:R-:W-:Y:S06]  /*23e0*/  HMMA.16816.F32 R24, R100.reuse, R128, R24 ;  /* 0x000000806418723c */ /* 0x040fec0000001818 */
[-C--:B------:R-:W-:Y:S06]  /*23f0*/  HMMA.16816.F32 R28, R100, R130.reuse, R28 ;  /* 0x00000082641c723c */ /* 0x080fec000000181c */
[----:B------:R-:W-:Y:S06]  /*2400*/  HMMA.16816.F32 R32, R120, R130, R32 ;  /* 0x000000827820723c */ /* 0x000fec0000001820 */
[-C--:B------:R-:W-:Y:S06]  /*2410*/  HMMA.16816.F32 R4, R132, R136.reuse, R4 ;  /* 0x000000888404723c */ /* 0x080fec0000001804 */
[C---:B---3--:R-:W-:Y:S06]  /*2420*/  HMMA.16816.F32 R8, R104.reuse, R136, R8 ;  /* 0x000000886808723c */ /* 0x048fec0000001808 */
        /* <DEDUP_REMOVED lines=18> */
[----:B------:R-:W3:Y:S01]  /*2550*/  MUFU.TANH R112, R5 ;  /* 0x0000000500707308 */ /* 0x000ee20000002400 */
[----:B------:R-:W-:Y:S01]  /*2560*/  FMUL.FTZ R16, R16, UR43 ;  /* 0x0000002b10107c20 */ /* 0x000fe20008410000 */
[----:B------:R-:W-:Y:S08]  /*2570*/  FMUL.FTZ R17, R17, UR43 ;  /* 0x0000002b11117c20 */ /* 0x000ff00008410000 */
[----:B------:R4:W-:Y:S01]  /*2580*/  MUFU.TANH R117, R11 ;  /* 0x0000000b00757308 */ /* 0x0009e20000002400 */
[----:B--2---:R-:W-:Y:S09]  /*2590*/  FMUL.FTZ R10, R200, 1.4426950216293334961 ;  /* 0x3fb8aa3bc80a7820 */ /* 0x004ff20000410000 */
[----:B------:R-:W2:Y:S10]  /*25a0*/  MUFU.TANH R110, R6 ;  /* 0x00000006006e7308 */ /* 0x000eb40000002400 */
[----:B------:R1:W2:Y:S01]  /*25b0*/  MUFU.TANH R113, R7 ;  /* 0x0000000700717308 */ /* 0x0002a20000002400 */
[----:B----4-:R-:W-:Y:S09]  /*25c0*/  FMUL.FTZ R11, R201, 1.4426950216293334961 ;  /* 0x3fb8aa3bc90b7820 */ /* 0x010ff20000410000 */
[----:B------:R4:W-:Y:S10]  /*25d0*/  MUFU.TANH R114, R8 ;  /* 0x0000000800727308 */ /* 0x0009f40000002400 */
[----:B------:R3:W-:Y:S01]  /*25e0*/  MUFU.TANH R115, R9 ;  /* 0x0000000900737308 */ /* 0x0007e20000002400 */
[----:B-1----:R-:W1:Y:S09]  /*25f0*/  LDSM.16.M88.4 R4, [R2+0x6800] ;  /* 0x006800000204783b */ /* 0x002e720000000200 */
[----:B------:R-:W2:Y:S01]  /*2600*/  MUFU.TANH R126, R18 ;  /* 0x00000012007e7308 */ /* 0x000ea20000002400 */
[----:B----4-:R-:W-:Y:S05]  /*2610*/  FMUL.FTZ R8, R203, 1.4426950216293334961 ;  /* 0x3fb8aa3bcb087820 */ /* 0x010fea0000410000 */
[----:B------:R-:W-:Y:S04]  /*2620*/  FSEL R8, R8, RZ, P0 ;  /* 0x000000ff08087208 */ /* 0x000fe80000000000 */
[----:B------:R-:W4:Y:S01]  /*2630*/  MUFU.TANH R129, R19 ;  /* 0x0000001300817308 */ /* 0x000f220000002400 */
[C---:B---3--:R-:W-:Y:S01]  /*2640*/  FMUL.FTZ R9, R202.reuse, 1.4426950216293334961 ;  /* 0x3fb8aa3bca097820 */ /* 0x048fe20000410000 */
[----:B------:R-:W-:Y:S01]  /*2650*/  FSETP.NEU.FTZ.AND P0, PT, R202, -INF , PT ;  /* 0xff800000ca00780b */ /* 0x000fe20003f1d000 */
[C-C-:B------:R-:W-:Y:S01]  /*2660*/  FFMA.FTZ R128, R111.reuse, UR42, -R8.reuse ;  /* 0x0000002a6f807c23 */ /* 0x140fe20008010808 */
[C-C-:B------:R-:W-:Y:S01]  /*2670*/  FFMA.FTZ R127, R112.reuse, UR42, -R8.reuse ;  /* 0x0000002a707f7c23 */ /* 0x140fe20008010808 */
[----:B------:R-:W-:Y:S01]  /*2680*/  FFMA.FTZ R111, -R111, R111, 1 ;  /* 0x3f8000006f6f7423 */ /* 0x000fe2000001016f */
[----:B------:R-:W-:Y:S01]  /*2690*/  FSEL R9, R9, RZ, P0 ;  /* 0x000000ff09097208 */ /* 0x000fe20000000000 */
[----:B------:R-:W-:Y:S03]  /*26a0*/  FFMA.FTZ R112, -R112, R112, 1 ;  /* 0x3f80000070707423 */ /* 0x000fe60000010170 */
[----:B------:R-:W3:Y:S01]  /*26b0*/  MUFU.TANH R124, R16 ;  /* 0x00000010007c7308 */ /* 0x000ee20000002400 */
[----:B------:R-:W-:Y:S01]  /*26c0*/  FSETP.NEU.FTZ.AND P0, PT, R201, -INF , PT ;  /* 0xff800000c900780b */ /* 0x000fe20003f1d000 */
[----:B------:R-:W-:Y:S01]  /*26d0*/  FMUL.FTZ R111, R111, UR43 ;  /* 0x0000002b6f6f7c20 */ /* 0x000fe20008410000 */
[--C-:B--2---:R-:W-:Y:S01]  /*26e0*/  FFMA.FTZ R123, R110, UR42, -R9.reuse ;  /* 0x0000002a6e7b7c23 */ /* 0x104fe20008010809 */
[--C-:B------:R-:W-:Y:S01]  /*26f0*/  FFMA.FTZ R122, R113, UR42, -R9.reuse ;  /* 0x0000002a717a7c23 */ /* 0x100fe20008010809 */
[--C-:B------:R-:W-:Y:S01]  /*2700*/  FFMA.FTZ R222, R126, UR42, -R9.reuse ;  /* 0x0000002a7ede7c23 */ /* 0x100fe20008010809 */
[----:B------:R-:W-:Y:S01]  /*2710*/  FSEL R11, R11, RZ, P0 ;  /* 0x000000ff0b0b7208 */ /* 0x000fe20000000000 */
[----:B------:R-:W-:Y:S03]  /*2720*/  FFMA.FTZ R110, -R110, R110, 1 ;  /* 0x3f8000006e6e7423 */ /* 0x000fe6000001016e */
[----:B------:R-:W-:Y:S01]  /*2730*/  MUFU.EX2 R128, R128 ;  /* 0x0000008000807308 */ /* 0x000fe20000000800 */
[----:B------:R-:W-:Y:S01]  /*2740*/  FSETP.NEU.FTZ.AND P0, PT, R200, -INF , PT ;  /* 0xff800000c800780b */ /* 0x000fe20003f1d000 */
[----:B----4-:R-:W-:Y:S01]  /*2750*/  FFMA.FTZ R221, R129, UR42, -R9 ;  /* 0x0000002a81dd7c23 */ /* 0x010fe20008010809 */
[--C-:B------:R-:W-:Y:S01]  /*2760*/  FFMA.FTZ R137, R114, UR42, -R11.reuse ;  /* 0x0000002a72897c23 */ /* 0x100fe2000801080b */
[--C-:B------:R-:W-:Y:S01]  /*2770*/  FFMA.FTZ R136, R115, UR42, -R11.reuse ;  /* 0x0000002a73887c23 */ /* 0x100fe2000801080b */
[----:B------:R-:W-:Y:S01]  /*2780*/  FSEL R10, R10, RZ, P0 ;  /* 0x000000ff0a0a7208 */ /* 0x000fe20000000000 */
[----:B------:R-:W-:Y:S01]  /*2790*/  FFMA.FTZ R113, -R113, R113, 1 ;  /* 0x3f80000071717423 */ /* 0x000fe20000010171 */
[----:B------:R-:W-:Y:S03]  /*27a0*/  IADD3 R250, P0, R196, UR6, RZ ;  /* 0x00000006c4fa7c10 */ /* 0x000fe6000ff1e0ff */
[----:B------:R-:W2:Y:S01]  /*27b0*/  MUFU.EX2 R127, R127 ;  /* 0x0000007f007f7308 */ /* 0x000ea20000000800 */
[-C--:B-1----:R-:W-:Y:S03]  /*27c0*/  HMMA.16816.F32 R20, R132, R4.reuse, R20 ;  /* 0x000000048414723c */ /* 0x082fe60000001814 */
[----:B------:R-:W-:Y:S01]  /*27d0*/  IADD3.X R251, R197, UR7, RZ, P0, !PT ;  /* 0x00000007c5fb7c10 */ /* 0x000fe200087fe4ff */
[----:B---3--:R-:W-:Y:S01]  /*27e0*/  FFMA.FTZ R224, R124, UR42, -R8 ;  /* 0x0000002a7ce07c23 */ /* 0x008fe20008010808 */
[--C-:B------:R-:W-:Y:S01]  /*27f0*/  FFMA.FTZ R131, R116, UR42, -R10.reuse ;  /* 0x0000002a74837c23 */ /* 0x100fe2000801080a */
[C---:B------:R-:W-:Y:S03]  /*2800*/  HMMA.16816.F32 R24, R104.reuse, R4, R24 ;  /* 0x000000046818723c */ /* 0x040fe60000001818 */
[----:B------:R-:W1:Y:S01]  /*2810*/  MUFU.TANH R125, R17 ;  /* 0x00000011007d7308 */ /* 0x000e620000002400 */
[----:B------:R-:W3:Y:S01]  /*2820*/  LDG.E R247, desc[UR24][R250.64] ;  /* 0x00000018faf77981 */ /* 0x000ee2000c1e1900 */
[----:B------:R-:W-:Y:S03]  /*2830*/  FFMA.FTZ R130, R117, UR42, -R10 ;  /* 0x0000002a75827c23 */ /* 0x000fe6000801080a */
[----:B------:R-:W4:Y:S01]  /*2840*/  LDG.E R246, desc[UR24][R250.64+0x20] ;  /* 0x00002018faf67981 */ /* 0x000f22000c1e1900 */
[-C--:B------:R-:W-:Y:S04]  /*2850*/  HMMA.16816.F32 R28, R104, R6.reuse, R28 ;  /* 0x00000006681c723c */ /* 0x080fe8000000181c */
[----:B------:R-:W-:Y:S01]  /*2860*/  MUFU.EX2 R123, R123 ;  /* 0x0000007b007b7308 */ /* 0x000fe20000000800 */
[----:B------:R3:W5:Y:S01]  /*2870*/  LDG.E R249, desc[UR24][R250.64+0x80] ;  /* 0x00008018faf97981 */ /* 0x000762000c1e1900 */
[----:B--2---:R-:W-:Y:S01]  /*2880*/  F2FP.F16.F32.PACK_AB R4, R127, R128 ;  /* 0x000000807f04723e */ /* 0x004fe200000000ff */
[----:B------:R-:W-:Y:S01]  /*2890*/  FFMA.FTZ R124, -R124, R124, 1 ;  /* 0x3f8000007c7c7423 */ /* 0x000fe2000001017c */
[----:B------:R-:W-:Y:S01]  /*28a0*/  HMMA.16816.F32 R32, R132, R6, R32 ;  /* 0x000000068420723c */ /* 0x000fe20000001820 */
[----:B------:R2:W5:Y:S05]  /*28b0*/  LDG.E R248, desc[UR24][R250.64+0xa0] ;  /* 0x0000a018faf87981 */ /* 0x00056a000c1e1900 */
[----:B------:R-:W2:Y:S01]  /*28c0*/  MUFU.EX2 R122, R122 ;  /* 0x0000007a007a7308 */ /* 0x000ea20000000800 */
[----:B------:R2:W-:Y:S01]  /*28d0*/  STS [R190+0xe000], R4 ;  /* 0x00e00004be007388 */ /* 0x0005e20000000800 */
[----:B-1----:R-:W-:Y:S03]  /*28e0*/  FFMA.FTZ R223, R125, UR42, -R8 ;  /* 0x0000002a7ddf7c23 */ /* 0x002fe60008010808 */
[----:B------:R-:W-:Y:S01]  /*28f0*/  IADD3 R104, R109, R175, RZ ;  /* 0x000000af6d687210 */ /* 0x000fe20007ffe0ff */
[----:B------:R-:W-:Y:S01]  /*2900*/  FMUL.FTZ R20, R20, UR43 ;  /* 0x0000002b14147c20 */ /* 0x000fe20008410000 */
[----:B------:R-:W-:Y:S03]  /*2910*/  FMUL.FTZ R21, R21, UR43 ;  /* 0x0000002b15157c20 */ /* 0x000fe60008410000 */
[----:B------:R-:W-:Y:S01]  /*2920*/  MUFU.EX2 R222, R222 ;  /* 0x000000de00de7308 */ /* 0x000fe20000000800 */
[----:B------:R-:W-:Y:S01]  /*2930*/  FMUL.FTZ R22, R22, UR43 ;  /* 0x0000002b16167c20 */ /* 0x000fe20008410000 */
[----:B------:R-:W-:Y:S01]  /*2940*/  FMUL.FTZ R23, R23, UR43 ;  /* 0x0000002b17177c20 */ /* 0x000fe20008410000 */
[----:B------:R-:W-:Y:S01]  /*2950*/  FMUL.FTZ R24, R24, UR43 ;  /* 0x0000002b18187c20 */ /* 0x000fe20008410000 */
[----:B------:R-:W-:Y:S01]  /*2960*/  FMUL.FTZ R25, R25, UR43 ;  /* 0x0000002b19197c20 */ /* 0x000fe20008410000 */
[----:B------:R-:W-:Y:S01]  /*2970*/  FMUL.FTZ R26, R26, UR43 ;  /* 0x0000002b1a1a7c20 */ /* 0x000fe20008410000 */
[----:B------:R-:W-:Y:S01]  /*2980*/  FMUL.FTZ R28, R28, UR43 ;  /* 0x0000002b1c1c7c20 */ /* 0x000fe20008410000 */
[----:B------:R-:W-:Y:S03]  /*2990*/  FMUL.FTZ R30, R30, UR43 ;  /* 0x0000002b1e1e7c20 */ /* 0x000fe60008410000 */
[----:B------:R-:W1:Y:S01]  /*29a0*/  MUFU.EX2 R221, R221 ;  /* 0x000000dd00dd7308 */ /* 0x000e620000000800 */
[----:B--2---:R-:W-:Y:S01]  /*29b0*/  F2FP.F16.F32.PACK_AB R6, R122, R123 ;  /* 0x0000007b7a06723e */ /* 0x004fe200000000ff */
[----:B------:R-:W-:Y:S01]  /*29c0*/  FMUL.FTZ R29, R29, UR43 ;  /* 0x0000002b1d1d7c20 */ /* 0x000fe20008410000 */
[----:B------:R-:W-:Y:S01]  /*29d0*/  FMUL.FTZ R31, R31, UR43 ;  /* 0x0000002b1f1f7c20 */ /* 0x000fe20008410000 */
[----:B------:R-:W-:Y:S01]  /*29e0*/  FMUL.FTZ R32, R32, UR43 ;  /* 0x0000002b20207c20 */ /* 0x000fe20008410000 */
[----:B------:R-:W-:Y:S01]  /*29f0*/  FMUL.FTZ R33, R33, UR43 ;  /* 0x0000002b21217c20 */ /* 0x000fe20008410000 */
[----:B------:R-:W-:Y:S01]  /*2a00*/  STS [R190+0xe400], R6 ;  /* 0x00e40006be007388 */ /* 0x000fe20000000800 */
[----:B------:R-:W-:Y:S03]  /*2a10*/  FMUL.FTZ R34, R34, UR43 ;  /* 0x0000002b22227c20 */ /* 0x000fe60008410000 */
[----:B------:R-:W-:Y:S01]  /*2a20*/  MUFU.EX2 R224, R224 ;  /* 0x000000e000e07308 */ /* 0x000fe20000000800 */
[----:B------:R-:W-:Y:S01]  /*2a30*/  FMUL.FTZ R35, R35, UR43 ;  /* 0x0000002b23237c20 */ /* 0x000fe20008410000 */
[----:B------:R-:W-:Y:S01]  /*2a40*/  FMUL.FTZ R27, R27, UR43 ;  /* 0x0000002b1b1b7c20 */ /* 0x000fe20008410000 */
[----:B------:R-:W-:Y:S01]  /*2a50*/  FFMA.FTZ R125, -R125, R125, 1 ;  /* 0x3f8000007d7d7423 */ /* 0x000fe2000001017d */
[----:B------:R-:W-:Y:S01]  /*2a60*/  FMUL.FTZ R112, R112, UR43 ;  /* 0x0000002b70707c20 */ /* 0x000fe20008410000 */
[----:B------:R-:W-:Y:S01]  /*2a70*/  FMUL.FTZ R124, R124, UR43 ;  /* 0x0000002b7c7c7c20 */ /* 0x000fe20008410000 */
[----:B------:R-:W-:Y:S01]  /*2a80*/  FMUL.FTZ R110, R110, UR43 ;  /* 0x0000002b6e6e7c20 */ /* 0x000fe20008410000 */
[----:B------:R-:W-:Y:S03]  /*2a90*/  FMUL.FTZ R125, R125, UR43 ;  /* 0x0000002b7d7d7c20 */ /* 0x000fe60008410000 */
[----:B------:R-:W2:Y:S01]  /*2aa0*/  MUFU.EX2 R223, R223 ;  /* 0x000000df00df7308 */ /* 0x000ea20000000800 */
[----:B-1----:R-:W-:Y:S01]  /*2ab0*/  F2FP.F16.F32.PACK_AB R4, R221, R222 ;  /* 0x000000dedd04723e */ /* 0x002fe200000000ff */
[----:B------:R-:W-:Y:S01]  /*2ac0*/  FMUL.FTZ R113, R113, UR43 ;  /* 0x0000002b71717c20 */ /* 0x000fe20008410000 */
[----:B------:R-:W-:Y:S01]  /*2ad0*/  FFMA.FTZ R126, -R126, R126, 1 ;  /* 0x3f8000007e7e7423 */ /* 0x000fe2000001017e */
[----:B------:R-:W-:Y:S02]  /*2ae0*/  FFMA.FTZ R129, -R129, R129, 1 ;  /* 0x3f80000081817423 */ /* 0x000fe40000010181 */
[----:B------:R1:W-:Y:S01]  /*2af0*/  STS [R195+0xe400], R4 ;  /* 0x00e40004c3007388 */ /* 0x0003e20000000800 */
[----:B------:R-:W-:Y:S03]  /*2b00*/  FMUL.FTZ R126, R126, UR43 ;  /* 0x0000002b7e7e7c20 */ /* 0x000fe60008410000 */
[----:B------:R-:W1:Y:S01]  /*2b10*/  MUFU.TANH R118, R12 ;  /* 0x0000000c00767308 */ /* 0x000e620000002400 */
[----:B------:R-:W-:Y:S09]  /*2b20*/  FMUL.FTZ R129, R129, UR43 ;  /* 0x0000002b81817c20 */ /* 0x000ff20008410000 */
[----:B------:R-:W1:Y:S01]  /*2b30*/  MUFU.TANH R119, R13 ;  /* 0x0000000d00777308 */ /* 0x000e620000002400 */
[----:B--2---:R-:W-:Y:S05]  /*2b40*/  F2FP.F16.F32.PACK_AB R5, R223, R224 ;  /* 0x000000e0df05723e */ /* 0x004fea00000000ff */
[----:B------:R2:W-:Y:S04]  /*2b50*/  STS [R195+0xe000], R5 ;  /* 0x00e00005c3007388 */ /* 0x0005e80000000800 */
[----:B------:R-:W-:Y:S01]  /*2b60*/  MUFU.EX2 R137, R137 ;  /* 0x0000008900897308 */ /* 0x000fe20000000800 */
[--C-:B-1----:R-:W-:Y:S09]  /*2b70*/  FFMA.FTZ R216, R118, UR42, -R11.reuse ;  /* 0x0000002a76d87c23 */ /* 0x102ff2000801080b */
[----:B------:R-:W1:Y:S01]  /*2b80*/  MUFU.EX2 R136, R136 ;  /* 0x0000008800887308 */ /* 0x000e620000000800 */
[----:B------:R-:W-:Y:S09]  /*2b90*/  FFMA.FTZ R215, R119, UR42, -R11 ;  /* 0x0000002a77d77c23 */ /* 0x000ff2000801080b */
[----:B------:R-:W-:Y:S10]  /*2ba0*/  MUFU.EX2 R131, R131 ;  /* 0x0000008300837308 */ /* 0x000ff40000000800 */
[----:B------:R-:W2:Y:S01]  /*2bb0*/  MUFU.EX2 R130, R130 ;  /* 0x0000008200827308 */ /* 0x000ea20000000800 */
[----:B-1----:R-:W-:Y:S05]  /*2bc0*/  F2FP.F16.F32.PACK_AB R4, R136, R137 ;  /* 0x000000898804723e */ /* 0x002fea00000000ff */
[----:B------:R-:W-:Y:S04]  /*2bd0*/  STS [R190+0xf000], R4 ;  /* 0x00f00004be007388 */ /* 0x000fe80000000800 */
[----:B------:R-:W1:Y:S10]  /*2be0*/  MUFU.TANH R120, R14 ;  /* 0x0000000e00787308 */ /* 0x000e740000002400 */
[----:B------:R-:W1:Y:S01]  /*2bf0*/  MUFU.TANH R121, R15 ;  /* 0x0000000f00797308 */ /* 0x000e620000002400 */
[----:B--2---:R-:W-:Y:S05]  /*2c00*/  F2FP.F16.F32.PACK_AB R6, R130, R131 ;  /* 0x000000838206723e */ /* 0x004fea00000000ff */
[----:B------:R2:W-:Y:S04]  /*2c10*/  STS [R190+0xf400], R6 ;  /* 0x00f40006be007388 */ /* 0x0005e80000000800 */
[----:B------:R-:W2:Y:S01]  /*2c20*/  MUFU.TANH R138, R20 ;  /* 0x00000014008a7308 */ /* 0x000ea20000002400 */
[--C-:B-1----:R-:W-:Y:S09]  /*2c30*/  FFMA.FTZ R214, R120, UR42, -R10.reuse ;  /* 0x0000002a78d67c23 */ /* 0x102ff2000801080a */
[----:B------:R-:W1:Y:S01]  /*2c40*/  MUFU.TANH R139, R21 ;  /* 0x00000015008b7308 */ /* 0x000e620000002400 */
[----:B------:R-:W-:Y:S09]  /*2c50*/  FFMA.FTZ R209, R121, UR42, -R10 ;  /* 0x0000002a79d17c23 */ /* 0x000ff2000801080a */
[----:B------:R-:W-:Y:S01]  /*2c60*/  MUFU.EX2 R216, R216 ;  /* 0x000000d800d87308 */ /* 0x000fe20000000800 */
[C-C-:B--2---:R-:W-:Y:S01]  /*2c70*/  FFMA.FTZ R135, R138.reuse, UR42, -R8.reuse ;  /* 0x0000002a8a877c23 */ /* 0x144fe20008010808 */
[----:B------:R-:W-:Y:S04]  /*2c80*/  FFMA.FTZ R138, -R138, R138, 1 ;  /* 0x3f8000008a8a7423 */ /* 0x000fe8000001018a */
[----:B------:R-:W-:Y:S04]  /*2c90*/  FMUL.FTZ R138, R138, UR43 ;  /* 0x0000002b8a8a7c20 */ /* 0x000fe80008410000 */
[----:B------:R-:W2:Y:S01]  /*2ca0*/  MUFU.EX2 R215, R215 ;  /* 0x000000d700d77308 */ /* 0x000ea20000000800 */
[C-C-:B-1----:R-:W-:Y:S01]  /*2cb0*/  FFMA.FTZ R134, R139.reuse, UR42, -R8.reuse ;  /* 0x0000002a8b867c23 */ /* 0x142fe20008010808 */
[----:B------:R-:W-:Y:S04]  /*2cc0*/  FFMA.FTZ R139, -R139, R139, 1 ;  /* 0x3f8000008b8b7423 */ /* 0x000fe8000001018b */
[----:B------:R-:W-:Y:S04]  /*2cd0*/  FMUL.FTZ R139, R139, UR43 ;  /* 0x0000002b8b8b7c20 */ /* 0x000fe80008410000 */
[----:B------:R-:W1:Y:S10]  /*2ce0*/  MUFU.TANH R230, R32 ;  /* 0x0000002000e67308 */ /* 0x000e740000002400 */
[----:B------:R-:W1:Y:S01]  /*2cf0*/  MUFU.TANH R231, R33 ;  /* 0x0000002100e77308 */ /* 0x000e620000002400 */
[----:B--2---:R-:W-:Y:S05]  /*2d00*/  F2FP.F16.F32.PACK_AB R5, R215, R216 ;  /* 0x000000d8d705723e */ /* 0x004fea00000000ff */
[----:B------:R2:W-:Y:S04]  /*2d10*/  STS [R195+0xf000], R5 ;  /* 0x00f00005c3007388 */ /* 0x0005e80000000800 */
[----:B------:R-:W2:Y:S01]  /*2d20*/  MUFU.TANH R183, R22 ;  /* 0x0000001600b77308 */ /* 0x000ea20000002400 */
[C-C-:B-1----:R-:W-:Y:S01]  /*2d30*/  FFMA.FTZ R244, R230.reuse, UR42, -R8.reuse ;  /* 0x0000002ae6f47c23 */ /* 0x142fe20008010808 */
[----:B------:R-:W-:Y:S04]  /*2d40*/  FFMA.FTZ R230, -R230, R230, 1 ;  /* 0x3f800000e6e67423 */ /* 0x000fe800000101e6 */
[----:B------:R-:W-:Y:S04]  /*2d50*/  FMUL.FTZ R230, R230, UR43 ;  /* 0x0000002be6e67c20 */ /* 0x000fe80008410000 */
[----:B------:R-:W1:Y:S01]  /*2d60*/  MUFU.TANH R217, R23 ;  /* 0x0000001700d97308 */ /* 0x000e620000002400 */
[C---:B------:R-:W-:Y:S01]  /*2d70*/  FFMA.FTZ R8, R231.reuse, UR42, -R8 ;  /* 0x0000002ae7087c23 */ /* 0x040fe20008010808 */
[----:B------:R-:W-:Y:S04]  /*2d80*/  FFMA.FTZ R231, -R231, R231, 1 ;  /* 0x3f800000e7e77423 */ /* 0x000fe800000101e7 */
[----:B------:R-:W-:Y:S04]  /*2d90*/  FMUL.FTZ R231, R231, UR43 ;  /* 0x0000002be7e77c20 */ /* 0x000fe80008410000 */
[----:B------:R-:W1:Y:S01]  /*2da0*/  MUFU.TANH R232, R34 ;  /* 0x0000002200e87308 */ /* 0x000e620000002400 */
[C-C-:B--2---:R-:W-:Y:S01]  /*2db0*/  FFMA.FTZ R133, R183.reuse, UR42, -R9.reuse ;  /* 0x0000002ab7857c23 */ /* 0x144fe20008010809 */
[----:B------:R-:W-:Y:S04]  /*2dc0*/  FFMA.FTZ R183, -R183, R183, 1 ;  /* 0x3f800000b7b77423 */ /* 0x000fe800000101b7 */
[----:B------:R-:W-:Y:S04]  /*2dd0*/  FMUL.FTZ R183, R183, UR43 ;  /* 0x0000002bb7b77c20 */ /* 0x000fe80008410000 */
[----:B------:R-:W2:Y:S01]  /*2de0*/  MUFU.TANH R245, R35 ;  /* 0x0000002300f57308 */ /* 0x000ea20000002400 */
[C-C-:B-1----:R-:W-:Y:S01]  /*2df0*/  FFMA.FTZ R132, R217.reuse, UR42, -R9.reuse ;  /* 0x0000002ad9847c23 */ /* 0x142fe20008010809 */
[----:B------:R-:W-:Y:S04]  /*2e00*/  FFMA.FTZ R217, -R217, R217, 1 ;  /* 0x3f800000d9d97423 */ /* 0x000fe800000101d9 */
[----:B------:R-:W-:Y:S04]  /*2e10*/  FMUL.FTZ R217, R217, UR43 ;  /* 0x0000002bd9d97c20 */ /* 0x000fe80008410000 */
[----:B------:R-:W-:Y:S01]  /*2e20*/  MUFU.EX2 R214, R214 ;  /* 0x000000d600d67308 */ /* 0x000fe20000000800 */
[C-C-:B------:R-:W-:Y:S01]  /*2e30*/  FFMA.FTZ R242, R232.reuse, UR42, -R9.reuse ;  /* 0x0000002ae8f27c23 */ /* 0x140fe20008010809 */
[----:B------:R-:W-:Y:S04]  /*2e40*/  FFMA.FTZ R232, -R232, R232, 1 ;  /* 0x3f800000e8e87423 */ /* 0x000fe800000101e8 */
[----:B------:R-:W-:Y:S04]  /*2e50*/  FMUL.FTZ R232, R232, UR43 ;  /* 0x0000002be8e87c20 */ /* 0x000fe80008410000 */
[----:B------:R-:W1:Y:S01]  /*2e60*/  MUFU.EX2 R209, R209 ;  /* 0x000000d100d17308 */ /* 0x000e620000000800 */
[C---:B--2---:R-:W-:Y:S01]  /*2e70*/  FFMA.FTZ R9, R245.reuse, UR42, -R9 ;  /* 0x0000002af5097c23 */ /* 0x044fe20008010809 */
[----:B------:R-:W-:Y:S04]  /*2e80*/  FFMA.FTZ R245, -R245, R245, 1 ;  /* 0x3f800000f5f57423 */ /* 0x000fe800000101f5 */
[----:B------:R-:W-:Y:S04]  /*2e90*/  FMUL.FTZ R245, R245, UR43 ;  /* 0x0000002bf5f57c20 */ /* 0x000fe80008410000 */
[----:B------:R1:W-:Y:S10]  /*2ea0*/  MUFU.EX2 R243, R8 ;  /* 0x0000000800f37308 */ /* 0x0003f40000000800 */
[----:B------:R-:W-:Y:S10]  /*2eb0*/  MUFU.EX2 R135, R135 ;  /* 0x0000008700877308 */ /* 0x000ff40000000800 */
[----:B------:R-:W2:Y:S01]  /*2ec0*/  MUFU.EX2 R134, R134 ;  /* 0x0000008600867308 */ /* 0x000ea20000000800 */
[----:B-1----:R-:W-:Y:S05]  /*2ed0*/  F2FP.F16.F32.PACK_AB R8, R209, R214 ;  /* 0x000000d6d108723e */ /* 0x002fea00000000ff */
[----:B------:R-:W-:Y:S04]  /*2ee0*/  STS [R195+0xf400], R8 ;  /* 0x00f40008c3007388 */ /* 0x000fe80000000800 */
[----:B------:R-:W-:Y:S10]  /*2ef0*/  MUFU.EX2 R133, R133 ;  /* 0x0000008500857308 */ /* 0x000ff40000000800 */
[----:B------:R-:W1:Y:S01]  /*2f00*/  MUFU.EX2 R132, R132 ;  /* 0x0000008400847308 */ /* 0x000e620000000800 */
[----:B--2---:R-:W-:Y:S05]  /*2f10*/  F2FP.F16.F32.PACK_AB R7, R134, R135 ;  /* 0x000000878607723e */ /* 0x004fea00000000ff */
[----:B------:R2:W-:Y:S04]  /*2f20*/  STS [R194+0xe000], R7 ;  /* 0x00e00007c2007388 */ /* 0x0005e80000000800 */
[----:B------:R-:W3:Y:S10]  /*2f30*/  MUFU.EX2 R244, R244 ;  /* 0x000000f400f47308 */ /* 0x000ef40000000800 */
[----:B------:R-:W-:Y:S01]  /*2f40*/  MUFU.EX2 R242, R242 ;  /* 0x000000f200f27308 */ /* 0x000fe20000000800 */
[----:B-1----:R-:W-:Y:S05]  /*2f50*/  F2FP.F16.F32.PACK_AB R6, R132, R133 ;  /* 0x000000858406723e */ /* 0x002fea00000000ff */
[----:B------:R1:W-:Y:S04]  /*2f60*/  STS [R194+0xe400], R6 ;  /* 0x00e40006c2007388 */ /* 0x0003e80000000800 */
[----:B------:R-:W4:Y:S01]  /*2f70*/  MUFU.EX2 R241, R9 ;  /* 0x0000000900f17308 */ /* 0x000f220000000800 */
[----:B---3--:R-:W-:Y:S05]  /*2f80*/  F2FP.F16.F32.PACK_AB R5, R243, R244 ;  /* 0x000000f4f305723e */ /* 0x008fea00000000ff */
[----:B------:R3:W-:Y:S04]  /*2f90*/  STS [R205+0xe000], R5 ;  /* 0x00e00005cd007388 */ /* 0x0007e80000000800 */
[----:B------:R-:W2:Y:S10]  /*2fa0*/  MUFU.TANH R218, R24 ;  /* 0x0000001800da7308 */ /* 0x000eb40000002400 */
[----:B------:R-:W1:Y:S01]  /*2fb0*/  MUFU.TANH R219, R25 ;  /* 0x0000001900db7308 */ /* 0x000e620000002400 */
[----:B----4-:R-:W-:Y:S05]  /*2fc0*/  F2FP.F16.F32.PACK_AB R4, R241, R242 ;  /* 0x000000f2f104723e */ /* 0x010fea00000000ff */
[----:B------:R4:W-:Y:S04]  /*2fd0*/  STS [R205+0xe400], R4 ;  /* 0x00e40004cd007388 */ /* 0x0009e80000000800 */
[----:B------:R-:W3:Y:S01]  /*2fe0*/  MUFU.TANH R220, R26 ;  /* 0x0000001a00dc7308 */ /* 0x000ee20000002400 */
[--C-:B--2---:R-:W-:Y:S09]  /*2ff0*/  FFMA.FTZ R240, R218, UR42, -R11.reuse ;  /* 0x0000002adaf07c23 */ /* 0x104ff2000801080b */
[----:B------:R-:W2:Y:S01]  /*3000*/  MUFU.TANH R225, R27 ;  /* 0x0000001b00e17308 */ /* 0x000ea20000002400 */
[--C-:B-1----:R-:W-:Y:S09]  /*3010*/  FFMA.FTZ R239, R219, UR42, -R11.reuse ;  /* 0x0000002adbef7c23 */ /* 0x102ff2000801080b */
[----:B------:R-:W1:Y:S01]  /*3020*/  MUFU.TANH R226, R28 ;  /* 0x0000001c00e27308 */ /* 0x000e620000002400 */
[--C-:B---3--:R-:W-:Y:S09]  /*3030*/  FFMA.FTZ R236, R220, UR42, -R10.reuse ;  /* 0x0000002adcec7c23 */ /* 0x108ff2000801080a */
[----:B------:R-:W3:Y:S01]  /*3040*/  MUFU.TANH R228, R30 ;  /* 0x0000001e00e47308 */ /* 0x000ee20000002400 */
[--C-:B--2---:R-:W-:Y:S09]  /*3050*/  FFMA.FTZ R235, R225, UR42, -R10.reuse ;  /* 0x0000002ae1eb7c23 */ /* 0x104ff2000801080a */
[----:B------:R-:W2:Y:S01]  /*3060*/  MUFU.TANH R227, R29 ;  /* 0x0000001d00e37308 */ /* 0x000ea20000002400 */
[--C-:B-1----:R-:W-:Y:S09]  /*3070*/  FFMA.FTZ R238, R226, UR42, -R11.reuse ;  /* 0x0000002ae2ee7c23 */ /* 0x102ff2000801080b */
[----:B------:R-:W1:Y:S01]  /*3080*/  MUFU.TANH R229, R31 ;  /* 0x0000001f00e57308 */ /* 0x000e620000002400 */
[--C-:B---3--:R-:W-:Y:S09]  /*3090*/  FFMA.FTZ R234, R228, UR42, -R10.reuse ;  /* 0x0000002ae4ea7c23 */ /* 0x108ff2000801080a */
[----:B------:R-:W-:Y:S01]  /*30a0*/  MUFU.EX2 R240, R240 ;  /* 0x000000f000f07308 */ /* 0x000fe20000000800 */
[----:B--2---:R-:W-:Y:S09]  /*30b0*/  FFMA.FTZ R11, R227, UR42, -R11 ;  /* 0x0000002ae30b7c23 */ /* 0x004ff2000801080b */
[----:B------:R-:W2:Y:S01]  /*30c0*/  MUFU.EX2 R239, R239 ;  /* 0x000000ef00ef7308 */ /* 0x000ea20000000800 */
[----:B-1----:R-:W-:Y:S09]  /*30d0*/  FFMA.FTZ R10, R229, UR42, -R10 ;  /* 0x0000002ae50a7c23 */ /* 0x002ff2000801080a */
        /* <DEDUP_REMOVED lines=8> */
[----:B------:R-:W-:Y:S10]  /*3160*/  MUFU.EX2 R234, R234 ;  /* 0x000000ea00ea7308 */ /* 0x000ff40000000800 */
[----:B------:R-:W4:Y:S01]  /*3170*/  MUFU.EX2 R233, R10 ;  /* 0x0000000a00e97308 */ /* 0x000f220000000800 */
[----:B--2---:R-:W-:Y:S05]  /*3180*/  F2FP.F16.F32.PACK_AB R5, R237, R238 ;  /* 0x000000eeed05723e */ /* 0x004fea00000000ff */
[----:B------:R-:W-:Y:S01]  /*3190*/  STS [R205+0xf000], R5 ;  /* 0x00f00005cd007388 */ /* 0x000fe20000000800 */
[----:B----4-:R-:W-:Y:S05]  /*31a0*/  F2FP.F16.F32.PACK_AB R4, R233, R234 ;  /* 0x000000eae904723e */ /* 0x010fea00000000ff */
[----:B------:R-:W-:Y:S04]  /*31b0*/  STS [R205+0xf400], R4 ;  /* 0x00f40004cd007388 */ /* 0x000fe80000000800 */
[----:B------:R-:W1:Y:S08]  /*31c0*/  LDSM.16.M88.4 R32, [R108+0x4000] ;  /* 0x004000006c20783b */ /* 0x000e700000000200 */
[----:B------:R2:W3:Y:S08]  /*31d0*/  LDSM.16.M88.4 R28, [R108+0x5000] ;  /* 0x005000006c1c783b */ /* 0x0004f00000000200 */
[----:B------:R-:W4:Y:S08]  /*31e0*/  LDSM.16.M88.4 R100, [R104+0x4000] ;  /* 0x004000006864783b */ /* 0x000f300000000200 */
[----:B------:R-:W4:Y:S01]  /*31f0*/  LDSM.16.M88.4 R104, [R104+0x5000] ;  /* 0x005000006868783b */ /* 0x000f220000000200 */
[----:B--2---:R-:W-:Y:S04]  /*3200*/  IADD3 R108, R108, R175, RZ ;  /* 0x000000af6c6c7210 */ /* 0x004fe80007ffe0ff */
[----:B------:R-:W-:Y:S01]  /*3210*/  IADD3 R108, R174, R108, RZ ;  /* 0x0000006cae6c7210 */ /* 0x000fe20007ffe0ff */
[-C--:B-1----:R-:W-:Y:S06]  /*3220*/  HMMA.16816.F32 R4, R32, R140.reuse, RZ ;  /* 0x0000008c2004723c */ /* 0x082fec00000018ff */
[C---:B---3--:R-:W-:Y:S06]  /*3230*/  HMMA.16816.F32 R8, R28.reuse, R140, RZ ;  /* 0x0000008c1c08723c */ /* 0x048fec00000018ff */
[-C--:B------:R-:W-:Y:S06]  /*3240*/  HMMA.16816.F32 R12, R28, R142.reuse, RZ ;  /* 0x0000008e1c0c723c */ /* 0x080fec00000018ff */
        /* <DEDUP_REMOVED lines=23> */
[----:B------:R-:W1:Y:S05]  /*33c0*/  LDSM.16.M88.4 R104, [R108+0x4000] ;  /* 0x004000006c68783b */ /* 0x000e6a0000000200 */
[----:B------:R-:W-:Y:S03]  /*33d0*/  HMMA.16816.F32 R32, R100, R162, R32 ;  /* 0x000000a26420723c */ /* 0x000fe60000001820 */
[----:B------:R-:W2:Y:S03]  /*33e0*/  LDSM.16.M88.4 R100, [R108+0x5000] ;  /* 0x005000006c64783b */ /* 0x000ea60000000200 */
[-C--:B-1----:R-:W-:Y:S06]  /*33f0*/  HMMA.16816.F32 R4, R104, R164.reuse, R4 ;  /* 0x000000a46804723c */ /* 0x082fec0000001804 */
[C---:B--2---:R-:W-:Y:S06]  /*3400*/  HMMA.16816.F32 R8, R100.reuse, R164, R8 ;  /* 0x000000a46408723c */ /* 0x044fec0000001808 */
[-C--:B------:R-:W-:Y:S06]  /*3410*/  HMMA.16816.F32 R12, R100, R166.reuse, R12 ;  /* 0x000000a6640c723c */ /* 0x080fec000000180c */
[C---:B------:R-:W-:Y:S06]  /*3420*/  HMMA.16816.F32 R16, R104.reuse, R166, R16 ;  /* 0x000000a66810723c */ /* 0x040fec0000001810 */
[C---:B------:R-:W-:Y:S01]  /*3430*/  FADD.FTZ R4, -R247.reuse, R4 ;  /* 0x00000004f7047221 */ /* 0x040fe20000010100 */
[-C--:B------:R-:W-:Y:S04]  /*3440*/  HMMA.16816.F32 R20, R104, R168.reuse, R20 ;  /* 0x000000a86814723c */ /* 0x080fe80000001814 */
[C---:B------:R-:W-:Y:S02]  /*3450*/  FADD.FTZ R5, -R247.reuse, R5 ;  /* 0x00000005f7057221 */ /* 0x040fe40000010100 */
[C---:B------:R-:W-:Y:S05]  /*3460*/  HMMA.16816.F32 R24, R100.reuse, R168, R24 ;  /* 0x000000a86418723c */ /* 0x040fea0000001818 */
[C---:B------:R-:W-:Y:S01]  /*3470*/  FADD.FTZ R6, -R246.reuse, R6 ;  /* 0x00000006f6067221 */ /* 0x040fe20000010100 */
[-C--:B------:R-:W-:Y:S05]  /*3480*/  HMMA.16816.F32 R28, R100, R170.reuse, R28 ;  /* 0x000000aa641c723c */ /* 0x080fea000000181c */
[----:B------:R-:W-:Y:S01]  /*3490*/  FADD.FTZ R7, -R246, R7 ;  /* 0x00000007f6077221 */ /* 0x000fe20000010100 */
[----:B------:R-:W-:Y:S05]  /*34a0*/  HMMA.16816.F32 R32, R104, R170, R32 ;  /* 0x000000aa6820723c */ /* 0x000fea0000001820 */
[C---:B------:R-:W-:Y:S01]  /*34b0*/  FADD.FTZ R16, -R247.reuse, R16 ;  /* 0x00000010f7107221 */ /* 0x040fe20000010100 */
[C---:B------:R-:W-:Y:S01]  /*34c0*/  FADD.FTZ R17, -R247.reuse, R17 ;  /* 0x00000011f7117221 */ /* 0x040fe20000010100 */
[C---:B------:R-:W-:Y:S01]  /*34d0*/  FADD.FTZ R20, -R247.reuse, R20 ;  /* 0x00000014f7147221 */ /* 0x040fe20000010100 */
[----:B------:R-:W-:Y:S03]  /*34e0*/  FADD.FTZ R21, -R247, R21 ;  /* 0x00000015f7157221 */ /* 0x000fe60000010100 */
        /* <DEDUP_REMOVED lines=12> */
[----:B------:R-:W-:Y:S01]  /*35b0*/  FMUL.FTZ R111, R111, R128 ;  /* 0x000000806f6f7220 */ /* 0x000fe20000410000 */
[C---:B------:R-:W-:Y:S01]  /*35c0*/  FADD.FTZ R32, -R247.reuse, R32 ;  /* 0x00000020f7207221 */ /* 0x040fe20000010100 */
[----:B------:R-:W-:Y:S01]  /*35d0*/  FADD.FTZ R33, -R247, R33 ;  /* 0x00000021f7217221 */ /* 0x000fe20000010100 */
[C---:B------:R-:W-:Y:S01]  /*35e0*/  FADD.FTZ R34, -R246.reuse, R34 ;  /* 0x00000022f6227221 */ /* 0x040fe20000010100 */
[----:B------:R-:W-:Y:S01]  /*35f0*/  FADD.FTZ R35, -R246, R35 ;  /* 0x00000023f6237221 */ /* 0x000fe20000010100 */
[----:B------:R-:W-:Y:S01]  /*3600*/  FMUL.FTZ R32, R244, R32 ;  /* 0x00000020f4207220 */ /* 0x000fe20000410000 */
        /* <DEDUP_REMOVED lines=46> */
.L_x_1205:
[----:B-----5:R-:W-:Y:S01]  /*38f0*/  FADD.FTZ R9, -R249, R9 ;  /* 0x00000009f9097221 */ /* 0x020fe20000010100 */
[----:B------:R-:W-:Y:S01]  /*3900*/  FFMA.FTZ R115, -R115, R115, 1 ;  /* 0x3f80000073737423 */ /* 0x000fe20000010173 */
[----:B------:R-:W-:Y:S01]  /*3910*/  FADD.FTZ R11, -R248, R11 ;  /* 0x0000000bf80b7221 */ /* 0x000fe20000010100 */
[----:B------:R-:W-:Y:S01]  /*3920*/  FFMA.FTZ R116, -R116, R116, 1 ;  /* 0x3f80000074747423 */ /* 0x000fe20000010174 */
[----:B------:R-:W-:Y:S01]  /*3930*/  FFMA.FTZ R117, -R117, R117, 1 ;  /* 0x3f80000075757423 */ /* 0x000fe20000010175 */
[----:B------:R-:W-:Y:S01]  /*3940*/  FADD.FTZ R8, -R249, R8 ;  /* 0x00000008f9087221 */ /* 0x000fe20000010100 */
[----:B------:R-:W-:Y:S01]  /*3950*/  FFMA.FTZ R114, -R114, R114, 1 ;  /* 0x3f80000072727423 */ /* 0x000fe20000010172 */
[----:B------:R-:W-:Y:S01]  /*3960*/  FADD.FTZ R10, -R248, R10 ;  /* 0x0000000af80a7221 */ /* 0x000fe20000010100 */
[----:B------:R-:W-:Y:S01]  /*3970*/  FMUL.FTZ R9, R136, R9 ;  /* 0x0000000988097220 */ /* 0x000fe20000410000 */
[----:B------:R-:W-:Y:S01]  /*3980*/  FMUL.FTZ R115, R115, UR43 ;  /* 0x0000002b73737c20 */ /* 0x000fe20008410000 */
[----:B------:R-:W-:Y:S01]  /*3990*/  FMUL.FTZ R11, R130, R11 ;  /* 0x0000000b820b7220 */ /* 0x000fe20000410000 */
[----:B------:R-:W-:Y:S01]  /*39a0*/  FMUL.FTZ R116, R116, UR43 ;  /* 0x0000002b74747c20 */ /* 0x000fe20008410000 */
[----:B------:R-:W-:Y:S01]  /*39b0*/  FMUL.FTZ R117, R117, UR43 ;  /* 0x0000002b75757c20 */ /* 0x000fe20008410000 */
[----:B------:R-:W-:Y:S01]  /*39c0*/  FADD.FTZ R13, -R249, R13 ;  /* 0x0000000df90d7221 */ /* 0x000fe20000010100 */
[----:B------:R-:W-:Y:S01]  /*39d0*/  FMUL.FTZ R8, R137, R8 ;  /* 0x0000000889087220 */ /* 0x000fe20000410000 */
[----:B------:R-:W-:Y:S01]  /*39e0*/  FFMA.FTZ R119, -R119, R119, 1 ;  /* 0x3f80000077777423 */ /* 0x000fe20000010177 */
[----:B------:R-:W-:Y:S01]  /*39f0*/  FMUL.FTZ R114, R114, UR43 ;  /* 0x0000002b72727c20 */ /* 0x000fe20008410000 */
[----:B------:R-:W-:Y:S01]  /*3a00*/  FADD.FTZ R15, -R248, R15 ;  /* 0x0000000ff80f7221 */ /* 0x000fe20000010100 */
[----:B------:R-:W-:Y:S01]  /*3a10*/  FMUL.FTZ R10, R131, R10 ;  /* 0x0000000a830a7220 */ /* 0x000fe20000410000 */
[----:B------:R-:W-:Y:S01]  /*3a20*/  FFMA.FTZ R121, -R121, R121, 1 ;  /* 0x3f80000079797423 */ /* 0x000fe20000010179 */
        /* <DEDUP_REMOVED lines=9> */
[----:B------:R-:W-:Y:S01]  /*3ac0*/  FMUL.FTZ R15, R209, R15 ;  /* 0x0000000fd10f7220 */ /* 0x000fe20000410000 */
[----:B------:R-:W-:Y:S01]  /*3ad0*/  FMUL.FTZ R121, R121, UR43 ;  /* 0x0000002b79797c20 */ /* 0x000fe20008410000 */
[----:B------:R-:W-:Y:S01]  /*3ae0*/  FMUL.FTZ R10, R116, R10 ;  /* 0x0000000a740a7220 */ /* 0x000fe20000410000 */
[----:B------:R-:W-:Y:S01]  /*3af0*/  FMUL.FTZ R12, R216, R12 ;  /* 0x0000000cd80c7220 */ /* 0x000fe20000410000 */
[----:B------:R-:W-:Y:S01]  /*3b00*/  FMUL.FTZ R118, R118, UR43 ;  /* 0x0000002b76767c20 */ /* 0x000fe20008410000 */
[----:B------:R-:W-:Y:S01]  /*3b10*/  FMUL.FTZ R14, R214, R14 ;  /* 0x0000000ed60e7220 */ /* 0x000fe20000410000 */
[----:B------:R-:W-:Y:S01]  /*3b20*/  FMUL.FTZ R120, R120, UR43 ;  /* 0x0000002b78787c20 */ /* 0x000fe20008410000 */
        /* <DEDUP_REMOVED lines=11> */
[----:B------:R-:W-:Y:S01]  /*3be0*/  FFMA.FTZ R219, -R219, R219, 1 ;  /* 0x3f800000dbdb7423 */ /* 0x000fe200000101db */
[----:B------:R-:W-:Y:S01]  /*3bf0*/  FADD.FTZ R27, -R248, R27 ;  /* 0x0000001bf81b7221 */ /* 0x000fe20000010100 */
[----:B------:R-:W-:Y:S01]  /*3c00*/  FFMA.FTZ R225, -R225, R225, 1 ;  /* 0x3f800000e1e17423 */ /* 0x000fe200000101e1 */
[----:B------:R-:W-:Y:S01]  /*3c10*/  STS [R195+0xa400], R18 ;  /* 0x00a40012c3007388 */ /* 0x000fe20000000800 */
[----:B------:R-:W-:Y:S01]  /*3c20*/  FADD.FTZ R24, -R249, R24 ;  /* 0x00000018f9187221 */ /* 0x000fe20000010100 */
[----:B------:R-:W-:Y:S01]  /*3c30*/  FFMA.FTZ R218, -R218, R218, 1 ;  /* 0x3f800000dada7423 */ /* 0x000fe200000101da */
[----:B------:R-:W-:Y:S01]  /*3c40*/  FADD.FTZ R26, -R248, R26 ;  /* 0x0000001af81a7221 */ /* 0x000fe20000010100 */
[----:B------:R-:W-:Y:S01]  /*3c50*/  FFMA.FTZ R220, -R220, R220, 1 ;  /* 0x3f800000dcdc7423 */ /* 0x000fe200000101dc */
[----:B------:R-:W-:Y:S01]  /*3c60*/  F2FP.F16.F32.PACK_AB R12, R13, R12 ;  /* 0x0000000c0d0c723e */ /* 0x000fe200000000ff */
[----:B------:R-:W-:Y:S01]  /*3c70*/  STS [R190+0xb000], R8 ;  /* 0x00b00008be007388 */ /* 0x000fe20000000800 */
[----:B------:R-:W-:Y:S01]  /*3c80*/  F2FP.F16.F32.PACK_AB R14, R15, R14 ;  /* 0x0000000e0f0e723e */ /* 0x000fe200000000ff */
[----:B------:R-:W-:Y:S01]  /*3c90*/  FMUL.FTZ R25, R239, R25 ;  /* 0x00000019ef197220 */ /* 0x000fe20000410000 */
[----:B------:R-:W-:Y:S01]  /*3ca0*/  FMUL.FTZ R219, R219, UR43 ;  /* 0x0000002bdbdb7c20 */ /* 0x000fe20008410000 */
[----:B------:R-:W-:Y:S01]  /*3cb0*/  STS [R190+0xb400], R10 ;  /* 0x00b4000abe007388 */ /* 0x000fe20000000800 */
[----:B------:R-:W-:Y:S01]  /*3cc0*/  FMUL.FTZ R27, R235, R27 ;  /* 0x0000001beb1b7220 */ /* 0x000fe20000410000 */
        /* <DEDUP_REMOVED lines=8> */
[----:B------:R-:W-:Y:S01]  /*3d50*/  FMUL.FTZ R220, R220, UR43 ;  /* 0x0000002bdcdc7c20 */ /* 0x000fe20008410000 */
[----:B------:R-:W-:Y:S01]  /*3d60*/  FADD.FTZ R28, -R249, R28 ;  /* 0x0000001cf91c7221 */ /* 0x000fe20000010100 */
[----:B------:R-:W-:Y:S01]  /*3d70*/  FFMA.FTZ R226, -R226, R226, 1 ;  /* 0x3f800000e2e27423 */ /* 0x000fe200000101e2 */
[----:B------:R-:W-:Y:S01]  /*3d80*/  FADD.FTZ R30, -R248, R30 ;  /* 0x0000001ef81e7221 */ /* 0x000fe20000010100 */
[----:B------:R-:W-:Y:S01]  /*3d90*/  FFMA.FTZ R228, -R228, R228, 1 ;  /* 0x3f800000e4e47423 */ /* 0x000fe200000101e4 */
[----:B------:R-:W-:Y:S01]  /*3da0*/  F2FP.F16.F32.PACK_AB R22, R23, R22 ;  /* 0x000000161716723e */ /* 0x000fe200000000ff */
[----:B------:R-:W-:Y:S01]  /*3db0*/  STS [R195+0xb000], R12 ;  /* 0x00b0000cc3007388 */ /* 0x000fe20000000800 */
[----:B------:R-:W-:Y:S01]  /*3dc0*/  FMUL.FTZ R25, R219, R25 ;  /* 0x00000019db197220 */ /* 0x000fe20000410000 */
[----:B------:R-:W-:Y:S01]  /*3dd0*/  FMUL.FTZ R27, R225, R27 ;  /* 0x0000001be11b7220 */ /* 0x000fe20000410000 */
[----:B------:R-:W-:Y:S01]  /*3de0*/  FMUL.FTZ R29, R237, R29 ;  /* 0x0000001ded1d7220 */ /* 0x000fe20000410000 */
[----:B------:R-:W-:Y:S01]  /*3df0*/  STS [R195+0xb400], R14 ;  /* 0x00b4000ec3007388 */ /* 0x000fe20000000800 */
        /* <DEDUP_REMOVED lines=17> */
[----:B------:R-:W-:Y:S01]  /*3f10*/  F2FP.F16.F32.PACK_AB R26, R27, R26 ;  /* 0x0000001a1b1a723e */ /* 0x000fe200000000ff */
[----:B------:R-:W-:Y:S01]  /*3f20*/  STS [R205+0xa000], R32 ;  /* 0x00a00020cd007388 */ /* 0x000fe20000000800 */
[----:B------:R-:W-:Y:S02]  /*3f30*/  F2FP.F16.F32.PACK_AB R28, R29, R28 ;  /* 0x0000001c1d1c723e */ /* 0x000fe400000000ff */
[----:B------:R-:W-:Y:S01]  /*3f40*/  F2FP.F16.F32.PACK_AB R30, R31, R30 ;  /* 0x0000001e1f1e723e */ /* 0x000fe200000000ff */
[----:B------:R-:W-:Y:S01]  /*3f50*/  STS [R205+0xa400], R34 ;  /* 0x00a40022cd007388 */ /* 0x000fe20000000800 */
[----:B------:R-:W-:Y:S02]  /*3f60*/  LEA R116, R180, UR5, 0x1 ;  /* 0x00000005b4747c11 */ /* 0x000fe4000f8e08ff */
[----:B------:R-:W-:Y:S01]  /*3f70*/  MOV R108, 0x40 ;  /* 0x00000040006c7802 */ /* 0x000fe20000000f00 */
[----:B------:R-:W-:Y:S03]  /*3f80*/  STS [R194+0xb000], R24 ;  /* 0x00b00018c2007388 */ /* 0x000fe60000000800 */
[----:B------:R-:W-:Y:S01]  /*3f90*/  SEL R108, R108, 0xffffffc0, !P1 ;  /* 0xffffffc06c6c7807 */ /* 0x000fe20004800000 */
[----:B------:R-:W-:Y:S03]  /*3fa0*/  STS [R194+0xb400], R26 ;  /* 0x00b4001ac2007388 */ /* 0x000fe60000000800 */
[----:B-1----:R-:W-:Y:S01]  /*3fb0*/  IADD3 R100, R116, R108, RZ ;  /* 0x0000006c74647210 */ /* 0x002fe20007ffe0ff */
        /* <DEDUP_REMOVED lines=63> */
[----:B------:R-:W-:Y:S02]  /*43b0*/  LEA.HI.X.SX32 R211, R6, R211, 0x1, P0 ;  /* 0x000000d306d37211 */ /* 0x000fe400000f0eff */
[C---:B------:R-:W-:Y:S02]  /*43c0*/  LEA R8, P0, R5.reuse, R210, 0x6 ;  /* 0x000000d205087211 */ /* 0x040fe400078030ff */
[----:B------:R-:W-:Y:S02]  /*43d0*/  LEA R6, R188, UR5, 0x1 ;  /* 0x00000005bc067c11 */ /* 0x000fe4000f8e08ff */
[----:B--2---:R-:W-:Y:S03]  /*43e0*/  LEA.HI.X R9, R5, R211, R4, 0x6, P0 ;  /* 0x000000d305097211 */ /* 0x004fe600000f3404 */
[----:B------:R-:W-:Y:S01]  /*43f0*/  @!PT LDS RZ, [RZ] ;  /* 0x00000000fffff984 */ /* 0x000fe20000000800 */
[----:B------:R-:W-:Y:S01]  /*4400*/  @!PT LDS RZ, [RZ] ;  /* 0x00000000fffff984 */ /* 0x000fe20000000800 */
[----:B------:R-:W-:Y:S01]  /*4410*/  @!PT LDS RZ, [RZ] ;  /* 0x00000000fffff984 */ /* 0x000fe20000000800 */
[----:B------:R1:W-:Y:S04]  /*4420*/  LDGSTS.E.BYPASS.LTC128B.128 [R6+0x4000], desc[UR24][R210.64] ;  /* 0x04000000d2067fae */ /* 0x0003e8000b901d58 */
[----:B------:R1:W-:Y:S04]  /*4430*/  LDGSTS.E.BYPASS.LTC128B.128 [R6+0x5000], desc[UR24][R8.64] ;  /* 0x0500000008067fae */ /* 0x0003e8000b901d58 */
[----:B------:R-:W0:Y:S02]  /*4440*/  LDGDEPBAR ;  /* 0x00000000000079af */ /* 0x000e240000000000 */
.L_x_1206:
[----:B------:R-:W-:Y:S01]  /*4450*/  LDSM.16.M88.4 R16, [R179] ;  /* 0x00000000b310783b */ /* 0x000fe20000000200 */
[----:B------:R-:W-:Y:S01]  /*4460*/  VIADD R117, R116, 0x6000 ;  /* 0x0000600074757836 */ /* 0x000fe20000000000 */
[----:B------:R-:W-:Y:S01]  /*4470*/  ULOP3.LUT UR38, UR46, 0x1, URZ, 0xc0, !UPT ;  /* 0x000000012e267892 */ /* 0x000fe2000f8ec03f */
[--C-:B------:R-:W-:Y:S01]  /*4480*/  IMAD.IADD R119, R179, 0x1, R108.reuse ;  /* 0x00000001b3777824 */ /* 0x100fe200078e026c */
[----:B-1----:R-:W1:Y:S01]  /*4490*/  LDSM.16.MT88.4 R8, [R116+0x6000] ;  /* 0x006000007408783b */ /* 0x002e620000004200 */
[----:B------:R-:W-:Y:S01]  /*44a0*/  IMAD.IADD R117, R117, 0x1, R108 ;  /* 0x0000000175757824 */ /* 0x000fe200078e026c */
[----:B------:R-:W-:Y:S01]  /*44b0*/  UISETP.NE.U32.AND UP0, UPT, UR38, 0x1, UPT ;  /* 0x000000012600788c */ /* 0x000fe2000bf05070 */
[----:B------:R-:W-:Y:S01]  /*44c0*/  IMAD.IADD R118, R108, 0x1, R0 ;  /* 0x000000016c767824 */ /* 0x000fe200078e0200 */
[----:B------:R-:W-:Y:S01]  /*44d0*/  LDSM.16.M88.4 R24, [R0] ;  /* 0x000000000018783b */ /* 0x000fe20000000200 */
[----:B------:R-:W-:Y:S03]  /*44e0*/  UIADD3 UR38, UR46, -0x1, URZ ;  /* 0xffffffff2e267890 */ /* 0x000fe6000fffe03f */
[----:B------:R-:W2:Y:S04]  /*44f0*/  LDSM.16.MT88.4 R20, [R117] ;  /* 0x000000007514783b */ /* 0x000ea80000004200 */
        /* <DEDUP_REMOVED lines=40> */
[C---:B------:R-:W-:Y:S01]  /*4780*/  HMMA.16816.F32 R8, R100.reuse, R106, R8 ;  /* 0x0000006a6408723c */ /* 0x040fe20000001808 */
[----:B------:R-:W-:Y:S05]  /*4790*/  LDSM.16.MT88.4 R104, [R178+0xd000] ;  /* 0x00d00000b268783b */ /* 0x000fea0000004200 */
        /* <DEDUP_REMOVED lines=8> */
[----:B------:R-:W-:Y:S01]  /*4820*/  @P2 IADD3 R20, P0, R208, UR8, RZ ;  /* 0x00000008d0142c10 */ /* 0x000fe2000ff1e0ff */
[C---:B---3--:R-:W-:Y:S01]  /*4830*/  HMMA.16816.F32 R4, R28.reuse, R32, R4 ;  /* 0x000000201c04723c */ /* 0x048fe20000001804 */
[----:B------:R-:W-:Y:S01]  /*4840*/  IMAD.U32 R23, RZ, RZ, UR31 ;  /* 0x0000001fff177e24 */ /* 0x000fe2000f8e00ff */
[----:B------:R-:W-:Y:S03]  /*4850*/  @UP2 UIADD3 UR8, UP1, UR8, -0x100, URZ ;  /* 0xffffff0008082890 */ /* 0x000fe6000ff3e03f */
[----:B------:R-:W-:Y:S01]  /*4860*/  @P2 IADD3.X R21, R184, UR9, RZ, P0, !PT ;  /* 0x00000009b8152c10 */ /* 0x000fe200087fe4ff */
[C---:B------:R-:W-:Y:S01]  /*4870*/  HMMA.16816.F32 R8, R28.reuse, R34, R8 ;  /* 0x000000221c08723c */ /* 0x040fe20000001808 */
[----:B------:R-:W-:Y:S01]  /*4880*/  IMAD.U32 R22, RZ, RZ, UR31 ;  /* 0x0000001fff167e24 */ /* 0x000fe2000f8e00ff */
[----:B------:R-:W-:Y:S02]  /*4890*/  @UP2 UIADD3.X UR9, UR9, -0x1, URZ, UP1, !UPT ;  /* 0xffffffff09092890 */ /* 0x000fe40008ffe43f */
[----:B------:R-:W5:Y:S01]  /*48a0*/  @P2 LDG.E R203, desc[UR24][R20.64] ;  /* 0x0000001814cb2981 */ /* 0x000f62000c1e1900 */
[C---:B------:R-:W-:Y:S01]  /*48b0*/  VIADD R108, R177.reuse, 0x40 ;  /* 0x00000040b16c7836 */ /* 0x040fe20000000000 */
[C---:B--2---:R-:W-:Y:S02]  /*48c0*/  HMMA.16816.F32 R12, R28.reuse, R24, R12 ;  /* 0x000000181c0c723c */ /* 0x044fe4000000180c */
[----:B------:R-:W5:Y:S03]  /*48d0*/  @P2 LDG.E R202, desc[UR24][R20.64+0x20] ;  /* 0x0000201814ca2981 */ /* 0x000f66000c1e1900 */
[----:B------:R-:W-:Y:S01]  /*48e0*/  @P1 VIADD R108, R177, 0xffffffc0 ;  /* 0xffffffc0b16c1836 */ /* 0x000fe20000000000 */
[----:B------:R-:W-:Y:S01]  /*48f0*/  HMMA.16816.F32 R16, R28, R26, R16 ;  /* 0x0000001a1c10723c */ /* 0x000fe20000001810 */
[----:B------:R-:W5:Y:S01]  /*4900*/  @P2 LDG.E R201, desc[UR24][R20.64+0x80] ;  /* 0x0000801814c92981 */ /* 0x000f62000c1e1900 */
[----:B------:R-:W-:Y:S03]  /*4910*/  IMAD.U32 R24, RZ, RZ, UR32 ;  /* 0x00000020ff187e24 */ /* 0x000fe6000f8e00ff */
[----:B------:R1:W5:Y:S02]  /*4920*/  @P2 LDG.E R200, desc[UR24][R20.64+0xa0] ;  /* 0x0000a01814c82981 */ /* 0x000364000c1e1900 */
[-C--:B------:R-:W-:Y:S02]  /*4930*/  LEA R28, P3, R23, R206.reuse, 0x2 ;  /* 0x000000ce171c7211 */ /* 0x080fe400078610ff */
[----:B------:R2:W-:Y:S02]  /*4940*/  REDG.E.ADD.F32.FTZ.RN.STRONG.GPU desc[UR24][R206.64], R4 ;  /* 0x00000004ce0079a6 */ /* 0x0005e4000c10f398 */
[-C--:B------:R-:W-:Y:S02]  /*4950*/  LEA.HI.X.SX32 R29, R22, R207.reuse, 0x2, P3 ;  /* 0x000000cf161d7211 */ /* 0x080fe400018f16ff */
[----:B------:R-:W-:Y:S01]  /*4960*/  LDSM.16.MT88.4 R32, [R108+0x800] ;  /* 0x000800006c20783b */ /* 0x000fe20000004200 */
[----:B-1----:R-:W-:Y:S02]  /*4970*/  IMAD.U32 R20, RZ, RZ, UR32 ;  /* 0x00000020ff147e24 */ /* 0x002fe4000f8e00ff */
[----:B------:R-:W-:Y:S03]  /*4980*/  IMAD.U32 R21, RZ, RZ, UR30 ;  /* 0x0000001eff157e24 */ /* 0x000fe6000f8e00ff */
[-C--:B------:R-:W-:Y:S01]  /*4990*/  LEA R26, P0, R20, R206.reuse, 0x2 ;  /* 0x000000ce141a7211 */ /* 0x080fe200078010ff */
[----:B------:R-:W-:Y:S01]  /*49a0*/  IMAD.U32 R20, RZ, RZ, UR30 ;  /* 0x0000001eff147e24 */ /* 0x000fe2000f8e00ff */
[-C--:B------:R-:W-:Y:S01]  /*49b0*/  LEA R30, P2, R21, R206.reuse, 0x2 ;  /* 0x000000ce151e7211 */ /* 0x080fe200078410ff */
[----:B------:R-:W-:Y:S01]  /*49c0*/  IMAD.U32 R21, RZ, RZ, UR13 ;  /* 0x0000000dff157e24 */ /* 0x000fe2000f8e00ff */
[-C--:B------:R-:W-:Y:S02]  /*49d0*/  LEA.HI.X.SX32 R27, R24, R207.reuse, 0x2, P0 ;  /* 0x000000cf181b7211 */ /* 0x080fe400000f16ff */
[----:B--2---:R-:W-:Y:S02]  /*49e0*/  MOV R4, UR13 ;  /* 0x0000000d00047c02 */ /* 0x004fe40008000f00 */
[-C--:B------:R-:W-:Y:S01]  /*49f0*/  LEA.HI.X.SX32 R31, R20, R207.reuse, 0x2, P2 ;  /* 0x000000cf141f7211 */ /* 0x080fe200010f16ff */
[----:B------:R1:W-:Y:S01]  /*4a00*/  REDG.E.ADD.F32.FTZ.RN.STRONG.GPU desc[UR24][R26.64], R5 ;  /* 0x000000051a0079a6 */ /* 0x0003e2000c10f398 */
[-C--:B------:R-:W-:Y:S02]  /*4a10*/  LEA R4, P0, R4, R206.reuse, 0x2 ;  /* 0x000000ce04047211 */ /* 0x080fe400078010ff */
[----:B------:R-:W-:Y:S01]  /*4a20*/  MOV R20, UR12 ;  /* 0x0000000c00147c02 */ /* 0x000fe20008000f00 */
[----:B------:R2:W-:Y:S04]  /*4a30*/  REDG.E.ADD.F32.FTZ.RN.STRONG.GPU desc[UR24][R28.64], R6 ;  /* 0x000000061c0079a6 */ /* 0x0005e8000c10f398 */
[----:B------:R3:W-:Y:S01]  /*4a40*/  REDG.E.ADD.F32.FTZ.RN.STRONG.GPU desc[UR24][R30.64], R7 ;  /* 0x000000071e0079a6 */ /* 0x0007e2000c10f398 */
[-C--:B-1----:R-:W-:Y:S01]  /*4a50*/  LEA.HI.X.SX32 R5, R21, R207.reuse, 0x2, P0 ;  /* 0x000000cf15057211 */ /* 0x082fe200000f16ff */
[----:B--2---:R-:W-:Y:S04]  /*4a60*/  IMAD.U32 R6, RZ, RZ, UR12 ;  /* 0x0000000cff067e24 */ /* 0x004fe8000f8e00ff */
[----:B------:R1:W-:Y:S01]  /*4a70*/  REDG.E.ADD.F32.FTZ.RN.STRONG.GPU desc[UR24][R4.64], R8 ;  /* 0x00000008040079a6 */ /* 0x0003e2000c10f398 */
[----:B---3--:R-:W-:Y:S01]  /*4a80*/  IMAD.U32 R7, RZ, RZ, UR11 ;  /* 0x0000000bff077e24 */ /* 0x008fe2000f8e00ff */
[-C--:B------:R-:W-:Y:S01]  /*4a90*/  LEA R22, P3, R6, R206.reuse, 0x2 ;  /* 0x000000ce06167211 */ /* 0x080fe200078610ff */
[----:B------:R-:W-:Y:S03]  /*4aa0*/  IMAD.U32 R6, RZ, RZ, UR45 ;  /* 0x0000002dff067e24 */ /* 0x000fe6000f8e00ff */
[-C--:B------:R-:W-:Y:S05]  /*4ab0*/  LEA.HI.X.SX32 R23, R20, R207.reuse, 0x2, P3 ;  /* 0x000000cf14177211 */ /* 0x080fea00018f16ff */
[----:B------:R2:W-:Y:S01]  /*4ac0*/  REDG.E.ADD.F32.FTZ.RN.STRONG.GPU desc[UR24][R22.64], R9 ;  /* 0x00000009160079a6 */ /* 0x0005e2000c10f398 */
[----:B-1----:R-:W-:Y:S02]  /*4ad0*/  IMAD.U32 R8, RZ, RZ, UR11 ;  /* 0x0000000bff087e24 */ /* 0x002fe4000f8e00ff */
[----:B------:R-:W-:Y:S02]  /*4ae0*/  IMAD.U32 R5, RZ, RZ, UR45 ;  /* 0x0000002dff057e24 */ /* 0x000fe4000f8e00ff */
[----:B------:R-:W-:Y:S01]  /*4af0*/  IMAD.U32 R4, RZ, RZ, UR37 ;  /* 0x00000025ff047e24 */ /* 0x000fe2000f8e00ff */
[-C--:B------:R-:W-:Y:S01]  /*4b00*/  LEA R24, P2, R8, R206.reuse, 0x2 ;  /* 0x000000ce08187211 */ /* 0x080fe200078410ff */
[----:B------:R-:W-:Y:S01]  /*4b10*/  IMAD.U32 R8, RZ, RZ, UR34 ;  /* 0x00000022ff087e24 */ /* 0x000fe2000f8e00ff */
[-C--:B------:R-:W-:Y:S01]  /*4b20*/  LEA R28, P0, R5, R206.reuse, 0x2 ;  /* 0x000000ce051c7211 */ /* 0x080fe200078010ff */
[----:B------:R-:W-:Y:S01]  /*4b30*/  IMAD.U32 R5, RZ, RZ, UR37 ;  /* 0x00000025ff057e24 */ /* 0x000fe2000f8e00ff */
[-C--:B------:R-:W-:Y:S01]  /*4b40*/  LEA.HI.X.SX32 R25, R7, R207.reuse, 0x2, P2 ;  /* 0x000000cf07197211 */ /* 0x080fe200010f16ff */
[----:B------:R-:W-:Y:S01]  /*4b50*/  IMAD.U32 R7, RZ, RZ, UR34 ;  /* 0x00000022ff077e24 */ /* 0x000fe2000f8e00ff */
[-C--:B------:R-:W-:Y:S01]  /*4b60*/  LEA.HI.X.SX32 R29, R6, R207.reuse, 0x2, P0 ;  /* 0x000000cf061d7211 */ /* 0x080fe200000f16ff */
[----:B------:R-:W-:Y:S01]  /*4b70*/  IMAD.U32 R6, RZ, RZ, UR36 ;  /* 0x00000024ff067e24 */ /* 0x000fe2000f8e00ff */
[-C--:B------:R-:W-:Y:S01]  /*4b80*/  LEA R4, P2, R4, R206.reuse, 0x2 ;  /* 0x000000ce04047211 */ /* 0x080fe200078410ff */
[----:B------:R1:W-:Y:S01]  /*4b90*/  REDG.E.ADD.F32.FTZ.RN.STRONG.GPU desc[UR24][R24.64], R10 ;  /* 0x0000000a180079a6 */ /* 0x0003e2000c10f398 */
[----:B--2---:R-:W-:Y:S01]  /*4ba0*/  IMAD.U32 R9, RZ, RZ, UR35 ;  /* 0x00000023ff097e24 */ /* 0x004fe2000f8e00ff */
[-C--:B------:R-:W-:Y:S02]  /*4bb0*/  LEA R8, P3, R8, R206.reuse, 0x2 ;  /* 0x000000ce08087211 */ /* 0x080fe400078610ff */
[----:B------:R2:W-:Y:S01]  /*4bc0*/  REDG.E.ADD.F32.FTZ.RN.STRONG.GPU desc[UR24][R28.64], R11 ;  /* 0x0000000b1c0079a6 */ /* 0x0005e2000c10f398 */
[-C--:B------:R-:W-:Y:S02]  /*4bd0*/  LEA.HI.X.SX32 R5, R5, R207.reuse, 0x2, P2 ;  /* 0x000000cf05057211 */ /* 0x080fe400010f16ff */
[-C--:B------:R-:W-:Y:S01]  /*4be0*/  LEA R20, P0, R6, R206.reuse, 0x2 ;  /* 0x000000ce06147211 */ /* 0x080fe200078010ff */
[----:B------:R3:W-:Y:S01]  /*4bf0*/  REDG.E.ADD.F32.FTZ.RN.STRONG.GPU desc[UR24][R206.64+0x80], R12 ;  /* 0x0000800cce0079a6 */ /* 0x0007e2000c10f398 */
[----:B------:R-:W-:Y:S03]  /*4c00*/  MOV R6, UR10 ;  /* 0x0000000a00067c02 */ /* 0x000fe60008000f00 */
[----:B------:R-:W-:Y:S04]  /*4c10*/  REDG.E.ADD.F32.FTZ.RN.STRONG.GPU desc[UR24][R26.64+0x80], R13 ;  /* 0x0000800d1a0079a6 */ /* 0x000fe8000c10f398 */
[----:B------:R4:W-:Y:S04]  /*4c20*/  REDG.E.ADD.F32.FTZ.RN.STRONG.GPU desc[UR24][R4.64], R14 ;  /* 0x0000000e040079a6 */ /* 0x0009e8000c10f398 */
[----:B------:R-:W-:Y:S04]  /*4c30*/  LDSM.16.MT88.4 R24, [R178+0xa800] ;  /* 0x00a80000b218783b */ /* 0x000fe80000004200 */
[----:B------:R-:W-:Y:S01]  /*4c40*/  LDSM.16.MT88.4 R28, [R178+0xc800] ;  /* 0x00c80000b21c783b */ /* 0x000fe20000004200 */
[----:B-1----:R-:W-:Y:S01]  /*4c50*/  IMAD.U32 R10, RZ, RZ, UR35 ;  /* 0x00000023ff0a7e24 */ /* 0x002fe2000f8e00ff */
[----:B--2---:R-:W-:Y:S04]  /*4c60*/  MOV R11, UR36 ;  /* 0x00000024000b7c02 */ /* 0x004fe80008000f00 */
[-C--:B------:R-:W-:Y:S02]  /*4c70*/  LEA R10, P4, R10, R206.reuse, 0x2 ;  /* 0x000000ce0a0a7211 */ /* 0x080fe400078810ff */
[-C--:B------:R-:W-:Y:S01]  /*4c80*/  LEA.HI.X.SX32 R21, R11, R207.reuse, 0x2, P0 ;  /* 0x000000cf0b157211 */ /* 0x080fe200000f16ff */
[----:B---3--:R-:W-:Y:S01]  /*4c90*/  IMAD.U32 R12, RZ, RZ, UR33 ;  /* 0x00000021ff0c7e24 */ /* 0x008fe2000f8e00ff */
[-C--:B------:R-:W-:Y:S02]  /*4ca0*/  LEA.HI.X.SX32 R11, R9, R207.reuse, 0x2, P4 ;  /* 0x000000cf090b7211 */ /* 0x080fe400020f16ff */
[-C--:B------:R-:W-:Y:S01]  /*4cb0*/  LEA.HI.X.SX32 R9, R7, R207.reuse, 0x2, P3 ;  /* 0x000000cf07097211 */ /* 0x080fe200018f16ff */
[----:B------:R1:W-:Y:S01]  /*4cc0*/  REDG.E.ADD.F32.FTZ.RN.STRONG.GPU desc[UR24][R20.64], R15 ;  /* 0x0000000f140079a6 */ /* 0x0003e2000c10f398 */
[----:B----4-:R-:W-:Y:S03]  /*4cd0*/  IMAD.U32 R5, RZ, RZ, UR33 ;  /* 0x00000021ff057e24 */ /* 0x010fe6000f8e00ff */
[----:B------:R-:W-:Y:S01]  /*4ce0*/  REDG.E.ADD.F32.FTZ.RN.STRONG.GPU desc[UR24][R10.64], R16 ;  /* 0x000000100a0079a6 */ /* 0x000fe2000c10f398 */
[----:B------:R-:W-:Y:S01]  /*4cf0*/  IMAD.U32 R4, RZ, RZ, UR10 ;  /* 0x0000000aff047e24 */ /* 0x000fe2000f8e00ff */
[-C--:B------:R-:W-:Y:S02]  /*4d00*/  LEA R14, P2, R5, R206.reuse, 0x2 ;  /* 0x000000ce050e7211 */ /* 0x080fe400078410ff */
[----:B------:R-:W-:Y:S02]  /*4d10*/  REDG.E.ADD.F32.FTZ.RN.STRONG.GPU desc[UR24][R8.64], R17 ;  /* 0x00000011080079a6 */ /* 0x000fe4000c10f398 */
[----:B------:R-:W-:Y:S02]  /*4d20*/  LEA R4, P0, R4, R206, 0x2 ;  /* 0x000000ce04047211 */ /* 0x000fe400078010ff */
[----:B------:R-:W-:Y:S02]  /*4d30*/  LDSM.16.MT88.4 R8, [R177] ;  /* 0x00000000b108783b */ /* 0x000fe40000004200 */
[-C--:B------:R-:W-:Y:S02]  /*4d40*/  LEA.HI.X.SX32 R5, R6, R207.reuse, 0x2, P0 ;  /* 0x000000cf06057211 */ /* 0x080fe400000f16ff */
[----:B------:R-:W-:Y:S01]  /*4d50*/  PLOP3.LUT P0, PT, PT, PT, UP0, 0x80, 0x0 ;  /* 0x000000000000781c */ /* 0x000fe20003f0f008 */
[----:B------:R-:W-:Y:S01]  /*4d60*/  LDSM.16.MT88.4 R20, [R108] ;  /* 0x000000006c14783b */ /* 0x000fe20000004200 */
[----:B------:R-:W-:Y:S04]  /*4d70*/  @UP2 UIADD3 UR6, UP0, UR6, -0x100, URZ ;  /* 0xffffff0006062890 */ /* 0x000fe8000ff1e03f */
[----:B------:R-:W-:Y:S01]  /*4d80*/  @UP2 UIADD3.X UR7, UR7, -0x1, URZ, UP0, !UPT ;  /* 0xffffffff07072890 */ /* 0x000fe200087fe43f */
[----:B-1----:R-:W-:Y:S02]  /*4d90*/  LEA.HI.X.SX32 R15, R12, R207, 0x2, P2 ;  /* 0x000000cf0c0f7211 */ /* 0x002fe400010f16ff */
[----:B------:R-:W-:Y:S01]  /*4da0*/  ISETP.LT.AND P2, PT, RZ, UR46, PT ;  /* 0x0000002eff007c0c */ /* 0x000fe2000bf41270 */
[----:B------:R-:W-:Y:S02]  /*4db0*/  UMOV UR46, UR38 ;  /* 0x00000026002e7c82 */ /* 0x000fe40008000000 */
[----:B------:R-:W-:Y:S04]  /*4dc0*/  REDG.E.ADD.F32.FTZ.RN.STRONG.GPU desc[UR24][R14.64], R18 ;  /* 0x000000120e0079a6 */ /* 0x000fe8000c10f398 */
[----:B------:R-:W-:Y:S04]  /*4dd0*/  REDG.E.ADD.F32.FTZ.RN.STRONG.GPU desc[UR24][R4.64], R19 ;  /* 0x00000013040079a6 */ /* 0x000fe8000c10f398 */
[----:B------:R-:W1:Y:S04]  /*4de0*/  LDSM.16.MT88.4 R4, [R178+0xa000] ;  /* 0x00a00000b204783b */ /* 0x000e680000004200 */
[----:B------:R-:W2:Y:S04]  /*4df0*/  LDSM.16.MT88.4 R12, [R178+0xc000] ;  /* 0x00c00000b20c783b */ /* 0x000ea80000004200 */
[----:B------:R-:W3:Y:S01]  /*4e00*/  LDSM.16.MT88.4 R16, [R177+0x800] ;  /* 0x00080000b110783b */ /* 0x000ee20000004200 */
        /* <DEDUP_REMOVED lines=11> */
[----:B------:R-:W-:Y:S01]  /*4ec0*/  LDSM.16.MT88.4 R20, [R178+0xd800] ;  /* 0x00d80000b214783b */ /* 0x000fe20000004200 */
[-C--:B---3--:R-:W-:Y:S06]  /*4ed0*/  HMMA.16816.F32 R68, R24, R16.reuse, R68 ;  /* 0x000000101844723c */ /* 0x088fec0000001844 */
        /* <DEDUP_REMOVED lines=29> */
.L_x_1204:
[----:B------:R-:W1:Y:S01]  /*50b0*/  S2R R0, SR_TID.X ;  /* 0x0000000000007919 */ /* 0x000e620000002100 */
        /* <DEDUP_REMOVED lines=29> */
[----:B------:R-:W-:Y:S01]  /*5290*/  FMUL.FTZ R96, R96, UR6 ;  /* 0x0000000660607c20 */ /* 0x000fe20008410000 */
[----:B------:R-:W-:Y:S01]  /*52a0*/  FMUL.FTZ R97, R97, UR6 ;  /* 0x0000000661617c20 */ /* 0x000fe20008410000 */
[----:B-1----:R-:W-:Y:S01]  /*52b0*/  SHF.R.S32.HI R4, RZ, 0x1f, R0 ;  /* 0x0000001fff047819 */ /* 0x002fe20000011400 */
[----:B------:R-:W-:Y:S01]  /*52c0*/  FMUL.FTZ R98, R98, UR6 ;  /* 0x0000000662627c20 */ /* 0x000fe20008410000 */
[----:B------:R-:W-:Y:S01]  /*52d0*/  FMUL.FTZ R99, R99, UR6 ;  /* 0x0000000663637c20 */ /* 0x000fe20008410000 */
[----:B------:R-:W-:Y:S01]  /*52e0*/  FMUL.FTZ R92, R92, UR6 ;  /* 0x000000065c5c7c20 */ /* 0x000fe20008410000 */
[----:B------:R-:W-:Y:S01]  /*52f0*/  LEA.HI R4, R4, R0, RZ, 0x3 ;  /* 0x0000000004047211 */ /* 0x000fe200078f18ff */
[----:B------:R-:W-:Y:S01]  /*5300*/  FMUL.FTZ R93, R93, UR6 ;  /* 0x000000065d5d7c20 */ /* 0x000fe20008410000 */
[----:B------:R-:W-:Y:S01]  /*5310*/  FMUL.FTZ R94, R94, UR6 ;  /* 0x000000065e5e7c20 */ /* 0x000fe20008410000 */
[----:B------:R-:W-:Y:S01]  /*5320*/  FMUL.FTZ R95, R95, UR6 ;  /* 0x000000065f5f7c20 */ /* 0x000fe20008410000 */
[----:B------:R-:W-:Y:S01]  /*5330*/  LOP3.LUT R5, R4, 0xfffffff8, RZ, 0xc0, !PT ;  /* 0xfffffff804057812 */ /* 0x000fe200078ec0ff */
[----:B------:R-:W-:Y:S01]  /*5340*/  ULDC.64 UR6, c[0x0][0x458] ;  /* 0x0001160000067ab9 */ /* 0x000fe20000000a00 */
[----:B------:R-:W-:Y:S01]  /*5350*/  SHF.R.S32.HI R4, RZ, 0x3, R4 ;  /* 0x00000003ff047819 */ /* 0x000fe20000011404 */
[----:B------:R-:W-:Y:S01]  /*5360*/  UIMAD UR10, UR44, UR8, URZ ;  /* 0x000000082c0a72a4 */ /* 0x000fe2000f8e023f */
[----:B------:R-:W-:Y:S01]  /*5370*/  F2FP.F16.F32.PACK_AB R80, R81, R80 ;  /* 0x000000505150723e */ /* 0x000fe200000000ff */
[----:B------:R-:W-:Y:S01]  /*5380*/  IMAD.IADD R0, R0, 0x1, -R5 ;  /* 0x0000000100007824 */ /* 0x000fe200078e0a05 */
[----:B------:R-:W-:Y:S01]  /*5390*/  SHF.R.S32.HI R10, RZ, 0x1f, R4 ;  /* 0x0000001fff0a7819 */ /* 0x000fe20000011404 */
[----:B------:R-:W-:Y:S01]  /*53a0*/  IMAD.WIDE.U32 R8, R4, UR8, RZ ;  /* 0x0000000804087c25 */ /* 0x000fe2000f8e00ff */
[----:B------:R-:W-:Y:S01]  /*53b0*/  F2FP.F16.F32.PACK_AB R82, R83, R82 ;  /* 0x000000525352723e */ /* 0x000fe200000000ff */
[----:B------:R-:W-:Y:S01]  /*53c0*/  STS [R189], R68 ;  /* 0x00000044bd007388 */ /* 0x000fe20000000800 */
[----:B------:R-:W-:Y:S01]  /*53d0*/  F2FP.F16.F32.PACK_AB R72, R73, R72 ;  /* 0x000000484948723e */ /* 0x000fe200000000ff */
[C---:B------:R-:W-:Y:S01]  /*53e0*/  IMAD R6, R10.reuse, UR8, RZ ;  /* 0x000000080a067c24 */ /* 0x040fe2000f8e02ff */
[----:B------:R-:W-:Y:S01]  /*53f0*/  F2FP.F16.F32.PACK_AB R74, R75, R74 ;  /* 0x0000004a4b4a723e */ /* 0x000fe200000000ff */
[----:B------:R-:W-:Y:S01]  /*5400*/  IMAD R10, R10, UR6, RZ ;  /* 0x000000060a0a7c24 */ /* 0x000fe2000f8e02ff */
[----:B------:R-:W-:Y:S01]  /*5410*/  F2FP.F16.F32.PACK_AB R76, R77, R76 ;  /* 0x0000004c4d4c723e */ /* 0x000fe200000000ff */
[----:B------:R-:W-:Y:S01]  /*5420*/  STS [R189+0x400], R70 ;  /* 0x00040046bd007388 */ /* 0x000fe20000000800 */
[----:B------:R-:W-:Y:S01]  /*5430*/  F2FP.F16.F32.PACK_AB R78, R79, R78 ;  /* 0x0000004e4f4e723e */ /* 0x000fe200000000ff */
[C---:B------:R-:W-:Y:S01]  /*5440*/  IMAD R6, R4.reuse, UR9, R6 ;  /* 0x0000000904067c24 */ /* 0x040fe2000f8e0206 */
[----:B------:R-:W-:Y:S01]  /*5450*/  F2FP.F16.F32.PACK_AB R84, R85, R84 ;  /* 0x000000545554723e */ /* 0x000fe200000000ff */
[----:B------:R-:W-:Y:S01]  /*5460*/  STS [R193], R80 ;  /* 0x00000050c1007388 */ /* 0x000fe20000000800 */
[----:B------:R-:W-:Y:S01]  /*5470*/  F2FP.F16.F32.PACK_AB R86, R87, R86 ;  /* 0x000000565756723e */ /* 0x000fe200000000ff */
[C---:B------:R-:W-:Y:S01]  /*5480*/  IMAD R10, R4.reuse, UR7, R10 ;  /* 0x00000007040a7c24 */ /* 0x040fe2000f8e020a */
[----:B------:R-:W-:Y:S01]  /*5490*/  F2FP.F16.F32.PACK_AB R96, R97, R96 ;  /* 0x000000606160723e */ /* 0x000fe200000000ff */
[----:B------:R-:W-:Y:S01]  /*54a0*/  STS [R192], R82 ;  /* 0x00000052c0007388 */ /* 0x000fe20000000800 */
[----:B------:R-:W-:Y:S01]  /*54b0*/  F2FP.F16.F32.PACK_AB R98, R99, R98 ;  /* 0x000000626362723e */ /* 0x000fe200000000ff */
[----:B------:R-:W-:Y:S01]  /*54c0*/  IMAD.WIDE.U32 R12, R4, UR6, RZ ;  /* 0x00000006040c7c25 */ /* 0x000fe2000f8e00ff */
[----:B------:R-:W-:Y:S01]  /*54d0*/  F2FP.F16.F32.PACK_AB R88, R89, R88 ;  /* 0x000000585958723e */ /* 0x000fe200000000ff */
[----:B------:R-:W-:Y:S01]  /*54e0*/  STS [R189+0x2000], R72 ;  /* 0x00200048bd007388 */ /* 0x000fe20000000800 */
[----:B------:R-:W-:Y:S01]  /*54f0*/  F2FP.F16.F32.PACK_AB R90, R91, R90 ;  /* 0x0000005a5b5a723e */ /* 0x000fe200000000ff */
[----:B------:R-:W1:Y:S01]  /*5500*/  LDC.64 R4, c[0x0][0x438] ;  /* 0x00010e00ff047b82 */ /* 0x000e620000000a00 */
[----:B------:R-:W-:Y:S01]  /*5510*/  F2FP.F16.F32.PACK_AB R92, R93, R92 ;  /* 0x0000005c5d5c723e */ /* 0x000fe200000000ff */
[----:B------:R-:W-:Y:S01]  /*5520*/  STS [R189+0x2400], R74 ;  /* 0x0024004abd007388 */ /* 0x000fe20000000800 */
[----:B------:R-:W-:Y:S01]  /*5530*/  F2FP.F16.F32.PACK_AB R94, R95, R94 ;  /* 0x0000005e5f5e723e */ /* 0x000fe200000000ff */
[----:B------:R-:W-:Y:S01]  /*5540*/  IMAD.IADD R7, R9, 0x1, R6 ;  /* 0x0000000109077824 */ /* 0x000fe200078e0206 */
[----:B------:R-:W-:Y:S01]  /*5550*/  F2FP.F16.F32.PACK_AB R36, R37, R36 ;  /* 0x000000242524723e */ /* 0x000fe200000000ff */
[----:B------:R-:W-:Y:S01]  /*5560*/  STS [R193+0x2000], R76 ;  /* 0x0020004cc1007388 */ /* 0x000fe20000000800 */
[----:B------:R-:W-:Y:S01]  /*5570*/  F2FP.F16.F32.PACK_AB R38, R39, R38 ;  /* 0x000000262726723e */ /* 0x000fe200000000ff */
[----:B------:R-:W-:Y:S01]  /*5580*/  IMAD.MOV.U32 R6, RZ, RZ, R8 ;  /* 0x000000ffff067224 */ /* 0x000fe200078e0008 */
[----:B------:R-:W-:Y:S01]  /*5590*/  F2FP.F16.F32.PACK_AB R48, R49, R48 ;  /* 0x000000303130723e */ /* 0x000fe200000000ff */
[----:B------:R-:W-:Y:S01]  /*55a0*/  STS [R193+0x2400], R78 ;  /* 0x0024004ec1007388 */ /* 0x000fe20000000800 */
[----:B------:R-:W-:Y:S01]  /*55b0*/  F2FP.F16.F32.PACK_AB R50, R51, R50 ;  /* 0x000000323332723e */ /* 0x000fe200000000ff */
[----:B------:R-:W2:Y:S01]  /*55c0*/  LDC.64 R8, c[0x0][0x440] ;  /* 0x00011000ff087b82 */ /* 0x000ea20000000a00 */
[----:B------:R-:W-:Y:S01]  /*55d0*/  F2FP.F16.F32.PACK_AB R40, R41, R40 ;  /* 0x000000282928723e */ /* 0x000fe200000000ff */
[----:B------:R-:W-:Y:S01]  /*55e0*/  STS [R191], R84 ;  /* 0x00000054bf007388 */ /* 0x000fe20000000800 */
[----:B------:R-:W-:Y:S01]  /*55f0*/  F2FP.F16.F32.PACK_AB R42, R43, R42 ;  /* 0x0000002a2b2a723e */ /* 0x000fe200000000ff */
[----:B------:R-:W-:Y:S01]  /*5600*/  IMAD.IADD R11, R13, 0x1, R10 ;  /* 0x000000010d0b7824 */ /* 0x000fe200078e020a */
[----:B------:R-:W-:Y:S01]  /*5610*/  F2FP.F16.F32.PACK_AB R44, R45, R44 ;  /* 0x0000002c2d2c723e */ /* 0x000fe200000000ff */
[----:B------:R-:W-:Y:S01]  /*5620*/  STS [R191+0x400], R86 ;  /* 0x00040056bf007388 */ /* 0x000fe20000000800 */
[----:B------:R-:W-:Y:S01]  /*5630*/  F2FP.F16.F32.PACK_AB R46, R47, R46 ;  /* 0x0000002e2f2e723e */ /* 0x000fe200000000ff */
[----:B------:R-:W-:Y:S01]  /*5640*/  IMAD.MOV.U32 R10, RZ, RZ, R12 ;  /* 0x000000ffff0a7224 */ /* 0x000fe200078e000c */
[----:B------:R-:W-:Y:S01]  /*5650*/  F2FP.F16.F32.PACK_AB R52, R53, R52 ;  /* 0x000000343534723e */ /* 0x000fe200000000ff */
[----:B------:R-:W-:Y:S01]  /*5660*/  STS [R199], R96 ;  /* 0x00000060c7007388 */ /* 0x000fe20000000800 */
        /* <DEDUP_REMOVED lines=10> */
[----:B------:R-:W-:Y:S01]  /*5710*/  STS [R191+0x2400], R90 ;  /* 0x0024005abf007388 */ /* 0x000fe20000000800 */
[----:B------:R-:W-:Y:S01]  /*5720*/  F2FP.F16.F32.PACK_AB R62, R63, R62 ;  /* 0x0000003e3f3e723e */ /* 0x000fe200000000ff */
[----:B--2---:R-:W-:Y:S01]  /*5730*/  IMAD R18, R8, UR26, RZ ;  /* 0x0000001a08127c24 */ /* 0x004fe2000f8e02ff */
[----:B------:R-:W-:Y:S01]  /*5740*/  MOV R24, UR8 ;  /* 0x0000000800187c02 */ /* 0x000fe20008000f00 */
[----:B------:R-:W-:Y:S01]  /*5750*/  STS [R199+0x2000], R92 ;  /* 0x0020005cc7007388 */ /* 0x000fe20000000800 */
[----:B------:R-:W-:Y:S01]  /*5760*/  SHF.L.U32 R16, R0, 0x3, RZ ;  /* 0x0000000300107819 */ /* 0x000fe200000006ff */
[----:B-1----:R-:W-:Y:S02]  /*5770*/  IMAD R0, R4, UR26, RZ ;  /* 0x0000001a04007c24 */ /* 0x002fe4000f8e02ff */
[----:B------:R-:W-:Y:S01]  /*5780*/  STS [R199+0x2400], R94 ;  /* 0x0024005ec7007388 */ /* 0x000fe20000000800 */
[----:B------:R-:W-:Y:S01]  /*5790*/  IMAD.WIDE.U32 R24, R24, UR4, R6 ;  /* 0x0000000418187c25 */ /* 0x000fe2000f8e0006 */
[----:B------:R-:W-:Y:S01]  /*57a0*/  SHF.R.S32.HI R17, RZ, 0x1f, R16 ;  /* 0x0000001fff117819 */ /* 0x000fe20000011410 */
[----:B------:R-:W1:Y:S01]  /*57b0*/  LDC.64 R6, c[0x0][0x468] ;  /* 0x00011a00ff067b82 */ /* 0x000e620000000a00 */
[----:B------:R2:W-:Y:S01]  /*57c0*/  STS [R189+0x4000], R36 ;  /* 0x00400024bd007388 */ /* 0x0005e20000000800 */
[----:B------:R-:W-:-:S02]  /*57d0*/  IMAD R0, R5, UR18, R0 ;  /* 0x0000001205007c24 */ /* 0x000fc4000f8e0200 */
[----:B------:R-:W-:Y:S01]  /*57e0*/  IMAD.WIDE.U32 R20, R4, UR18, R16 ;  /* 0x0000001204147c25 */ /* 0x000fe2000f8e0010 */
[----:B------:R3:W-:Y:S03]  /*57f0*/  STS [R189+0x4400], R38 ;  /* 0x00440026bd007388 */ /* 0x0007e60000000800 */
[----:B------:R-:W3:Y:S01]  /*5800*/  LDC.64 R4, c[0x0][0x470] ;  /* 0x00011c00ff047b82 */ /* 0x000ee20000000a00 */
[----:B------:R-:W-:Y:S01]  /*5810*/  STS [R193+0x4000], R48 ;  /* 0x00400030c1007388 */ /* 0x000fe20000000800 */
[----:B------:R-:W-:Y:S01]  /*5820*/  IMAD.IADD R21, R21, 0x1, R0 ;  /* 0x0000000115157824 */ /* 0x000fe200078e0200 */
[----:B------:R-:W-:Y:S01]  /*5830*/  LEA R0, R188, UR5, 0x1 ;  /* 0x00000005bc007c11 */ /* 0x000fe2000f8e08ff */
[----:B------:R-:W-:Y:S01]  /*5840*/  IMAD R9, R9, UR18, R18 ;  /* 0x0000001209097c24 */ /* 0x000fe2000f8e0212 */
[----:B------:R-:W-:Y:S01]  /*5850*/  STS [R192+0x4000], R50 ;  /* 0x00400032c0007388 */ /* 0x000fe20000000800 */
[----:B------:R-:W-:-:S03]  /*5860*/  IMAD.WIDE.U32 R26, R8, UR18, R16 ;  /* 0x00000012081a7c25 */ /* 0x000fc6000f8e0010 */
[----:B------:R4:W-:Y:S04]  /*5870*/  STS [R189+0x6000], R40 ;  /* 0x00600028bd007388 */ /* 0x0009e80000000800 */
[----:B------:R4:W-:Y:S01]  /*5880*/  STS [R189+0x6400], R42 ;  /* 0x0064002abd007388 */ /* 0x0009e20000000800 */
[----:B-1----:R-:W-:-:S03]  /*5890*/  IMAD R19, R6, UR27, RZ ;  /* 0x0000001b06137c24 */ /* 0x002fc6000f8e02ff */
[----:B------:R1:W-:Y:S01]  /*58a0*/  STS [R193+0x6000], R44 ;  /* 0x0060002cc1007388 */ /* 0x0003e20000000800 */
[----:B--2---:R-:W-:-:S03]  /*58b0*/  IMAD.WIDE.U32 R36, R6, UR19, R20 ;  /* 0x0000001306247c25 */ /* 0x004fc6000f8e0014 */
[----:B------:R-:W-:Y:S01]  /*58c0*/  STS [R193+0x6400], R46 ;  /* 0x0064002ec1007388 */ /* 0x000fe20000000800 */
[----:B------:R-:W-:Y:S01]  /*58d0*/  IMAD R7, R7, UR19, R19 ;  /* 0x0000001307077c24 */ /* 0x000fe2000f8e0213 */
[----:B------:R-:W-:Y:S01]  /*58e0*/  IADD3 R36, P0, R36, R24, RZ ;  /* 0x0000001824247210 */ /* 0x000fe20007f1e0ff */
[----:B------:R-:W-:Y:S01]  /*58f0*/  IMAD.MOV.U32 R6, RZ, RZ, R26 ;  /* 0x000000ffff067224 */ /* 0x000fe200078e001a */
[----:B------:R-:W-:Y:S01]  /*5900*/  STS [R191+0x4000], R52 ;  /* 0x00400034bf007388 */ /* 0x000fe20000000800 */
[----:B---3--:R-:W-:Y:S01]  /*5910*/  IMAD R38, R4, UR27, RZ ;  /* 0x0000001b04267c24 */ /* 0x008fe2000f8e02ff */
[----:B------:R-:W-:Y:S01]  /*5920*/  IADD3 R37, R37, R7, RZ ;  /* 0x0000000725257210 */ /* 0x000fe20007ffe0ff */
[----:B------:R-:W-:Y:S01]  /*5930*/  IMAD.IADD R7, R27, 0x1, R9 ;  /* 0x000000011b077824 */ /* 0x000fe200078e0209 */
[----:B------:R-:W-:Y:S01]  /*5940*/  STS [R191+0x4400], R54 ;  /* 0x00440036bf007388 */ /* 0x000fe20000000800 */
[----:B------:R-:W-:Y:S01]  /*5950*/  IMAD R38, R5, UR19, R38 ;  /* 0x0000001305267c24 */ /* 0x000fe2000f8e0226 */
[----:B------:R-:W-:Y:S01]  /*5960*/  IADD3.X R37, R37, UR10, R25, P0, !PT ;  /* 0x0000000a25257c10 */ /* 0x000fe200087fe419 */
[----:B------:R-:W-:Y:S01]  /*5970*/  ULDC.64 UR10, c[0x0][0x3f0] ;  /* 0x0000fc00000a7ab9 */ /* 0x000fe20000000a00 */
[----:B------:R-:W-:Y:S01]  /*5980*/  STS [R199+0x4000], R64 ;  /* 0x00400040c7007388 */ /* 0x000fe20000000800 */
[----:B----4-:R-:W-:-:S03]  /*5990*/  IMAD.U32 R40, RZ, RZ, UR6 ;  /* 0x00000006ff287e24 */ /* 0x010fc6000f8e00ff */
[----:B------:R-:W-:Y:S01]  /*59a0*/  STS [R199+0x4400], R66 ;  /* 0x00440042c7007388 */ /* 0x000fe20000000800 */
[----:B------:R-:W-:Y:S01]  /*59b0*/  IMAD.WIDE.U32 R40, R40, UR4, R10 ;  /* 0x0000000428287c25 */ /* 0x000fe2000f8e000a */
[----:B------:R-:W-:Y:S01]  /*59c0*/  UIMAD UR4, UR4, UR7, UR44 ;  /* 0x00000007040472a4 */ /* 0x000fe2000f8e022c */
[----:B------:R-:W-:Y:S01]  /*59d0*/  LEA R42, P1, R36, UR10, 0x1 ;  /* 0x0000000a242a7c11 */ /* 0x000fe2000f8208ff */
[----:B------:R-:W-:Y:S01]  /*59e0*/  STS [R191+0x6000], R56 ;  /* 0x00600038bf007388 */ /* 0x000fe20000000800 */
[----:B-1----:R-:W-:Y:S01]  /*59f0*/  IMAD.WIDE.U32 R44, R4, UR19, R6 ;  /* 0x00000013042c7c25 */ /* 0x002fe2000f8e0006 */
[----:B------:R-:W-:Y:S01]  /*5a00*/  USHF.L.U32 UR10, UR8, 0x6, URZ ;  /* 0x00000006080a7899 */ /* 0x000fe2000800063f */
[----:B------:R-:W-:Y:S01]  /*5a10*/  LEA.HI.X R43, R36, UR11, R37, 0x1, P1 ;  /* 0x0000000b242b7c11 */ /* 0x000fe200088f0c25 */
[----:B------:R-:W-:Y:S01]  /*5a20*/  STS [R191+0x6400], R58 ;  /* 0x0064003abf007388 */ /* 0x000fe20000000800 */
[----:B------:R-:W-:Y:S01]  /*5a30*/  USHF.L.U64.HI UR11, UR8, 0x6, UR9 ;  /* 0x00000006080b7899 */ /* 0x000fe20008010209 */
[----:B------:R-:W-:-:S02]  /*5a40*/  IADD3 R38, R45, R38, RZ ;  /* 0x000000262d267210 */ /* 0x000fc40007ffe0ff */
[----:B------:R-:W-:Y:S01]  /*5a50*/  STS [R199+0x6000], R60 ;  /* 0x0060003cc7007388 */ /* 0x000fe20000000800 */
[----:B------:R-:W-:-:S03]  /*5a60*/  ULDC.64 UR8, c[0x0][0x3f8] ;  /* 0x0000fe0000087ab9 */ /* 0x000fc60000000a00 */
[----:B------:R-:W-:Y:S01]  /*5a70*/  STS [R199+0x6400], R62 ;  /* 0x0064003ec7007388 */ /* 0x000fe20000000800 */
[----:B------:R-:W-:Y:S06]  /*5a80*/  BAR.SYNC.DEFER_BLOCKING 0x0 ;  /* 0x0000000000007b1d */ /* 0x000fec0000010000 */
[----:B------:R-:W1:Y:S04]  /*5a90*/  LDS.128 R12, [R0+0x6000] ;  /* 0x00600000000c7984 */ /* 0x000e680000000c00 */
[----:B------:R-:W2:Y:S04]  /*5aa0*/  LDS.128 R20, [R0+0x7000] ;  /* 0x0070000000147984 */ /* 0x000ea80000000c00 */
[----:B------:R-:W3:Y:S04]  /*5ab0*/  LDS.128 R16, [R0+0x8000] ;  /* 0x0080000000107984 */ /* 0x000ee80000000c00 */
[----:B------:R-:W4:Y:S04]  /*5ac0*/  LDS.128 R8, [R0+0x9000] ;  /* 0x0090000000087984 */ /* 0x000f280000000c00 */
[----:B------:R-:W4:Y:S04]  /*5ad0*/  LDS.128 R28, [R0+0xa000] ;  /* 0x00a00000001c7984 */ /* 0x000f280000000c00 */
[----:B------:R-:W4:Y:S04]  /*5ae0*/  LDS.128 R24, [R0+0xb000] ;  /* 0x00b0000000187984 */ /* 0x000f280000000c00 */
[----:B------:R-:W4:Y:S04]  /*5af0*/  LDS.128 R32, [R0+0xc000] ;  /* 0x00c0000000207984 */ /* 0x000f280000000c00 */
[----:B------:R2:W4:Y:S04]  /*5b00*/  LDS.128 R4, [R0+0xd000] ;  /* 0x00d0000000047984 */ /* 0x0005280000000c00 */
[----:B-1----:R1:W-:Y:S01]  /*5b10*/  STG.E.128 desc[UR24][R42.64], R12 ;  /* 0x0000000c2a007986 */ /* 0x0023e2000c101d18 */
[----:B--2---:R-:W-:-:S02]  /*5b20*/  IADD3 R0, P0, R44, R40, RZ ;  /* 0x000000282c007210 */ /* 0x004fc40007f1e0ff */
[----:B------:R-:W-:Y:S02]  /*5b30*/  IADD3 R40, P1, R42, UR10, RZ ;  /* 0x0000000a2a287c10 */ /* 0x000fe4000ff3e0ff */
[----:B------:R-:W-:Y:S01]  /*5b40*/  IADD3.X R38, R38, UR4, R41, P0, !PT ;  /* 0x0000000426267c10 */ /* 0x000fe200087fe429 */
[----:B------:R-:W-:Y:S01]  /*5b50*/  USHF.L.U32 UR4, UR6, 0x6, URZ ;  /* 0x0000000606047899 */ /* 0x000fe2000800063f */
[C---:B------:R-:W-:Y:S01]  /*5b60*/  LEA R36, P0, R0.reuse, UR8, 0x1 ;  /* 0x0000000800247c11 */ /* 0x040fe2000f8008ff */
[----:B------:R-:W-:Y:S01]  /*5b70*/  USHF.L.U64.HI UR6, UR6, 0x6, UR7 ;  /* 0x0000000606067899 */ /* 0x000fe20008010207 */
[----:B------:R-:W-:Y:S02]  /*5b80*/  IADD3.X R41, R43, UR11, RZ, P1, !PT ;  /* 0x0000000b2b297c10 */ /* 0x000fe40008ffe4ff */
[----:B------:R-:W-:Y:S02]  /*5b90*/  LEA.HI.X R37, R0, UR9, R38, 0x1, P0 ;  /* 0x0000000900257c11 */ /* 0x000fe400080f0c26 */
[----:B------:R-:W-:Y:S01]  /*5ba0*/  IADD3 R38, P1, R40, UR10, RZ ;  /* 0x0000000a28267c10 */ /* 0x000fe2000ff3e0ff */
[----:B------:R2:W-:Y:S03]  /*5bb0*/  STG.E.128 desc[UR24][R40.64], R20 ;  /* 0x0000001428007986 */ /* 0x0005e6000c101d18 */
[----:B------:R-:W-:-:S05]  /*5bc0*/  IADD3.X R39, R41, UR11, RZ, P1, !PT ;  /* 0x0000000b29277c10 */ /* 0x000fca0008ffe4ff */
[----:B---3--:R3:W-:Y:S01]  /*5bd0*/  STG.E.128 desc[UR24][R38.64], R16 ;  /* 0x0000001026007986 */ /* 0x0087e2000c101d18 */
[----:B-1----:R-:W-:Y:S02]  /*5be0*/  IADD3 R12, P0, R36, UR4, RZ ;  /* 0x00000004240c7c10 */ /* 0x002fe4000ff1e0ff */
[----:B------:R-:W-:Y:S02]  /*5bf0*/  IADD3 R14, P1, R38, UR10, RZ ;  /* 0x0000000a260e7c10 */ /* 0x000fe4000ff3e0ff */
[----:B------:R-:W-:Y:S02]  /*5c00*/  IADD3.X R13, R37, UR6, RZ, P0, !PT ;  /* 0x00000006250d7c10 */ /* 0x000fe400087fe4ff */
[----:B------:R-:W-:-:S05]  /*5c10*/  IADD3.X R15, R39, UR11, RZ, P1, !PT ;  /* 0x0000000b270f7c10 */ /* 0x000fca0008ffe4ff */
[----:B----4-:R1:W-:Y:S04]  /*5c20*/  STG.E.128 desc[UR24][R14.64], R8 ;  /* 0x000000080e007986 */ /* 0x0103e8000c101d18 */
[----:B------:R1:W-:Y:S04]  /*5c30*/  STG.E.128 desc[UR24][R36.64], R28 ;  /* 0x0000001c24007986 */ /* 0x0003e8000c101d18 */
[----:B------:R1:W-:Y:S01]  /*5c40*/  STG.E.128 desc[UR24][R12.64], R24 ;  /* 0x000000180c007986 */ /* 0x0003e2000c101d18 */
[----:B--2---:R-:W-:-:S04]  /*5c50*/  IADD3 R20, P0, R12, UR4, RZ ;  /* 0x000000040c147c10 */ /* 0x004fc8000ff1e0ff */
[----:B------:R-:W-:Y:S02]  /*5c60*/  IADD3.X R21, R13, UR6, RZ, P0, !PT ;  /* 0x000000060d157c10 */ /* 0x000fe400087fe4ff */
[----:B---3--:R-:W-:-:S03]  /*5c70*/  IADD3 R16, P0, R20, UR4, RZ ;  /* 0x0000000414107c10 */ /* 0x008fc6000ff1e0ff */
[----:B------:R1:W-:Y:S01]  /*5c80*/  STG.E.128 desc[UR24][R20.64], R32 ;  /* 0x0000002014007986 */ /* 0x0003e2000c101d18 */
[----:B------:R-:W-:-:S05]  /*5c90*/  IADD3.X R17, R21, UR6, RZ, P0, !PT ;  /* 0x0000000615117c10 */ /* 0x000fca00087fe4ff */
[----:B------:R1:W-:Y:S04]  /*5ca0*/  STG.E.128 desc[UR24][R16.64], R4 ;  /* 0x0000000410007986 */ /* 0x0003e8000c101d18 */
.L_x_1201:
        /* <DEDUP_REMOVED lines=11> */
.L_x_1208:
[----:B------:R-:W-:Y:S05]  /*5d60*/  EXIT ;  /* 0x000000000000794d */ /* 0x000fea0003800000 */
.L_x_1210:
        /* <DEDUP_REMOVED lines=9> */
.L_x_2477:


//--------------------- .text._ZN5flash44flash_bwd_dq_dk_dv_loop_seqk_parallel_kernelI23Flash_bwd_kernel_traitsILi64ELi64ELi128ELi8ELi2ELi4ELi4ELb1ELb0EN7cutlass6half_tE19Flash_kernel_traitsILi64ELi64ELi128ELi8ES3_EELb1ELb0ELb0ELb1ELb0ELb0ELb0EEEvNS_16Flash_bwd_paramsE --------------------------
	.section	.text._ZN5flash44flash_bwd_dq_dk_dv_loop_seqk_parallel_kernelI23Flash_bwd_kernel_traitsILi64ELi64ELi128ELi8ELi2ELi4ELi4ELb1ELb0EN7cutlass6half_tE19Flash_kernel_traitsILi64ELi64ELi128ELi8ES3_EELb1ELb0ELb0ELb1ELb0ELb0ELb0EEEvNS_16Flash_bwd_paramsE,"ax",@progbits
	.align	128
        .global         _ZN5flash44flash_bwd_dq_dk_dv_loop_seqk_parallel_kernelI23Flash_bwd_kernel_traitsILi64ELi64ELi128ELi8ELi2ELi4ELi4ELb1ELb0EN7cutlass6half_tE19Flash_kernel_traitsILi64ELi64ELi128ELi8ES3_EELb1ELb0ELb0ELb1ELb0ELb0ELb0EEEvNS_16Flash_bwd_paramsE
        .type           _ZN5flash44flash_bwd_dq_dk_dv_loop_seqk_parallel_kernelI23Flash_bwd_kernel_traitsILi64ELi64ELi128ELi8ELi2ELi4ELi4ELb1ELb0EN7cutlass6half_tE19Flash_kernel_traitsILi64ELi64ELi128ELi8ES3_EELb1ELb0ELb0ELb1ELb0ELb0ELb0EEEvNS_16Flash_bwd_paramsE,@function
        .size           _ZN5flash44flash_bwd_dq_dk_dv_loop_seqk_parallel_kernelI23Flash_bwd_kernel_traitsILi64ELi64ELi128ELi8ELi2ELi4ELi4ELb1ELb0EN7cutlass6half_tE19Flash_kernel_traitsILi64ELi64ELi128ELi8ES3_EELb1ELb0ELb0ELb1ELb0ELb0ELb0EEEvNS_16Flash_bwd_paramsE,(.L_x_2478 - _ZN5flash44flash_bwd_dq_dk_dv_loop_seqk_parallel_kernelI23Flash_bwd_kernel_traitsILi64ELi64ELi128ELi8ELi2ELi4ELi4ELb1ELb0EN7cutlass6half_tE19Flash_kernel_traitsILi64ELi64ELi128ELi8ES3_EELb1ELb0ELb0ELb1ELb0ELb0ELb0EEEvNS_16Flash_bwd_paramsE)
        .other          _ZN5flash44flash_bwd_dq_dk_dv_loop_seqk_parallel_kernelI23Flash_bwd_kernel_traitsILi64ELi64ELi128ELi8ELi2ELi4ELi4ELb1ELb0EN7cutlass6half_tE19Flash_kernel_traitsILi64ELi64ELi128ELi8ES3_EELb1ELb0ELb0ELb1ELb0ELb0ELb0EEEvNS_16Flash_bwd_paramsE,@"STO_CUDA_ENTRY STV_DEFAULT"
_ZN5flash44flash_bwd_dq_dk_dv_loop_seqk_parallel_kernelI23Flash_bwd_kernel_traitsILi64ELi64ELi128ELi8ELi2ELi4ELi4ELb1ELb0EN7cutlass6half_tE19Flash_kernel_traitsILi64ELi64ELi128ELi8ES3_EELb1ELb0ELb0ELb1ELb0ELb0ELb0EEEvNS_16Flash_bwd_paramsE:
.text._ZN5flash44flash_bwd_dq_dk_dv_loop_seqk_parallel_kernelI23Flash_bwd_kernel_traitsILi64ELi64ELi128ELi8ELi2ELi4ELi4ELb1ELb0EN7cutlass6half_tE19Flash_kernel_traitsILi64ELi64ELi128ELi8ES3_EELb1ELb0ELb0ELb1ELb0ELb0ELb0EEEvNS_16Flash_bwd_paramsE:
        /* <DEDUP_REMOVED lines=31> */
[----:B------:R-:W-:Y:S01]  /*01f0*/  IMAD.IADD R3, R12, 0x1, -R3 ;  /* 0x000000010c037824 */ /* 0x000fe200078e0a03 */
[-C--:B------:R-:W-:Y:S01]  /*0200*/  LEA.HI R170, R0, R12.reuse, RZ, 0x6 ;  /* 0x0000000c00aa7211 */ /* 0x080fe200078f30ff */
[----:B------:R-:W-:Y:S01]  /*0210*/  IMAD.IADD R8, R12, 0x1, -R8 ;  /* 0x000000010c087824 */ /* 0x000fe200078e0a08 */
[----:B------:R-:W-:Y:S01]  /*0220*/  LEA.HI R0, R0, R12, RZ, 0x7 ;  /* 0x0000000c00007211 */ /* 0x000fe200078f38ff */
[----:B------:R-:W-:Y:S01]  /*0230*/  IMAD.IADD R12, R12, 0x1, -R2 ;  /* 0x000000010c0c7824 */ /* 0x000fe200078e0a02 */
[--C-:B------:R-:W-:Y:S01]  /*0240*/  SHF.R.S32.HI R11, RZ, 0x5, R169.reuse ;  /* 0x00000005ff0b7819 */ /* 0x100fe200000114a9 */
[----:B------:R-:W-:Y:S01]  /*0250*/  IMAD.SHL.U32 R172, R8, 0x8, RZ ;  /* 0x0000000808ac7824 */ /* 0x000fe200078e00ff */
[----:B------:R-:W-:Y:S01]  /*0260*/  SHF.R.S32.HI R2, RZ, 0x1f, R169 ;  /* 0x0000001fff027819 */ /* 0x000fe200000114a9 */
[----:B------:R-:W-:Y:S01]  /*0270*/  IMAD.SHL.U32 R3, R3, 0x2, RZ ;  /* 0x0000000203037824 */ /* 0x000fe200078e00ff */
[----:B------:R-:W-:-:S02]  /*0280*/  SHF.R.S32.HI R9, RZ, 0x4, R5 ;  /* 0x00000004ff097819 */ /* 0x000fc40000011405 */
[----:B------:R-:W-:Y:S02]  /*0290*/  LEA.HI R2, R2, R11, RZ, 0x2 ;  /* 0x0000000b02027211 */ /* 0x000fe400078f10ff */
[----:B------:R-:W-:Y:S02]  /*02a0*/  SHF.R.S32.HI R171, RZ, 0x3, R13 ;  /* 0x00000003ffab7819 */ /* 0x000fe4000001140d */
[----:B------:R-:W-:Y:S02]  /*02b0*/  LOP3.LUT R2, R2, 0xfffffffc, RZ, 0xc0, !PT ;  /* 0xfffffffc02027812 */ /* 0x000fe400078ec0ff */
[----:B------:R-:W-:Y:S01]  /*02c0*/  SHF.R.S32.HI R10, RZ, 0x2, R4 ;  /* 0x00000002ff0a7819 */ /* 0x000fe20000011404 */
[----:B------:R-:W-:Y:S01]  /*02d0*/  IMAD.SHL.U32 R6, R171, 0x40, RZ ;  /* 0x00000040ab067824 */ /* 0x000fe200078e00ff */
[----:B------:R-:W-:Y:S01]  /*02e0*/  LEA.HI R5, R5, R9, RZ, 0x1 ;  /* 0x0000000905057211 */ /* 0x000fe200078f08ff */
[----:B------:R-:W-:Y:S01]  /*02f0*/  IMAD.IADD R2, R11, 0x1, -R2 ;  /* 0x000000010b027824 */ /* 0x000fe200078e0a02 */
[----:B------:R-:W-:-:S02]  /*0300*/  LOP3.LUT P4, RZ, R8, 0x2, RZ, 0xc0, !PT ;  /* 0x0000000208ff7812 */ /* 0x000fc4000788c0ff */
[C---:B------:R-:W-:Y:S01]  /*0310*/  LOP3.LUT P3, RZ, R8.reuse, 0x4, RZ, 0xc0, !PT ;  /* 0x0000000408ff7812 */ /* 0x040fe2000786c0ff */
[----:B------:R-:W-:Y:S01]  /*0320*/  IMAD.SHL.U32 R8, R8, 0x40, RZ ;  /* 0x0000004008087824 */ /* 0x000fe200078e00ff */
[----:B------:R-:W-:Y:S01]  /*0330*/  SHF.R.S32.HI R4, RZ, 0x1f, R4 ;  /* 0x0000001fff047819 */ /* 0x000fe20000011404 */
[----:B------:R-:W-:Y:S01]  /*0340*/  IMAD.SHL.U32 R163, R2, 0x10, RZ ;  /* 0x0000001002a37824 */ /* 0x000fe200078e00ff */
[----:B------:R-:W-:Y:S02]  /*0350*/  LOP3.LUT R5, R5, 0xfffffffe, RZ, 0xc0, !PT ;  /* 0xfffffffe05057812 */ /* 0x000fe400078ec0ff */
[----:B------:R-:W-:Y:S02]  /*0360*/  LEA.HI R4, R4, R10, RZ, 0x3 ;  /* 0x0000000a04047211 */ /* 0x000fe400078f18ff */
[----:B------:R-:W-:Y:S01]  /*0370*/  SHF.R.S32.HI R175, RZ, 0x1f, R7 ;  /* 0x0000001fffaf7819 */ /* 0x000fe20000011407 */
[----:B------:R-:W-:Y:S01]  /*0380*/  IMAD.IADD R5, R9, 0x1, -R5 ;  /* 0x0000000109057824 */ /* 0x000fe200078e0a05 */
[----:B------:R-:W-:-:S02]  /*0390*/  LOP3.LUT R8, R8, 0x1c0, RZ, 0xc0, !PT ;  /* 0x000001c008087812 */ /* 0x000fc400078ec0ff */
[----:B------:R-:W-:Y:S01]  /*03a0*/  LEA.HI R169, R169, R11, RZ, 0x1 ;  /* 0x0000000ba9a97211 */ /* 0x000fe200078f08ff */
[C---:B------:R-:W-:Y:S01]  /*03b0*/  IMAD.SHL.U32 R9, R5.reuse, 0x200, RZ ;  /* 0x0000020005097824 */ /* 0x040fe200078e00ff */
[----:B------:R-:W-:Y:S01]  /*03c0*/  LOP3.LUT R4, R4, 0xfffffff8, RZ, 0xc0, !PT ;  /* 0xfffffff804047812 */ /* 0x000fe200078ec0ff */
[C---:B------:R-:W-:Y:S01]  /*03d0*/  IMAD.SHL.U32 R165, R5.reuse, 0x10, RZ ;  /* 0x0000001005a57824 */ /* 0x040fe200078e00ff */
[----:B------:R-:W-:Y:S01]  /*03e0*/  LOP3.LUT R6, R6, 0x1c0, RZ, 0xc0, !PT ;  /* 0x000001c006067812 */ /* 0x000fe200078ec0ff */
[----:B------:R-:W-:Y:S01]  /*03f0*/  IMAD.SHL.U32 R5, R5, 0x8, RZ ;  /* 0x0000000805057824 */ /* 0x000fe200078e00ff */
[----:B------:R-:W-:Y:S01]  /*0400*/  LEA.HI R175, R175, R7, RZ, 0x2 ;  /* 0x00000007afaf7211 */ /* 0x000fe200078f10ff */
[----:B------:R-:W-:Y:S01]  /*0410*/  IMAD.IADD R4, R10, 0x1, -R4 ;  /* 0x000000010a047824 */ /* 0x000fe200078e0a04 */
[----:B------:R-:W-:Y:S02]  /*0420*/  LOP3.LUT R163, R8, 0x30, R163, 0xf8, !PT ;  /* 0x0000003008a37812 */ /* 0x000fe400078ef8a3 */
[----:B------:R-:W-:-:S02]  /*0430*/  SHF.R.S32.HI R7, RZ, 0x1f, R12 ;  /* 0x0000001fff077819 */ /* 0x000fc4000001140c */
[----:B------:R-:W-:Y:S02]  /*0440*/  LOP3.LUT R169, R169, 0xfffffffe, RZ, 0xc0, !PT ;  /* 0xfffffffea9a97812 */ /* 0x000fe400078ec0ff */
[----:B------:R-:W-:Y:S02]  /*0450*/  SHF.R.U32.HI R176, RZ, 0x3, R6 ;  /* 0x00000003ffb07819 */ /* 0x000fe40000011606 */
[----:B------:R-:W-:Y:S01]  /*0460*/  SHF.R.S32.HI R170, RZ, 0x6, R170 ;  /* 0x00000006ffaa7819 */ /* 0x000fe200000114aa */
[----:B------:R-:W-:Y:S01]  /*0470*/  IMAD.IADD R169, R11, 0x1, -R169 ;  /* 0x000000010ba97824 */ /* 0x000fe200078e0aa9 */
[----:B------:R-:W-:Y:S02]  /*0480*/  LOP3.LUT R158, R8, 0x8, R13, 0xf8, !PT ;  /* 0x00000008089e7812 */ /* 0x000fe400078ef80d */
[----:B------:R-:W-:Y:S01]  /*0490*/  LOP3.LUT R6, R6, 0x38, R172, 0xf8, !PT ;  /* 0x0000003806067812 */ /* 0x000fe200078ef8ac */
[----:B------:R-:W-:Y:S01]  /*04a0*/  IMAD R11, R170, 0x800, R9 ;  /* 0x00000800aa0b7824 */ /* 0x000fe200078e0209 */
[----:B------:R-:W-:-:S02]  /*04b0*/  SHF.R.U32.HI R8, RZ, 0x3, R8 ;  /* 0x00000003ff087819 */ /* 0x000fc40000011608 */
[----:B------:R-:W-:Y:S02]  /*04c0*/  LOP3.LUT R163, R163, 0x8, R13, 0xf8, !PT ;  /* 0x00000008a3a37812 */ /* 0x000fe400078ef80d */
[----:B------:R-:W-:Y:S02]  /*04d0*/  LEA.HI R7, R7, R12, RZ, 0x3 ;  /* 0x0000000c07077211 */ /* 0x000fe400078f18ff */
[----:B------:R-:W-:Y:S02]  /*04e0*/  SHF.R.S32.HI R0, RZ, 0x7, R0 ;  /* 0x00000007ff007819 */ /* 0x000fe40000011400 */
[----:B------:R-:W-:Y:S02]  /*04f0*/  LOP3.LUT R176, R6, R176, RZ, 0x3c, !PT ;  /* 0x000000b006b07212 */ /* 0x000fe400078e3cff */
[----:B------:R-:W-:Y:S01]  /*0500*/  LOP3.LUT R163, R9, R163, R8, 0xf6, !PT ;  /* 0x000000a309a37212 */ /* 0x000fe200078ef608 */
[----:B------:R-:W-:Y:S01]  /*0510*/  IMAD.SHL.U32 R9, R4, 0x40, RZ ;  /* 0x0000004004097824 */ /* 0x000fe200078e00ff */
[----:B------:R-:W-:Y:S01]  /*0520*/  LOP3.LUT R6, R7, 0xfffffff8, RZ, 0xc0, !PT ;  /* 0xfffffff807067812 */ /* 0x000fe200078ec0ff */
[----:B------:R-:W-:Y:S01]  /*0530*/  IMAD.SHL.U32 R180, R0, 0x8, RZ ;  /* 0x0000000800b47824 */ /* 0x000fe200078e00ff */
[----:B------:R-:W-:Y:S01]  /*0540*/  LOP3.LUT R10, R4, 0x1, RZ, 0xc0, !PT ;  /* 0x00000001040a7812 */ /* 0x000fe200078ec0ff */
[--C-:B------:R-:W-:Y:S01]  /*0550*/  IMAD R0, R0, 0x1000, R3.reuse ;  /* 0x0000100000007824 */ /* 0x100fe200078e0203 */
[----:B------:R-:W-:Y:S01]  /*0560*/  LOP3.LUT R158, R158, R8, RZ, 0x3c, !PT ;  /* 0x000000089e9e7212 */ /* 0x000fe200078e3cff */
[----:B------:R-:W-:Y:S01]  /*0570*/  IMAD.IADD R6, R12, 0x1, -R6 ;  /* 0x000000010c067824 */ /* 0x000fe200078e0a06 */
[----:B------:R-:W-:Y:S01]  /*0580*/  ISETP.NE.U32.AND P0, PT, R10, 0x1, PT ;  /* 0x000000010a00780c */ /* 0x000fe20003f05070 */
[----:B------:R-:W-:Y:S01]  /*0590*/  IMAD.SHL.U32 R8, R170, 0x20, RZ ;  /* 0x00000020aa087824 */ /* 0x000fe200078e00ff */
[----:B------:R-:W-:Y:S01]  /*05a0*/  LOP3.LUT R9, R9, 0x1c0, RZ, 0xc0, !PT ;  /* 0x000001c009097812 */ /* 0x000fe200078ec0ff */
[----:B------:R-:W-:Y:S01]  /*05b0*/  IMAD.SHL.U32 R6, R6, 0x40, RZ ;  /* 0x0000004006067824 */ /* 0x000fe200078e00ff */
[----:B------:R-:W-:Y:S01]  /*05c0*/  R2P PR, R4, 0x6 ;  /* 0x0000000604007804 */ /* 0x000fe20000000000 */
[----:B------:R-:W-:Y:S01]  /*05d0*/  IMAD R3, R2, 0x400, R3 ;  /* 0x0000040002037824 */ /* 0x000fe200078e0203 */
[----:B------:R-:W-:Y:S01]  /*05e0*/  LOP3.LUT R180, R180, 0x8, RZ, 0xc0, !PT ;  /* 0x00000008b4b47812 */ /* 0x000fe200078ec0ff */
[----:B------:R-:W-:Y:S01]  /*05f0*/  IMAD R0, R169, 0x400, R0 ;  /* 0x00000400a9007824 */ /* 0x000fe200078e0200 */
[----:B------:R-:W-:Y:S01]  /*0600*/  SHF.R.U32.HI R4, RZ, 0x3, R9 ;  /* 0x00000003ff047819 */ /* 0x000fe20000011609 */
[----:B------:R-:W-:Y:S01]  /*0610*/  IMAD.SHL.U32 R7, R7, 0x40, RZ ;  /* 0x0000004007077824 */ /* 0x000fe200078e00ff */
[----:B------:R-:W-:Y:S01]  /*0620*/  LOP3.LUT R8, R9, 0x20, R8, 0xf8, !PT ;  /* 0x0000002009087812 */ /* 0x000fe200078ef808 */
[----:B------:R-:W-:Y:S01]  /*0630*/  IMAD.IADD R158, R11, 0x1, R158 ;  /* 0x000000010b9e7824 */ /* 0x000fe200078e029e */
[----:B------:R-:W-:Y:S01]  /*0640*/  LOP3.LUT R165, R180, 0x10, R165, 0xf8, !PT ;  /* 0x00000010b4a57812 */ /* 0x000fe200078ef8a5 */
[----:B------:R-:W-:Y:S01]  /*0650*/  IMAD R176, R170, 0x200, R176 ;  /* 0x00000200aab07824 */ /* 0x000fe200078e02b0 */
[----:B------:R-:W-:-:S02]  /*0660*/  LOP3.LUT R180, R4, R9, R180, 0x1e, !PT ;  /* 0x0000000904b47212 */ /* 0x000fc400078e1eb4 */
[----:B------:R-:W-:Y:S02]  /*0670*/  LOP3.LUT R8, R8, R4, RZ, 0x3c, !PT ;  /* 0x0000000408087212 */ /* 0x000fe400078e3cff */
[----:B------:R-:W-:Y:S01]  /*0680*/  LOP3.LUT R6, R6, 0x1c0, RZ, 0xc0, !PT ;  /* 0x000001c006067812 */ /* 0x000fe200078ec0ff */
[----:B------:R-:W-:Y:S01]  /*0690*/  IMAD.IADD R180, R3, 0x1, R180 ;  /* 0x0000000103b47824 */ /* 0x000fe200078e02b4 */
[----:B------:R-:W-:Y:S01]  /*06a0*/  SEL R3, R187, 0xffffffe0, !P4 ;  /* 0xffffffe0bb037807 */ /* 0x000fe20006000000 */
[----:B------:R-:W-:Y:S01]  /*06b0*/  IMAD.IADD R181, R8, 0x1, R0 ;  /* 0x0000000108b57824 */ /* 0x000fe200078e0200 */
[----:B------:R-:W-:Y:S02]  /*06c0*/  SHF.R.U32.HI R4, RZ, 0x3, R6 ;  /* 0x00000003ff047819 */ /* 0x000fe40000011606 */
[----:B------:R-:W-:Y:S02]  /*06d0*/  LOP3.LUT R5, R6, 0x8, R5, 0xf8, !PT ;  /* 0x0000000806057812 */ /* 0x000fe400078ef805 */
[----:B------:R-:W-:-:S02]  /*06e0*/  LOP3.LUT R0, R7, 0xfffffe00, RZ, 0xc0, !PT ;  /* 0xfffffe0007007812 */ /* 0x000fc400078ec0ff */
[----:B------:R-:W-:Y:S02]  /*06f0*/  LOP3.LUT R165, R4, R165, R6, 0x1e, !PT ;  /* 0x000000a504a57212 */ /* 0x000fe400078e1e06 */
[----:B------:R-:W-:Y:S01]  /*0700*/  LEA R180, R180, UR4, 0x1 ;  /* 0x00000004b4b47c11 */ /* 0x000fe2000f8e08ff */
[--C-:B------:R-:W-:Y:S01]  /*0710*/  IMAD R164, R2, 0x400, R0.reuse ;  /* 0x0000040002a47824 */ /* 0x100fe200078e0200 */
[----:B------:R-:W-:Y:S01]  /*0720*/  SEL R156, R156, 0xffffffc0, !P3 ;  /* 0xffffffc09c9c7807 */ /* 0x000fe20005800000 */
[----:B------:R-:W-:Y:S01]  /*0730*/  IMAD R166, R169, 0x400, R0 ;  /* 0x00000400a9a67824 */ /* 0x000fe200078e0200 */
[----:B------:R-:W-:Y:S01]  /*0740*/  LEA R158, R158, UR6, 0x1 ;  /* 0x000000069e9e7c11 */ /* 0x000fe2000f8e08ff */
[C---:B------:R-:W-:Y:S01]  /*0750*/  VIADD R182, R180.reuse, 0x40 ;  /* 0x00000040b4b67836 */ /* 0x040fe20000000000 */
[----:B------:R-:W-:Y:S01]  /*0760*/  SEL R187, R187, 0xffffffe0, !P1 ;  /* 0xffffffe0bbbb7807 */ /* 0x000fe20004800000 */
[----:B------:R-:W-:Y:S01]  /*0770*/  @P2 VIADD R182, R180, 0xffffffc0 ;  /* 0xffffffc0b4b62836 */ /* 0x000fe20000000000 */
[----:B------:R-:W-:Y:S01]  /*0780*/  LEA R181, R181, UR6, 0x1 ;  /* 0x00000006b5b57c11 */ /* 0x000fe2000f8e08ff */
[--C-:B------:R-:W-:Y:S01]  /*0790*/  IMAD.IADD R156, R156, 0x1, R158.reuse ;  /* 0x000000019c9c7824 */ /* 0x100fe200078e029e */
[----:B------:R-:W-:Y:S01]  /*07a0*/  LOP3.LUT R5, R5, R4, RZ, 0x3c, !PT ;  /* 0x0000000405057212 */ /* 0x000fe200078e3cff */
[----:B------:R-:W-:Y:S01]  /*07b0*/  IMAD.IADD R157, R3, 0x1, R158 ;  /* 0x00000001039d7824 */ /* 0x000fe200078e029e */
[----:B------:R-:W-:Y:S01]  /*07c0*/  LOP3.LUT R165, R165, R0, RZ, 0xfc, !PT ;  /* 0x00000000a5a57212 */ /* 0x000fe200078efcff */
[----:B------:R-:W-:Y:S01]  /*07d0*/  IMAD.IADD R185, R181, 0x1, R187 ;  /* 0x00000001b5b97824 */ /* 0x000fe200078e02bb */
[----:B------:R-:W-:Y:S01]  /*07e0*/  SEL R188, R188, 0x10, !P0 ;  /* 0x00000010bcbc7807 */ /* 0x000fe20004000000 */
[----:B------:R-:W-:Y:S01]  /*07f0*/  IMAD.IADD R164, R5, 0x1, R164 ;  /* 0x0000000105a47824 */ /* 0x000fe200078e02a4 */
[----:B------:R-:W-:Y:S01]  /*0800*/  SHF.R.S32.HI R175, RZ, 0x2, R175 ;  /* 0x00000002ffaf7819 */ /* 0x000fe200000114af */
[----:B------:R-:W-:Y:S01]  /*0810*/  IMAD.SHL.U32 R162, R165, 0x2, RZ ;  /* 0x00000002a5a27824 */ /* 0x000fe200078e00ff */
[----:B------:R-:W-:Y:S01]  /*0820*/  LEA R163, R163, UR6, 0x1 ;  /* 0x00000006a3a37c11 */ /* 0x000fe2000f8e08ff */
[----:B------:R-:W-:Y:S01]  /*0830*/  VIADD R183, R180, 0x420 ;  /* 0x00000420b4b77836 */ /* 0x000fe20000000000 */
[----:B------:R-:W-:Y:S01]  /*0840*/  LEA R164, R164, UR5, 0x1 ;  /* 0x00000005a4a47c11 */ /* 0x000fe2000f8e08ff */
[----:B------:R-:W-:-:S02]  /*0850*/  IMAD.IADD R186, R181, 0x1, R188 ;  /* 0x00000001b5ba7824 */ /* 0x000fc400078e02bc */
[----:B------:R-:W-:Y:S02]  /*0860*/  IMAD.IADD R184, R187, 0x1, R180 ;  /* 0x00000001bbb87824 */ /* 0x000fe400078e02b4 */
[----:B------:R-:W-:Y:S02]  /*0870*/  IMAD.IADD R166, R166, 0x1, R5 ;  /* 0x00000001a6a67824 */ /* 0x000fe400078e0205 */
[----:B------:R-:W-:Y:S02]  /*0880*/  IMAD R175, R169, 0x10, R175 ;  /* 0x00000010a9af7824 */ /* 0x000fe400078e02af */
[----:B------:R-:W-:Y:S02]  /*0890*/  IMAD.IADD R3, R3, 0x1, R156 ;  /* 0x0000000103037824 */ /* 0x000fe400078e029c */
[----:B------:R-:W-:Y:S02]  /*08a0*/  @P1 VIADD R183, R180, 0x3e0 ;  /* 0x000003e0b4b71836 */ /* 0x000fe40000000000 */
[----:B------:R-:W-:-:S02]  /*08b0*/  IMAD.IADD R188, R188, 0x1, R185 ;  /* 0x00000001bcbc7824 */ /* 0x000fc400078e02b9 */
[----:B------:R-:W-:Y:S02]  /*08c0*/  IMAD.IADD R187, R187, 0x1, R182 ;  /* 0x00000001bbbb7824 */ /* 0x000fe400078e02b6 */
[----:B------:R-:W-:Y:S01]  /*08d0*/  VIADD R162, R162, UR4 ;  /* 0x00000004a2a27c36 */ /* 0x000fe20008000000 */
[----:B---34-:R-:W-:-:S06]  /*08e0*/  ULDC.64 UR4, c[0x0][0x300] ;  /* 0x0000c00000047ab9 */ /* 0x018fcc0000000a00 */
.L_x_1279:
[----:B-12---:R-:W1:Y:S01]  /*08f0*/  LDC.64 R6, c[0x0][0x2f0] ;  /* 0x0000bc00ff067b82 */ /* 0x006e620000000a00 */
        /* <DEDUP_REMOVED lines=15> */
[C---:B------:R-:W-:Y:S01]  /*09f0*/  @P4 IADD3 R10, P2, R8.reuse, UR4, RZ ;  /* 0x00000004080a4c10 */ /* 0x040fe2000ff5e0ff */
[----:B------:R-:W-:Y:S01]  /*0a00*/  IMAD.MOV.U32 R210, RZ, RZ, RZ ;  /* 0x000000ffffd27224 */ /* 0x000fe200078e00ff */
[----:B------:R-:W3:Y:S01]  /*0a10*/  LDC.U8 R9, c[0x0][0x3c2] ;  /* 0x0000f080ff097b82 */ /* 0x000ee20000000000 */
[----:B------:R-:W-:Y:S02]  /*0a20*/  @P3 IADD3 R4, P1, R8, R4, RZ ;  /* 0x0000000408043210 */ /* 0x000fe40007f3e0ff */
[----:B------:R-:W-:-:S03]  /*0a30*/  @P4 IADD3.X R11, R0, UR5, RZ, P2, !PT ;  /* 0x00000005000b4c10 */ /* 0x000fc600097fe4ff */
[----:B------:R-:W-:Y:S02]  /*0a40*/  @P3 IMAD.X R5, R0, 0x1, R5, P1 ;  /* 0x0000000100053824 */ /* 0x000fe400008e0605 */
[----:B----4-:R-:W4:Y:S04]  /*0a50*/  @P4 LDG.E R210, desc[UR38][R10.64] ;  /* 0x000000260ad24981 */ /* 0x010f28000c1e1900 */
[----:B------:R3:W4:Y:S01]  /*0a60*/  @P3 LDG.E R209, desc[UR38][R4.64] ;  /* 0x0000002604d13981 */ /* 0x000722000c1e1900 */
[----:B-1----:R-:W1:Y:S01]  /*0a70*/  LDC.64 R6, c[0x0][0x2f8] ;  /* 0x0000be00ff067b82 */ /* 0x002e620000000a00 */
[----:B---3--:R-:W-:-:S07]  /*0a80*/  ISETP.NE.AND P4, PT, R9, RZ, PT ;  /* 0x000000ff0900720c */ /* 0x008fce0003f85270 */
[----:B------:R-:W3:Y:S01]  /*0a90*/  @!P3 LDC.64 R4, c[0x0][0x318] ;  /* 0x0000c600ff04bb82 */ /* 0x000ee20000000a00 */
[----:B-1----:R-:W-:Y:S02]  /*0aa0*/  ISETP.EQ.U32.AND P2, PT, R6, RZ, PT ;  /* 0x000000ff0600720c */ /* 0x002fe40003f42070 */
[----:B------:R-:W-:Y:S02]  /*0ab0*/  IADD3 R8, P1, R8, R6, RZ ;  /* 0x0000000608087210 */ /* 0x000fe40007f3e0ff */
[----:B------:R-:W-:Y:S01]  /*0ac0*/  ISETP.EQ.OR.EX P2, PT, R7, RZ, !P4, P2 ;  /* 0x000000ff0700720c */ /* 0x000fe20006742720 */
[----:B------:R-:W-:Y:S02]  /*0ad0*/  IMAD.MOV.U32 R211, RZ, RZ, -0x1 ;  /* 0xffffffffffd37424 */ /* 0x000fe400078e00ff */
[----:B------:R-:W-:Y:S02]  /*0ae0*/  IMAD.X R9, R0, 0x1, R7, P1 ;  /* 0x0000000100097824 */ /* 0x000fe400008e0607 */
[----:B------:R-:W1:Y:S01]  /*0af0*/  @!P3 LDC R0, c[0x0][0x2cc] ;  /* 0x0000b300ff00bb82 */ /* 0x000e620000000800 */
[----:B---3--:R-:W-:-:S07]  /*0b00*/  @!P3 ISETP.NE.U32.AND P1, PT, R4, RZ, PT ;  /* 0x000000ff0400b20c */ /* 0x008fce0003f25070 */
[----:B-----5:R3:W5:Y:S01]  /*0b10*/  @!P2 LDG.E R211, desc[UR38][R8.64] ;  /* 0x0000002608d3a981 */ /* 0x020762000c1e1900 */
[----:B------:R-:W-:Y:S02]  /*0b20*/  @!P3 ISETP.NE.AND.EX P1, PT, R5, RZ, PT, P1 ;  /* 0x000000ff0500b20c */ /* 0x000fe40003f25310 */
[----:B------:R-:W2:Y:S01]  /*0b30*/  LDC R5, c[0x0][0x2c8] ;  /* 0x0000b200ff057b82 */ /* 0x000ea20000000800 */
[----:B------:R-:W-:-:S04]  /*0b40*/  ISETP.NE.U32.AND P2, PT, R6, RZ, PT ;  /* 0x000000ff0600720c */ /* 0x000fc80003f45070 */
[----:B------:R-:W-:Y:S02]  /*0b50*/  ISETP.NE.AND.EX P2, PT, R7, RZ, PT, P2 ;  /* 0x000000ff0700720c */ /* 0x000fe40003f45320 */
[----:B-1----:R-:W-:Y:S01]  /*0b60*/  @!P3 SEL R4, R0, RZ, P1 ;  /* 0x000000ff0004b207 */ /* 0x002fe20000800000 */
[----:B--2---:R-:W-:-:S06]  /*0b70*/  @P0 IMAD.IADD R190, R190, 0x1, -R20 ;  /* 0x00000001bebe0824 */ /* 0x004fcc00078e0a14 */
[----:B------:R-:W1:Y:S01]  /*0b80*/  @!P0 LDC R190, c[0x0][0x2c4] ;  /* 0x0000b100ffbe8b82 */ /* 0x000e620000000800 */
[----:B----4-:R-:W-:-:S03]  /*0b90*/  @P3 IMAD.IADD R209, R209, 0x1, -R210 ;  /* 0x00000001d1d13824 */ /* 0x010fc600078e0ad2 */
[----:B---3--:R-:W-:Y:S05]  /*0ba0*/  @!P2 BRA `(.L_x_1211) ;  /* 0x00000000000ca947 */ /* 0x008fea0003800000 */
[----:B------:R-:W2:Y:S02]  /*0bb0*/  @P4 LDG.E R5, desc[UR38][R8.64+0x4] ;  /* 0x0000042608054981 */ /* 0x000ea4000c1e1900 */
[----:B--2--5:R-:W-:-:S06]  /*0bc0*/  @P4 IADD3 R5, R5, -R211, RZ ;  /* 0x800000d305054210 */ /* 0x024fcc0007ffe0ff */
[----:B------:R2:W5:Y:S02]  /*0bd0*/  @!P4 LDG.E R5, desc[UR38][R8.64] ;  /* 0x000000260805c981 */ /* 0x000564000c1e1900 */
.L_x_1211:
[----:B------:R-:W-:Y:S01]  /*0be0*/  IMAD.SHL.U32 R0, R177, 0x80, RZ ;  /* 0x00000080b1007824 */ /* 0x000fe200078e00ff */
[----:B-----5:R-:W-:-:S04]  /*0bf0*/  @!P3 IADD3 R209, R4, R5, -R210 ;  /* 0x0000000504d1b210 */ /* 0x020fc80007ffe8d2 */
[----:B------:R-:W-:-:S13]  /*0c00*/  ISETP.GT.AND P1, PT, R209, R0, PT ;  /* 0x00000000d100720c */ /* 0x000fda0003f24270 */
[----:B------:R-:W-:Y:S05]  /*0c10*/  @!P1 BRA `(.L_x_1212) ;  /* 0x00000088003c9947 */ /* 0x000fea0003800000 */
[----:B--2---:R-:W2:Y:S01]  /*0c20*/  LDC R8, c[0x0][0x278] ;  /* 0x00009e00ff087b82 */ /* 0x004ea20000000800 */
[----:B------:R-:W-:Y:S01]  /*0c30*/  ISETP.NE.AND P1, PT, R211, -0x1, PT ;  /* 0xffffffffd300780c */ /* 0x000fe20003f25270 */
[C---:B------:R-:W-:Y:S01]  /*0c40*/  IMAD.SHL.U32 R38, R174.reuse, 0x80, RZ ;  /* 0x00000080ae267824 */ /* 0x040fe200078e00ff */
[----:B------:R-:W-:Y:S01]  /*0c50*/  SHF.L.U64.HI R12, R174, 0x7, R2 ;  /* 0x00000007ae0c7819 */ /* 0x000fe20000010202 */
[----:B------:R-:W-:Y:S01]  /*0c60*/  ULDC UR18, c[0x0][0x2dc] ;  /* 0x0000b70000127ab9 */ /* 0x000fe20000000800 */
[----:B------:R-:W-:Y:S01]  /*0c70*/  ISETP.NE.AND P2, PT, R20, -0x1, PT ;  /* 0xffffffff1400780c */ /* 0x000fe20003f45270 */
[----:B------:R-:W-:Y:S01]  /*0c80*/  ULDC UR14, c[0x0][0x270] ;  /* 0x00009c00000e7ab9 */ /* 0x000fe20000000800 */
[----:B------:R-:W-:Y:S01]  /*0c90*/  SEL R38, R38, RZ, P0 ;  /* 0x000000ff26267207 */ /* 0x000fe20000000000 */
[----:B------:R-:W3:Y:S01]  /*0ca0*/  LDC.64 R4, c[0x0][0x228] ;  /* 0x00008a00ff047b82 */ /* 0x000ee20000000a00 */
[----:B------:R-:W-:Y:S01]  /*0cb0*/  SEL R12, R12, RZ, P0 ;  /* 0x000000ff0c0c7207 */ /* 0x000fe20000000000 */
[----:B------:R-:W-:Y:S01]  /*0cc0*/  UIMAD.WIDE UR8, UR18, UR14, URZ ;  /* 0x0000000e120872a5 */ /* 0x000fe2000f8e023f */
[----:B------:R-:W4:Y:S01]  /*0cd0*/  S2R R27, SR_CTAID.X ;  /* 0x00000000001b7919 */ /* 0x000f220000002500 */
[----:B------:R-:W-:-:S04]  /*0ce0*/  SHF.R.S32.HI R179, RZ, 0x1f, R178 ;  /* 0x0000001fffb37819 */ /* 0x000fc800000114b2 */
[----:B------:R-:W5:Y:S01]  /*0cf0*/  LDC R26, c[0x0][0x2d4] ;  /* 0x0000b500ff1a7b82 */ /* 0x000f620000000800 */
[----:B------:R-:W-:Y:S01]  /*0d00*/  IMAD.WIDE.U32 R36, R20, UR8, RZ ;  /* 0x0000000814247c25 */ /* 0x000fe2000f8e00ff */
[----:B--2---:R-:W-:-:S06]  /*0d10*/  IABS R9, R8 ;  /* 0x0000000800097213 */ /* 0x004fcc0000000000 */
[----:B------:R-:W2:Y:S01]  /*0d20*/  LDC R28, c[0x0][0x2c4] ;  /* 0x0000b100ff1c7b82 */ /* 0x000ea20000000800 */
[----:B------:R-:W1:Y:S01]  /*0d30*/  I2F.RP R10, R9 ;  /* 0x00000009000a7306 */ /* 0x000e620000209400 */
[----:B---3--:R-:W-:-:S06]  /*0d40*/  IMAD R23, R2, R4, RZ ;  /* 0x0000000402177224 */ /* 0x008fcc00078e02ff */
[----:B------:R-:W3:Y:S01]  /*0d50*/  LDC.U8 R33, c[0x0][0x480] ;  /* 0x00012000ff217b82 */ /* 0x000ee20000000000 */
[----:B------:R-:W-:-:S04]  /*0d60*/  IMAD.WIDE.U32 R24, R174, R4, RZ ;  /* 0x00000004ae187225 */ /* 0x000fc800078e00ff */
[C---:B------:R-:W-:Y:S01]  /*0d70*/  IMAD R23, R174.reuse, R5, R23 ;  /* 0x00000005ae177224 */ /* 0x040fe200078e0217 */
[----:B-----5:R-:W-:Y:S02]  /*0d80*/  SHF.R.S32.HI R32, RZ, 0x1f, R26 ;  /* 0x0000001fff207819 */ /* 0x020fe4000001141a */
[----:B------:R-:W5:Y:S01]  /*0d90*/  LDC.U8 R5, c[0x0][0x3d8] ;  /* 0x0000f600ff057b82 */ /* 0x000f620000000000 */
[----:B------:R-:W-:Y:S01]  /*0da0*/  IMAD.WIDE.U32 R40, R174, R26, RZ ;  /* 0x0000001aae287225 */ /* 0x000fe200078e00ff */
[----:B-1----:R-:W1:Y:S01]  /*0db0*/  MUFU.RCP R10, R10 ;  /* 0x0000000a000a7308 */ /* 0x002e620000001000 */
[----:B------:R-:W-:Y:S02]  /*0dc0*/  IADD3 R23, R25, R23, RZ ;  /* 0x0000001719177210 */ /* 0x000fe40007ffe0ff */
[----:B------:R-:W-:Y:S02]  /*0dd0*/  IMAD R32, R32, R174, RZ ;  /* 0x000000ae20207224 */ /* 0x000fe400078e02ff */
[----:B------:R-:W-:-:S02]  /*0de0*/  IMAD R25, R40, UR9, RZ ;  /* 0x0000000928197c24 */ /* 0x000fc4000f8e02ff */
[----:B------:R-:W-:-:S04]  /*0df0*/  IMAD R32, R2, R26, R32 ;  /* 0x0000001a02207224 */ /* 0x000fc800078e0220 */
[----:B------:R-:W-:Y:S02]  /*0e00*/  IMAD.IADD R32, R41, 0x1, R32 ;  /* 0x0000000129207824 */ /* 0x000fe400078e0220 */
[----:B------:R-:W-:Y:S01]  /*0e10*/  IMAD.WIDE.U32 R40, R40, UR8, RZ ;  /* 0x0000000828287c25 */ /* 0x000fe2000f8e00ff */
[----:B-1----:R-:W-:-:S03]  /*0e20*/  IADD3 R10, R10, 0xffffffe, RZ ;  /* 0x0ffffffe0a0a7810 */ /* 0x002fc60007ffe0ff */
[----:B------:R-:W-:Y:S01]  /*0e30*/  IMAD R25, R32, UR8, R25 ;  /* 0x0000000820197c24 */ /* 0x000fe2000f8e0219 */
[----:B------:R-:W1:Y:S01]  /*0e40*/  F2I.FTZ.U32.TRUNC.NTZ R11, R10 ;  /* 0x0000000a000b7305 */ /* 0x000e62000021f000 */
[----:B-----5:R-:W-:-:S03]  /*0e50*/  ISETP.NE.AND P3, PT, R5, RZ, PT ;  /* 0x000000ff0500720c */ /* 0x020fc60003f65270 */
[----:B------:R-:W-:-:S10]  /*0e60*/  IADD3 R25, R41, R25, RZ ;  /* 0x0000001929197210 */ /* 0x000fd40007ffe0ff */
[----:B------:R-:W5:Y:S01]  /*0e70*/  @P3 LDC R30, c[0x0][0x2e4] ;  /* 0x0000b900ff1e3b82 */ /* 0x000f620000000800 */
[----:B-1----:R-:W-:Y:S01]  /*0e80*/  IMAD.MOV R6, RZ, RZ, -R11 ;  /* 0x000000ffff067224 */ /* 0x002fe200078e0a0b */
[----:B------:R-:W-:-:S03]  /*0e90*/  MOV R10, RZ ;  /* 0x000000ff000a7202 */ /* 0x000fc60000000f00 */
[----:B------:R-:W-:Y:S01]  /*0ea0*/  IMAD R7, R6, R9, RZ ;  /* 0x0000000906077224 */ /* 0x000fe200078e02ff */
[----:B------:R-:W-:-:S03]  /*0eb0*/  IABS R6, R178 ;  /* 0x000000b200067213 */ /* 0x000fc60000000000 */
[----:B------:R-:W-:-:S04]  /*0ec0*/  IMAD.HI.U32 R7, R11, R7, R10 ;  /* 0x000000070b077227 */ /* 0x000fc800078e000a */
[----:B------:R-:W-:Y:S02]  /*0ed0*/  VIADD R10, R190, 0x3f ;  /* 0x0000003fbe0a7836 */ /* 0x000fe40000000000 */
[----:B------:R-:W-:-:S03]  /*0ee0*/  IMAD.HI.U32 R16, R7, R6, RZ ;  /* 0x0000000607107227 */ /* 0x000fc600078e00ff */
[----:B------:R-:W-:Y:S02]  /*0ef0*/  SHF.R.S32.HI R17, RZ, 0x1f, R10 ;  /* 0x0000001fff117819 */ /* 0x000fe4000001140a */
[----:B------:R-:W-:Y:S02]  /*0f00*/  IADD3 R13, -R16, RZ, RZ ;  /* 0x000000ff100d7210 */ /* 0x000fe40007ffe1ff */
[----:B------:R-:W-:Y:S02]  /*0f10*/  LEA.HI R17, R17, R10, RZ, 0x6 ;  /* 0x0000000a11117211 */ /* 0x000fe400078f30ff */
[----:B------:R-:W1:Y:S01]  /*0f20*/  @P1 LDC.64 R10, c[0x0][0x250] ;  /* 0x00009400ff0a1b82 */ /* 0x000e620000000a00 */
[----:B------:R-:W-:Y:S01]  /*0f30*/  IMAD R13, R9, R13, R6 ;  /* 0x0000000d090d7224 */ /* 0x000fe200078e0206 */
[----:B------:R-:W-:-:S04]  /*0f40*/  LOP3.LUT R22, R17, 0xffffffc0, RZ, 0xc0, !PT ;  /* 0xffffffc011167812 */ /* 0x000fc800078ec0ff */
[----:B------:R-:W-:Y:S02]  /*0f50*/  ISETP.GT.U32.AND P4, PT, R9, R13, PT ;  /* 0x0000000d0900720c */ /* 0x000fe40003f84070 */
[----:B------:R-:W4:Y:S01]  /*0f60*/  LDC.64 R6, c[0x0][0x240] ;  /* 0x00009000ff067b82 */ /* 0x000f220000000a00 */
[----:B------:R-:W-:-:S04]  /*0f70*/  IADD3 R22, R22, -0x40, RZ ;  /* 0xffffffc016167810 */ /* 0x000fc80007ffe0ff */
[----:B------:R-:W-:Y:S02]  /*0f80*/  IADD3 R38, P0, R22, R38, RZ ;  /* 0x0000002616267210 */ /* 0x000fe40007f1e0ff */
[----:B------:R-:W-:-:S03]  /*0f90*/  SHF.R.S32.HI R21, RZ, 0x1f, R22 ;  /* 0x0000001fff157819 */ /* 0x000fc60000011416 */
[----:B------:R-:W-:Y:S01]  /*0fa0*/  IMAD R31, R38, UR9, RZ ;  /* 0x00000009261f7c24 */ /* 0x000fe2000f8e02ff */
[-C--:B------:R-:W-:Y:S01]  /*0fb0*/  @!P4 IADD3 R13, R13, -R9.reuse, RZ ;  /* 0x800000090d0dc210 */ /* 0x080fe20007ffe0ff */
[----:B------:R-:W-:Y:S02]  /*0fc0*/  IMAD.X R12, R21, 0x1, R12, P0 ;  /* 0x00000001150c7824 */ /* 0x000fe400000e060c */
[----:B------:R-:W-:Y:S01]  /*0fd0*/  @!P4 VIADD R16, R16, 0x1 ;  /* 0x000000011010c836 */ /* 0x000fe20000000000 */
[----:B------:R-:W-:Y:S01]  /*0fe0*/  ISETP.GE.U32.AND P5, PT, R13, R9, PT ;  /* 0x000000090d00720c */ /* 0x000fe20003fa6070 */
[----:B------:R-:W-:Y:S01]  /*0ff0*/  IMAD R31, R12, UR8, R31 ;  /* 0x000000080c1f7c24 */ /* 0x000fe2000f8e021f */
[----:B------:R-:W-:Y:S01]  /*1000*/  LOP3.LUT R9, R178, R8, RZ, 0x3c, !PT ;  /* 0x00000008b2097212 */ /* 0x000fe200078e3cff */
[----:B------:R-:W2:Y:S01]  /*1010*/  @!P2 LDC.64 R12, c[0x0][0x418] ;  /* 0x00010600ff0cab82 */ /* 0x000ea20000000a00 */
[----:B------:R-:W-:Y:S01]  /*1020*/  ISETP.NE.AND P4, PT, R8, RZ, PT ;  /* 0x000000ff0800720c */ /* 0x000fe20003f85270 */
[----:B------:R-:W-:Y:S01]  /*1030*/  IMAD.WIDE.U32 R38, R38, UR8, RZ ;  /* 0x0000000826267c25 */ /* 0x000fe2000f8e00ff */
[----:B------:R-:W-:-:S03]  /*1040*/  ISETP.GE.AND P0, PT, R9, RZ, PT ;  /* 0x000000ff0900720c */ /* 0x000fc60003f06270 */
[----:B----4-:R-:W-:-:S04]  /*1050*/  IMAD.WIDE.U32 R14, R20, R6, RZ ;  /* 0x00000006140e7225 */ /* 0x010fc800078e00ff */
[----:B------:R-:W-:Y:S01]  /*1060*/  IMAD R4, R20, R7, RZ ;  /* 0x0000000714047224 */ /* 0x000fe200078e02ff */
[----:B------:R-:W-:Y:S02]  /*1070*/  SEL R24, R24, R14, !P2 ;  /* 0x0000000e18187207 */ /* 0x000fe40005000000 */
[----:B------:R-:W-:Y:S02]  /*1080*/  @P5 IADD3 R16, R16, 0x1, RZ ;  /* 0x0000000110105810 */ /* 0x000fe40007ffe0ff */
[----:B------:R-:W-:Y:S02]  /*1090*/  @P2 IADD3 R23, R15, R4, RZ ;  /* 0x000000040f172210 */ /* 0x000fe40007ffe0ff */
[----:B------:R-:W4:Y:S01]  /*10a0*/  @P2 LDC.64 R14, c[0x0][0x420] ;  /* 0x00010800ff0e2b82 */ /* 0x000f220000000a00 */
[----:B------:R-:W-:Y:S01]  /*10b0*/  @P1 IADD3 R4, R210, R211, RZ ;  /* 0x000000d3d2041210 */ /* 0x000fe20007ffe0ff */
[----:B------:R-:W-:Y:S01]  /*10c0*/  @!P0 IMAD.MOV R16, RZ, RZ, -R16 ;  /* 0x000000ffff108224 */ /* 0x000fe200078e0a10 */
[----:B------:R-:W-:-:S02]  /*10d0*/  @!P4 LOP3.LUT R16, RZ, R8, RZ, 0x33, !PT ;  /* 0x00000008ff10c212 */ /* 0x000fc400078e33ff */
[----:B---3--:R-:W-:Y:S01]  /*10e0*/  ISETP.NE.AND P0, PT, R33, RZ, PT ;  /* 0x000000ff2100720c */ /* 0x008fe20003f05270 */
[C---:B-1----:R-:W-:Y:S02]  /*10f0*/  @P1 IMAD R18, R4.reuse, R11, RZ ;  /* 0x0000000b04121224 */ /* 0x042fe400078e02ff */
[----:B------:R-:W-:Y:S01]  /*1100*/  @P1 IMAD.WIDE.U32 R4, R4, R10, RZ ;  /* 0x0000000a04041225 */ /* 0x000fe200078e00ff */
[----:B------:R-:W1:Y:S03]  /*1110*/  LDC.64 R8, c[0x0][0x488] ;  /* 0x00012200ff087b82 */ /* 0x000e660000000a00 */
[----:B--2---:R-:W-:Y:S01]  /*1120*/  @!P2 IMAD R29, R2, R12, RZ ;  /* 0x0000000c021da224 */ /* 0x004fe200078e02ff */
[----:B------:R-:W-:Y:S01]  /*1130*/  @P1 IADD3 R18, R5, R18, RZ ;  /* 0x0000001205121210 */ /* 0x000fe20007ffe0ff */
[----:B------:R-:W-:Y:S01]  /*1140*/  @!P2 IMAD.WIDE.U32 R42, R174, R12, RZ ;  /* 0x0000000cae2aa225 */ /* 0x000fe200078e00ff */
[----:B------:R-:W-:-:S02]  /*1150*/  @P1 MOV R19, R4 ;  /* 0x0000000400131202 */ /* 0x000fc40000000f00 */
[----:B------:R-:W2:Y:S01]  /*1160*/  @P1 LDC.64 R4, c[0x0][0x248] ;  /* 0x00009200ff041b82 */ /* 0x000ea20000000a00 */
[----:B------:R-:W-:Y:S01]  /*1170*/  @!P2 IMAD R13, R174, R13, R29 ;  /* 0x0000000dae0da224 */ /* 0x000fe200078e021d */
[----:B------:R-:W-:Y:S01]  /*1180*/  SEL R12, R40, R36, !P2 ;  /* 0x00000024280c7207 */ /* 0x000fe20005000000 */
[----:B------:R-:W-:Y:S02]  /*1190*/  IMAD R36, R178, UR18, RZ ;  /* 0x00000012b2247c24 */ /* 0x000fe4000f8e02ff */
[----:B----4-:R-:W-:-:S04]  /*11a0*/  @P2 IMAD.WIDE.U32 R34, R20, R14, RZ ;  /* 0x0000000e14222225 */ /* 0x010fc800078e00ff */
[----:B------:R-:W-:Y:S01]  /*11b0*/  @P2 IMAD R29, R20, R15, R35 ;  /* 0x0000000f141d2224 */ /* 0x000fe200078e0223 */
[----:B------:R-:W-:Y:S01]  /*11c0*/  @!P2 IADD3 R29, R43, R13, RZ ;  /* 0x0000000d2b1da210 */ /* 0x000fe20007ffe0ff */
[----:B------:R-:W-:Y:S02]  /*11d0*/  @P3 IMAD R15, R174, R28, RZ ;  /* 0x0000001cae0f3224 */ /* 0x000fe400078e02ff */
[----:B------:R-:W-:Y:S01]  /*11e0*/  @P2 IMAD.MOV.U32 R32, RZ, RZ, R34 ;  /* 0x000000ffff202224 */ /* 0x000fe200078e0022 */
[----:B------:R-:W-:Y:S01]  /*11f0*/  @!P2 MOV R32, R42 ;  /* 0x0000002a0020a202 */ /* 0x000fe20000000f00 */
[----:B-1----:R-:W-:Y:S01]  /*1200*/  IMAD.WIDE.U32 R34, R27, R8, RZ ;  /* 0x000000081b227225 */ /* 0x002fe200078e00ff */
[----:B------:R-:W-:-:S03]  /*1210*/  @P3 SEL R15, R15, R20, !P2 ;  /* 0x000000140f0f3207 */ /* 0x000fc60005000000 */
[----:B------:R-:W-:Y:S01]  /*1220*/  @P1 IMAD.IADD R8, R210, 0x1, R211 ;  /* 0x00000001d2081824 */ /* 0x000fe200078e02d3 */
[----:B------:R-:W-:Y:S01]  /*1230*/  SEL R34, R34, RZ, P0 ;  /* 0x000000ff22227207 */ /* 0x000fe20000000000 */
[----:B------:R-:W-:Y:S01]  /*1240*/  IMAD R9, R27, R9, R35 ;  /* 0x000000091b097224 */ /* 0x000fe200078e0223 */
[----:B------:R-:W-:Y:S01]  /*1250*/  SHF.R.S32.HI R35, RZ, 0x1f, R36 ;  /* 0x0000001fff237819 */ /* 0x000fe20000011424 */
[----:B------:R-:W-:Y:S02]  /*1260*/  IMAD R14, R20, UR9, RZ ;  /* 0x00000009140e7c24 */ /* 0x000fe4000f8e02ff */
[----:B------:R-:W-:Y:S01]  /*1270*/  @!P3 IMAD R13, R174, UR14, R178 ;  /* 0x0000000eae0dbc24 */ /* 0x000fe2000f8e02b2 */
[----:B------:R-:W-:Y:S01]  /*1280*/  SEL R33, R9, RZ, P0 ;  /* 0x000000ff09217207 */ /* 0x000fe20000000000 */
[C---:B--2---:R-:W-:Y:S01]  /*1290*/  @P1 IMAD R27, R8.reuse, R5, RZ ;  /* 0x00000005081b1224 */ /* 0x044fe200078e02ff */
[----:B------:R-:W-:Y:S01]  /*12a0*/  @P2 IADD3 R25, R37, R14, RZ ;  /* 0x0000000e25192210 */ /* 0x000fe20007ffe0ff */
[----:B------:R-:W-:-:S04]  /*12b0*/  @P1 IMAD.WIDE.U32 R40, R8, R4, RZ ;  /* 0x0000000408281225 */ /* 0x000fc800078e00ff */
[----:B-----5:R-:W-:Y:S01]  /*12c0*/  @P3 IMAD R30, R178, R30, R15 ;  /* 0x0000001eb21e3224 */ /* 0x020fe200078e020f */
[----:B------:R-:W-:Y:S01]  /*12d0*/  SHF.R.S32.HI R15, RZ, 0x1f, R0 ;  /* 0x0000001fff0f7819 */ /* 0x000fe20000011400 */
[----:B------:R-:W-:Y:S01]  /*12e0*/  @!P3 IMAD R30, R13, R28, RZ ;  /* 0x0000001c0d1eb224 */ /* 0x000fe200078e02ff */
        /* <DEDUP_REMOVED lines=15> */
.L_x_1213:
        /* <DEDUP_REMOVED lines=13> */
.L_x_1214:
        /* <DEDUP_REMOVED lines=10> */
.L_x_1215:
[----:B------:R-:W-:-:S04]  /*1550*/  IMAD R8, R174, UR14, R178 ;  /* 0x0000000eae087c24 */ /* 0x000fc8000f8e02b2 */
[----:B------:R-:W-:-:S07]  /*1560*/  IMAD R26, R8, R26, RZ ;  /* 0x0000001a081a7224 */ /* 0x000fce00078e02ff */
.L_x_1216:
[----:B------:R-:W1:Y:S01]  /*1570*/  S2R R13, SR_TID.X ;  /* 0x00000000000d7919 */ /* 0x000e620000002100 */
[----:B------:R-:W2:Y:S01]  /*1580*/  LDC.64 R8, c[0x0][0x420] ;  /* 0x00010800ff087b82 */ /* 0x000ea20000000a00 */
[----:B------:R-:W-:Y:S01]  /*1590*/  UIMAD UR18, UR18, UR14, URZ ;  /* 0x0000000e121272a4 */ /* 0x000fe2000f8e023f */
[----:B------:R-:W-:Y:S01]  /*15a0*/  IADD3 R40, P1, R172, R32, RZ ;  /* 0x00000020ac287210 */ /* 0x000fe20007f3e0ff */
[C---:B------:R-:W-:Y:S01]  /*15b0*/  IMAD.IADD R26, R22.reuse, 0x1, R26 ;  /* 0x00000001161a7824 */ /* 0x040fe200078e021a */
[----:B------:R-:W-:Y:S01]  /*15c0*/  SHF.R.S32.HI R173, RZ, 0x1f, R172 ;  /* 0x0000001fffad7819 */ /* 0x000fe200000114ac */
[----:B------:R-:W-:Y:S01]  /*15d0*/  USHF.L.U32 UR17, UR18, 0x6, URZ ;  /* 0x0000000612117899 */ /* 0x000fe2000800063f */
[----:B------:R-:W-:Y:S01]  /*15e0*/  SHF.R.S32.HI R20, RZ, 0x1f, R171 ;  /* 0x0000001fff147819 */ /* 0x000fe200000114ab */
[----:B------:R-:W-:Y:S01]  /*15f0*/  ULDC.64 UR12, c[0x0][0x210] ;  /* 0x00008400000c7ab9 */ /* 0x000fe20000000a00 */
[----:B------:R-:W-:Y:S01]  /*1600*/  IADD3 R30, R22, R30, RZ ;  /* 0x0000001e161e7210 */ /* 0x000fe20007ffe0ff */
[----:B------:R-:W-:Y:S01]  /*1610*/  USHF.R.S32.HI UR8, URZ, 0x1f, UR17 ;  /* 0x0000001f3f087899 */ /* 0x000fe20008011411 */
[----:B------:R-:W-:Y:S01]  /*1620*/  IMAD.X R41, R173, 0x1, R29, P1 ;  /* 0x00000001ad297824 */ /* 0x000fe200008e061d */
[----:B------:R-:W-:Y:S01]  /*1630*/  IADD3 R38, P4, P3, R38, UR17, R36 ;  /* 0x0000001126267c10 */ /* 0x000fe2000fb9e024 */
[----:B------:R-:W3:Y:S01]  /*1640*/  LDC.64 R218, c[0x0][0x2b0] ;  /* 0x0000ac00ffda7b82 */ /* 0x000ee20000000a00 */
[----:B------:R-:W-:Y:S01]  /*1650*/  ULDC.64 UR10, c[0x0][0x3e0] ;  /* 0x0000f800000a7ab9 */ /* 0x000fe20000000a00 */
[----:B------:R-:W-:Y:S01]  /*1660*/  BSSY B1, `(.L_x_1212) ;  /* 0x00007ea000017945 */ /* 0x000fe20003800000 */
[----:B------:R-:W-:Y:S01]  /*1670*/  IADD3.X R31, R31, UR8, R35, P4, P3 ;  /* 0x000000081f1f7c10 */ /* 0x000fe2000a7e6423 */
[----:B------:R-:W-:Y:S01]  /*1680*/  ULDC.64 UR8, c[0x0][0x428] ;  /* 0x00010a0000087ab9 */ /* 0x000fe20000000a00 */
[----:B------:R-:W-:-:S02]  /*1690*/  IADD3 R34, P2, P1, R34, R38, R12 ;  /* 0x0000002622227210 */ /* 0x000fc4000795e00c */
[----:B------:R-:W-:Y:S02]  /*16a0*/  IADD3 R29, P3, R171, R22, RZ ;  /* 0x00000016ab1d7210 */ /* 0x000fe40007f7e0ff */
[----:B------:R-:W-:Y:S02]  /*16b0*/  IADD3.X R25, R33, R31, R25, P2, P1 ;  /* 0x0000001f21197210 */ /* 0x000fe400017e2419 */
[----:B------:R-:W4:Y:S01]  /*16c0*/  LDC.64 R32, c[0x0][0x478] ;  /* 0x00011e00ff207b82 */ /* 0x000f220000000a00 */
        /* <DEDUP_REMOVED lines=8> */
[-C--:B------:R-:W-:Y:S01]  /*1750*/  LEA.HI R222, R12, R13.reuse, RZ, 0x5 ;  /* 0x0000000d0cde7211 */ /* 0x080fe200078f28ff */
[----:B------:R-:W-:Y:S02]  /*1760*/  IMAD.MOV.U32 R36, RZ, RZ, R40 ;  /* 0x000000ffff247224 */ /* 0x000fe400078e0028 */
[----:B------:R-:W-:Y:S01]  /*1770*/  IMAD R21, R179, UR8, RZ ;  /* 0x00000008b3157c24 */ /* 0x000fe2000f8e02ff */
[----:B------:R-:W-:Y:S01]  /*1780*/  LOP3.LUT R220, R222, 0xffffffe0, RZ, 0xc0, !PT ;  /* 0xffffffe0dedc7812 */ /* 0x000fe200078ec0ff */
[-C--:B------:R-:W-:Y:S01]  /*1790*/  IMAD R22, R22, R6.reuse, RZ ;  /* 0x0000000616167224 */ /* 0x080fe200078e02ff */
[----:B------:R-:W-:Y:S01]  /*17a0*/  SHF.R.S32.HI R222, RZ, 0x5, R222 ;  /* 0x00000005ffde7819 */ /* 0x000fe200000114de */
[----:B------:R-:W-:Y:S01]  /*17b0*/  IMAD.WIDE.U32 R40, R29, R6, R172 ;  /* 0x000000061d287225 */ /* 0x000fe200078e00ac */
[----:B------:R-:W-:-:S03]  /*17c0*/  IADD3 R220, -R220, R13, RZ ;  /* 0x0000000ddcdc7210 */ /* 0x000fc60007ffe1ff */
[C---:B------:R-:W-:Y:S02]  /*17d0*/  IMAD R21, R178.reuse, UR9, R21 ;  /* 0x00000009b2157c24 */ /* 0x040fe4000f8e0215 */
[----:B------:R-:W-:Y:S02]  /*17e0*/  IMAD R22, R29, R7, R22 ;  /* 0x000000071d167224 */ /* 0x000fe400078e0216 */
[----:B------:R-:W-:Y:S01]  /*17f0*/  IMAD.WIDE.U32 R38, R178, UR8, R36 ;  /* 0x00000008b2267c25 */ /* 0x000fe2000f8e0024 */
[----:B------:R-:W-:Y:S01]  /*1800*/  IADD3 R36, P2, R24, R40, RZ ;  /* 0x0000002818247210 */ /* 0x000fe20007f5e0ff */
[----:B------:R-:W-:Y:S02]  /*1810*/  ULDC.64 UR8, c[0x0][0x258] ;  /* 0x0000960000087ab9 */ /* 0x000fe40000000a00 */
[----:B------:R-:W-:Y:S01]  /*1820*/  IMAD.IADD R39, R39, 0x1, R21 ;  /* 0x0000000127277824 */ /* 0x000fe200078e0215 */
[----:B------:R-:W-:Y:S01]  /*1830*/  IADD3.X R37, R23, R41, R22, P2, !PT ;  /* 0x0000002917257210 */ /* 0x000fe200017fe416 */
[----:B------:R-:W-:-:S02]  /*1840*/  IMAD R222, R222, UR18, R220 ;  /* 0x00000012dede7c24 */ /* 0x000fc4000f8e02dc */
[----:B------:R-:W-:Y:S02]  /*1850*/  IMAD R21, R179, UR8, RZ ;  /* 0x00000008b3157c24 */ /* 0x000fe4000f8e02ff */
[----:B------:R-:W-:Y:S01]  /*1860*/  IMAD R22, R20, R8, RZ ;  /* 0x0000000814167224 */ /* 0x000fe200078e02ff */
[----:B------:R-:W-:Y:S01]  /*1870*/  IADD3 R34, P1, R222, R34, RZ ;  /* 0x00000022de227210 */ /* 0x000fe20007f3e0ff */
[C---:B------:R-:W-:Y:S02]  /*1880*/  IMAD R23, R178.reuse, UR9, R21 ;  /* 0x00000009b2177c24 */ /* 0x040fe4000f8e0215 */
[----:B------:R-:W-:Y:S01]  /*1890*/  IMAD.WIDE.U32 R36, R178, UR8, R36 ;  /* 0x00000008b2247c25 */ /* 0x000fe2000f8e0024 */
[----:B------:R-:W-:Y:S01]  /*18a0*/  ULDC.64 UR8, c[0x0][0x400] ;  /* 0x0001000000087ab9 */ /* 0x000fe20000000a00 */
[----:B------:R-:W-:Y:S02]  /*18b0*/  LEA.HI.X.SX32 R222, R222, R25, 0x1, P1 ;  /* 0x00000019dede7211 */ /* 0x000fe400008f0eff */
[C---:B------:R-:W-:Y:S01]  /*18c0*/  IMAD R21, R171.reuse, R9, R22 ;  /* 0x00000009ab157224 */ /* 0x040fe200078e0216 */
[----:B------:R-:W-:Y:S01]  /*18d0*/  LEA R216, P3, R36, UR12, 0x1 ;  /* 0x0000000c24d87c11 */ /* 0x000fe2000f8608ff */
[----:B------:R-:W-:Y:S01]  /*18e0*/  IMAD.WIDE.U32 R38, R171, R8, R38 ;  /* 0x00000008ab267225 */ /* 0x000fe200078e0026 */
[----:B------:R-:W-:-:S03]  /*18f0*/  LEA R213, P1, R34, UR8, 0x2 ;  /* 0x0000000822d57c11 */ /* 0x000fc6000f8210ff */
[----:B------:R-:W-:Y:S01]  /*1900*/  IMAD.IADD R22, R37, 0x1, R23 ;  /* 0x0000000125167824 */ /* 0x000fe200078e0217 */
[----:B------:R-:W-:Y:S01]  /*1910*/  IADD3 R21, R39, R21, RZ ;  /* 0x0000001527157210 */ /* 0x000fe20007ffe0ff */
[----:B---3--:R-:W-:Y:S01]  /*1920*/  IMAD.WIDE R218, R30, 0x4, R218 ;  /* 0x000000041eda7825 */ /* 0x008fe200078e02da */
[----:B------:R-:W-:Y:S02]  /*1930*/  LEA R214, P2, R38, UR10, 0x1 ;  /* 0x0000000a26d67c11 */ /* 0x000fe4000f8408ff */
[----:B------:R-:W-:Y:S01]  /*1940*/  LEA.HI.X R217, R36, UR13, R22, 0x1, P3 ;  /* 0x0000000d24d97c11 */ /* 0x000fe200098f0c16 */
[----:B----4-:R-:W-:Y:S01]  /*1950*/  IMAD.WIDE R22, R26, 0x4, R32 ;  /* 0x000000041a167825 */ /* 0x010fe200078e0220 */
[----:B------:R-:W-:Y:S02]  /*1960*/  LEA.HI.X R222, R34, UR9, R222, 0x2, P1 ;  /* 0x0000000922de7c11 */ /* 0x000fe400088f14de */
[----:B------:R-:W-:Y:S01]  /*1970*/  LEA.HI.X R215, R38, UR11, R21, 0x1, P2 ;  /* 0x0000000b26d77c11 */ /* 0x000fe200090f0c15 */
[----:B------:R-:W-:Y:S06]  /*1980*/  @!P4 BRA `(.L_x_1217) ;  /* 0x0000006c00f0c947 */ /* 0x000fec0003800000 */
[----:B------:R-:W-:Y:S01]  /*1990*/  IMAD R24, R177, -0x80, R209 ;  /* 0xffffff80b1187824 */ /* 0x000fe200078e02d1 */
[----:B------:R-:W-:Y:S01]  /*19a0*/  @P0 BAR.SYNC.DEFER_BLOCKING 0x0 ;  /* 0x0000000000000b1d */ /* 0x000fe20000010000 */
[C---:B------:R-:W-:Y:S02]  /*19b0*/  VIADD R17, R171.reuse, 0x40 ;  /* 0x00000040ab117836 */ /* 0x040fe40000000000 */
[C---:B------:R-:W-:Y:S01]  /*19c0*/  IMAD.WIDE.U32 R30, R0.reuse, R10, R172 ;  /* 0x0000000a001e7225 */ /* 0x040fe200078e00ac */
        /* <DEDUP_REMOVED lines=11> */
[----:B------:R-:W-:Y:S01]  /*1a80*/  IADD3.X R31, R18, R31, R19, P1, !PT ;  /* 0x0000001f121f7210 */ /* 0x000fe20000ffe413 */
[----:B------:R-:W-:Y:S01]  /*1a90*/  IMAD R19, R15, R4, RZ ;  /* 0x000000040f137224 */ /* 0x000fe200078e02ff */
[----:B------:R-:W-:-:S02]  /*1aa0*/  P2R R18, PR, RZ, 0x4 ;  /* 0x00000004ff127803 */ /* 0x000fc40000000000 */
[----:B------:R-:W-:Y:S01]  /*1ab0*/  LEA R15, R176, UR6, 0x1 ;  /* 0x00000006b00f7c11 */ /* 0x000fe2000f8e08ff */
[----:B------:R-:W-:Y:S01]  /*1ac0*/  IMAD R19, R0, R5, R19 ;  /* 0x0000000500137224 */ /* 0x000fe200078e0213 */
[----:B------:R-:W-:Y:S01]  /*1ad0*/  ISETP.NE.AND P1, PT, R18, RZ, PT ;  /* 0x000000ff1200720c */ /* 0x000fe20003f25270 */
[----:B------:R-:W-:Y:S01]  /*1ae0*/  IMAD.WIDE.U32 R30, R16, UR8, R30 ;  /* 0x00000008101e7c25 */ /* 0x000fe2000f8e001e */
[----:B------:R-:W-:Y:S02]  /*1af0*/  ISETP.GE.AND P4, PT, R25, R24, PT ;  /* 0x000000181900720c */ /* 0x000fe40003f86270 */
[-C--:B------:R-:W-:Y:S01]  /*1b00*/  ISETP.GE.AND P2, PT, R21, R17.reuse, PT ;  /* 0x000000111500720c */ /* 0x080fe20003f46270 */
[----:B------:R-:W-:Y:S01]  /*1b10*/  IMAD.WIDE.U32 R24, R0, R4, R172 ;  /* 0x0000000400187225 */ /* 0x000fe200078e00ac */
[----:B------:R-:W-:-:S03]  /*1b20*/  ISETP.GE.AND P3, PT, R171, R17, PT ;  /* 0x00000011ab00720c */ /* 0x000fc60003f66270 */
[----:B------:R-:W-:Y:S01]  /*1b30*/  IMAD R21, R14, UR8, RZ ;  /* 0x000000080e157c24 */ /* 0x000fe2000f8e02ff */
[----:B------:R-:W-:Y:S02]  /*1b40*/  IADD3 R28, P0, R28, R24, RZ ;  /* 0x000000181c1c7210 */ /* 0x000fe40007f1e0ff */
[----:B------:R-:W-:Y:S01]  /*1b50*/  LEA.HI R24, R208, R208, RZ, 0x1 ;  /* 0x000000d0d0187211 */ /* 0x000fe200078f08ff */
[----:B------:R1:W-:Y:S01]  /*1b60*/  @P1 STS.128 [R15+0xa000], RZ ;  /* 0x00a000ff0f001388 */ /* 0x0003e20000000c00 */
[----:B------:R-:W-:Y:S01]  /*1b70*/  IMAD R21, R16, UR9, R21 ;  /* 0x0000000910157c24 */ /* 0x000fe2000f8e0215 */
[----:B------:R-:W-:Y:S02]  /*1b80*/  IADD3.X R29, R27, R25, R19, P0, !PT ;  /* 0x000000191b1d7210 */ /* 0x000fe400007fe413 */
[----:B------:R-:W-:Y:S01]  /*1b90*/  LOP3.LUT R24, R24, 0xfffffffe, RZ, 0xc0, !PT ;  /* 0xfffffffe18187812 */ /* 0x000fe200078ec0ff */
[----:B------:R-:W-:Y:S01]  /*1ba0*/  IMAD.IADD R21, R31, 0x1, R21 ;  /* 0x000000011f157824 */ /* 0x000fe200078e0215 */
[----:B------:R-:W-:Y:S06]  /*1bb0*/  @P1 BRA `(.L_x_1219) ;  /* 0x0000000000441947 */ /* 0x000fec0003800000 */
[----:B------:R-:W-:Y:S02]  /*1bc0*/  ULDC UR8, c[0x0][0x2d0] ;  /* 0x0000b40000087ab9 */ /* 0x000fe40000000800 */
[----:B------:R-:W-:-:S13]  /*1bd0*/  ISETP.GE.AND P0, PT, R172, UR8, PT ;  /* 0x00000008ac007c0c */ /* 0x000fda000bf06270 */
[----:B------:R2:W-:Y:S01]  /*1be0*/  @P0 STS.128 [R15+0xa000], RZ ;  /* 0x00a000ff0f000388 */ /* 0x0005e20000000c00 */
[----:B------:R-:W-:Y:S05]  /*1bf0*/  @P0 BRA `(.L_x_1219) ;  /* 0x0000000000340947 */ /* 0x000fea0003800000 */
        /* <DEDUP_REMOVED lines=13> */
.L_x_1219:
[----:B------:R-:W-:Y:S05]  /*1cd0*/  BSYNC B0 ;  /* 0x0000000000007941 */ /* 0x000fea0003800000 */
.L_x_1218:
        /* <DEDUP_REMOVED lines=22> */
.L_x_1221:
[----:B------:R-:W-:Y:S05]  /*1e40*/  BSYNC B0 ;  /* 0x0000000000007941 */ /* 0x000fea0003800000 */
.L_x_1220:
        /* <DEDUP_REMOVED lines=22> */
.L_x_1223:
[----:B------:R-:W-:Y:S05]  /*1fb0*/  BSYNC B0 ;  /* 0x0000000000007941 */ /* 0x000fea0003800000 */
.L_x_1222:
        /* <DEDUP_REMOVED lines=22> */
.L_x_1225:
[----:B------:R-:W-:Y:S05]  /*2120*/  BSYNC B0 ;  /* 0x0000000000007941 */ /* 0x000fea0003800000 */
.L_x_1224:
        /* <DEDUP_REMOVED lines=13> */
.L_x_1227:
[----:B------:R-:W-:Y:S05]  /*2200*/  BSYNC B0 ;  /* 0x0000000000007941 */ /* 0x000fea0003800000 */
.L_x_1226:
        /* <DEDUP_REMOVED lines=17> */
.L_x_1229:
[----:B------:R-:W-:Y:S05]  /*2320*/  BSYNC B0 ;  /* 0x0000000000007941 */ /* 0x000fea0003800000 */
.L_x_1228:
        /* <DEDUP_REMOVED lines=17> */
.L_x_1231:
[----:B------:R-:W-:Y:S05]  /*2440*/  BSYNC B0 ;  /* 0x0000000000007941 */ /* 0x000fea0003800000 */
.L_x_1230:
        /* <DEDUP_REMOVED lines=19> */
.L_x_1233:
[----:B------:R-:W-:Y:S05]  /*2580*/  BSYNC B0 ;  /* 0x0000000000007941 */ /* 0x000fea0003800000 */
.L_x_1232:
        /* <DEDUP_REMOVED lines=26> */
.L_x_1235:
[----:B------:R-:W-:Y:S05]  /*2730*/  BSYNC B0 ;  /* 0x0000000000007941 */ /* 0x000fea0003800000 */
.L_x_1234:
        /* <DEDUP_REMOVED lines=22> */
.L_x_1237:
[----:B------:R-:W-:Y:S05]  /*28a0*/  BSYNC B0 ;  /* 0x0000000000007941 */ /* 0x000fea0003800000 */
.L_x_1236:
        /* <DEDUP_REMOVED lines=22> */
.L_x_1239:
[----:B------:R-:W-:Y:S05]  /*2a10*/  BSYNC B0 ;  /* 0x0000000000007941 */ /* 0x000fea0003800000 */
.L_x_1238:
        /* <DEDUP_REMOVED lines=22> */
.L_x_1241:
[----:B------:R-:W-:Y:S05]  /*2b80*/  BSYNC B0 ;  /* 0x0000000000007941 */ /* 0x000fea0003800000 */
.L_x_1240:
[----:B------:R-:W-:Y:S01]  /*2b90*/  ULDC.64 UR8, c[0x0][0x3c8] ;  /* 0x0000f20000087ab9 */ /* 0x000fe20000000a00 */
[C---:B------:R-:W-:Y:S01]  /*2ba0*/  VIADD R6, R175.reuse, 0x8 ;  /* 0x00000008af067836 */ /* 0x040fe20000000000 */
[----:B------:R-:W-:Y:S01]  /*2bb0*/  ISETP.NE.U32.AND P6, PT, RZ, UR8, PT ;  /* 0x00000008ff007c0c */ /* 0x000fe2000bfc5070 */
[----:B------:R-:W0:Y:S01]  /*2bc0*/  LDGDEPBAR ;  /* 0x00000000000079af */ /* 0x000e220000000000 */
[C---:B------:R-:W-:Y:S01]  /*2bd0*/  VIADD R7, R175.reuse, 0x20 ;  /* 0x00000020af077836 */ /* 0x040fe20000000000 */
[CC--:B------:R-:W-:Y:S01]  /*2be0*/  ISETP.GE.AND P0, PT, R175.reuse, R17.reuse, PT ;  /* 0x00000011af00720c */ /* 0x0c0fe20003f06270 */
[----:B------:R-:W-:Y:S01]  /*2bf0*/  IMAD.MOV.U32 R205, RZ, RZ, 0x7f800000 ;  /* 0x7f800000ffcd7424 */ /* 0x000fe200078e00ff */
[----:B------:R-:W-:Y:S01]  /*2c00*/  ISETP.NE.AND.EX P6, PT, RZ, UR9, PT, P6 ;  /* 0x00000009ff007c0c */ /* 0x000fe2000bfc5360 */
[----:B------:R-:W-:Y:S01]  /*2c10*/  IMAD.MOV.U32 R204, RZ, RZ, 0x7f800000 ;  /* 0x7f800000ffcc7424 */ /* 0x000fe200078e00ff */
[-C--:B------:R-:W-:Y:S01]  /*2c20*/  ISETP.GE.AND P4, PT, R6, R17.reuse, PT ;  /* 0x000000110600720c */ /* 0x080fe20003f86270 */
[----:B------:R-:W-:Y:S01]  /*2c30*/  VIADD R6, R175, 0x28 ;  /* 0x00000028af067836 */ /* 0x000fe20000000000 */
[-C--:B------:R-:W-:Y:S01]  /*2c40*/  ISETP.GE.AND P3, PT, R7, R17.reuse, PT ;  /* 0x000000110700720c */ /* 0x080fe20003f66270 */
[----:B------:R-:W-:Y:S01]  /*2c50*/  IMAD.MOV.U32 R206, RZ, RZ, 0x7f800000 ;  /* 0x7f800000ffce7424 */ /* 0x000fe200078e00ff */
[----:B------:R-:W2:Y:S01]  /*2c60*/  LDC.64 R8, c[0x0][0x3b8] ;  /* 0x0000ee00ff087b82 */ /* 0x000ea20000000a00 */
[----:B------:R-:W-:Y:S01]  /*2c70*/  IMAD.MOV.U32 R203, RZ, RZ, 0x7f800000 ;  /* 0x7f800000ffcb7424 */ /* 0x000fe200078e00ff */
[----:B------:R-:W-:Y:S01]  /*2c80*/  ISETP.GE.AND P2, PT, R6, R17, PT ;  /* 0x000000110600720c */ /* 0x000fe20003f46270 */
[----:B------:R-:W-:Y:S01]  /*2c90*/  IMAD.WIDE R10, R175, 0x4, R218 ;  /* 0x00000004af0a7825 */ /* 0x000fe200078e02da */
[----:B------:R-:W-:-:S03]  /*2ca0*/  USHF.L.U32 UR23, UR18, 0x4, URZ ;  /* 0x0000000412177899 */ /* 0x000fc6000800063f */
[----:B------:R-:W-:Y:S01]  /*2cb0*/  IMAD.SHL.U32 R191, R170, 0x20, RZ ;  /* 0x00000020aabf7824 */ /* 0x000fe200078e00ff */
[----:B-1----:R-:W1:Y:S01]  /*2cc0*/  @P6 LDC.64 R4, c[0x0][0x3d0] ;  /* 0x0000f400ff046b82 */ /* 0x002e620000000a00 */
[----:B------:R-:W5:Y:S01]  /*2cd0*/  @!P0 LDG.E R205, desc[UR38][R10.64] ;  /* 0x000000260acd8981 */ /* 0x000f62000c1e1900 */
[----:B------:R-:W-:Y:S01]  /*2ce0*/  USHF.L.U32 UR24, UR18, 0x3, URZ ;  /* 0x0000000312187899 */ /* 0x000fe2000800063f */
[----:B------:R-:W-:Y:S01]  /*2cf0*/  IMAD.MOV.U32 R159, RZ, RZ, 0x20 ;  /* 0x00000020ff9f7424 */ /* 0x000fe200078e00ff */
[----:B------:R-:W-:Y:S01]  /*2d00*/  SHF.R.S32.HI R212, RZ, 0x1f, R220 ;  /* 0x0000001fffd47819 */ /* 0x000fe200000114dc */
[----:B------:R-:W5:Y:S01]  /*2d10*/  @!P4 LDG.E R206, desc[UR38][R10.64+0x20] ;  /* 0x000020260acec981 */ /* 0x000f62000c1e1900 */
[----:B------:R-:W-:-:S04]  /*2d20*/  DEPBAR.LE SB0, 0x1 ;  /* 0x000080400000791a */ /* 0x000fc80000000000 */
[----:B------:R-:W-:Y:S01]  /*2d30*/  @!P2 IMAD.WIDE R6, R6, 0x4, R218 ;  /* 0x000000040606a825 */ /* 0x000fe200078e02da */
[----:B------:R-:W5:Y:S03]  /*2d40*/  @!P3 LDG.E R203, desc[UR38][R10.64+0x80] ;  /* 0x000080260acbb981 */ /* 0x000f66000c1e1900 */
[----:B------:R-:W-:Y:S01]  /*2d50*/  VIADD R161, R165, 0x1000 ;  /* 0x00001000a5a17836 */ /* 0x000fe20000000000 */
[----:B------:R2:W5:Y:S01]  /*2d60*/  @!P2 LDG.E R204, desc[UR38][R6.64] ;  /* 0x0000002606cca981 */ /* 0x000562000c1e1900 */
[----:B------:R-:W-:Y:S02]  /*2d70*/  VIADD R160, R166, 0x1000 ;  /* 0x00001000a6a07836 */ /* 0x000fe40000000000 */
[----:B------:R-:W-:Y:S01]  /*2d80*/  IMAD.MOV.U32 R167, RZ, RZ, 0x40 ;  /* 0x00000040ffa77424 */ /* 0x000fe200078e00ff */
[----:B------:R-:W-:Y:S01]  /*2d90*/  BAR.SYNC.DEFER_BLOCKING 0x0 ;  /* 0x0000000000007b1d */ /* 0x000fe20000010000 */
[----:B-1----:R-:W-:-:S02]  /*2da0*/  @P6 IMAD R2, R2, R4, RZ ;  /* 0x0000000402026224 */ /* 0x002fc400078e02ff */
[----:B------:R-:W-:Y:S01]  /*2db0*/  IMAD.MOV.U32 R202, RZ, RZ, RZ ;  /* 0x000000ffffca7224 */ /* 0x000fe200078e00ff */
[----:B------:R-:W-:Y:S01]  /*2dc0*/  CS2R R94, SRZ ;  /* 0x00000000005e7805 */ /* 0x000fe2000001ff00 */
[C---:B--234-:R-:W-:Y:S01]  /*2dd0*/  @P6 IMAD.WIDE.U32 R14, R174.reuse, R4, R178 ;  /* 0x00000004ae0e6225 */ /* 0x05cfe200078e00b2 */
[----:B------:R-:W-:Y:S02]  /*2de0*/  CS2R R92, SRZ ;  /* 0x00000000005c7805 */ /* 0x000fe4000001ff00 */
[----:B------:R-:W-:Y:S02]  /*2df0*/  CS2R R98, SRZ ;  /* 0x0000000000627805 */ /* 0x000fe4000001ff00 */
[----:B------:R-:W-:Y:S01]  /*2e00*/  CS2R R96, SRZ ;  /* 0x0000000000607805 */ /* 0x000fe2000001ff00 */
[----:B------:R-:W-:Y:S01]  /*2e10*/  @P6 IMAD R5, R174, R5, R2 ;  /* 0x00000005ae056224 */ /* 0x000fe200078e0202 */
[C---:B------:R-:W-:Y:S01]  /*2e20*/  @P6 LEA R4, P0, R14.reuse, UR8, 0x2 ;  /* 0x000000080e046c11 */ /* 0x040fe2000f8010ff */
[----:B------:R-:W-:Y:S01]  /*2e30*/  IMAD.MOV.U32 R193, RZ, RZ, R22 ;  /* 0x000000ffffc17224 */ /* 0x000fe200078e0016 */
[----:B------:R-:W-:Y:S01]  /*2e40*/  CS2R R90, SRZ ;  /* 0x00000000005a7805 */ /* 0x000fe2000001ff00 */
[----:B------:R-:W-:Y:S01]  /*2e50*/  @P6 IMAD.IADD R5, R15, 0x1, R5 ;  /* 0x000000010f056824 */ /* 0x000fe200078e0205 */
[----:B------:R-:W-:Y:S01]  /*2e60*/  CS2R R88, SRZ ;  /* 0x0000000000587805 */ /* 0x000fe2000001ff00 */
[----:B------:R-:W-:Y:S01]  /*2e70*/  IMAD.MOV.U32 R192, RZ, RZ, R23 ;  /* 0x000000ffffc07224 */ /* 0x000fe200078e0017 */
[----:B------:R-:W-:Y:S01]  /*2e80*/  CS2R R86, SRZ ;  /* 0x0000000000567805 */ /* 0x000fe2000001ff00 */
[----:B------:R-:W1:Y:S01]  /*2e90*/  S2R R7, SR_TID.X ;  /* 0x0000000000077919 */ /* 0x000e620000002100 */
[----:B------:R-:W-:Y:S01]  /*2ea0*/  @P6 LEA.HI.X R5, R14, UR9, R5, 0x2, P0 ;  /* 0x000000090e056c11 */ /* 0x000fe200080f1405 */
[----:B------:R-:W2:Y:S01]  /*2eb0*/  @P6 LDC R6, c[0x0][0x2e8] ;  /* 0x0000ba00ff066b82 */ /* 0x000ea20000000800 */
[----:B------:R-:W-:Y:S01]  /*2ec0*/  IMAD.MOV.U32 R189, RZ, RZ, 0x40 ;  /* 0x00000040ffbd7424 */ /* 0x000fe200078e00ff */
[----:B------:R-:W3:Y:S01]  /*2ed0*/  LDG.E.64 R10, desc[UR38][R8.64+0x8] ;  /* 0x00000826080a7981 */ /* 0x000ee2000c1e1b00 */
[----:B------:R-:W-:-:S02]  /*2ee0*/  CS2R R84, SRZ ;  /* 0x0000000000547805 */ /* 0x000fc4000001ff00 */
[----:B------:R-:W-:Y:S02]  /*2ef0*/  CS2R R78, SRZ ;  /* 0x00000000004e7805 */ /* 0x000fe4000001ff00 */
[----:B------:R-:W-:Y:S01]  /*2f00*/  CS2R R76, SRZ ;  /* 0x00000000004c7805 */ /* 0x000fe2000001ff00 */
[----:B------:R-:W4:Y:S01]  /*2f10*/  @P6 LDG.E R2, desc[UR38][R4.64] ;  /* 0x0000002604026981 */ /* 0x000f22000c1e1900 */
        /* <DEDUP_REMOVED lines=27> */
[----:B------:R2:W4:Y:S01]  /*30d0*/  LDG.E.64 R4, desc[UR38][R8.64] ;  /* 0x0000002608047981 */ /* 0x000522000c1e1b00 */
[----:B------:R-:W-:Y:S01]  /*30e0*/  CS2R R36, SRZ ;  /* 0x0000000000247805 */ /* 0x000fe2000001ff00 */
[----:B------:R-:W-:Y:S01]  /*30f0*/  IMAD.MOV.U32 R201, RZ, RZ, R207 ;  /* 0x000000ffffc97224 */ /* 0x000fe200078e00cf */
[----:B------:R-:W-:Y:S01]  /*3100*/  UIMAD UR22, UR18, 0x18, URZ ;  /* 0x00000018121678a4 */ /* 0x000fe2000f8e023f */
[----:B------:R1:W3:Y:S01]  /*3110*/  LDSM.16.M88.4 R148, [R3+0xa000] ;  /* 0x00a000000394783b */ /* 0x0002e20000000200 */
[----:B------:R-:W-:-:S02]  /*3120*/  USHF.L.U32 UR21, UR18, 0x5, URZ ;  /* 0x0000000512157899 */ /* 0x000fc4000800063f */
[----:B------:R-:W-:Y:S01]  /*3130*/  UIMAD UR20, UR18, 0x28, URZ ;  /* 0x00000028121478a4 */ /* 0x000fe2000f8e023f */
[----:B------:R1:W3:Y:S01]  /*3140*/  LDSM.16.M88.4 R152, [R3+0xa800] ;  /* 0x00a800000398783b */ /* 0x0002e20000000200 */
[----:B------:R-:W-:Y:S02]  /*3150*/  UIMAD UR19, UR18, 0x30, URZ ;  /* 0x00000030121378a4 */ /* 0x000fe4000f8e023f */
[----:B------:R-:W-:Y:S01]  /*3160*/  UIADD3 UR17, -UR17, URZ, URZ ;  /* 0x0000003f11117290 */ /* 0x000fe2000fffe13f */
[----:B------:R-:W-:Y:S01]  /*3170*/  ULDC.U8 UR16, c[0x0][0x388] ;  /* 0x0000e20000107ab9 */ /* 0x000fe20000000000 */
[----:B--2---:R-:W-:-:S04]  /*3180*/  LEA.HI R8, R12, R13, RZ, 0x4 ;  /* 0x0000000d0c087211 */ /* 0x004fc800078f20ff */
[----:B------:R-:W-:-:S05]  /*3190*/  LOP3.LUT R8, R8, 0xfffffff0, RZ, 0xc0, !PT ;  /* 0xfffffff008087812 */ /* 0x000fca00078ec0ff */
[----:B------:R-:W-:-:S05]  /*31a0*/  IMAD.IADD R13, R13, 0x1, -R8 ;  /* 0x000000010d0d7824 */ /* 0x000fca00078e0a08 */
[----:B------:R-:W-:Y:S01]  /*31b0*/  SHF.R.S32.HI R8, RZ, 0x1f, R13 ;  /* 0x0000001fff087819 */ /* 0x000fe2000001140d */
[----:B-1----:R-:W-:-:S03]  /*31c0*/  IMAD.SHL.U32 R7, R7, 0x2, RZ ;  /* 0x0000000207077824 */ /* 0x002fc600078e00ff */
[----:B------:R-:W-:Y:S01]  /*31d0*/  LEA.HI R8, R8, R13, RZ, 0x3 ;  /* 0x0000000d08087211 */ /* 0x000fe200078f18ff */
[----:B------:R-:W4:Y:S01]  /*31e0*/  @P6 MUFU.RCP R6, R6 ;  /* 0x0000000600066308 */ /* 0x000f220000001000 */
[----:B------:R-:W-:Y:S02]  /*31f0*/  VIADD R9, R0, 0x80 ;  /* 0x0000008000097836 */ /* 0x000fe40000000000 */
[----:B------:R-:W-:Y:S01]  /*3200*/  LOP3.LUT R8, R8, 0xfffffff8, RZ, 0xc0, !PT ;  /* 0xfffffff808087812 */ /* 0x000fe200078ec0ff */
[----:B------:R-:W-:Y:S01]  /*3210*/  UIADD3 UR13, UR23, 0x20, URZ ;  /* 0x00000020170d7890 */ /* 0x000fe2000fffe03f */
[----:B------:R-:W-:Y:S01]  /*3220*/  IMAD R0, R174, UR14, R178 ;  /* 0x0000000eae007c24 */ /* 0x000fe2000f8e02b2 */
[----:B------:R-:W-:Y:S01]  /*3230*/  LOP3.LUT R191, R191, 0x6, R7, 0xf8, !PT ;  /* 0x00000006bfbf7812 */ /* 0x000fe200078ef807 */
[----:B------:R-:W-:Y:S01]  /*3240*/  ULDC UR14, c[0x0][0x2d0] ;  /* 0x0000b400000e7ab9 */ /* 0x000fe20000000800 */
[----:B------:R-:W-:Y:S01]  /*3250*/  IMAD.IADD R8, R13, 0x1, -R8 ;  /* 0x000000010d087824 */ /* 0x000fe200078e0a08 */
[----:B------:R-:W-:Y:S01]  /*3260*/  ISETP.GE.AND P2, PT, R9, R209, PT ;  /* 0x000000d10900720c */ /* 0x000fe20003f46270 */
[----:B------:R-:W-:Y:S01]  /*3270*/  UIADD3 UR12, UR24, UR13, URZ ;  /* 0x0000000d180c7290 */ /* 0x000fe2000fffe03f */
[----:B------:R-:W-:-:S02]  /*3280*/  IMAD.SHL.U32 R0, R0, 0x20, RZ ;  /* 0x0000002000007824 */ /* 0x000fc400078e00ff */
[----:B------:R-:W-:Y:S01]  /*3290*/  IMAD R191, R177, 0x80, R191 ;  /* 0x00000080b1bf7824 */ /* 0x000fe200078e02bf */
[C---:B------:R-:W-:Y:S01]  /*32a0*/  LOP3.LUT P0, RZ, R8.reuse, 0x2, RZ, 0xc0, !PT ;  /* 0x0000000208ff7812 */ /* 0x040fe2000780c0ff */
[----:B------:R-:W-:Y:S01]  /*32b0*/  UIADD3 UR11, UR24, UR12, URZ ;  /* 0x0000000c180b7290 */ /* 0x000fe2000fffe03f */
[----:B------:R-:W-:Y:S02]  /*32c0*/  LOP3.LUT P3, RZ, R8, 0x4, RZ, 0xc0, !PT ;  /* 0x0000000408ff7812 */ /* 0x000fe4000786c0ff */
[----:B------:R-:W-:Y:S01]  /*32d0*/  IADD3 R190, -R190, R175, -R191 ;  /* 0x000000afbebe7210 */ /* 0x000fe20007ffe9bf */
[----:B------:R-:W-:Y:S01]  /*32e0*/  UIADD3 UR10, UR24, UR11, URZ ;  /* 0x0000000b180a7290 */ /* 0x000fe2000fffe03f */
[----:B------:R-:W-:Y:S02]  /*32f0*/  SEL R159, R159, 0xffffffe0, !P0 ;  /* 0xffffffe09f9f7807 */ /* 0x000fe40004000000 */
[----:B------:R-:W-:Y:S02]  /*3300*/  SEL R161, R161, R165, !P1 ;  /* 0x000000a5a1a17207 */ /* 0x000fe40004800000 */
[----:B------:R-:W-:Y:S01]  /*3310*/  SEL R160, R160, R166, !P1 ;  /* 0x000000a6a0a07207 */ /* 0x000fe20004800000 */
[----:B------:R-:W-:Y:S01]  /*3320*/  UIADD3 UR9, UR24, UR10, URZ ;  /* 0x0000000a18097290 */ /* 0x000fe2000fffe03f */
[----:B------:R-:W-:Y:S01]  /*3330*/  @P2 VIADD R200, R191, 0x19 ;  /* 0x00000019bfc82836 */ /* 0x000fe20000000000 */
[----:B------:R-:W-:Y:S01]  /*3340*/  LEA R161, R161, UR6, 0x1 ;  /* 0x00000006a1a17c11 */ /* 0x000fe2000f8e08ff */
[C---:B------:R-:W-:Y:S01]  /*3350*/  @P2 VIADD R199, R191.reuse, 0x18 ;  /* 0x00000018bfc72836 */ /* 0x040fe20000000000 */
[----:B------:R-:W-:Y:S01]  /*3360*/  LEA R160, R160, UR6, 0x1 ;  /* 0x00000006a0a07c11 */ /* 0x000fe2000f8e08ff */
[----:B------:R-:W-:Y:S01]  /*3370*/  @P2 VIADD R198, R191, 0x11 ;  /* 0x00000011bfc62836 */ /* 0x000fe20000000000 */
[----:B------:R-:W-:Y:S01]  /*3380*/  SEL R167, R167, 0xffffffc0, !P3 ;  /* 0xffffffc0a7a77807 */ /* 0x000fe20005800000 */
[----:B------:R-:W-:-:S02]  /*3390*/  @P2 VIADD R197, R191, 0x10 ;  /* 0x00000010bfc52836 */ /* 0x000fc40000000000 */
[C---:B------:R-:W-:Y:S02]  /*33a0*/  @P2 VIADD R196, R191.reuse, 0x9 ;  /* 0x00000009bfc42836 */ /* 0x040fe40000000000 */
[C---:B------:R-:W-:Y:S02]  /*33b0*/  @P2 VIADD R195, R191.reuse, 0x8 ;  /* 0x00000008bfc32836 */ /* 0x040fe40000000000 */
[----:B------:R-:W-:Y:S02]  /*33c0*/  @P2 VIADD R194, R191, 0x1 ;  /* 0x00000001bfc22836 */ /* 0x000fe40000000000 */
[----:B------:R-:W-:Y:S01]  /*33d0*/  IMAD.IADD R190, R190, 0x1, R209 ;  /* 0x00000001bebe7824 */ /* 0x000fe200078e02d1 */
[----:B------:R-:W-:Y:S02]  /*33e0*/  UIMAD UR18, UR18, 0x38, URZ ;  /* 0x00000038121278a4 */ /* 0x000fe4000f8e023f */
[----:B------:R-:W-:Y:S01]  /*33f0*/  UIADD3 UR8, UR24, UR9, URZ ;  /* 0x0000000918087290 */ /* 0x000fe2000fffe03f */
[----:B---3--:R-:W-:-:S02]  /*3400*/  IADD3 R220, P5, P4, R0, R10, R220 ;  /* 0x0000000a00dc7210 */ /* 0x008fc40007cbe0dc */
[----:B------:R-:W-:Y:S01]  /*3410*/  SHF.R.S32.HI R0, RZ, 0x1f, R0 ;  /* 0x0000001fff007819 */ /* 0x000fe20000011400 */
[----:B----4-:R-:W-:-:S03]  /*3420*/  @P6 FMUL.FTZ R202, R2, R6 ;  /* 0x0000000602ca6220 */ /* 0x010fc60000410000 */
[----:B------:R-:W-:Y:S01]  /*3430*/  IADD3.X R212, R0, R11, R212, P5, P4 ;  /* 0x0000000b00d47210 */ /* 0x000fe20002fe84d4 */
[----:B------:R-:W-:Y:S02]  /*3440*/  IMAD.SHL.U32 R0, R166, 0x2, RZ ;  /* 0x00000002a6007824 */ /* 0x000fe400078e00ff */
[----:B------:R-:W-:Y:S02]  /*3450*/  IMAD.IADD R2, R164, 0x1, R159 ;  /* 0x00000001a4027824 */ /* 0x000fe400078e029f */
[----:B------:R-:W-:Y:S01]  /*3460*/  IMAD.WIDE.U32 R220, R220, -0x2daee0ad, RZ ;  /* 0xd2511f53dcdc7825 */ /* 0x000fe200078e00ff */
[----:B------:R-:W-:Y:S02]  /*3470*/  R2UR UR15, R4 ;  /* 0x00000000040f72ca */ /* 0x000fe400000e0000 */
[----:B------:R-:W-:-:S11]  /*3480*/  R2UR UR37, R5 ;  /* 0x00000000052572ca */ /* 0x000fd600000e0000 */
[----:B------:R-:W-:Y:S01]  /*3490*/  UIADD3 UR35, UR15, -0x4ab325aa, URZ ;  /* 0xb54cda560f237890 */ /* 0x000fe2000fffe03f */
[----:B------:R-:W-:Y:S01]  /*34a0*/  LOP3.LUT R212, R212, UR15, RZ, 0x3c, !PT ;  /* 0x0000000fd4d47c12 */ /* 0x000fe2000f8e3cff */
[----:B------:R-:W-:Y:S02]  /*34b0*/  UIADD3 UR33, UR15, 0x1715609d, URZ ;  /* 0x1715609d0f217890 */ /* 0x000fe4000fffe03f */
[----:B------:R-:W-:Y:S02]  /*34c0*/  UIADD3 UR31, UR15, 0x78dde6e4, URZ ;  /* 0x78dde6e40f1f7890 */ /* 0x000fe4000fffe03f */
[----:B------:R-:W-:Y:S02]  /*34d0*/  UIADD3 UR29, UR15, -0x255992d5, URZ ;  /* 0xdaa66d2b0f1d7890 */ /* 0x000fe4000fffe03f */
[----:B------:R-:W-:Y:S02]  /*34e0*/  UIADD3 UR27, UR15, 0x3c6ef372, URZ ;  /* 0x3c6ef3720f1b7890 */ /* 0x000fe4000fffe03f */
[----:B------:R-:W-:-:S02]  /*34f0*/  UIADD3 UR25, UR15, -0x61c88647, URZ ;  /* 0x9e3779b90f197890 */ /* 0x000fc4000fffe03f */
[----:B------:R-:W-:Y:S02]  /*3500*/  UIADD3 UR36, UR37, 0x646e171e, URZ ;  /* 0x646e171e25247890 */ /* 0x000fe4000fffe03f */
[----:B------:R-:W-:Y:S02]  /*3510*/  UIADD3 UR34, UR37, -0x56f99767, URZ ;  /* 0xa906689925227890 */ /* 0x000fe4000fffe03f */
[----:B------:R-:W-:Y:S02]  /*3520*/  UIADD3 UR32, UR37, -0x126145ec, URZ ;  /* 0xed9eba1425207890 */ /* 0x000fe4000fffe03f */
[----:B------:R-:W-:Y:S02]  /*3530*/  UIADD3 UR30, UR37, 0x32370b8f, URZ ;  /* 0x32370b8f251e7890 */ /* 0x000fe4000fffe03f */
[----:B------:R-:W-:Y:S02]  /*3540*/  UIADD3 UR28, UR37, 0x76cf5d0a, URZ ;  /* 0x76cf5d0a251c7890 */ /* 0x000fe4000fffe03f */
[----:B------:R-:W-:Y:S01]  /*3550*/  UIADD3 UR26, UR37, -0x4498517b, URZ ;  /* 0xbb67ae85251a7890 */ /* 0x000fe2000fffe03f */
[----:B------:R-:W-:-:S11]  /*3560*/  ULDC UR15, c[0x0][0x2ec] ;  /* 0x0000bb00000f7ab9 */ /* 0x000fd60000000800 */
.L_x_1244:
[----:B------:R-:W-:Y:S01]  /*3570*/  LOP3.LUT R228, R220, UR26, RZ, 0x3c, !PT ;  /* 0x0000001adce47c12 */ /* 0x000fe2000f8e3cff */
[----:B------:R-:W0:Y:S01]  /*3580*/  LDGDEPBAR ;  /* 0x00000000000079af */ /* 0x000e220000000000 */
[C---:B------:R-:W-:Y:S02]  /*3590*/  IMAD.IADD R168, R160.reuse, 0x1, R159 ;  /* 0x00000001a0a87824 */ /* 0x040fe400078e029f */
[----:B-----5:R-:W-:Y:S01]  /*35a0*/  FMUL.FTZ R248, R205, 1.4426950216293334961 ;  /* 0x3fb8aa3bcdf87820 */ /* 0x020fe20000410000 */
[--C-:B------:R-:W-:Y:S02]  /*35b0*/  IMAD.IADD R120, R160, 0x1, R167.reuse ;  /* 0x00000001a0787824 */ /* 0x100fe400078e02a7 */
[----:B------:R-:W-:Y:S01]  /*35c0*/  IMAD.IADD R167, R168, 0x1, R167 ;  /* 0x00000001a8a77824 */ /* 0x000fe200078e02a7 */
        /* <DEDUP_REMOVED lines=12> */
[-C--:B------:R-:W-:Y:S06]  /*3690*/  HMMA.16816.F32 R12, R28, R18.reuse, RZ ;  /* 0x000000121c0c723c */ /* 0x080fec00000018ff */
[C---:B------:R-:W-:Y:S06]  /*36a0*/  HMMA.16816.F32 R16, R32.reuse, R18, RZ ;  /* 0x000000122010723c */ /* 0x040fec00000018ff */
[-C--:B---3--:R-:W-:Y:S06]  /*36b0*/  HMMA.16816.F32 R20, R32, R100.reuse, RZ ;  /* 0x000000642014723c */ /* 0x088fec00000018ff */
[C---:B------:R-:W-:Y:S06]  /*36c0*/  HMMA.16816.F32 R24, R28.reuse, R100, RZ ;  /* 0x000000641c18723c */ /* 0x040fec00000018ff */
[-C--:B------:R-:W-:Y:S01]  /*36d0*/  HMMA.16816.F32 R28, R28, R102.reuse, RZ ;  /* 0x000000661c1c723c */ /* 0x080fe200000018ff */
[----:B------:R-:W-:Y:S04]  /*36e0*/  IMAD R101, R177, 0x4, R170 ;  /* 0x00000004b1657824 */ /* 0x000fe800078e02aa */
[----:B------:R-:W-:Y:S01]  /*36f0*/  IMAD R100, R208, 0x4, R169 ;  /* 0x00000004d0647824 */ /* 0x000fe200078e02a9 */
[----:B------:R-:W-:Y:S01]  /*3700*/  LOP3.LUT R101, R101, UR37, RZ, 0x3c, !PT ;  /* 0x0000002565657c12 */ /* 0x000fe2000f8e3cff */
[----:B------:R-:W-:Y:S04]  /*3710*/  HMMA.16816.F32 R32, R32, R102, RZ ;  /* 0x000000662020723c */ /* 0x000fe800000018ff */
[----:B------:R-:W-:Y:S01]  /*3720*/  LOP3.LUT R236, R221, R101, RZ, 0x3c, !PT ;  /* 0x00000065ddec7212 */ /* 0x000fe200078e3cff */
[C---:B------:R-:W-:Y:S01]  /*3730*/  IMAD.WIDE.U32 R226, R100.reuse, -0x326172a9, RZ ;  /* 0xcd9e8d5764e27825 */ /* 0x040fe200078e00ff */
[-C--:B----4-:R-:W-:Y:S05]  /*3740*/  HMMA.16816.F32 R4, R104, R108.reuse, R4 ;  /* 0x0000006c6804723c */ /* 0x090fea0000001804 */
[-C--:B------:R-:W-:Y:S01]  /*3750*/  LOP3.LUT R232, R227, R212.reuse, RZ, 0x3c, !PT ;  /* 0x000000d4e3e87212 */ /* 0x080fe200078e3cff */
[C---:B-1----:R-:W-:Y:S05]  /*3760*/  HMMA.16816.F32 R8, R112.reuse, R108, R8 ;  /* 0x0000006c7008723c */ /* 0x042fea0000001808 */
[----:B------:R-:W-:Y:S01]  /*3770*/  VIADD R234, R100, 0x2 ;  /* 0x0000000264ea7836 */ /* 0x000fe20000000000 */
[-C--:B------:R-:W-:Y:S01]  /*3780*/  HMMA.16816.F32 R12, R112, R110.reuse, R12 ;  /* 0x0000006e700c723c */ /* 0x080fe2000000180c */
[----:B------:R-:W-:Y:S04]  /*3790*/  LDSM.16.M88.4 R100, [R120] ;  /* 0x000000007864783b */ /* 0x000fe80000000200 */
[----:B------:R-:W-:Y:S01]  /*37a0*/  IMAD.WIDE.U32 R232, R232, -0x2daee0ad, RZ ;  /* 0xd2511f53e8e87825 */ /* 0x000fe200078e00ff */
[C---:B------:R-:W-:Y:S03]  /*37b0*/  HMMA.16816.F32 R16, R104.reuse, R110, R16 ;  /* 0x0000006e6810723c */ /* 0x040fe60000001810 */
[----:B------:R-:W1:Y:S02]  /*37c0*/  LDSM.16.M88.4 R108, [R156+0x6000] ;  /* 0x006000009c6c783b */ /* 0x000e640000000200 */
[----:B------:R-:W-:Y:S01]  /*37d0*/  LOP3.LUT R224, R228, R233, RZ, 0x3c, !PT ;  /* 0x000000e9e4e07212 */ /* 0x000fe200078e3cff */
[----:B------:R-:W-:Y:S01]  /*37e0*/  IMAD.WIDE.U32 R234, R234, -0x326172a9, RZ ;  /* 0xcd9e8d57eaea7825 */ /* 0x000fe200078e00ff */
[-C--:B--2---:R-:W-:Y:S04]  /*37f0*/  HMMA.16816.F32 R20, R104, R116.reuse, R20 ;  /* 0x000000746814723c */ /* 0x084fe80000001814 */
[----:B------:R-:W-:Y:S01]  /*3800*/  LOP3.LUT R230, R235, R212, RZ, 0x3c, !PT ;  /* 0x000000d4ebe67212 */ /* 0x000fe200078e3cff */
[----:B------:R-:W2:Y:S01]  /*3810*/  LDSM.16.M88.4 R120, [R120+0x1000] ;  /* 0x001000007878783b */ /* 0x000ea20000000200 */
[----:B------:R-:W-:Y:S01]  /*3820*/  IMAD.WIDE.U32 R236, R236, -0x326172a9, RZ ;  /* 0xcd9e8d57ecec7825 */ /* 0x000fe200078e00ff */
[C---:B------:R-:W-:Y:S04]  /*3830*/  HMMA.16816.F32 R24, R112.reuse, R116, R24 ;  /* 0x000000747018723c */ /* 0x040fe80000001818 */
[----:B------:R-:W-:Y:S01]  /*3840*/  LOP3.LUT R223, R236, UR27, RZ, 0x3c, !PT ;  /* 0x0000001becdf7c12 */ /* 0x000fe2000f8e3cff */
[----:B------:R-:W-:Y:S01]  /*3850*/  IMAD.WIDE.U32 R224, R224, -0x326172a9, RZ ;  /* 0xcd9e8d57e0e07825 */ /* 0x000fe200078e00ff */
[----:B------:R-:W-:Y:S01]  /*3860*/  LOP3.LUT R229, R237, UR25, R226, 0x96, !PT ;  /* 0x00000019ede57c12 */ /* 0x000fe2000f8e96e2 */
[-C--:B------:R-:W-:Y:S01]  /*3870*/  HMMA.16816.F32 R28, R112, R118.reuse, R28 ;  /* 0x00000076701c723c */ /* 0x080fe2000000181c */
[----:B------:R-:W3:Y:S03]  /*3880*/  LDSM.16.M88.4 R112, [R156+0x6800] ;  /* 0x006800009c70783b */ /* 0x000ee60000000200 */
[----:B------:R-:W-:Y:S01]  /*3890*/  LOP3.LUT R227, R223, R225, RZ, 0x3c, !PT ;  /* 0x000000e1dfe37212 */ /* 0x000fe200078e3cff */
[----:B------:R-:W-:Y:S01]  /*38a0*/  IMAD.WIDE.U32 R230, R230, -0x2daee0ad, RZ ;  /* 0xd2511f53e6e67825 */ /* 0x000fe200078e00ff */
[----:B------:R-:W-:Y:S01]  /*38b0*/  LOP3.LUT R226, R237, UR25, R234, 0x96, !PT ;  /* 0x00000019ede27c12 */ /* 0x000fe2000f8e96ea */
[----:B------:R-:W-:Y:S04]  /*38c0*/  HMMA.16816.F32 R32, R104, R118, R32 ;  /* 0x000000766820723c */ /* 0x000fe80000001820 */
[----:B------:R-:W-:Y:S01]  /*38d0*/  LOP3.LUT R225, R228, R231, RZ, 0x3c, !PT ;  /* 0x000000e7e4e17212 */ /* 0x000fe200078e3cff */
[----:B------:R-:W-:Y:S06]  /*38e0*/  IMAD.WIDE.U32 R228, R229, -0x2daee0ad, RZ ;  /* 0xd2511f53e5e47825 */ /* 0x000fec00078e00ff */
[----:B------:R-:W-:Y:S01]  /*38f0*/  IMAD.WIDE.U32 R234, R226, -0x2daee0ad, RZ ;  /* 0xd2511f53e2ea7825 */ /* 0x000fe200078e00ff */
[----:B------:R-:W-:Y:S03]  /*3900*/  LOP3.LUT R226, R229, UR28, R232, 0x96, !PT ;  /* 0x0000001ce5e27c12 */ /* 0x000fe6000f8e96e8 */
[----:B------:R-:W-:Y:S01]  /*3910*/  IMAD.WIDE.U32 R116, R227, -0x2daee0ad, RZ ;  /* 0xd2511f53e3747825 */ /* 0x000fe200078e00ff */
[-C--:B-1----:R-:W-:Y:S05]  /*3920*/  HMMA.16816.F32 R4, R100, R108.reuse, R4 ;  /* 0x0000006c6404723c */ /* 0x082fea0000001804 */
[----:B------:R-:W-:Y:S01]  /*3930*/  LOP3.LUT R117, R117, UR30, R228, 0x96, !PT ;  /* 0x0000001e75757c12 */ /* 0x000fe2000f8e96e4 */
[----:B------:R-:W-:Y:S01]  /*3940*/  IMAD.WIDE.U32 R232, R226, -0x326172a9, RZ ;  /* 0xcd9e8d57e2e87825 */ /* 0x000fe200078e00ff */
[C---:B--2---:R-:W-:Y:S04]  /*3950*/  HMMA.16816.F32 R8, R120.reuse, R108, R8 ;  /* 0x0000006c7808723c */ /* 0x044fe80000001808 */
[----:B------:R-:W-:Y:S01]  /*3960*/  LOP3.LUT R224, R233, UR29, R224, 0x96, !PT ;  /* 0x0000001de9e07c12 */ /* 0x000fe2000f8e96e0 */
[----:B------:R-:W-:Y:S01]  /*3970*/  IMAD.WIDE.U32 R236, R225, -0x326172a9, RZ ;  /* 0xcd9e8d57e1ec7825 */ /* 0x000fe200078e00ff */
[----:B------:R-:W-:Y:S01]  /*3980*/  LOP3.LUT R225, R235, UR28, R230, 0x96, !PT ;  /* 0x0000001cebe17c12 */ /* 0x000fe2000f8e96e6 */
[-C--:B------:R-:W-:Y:S04]  /*3990*/  HMMA.16816.F32 R12, R120, R110.reuse, R12 ;  /* 0x0000006e780c723c */ /* 0x080fe8000000180c */
[----:B------:R-:W-:Y:S01]  /*39a0*/  LOP3.LUT R223, R223, R237, RZ, 0x3c, !PT ;  /* 0x000000eddfdf7212 */ /* 0x000fe200078e3cff */
[----:B------:R-:W-:Y:S01]  /*39b0*/  IMAD.WIDE.U32 R226, R225, -0x326172a9, RZ ;  /* 0xcd9e8d57e1e27825 */ /* 0x000fe200078e00ff */
[C---:B------:R-:W-:Y:S05]  /*39c0*/  HMMA.16816.F32 R16, R100.reuse, R110, R16 ;  /* 0x0000006e6410723c */ /* 0x040fea0000001810 */
[----:B------:R-:W-:Y:S01]  /*39d0*/  LOP3.LUT R236, R227, UR29, R236, 0x96, !PT ;  /* 0x0000001de3ec7c12 */ /* 0x000fe2000f8e96ec */
[----:B------:R-:W-:Y:S01]  /*39e0*/  IMAD.WIDE.U32 R228, R117, -0x326172a9, RZ ;  /* 0xcd9e8d5775e47825 */ /* 0x000fe200078e00ff */
[-C--:B---3--:R-:W-:Y:S04]  /*39f0*/  HMMA.16816.F32 R20, R100, R112.reuse, R20 ;  /* 0x000000706414723c */ /* 0x088fe80000001814 */
[----:B------:R-:W-:Y:S01]  /*3a00*/  LOP3.LUT R117, R229, UR31, R232, 0x96, !PT ;  /* 0x0000001fe5757c12 */ /* 0x000fe2000f8e96e8 */
[----:B------:R-:W-:Y:S01]  /*3a10*/  IMAD.WIDE.U32 R230, R223, -0x2daee0ad, RZ ;  /* 0xd2511f53dfe67825 */ /* 0x000fe200078e00ff */
[C---:B------:R-:W-:Y:S05]  /*3a20*/  HMMA.16816.F32 R24, R120.reuse, R112, R24 ;  /* 0x000000707818723c */ /* 0x040fea0000001818 */
[----:B------:R-:W-:Y:S01]  /*3a30*/  LOP3.LUT R234, R231, UR30, R234, 0x96, !PT ;  /* 0x0000001ee7ea7c12 */ /* 0x000fe2000f8e96ea */
[----:B------:R-:W-:Y:S01]  /*3a40*/  IMAD.WIDE.U32 R224, R224, -0x2daee0ad, RZ ;  /* 0xd2511f53e0e07825 */ /* 0x000fe200078e00ff */
[-C--:B------:R-:W-:Y:S04]  /*3a50*/  HMMA.16816.F32 R28, R120, R114.reuse, R28 ;  /* 0x00000072781c723c */ /* 0x080fe8000000181c */
[----:B------:R-:W-:Y:S01]  /*3a60*/  LOP3.LUT R116, R225, UR32, R116, 0x96, !PT ;  /* 0x00000020e1747c12 */ /* 0x000fe2000f8e9674 */
[----:B------:R-:W-:Y:S01]  /*3a70*/  IMAD.WIDE.U32 R118, R117, -0x2daee0ad, RZ ;  /* 0xd2511f5375767825 */ /* 0x000fe200078e00ff */
[----:B------:R-:W-:Y:S01]  /*3a80*/  HMMA.16816.F32 R32, R100, R114, R32 ;  /* 0x000000726420723c */ /* 0x000fe20000001820 */
[----:B------:R-:W-:Y:S04]  /*3a90*/  LDSM.16.M88.4 R100, [R167] ;  /* 0x00000000a764783b */ /* 0x000fe80000000200 */
[----:B------:R-:W-:Y:S01]  /*3aa0*/  LOP3.LUT R104, R119, UR34, R224, 0x96, !PT ;  /* 0x0000002277687c12 */ /* 0x000fe2000f8e96e0 */
[----:B------:R-:W-:Y:S05]  /*3ab0*/  IMAD.WIDE.U32 R234, R234, -0x326172a9, RZ ;  /* 0xcd9e8d57eaea7825 */ /* 0x000fea00078e00ff */
[----:B------:R-:W-:Y:S01]  /*3ac0*/  LOP3.LUT R227, R235, UR31, R226, 0x96, !PT ;  /* 0x0000001febe37c12 */ /* 0x000fe2000f8e96e2 */
[----:B------:R-:W-:Y:S04]  /*3ad0*/  IMAD.WIDE.U32 R116, R116, -0x326172a9, RZ ;  /* 0xcd9e8d5774747825 */ /* 0x000fe800078e00ff */
[----:B------:R-:W-:Y:S01]  /*3ae0*/  IMAD.WIDE.U32 R236, R236, -0x2daee0ad, RZ ;  /* 0xd2511f53ecec7825 */ /* 0x000fe200078e00ff */
[----:B------:R-:W-:Y:S03]  /*3af0*/  LOP3.LUT R228, R117, UR33, R228, 0x96, !PT ;  /* 0x0000002175e47c12 */ /* 0x000fe6000f8e96e4 */
[----:B------:R-:W-:Y:S01]  /*3b00*/  IMAD.WIDE.U32 R108, R227, -0x2daee0ad, RZ ;  /* 0xd2511f53e36c7825 */ /* 0x000fe200078e00ff */
[----:B------:R-:W-:Y:S03]  /*3b10*/  LOP3.LUT R106, R237, UR32, R230, 0x96, !PT ;  /* 0x00000020ed6a7c12 */ /* 0x000fe6000f8e96e6 */
[----:B------:R-:W-:Y:S04]  /*3b20*/  IMAD.WIDE.U32 R228, R228, -0x2daee0ad, RZ ;  /* 0xd2511f53e4e47825 */ /* 0x000fe800078e00ff */
[----:B------:R-:W-:Y:S01]  /*3b30*/  IMAD.WIDE.U32 R106, R106, -0x326172a9, RZ ;  /* 0xcd9e8d576a6a7825 */ /* 0x000fe200078e00ff */
[----:B------:R-:W-:Y:S02]  /*3b40*/  LOP3.LUT R237, R229, UR36, R118, 0x96, !PT ;  /* 0x00000024e5ed7c12 */ /* 0x000fe4000f8e9676 */
[----:B------:R-:W-:Y:S01]  /*3b50*/  LOP3.LUT R245, R228, 0xffff, RZ, 0xc0, !PT ;  /* 0x0000ffffe4f57812 */ /* 0x000fe200078ec0ff */
[----:B------:R-:W-:Y:S01]  /*3b60*/  IMAD.MOV.U32 R224, RZ, RZ, R193 ;  /* 0x000000ffffe07224 */ /* 0x000fe200078e00c1 */
[----:B------:R-:W-:Y:S01]  /*3b70*/  LOP3.LUT R234, R107, UR33, R234, 0x96, !PT ;  /* 0x000000216bea7c12 */ /* 0x000fe2000f8e96ea */
[----:B------:R-:W-:Y:S01]  /*3b80*/  IMAD.WIDE.U32 R230, R104, -0x326172a9, RZ ;  /* 0xcd9e8d5768e67825 */ /* 0x000fe200078e00ff */
[----:B------:R-:W-:Y:S02]  /*3b90*/  LOP3.LUT R242, R228, 0xff, RZ, 0xc0, !PT ;  /* 0x000000ffe4f27812 */ /* 0x000fe400078ec0ff */
[----:B------:R-:W-:Y:S01]  /*3ba0*/  LOP3.LUT R104, R109, UR34, R236, 0x96, !PT ;  /* 0x000000226d687c12 */ /* 0x000fe2000f8e96ec */
[----:B------:R-:W-:Y:S01]  /*3bb0*/  IMAD R118, R208, 0x40, R190 ;  /* 0x00000040d0767824 */ /* 0x000fe200078e02be */
[----:B------:R-:W-:Y:S01]  /*3bc0*/  LEA R226, P0, R175, R224, 0x2 ;  /* 0x000000e0afe27211 */ /* 0x000fe200078010ff */
[----:B------:R-:W-:Y:S01]  /*3bd0*/  IMAD.MOV.U32 R225, RZ, RZ, R192 ;  /* 0x000000ffffe17224 */ /* 0x000fe200078e00c0 */
[----:B------:R-:W-:Y:S01]  /*3be0*/  SHF.R.U32.HI R245, RZ, 0x8, R245 ;  /* 0x00000008fff57819 */ /* 0x000fe200000116f5 */
[----:B------:R-:W-:Y:S01]  /*3bf0*/  IMAD.WIDE.U32 R104, R104, -0x326172a9, RZ ;  /* 0xcd9e8d5768687825 */ /* 0x000fe200078e00ff */
[----:B------:R-:W-:Y:S02]  /*3c00*/  LOP3.LUT R236, R230, 0xffff, RZ, 0xc0, !PT ;  /* 0x0000ffffe6ec7812 */ /* 0x000fe400078ec0ff */
[----:B------:R-:W-:Y:S01]  /*3c10*/  LOP3.LUT R245, R245, 0xffff, RZ, 0xc0, !PT ;  /* 0x0000fffff5f57812 */ /* 0x000fe200078ec0ff */
[C---:B------:R-:W-:Y:S01]  /*3c20*/  VIADD R250, R118.reuse, 0xffffffff ;  /* 0xffffffff76fa7836 */ /* 0x040fe20000000000 */
[----:B------:R-:W-:Y:S01]  /*3c30*/  LEA.HI.X.SX32 R227, R175, R225, 0x2, P0 ;  /* 0x000000e1afe37211 */ /* 0x000fe200000f16ff */
[----:B------:R-:W-:Y:S01]  /*3c40*/  VIADD R243, R118, 0x8 ;  /* 0x0000000876f37836 */ /* 0x000fe20000000000 */
[----:B------:R-:W-:Y:S01]  /*3c50*/  LOP3.LUT R229, R105, UR35, R106, 0x96, !PT ;  /* 0x0000002369e57c12 */ /* 0x000fe2000f8e966a */
[----:B------:R-:W-:Y:S01]  /*3c60*/  IMAD.WIDE.U32 R110, R234, -0x2daee0ad, RZ ;  /* 0xd2511f53ea6e7825 */ /* 0x000fe200078e00ff */
[----:B------:R-:W-:Y:S01]  /*3c70*/  LOP3.LUT R225, R231, UR35, R116, 0x96, !PT ;  /* 0x00000023e7e17c12 */ /* 0x000fe2000f8e9674 */
[----:B------:R-:W2:Y:S01]  /*3c80*/  LDG.E R120, desc[UR38][R226.64+0x20] ;  /* 0x00002026e2787981 */ /* 0x000ea2000c1e1900 */
[----:B------:R-:W-:Y:S01]  /*3c90*/  LOP3.LUT R233, R104, 0xff, RZ, 0xc0, !PT ;  /* 0x000000ff68e97812 */ /* 0x000fe200078ec0ff */
[----:B------:R-:W-:Y:S01]  /*3ca0*/  VIADD R240, R118, 0x7 ;  /* 0x0000000776f07836 */ /* 0x000fe20000000000 */
[----:B------:R-:W-:Y:S01]  /*3cb0*/  ISETP.GE.AND P4, PT, R250, RZ, PT ;  /* 0x000000fffa00720c */ /* 0x000fe20003f86270 */
[----:B------:R-:W-:Y:S01]  /*3cc0*/  VIADD R121, R118, 0x28 ;  /* 0x0000002876797836 */ /* 0x000fe20000000000 */
[----:B------:R-:W-:Y:S01]  /*3cd0*/  LOP3.LUT R231, R104, 0xffff, RZ, 0xc0, !PT ;  /* 0x0000ffff68e77812 */ /* 0x000fe200078ec0ff */
[C---:B------:R-:W-:Y:S01]  /*3ce0*/  VIADD R122, R118.reuse, 0x20 ;  /* 0x00000020767a7836 */ /* 0x040fe20000000000 */
[----:B------:R-:W-:Y:S01]  /*3cf0*/  ISETP.GE.AND P1, PT, R243, RZ, PT ;  /* 0x000000fff300720c */ /* 0x000fe20003f26270 */
[C---:B------:R-:W-:Y:S01]  /*3d00*/  VIADD R123, R118.reuse, 0x27 ;  /* 0x00000027767b7836 */ /* 0x040fe20000000000 */
[--C-:B------:R-:W-:Y:S01]  /*3d10*/  SHF.R.U32.HI R232, RZ, 0x18, R104.reuse ;  /* 0x00000018ffe87819 */ /* 0x100fe20000011668 */
[----:B------:R-:W-:Y:S01]  /*3d20*/  VIADD R168, R118, 0x1f ;  /* 0x0000001f76a87836 */ /* 0x000fe20000000000 */
[----:B------:R-:W-:Y:S01]  /*3d30*/  ISETP.GE.AND P0, PT, R240, RZ, PT ;  /* 0x000000fff000720c */ /* 0x000fe20003f06270 */
[C---:B------:R-:W-:Y:S01]  /*3d40*/  VIADD R223, R118.reuse, 0x17 ;  /* 0x0000001776df7836 */ /* 0x040fe20000000000 */
[----:B------:R-:W-:Y:S01]  /*3d50*/  SHF.R.U32.HI R234, RZ, 0x10, R104 ;  /* 0x00000010ffea7819 */ /* 0x000fe20000011668 */
[C---:B------:R-:W-:Y:S01]  /*3d60*/  VIADD R224, R118.reuse, 0xfffffff8 ;  /* 0xfffffff876e07836 */ /* 0x040fe20000000000 */
[----:B------:R-:W-:Y:S01]  /*3d70*/  ISETP.GE.AND P5, PT, R121, RZ, PT ;  /* 0x000000ff7900720c */ /* 0x000fe20003fa6270 */
[----:B------:R-:W1:Y:S01]  /*3d80*/  LDSM.16.M88.4 R104, [R3+0x6000] ;  /* 0x006000000368783b */ /* 0x000e620000000200 */
[----:B------:R-:W-:Y:S01]  /*3d90*/  LOP3.LUT R247, R111, UR36, R108, 0x96, !PT ;  /* 0x000000246ff77c12 */ /* 0x000fe2000f8e966c */
[----:B------:R-:W-:Y:S01]  /*3da0*/  VIADD R249, R118, 0xfffffff0 ;  /* 0xfffffff076f97836 */ /* 0x000fe20000000000 */
[----:B------:R-:W-:Y:S01]  /*3db0*/  ISETP.GE.AND P6, PT, R122, RZ, PT ;  /* 0x000000ff7a00720c */ /* 0x000fe20003fc6270 */
[----:B------:R-:W-:Y:S01]  /*3dc0*/  VIADD R246, R118, 0xffffffef ;  /* 0xffffffef76f67836 */ /* 0x000fe20000000000 */
[----:B------:R-:W-:Y:S01]  /*3dd0*/  LOP3.LUT R252, R110, 0xff, RZ, 0xc0, !PT ;  /* 0x000000ff6efc7812 */ /* 0x000fe200078ec0ff */
[C---:B------:R-:W-:Y:S01]  /*3de0*/  VIADD R244, R118.reuse, 0x10 ;  /* 0x0000001076f47836 */ /* 0x040fe20000000000 */
[C---:B------:R-:W-:Y:S01]  /*3df0*/  @!P4 IADD3 R250, -R118.reuse, 0x1, RZ ;  /* 0x0000000176fac810 */ /* 0x040fe20007ffe1ff */
[C---:B------:R-:W-:Y:S01]  /*3e00*/  VIADD R239, R118.reuse, 0xf ;  /* 0x0000000f76ef7836 */ /* 0x040fe20000000000 */
[--C-:B------:R-:W-:Y:S01]  /*3e10*/  SHF.R.U32.HI R113, RZ, 0x18, R110.reuse ;  /* 0x00000018ff717819 */ /* 0x100fe2000001166e */
[C---:B------:R-:W-:Y:S01]  /*3e20*/  VIADD R115, R118.reuse, 0xffffffe8 ;  /* 0xffffffe876737836 */ /* 0x040fe20000000000 */
[C---:B------:R-:W-:Y:S01]  /*3e30*/  @!P1 IADD3 R243, -R118.reuse, -0x8, RZ ;  /* 0xfffffff876f39810 */ /* 0x040fe20007ffe1ff */
[----:B------:R-:W-:Y:S01]  /*3e40*/  VIADD R114, R118, 0xffffffe7 ;  /* 0xffffffe776727836 */ /* 0x000fe20000000000 */
[----:B------:R-:W-:Y:S02]  /*3e50*/  SHF.R.U32.HI R251, RZ, 0x10, R110 ;  /* 0x00000010fffb7819 */ /* 0x000fe4000001166e */
[----:B------:R-:W-:Y:S02]  /*3e60*/  ISETP.GE.AND P4, PT, R123, RZ, PT ;  /* 0x000000ff7b00720c */ /* 0x000fe40003f86270 */
[----:B------:R-:W-:Y:S02]  /*3e70*/  LOP3.LUT R112, R110, 0xffff, RZ, 0xc0, !PT ;  /* 0x0000ffff6e707812 */ /* 0x000fe400078ec0ff */
[----:B------:R-:W-:Y:S01]  /*3e80*/  ISETP.GE.AND P1, PT, R168, RZ, PT ;  /* 0x000000ffa800720c */ /* 0x000fe20003f26270 */
[----:B------:R3:W4:Y:S01]  /*3e90*/  LDSM.16.M88.4 R108, [R167+0x1000] ;  /* 0x00100000a76c783b */ /* 0x0007220000000200 */
[----:B------:R-:W-:Y:S02]  /*3ea0*/  I2FP.F32.S32 R250, R250 ;  /* 0x000000fa00fa7245 */ /* 0x000fe40000201400 */
[----:B------:R-:W-:Y:S02]  /*3eb0*/  LOP3.LUT R117, R230, 0xff, RZ, 0xc0, !PT ;  /* 0x000000ffe6757812 */ /* 0x000fe400078ec0ff */
[----:B------:R-:W-:Y:S02]  /*3ec0*/  I2FP.F32.S32 R243, R243 ;  /* 0x000000f300f37245 */ /* 0x000fe40000201400 */
[--C-:B------:R-:W-:Y:S02]  /*3ed0*/  SHF.R.U32.HI R235, RZ, 0x10, R230.reuse ;  /* 0x00000010ffeb7819 */ /* 0x100fe400000116e6 */
[----:B------:R-:W-:Y:S02]  /*3ee0*/  SHF.R.U32.HI R231, RZ, 0x8, R231 ;  /* 0x00000008ffe77819 */ /* 0x000fe400000116e7 */
[----:B------:R-:W-:Y:S01]  /*3ef0*/  SHF.R.U32.HI R238, RZ, 0x18, R230 ;  /* 0x00000018ffee7819 */ /* 0x000fe200000116e6 */
[C---:B------:R-:W-:Y:S01]  /*3f00*/  VIADD R230, R118.reuse, 0x18 ;  /* 0x0000001876e67836 */ /* 0x040fe20000000000 */
[----:B------:R-:W-:Y:S02]  /*3f10*/  LOP3.LUT R231, R231, 0xffff, RZ, 0xc0, !PT ;  /* 0x0000ffffe7e77812 */ /* 0x000fe400078ec0ff */
[C---:B------:R-:W-:Y:S02]  /*3f20*/  @!P0 IADD3 R240, -R118.reuse, -0x7, RZ ;  /* 0xfffffff976f08810 */ /* 0x040fe40007ffe1ff */
[----:B------:R-:W-:Y:S02]  /*3f30*/  LOP3.LUT R251, R251, 0xff, RZ, 0xc0, !PT ;  /* 0x000000fffbfb7812 */ /* 0x000fe400078ec0ff */
[--C-:B------:R-:W-:Y:S01]  /*3f40*/  SHF.R.U32.HI R241, RZ, 0x18, R228.reuse ;  /* 0x00000018fff17819 */ /* 0x100fe200000116e4 */
[-C--:B-1----:R-:W-:Y:S03]  /*3f50*/  HMMA.16816.F32 R4, R100, R104.reuse, R4 ;  /* 0x000000686404723c */ /* 0x082fe60000001804 */
[----:B------:R-:W-:Y:S01]  /*3f60*/  I2FP.F32.S32 R240, R240 ;  /* 0x000000f000f07245 */ /* 0x000fe20000201400 */
[----:B---3--:R-:W-:Y:S01]  /*3f70*/  FMUL.FTZ R167, R203, 1.4426950216293334961 ;  /* 0x3fb8aa3bcba77820 */ /* 0x008fe20000410000 */
[----:B------:R-:W-:Y:S01]  /*3f80*/  SHF.R.U32.HI R116, RZ, 0x10, R228 ;  /* 0x00000010ff747819 */ /* 0x000fe200000116e4 */
[----:B------:R-:W-:Y:S01]  /*3f90*/  VIADD R228, R118, 0xfffffff7 ;  /* 0xfffffff776e47836 */ /* 0x000fe20000000000 */
[----:B------:R-:W-:Y:S04]  /*3fa0*/  ISETP.GE.AND P0, PT, R230, RZ, PT ;  /* 0x000000ffe600720c */ /* 0x000fe80003f06270 */
[----:B------:R-:W-:Y:S02]  /*3fb0*/  LOP3.LUT R116, R116, 0xff, RZ, 0xc0, !PT ;  /* 0x000000ff74747812 */ /* 0x000fe400078ec0ff */
[C---:B------:R-:W-:Y:S02]  /*3fc0*/  @!P5 IADD3 R121, -R118.reuse, -0x28, RZ ;  /* 0xffffffd87679d810 */ /* 0x040fe40007ffe1ff */
[----:B------:R-:W-:Y:S02]  /*3fd0*/  @!P6 IADD3 R122, -R118, -0x20, RZ ;  /* 0xffffffe0767ae810 */ /* 0x000fe40007ffe1ff */
[----:B------:R-:W-:Y:S02]  /*3fe0*/  ISETP.GE.AND P5, PT, R223, RZ, PT ;  /* 0x000000ffdf00720c */ /* 0x000fe40003fa6270 */
[----:B------:R-:W-:Y:S01]  /*3ff0*/  ISETP.GE.AND P6, PT, R224, RZ, PT ;  /* 0x000000ffe000720c */ /* 0x000fe20003fc6270 */
[C---:B----4-:R-:W-:Y:S04]  /*4000*/  HMMA.16816.F32 R8, R108.reuse, R104, R8 ;  /* 0x000000686c08723c */ /* 0x050fe80000001808 */
[----:B------:R-:W-:Y:S01]  /*4010*/  @!P4 IADD3 R123, -R118, -0x27, RZ ;  /* 0xffffffd9767bc810 */ /* 0x000fe20007ffe1ff */
[-C--:B------:R-:W-:Y:S01]  /*4020*/  FFMA.FTZ R5, R250, -R202.reuse, R5 ;  /* 0x800000cafa057223 */ /* 0x080fe20000010005 */
[----:B------:R-:W-:Y:S01]  /*4030*/  @!P1 IADD3 R168, -R118, -0x1f, RZ ;  /* 0xffffffe176a89810 */ /* 0x000fe20007ffe1ff */
[-C--:B------:R-:W-:Y:S03]  /*4040*/  HMMA.16816.F32 R12, R108, R106.reuse, R12 ;  /* 0x0000006a6c0c723c */ /* 0x080fe6000000180c */
[----:B------:R-:W-:Y:S01]  /*4050*/  ISETP.GE.AND P4, PT, R228, RZ, PT ;  /* 0x000000ffe400720c */ /* 0x000fe20003f86270 */
[----:B------:R-:W-:Y:S01]  /*4060*/  FMUL.FTZ R105, R206, 1.4426950216293334961 ;  /* 0x3fb8aa3bce697820 */ /* 0x000fe20000410000 */
[----:B------:R-:W-:Y:S01]  /*4070*/  ISETP.GE.AND P1, PT, R249, RZ, PT ;  /* 0x000000fff900720c */ /* 0x000fe20003f26270 */
[C---:B------:R-:W-:Y:S05]  /*4080*/  HMMA.16816.F32 R16, R100.reuse, R106, R16 ;  /* 0x0000006a6410723c */ /* 0x040fea0000001810 */
[----:B------:R-:W-:Y:S01]  /*4090*/  @!P0 IADD3 R230, -R118, -0x18, RZ ;  /* 0xffffffe876e68810 */ /* 0x000fe20007ffe1ff */
[-C--:B------:R-:W-:Y:S01]  /*40a0*/  FFMA.FTZ R6, R243, -R202.reuse, R6 ;  /* 0x800000caf3067223 */ /* 0x080fe20000010006 */
[----:B------:R-:W-:Y:S01]  /*40b0*/  SHF.R.U32.HI R107, RZ, 0x10, R225 ;  /* 0x00000010ff6b7819 */ /* 0x000fe200000116e1 */
[-C--:B------:R-:W-:Y:S01]  /*40c0*/  FFMA.FTZ R7, R240, -R202.reuse, R7 ;  /* 0x800000caf0077223 */ /* 0x080fe20000010007 */
[----:B------:R-:W-:Y:S02]  /*40d0*/  ISETP.GE.AND P0, PT, R246, RZ, PT ;  /* 0x000000fff600720c */ /* 0x000fe40003f06270 */
[----:B------:R-:W-:Y:S02]  /*40e0*/  LOP3.LUT R107, R107, 0xff, RZ, 0xc0, !PT ;  /* 0x000000ff6b6b7812 */ /* 0x000fe400078ec0ff */
[C---:B------:R-:W-:Y:S02]  /*40f0*/  @!P5 IADD3 R223, -R118.reuse, -0x17, RZ ;  /* 0xffffffe976dfd810 */ /* 0x040fe40007ffe1ff */
[----:B------:R-:W-:Y:S02]  /*4100*/  I2FP.F32.S32 R106, R123 ;  /* 0x0000007b006a7245 */ /* 0x000fe40000201400 */
[----:B------:R-:W-:Y:S02]  /*4110*/  @!P6 IADD3 R224, -R118, 0x8, RZ ;  /* 0x0000000876e0e810 */ /* 0x000fe40007ffe1ff */
[----:B------:R-:W-:Y:S01]  /*4120*/  ISETP.GE.AND P5, PT, R244, RZ, PT ;  /* 0x000000fff400720c */ /* 0x000fe20003fa6270 */
[----:B------:R-:W-:Y:S01]  /*4130*/  FFMA.FTZ R11, R106, -R202, R11 ;  /* 0x800000ca6a0b7223 */ /* 0x000fe2000001000b */
[----:B------:R-:W-:Y:S02]  /*4140*/  I2FP.F32.S32 R106, R230 ;  /* 0x000000e6006a7245 */ /* 0x000fe40000201400 */
[----:B------:R-:W-:Y:S01]  /*4150*/  ISETP.GE.AND P6, PT, R239, RZ, PT ;  /* 0x000000ffef00720c */ /* 0x000fe20003fc6270 */
[-C--:B------:R-:W-:Y:S01]  /*4160*/  FFMA.FTZ R19, R250, -R202.reuse, R19 ;  /* 0x800000cafa137223 */ /* 0x080fe20000010013 */
[----:B------:R-:W-:Y:S01]  /*4170*/  @!P4 IADD3 R228, -R118, 0x9, RZ ;  /* 0x0000000976e4c810 */ /* 0x000fe20007ffe1ff */
[----:B------:R-:W-:Y:S01]  /*4180*/  FFMA.FTZ R12, R106, -R202, R12 ;  /* 0x800000ca6a0c7223 */ /* 0x000fe2000001000c */
[----:B------:R-:W-:Y:S02]  /*4190*/  @!P1 IADD3 R249, -R118, 0x10, RZ ;  /* 0x0000001076f99810 */ /* 0x000fe40007ffe1ff */
[----:B------:R-:W-:Y:S02]  /*41a0*/  ISETP.GE.AND P4, PT, R115, RZ, PT ;  /* 0x000000ff7300720c */ /* 0x000fe40003f86270 */
[----:B------:R-:W-:Y:S02]  /*41b0*/  I2FP.F32.S32 R249, R249 ;  /* 0x000000f900f97245 */ /* 0x000fe40000201400 */
[----:B------:R-:W-:Y:S02]  /*41c0*/  ISETP.GE.AND P1, PT, R114, RZ, PT ;  /* 0x000000ff7200720c */ /* 0x000fe40003f26270 */
[C---:B------:R-:W-:Y:S02]  /*41d0*/  @!P0 IADD3 R246, -R118.reuse, 0x11, RZ ;  /* 0x0000001176f68810 */ /* 0x040fe40007ffe1ff */
[----:B------:R-:W-:Y:S02]  /*41e0*/  ISETP.LE.U32.AND P0, PT, R117, UR16, PT ;  /* 0x0000001075007c0c */ /* 0x000fe4000bf03070 */
[----:B------:R-:W-:Y:S02]  /*41f0*/  I2FP.F32.S32 R246, R246 ;  /* 0x000000f600f67245 */ /* 0x000fe40000201400 */
[C---:B------:R-:W-:Y:S02]  /*4200*/  LOP3.LUT R117, R225.reuse, 0xff, RZ, 0xc0, !PT ;  /* 0x000000ffe1757812 */ /* 0x040fe400078ec0ff */
[----:B------:R-:W-:Y:S02]  /*4210*/  SHF.R.U32.HI R119, RZ, 0x18, R225 ;  /* 0x00000018ff777819 */ /* 0x000fe400000116e1 */
[----:B------:R-:W-:Y:S02]  /*4220*/  LOP3.LUT R225, R225, 0xffff, RZ, 0xc0, !PT ;  /* 0x0000ffffe1e17812 */ /* 0x000fe400078ec0ff */
[C---:B------:R-:W-:Y:S02]  /*4230*/  @!P5 IADD3 R244, -R118.reuse, -0x10, RZ ;  /* 0xfffffff076f4d810 */ /* 0x040fe40007ffe1ff */
[C---:B------:R-:W-:Y:S02]  /*4240*/  @!P6 IADD3 R239, -R118.reuse, -0xf, RZ ;  /* 0xfffffff176efe810 */ /* 0x040fe40007ffe1ff */
[----:B------:R-:W-:Y:S02]  /*4250*/  I2FP.F32.S32 R244, R244 ;  /* 0x000000f400f47245 */ /* 0x000fe40000201400 */
[----:B------:R-:W-:Y:S02]  /*4260*/  ISETP.LE.U32.AND P5, PT, R117, UR16, PT ;  /* 0x0000001075007c0c */ /* 0x000fe4000bfa3070 */
[----:B------:R-:W-:Y:S01]  /*4270*/  ISETP.LE.U32.AND P6, PT, R119, UR16, PT ;  /* 0x0000001077007c0c */ /* 0x000fe2000bfc3070 */
[----:B------:R-:W3:Y:S01]  /*4280*/  LDG.E R117, desc[UR38][R226.64] ;  /* 0x00000026e2757981 */ /* 0x000ee2000c1e1900 */
[C---:B------:R-:W-:Y:S02]  /*4290*/  @!P4 IADD3 R115, -R118.reuse, 0x18, RZ ;  /* 0x000000187673c810 */ /* 0x040fe40007ffe1ff */
[----:B------:R-:W-:Y:S01]  /*42a0*/  FSETP.NEU.FTZ.AND P4, PT, R205, -INF , PT ;  /* 0xff800000cd00780b */ /* 0x000fe20003f9d000 */
[----:B------:R-:W5:Y:S01]  /*42b0*/  LDG.E R119, desc[UR38][R226.64+0x80] ;  /* 0x00008026e2777981 */ /* 0x000f62000c1e1900 */
[----:B------:R-:W-:Y:S02]  /*42c0*/  @!P1 IADD3 R114, -R118, 0x19, RZ ;  /* 0x0000001976729810 */ /* 0x000fe40007ffe1ff */
[----:B------:R-:W-:Y:S02]  /*42d0*/  FSEL R248, R248, RZ, P4 ;  /* 0x000000fff8f87208 */ /* 0x000fe40002000000 */
[----:B------:R-:W-:Y:S02]  /*42e0*/  IABS R104, R118 ;  /* 0x0000007600687213 */ /* 0x000fe40000000000 */
[----:B------:R-:W-:Y:S01]  /*42f0*/  FSETP.NEU.FTZ.AND P1, PT, R206, -INF , PT ;  /* 0xff800000ce00780b */ /* 0x000fe20003f3d000 */
[----:B------:R1:W5:Y:S01]  /*4300*/  LDG.E R118, desc[UR38][R226.64+0xa0] ;  /* 0x0000a026e2767981 */ /* 0x000362000c1e1900 */
[----:B------:R-:W-:Y:S01]  /*4310*/  I2FP.F32.S32 R174, R104 ;  /* 0x0000006800ae7245 */ /* 0x000fe20000201400 */
[----:B------:R-:W-:Y:S01]  /*4320*/  FMUL.FTZ R104, R204, 1.4426950216293334961 ;  /* 0x3fb8aa3bcc687820 */ /* 0x000fe20000410000 */
[----:B------:R-:W-:Y:S02]  /*4330*/  FSETP.NEU.FTZ.AND P4, PT, R203, -INF , PT ;  /* 0xff800000cb00780b */ /* 0x000fe40003f9d000 */
[----:B------:R-:W-:Y:S01]  /*4340*/  FSEL R105, R105, RZ, P1 ;  /* 0x000000ff69697208 */ /* 0x000fe20000800000 */
[CC--:B------:R-:W-:Y:S01]  /*4350*/  FFMA.FTZ R4, R174.reuse, -R202.reuse, R4 ;  /* 0x800000caae047223 */ /* 0x0c0fe20000010004 */
[----:B------:R-:W-:Y:S01]  /*4360*/  FSEL R167, R167, RZ, P4 ;  /* 0x000000ffa7a77208 */ /* 0x000fe20002000000 */
[----:B------:R-:W-:Y:S01]  /*4370*/  FFMA.FTZ R18, R174, -R202, R18 ;  /* 0x800000caae127223 */ /* 0x000fe20000010012 */
[----:B------:R-:W-:Y:S01]  /*4380*/  FSETP.NEU.FTZ.AND P1, PT, R204, -INF , PT ;  /* 0xff800000cc00780b */ /* 0x000fe20003f3d000 */
[----:B------:R-:W4:Y:S01]  /*4390*/  S2R R174, SR_CTAID.Y ;  /* 0x0000000000ae7919 */ /* 0x000f220000002600 */
[-C--:B------:R-:W-:Y:S02]  /*43a0*/  @P2 ISETP.GE.AND P4, PT, R191, R209.reuse, PT ;  /* 0x000000d1bf00220c */ /* 0x080fe40003f86270 */
[----:B------:R-:W-:Y:S02]  /*43b0*/  FSEL R104, R104, RZ, P1 ;  /* 0x000000ff68687208 */ /* 0x000fe40000800000 */
[----:B------:R-:W-:Y:S02]  /*43c0*/  @P2 FSEL R4, R4, -INF , !P4 ;  /* 0xff80000004042808 */ /* 0x000fe40006000000 */
[----:B------:R-:W-:Y:S02]  /*43d0*/  @P2 ISETP.GE.AND P1, PT, R194, R209, PT ;  /* 0x000000d1c200220c */ /* 0x000fe40003f26270 */
[----:B------:R-:W-:Y:S02]  /*43e0*/  @P2 FSEL R6, R6, -INF , !P4 ;  /* 0xff80000006062808 */ /* 0x000fe40006000000 */
[----:B------:R-:W-:Y:S02]  /*43f0*/  @P2 FSEL R5, R5, -INF , !P1 ;  /* 0xff80000005052808 */ /* 0x000fe40004800000 */
[----:B------:R-:W-:Y:S01]  /*4400*/  @P2 FSEL R7, R7, -INF , !P1 ;  /* 0xff80000007072808 */ /* 0x000fe20004800000 */
[--C-:B------:R-:W-:Y:S01]  /*4410*/  FFMA.FTZ R6, R6, UR15, -R105.reuse ;  /* 0x0000000f06067c23 */ /* 0x100fe20008010869 */
[----:B------:R-:W-:Y:S01]  /*4420*/  @P2 FSEL R11, R11, -INF , !P1 ;  /* 0xff8000000b0b2808 */ /* 0x000fe20004800000 */
[--C-:B-1----:R-:W-:Y:S01]  /*4430*/  FFMA.FTZ R226, R4, UR15, -R248.reuse ;  /* 0x0000000f04e27c23 */ /* 0x102fe200080108f8 */
[----:B------:R-:W-:Y:S01]  /*4440*/  I2FP.F32.S32 R4, R121 ;  /* 0x0000007900047245 */ /* 0x000fe20000201400 */
[----:B------:R-:W-:Y:S01]  /*4450*/  FFMA.FTZ R5, R5, UR15, -R248 ;  /* 0x0000000f05057c23 */ /* 0x000fe200080108f8 */
[----:B------:R-:W-:Y:S01]  /*4460*/  I2FP.F32.S32 R115, R115 ;  /* 0x0000007300737245 */ /* 0x000fe20000201400 */
[----:B------:R-:W-:Y:S01]  /*4470*/  FFMA.FTZ R7, R7, UR15, -R105 ;  /* 0x0000000f07077c23 */ /* 0x000fe20008010869 */
[----:B------:R-:W-:Y:S01]  /*4480*/  I2FP.F32.S32 R114, R114 ;  /* 0x0000007200727245 */ /* 0x000fe20000201400 */
[----:B------:R-:W-:Y:S01]  /*4490*/  FFMA.FTZ R10, R4, -R202, R10 ;  /* 0x800000ca040a7223 */ /* 0x000fe2000001000a */
[----:B------:R-:W-:Y:S01]  /*44a0*/  I2FP.F32.S32 R4, R122 ;  /* 0x0000007a00047245 */ /* 0x000fe20000201400 */
[----:B------:R-:W1:Y:S01]  /*44b0*/  MUFU.EX2 R123, R6 ;  /* 0x00000006007b7308 */ /* 0x000e620000000800 */
[----:B------:R-:W-:Y:S02]  /*44c0*/  FFMA.FTZ R11, R11, UR15, -R104 ;  /* 0x0000000f0b0b7c23 */ /* 0x000fe40008010868 */
[----:B------:R-:W-:Y:S01]  /*44d0*/  @P2 FSEL R10, R10, -INF , !P4 ;  /* 0xff8000000a0a2808 */ /* 0x000fe20006000000 */
[CC--:B------:R-:W-:Y:S01]  /*44e0*/  FFMA.FTZ R8, R4.reuse, -R202.reuse, R8 ;  /* 0x800000ca04087223 */ /* 0x0c0fe20000010008 */
[-C--:B------:R-:W-:Y:S05]  /*44f0*/  FFMA.FTZ R14, R4, -R202.reuse, R14 ;  /* 0x800000ca040e7223 */ /* 0x080fea000001000e */
[----:B------:R4:W-:Y:S01]  /*4500*/  MUFU.EX2 R122, R5 ;  /* 0x00000005007a7308 */ /* 0x0009e20000000800 */
[----:B------:R-:W-:Y:S02]  /*4510*/  @P2 FSEL R8, R8, -INF , !P4 ;  /* 0xff80000008082808 */ /* 0x000fe40006000000 */
[----:B------:R-:W-:Y:S02]  /*4520*/  ISETP.LE.U32.AND P4, PT, R107, UR16, PT ;  /* 0x000000106b007c0c */ /* 0x000fe4000bf83070 */
[----:B------:R-:W-:Y:S01]  /*4530*/  I2FP.F32.S32 R107, R223 ;  /* 0x000000df006b7245 */ /* 0x000fe20000201400 */
[----:B------:R-:W-:Y:S04]  /*4540*/  FFMA.FTZ R8, R8, UR15, -R167 ;  /* 0x0000000f08087c23 */ /* 0x000fe800080108a7 */
[----:B------:R4:W4:Y:S01]  /*4550*/  MUFU.EX2 R121, R226 ;  /* 0x000000e200797308 */ /* 0x0009220000000800 */
[----:B------:R-:W-:Y:S05]  /*4560*/  FFMA.FTZ R13, R107, -R202, R13 ;  /* 0x800000ca6b0d7223 */ /* 0x000fea000001000d */
[----:B-1----:R-:W-:Y:S01]  /*4570*/  @!P4 FADD.FTZ R123, -R123, -RZ ;  /* 0x800000ff7b7bc221 */ /* 0x002fe20000010100 */
[----:B----4-:R-:W-:Y:S03]  /*4580*/  I2FP.F32.S32 R5, R168 ;  /* 0x000000a800057245 */ /* 0x010fe60000201400 */
[----:B------:R1:W-:Y:S02]  /*4590*/  MUFU.EX2 R223, R8 ;  /* 0x0000000800df7308 */ /* 0x0003e40000000800 */
[CC--:B------:R-:W-:Y:S01]  /*45a0*/  FFMA.FTZ R9, R5.reuse, -R202.reuse, R9 ;  /* 0x800000ca05097223 */ /* 0x0c0fe20000010009 */
[----:B------:R-:W-:Y:S01]  /*45b0*/  FFMA.FTZ R15, R5, -R202, R15 ;  /* 0x800000ca050f7223 */ /* 0x000fe2000001000f */
[----:B------:R-:W-:Y:S01]  /*45c0*/  FFMA.FTZ R226, R10, UR15, -R104 ;  /* 0x0000000f0ae27c23 */ /* 0x000fe20008010868 */
[----:B------:R-:W-:Y:S05]  /*45d0*/  SHF.R.U32.HI R10, RZ, 0x8, R225 ;  /* 0x00000008ff0a7819 */ /* 0x000fea00000116e1 */
[----:B------:R4:W4:Y:S01]  /*45e0*/  MUFU.EX2 R168, R7 ;  /* 0x0000000700a87308 */ /* 0x0009220000000800 */
[----:B------:R-:W-:Y:S01]  /*45f0*/  @P2 FSEL R9, R9, -INF , !P1 ;  /* 0xff80000009092808 */ /* 0x000fe20004800000 */
[----:B------:R-:W-:Y:S01]  /*4600*/  @!P5 FADD.FTZ R121, -R121, -RZ ;  /* 0x800000ff7979d221 */ /* 0x000fe20000010100 */
[-C--:B------:R-:W-:Y:S02]  /*4610*/  @P2 ISETP.GE.AND P1, PT, R195, R209.reuse, PT ;  /* 0x000000d1c300220c */ /* 0x080fe40003f26270 */
[----:B------:R-:W-:Y:S01]  /*4620*/  LOP3.LUT R10, R10, 0xffff, RZ, 0xc0, !PT ;  /* 0x0000ffff0a0a7812 */ /* 0x000fe200078ec0ff */
[--C-:B------:R-:W-:Y:S01]  /*4630*/  FFMA.FTZ R9, R9, UR15, -R167.reuse ;  /* 0x0000000f09097c23 */ /* 0x100fe200080108a7 */
[----:B------:R-:W-:Y:S03]  /*4640*/  @P2 FSEL R12, R12, -INF , !P1 ;  /* 0xff8000000c0c2808 */ /* 0x000fe60004800000 */
[----:B------:R-:W-:Y:S01]  /*4650*/  MUFU.EX2 R225, R226 ;  /* 0x000000e200e17308 */ /* 0x000fe20000000800 */
[----:B-1----:R-:W-:Y:S02]  /*4660*/  I2FP.F32.S32 R8, R224 ;  /* 0x000000e000087245 */ /* 0x002fe40000201400 */
[----:B------:R-:W-:Y:S01]  /*4670*/  @P2 FSEL R14, R14, -INF , !P1 ;  /* 0xff8000000e0e2808 */ /* 0x000fe20004800000 */
[----:B------:R-:W-:Y:S01]  /*4680*/  FFMA.FTZ R227, R12, UR15, -R167 ;  /* 0x0000000f0ce37c23 */ /* 0x000fe200080108a7 */
[----:B------:R-:W-:Y:S01]  /*4690*/  @P2 FSEL R18, R18, -INF , !P1 ;  /* 0xff80000012122808 */ /* 0x000fe20004800000 */
[----:B------:R-:W-:Y:S01]  /*46a0*/  FFMA.FTZ R16, R8, -R202, R16 ;  /* 0x800000ca08107223 */ /* 0x000fe20000010010 */
[----:B------:R-:W-:Y:S03]  /*46b0*/  LOP3.LUT R12, R229, 0xff, RZ, 0xc0, !PT ;  /* 0x000000ffe50c7812 */ /* 0x000fe600078ec0ff */
[----:B------:R1:W-:Y:S01]  /*46c0*/  MUFU.EX2 R224, R9 ;  /* 0x0000000900e07308 */ /* 0x0003e20000000800 */
[----:B----4-:R-:W4:Y:S01]  /*46d0*/  LDSM.16.M88.4 R4, [R3+0x6800] ;  /* 0x006800000304783b */ /* 0x010f220000000200 */
[----:B------:R-:W-:Y:S01]  /*46e0*/  @!P6 FADD.FTZ R168, -R168, -RZ ;  /* 0x800000ffa8a8e221 */ /* 0x000fe20000010100 */
[----:B------:R-:W-:Y:S01]  /*46f0*/  @P2 FSEL R16, R16, -INF , !P1 ;  /* 0xff80000010102808 */ /* 0x000fe20004800000 */
[----:B------:R-:W-:Y:S01]  /*4700*/  FFMA.FTZ R14, R14, UR15, -R104 ;  /* 0x0000000f0e0e7c23 */ /* 0x000fe20008010868 */
[----:B------:R-:W-:Y:S01]  /*4710*/  @P2 ISETP.GE.AND P1, PT, R196, R209, PT ;  /* 0x000000d1c400220c */ /* 0x000fe20003f26270 */
[----:B------:R-:W-:Y:S01]  /*4720*/  FFMA.FTZ R18, R18, UR15, -R105 ;  /* 0x0000000f12127c23 */ /* 0x000fe20008010869 */
[----:B------:R-:W-:Y:S01]  /*4730*/  ISETP.LE.U32.AND P5, PT, R12, UR16, PT ;  /* 0x000000100c007c0c */ /* 0x000fe2000bfa3070 */
[----:B------:R-:W-:Y:S01]  /*4740*/  FFMA.FTZ R16, R16, UR15, -R248 ;  /* 0x0000000f10107c23 */ /* 0x000fe200080108f8 */
[----:B------:R-:W-:Y:S01]  /*4750*/  @P2 FSEL R13, R13, -INF , !P1 ;  /* 0xff8000000d0d2808 */ /* 0x000fe20004800000 */
[----:B------:R4:W-:Y:S01]  /*4760*/  MUFU.EX2 R226, R11 ;  /* 0x0000000b00e27308 */ /* 0x0009e20000000800 */
[----:B------:R-:W-:Y:S02]  /*4770*/  @P2 FSEL R15, R15, -INF , !P1 ;  /* 0xff8000000f0f2808 */ /* 0x000fe40004800000 */
[----:B------:R-:W-:Y:S01]  /*4780*/  @P2 FSEL R19, R19, -INF , !P1 ;  /* 0xff80000013132808 */ /* 0x000fe20004800000 */
[----:B------:R-:W-:Y:S01]  /*4790*/  FFMA.FTZ R13, R13, UR15, -R167 ;  /* 0x0000000f0d0d7c23 */ /* 0x000fe200080108a7 */
[----:B------:R-:W-:Y:S01]  /*47a0*/  ISETP.LE.U32.AND P6, PT, R233, UR16, PT ;  /* 0x00000010e9007c0c */ /* 0x000fe2000bfc3070 */
[----:B------:R-:W-:Y:S01]  /*47b0*/  FFMA.FTZ R15, R15, UR15, -R104 ;  /* 0x0000000f0f0f7c23 */ /* 0x000fe20008010868 */
[----:B-1----:R-:W-:Y:S01]  /*47c0*/  I2FP.F32.S32 R9, R228 ;  /* 0x000000e400097245 */ /* 0x002fe20000201400 */
[----:B------:R-:W-:Y:S02]  /*47d0*/  FFMA.FTZ R19, R19, UR15, -R105 ;  /* 0x0000000f13137c23 */ /* 0x000fe40008010869 */
[----:B------:R-:W-:Y:S01]  /*47e0*/  MUFU.EX2 R228, R13 ;  /* 0x0000000d00e47308 */ /* 0x000fe20000000800 */
[----:B------:R-:W-:Y:S01]  /*47f0*/  @!P5 FADD.FTZ R223, -R223, -RZ ;  /* 0x800000ffdfdfd221 */ /* 0x000fe20000010100 */
[----:B------:R-:W-:Y:S01]  /*4800*/  ISETP.LE.U32.AND P5, PT, R232, UR16, PT ;  /* 0x00000010e8007c0c */ /* 0x000fe2000bfa3070 */
[-C--:B------:R-:W-:Y:S05]  /*4810*/  FFMA.FTZ R17, R9, -R202.reuse, R17 ;  /* 0x800000ca09117223 */ /* 0x080fea0000010011 */
[----:B------:R-:W-:Y:S02]  /*4820*/  @P2 FSEL R17, R17, -INF , !P1 ;  /* 0xff80000011112808 */ /* 0x000fe40004800000 */
[----:B------:R-:W1:Y:S01]  /*4830*/  MUFU.EX2 R227, R227 ;  /* 0x000000e300e37308 */ /* 0x000e620000000800 */
[----:B------:R-:W-:Y:S02]  /*4840*/  ISETP.LE.U32.AND P1, PT, R10, UR16, PT ;  /* 0x000000100a007c0c */ /* 0x000fe4000bf23070 */
[----:B------:R-:W-:Y:S01]  /*4850*/  LOP3.LUT R10, R229, 0xffff, RZ, 0xc0, !PT ;  /* 0x0000ffffe50a7812 */ /* 0x000fe200078ec0ff */
[----:B------:R-:W-:Y:S01]  /*4860*/  FFMA.FTZ R17, R17, UR15, -R248 ;  /* 0x0000000f11117c23 */ /* 0x000fe200080108f8 */
[--C-:B----4-:R-:W-:Y:S02]  /*4870*/  SHF.R.U32.HI R11, RZ, 0x10, R229.reuse ;  /* 0x00000010ff0b7819 */ /* 0x110fe400000116e5 */
[----:B------:R-:W-:Y:S03]  /*4880*/  SHF.R.U32.HI R10, RZ, 0x8, R10 ;  /* 0x00000008ff0a7819 */ /* 0x000fe6000001160a */
[----:B------:R-:W-:Y:S01]  /*4890*/  MUFU.EX2 R230, R14 ;  /* 0x0000000e00e67308 */ /* 0x000fe20000000800 */
[----:B------:R-:W-:Y:S02]  /*48a0*/  LOP3.LUT R11, R11, 0xff, RZ, 0xc0, !PT ;  /* 0x000000ff0b0b7812 */ /* 0x000fe400078ec0ff */
[----:B------:R-:W-:Y:S01]  /*48b0*/  LOP3.LUT R10, R10, 0xffff, RZ, 0xc0, !PT ;  /* 0x0000ffff0a0a7812 */ /* 0x000fe200078ec0ff */
[-C--:B------:R-:W-:Y:S03]  /*48c0*/  HMMA.16816.F32 R20, R100, R4.reuse, R20 ;  /* 0x000000046414723c */ /* 0x080fe60000001814 */
[----:B------:R-:W-:Y:S01]  /*48d0*/  ISETP.LE.U32.AND P4, PT, R11, UR16, PT ;  /* 0x000000100b007c0c */ /* 0x000fe2000bf83070 */
[----:B------:R-:W-:Y:S01]  /*48e0*/  @!P1 FADD.FTZ R122, -R122, -RZ ;  /* 0x800000ff7a7a9221 */ /* 0x000fe20000010100 */
[----:B------:R-:W-:Y:S01]  /*48f0*/  ISETP.LE.U32.AND P1, PT, R10, UR16, PT ;  /* 0x000000100a007c0c */ /* 0x000fe2000bf23070 */
[C---:B------:R-:W-:Y:S01]  /*4900*/  HMMA.16816.F32 R24, R108.reuse, R4, R24 ;  /* 0x000000046c18723c */ /* 0x040fe20000001818 */
[----:B------:R-:W-:Y:S04]  /*4910*/  MUFU.EX2 R233, R18 ;  /* 0x0000001200e97308 */ /* 0x000fe80000000800 */
[----:B-1----:R-:W-:Y:S01]  /*4920*/  @!P6 FADD.FTZ R227, -R227, -RZ ;  /* 0x800000ffe3e3e221 */ /* 0x002fe20000010100 */
[----:B------:R-:W-:Y:S01]  /*4930*/  ISETP.LE.U32.AND P6, PT, R238, UR16, PT ;  /* 0x00000010ee007c0c */ /* 0x000fe2000bfc3070 */
[-C--:B------:R-:W-:Y:S04]  /*4940*/  HMMA.16816.F32 R28, R108, R6.reuse, R28 ;  /* 0x000000066c1c723c */ /* 0x080fe8000000181c */
[----:B------:R-:W-:Y:S01]  /*4950*/  MUFU.EX2 R232, R17 ;  /* 0x0000001100e87308 */ /* 0x000fe20000000800 */
[----:B------:R-:W-:Y:S01]  /*4960*/  SHF.R.U32.HI R4, RZ, 0x18, R229 ;  /* 0x00000018ff047819 */ /* 0x000fe200000116e5 */
[----:B------:R-:W-:Y:S01]  /*4970*/  @!P1 FADD.FTZ R224, -R224, -RZ ;  /* 0x800000ffe0e09221 */ /* 0x000fe20000010100 */
[----:B------:R-:W-:Y:S01]  /*4980*/  LOP3.LUT R5, R234, 0xff, RZ, 0xc0, !PT ;  /* 0x000000ffea057812 */ /* 0x000fe200078ec0ff */
[----:B------:R-:W-:Y:S06]  /*4990*/  HMMA.16816.F32 R32, R100, R6, R32 ;  /* 0x000000066420723c */ /* 0x000fec0000001820 */
[----:B------:R-:W1:Y:S01]  /*49a0*/  MUFU.EX2 R229, R15 ;  /* 0x0000000f00e57308 */ /* 0x000e620000000800 */
[----:B------:R-:W-:Y:S01]  /*49b0*/  ISETP.LE.U32.AND P1, PT, R4, UR16, PT ;  /* 0x0000001004007c0c */ /* 0x000fe2000bf23070 */
[----:B------:R-:W-:Y:S03]  /*49c0*/  @!P4 FADD.FTZ R225, -R225, -RZ ;  /* 0x800000ffe1e1c221 */ /* 0x000fe60000010100 */
[----:B------:R-:W-:Y:S01]  /*49d0*/  I2FP.F32.S32 R4, R239 ;  /* 0x000000ef00047245 */ /* 0x000fe20000201400 */
[-C--:B------:R-:W-:Y:S01]  /*49e0*/  FFMA.FTZ R22, R8, -R202.reuse, R22 ;  /* 0x800000ca08167223 */ /* 0x080fe20000010016 */
[----:B------:R-:W-:Y:S02]  /*49f0*/  ISETP.LE.U32.AND P4, PT, R231, UR16, PT ;  /* 0x00000010e7007c0c */ /* 0x000fe4000bf83070 */
[----:B------:R-:W-:Y:S01]  /*4a00*/  LOP3.LUT R8, R237, 0xff, RZ, 0xc0, !PT ;  /* 0x000000ffed087812 */ /* 0x000fe200078ec0ff */
[-C--:B------:R-:W-:Y:S01]  /*4a10*/  FFMA.FTZ R26, R106, -R202.reuse, R26 ;  /* 0x800000ca6a1a7223 */ /* 0x080fe2000001001a */
[----:B------:R-:W-:Y:S01]  /*4a20*/  SHF.R.U32.HI R6, RZ, 0x18, R237 ;  /* 0x00000018ff067819 */ /* 0x000fe200000116ed */
[-C--:B------:R-:W-:Y:S01]  /*4a30*/  FFMA.FTZ R20, R249, -R202.reuse, R20 ;  /* 0x800000caf9147223 */ /* 0x080fe20000010014 */
[----:B------:R-:W-:Y:S01]  /*4a40*/  F2FP.RELU.F16.F32.PACK_AB R7, R224, R223 ;  /* 0x000000dfe007723e */ /* 0x000fe200000008ff */
[-C--:B------:R-:W-:Y:S01]  /*4a50*/  FFMA.FTZ R24, R244, -R202.reuse, R24 ;  /* 0x800000caf4187223 */ /* 0x080fe20000010018 */
[----:B------:R-:W-:Y:S01]  /*4a60*/  @!P1 FADD.FTZ R226, -R226, -RZ ;  /* 0x800000ffe2e29221 */ /* 0x000fe20000010100 */
[-C--:B------:R-:W-:Y:S01]  /*4a70*/  @P2 ISETP.GE.AND P1, PT, R197, R209.reuse, PT ;  /* 0x000000d1c500220c */ /* 0x080fe20003f26270 */
[-C--:B------:R-:W-:Y:S01]  /*4a80*/  FFMA.FTZ R27, R107, -R202.reuse, R27 ;  /* 0x800000ca6b1b7223 */ /* 0x080fe2000001001b */
[-C--:B------:R-:W-:Y:S01]  /*4a90*/  FFMA.FTZ R21, R246, -R202.reuse, R21 ;  /* 0x800000caf6157223 */ /* 0x080fe20000010015 */
[-C--:B------:R-:W-:Y:S01]  /*4aa0*/  FFMA.FTZ R23, R9, -R202.reuse, R23 ;  /* 0x800000ca09177223 */ /* 0x080fe20000010017 */
[----:B------:R-:W-:Y:S01]  /*4ab0*/  @P2 FSEL R20, R20, -INF , !P1 ;  /* 0xff80000014142808 */ /* 0x000fe20004800000 */
[-C--:B------:R-:W-:Y:S01]  /*4ac0*/  FFMA.FTZ R25, R4, -R202.reuse, R25 ;  /* 0x800000ca04197223 */ /* 0x080fe20000010019 */
[----:B------:R-:W-:Y:S01]  /*4ad0*/  @P2 FSEL R22, R22, -INF , !P1 ;  /* 0xff80000016162808 */ /* 0x000fe20004800000 */
[----:B------:R-:W-:Y:S01]  /*4ae0*/  @!P4 FADD.FTZ R228, -R228, -RZ ;  /* 0x800000ffe4e4c221 */ /* 0x000fe20000010100 */
[----:B------:R-:W-:Y:S01]  /*4af0*/  @P2 FSEL R24, R24, -INF , !P1 ;  /* 0xff80000018182808 */ /* 0x000fe20004800000 */
[----:B------:R-:W4:Y:S01]  /*4b00*/  MUFU.EX2 R234, R19 ;  /* 0x0000001300ea7308 */ /* 0x000f220000000800 */
[----:B------:R-:W-:Y:S01]  /*4b10*/  @P2 FSEL R26, R26, -INF , !P1 ;  /* 0xff8000001a1a2808 */ /* 0x000fe20004800000 */
[----:B-1----:R-:W-:Y:S01]  /*4b20*/  @!P5 FADD.FTZ R229, -R229, -RZ ;  /* 0x800000ffe5e5d221 */ /* 0x002fe20000010100 */
[-C--:B------:R-:W-:Y:S01]  /*4b30*/  @P2 ISETP.GE.AND P1, PT, R198, R209.reuse, PT ;  /* 0x000000d1c600220c */ /* 0x080fe20003f26270 */
[----:B------:R-:W-:Y:S01]  /*4b40*/  FFMA.FTZ R20, R20, UR15, -R248 ;  /* 0x0000000f14147c23 */ /* 0x000fe200080108f8 */
[-C--:B------:R-:W-:Y:S01]  /*4b50*/  FFMA.FTZ R32, R115, -R202.reuse, R32 ;  /* 0x800000ca73207223 */ /* 0x080fe20000010020 */
[-C--:B------:R-:W-:Y:S01]  /*4b60*/  FFMA.FTZ R28, R243, -R202.reuse, R28 ;  /* 0x800000caf31c7223 */ /* 0x080fe2000001001c */
[----:B------:R-:W-:Y:S01]  /*4b70*/  @P2 FSEL R21, R21, -INF , !P1 ;  /* 0xff80000015152808 */ /* 0x000fe20004800000 */
[-C--:B------:R-:W-:Y:S01]  /*4b80*/  FFMA.FTZ R30, R244, -R202.reuse, R30 ;  /* 0x800000caf41e7223 */ /* 0x080fe2000001001e */
[----:B------:R-:W-:Y:S01]  /*4b90*/  @P2 FSEL R23, R23, -INF , !P1 ;  /* 0xff80000017172808 */ /* 0x000fe20004800000 */
[-C--:B------:R-:W-:Y:S01]  /*4ba0*/  FFMA.FTZ R34, R249, -R202.reuse, R34 ;  /* 0x800000caf9227223 */ /* 0x080fe20000010022 */
[----:B------:R-:W-:Y:S01]  /*4bb0*/  @P2 FSEL R25, R25, -INF , !P1 ;  /* 0xff80000019192808 */ /* 0x000fe20004800000 */
[----:B------:R-:W-:Y:S01]  /*4bc0*/  FFMA.FTZ R21, R21, UR15, -R248 ;  /* 0x0000000f15157c23 */ /* 0x000fe200080108f8 */
[----:B------:R-:W-:Y:S01]  /*4bd0*/  @P2 FSEL R27, R27, -INF , !P1 ;  /* 0xff8000001b1b2808 */ /* 0x000fe20004800000 */
[-C--:B------:R-:W-:Y:S01]  /*4be0*/  FFMA.FTZ R31, R4, -R202.reuse, R31 ;  /* 0x800000ca041f7223 */ /* 0x080fe2000001001f */
[----:B------:R-:W-:Y:S01]  /*4bf0*/  ISETP.LE.U32.AND P1, PT, R5, UR16, PT ;  /* 0x0000001005007c0c */ /* 0x000fe2000bf23070 */
[-C--:B------:R-:W-:Y:S01]  /*4c00*/  FFMA.FTZ R33, R114, -R202.reuse, R33 ;  /* 0x800000ca72217223 */ /* 0x080fe20000010021 */
[----:B------:R-:W-:Y:S01]  /*4c10*/  LOP3.LUT R5, R235, 0xff, RZ, 0xc0, !PT ;  /* 0x000000ffeb057812 */ /* 0x000fe200078ec0ff */
[----:B----4-:R-:W-:Y:S01]  /*4c20*/  @!P6 FADD.FTZ R234, -R234, -RZ ;  /* 0x800000ffeaeae221 */ /* 0x010fe20000010100 */
[----:B------:R-:W1:Y:S01]  /*4c30*/  MUFU.EX2 R235, R20 ;  /* 0x0000001400eb7308 */ /* 0x000e620000000800 */
[-C--:B------:R-:W-:Y:S01]  /*4c40*/  @P2 ISETP.GE.AND P6, PT, R199, R209.reuse, PT ;  /* 0x000000d1c700220c */ /* 0x080fe20003fc6270 */
[-C--:B------:R-:W-:Y:S01]  /*4c50*/  FFMA.FTZ R29, R240, -R202.reuse, R29 ;  /* 0x800000caf01d7223 */ /* 0x080fe2000001001d */
[----:B------:R-:W-:Y:S01]  /*4c60*/  ISETP.LE.U32.AND P4, PT, R5, UR16, PT ;  /* 0x0000001005007c0c */ /* 0x000fe2000bf83070 */
[----:B------:R-:W-:Y:S01]  /*4c70*/  FFMA.FTZ R35, R246, -R202, R35 ;  /* 0x800000caf6237223 */ /* 0x000fe20000010023 */
[----:B------:R-:W-:Y:S01]  /*4c80*/  SHF.R.U32.HI R5, RZ, 0x8, R236 ;  /* 0x00000008ff057819 */ /* 0x000fe200000116ec */
[----:B------:R-:W-:Y:S01]  /*4c90*/  FFMA.FTZ R27, R27, UR15, -R104 ;  /* 0x0000000f1b1b7c23 */ /* 0x000fe20008010868 */
[----:B------:R-:W-:Y:S03]  /*4ca0*/  LOP3.LUT R4, R247, 0xffff, RZ, 0xc0, !PT ;  /* 0x0000fffff7047812 */ /* 0x000fe600078ec0ff */
[----:B------:R-:W-:Y:S01]  /*4cb0*/  MUFU.EX2 R236, R21 ;  /* 0x0000001500ec7308 */ /* 0x000fe20000000800 */
[----:B------:R-:W-:Y:S01]  /*4cc0*/  LOP3.LUT R5, R5, 0xffff, RZ, 0xc0, !PT ;  /* 0x0000ffff05057812 */ /* 0x000fe200078ec0ff */
[----:B------:R-:W-:Y:S01]  /*4cd0*/  @!P1 FADD.FTZ R230, -R230, -RZ ;  /* 0x800000ffe6e69221 */ /* 0x000fe20000010100 */
[----:B------:R-:W-:Y:S01]  /*4ce0*/  ISETP.LE.U32.AND P1, PT, R8, UR16, PT ;  /* 0x0000001008007c0c */ /* 0x000fe2000bf23070 */
[--C-:B------:R-:W-:Y:S01]  /*4cf0*/  FFMA.FTZ R22, R22, UR15, -R105.reuse ;  /* 0x0000000f16167c23 */ /* 0x100fe20008010869 */
[----:B------:R-:W-:Y:S01]  /*4d00*/  ISETP.LE.U32.AND P5, PT, R5, UR16, PT ;  /* 0x0000001005007c0c */ /* 0x000fe2000bfa3070 */
[----:B------:R-:W-:Y:S01]  /*4d10*/  FFMA.FTZ R23, R23, UR15, -R105 ;  /* 0x0000000f17177c23 */ /* 0x000fe20008010869 */
[----:B------:R-:W-:Y:S01]  /*4d20*/  LOP3.LUT R5, R237, 0xffff, RZ, 0xc0, !PT ;  /* 0x0000ffffed057812 */ /* 0x000fe200078ec0ff */
[----:B------:R-:W-:Y:S01]  /*4d30*/  @!P4 FADD.FTZ R233, -R233, -RZ ;  /* 0x800000ffe9e9c221 */ /* 0x000fe20000010100 */
[----:B------:R-:W-:Y:S01]  /*4d40*/  @P2 FSEL R28, R28, -INF , !P6 ;  /* 0xff8000001c1c2808 */ /* 0x000fe20007000000 */
[----:B------:R-:W4:Y:S01]  /*4d50*/  MUFU.EX2 R231, R16 ;  /* 0x0000001000e77308 */ /* 0x000f220000000800 */
[----:B------:R-:W-:Y:S01]  /*4d60*/  SHF.R.U32.HI R5, RZ, 0x8, R5 ;  /* 0x00000008ff057819 */ /* 0x000fe20000011605 */
[--C-:B------:R-:W-:Y:S01]  /*4d70*/  FFMA.FTZ R25, R25, UR15, -R167.reuse ;  /* 0x0000000f19197c23 */ /* 0x100fe200080108a7 */
[----:B------:R-:W-:Y:S01]  /*4d80*/  @P2 FSEL R30, R30, -INF , !P6 ;  /* 0xff8000001e1e2808 */ /* 0x000fe20007000000 */
[----:B------:R-:W-:Y:S01]  /*4d90*/  FFMA.FTZ R24, R24, UR15, -R167 ;  /* 0x0000000f18187c23 */ /* 0x000fe200080108a7 */
[----:B------:R-:W-:Y:S01]  /*4da0*/  LOP3.LUT R5, R5, 0xffff, RZ, 0xc0, !PT ;  /* 0x0000ffff05057812 */ /* 0x000fe200078ec0ff */
[----:B-1----:R-:W-:Y:S01]  /*4db0*/  @!P1 FADD.FTZ R235, -R235, -RZ ;  /* 0x800000ffebeb9221 */ /* 0x002fe20000010100 */
[----:B------:R-:W-:Y:S03]  /*4dc0*/  @P2 FSEL R32, R32, -INF , !P6 ;  /* 0xff80000020202808 */ /* 0x000fe60007000000 */
[----:B------:R-:W1:Y:S01]  /*4dd0*/  MUFU.EX2 R243, R27 ;  /* 0x0000001b00f37308 */ /* 0x000e620000000800 */
[----:B------:R-:W-:Y:S01]  /*4de0*/  ISETP.LE.U32.AND P4, PT, R5, UR16, PT ;  /* 0x0000001005007c0c */ /* 0x000fe2000bf83070 */
[----:B------:R-:W-:Y:S01]  /*4df0*/  @!P5 FADD.FTZ R232, -R232, -RZ ;  /* 0x800000ffe8e8d221 */ /* 0x000fe20000010100 */
[----:B------:R-:W-:Y:S01]  /*4e00*/  @P2 FSEL R34, R34, -INF , !P6 ;  /* 0xff80000022222808 */ /* 0x000fe20007000000 */
[----:B------:R-:W-:Y:S01]  /*4e10*/  FFMA.FTZ R32, R32, UR15, -R248 ;  /* 0x0000000f20207c23 */ /* 0x000fe200080108f8 */
[----:B------:R-:W-:Y:S01]  /*4e20*/  @P2 ISETP.GE.AND P6, PT, R200, R209, PT ;  /* 0x000000d1c800220c */ /* 0x000fe20003fc6270 */
[----:B------:R-:W-:Y:S01]  /*4e30*/  FFMA.FTZ R26, R26, UR15, -R104 ;  /* 0x0000000f1a1a7c23 */ /* 0x000fe20008010868 */
[----:B------:R-:W-:Y:S03]  /*4e40*/  LOP3.LUT R5, R247, 0xff, RZ, 0xc0, !PT ;  /* 0x000000fff7057812 */ /* 0x000fe600078ec0ff */
[----:B------:R-:W-:Y:S01]  /*4e50*/  MUFU.EX2 R239, R22 ;  /* 0x0000001600ef7308 */ /* 0x000fe20000000800 */
[----:B------:R-:W-:Y:S01]  /*4e60*/  SHF.R.U32.HI R4, RZ, 0x8, R4 ;  /* 0x00000008ff047819 */ /* 0x000fe20000011604 */
[----:B----4-:R-:W-:Y:S01]  /*4e70*/  @!P0 FADD.FTZ R231, -R231, -RZ ;  /* 0x800000ffe7e78221 */ /* 0x010fe20000010100 */
[----:B------:R-:W-:Y:S01]  /*4e80*/  @P2 FSEL R29, R29, -INF , !P6 ;  /* 0xff8000001d1d2808 */ /* 0x000fe20007000000 */
[----:B------:R-:W-:Y:S01]  /*4e90*/  FFMA.FTZ R34, R34, UR15, -R105 ;  /* 0x0000000f22227c23 */ /* 0x000fe20008010869 */
[----:B------:R-:W-:Y:S01]  /*4ea0*/  @P2 FSEL R31, R31, -INF , !P6 ;  /* 0xff8000001f1f2808 */ /* 0x000fe20007000000 */
[----:B------:R-:W-:Y:S01]  /*4eb0*/  @!P4 FADD.FTZ R236, -R236, -RZ ;  /* 0x800000ffececc221 */ /* 0x000fe20000010100 */
[----:B------:R-:W-:Y:S03]  /*4ec0*/  @P2 FSEL R33, R33, -INF , !P6 ;  /* 0xff80000021212808 */ /* 0x000fe60007000000 */
[----:B------:R-:W4:Y:S01]  /*4ed0*/  MUFU.EX2 R238, R23 ;  /* 0x0000001700ee7308 */ /* 0x000f220000000800 */
[----:B------:R-:W-:Y:S01]  /*4ee0*/  @P2 FSEL R35, R35, -INF , !P6 ;  /* 0xff80000023232808 */ /* 0x000fe20007000000 */
[----:B------:R-:W-:Y:S01]  /*4ef0*/  FFMA.FTZ R28, R28, UR15, -R167 ;  /* 0x0000000f1c1c7c23 */ /* 0x000fe200080108a7 */
[----:B------:R-:W-:Y:S01]  /*4f00*/  ISETP.LE.U32.AND P6, PT, R5, UR16, PT ;  /* 0x0000001005007c0c */ /* 0x000fe2000bfc3070 */
[----:B------:R-:W-:Y:S01]  /*4f10*/  FFMA.FTZ R248, R33, UR15, -R248 ;  /* 0x0000000f21f87c23 */ /* 0x000fe200080108f8 */
[----:B------:R-:W-:Y:S01]  /*4f20*/  LOP3.LUT R5, R4, 0xffff, RZ, 0xc0, !PT ;  /* 0x0000ffff04057812 */ /* 0x000fe200078ec0ff */
[----:B------:R-:W-:Y:S01]  /*4f30*/  FFMA.FTZ R105, R35, UR15, -R105 ;  /* 0x0000000f23697c23 */ /* 0x000fe20008010869 */
[--C-:B------:R-:W-:Y:S03]  /*4f40*/  SHF.R.U32.HI R4, RZ, 0x10, R247.reuse ;  /* 0x00000010ff047819 */ /* 0x100fe600000116f7 */
[----:B------:R-:W-:Y:S01]  /*4f50*/  MUFU.EX2 R249, R248 ;  /* 0x000000f800f97308 */ /* 0x000fe20000000800 */
[----:B------:R-:W-:Y:S01]  /*4f60*/  SHF.R.U32.HI R247, RZ, 0x18, R247 ;  /* 0x00000018fff77819 */ /* 0x000fe200000116f7 */
[--C-:B------:R-:W-:Y:S01]  /*4f70*/  FFMA.FTZ R30, R30, UR15, -R104.reuse ;  /* 0x0000000f1e1e7c23 */ /* 0x100fe20008010868 */
[----:B------:R-:W-:Y:S01]  /*4f80*/  SHF.R.U32.HI R237, RZ, 0x10, R237 ;  /* 0x00000010ffed7819 */ /* 0x000fe200000116ed */
[----:B------:R-:W-:Y:S01]  /*4f90*/  FFMA.FTZ R167, R29, UR15, -R167 ;  /* 0x0000000f1da77c23 */ /* 0x000fe200080108a7 */
[----:B------:R-:W-:Y:S01]  /*4fa0*/  ISETP.LE.U32.AND P1, PT, R5, UR16, PT ;  /* 0x0000001005007c0c */ /* 0x000fe2000bf23070 */
[----:B------:R-:W-:Y:S01]  /*4fb0*/  FFMA.FTZ R104, R31, UR15, -R104 ;  /* 0x0000000f1f687c23 */ /* 0x000fe20008010868 */
[----:B------:R-:W-:Y:S03]  /*4fc0*/  F2FP.RELU.F16.F32.PACK_AB R5, R168, R123 ;  /* 0x0000007ba805723e */ /* 0x000fe600000008ff */
[----:B------:R-:W-:Y:S01]  /*4fd0*/  MUFU.EX2 R248, R34 ;  /* 0x0000002200f87308 */ /* 0x000fe20000000800 */
[----:B------:R-:W-:Y:S02]  /*4fe0*/  ISETP.LE.U32.AND P4, PT, R247, UR16, PT ;  /* 0x00000010f7007c0c */ /* 0x000fe4000bf83070 */
[----:B------:R-:W-:Y:S01]  /*4ff0*/  LOP3.LUT R237, R237, 0xff, RZ, 0xc0, !PT ;  /* 0x000000ffeded7812 */ /* 0x000fe200078ec0ff */
[----:B------:R2:W-:Y:S01]  /*5000*/  STS [R181+0xe400], R5 ;  /* 0x00e40005b5007388 */ /* 0x0005e20000000800 */
[----:B------:R-:W-:Y:S02]  /*5010*/  ISETP.LE.U32.AND P0, PT, R6, UR16, PT ;  /* 0x0000001006007c0c */ /* 0x000fe4000bf03070 */
[----:B------:R-:W-:Y:S03]  /*5020*/  ISETP.LE.U32.AND P5, PT, R237, UR16, PT ;  /* 0x00000010ed007c0c */ /* 0x000fe6000bfa3070 */
[----:B------:R-:W3:Y:S01]  /*5030*/  MUFU.EX2 R240, R25 ;  /* 0x0000001900f07308 */ /* 0x000ee20000000800 */
[----:B------:R-:W-:Y:S02]  /*5040*/  F2FP.RELU.F16.F32.PACK_AB R6, R122, R121 ;  /* 0x000000797a06723e */ /* 0x000fe400000008ff */
[----:B------:R-:W-:Y:S02]  /*5050*/  LOP3.LUT R4, R4, 0xff, RZ, 0xc0, !PT ;  /* 0x000000ff04047812 */ /* 0x000fe400078ec0ff */
[----:B------:R-:W-:Y:S01]  /*5060*/  F2FP.RELU.F16.F32.PACK_AB R8, R228, R227 ;  /* 0x000000e3e408723e */ /* 0x000fe200000008ff */
[----:B------:R2:W-:Y:S01]  /*5070*/  STS [R181+0xe000], R6 ;  /* 0x00e00006b5007388 */ /* 0x0005e20000000800 */
[----:B-1----:R-:W-:Y:S01]  /*5080*/  @!P4 FADD.FTZ R243, -R243, -RZ ;  /* 0x800000fff3f3c221 */ /* 0x002fe20000010100 */
[----:B------:R-:W-:Y:S02]  /*5090*/  ISETP.LE.U32.AND P4, PT, R116, UR16, PT ;  /* 0x0000001074007c0c */ /* 0x000fe4000bf83070 */
[----:B------:R-:W1:Y:S01]  /*50a0*/  MUFU.EX2 R250, R32 ;  /* 0x0000002000fa7308 */ /* 0x000e620000000800 */
[----:B----4-:R-:W-:Y:S01]  /*50b0*/  @!P0 FADD.FTZ R238, -R238, -RZ ;  /* 0x800000ffeeee8221 */ /* 0x010fe20000010100 */
[----:B------:R-:W-:Y:S01]  /*50c0*/  ISETP.LE.U32.AND P0, PT, R242, UR16, PT ;  /* 0x00000010f2007c0c */ /* 0x000fe2000bf03070 */
[----:B------:R-:W-:Y:S01]  /*50d0*/  @!P5 FADD.FTZ R239, -R239, -RZ ;  /* 0x800000ffefefd221 */ /* 0x000fe20000010100 */
[----:B------:R-:W-:Y:S01]  /*50e0*/  ISETP.LE.U32.AND P5, PT, R4, UR16, PT ;  /* 0x0000001004007c0c */ /* 0x000fe2000bfa3070 */
[----:B------:R-:W-:Y:S01]  /*50f0*/  IMAD.U32 R116, RZ, RZ, UR6 ;  /* 0x00000006ff747e24 */ /* 0x000fe2000f8e00ff */
[----:B------:R-:W-:Y:S01]  /*5100*/  SHF.R.U32.HI R4, RZ, 0x8, R112 ;  /* 0x00000008ff047819 */ /* 0x000fe20000011670 */
[----:B---3--:R-:W-:Y:S01]  /*5110*/  @!P1 FADD.FTZ R240, -R240, -RZ ;  /* 0x800000fff0f09221 */ /* 0x008fe20000010100 */
[----:B------:R-:W-:Y:S02]  /*5120*/  ISETP.LE.U32.AND P1, PT, R245, UR16, PT ;  /* 0x00000010f5007c0c */ /* 0x000fe4000bf23070 */
[----:B------:R-:W3:Y:S01]  /*5130*/  MUFU.EX2 R237, R24 ;  /* 0x0000001800ed7308 */ /* 0x000ee20000000800 */
[----:B------:R-:W-:Y:S01]  /*5140*/  LOP3.LUT R4, R4, 0xffff, RZ, 0xc0, !PT ;  /* 0x0000ffff04047812 */ /* 0x000fe200078ec0ff */
[----:B------:R-:W-:Y:S01]  /*5150*/  @!P4 FADD.FTZ R248, -R248, -RZ ;  /* 0x800000fff8f8c221 */ /* 0x000fe20000010100 */
[----:B--2---:R-:W-:Y:S02]  /*5160*/  F2FP.RELU.F16.F32.PACK_AB R5, R232, R231 ;  /* 0x000000e7e805723e */ /* 0x004fe400000008ff */
[----:B------:R-:W-:Y:S02]  /*5170*/  ISETP.LE.U32.AND P4, PT, R4, UR16, PT ;  /* 0x0000001004007c0c */ /* 0x000fe4000bf83070 */
[----:B------:R-:W-:Y:S01]  /*5180*/  F2FP.RELU.F16.F32.PACK_AB R4, R234, R233 ;  /* 0x000000e9ea04723e */ /* 0x000fe200000008ff */
[----:B------:R2:W-:Y:S02]  /*5190*/  STS [R186+0xe000], R5 ;  /* 0x00e00005ba007388 */ /* 0x0005e40000000800 */
[----:B------:R-:W4:Y:S01]  /*51a0*/  MUFU.EX2 R244, R26 ;  /* 0x0000001a00f47308 */ /* 0x000f220000000800 */
[----:B-1----:R-:W-:Y:S01]  /*51b0*/  @!P0 FADD.FTZ R250, -R250, -RZ ;  /* 0x800000fffafa8221 */ /* 0x002fe20000010100 */
[----:B------:R-:W-:Y:S01]  /*51c0*/  ISETP.LE.U32.AND P0, PT, R113, UR16, PT ;  /* 0x0000001071007c0c */ /* 0x000fe2000bf03070 */
[----:B------:R1:W-:Y:S01]  /*51d0*/  STS [R186+0xe400], R4 ;  /* 0x00e40004ba007388 */ /* 0x0003e20000000800 */
[----:B------:R-:W-:Y:S01]  /*51e0*/  F2FP.RELU.F16.F32.PACK_AB R6, R226, R225 ;  /* 0x000000e1e206723e */ /* 0x000fe200000008ff */
[----:B------:R-:W-:Y:S01]  /*51f0*/  @!P1 FADD.FTZ R249, -R249, -RZ ;  /* 0x800000fff9f99221 */ /* 0x000fe20000010100 */
[----:B------:R-:W-:Y:S01]  /*5200*/  ISETP.LE.U32.AND P1, PT, R251, UR16, PT ;  /* 0x00000010fb007c0c */ /* 0x000fe2000bf23070 */
[----:B------:R1:W-:Y:S03]  /*5210*/  STS [R181+0xf000], R7 ;  /* 0x00f00007b5007388 */ /* 0x0003e60000000800 */
[----:B------:R-:W1:Y:S01]  /*5220*/  MUFU.EX2 R247, R105 ;  /* 0x0000006900f77308 */ /* 0x000e620000000800 */
[----:B---3--:R-:W-:Y:S01]  /*5230*/  @!P6 FADD.FTZ R237, -R237, -RZ ;  /* 0x800000ffedede221 */ /* 0x008fe20000010100 */
[----:B------:R-:W-:Y:S01]  /*5240*/  ISETP.LE.U32.AND P6, PT, R241, UR16, PT ;  /* 0x00000010f1007c0c */ /* 0x000fe2000bfc3070 */
[----:B------:R3:W-:Y:S01]  /*5250*/  STS [R181+0xf400], R6 ;  /* 0x00f40006b5007388 */ /* 0x0007e20000000800 */
[----:B------:R-:W-:Y:S03]  /*5260*/  IADD3 R113, R0, 0x4000, R116 ;  /* 0x0000400000717810 */ /* 0x000fe60007ffe074 */
[----:B------:R3:W-:Y:S03]  /*5270*/  STS [R186+0xf000], R8 ;  /* 0x00f00008ba007388 */ /* 0x0007e60000000800 */
[----:B------:R-:W3:Y:S01]  /*5280*/  MUFU.EX2 R246, R28 ;  /* 0x0000001c00f67308 */ /* 0x000ee20000000800 */
[----:B----4-:R-:W-:Y:S01]  /*5290*/  @!P5 FADD.FTZ R244, -R244, -RZ ;  /* 0x800000fff4f4d221 */ /* 0x010fe20000010100 */
[----:B------:R-:W-:Y:S01]  /*52a0*/  ISETP.LE.U32.AND P5, PT, R252, UR16, PT ;  /* 0x00000010fc007c0c */ /* 0x000fe2000bfa3070 */
[----:B------:R-:W-:Y:S01]  /*52b0*/  IMAD.IADD R112, R113, 0x1, R159 ;  /* 0x0000000171707824 */ /* 0x000fe200078e029f */
[----:B--2---:R-:W-:Y:S06]  /*52c0*/  F2FP.RELU.F16.F32.PACK_AB R5, R238, R239 ;  /* 0x000000efee05723e */ /* 0x004fec00000008ff */
[----:B------:R-:W2:Y:S01]  /*52d0*/  MUFU.EX2 R242, R30 ;  /* 0x0000001e00f27308 */ /* 0x000ea20000000800 */
[----:B-1----:R-:W-:Y:S01]  /*52e0*/  @!P6 FADD.FTZ R247, -R247, -RZ ;  /* 0x800000fff7f7e221 */ /* 0x002fe20000010100 */
[----:B------:R-:W-:Y:S02]  /*52f0*/  FSETP.GE.FTZ.AND P6, PT, R231, RZ, PT ;  /* 0x000000ffe700720b */ /* 0x000fe40003fd6000 */
[----:B------:R-:W-:Y:S02]  /*5300*/  F2FP.RELU.F16.F32.PACK_AB R4, R249, R250 ;  /* 0x000000faf904723e */ /* 0x000fe400000008ff */
[----:B------:R-:W-:Y:S04]  /*5310*/  F2FP.RELU.F16.F32.PACK_AB R7, R229, R230 ;  /* 0x000000e6e507723e */ /* 0x000fe800000008ff */
[----:B------:R-:W1:Y:S01]  /*5320*/  MUFU.EX2 R241, R104 ;  /* 0x0000006800f17308 */ /* 0x000e620000000800 */
[----:B---3--:R-:W-:Y:S01]  /*5330*/  @!P5 FADD.FTZ R246, -R246, -RZ ;  /* 0x800000fff6f6d221 */ /* 0x008fe20000010100 */
[----:B------:R-:W-:Y:S02]  /*5340*/  FSETP.GE.FTZ.AND P5, PT, R232, RZ, PT ;  /* 0x000000ffe800720b */ /* 0x000fe40003fb6000 */
[----:B------:R-:W-:Y:S01]  /*5350*/  F2FP.RELU.F16.F32.PACK_AB R6, R236, R235 ;  /* 0x000000ebec06723e */ /* 0x000fe200000008ff */
[----:B------:R3:W-:Y:S01]  /*5360*/  STS [R186+0xf400], R7 ;  /* 0x00f40007ba007388 */ /* 0x0007e20000000800 */
[----:B------:R-:W-:Y:S04]  /*5370*/  F2FP.RELU.F16.F32.PACK_AB R8, R240, R237 ;  /* 0x000000edf008723e */ /* 0x000fe800000008ff */
[----:B------:R-:W4:Y:S01]  /*5380*/  MUFU.EX2 R245, R167 ;  /* 0x000000a700f57308 */ /* 0x000f220000000800 */
[----:B------:R3:W-:Y:S01]  /*5390*/  STS [R185+0xe000], R6 ;  /* 0x00e00006b9007388 */ /* 0x0007e20000000800 */
[----:B--2---:R-:W-:Y:S01]  /*53a0*/  @!P1 FADD.FTZ R242, -R242, -RZ ;  /* 0x800000fff2f29221 */ /* 0x004fe20000010100 */
[----:B------:R-:W-:Y:S02]  /*53b0*/  FSETP.GE.FTZ.AND P1, PT, R236, RZ, PT ;  /* 0x000000ffec00720b */ /* 0x000fe40003f36000 */
[----:B------:R2:W-:Y:S04]  /*53c0*/  STS [R185+0xe400], R5 ;  /* 0x00e40005b9007388 */ /* 0x0005e80000000800 */
[----:B------:R2:W-:Y:S01]  /*53d0*/  STS [R188+0xe000], R4 ;  /* 0x00e00004bc007388 */ /* 0x0005e20000000800 */
[----:B-1----:R-:W-:Y:S01]  /*53e0*/  @!P0 FADD.FTZ R241, -R241, -RZ ;  /* 0x800000fff1f18221 */ /* 0x002fe20000010100 */
[----:B------:R-:W-:Y:S01]  /*53f0*/  FSETP.GE.FTZ.AND P0, PT, R121, RZ, PT ;  /* 0x000000ff7900720b */ /* 0x000fe20003f16000 */
[----:B----4-:R-:W-:Y:S01]  /*5400*/  @!P4 FADD.FTZ R245, -R245, -RZ ;  /* 0x800000fff5f5c221 */ /* 0x010fe20000010100 */
[----:B------:R-:W-:Y:S02]  /*5410*/  SEL R167, R189, 0xffffffc0, !P3 ;  /* 0xffffffc0bda77807 */ /* 0x000fe40005800000 */
[----:B------:R-:W-:Y:S02]  /*5420*/  FSETP.GE.FTZ.AND P4, PT, R235, RZ, PT ;  /* 0x000000ffeb00720b */ /* 0x000fe40003f96000 */
[----:B---3--:R-:W-:Y:S01]  /*5430*/  F2FP.RELU.F16.F32.PACK_AB R7, R243, R244 ;  /* 0x000000f4f307723e */ /* 0x008fe200000008ff */
[----:B------:R-:W-:Y:S01]  /*5440*/  IMAD.IADD R113, R113, 0x1, R167 ;  /* 0x0000000171717824 */ /* 0x000fe200078e02a7 */
[----:B------:R-:W-:Y:S02]  /*5450*/  F2FP.RELU.F16.F32.PACK_AB R6, R247, R248 ;  /* 0x000000f8f706723e */ /* 0x000fe400000008ff */
[----:B--2---:R-:W-:Y:S03]  /*5460*/  F2FP.RELU.F16.F32.PACK_AB R5, R245, R246 ;  /* 0x000000f6f505723e */ /* 0x004fe600000008ff */
[----:B------:R-:W-:Y:S01]  /*5470*/  STS [R188+0xe400], R6 ;  /* 0x00e40006bc007388 */ /* 0x000fe20000000800 */
[----:B------:R-:W-:Y:S03]  /*5480*/  F2FP.RELU.F16.F32.PACK_AB R4, R241, R242 ;  /* 0x000000f2f104723e */ /* 0x000fe600000008ff */
[----:B------:R-:W-:Y:S04]  /*5490*/  STS [R185+0xf000], R8 ;  /* 0x00f00008b9007388 */ /* 0x000fe80000000800 */
[----:B------:R-:W-:Y:S04]  /*54a0*/  STS [R185+0xf400], R7 ;  /* 0x00f40007b9007388 */ /* 0x000fe80000000800 */
[----:B------:R-:W-:Y:S04]  /*54b0*/  STS [R188+0xf000], R5 ;  /* 0x00f00005bc007388 */ /* 0x000fe80000000800 */
        /* <DEDUP_REMOVED lines=13> */
[-C--:B------:R-:W-:Y:S06]  /*5590*/  HMMA.16816.F32 R28, R28, R130.reuse, RZ ;  /* 0x000000821c1c723c */ /* 0x080fec00000018ff */
[----:B------:R-:W-:Y:S06]  /*55a0*/  HMMA.16816.F32 R32, R32, R130, RZ ;  /* 0x000000822020723c */ /* 0x000fec00000018ff */
[-C--:B---3--:R-:W-:Y:S06]  /*55b0*/  HMMA.16816.F32 R4, R100, R132.reuse, R4 ;  /* 0x000000846404723c */ /* 0x088fec0000001804 */
        /* <DEDUP_REMOVED lines=8> */
[----:B------:R-:W2:Y:S03]  /*5640*/  LDSM.16.M88.4 R100, [R112] ;  /* 0x000000007064783b */ /* 0x000ea60000000200 */
[-C--:B------:R-:W-:Y:S05]  /*5650*/  HMMA.16816.F32 R4, R108, R140.reuse, R4 ;  /* 0x0000008c6c04723c */ /* 0x080fea0000001804 */
[----:B------:R-:W3:Y:S01]  /*5660*/  LDSM.16.M88.4 R112, [R112+0x1000] ;  /* 0x001000007070783b */ /* 0x000ee20000000200 */
        /* <DEDUP_REMOVED lines=8> */
[C---:B---3--:R-:W-:Y:S06]  /*56f0*/  HMMA.16816.F32 R8, R112.reuse, R148, R8 ;  /* 0x000000947008723c */ /* 0x048fec0000001808 */
[-C--:B------:R-:W-:Y:S06]  /*5700*/  HMMA.16816.F32 R12, R112, R150.reuse, R12 ;  /* 0x00000096700c723c */ /* 0x080fec000000180c */
[C---:B------:R-:W-:Y:S06]  /*5710*/  HMMA.16816.F32 R16, R100.reuse, R150, R16 ;  /* 0x000000966410723c */ /* 0x040fec0000001810 */
[-C--:B------:R-:W-:Y:S05]  /*5720*/  HMMA.16816.F32 R20, R100, R152.reuse, R20 ;  /* 0x000000986414723c */ /* 0x080fea0000001814 */
[C---:B------:R-:W-:Y:S01]  /*5730*/  FADD.FTZ R4, -R117.reuse, R4 ;  /* 0x0000000475047221 */ /* 0x040fe20000010100 */
[C---:B------:R-:W-:Y:S05]  /*5740*/  HMMA.16816.F32 R24, R112.reuse, R152, R24 ;  /* 0x000000987018723c */ /* 0x040fea0000001818 */
[-C--:B------:R-:W-:Y:S01]  /*5750*/  FSEL R4, R4, R117.reuse, P0 ;  /* 0x0000007504047208 */ /* 0x080fe20000000000 */
[-C--:B------:R-:W-:Y:S03]  /*5760*/  HMMA.16816.F32 R28, R112, R154.reuse, R28 ;  /* 0x0000009a701c723c */ /* 0x080fe6000000181c */
[----:B------:R-:W-:Y:S02]  /*5770*/  FSETP.GE.FTZ.AND P0, PT, R122, RZ, PT ;  /* 0x000000ff7a00720b */ /* 0x000fe40003f16000 */
[----:B------:R-:W-:Y:S01]  /*5780*/  FADD.FTZ R5, -R117, R5 ;  /* 0x0000000575057221 */ /* 0x000fe20000010100 */
[----:B------:R-:W-:Y:S05]  /*5790*/  HMMA.16816.F32 R32, R100, R154, R32 ;  /* 0x0000009a6420723c */ /* 0x000fea0000001820 */
[-C--:B------:R-:W-:Y:S01]  /*57a0*/  FSEL R5, R5, R117.reuse, P0 ;  /* 0x0000007505057208 */ /* 0x080fe20000000000 */
[----:B------:R-:W-:Y:S01]  /*57b0*/  IMAD.SHL.U32 R112, R165, 0x2, RZ ;  /* 0x00000002a5707824 */ /* 0x000fe200078e00ff */
[----:B------:R-:W-:Y:S01]  /*57c0*/  FSETP.GE.FTZ.AND P0, PT, R249, RZ, PT ;  /* 0x000000fff900720b */ /* 0x000fe20003f16000 */
[C---:B------:R-:W-:Y:S03]  /*57d0*/  FADD.FTZ R16, -R117.reuse, R16 ;  /* 0x0000001075107221 */ /* 0x040fe60000010100 */
[----:B------:R-:W-:Y:S01]  /*57e0*/  IADD3 R112, R112, 0x4000, R116 ;  /* 0x0000400070707810 */ /* 0x000fe20007ffe074 */
[C---:B------:R-:W-:Y:S01]  /*57f0*/  FADD.FTZ R20, -R117.reuse, R20 ;  /* 0x0000001475147221 */ /* 0x040fe20000010100 */
[-C--:B------:R-:W-:Y:S01]  /*5800*/  FSEL R16, R16, R117.reuse, P6 ;  /* 0x0000007510107208 */ /* 0x080fe20003000000 */
[C---:B------:R-:W-:Y:S01]  /*5810*/  FADD.FTZ R21, -R117.reuse, R21 ;  /* 0x0000001575157221 */ /* 0x040fe20000010100 */
[----:B------:R-:W-:Y:S01]  /*5820*/  ISETP.GE.AND P6, PT, R208, 0x1, PT ;  /* 0x00000001d000780c */ /* 0x000fe20003fc6270 */
[----:B------:R-:W-:Y:S01]  /*5830*/  FADD.FTZ R17, -R117, R17 ;  /* 0x0000001175117221 */ /* 0x000fe20000010100 */
[-C--:B------:R-:W-:Y:S01]  /*5840*/  FSEL R20, R20, R117.reuse, P4 ;  /* 0x0000007514147208 */ /* 0x080fe20002000000 */
[----:B------:R-:W-:Y:S01]  /*5850*/  FMUL.FTZ R4, R121, R4 ;  /* 0x0000000479047220 */ /* 0x000fe20000410000 */
[----:B------:R-:W-:Y:S01]  /*5860*/  FSEL R21, R21, R117, P1 ;  /* 0x0000007515157208 */ /* 0x000fe20000800000 */
[----:B------:R-:W-:Y:S01]  /*5870*/  FMUL.FTZ R5, R122, R5 ;  /* 0x000000057a057220 */ /* 0x000fe20000410000 */
[----:B------:R-:W-:Y:S01]  /*5880*/  FSEL R17, R17, R117, P5 ;  /* 0x0000007511117208 */ /* 0x000fe20002800000 */
[----:B------:R-:W-:Y:S01]  /*5890*/  FMUL.FTZ R20, R235, R20 ;  /* 0x00000014eb147220 */ /* 0x000fe20000410000 */
[----:B------:R-:W-:Y:S01]  /*58a0*/  FSETP.GE.FTZ.AND P1, PT, R250, RZ, PT ;  /* 0x000000fffa00720b */ /* 0x000fe20003f36000 */
[----:B------:R-:W-:Y:S01]  /*58b0*/  FADD.FTZ R32, -R117, R32 ;  /* 0x0000002075207221 */ /* 0x000fe20000010100 */
[----:B------:R-:W-:Y:S01]  /*58c0*/  F2FP.F16.F32.PACK_AB R4, R5, R4 ;  /* 0x000000040504723e */ /* 0x000fe200000000ff */
[----:B------:R-:W-:Y:S01]  /*58d0*/  FMUL.FTZ R21, R236, R21 ;  /* 0x00000015ec157220 */ /* 0x000fe20000410000 */
[----:B------:R-:W-:Y:S01]  /*58e0*/  FMUL.FTZ R16, R231, R16 ;  /* 0x00000010e7107220 */ /* 0x000fe20000410000 */
[----:B------:R-:W-:Y:S01]  /*58f0*/  FMUL.FTZ R17, R232, R17 ;  /* 0x00000011e8117220 */ /* 0x000fe20000410000 */
[----:B------:R-:W-:Y:S01]  /*5900*/  FSEL R32, R32, R117, P1 ;  /* 0x0000007520207208 */ /* 0x000fe20000800000 */
[----:B------:R-:W-:Y:S01]  /*5910*/  @P0 FADD.FTZ R117, -R117, R33 ;  /* 0x0000002175750221 */ /* 0x000fe20000010100 */
[----:B------:R-:W-:Y:S01]  /*5920*/  FSETP.GE.FTZ.AND P1, PT, R123, RZ, PT ;  /* 0x000000ff7b00720b */ /* 0x000fe20003f36000 */
[----:B------:R-:W-:Y:S01]  /*5930*/  FADD.FTZ R6, -R120, R6 ;  /* 0x0000000678067221 */ /* 0x000fe20000010100 */
[----:B------:R-:W-:Y:S01]  /*5940*/  FSETP.GE.FTZ.AND P0, PT, R168, RZ, PT ;  /* 0x000000ffa800720b */ /* 0x000fe20003f16000 */
[----:B------:R-:W-:Y:S01]  /*5950*/  FADD.FTZ R7, -R120, R7 ;  /* 0x0000000778077221 */ /* 0x000fe20000010100 */
[----:B------:R-:W-:Y:S01]  /*5960*/  F2FP.F16.F32.PACK_AB R20, R21, R20 ;  /* 0x000000141514723e */ /* 0x000fe200000000ff */
[----:B------:R-:W-:Y:S01]  /*5970*/  FMUL.FTZ R250, R250, R32 ;  /* 0x00000020fafa7220 */ /* 0x000fe20000410000 */
[----:B------:R-:W-:Y:S01]  /*5980*/  F2FP.F16.F32.PACK_AB R16, R17, R16 ;  /* 0x000000101110723e */ /* 0x000fe200000000ff */
[----:B------:R-:W-:Y:S01]  /*5990*/  FMUL.FTZ R117, R249, R117 ;  /* 0x00000075f9757220 */ /* 0x000fe20000410000 */
[-C--:B------:R-:W-:Y:S02]  /*59a0*/  FSEL R32, R6, R120.reuse, P1 ;  /* 0x0000007806207208 */ /* 0x080fe40000800000 */
[----:B------:R-:W-:Y:S01]  /*59b0*/  FSEL R21, R7, R120, P0 ;  /* 0x0000007807157208 */ /* 0x000fe20000000000 */
        /* <DEDUP_REMOVED lines=33> */
.L_x_1242:
[C---:B------:R-:W-:Y:S01]  /*5bd0*/  FADD.FTZ R18, -R120.reuse, R18 ;  /* 0x0000001278127221 */ /* 0x040fe20000010100 */
[----:B------:R-:W-:Y:S01]  /*5be0*/  FSETP.GE.FTZ.AND P0, PT, R233, RZ, PT ;  /* 0x000000ffe900720b */ /* 0x000fe20003f16000 */
[----:B------:R1:W-:Y:S01]  /*5bf0*/  STS [R181+0xa000], R4 ;  /* 0x00a00004b5007388 */ /* 0x0003e20000000800 */
[----:B------:R-:W-:Y:S01]  /*5c00*/  FADD.FTZ R23, -R120, R23 ;  /* 0x0000001778177221 */ /* 0x000fe20000010100 */
[----:B------:R-:W-:Y:S01]  /*5c10*/  FSETP.GE.FTZ.AND P1, PT, R238, RZ, PT ;  /* 0x000000ffee00720b */ /* 0x000fe20003f36000 */
[----:B------:R-:W-:Y:S01]  /*5c20*/  FADD.FTZ R19, -R120, R19 ;  /* 0x0000001378137221 */ /* 0x000fe20000010100 */
[-C--:B------:R-:W-:Y:S01]  /*5c30*/  FSEL R18, R18, R120.reuse, P0 ;  /* 0x0000007812127208 */ /* 0x080fe20000000000 */
[C---:B------:R-:W-:Y:S01]  /*5c40*/  FADD.FTZ R22, -R120.reuse, R22 ;  /* 0x0000001678167221 */ /* 0x040fe20000010100 */
[----:B------:R-:W-:Y:S01]  /*5c50*/  FSETP.GE.FTZ.AND P0, PT, R247, RZ, PT ;  /* 0x000000fff700720b */ /* 0x000fe20003f16000 */
[----:B------:R-:W-:Y:S01]  /*5c60*/  FADD.FTZ R34, -R120, R34 ;  /* 0x0000002278227221 */ /* 0x000fe20000010100 */
[-C--:B------:R-:W-:Y:S01]  /*5c70*/  FSEL R23, R23, R120.reuse, P1 ;  /* 0x0000007817177208 */ /* 0x080fe20000800000 */
[C---:B-----5:R-:W-:Y:S01]  /*5c80*/  FADD.FTZ R12, -R119.reuse, R12 ;  /* 0x0000000c770c7221 */ /* 0x060fe20000010100 */
[----:B------:R-:W-:Y:S01]  /*5c90*/  FSETP.GE.FTZ.AND P5, PT, R234, RZ, PT ;  /* 0x000000ffea00720b */ /* 0x000fe20003fb6000 */
[----:B------:R-:W-:Y:S01]  /*5ca0*/  FADD.FTZ R9, -R119, R9 ;  /* 0x0000000977097221 */ /* 0x000fe20000010100 */
[----:B------:R-:W-:Y:S01]  /*5cb0*/  FSETP.GE.FTZ.AND P4, PT, R239, RZ, PT ;  /* 0x000000ffef00720b */ /* 0x000fe20003f96000 */
[C---:B------:R-:W-:Y:S01]  /*5cc0*/  FADD.FTZ R8, -R119.reuse, R8 ;  /* 0x0000000877087221 */ /* 0x040fe20000010100 */
[----:B------:R-:W-:Y:S01]  /*5cd0*/  FSETP.GE.FTZ.AND P1, PT, R248, RZ, PT ;  /* 0x000000fff800720b */ /* 0x000fe20003f36000 */
[----:B------:R-:W-:Y:S01]  /*5ce0*/  FADD.FTZ R24, -R119, R24 ;  /* 0x0000001877187221 */ /* 0x000fe20000010100 */
[-C--:B------:R-:W-:Y:S01]  /*5cf0*/  FSEL R19, R19, R120.reuse, P5 ;  /* 0x0000007813137208 */ /* 0x080fe20002800000 */
[C---:B------:R-:W-:Y:S01]  /*5d00*/  FADD.FTZ R25, -R119.reuse, R25 ;  /* 0x0000001977197221 */ /* 0x040fe20000010100 */
[-C--:B------:R-:W-:Y:S01]  /*5d10*/  FSEL R22, R22, R120.reuse, P4 ;  /* 0x0000007816167208 */ /* 0x080fe20002000000 */
[----:B------:R-:W-:Y:S01]  /*5d20*/  FADD.FTZ R28, -R119, R28 ;  /* 0x0000001c771c7221 */ /* 0x000fe20000010100 */
[----:B------:R-:W-:Y:S01]  /*5d30*/  FSEL R34, R34, R120, P1 ;  /* 0x0000007822227208 */ /* 0x000fe20000800000 */
[----:B------:R-:W-:Y:S01]  /*5d40*/  @P0 FADD.FTZ R120, -R120, R35 ;  /* 0x0000002378780221 */ /* 0x000fe20000010100 */
[----:B------:R-:W-:Y:S01]  /*5d50*/  FSETP.GE.FTZ.AND P0, PT, R227, RZ, PT ;  /* 0x000000ffe300720b */ /* 0x000fe20003f16000 */
[----:B------:R-:W-:Y:S01]  /*5d60*/  FADD.FTZ R10, -R118, R10 ;  /* 0x0000000a760a7221 */ /* 0x000fe20000010100 */
[----:B------:R-:W-:Y:S01]  /*5d70*/  FSETP.GE.FTZ.AND P1, PT, R224, RZ, PT ;  /* 0x000000ffe000720b */ /* 0x000fe20003f36000 */
[----:B-1----:R-:W-:Y:S01]  /*5d80*/  FADD.FTZ R4, -R119, R13 ;  /* 0x0000000d77047221 */ /* 0x002fe20000010100 */
[-C--:B------:R-:W-:Y:S01]  /*5d90*/  FSEL R12, R12, R119.reuse, P0 ;  /* 0x000000770c0c7208 */ /* 0x080fe20000000000 */
[----:B------:R-:W-:Y:S01]  /*5da0*/  FADD.FTZ R11, -R118, R11 ;  /* 0x0000000b760b7221 */ /* 0x000fe20000010100 */
[----:B------:R-:W-:Y:S01]  /*5db0*/  FSETP.GE.FTZ.AND P0, PT, R245, RZ, PT ;  /* 0x000000fff500720b */ /* 0x000fe20003f16000 */
[----:B------:R-:W-:Y:S01]  /*5dc0*/  FMUL.FTZ R32, R123, R32 ;  /* 0x000000207b207220 */ /* 0x000fe20000410000 */
[----:B------:R-:W-:Y:S01]  /*5dd0*/  FSEL R9, R9, R119, P1 ;  /* 0x0000007709097208 */ /* 0x000fe20000800000 */
[----:B------:R-:W-:Y:S01]  /*5de0*/  FMUL.FTZ R21, R168, R21 ;  /* 0x00000015a8157220 */ /* 0x000fe20000410000 */
[----:B------:R-:W-:Y:S01]  /*5df0*/  FSETP.GE.FTZ.AND P4, PT, R223, RZ, PT ;  /* 0x000000ffdf00720b */ /* 0x000fe20003f96000 */
[----:B------:R-:W-:Y:S01]  /*5e00*/  FADD.FTZ R14, -R118, R14 ;  /* 0x0000000e760e7221 */ /* 0x000fe20000010100 */
[----:B------:R-:W-:Y:S01]  /*5e10*/  FSETP.GE.FTZ.AND P1, PT, R228, RZ, PT ;  /* 0x000000ffe400720b */ /* 0x000fe20003f36000 */
        /* <DEDUP_REMOVED lines=11> */
[-C--:B------:R-:W-:Y:S01]  /*5ed0*/  FSEL R24, R24, R119.reuse, P5 ;  /* 0x0000007718187208 */ /* 0x080fe20002800000 */
[----:B------:R-:W-:Y:S01]  /*5ee0*/  FMUL.FTZ R4, R228, R4 ;  /* 0x00000004e4047220 */ /* 0x000fe20000410000 */
[-C--:B------:R-:W-:Y:S01]  /*5ef0*/  FSEL R25, R25, R119.reuse, P4 ;  /* 0x0000007719197208 */ /* 0x080fe20002000000 */
[----:B------:R-:W-:Y:S01]  /*5f00*/  FADD.FTZ R26, -R118, R26 ;  /* 0x0000001a761a7221 */ /* 0x000fe20000010100 */
[----:B------:R-:W-:Y:S01]  /*5f10*/  FSEL R28, R28, R119, P1 ;  /* 0x000000771c1c7208 */ /* 0x000fe20000800000 */
[----:B------:R-:W-:Y:S01]  /*5f20*/  @P0 FADD.FTZ R119, -R119, R29 ;  /* 0x0000001d77770221 */ /* 0x000fe20000010100 */
[----:B------:R-:W-:Y:S01]  /*5f30*/  FSETP.GE.FTZ.AND P1, PT, R225, RZ, PT ;  /* 0x000000ffe100720b */ /* 0x000fe20003f36000 */
[----:B------:R-:W-:Y:S01]  /*5f40*/  FADD.FTZ R27, -R118, R27 ;  /* 0x0000001b761b7221 */ /* 0x000fe20000010100 */
[----:B------:R-:W-:Y:S01]  /*5f50*/  FSETP.GE.FTZ.AND P0, PT, R226, RZ, PT ;  /* 0x000000ffe200720b */ /* 0x000fe20003f16000 */
[----:B------:R-:W-:Y:S01]  /*5f60*/  FMUL.FTZ R23, R238, R23 ;  /* 0x00000017ee177220 */ /* 0x000fe20000410000 */
[----:B------:R-:W-:Y:S01]  /*5f70*/  FSEL R10, R10, R118, P1 ;  /* 0x000000760a0a7208 */ /* 0x000fe20000800000 */
[----:B------:R-:W-:Y:S01]  /*5f80*/  FMUL.FTZ R22, R239, R22 ;  /* 0x00000016ef167220 */ /* 0x000fe20000410000 */
[----:B------:R-:W-:Y:S01]  /*5f90*/  FSEL R11, R11, R118, P0 ;  /* 0x000000760b0b7208 */ /* 0x000fe20000000000 */
[----:B------:R-:W-:Y:S01]  /*5fa0*/  FADD.FTZ R30, -R118, R30 ;  /* 0x0000001e761e7221 */ /* 0x000fe20000010100 */
[----:B------:R-:W-:Y:S01]  /*5fb0*/  FSETP.GE.FTZ.AND P4, PT, R230, RZ, PT ;  /* 0x000000ffe600720b */ /* 0x000fe20003f96000 */
[----:B------:R-:W-:Y:S01]  /*5fc0*/  FMUL.FTZ R10, R225, R10 ;  /* 0x0000000ae10a7220 */ /* 0x000fe20000410000 */
[----:B------:R-:W-:Y:S01]  /*5fd0*/  FSETP.GE.FTZ.AND P1, PT, R229, RZ, PT ;  /* 0x000000ffe500720b */ /* 0x000fe20003f36000 */
[----:B------:R-:W-:Y:S01]  /*5fe0*/  FMUL.FTZ R11, R226, R11 ;  /* 0x0000000be20b7220 */ /* 0x000fe20000410000 */
[----:B------:R-:W-:Y:S01]  /*5ff0*/  F2FP.F16.F32.PACK_AB R21, R21, R32 ;  /* 0x000000201515723e */ /* 0x000fe200000000ff */
[----:B------:R-:W-:Y:S01]  /*6000*/  FMUL.FTZ R34, R248, R34 ;  /* 0x00000022f8227220 */ /* 0x000fe20000410000 */
[----:B------:R-:W-:Y:S01]  /*6010*/  FSEL R14, R14, R118, P4 ;  /* 0x000000760e0e7208 */ /* 0x000fe20002000000 */
[----:B------:R-:W-:Y:S01]  /*6020*/  FMUL.FTZ R120, R247, R120 ;  /* 0x00000078f7787220 */ /* 0x000fe20000410000 */
[----:B------:R-:W-:Y:S01]  /*6030*/  FSEL R15, R15, R118, P1 ;  /* 0x000000760f0f7208 */ /* 0x000fe20000800000 */
[----:B------:R-:W-:Y:S01]  /*6040*/  STS [R181+0xa400], R21 ;  /* 0x00a40015b5007388 */ /* 0x000fe20000000800 */
[----:B------:R-:W-:Y:S01]  /*6050*/  F2FP.F16.F32.PACK_AB R18, R19, R18 ;  /* 0x000000121312723e */ /* 0x000fe200000000ff */
[----:B------:R-:W-:Y:S01]  /*6060*/  FMUL.FTZ R14, R230, R14 ;  /* 0x0000000ee60e7220 */ /* 0x000fe20000410000 */
[----:B------:R-:W-:Y:S01]  /*6070*/  FSETP.GE.FTZ.AND P0, PT, R241, RZ, PT ;  /* 0x000000fff100720b */ /* 0x000fe20003f16000 */
[----:B------:R-:W-:Y:S01]  /*6080*/  FMUL.FTZ R15, R229, R15 ;  /* 0x0000000fe50f7220 */ /* 0x000fe20000410000 */
[----:B------:R-:W-:Y:S01]  /*6090*/  F2FP.F16.F32.PACK_AB R8, R9, R8 ;  /* 0x000000080908723e */ /* 0x000fe200000000ff */
[----:B------:R-:W-:Y:S01]  /*60a0*/  STS [R186+0xa000], R16 ;  /* 0x00a00010ba007388 */ /* 0x000fe20000000800 */
[----:B------:R-:W-:Y:S01]  /*60b0*/  F2FP.F16.F32.PACK_AB R10, R11, R10 ;  /* 0x0000000a0b0a723e */ /* 0x000fe200000000ff */
[----:B------:R-:W-:Y:S01]  /*60c0*/  FMUL.FTZ R25, R240, R25 ;  /* 0x00000019f0197220 */ /* 0x000fe20000410000 */
[----:B------:R-:W-:Y:S01]  /*60d0*/  FSETP.GE.FTZ.AND P5, PT, R244, RZ, PT ;  /* 0x000000fff400720b */ /* 0x000fe20003fb6000 */
[----:B------:R-:W-:Y:S01]  /*60e0*/  STS [R186+0xa400], R18 ;  /* 0x00a40012ba007388 */ /* 0x000fe20000000800 */
[----:B------:R-:W-:Y:S01]  /*60f0*/  FSETP.GE.FTZ.AND P4, PT, R243, RZ, PT ;  /* 0x000000fff300720b */ /* 0x000fe20003f96000 */
[----:B------:R-:W-:Y:S01]  /*6100*/  FMUL.FTZ R24, R237, R24 ;  /* 0x00000018ed187220 */ /* 0x000fe20000410000 */
[----:B------:R-:W-:Y:S01]  /*6110*/  F2FP.F16.F32.PACK_AB R4, R4, R12 ;  /* 0x0000000c0404723e */ /* 0x000fe200000000ff */
[----:B------:R-:W-:Y:S01]  /*6120*/  STS [R181+0xb000], R8 ;  /* 0x00b00008b5007388 */ /* 0x000fe20000000800 */
[----:B------:R-:W-:Y:S01]  /*6130*/  F2FP.F16.F32.PACK_AB R14, R15, R14 ;  /* 0x0000000e0f0e723e */ /* 0x000fe200000000ff */
[----:B------:R-:W-:Y:S01]  /*6140*/  FMUL.FTZ R28, R246, R28 ;  /* 0x0000001cf61c7220 */ /* 0x000fe20000410000 */
[-C--:B------:R-:W-:Y:S01]  /*6150*/  FSEL R26, R26, R118.reuse, P5 ;  /* 0x000000761a1a7208 */ /* 0x080fe20002800000 */
[----:B------:R-:W-:Y:S01]  /*6160*/  STS [R181+0xb400], R10 ;  /* 0x00b4000ab5007388 */ /* 0x000fe20000000800 */
[----:B------:R-:W-:Y:S01]  /*6170*/  FSEL R27, R27, R118, P4 ;  /* 0x000000761b1b7208 */ /* 0x000fe20002000000 */
[----:B------:R-:W-:Y:S01]  /*6180*/  FMUL.FTZ R119, R245, R119 ;  /* 0x00000077f5777220 */ /* 0x000fe20000410000 */
[----:B------:R-:W-:Y:S01]  /*6190*/  FSETP.GE.FTZ.AND P1, PT, R242, RZ, PT ;  /* 0x000000fff200720b */ /* 0x000fe20003f36000 */
[----:B------:R-:W-:Y:S01]  /*61a0*/  STS [R186+0xb000], R4 ;  /* 0x00b00004ba007388 */ /* 0x000fe20000000800 */
[----:B------:R-:W-:Y:S01]  /*61b0*/  F2FP.F16.F32.PACK_AB R22, R23, R22 ;  /* 0x000000161716723e */ /* 0x000fe200000000ff */
        /* <DEDUP_REMOVED lines=11> */
[----:B------:R-:W-:Y:S01]  /*6270*/  F2FP.F16.F32.PACK_AB R24, R25, R24 ;  /* 0x000000181918723e */ /* 0x000fe200000000ff */
[C---:B---3--:R-:W-:Y:S01]  /*6280*/  VIADD R100, R112.reuse, 0x40 ;  /* 0x0000004070647836 */ /* 0x048fe20000000000 */
[----:B------:R-:W-:Y:S01]  /*6290*/  F2FP.F16.F32.PACK_AB R26, R27, R26 ;  /* 0x0000001a1b1a723e */ /* 0x000fe200000000ff */
[----:B------:R-:W-:Y:S01]  /*62a0*/  STS [R188+0xa000], R117 ;  /* 0x00a00075bc007388 */ /* 0x000fe20000000800 */
[----:B------:R-:W-:Y:S01]  /*62b0*/  F2FP.F16.F32.PACK_AB R28, R119, R28 ;  /* 0x0000001c771c723e */ /* 0x000fe200000000ff */
[----:B------:R-:W-:Y:S01]  /*62c0*/  @P3 VIADD R100, R112, 0xffffffc0 ;  /* 0xffffffc070643836 */ /* 0x000fe20000000000 */
[----:B------:R-:W-:Y:S01]  /*62d0*/  F2FP.F16.F32.PACK_AB R30, R118, R30 ;  /* 0x0000001e761e723e */ /* 0x000fe200000000ff */
[----:B------:R-:W-:Y:S01]  /*62e0*/  STS [R188+0xa400], R34 ;  /* 0x00a40022bc007388 */ /* 0x000fe20000000800 */
[----:B------:R-:W-:Y:S01]  /*62f0*/  IMAD.MOV.U32 R223, RZ, RZ, R222 ;  /* 0x000000ffffdf7224 */ /* 0x000fe200078e00de */
[----:B------:R-:W-:Y:S01]  /*6300*/  LEA R116, R176, UR6, 0x1 ;  /* 0x00000006b0747c11 */ /* 0x000fe2000f8e08ff */
[----:B------:R-:W-:Y:S01]  /*6310*/  IMAD.MOV.U32 R222, RZ, RZ, R213 ;  /* 0x000000ffffde7224 */ /* 0x000fe200078e00d5 */
        /* <DEDUP_REMOVED lines=77> */
.L_x_1243:
[----:B------:R-:W-:Y:S01]  /*67f0*/  LDSM.16.M88.4 R16, [R164] ;  /* 0x00000000a410783b */ /* 0x000fe20000000200 */
[--C-:B------:R-:W-:Y:S02]  /*6800*/  IMAD.IADD R113, R162, 0x1, R167.reuse ;  /* 0x00000001a2717824 */ /* 0x100fe400078e02a7 */
[----:B------:R-:W-:Y:S01]  /*6810*/  IMAD.IADD R115, R164, 0x1, R167 ;  /* 0x00000001a4737824 */ /* 0x000fe200078e02a7 */
[----:B------:R-:W2:Y:S01]  /*6820*/  LDSM.16.MT88.4 R8, [R112+0x2000] ;  /* 0x002000007008783b */ /* 0x000ea20000004200 */
[----:B------:R-:W-:Y:S02]  /*6830*/  IMAD.IADD R114, R167, 0x1, R2 ;  /* 0x00000001a7727824 */ /* 0x000fe400078e0202 */
[----:B------:R-:W-:Y:S01]  /*6840*/  IMAD.U32 R213, RZ, RZ, UR17 ;  /* 0x00000011ffd57e24 */ /* 0x000fe2000f8e00ff */
[----:B------:R-:W1:Y:S04]  /*6850*/  LDSM.16.MT88.4 R20, [R113] ;  /* 0x000000007114783b */ /* 0x000e680000004200 */
[----:B------:R-:W-:Y:S01]  /*6860*/  LDSM.16.M88.4 R24, [R2] ;  /* 0x000000000218783b */ /* 0x000fe20000000200 */
[----:B------:R-:W-:Y:S03]  /*6870*/  LEA R213, P0, R213, R222, 0x2 ;  /* 0x000000ded5d57211 */ /* 0x000fe600078010ff */
        /* <DEDUP_REMOVED lines=44> */
[C---:B----4-:R-:W-:Y:S06]  /*6b40*/  HMMA.16816.F32 R4, R28.reuse, R104, R4 ;  /* 0x000000681c04723c */ /* 0x050fec0000001804 */
[C---:B------:R-:W-:Y:S05]  /*6b50*/  HMMA.16816.F32 R8, R28.reuse, R106, R8 ;  /* 0x0000006a1c08723c */ /* 0x040fea0000001808 */
[----:B------:R-:W-:Y:S01]  /*6b60*/  IMAD.IADD R104, R167, 0x1, R161 ;  /* 0x00000001a7687824 */ /* 0x000fe200078e02a1 */
[C---:B-1----:R-:W-:Y:S06]  /*6b70*/  HMMA.16816.F32 R12, R28.reuse, R20, R12 ;  /* 0x000000141c0c723c */ /* 0x042fec000000180c */
[----:B------:R-:W-:Y:S01]  /*6b80*/  HMMA.16816.F32 R16, R28, R22, R16 ;  /* 0x000000161c10723c */ /* 0x000fe20000001810 */
[----:B------:R-:W-:Y:S04]  /*6b90*/  IMAD.U32 R21, RZ, RZ, UR17 ;  /* 0x00000011ff157e24 */ /* 0x000fe8000f8e00ff */
[----:B------:R-:W-:Y:S01]  /*6ba0*/  @P6 VIADD R20, R175, 0xffffffc0 ;  /* 0xffffffc0af146836 */ /* 0x000fe20000000000 */
[C---:B--2---:R-:W-:Y:S05]  /*6bb0*/  HMMA.16816.F32 R4, R32.reuse, R108, R4 ;  /* 0x0000006c2004723c */ /* 0x044fea0000001804 */
[----:B------:R-:W-:Y:S01]  /*6bc0*/  @P6 IMAD.WIDE R22, R20, 0x4, R218 ;  /* 0x0000000414166825 */ /* 0x000fe200078e02da */
[C---:B------:R-:W-:Y:S04]  /*6bd0*/  HMMA.16816.F32 R8, R32.reuse, R110, R8 ;  /* 0x0000006e2008723c */ /* 0x040fe80000001808 */
[----:B------:R-:W5:Y:S01]  /*6be0*/  @P6 LDG.E R205, desc[UR38][R22.64] ;  /* 0x0000002616cd6981 */ /* 0x000f62000c1e1900 */
[----:B------:R-:W-:Y:S01]  /*6bf0*/  IMAD.MOV.U32 R28, RZ, RZ, R213 ;  /* 0x000000ffff1c7224 */ /* 0x000fe200078e00d5 */
[C---:B---3--:R-:W-:Y:S01]  /*6c00*/  HMMA.16816.F32 R12, R32.reuse, R24, R12 ;  /* 0x00000018200c723c */ /* 0x048fe2000000180c */
[----:B------:R-:W-:Y:S01]  /*6c10*/  IMAD.U32 R20, RZ, RZ, UR24 ;  /* 0x00000018ff147e24 */ /* 0x000fe2000f8e00ff */
[----:B------:R-:W5:Y:S03]  /*6c20*/  @P6 LDG.E R206, desc[UR38][R22.64+0x20] ;  /* 0x0000202616ce6981 */ /* 0x000f66000c1e1900 */
[----:B------:R-:W-:Y:S01]  /*6c30*/  LEA.HI.X.SX32 R222, R21, R223, 0x2, P0 ;  /* 0x000000df15de7211 */ /* 0x000fe200000f16ff */
[----:B------:R-:W-:Y:S01]  /*6c40*/  HMMA.16816.F32 R16, R32, R26, R16 ;  /* 0x0000001a2010723c */ /* 0x000fe20000001810 */
[----:B------:R-:W5:Y:S01]  /*6c50*/  @P6 LDG.E R203, desc[UR38][R22.64+0x80] ;  /* 0x0000802616cb6981 */ /* 0x000f62000c1e1900 */
[----:B------:R-:W-:Y:S03]  /*6c60*/  IMAD.U32 R24, RZ, RZ, UR24 ;  /* 0x00000018ff187e24 */ /* 0x000fe6000f8e00ff */
[----:B------:R1:W5:Y:S01]  /*6c70*/  @P6 LDG.E R204, desc[UR38][R22.64+0xa0] ;  /* 0x0000a02616cc6981 */ /* 0x000362000c1e1900 */
[----:B------:R-:W-:Y:S01]  /*6c80*/  IMAD.MOV.U32 R29, RZ, RZ, R222 ;  /* 0x000000ffff1d7224 */ /* 0x000fe200078e00de */
[-C--:B------:R-:W-:Y:S01]  /*6c90*/  LEA R30, P4, R20, R28.reuse, 0x2 ;  /* 0x0000001c141e7211 */ /* 0x080fe200078810ff */
[----:B------:R-:W-:Y:S01]  /*6ca0*/  IMAD.U32 R21, RZ, RZ, UR23 ;  /* 0x00000017ff157e24 */ /* 0x000fe2000f8e00ff */
[----:B------:R-:W-:Y:S02]  /*6cb0*/  LDSM.16.MT88.4 R32, [R163+0xc800] ;  /* 0x00c80000a320783b */ /* 0x000fe40000004200 */
[-C--:B------:R-:W-:Y:S01]  /*6cc0*/  LEA.HI.X.SX32 R31, R24, R29.reuse, 0x2, P4 ;  /* 0x0000001d181f7211 */ /* 0x080fe200020f16ff */
[----:B------:R-:W-:Y:S01]  /*6cd0*/  IMAD.U32 R20, RZ, RZ, UR22 ;  /* 0x00000016ff147e24 */ /* 0x000fe2000f8e00ff */
[----:B------:R2:W-:Y:S04]  /*6ce0*/  REDG.E.ADD.F32.FTZ.RN.STRONG.GPU desc[UR38][R28.64], R4 ;  /* 0x000000041c0079a6 */ /* 0x0005e8000c10f3a6 */
[----:B------:R3:W-:Y:S01]  /*6cf0*/  REDG.E.ADD.F32.FTZ.RN.STRONG.GPU desc[UR38][R30.64], R5 ;  /* 0x000000051e0079a6 */ /* 0x0007e2000c10f3a6 */
[----:B-1----:R-:W-:Y:S01]  /*6d00*/  IMAD.U32 R23, RZ, RZ, UR23 ;  /* 0x00000017ff177e24 */ /* 0x002fe2000f8e00ff */
[----:B------:R-:W-:Y:S04]  /*6d10*/  MOV R22, UR22 ;  /* 0x0000001600167c02 */ /* 0x000fe80008000f00 */
[-C--:B------:R-:W-:Y:S02]  /*6d20*/  LEA R100, P1, R23, R28.reuse, 0x2 ;  /* 0x0000001c17647211 */ /* 0x080fe400078210ff */
[-C--:B------:R-:W-:Y:S02]  /*6d30*/  LEA R22, P0, R22, R28.reuse, 0x2 ;  /* 0x0000001c16167211 */ /* 0x080fe400078010ff */
[-C--:B------:R-:W-:Y:S01]  /*6d40*/  LEA.HI.X.SX32 R101, R21, R29.reuse, 0x2, P1 ;  /* 0x0000001d15657211 */ /* 0x080fe200008f16ff */
[----:B--2---:R-:W-:Y:S01]  /*6d50*/  IMAD.U32 R4, RZ, RZ, UR21 ;  /* 0x00000015ff047e24 */ /* 0x004fe2000f8e00ff */
[-C--:B------:R-:W-:Y:S01]  /*6d60*/  LEA.HI.X.SX32 R23, R20, R29.reuse, 0x2, P0 ;  /* 0x0000001d14177211 */ /* 0x080fe200000f16ff */
[----:B------:R-:W-:Y:S01]  /*6d70*/  IMAD.U32 R21, RZ, RZ, UR21 ;  /* 0x00000015ff157e24 */ /* 0x000fe2000f8e00ff */
[----:B------:R-:W-:Y:S01]  /*6d80*/  MOV R20, UR20 ;  /* 0x0000001400147c02 */ /* 0x000fe20008000f00 */
[----:B------:R1:W-:Y:S01]  /*6d90*/  REDG.E.ADD.F32.FTZ.RN.STRONG.GPU desc[UR38][R100.64], R6 ;  /* 0x00000006640079a6 */ /* 0x0003e2000c10f3a6 */
[----:B---3--:R-:W-:Y:S02]  /*6da0*/  IMAD.U32 R5, RZ, RZ, UR18 ;  /* 0x00000012ff057e24 */ /* 0x008fe4000f8e00ff */
[-C--:B------:R-:W-:Y:S01]  /*6db0*/  LEA R20, P4, R20, R28.reuse, 0x2 ;  /* 0x0000001c14147211 */ /* 0x080fe200078810ff */
[----:B------:R2:W-:Y:S04]  /*6dc0*/  REDG.E.ADD.F32.FTZ.RN.STRONG.GPU desc[UR38][R22.64], R7 ;  /* 0x00000007160079a6 */ /* 0x0005e8000c10f3a6 */
[----:B------:R-:W-:Y:S01]  /*6dd0*/  LDSM.16.MT88.4 R100, [R163+0xd000] ;  /* 0x00d00000a364783b */ /* 0x000fe20000004200 */
[----:B-1----:R-:W-:Y:S01]  /*6de0*/  IMAD.U32 R6, RZ, RZ, UR19 ;  /* 0x00000013ff067e24 */ /* 0x002fe2000f8e00ff */
[-C--:B--2---:R-:W-:Y:S01]  /*6df0*/  LEA R22, P0, R4, R28.reuse, 0x2 ;  /* 0x0000001c04167211 */ /* 0x084fe200078010ff */
[----:B------:R-:W-:Y:S03]  /*6e00*/  IMAD.U32 R7, RZ, RZ, UR20 ;  /* 0x00000014ff077e24 */ /* 0x000fe6000f8e00ff */
[-C--:B------:R-:W-:Y:S01]  /*6e10*/  LEA R24, P1, R6, R28.reuse, 0x2 ;  /* 0x0000001c06187211 */ /* 0x080fe200078210ff */
[----:B------:R-:W-:Y:S01]  /*6e20*/  IMAD.U32 R4, RZ, RZ, UR19 ;  /* 0x00000013ff047e24 */ /* 0x000fe2000f8e00ff */
[-C--:B------:R-:W-:Y:S01]  /*6e30*/  LEA.HI.X.SX32 R23, R21, R29.reuse, 0x2, P0 ;  /* 0x0000001d15177211 */ /* 0x080fe200000f16ff */
[----:B------:R-:W-:Y:S01]  /*6e40*/  IMAD.U32 R6, RZ, RZ, UR18 ;  /* 0x00000012ff067e24 */ /* 0x000fe2000f8e00ff */
[-C--:B------:R-:W-:Y:S01]  /*6e50*/  LEA.HI.X.SX32 R21, R7, R29.reuse, 0x2, P4 ;  /* 0x0000001d07157211 */ /* 0x080fe200020f16ff */
[----:B------:R-:W-:Y:S01]  /*6e60*/  IMAD.U32 R7, RZ, RZ, UR9 ;  /* 0x00000009ff077e24 */ /* 0x000fe2000f8e00ff */
[-C--:B------:R-:W-:Y:S01]  /*6e70*/  LEA.HI.X.SX32 R25, R4, R29.reuse, 0x2, P1 ;  /* 0x0000001d04197211 */ /* 0x080fe200008f16ff */
[----:B------:R1:W-:Y:S01]  /*6e80*/  REDG.E.ADD.F32.FTZ.RN.STRONG.GPU desc[UR38][R22.64], R8 ;  /* 0x00000008160079a6 */ /* 0x0003e2000c10f3a6 */
[-C--:B------:R-:W-:Y:S01]  /*6e90*/  LEA R26, P0, R5, R28.reuse, 0x2 ;  /* 0x0000001c051a7211 */ /* 0x080fe200078010ff */
[----:B------:R-:W-:Y:S01]  /*6ea0*/  IMAD.U32 R5, RZ, RZ, UR8 ;  /* 0x00000008ff057e24 */ /* 0x000fe2000f8e00ff */
[----:B------:R-:W-:Y:S01]  /*6eb0*/  MOV R4, UR13 ;  /* 0x0000000d00047c02 */ /* 0x000fe20008000f00 */
[----:B------:R2:W-:Y:S01]  /*6ec0*/  REDG.E.ADD.F32.FTZ.RN.STRONG.GPU desc[UR38][R20.64], R9 ;  /* 0x00000009140079a6 */ /* 0x0005e2000c10f3a6 */
[-C--:B------:R-:W-:Y:S02]  /*6ed0*/  LEA.HI.X.SX32 R27, R6, R29.reuse, 0x2, P0 ;  /* 0x0000001d061b7211 */ /* 0x080fe400000f16ff */
[----:B------:R-:W-:Y:S01]  /*6ee0*/  MOV R6, UR8 ;  /* 0x0000000800067c02 */ /* 0x000fe20008000f00 */
[----:B------:R3:W-:Y:S04]  /*6ef0*/  REDG.E.ADD.F32.FTZ.RN.STRONG.GPU desc[UR38][R24.64], R10 ;  /* 0x0000000a180079a6 */ /* 0x0007e8000c10f3a6 */
[----:B------:R4:W-:Y:S04]  /*6f00*/  REDG.E.ADD.F32.FTZ.RN.STRONG.GPU desc[UR38][R26.64], R11 ;  /* 0x0000000b1a0079a6 */ /* 0x0009e8000c10f3a6 */
[----:B------:R-:W-:Y:S04]  /*6f10*/  REDG.E.ADD.F32.FTZ.RN.STRONG.GPU desc[UR38][R28.64+0x80], R12 ;  /* 0x0000800c1c0079a6 */ /* 0x000fe8000c10f3a6 */
[----:B------:R-:W-:Y:S01]  /*6f20*/  REDG.E.ADD.F32.FTZ.RN.STRONG.GPU desc[UR38][R30.64+0x80], R13 ;  /* 0x0000800d1e0079a6 */ /* 0x000fe2000c10f3a6 */
        /* <DEDUP_REMOVED lines=10> */
[----:B----4-:R-:W-:Y:S01]  /*6fd0*/  IMAD.U32 R11, RZ, RZ, UR11 ;  /* 0x0000000bff0b7e24 */ /* 0x010fe2000f8e00ff */
[-C--:B------:R-:W-:Y:S01]  /*6fe0*/  LEA.HI.X.SX32 R23, R21, R29.reuse, 0x2, P0 ;  /* 0x0000001d15177211 */ /* 0x080fe200000f16ff */
[----:B------:R-:W-:Y:S01]  /*6ff0*/  IMAD.U32 R9, RZ, RZ, UR10 ;  /* 0x0000000aff097e24 */ /* 0x000fe2000f8e00ff */
[-C--:B------:R-:W-:Y:S01]  /*7000*/  LEA R10, P4, R10, R28.reuse, 0x2 ;  /* 0x0000001c0a0a7211 */ /* 0x080fe200078810ff */
[----:B------:R-:W-:Y:S01]  /*7010*/  REDG.E.ADD.F32.FTZ.RN.STRONG.GPU desc[UR38][R24.64], R14 ;  /* 0x0000000e180079a6 */ /* 0x000fe2000c10f3a6 */
[-C--:B------:R-:W-:Y:S02]  /*7020*/  LEA.HI.X.SX32 R21, R11, R29.reuse, 0x2, P5 ;  /* 0x0000001d0b157211 */ /* 0x080fe400028f16ff */
[-C--:B------:R-:W-:Y:S01]  /*7030*/  LEA R8, P1, R8, R28.reuse, 0x2 ;  /* 0x0000001c08087211 */ /* 0x080fe200078210ff */
[----:B------:R-:W-:Y:S01]  /*7040*/  REDG.E.ADD.F32.FTZ.RN.STRONG.GPU desc[UR38][R22.64], R15 ;  /* 0x0000000f160079a6 */ /* 0x000fe2000c10f3a6 */
[-C--:B------:R-:W-:Y:S02]  /*7050*/  LEA.HI.X.SX32 R11, R9, R29.reuse, 0x2, P4 ;  /* 0x0000001d090b7211 */ /* 0x080fe400020f16ff */
[----:B------:R-:W-:Y:S01]  /*7060*/  LEA R6, P0, R6, R28, 0x2 ;  /* 0x0000001c06067211 */ /* 0x000fe200078010ff */
[----:B------:R-:W-:Y:S01]  /*7070*/  REDG.E.ADD.F32.FTZ.RN.STRONG.GPU desc[UR38][R20.64], R16 ;  /* 0x00000010140079a6 */ /* 0x000fe2000c10f3a6 */
[-C--:B------:R-:W-:Y:S02]  /*7080*/  LEA.HI.X.SX32 R9, R7, R29.reuse, 0x2, P1 ;  /* 0x0000001d07097211 */ /* 0x080fe400008f16ff */
[----:B------:R-:W-:Y:S01]  /*7090*/  LEA.HI.X.SX32 R7, R5, R29, 0x2, P0 ;  /* 0x0000001d05077211 */ /* 0x000fe200000f16ff */
[----:B------:R-:W-:Y:S01]  /*70a0*/  REDG.E.ADD.F32.FTZ.RN.STRONG.GPU desc[UR38][R10.64], R17 ;  /* 0x000000110a0079a6 */ /* 0x000fe2000c10f3a6 */
[----:B------:R-:W-:Y:S02]  /*70b0*/  ISETP.GT.AND P5, PT, R208, RZ, PT ;  /* 0x000000ffd000720c */ /* 0x000fe40003fa4270 */
[----:B------:R-:W-:Y:S01]  /*70c0*/  @P6 IADD3 R193, P1, R193, -0x100, RZ ;  /* 0xffffff00c1c16810 */ /* 0x000fe20007f3e0ff */
[----:B------:R-:W-:Y:S03]  /*70d0*/  REDG.E.ADD.F32.FTZ.RN.STRONG.GPU desc[UR38][R8.64], R18 ;  /* 0x00000012080079a6 */ /* 0x000fe6000c10f3a6 */
[----:B------:R-:W-:Y:S01]  /*70e0*/  @P6 IADD3.X R192, R192, -0x1, RZ, P1, !PT ;  /* 0xffffffffc0c06810 */ /* 0x000fe20000ffe4ff */
[----:B------:R-:W-:Y:S04]  /*70f0*/  REDG.E.ADD.F32.FTZ.RN.STRONG.GPU desc[UR38][R6.64], R19 ;  /* 0x00000013060079a6 */ /* 0x000fe8000c10f3a6 */
[----:B------:R-:W-:Y:S04]  /*7100*/  LDSM.16.MT88.4 R4, [R163+0xa000] ;  /* 0x00a00000a304783b */ /* 0x000fe80000004200 */
[----:B------:R-:W1:Y:S04]  /*7110*/  LDSM.16.MT88.4 R8, [R161] ;  /* 0x00000000a108783b */ /* 0x000e680000004200 */
[----:B------:R-:W2:Y:S04]  /*7120*/  LDSM.16.MT88.4 R20, [R163+0xc000] ;  /* 0x00c00000a314783b */ /* 0x000ea80000004200 */
[----:B------:R-:W3:Y:S04]  /*7130*/  LDSM.16.MT88.4 R24, [R104] ;  /* 0x000000006818783b */ /* 0x000ee80000004200 */
[----:B------:R-:W-:Y:S04]  /*7140*/  LDSM.16.MT88.4 R28, [R163+0xa800] ;  /* 0x00a80000a31c783b */ /* 0x000fe80000004200 */
        /* <DEDUP_REMOVED lines=34> */
[----:B------:R-:W-:Y:S02]  /*7370*/  ISETP.NE.U32.AND P0, PT, R4, 0x1, PT ;  /* 0x000000010400780c */ /* 0x000fe40003f05070 */
[-C--:B---3--:R-:W-:Y:S05]  /*7380*/  HMMA.16816.F32 R68, R12, R24.reuse, R68 ;  /* 0x000000180c44723c */ /* 0x088fea0000001844 */
[----:B------:R-:W-:Y:S01]  /*7390*/  VIADD R6, R161, 0xffffe000 ;  /* 0xffffe000a1067836 */ /* 0x000fe20000000000 */
[C---:B----4-:R-:W-:Y:S05]  /*73a0*/  HMMA.16816.F32 R72, R32.reuse, R24, R72 ;  /* 0x000000182048723c */ /* 0x050fea0000001848 */
[----:B------:R-:W-:Y:S01]  /*73b0*/  @P6 IADD3 R5, P4, R218, -0x100, RZ ;  /* 0xffffff00da056810 */ /* 0x000fe20007f9e0ff */
[-C--:B------:R-:W-:Y:S05]  /*73c0*/  HMMA.16816.F32 R76, R32, R26.reuse, R76 ;  /* 0x0000001a204c723c */ /* 0x080fea000000184c */
[----:B------:R-:W-:Y:S01]  /*73d0*/  @P6 IADD3.X R4, R219, -0x1, RZ, P4, !PT ;  /* 0xffffffffdb046810 */ /* 0x000fe200027fe4ff */
[C---:B------:R-:W-:Y:S05]  /*73e0*/  HMMA.16816.F32 R80, R12.reuse, R26, R80 ;  /* 0x0000001a0c50723c */ /* 0x040fea0000001850 */
[----:B------:R-:W-:Y:S01]  /*73f0*/  @P0 VIADD R6, R161, 0x2000 ;  /* 0x00002000a1060836 */ /* 0x000fe20000000000 */
[-C--:B------:R-:W-:Y:S05]  /*7400*/  HMMA.16816.F32 R84, R12, R16.reuse, R84 ;  /* 0x000000100c54723c */ /* 0x080fea0000001854 */
[----:B------:R-:W-:Y:S01]  /*7410*/  IADD3 R208, R208, -0x1, RZ ;  /* 0xffffffffd0d07810 */ /* 0x000fe20007ffe0ff */
[C---:B------:R-:W-:Y:S05]  /*7420*/  HMMA.16816.F32 R88, R32.reuse, R16, R88 ;  /* 0x000000102058723c */ /* 0x040fea0000001858 */
[----:B------:R-:W-:Y:S01]  /*7430*/  IMAD.MOV.U32 R161, RZ, RZ, R6 ;  /* 0x000000ffffa17224 */ /* 0x000fe200078e0006 */
[-C--:B------:R-:W-:Y:S05]  /*7440*/  HMMA.16816.F32 R92, R32, R18.reuse, R92 ;  /* 0x00000012205c723c */ /* 0x080fea000000185c */
[----:B------:R-:W-:Y:S01]  /*7450*/  @P6 IMAD.MOV.U32 R218, RZ, RZ, R5 ;  /* 0x000000ffffda6224 */ /* 0x000fe200078e0005 */
[----:B------:R-:W-:Y:S05]  /*7460*/  HMMA.16816.F32 R96, R12, R18, R96 ;  /* 0x000000120c60723c */ /* 0x000fea0000001860 */
[----:B------:R-:W-:Y:S01]  /*7470*/  @P6 IMAD.MOV.U32 R219, RZ, RZ, R4 ;  /* 0x000000ffffdb6224 */ /* 0x000fe200078e0004 */
[----:B------:R-:W-:Y:S07]  /*7480*/  @!UPT UIADD3 URZ, URZ, URZ, URZ ;  /* 0x0000003f3f3ff290 */ /* 0x000fee000fffe03f */
        /* <DEDUP_REMOVED lines=130> */
[----:B---3--:R-:W-:Y:S01]  /*7cb0*/  @P0 IMAD R0, R211, R5, RZ ;  /* 0x00000005d3000224 */ /* 0x008fe200078e02ff */
[----:B------:R-:W-:Y:S01]  /*7cc0*/  @P0 IADD3 R24, R9, R24, RZ ;  /* 0x0000001809180210 */ /* 0x000fe20007ffe0ff */
[----:B------:R-:W-:Y:S01]  /*7cd0*/  @P0 IMAD.WIDE.U32 R30, R211, R4, RZ ;  /* 0x00000004d31e0225 */ /* 0x000fe200078e00ff */
[----:B------:R1:W-:Y:S01]  /*7ce0*/  STS [R180+0x6400], R42 ;  /* 0x0064002ab4007388 */ /* 0x0003e20000000800 */
[----:B------:R-:W-:-:S03]  /*7cf0*/  @P0 MOV R25, R8 ;  /* 0x0000000800190202 */ /* 0x000fc60000000f00 */
        /* <DEDUP_REMOVED lines=25> */
.L_x_1245:
        /* <DEDUP_REMOVED lines=13> */
.L_x_1246:
        /* <DEDUP_REMOVED lines=11> */
[----:B------:R-:W-:Y:S01]  /*8010*/  ULDC.64 UR8, c[0x0][0x468] ;  /* 0x00011a0000087ab9 */ /* 0x000fe20000000a00 */
[----:B------:R-:W-:Y:S01]  /*8020*/  IADD3 R25, R171, 0x40, RZ ;  /* 0x00000040ab197810 */ /* 0x000fe20007ffe0ff */
[----:B------:R-:W-:Y:S01]  /*8030*/  IMAD R26, R2, R7, R26 ;  /* 0x00000007021a7224 */ /* 0x000fe200078e021a */
[----:B------:R-:W-:-:S02]  /*8040*/  SHF.R.S32.HI R28, RZ, 0x1f, R178 ;  /* 0x0000001fff1c7819 */ /* 0x000fc400000114b2 */
[----:B------:R-:W-:Y:S02]  /*8050*/  ISETP.GE.OR P2, PT, R25, R209, P4 ;  /* 0x000000d11900720c */ /* 0x000fe40002746670 */
[----:B------:R-:W-:Y:S01]  /*8060*/  IADD3.X R37, R24, R29, R26, P0, !PT ;  /* 0x0000001d18257210 */ /* 0x000fe200007fe41a */
[C---:B------:R-:W-:Y:S01]  /*8070*/  VIADD R26, R171.reuse, 0x20 ;  /* 0x00000020ab1a7836 */ /* 0x040fe20000000000 */
[----:B------:R-:W-:Y:S01]  /*8080*/  SHF.R.S32.HI R29, RZ, 0x1f, R171 ;  /* 0x0000001fff1d7819 */ /* 0x000fe200000114ab */
[C---:B------:R-:W-:Y:S01]  /*8090*/  VIADD R24, R171.reuse, 0x60 ;  /* 0x00000060ab187836 */ /* 0x040fe20000000000 */
[----:B------:R1:W2:Y:S02]  /*80a0*/  LDS.128 R20, [R116+0x7000] ;  /* 0x0070000074147984 */ /* 0x0002a40000000c00 */
[-C--:B------:R-:W-:Y:S01]  /*80b0*/  ISETP.GE.OR P3, PT, R26, R209.reuse, P4 ;  /* 0x000000d11a00720c */ /* 0x080fe20002766670 */
[----:B------:R-:W-:Y:S01]  /*80c0*/  IMAD R32, R28, UR8, RZ ;  /* 0x000000081c207c24 */ /* 0x000fe2000f8e02ff */
[-C--:B------:R-:W-:Y:S01]  /*80d0*/  ISETP.GE.OR P1, PT, R24, R209.reuse, P4 ;  /* 0x000000d11800720c */ /* 0x080fe20002726670 */
[----:B------:R1:W3:Y:S01]  /*80e0*/  LDS.128 R16, [R116+0xb000] ;  /* 0x00b0000074107984 */ /* 0x0002e20000000c00 */
[----:B------:R-:W-:Y:S01]  /*80f0*/  ISETP.GE.OR P4, PT, R171, R209, P4 ;  /* 0x000000d1ab00720c */ /* 0x000fe20002786670 */
[----:B------:R-:W-:-:S02]  /*8100*/  IMAD R32, R178, UR9, R32 ;  /* 0x00000009b2207c24 */ /* 0x000fc4000f8e0220 */
[----:B------:R1:W4:Y:S01]  /*8110*/  LDS.128 R12, [R116+0xc000] ;  /* 0x00c00000740c7984 */ /* 0x0003220000000c00 */
[----:B------:R-:W-:-:S03]  /*8120*/  IMAD.WIDE.U32 R36, R178, UR8, R36 ;  /* 0x00000008b2247c25 */ /* 0x000fc6000f8e0024 */
[----:B------:R1:W1:Y:S02]  /*8130*/  LDS.128 R8, [R116+0xd000] ;  /* 0x00d0000074087984 */ /* 0x0002640000000c00 */
[----:B------:R-:W-:-:S04]  /*8140*/  IADD3 R32, R37, R32, RZ ;  /* 0x0000002025207210 */ /* 0x000fc80007ffe0ff */
        /* <DEDUP_REMOVED lines=12> */
.L_x_1248:
[----:B------:R-:W-:Y:S05]  /*8210*/  BSYNC B0 ;  /* 0x0000000000007941 */ /* 0x000fea0003800000 */
.L_x_1247:
        /* <DEDUP_REMOVED lines=14> */
.L_x_1250:
[----:B------:R-:W-:Y:S05]  /*8300*/  BSYNC B0 ;  /* 0x0000000000007941 */ /* 0x000fea0003800000 */
.L_x_1249:
        /* <DEDUP_REMOVED lines=15> */
.L_x_1252:
[----:B------:R-:W-:Y:S05]  /*8400*/  BSYNC B0 ;  /* 0x0000000000007941 */ /* 0x000fea0003800000 */
.L_x_1251:
        /* <DEDUP_REMOVED lines=15> */
.L_x_1254:
[----:B------:R-:W-:Y:S05]  /*8500*/  BSYNC B0 ;  /* 0x0000000000007941 */ /* 0x000fea0003800000 */
.L_x_1253:
        /* <DEDUP_REMOVED lines=23> */
.L_x_1256:
[----:B------:R-:W-:Y:S05]  /*8680*/  BSYNC B0 ;  /* 0x0000000000007941 */ /* 0x000fea0003800000 */
.L_x_1255:
[----:B------:R-:W-:Y:S04]  /*8690*/  BSSY B0, `(.L_x_1257) ;  /* 0x000000e000007945 */ /* 0x000fe80003800000 */
[----:B------:R-:W-:Y:S05]  /*86a0*/  @P3 BRA `(.L_x_1258) ;  /* 0x0000000000303947 */ /* 0x000fea0003800000 */
[----:B------:R-:W-:Y:S01]  /*86b0*/  IADD3 R6, P0, R171, 0x20, RZ ;  /* 0x00000020ab067810 */ /* 0x000fe20007f1e0ff */
[----:B--2---:R-:W-:Y:S01]  /*86c0*/  IMAD.MOV.U32 R22, RZ, RZ, R20 ;  /* 0x000000ffff167224 */ /* 0x004fe200078e0014 */
        /* <DEDUP_REMOVED lines=9> */
[----:B---3--:R2:W-:Y:S02]  /*8760*/  STG.E.128 desc[UR38][R6.64], R16 ;  /* 0x0000001006007986 */ /* 0x0085e4000c101d26 */
.L_x_1258:
[----:B------:R-:W-:Y:S05]  /*8770*/  BSYNC B0 ;  /* 0x0000000000007941 */ /* 0x000fea0003800000 */
.L_x_1257:
[----:B------:R-:W-:Y:S04]  /*8780*/  BSSY B0, `(.L_x_1259) ;  /* 0x000000e000007945 */ /* 0x000fe80003800000 */
[----:B------:R-:W-:Y:S05]  /*8790*/  @P2 BRA `(.L_x_1260) ;  /* 0x0000000000302947 */ /* 0x000fea0003800000 */
[----:B--2---:R-:W-:Y:S01]  /*87a0*/  IADD3 R6, P0, R171, 0x40, RZ ;  /* 0x00000040ab067810 */ /* 0x004fe20007f1e0ff */
[----:B---3--:R-:W-:Y:S01]  /*87b0*/  IMAD.MOV.U32 R16, RZ, RZ, R20 ;  /* 0x000000ffff107224 */ /* 0x008fe200078e0014 */
        /* <DEDUP_REMOVED lines=9> */
[----:B----4-:R2:W-:Y:S02]  /*8850*/  STG.E.128 desc[UR38][R6.64], R12 ;  /* 0x0000000c06007986 */ /* 0x0105e4000c101d26 */
.L_x_1260:
[----:B------:R-:W-:Y:S05]  /*8860*/  BSYNC B0 ;  /* 0x0000000000007941 */ /* 0x000fea0003800000 */
.L_x_1259:
[----:B------:R-:W-:Y:S05]  /*8870*/  @P1 BRA `(.L_x_1261) ;  /* 0x0000000c00201947 */ /* 0x000fea0003800000 */
[----:B------:R-:W-:Y:S01]  /*8880*/  IADD3 R2, P0, R171, 0x60, RZ ;  /* 0x00000060ab027810 */ /* 0x000fe20007f1e0ff */
[----:B--2---:R-:W-:Y:S01]  /*8890*/  IMAD.MOV.U32 R6, RZ, RZ, R20 ;  /* 0x000000ffff067224 */ /* 0x004fe200078e0014 */
        /* <DEDUP_REMOVED lines=11> */
.L_x_1217:
[----:B------:R-:W-:Y:S02]  /*8950*/  ISETP.NE.AND P0, PT, R211, -0x1, PT ;  /* 0xffffffffd300780c */ /* 0x000fe40003f05270 */
[----:B------:R-:W-:Y:S02]  /*8960*/  SHF.L.U32 R2, R177, 0x7, RZ ;  /* 0x00000007b1027819 */ /* 0x000fe400000006ff */
[----:B------:R-:W-:Y:S02]  /*8970*/  SHF.R.S32.HI R10, RZ, 0x1f, R174 ;  /* 0x0000001fff0a7819 */ /* 0x000fe400000114ae */
        /* <DEDUP_REMOVED lines=11> */
[----:B------:R-:W-:Y:S01]  /*8a30*/  @P0 IMAD.IADD R13, R15, 0x1, R13 ;  /* 0x000000010f0d0824 */ /* 0x000fe200078e020d */
        /* <DEDUP_REMOVED lines=13> */
.L_x_1262:
        /* <DEDUP_REMOVED lines=13> */
.L_x_1263:
[-C--:B------:R-:W-:Y:S01]  /*8be0*/  IMAD R9, R0, R6.reuse, RZ ;  /* 0x0000000600097224 */ /* 0x080fe200078e02ff */
[----:B------:R-:W-:Y:S01]  /*8bf0*/  ULDC UR8, c[0x0][0x2d0] ;  /* 0x0000b40000087ab9 */ /* 0x000fe20000000800 */
[----:B------:R-:W-:Y:S01]  /*8c00*/  IMAD.WIDE.U32 R16, R2, R6, R172 ;  /* 0x0000000602107225 */ /* 0x000fe200078e00ac */
[----:B------:R-:W-:Y:S01]  /*8c10*/  ISETP.GE.AND P4, PT, R172, UR8, PT ;  /* 0x00000008ac007c0c */ /* 0x000fe2000bf86270 */
[----:B------:R-:W-:Y:S01]  /*8c20*/  ULDC.64 UR8, c[0x0][0x468] ;  /* 0x00011a0000087ab9 */ /* 0x000fe20000000a00 */
[----:B------:R-:W-:Y:S01]  /*8c30*/  SHF.R.S32.HI R8, RZ, 0x1f, R178 ;  /* 0x0000001fff087819 */ /* 0x000fe200000114b2 */
[----:B------:R-:W-:Y:S01]  /*8c40*/  IMAD R9, R2, R7, R9 ;  /* 0x0000000702097224 */ /* 0x000fe200078e0209 */
[----:B------:R-:W-:Y:S01]  /*8c50*/  IADD3 R16, P0, R14, R16, RZ ;  /* 0x000000100e107210 */ /* 0x000fe20007f1e0ff */
[----:B------:R-:W-:Y:S01]  /*8c60*/  IMAD R209, R177, -0x80, R209 ;  /* 0xffffff80b1d17824 */ /* 0x000fe200078e02d1 */
[----:B------:R-:W-:Y:S01]  /*8c70*/  BSSY B0, `(.L_x_1264) ;  /* 0x0000019000007945 */ /* 0x000fe20003800000 */
[----:B------:R-:W-:Y:S01]  /*8c80*/  VIADD R10, R171, 0x40 ;  /* 0x00000040ab0a7836 */ /* 0x000fe20000000000 */
[----:B------:R-:W-:Y:S01]  /*8c90*/  IADD3.X R17, R13, R17, R9, P0, !PT ;  /* 0x000000110d117210 */ /* 0x000fe200007fe409 */
[C---:B------:R-:W-:Y:S01]  /*8ca0*/  VIADD R13, R171.reuse, 0x20 ;  /* 0x00000020ab0d7836 */ /* 0x040fe20000000000 */
[----:B------:R-:W-:Y:S01]  /*8cb0*/  IADD3 R9, R171, 0x60, RZ ;  /* 0x00000060ab097810 */ /* 0x000fe20007ffe0ff */
        /* <DEDUP_REMOVED lines=8> */
[----:B------:R-:W-:-:S10]  /*8d40*/  IMAD.IADD R14, R14, 0x1, R17 ;  /* 0x000000010e0e7824 */ /* 0x000fd400078e0211 */
        /* <DEDUP_REMOVED lines=11> */
.L_x_1265:
[----:B------:R-:W-:Y:S05]  /*8e00*/  BSYNC B0 ;  /* 0x0000000000007941 */ /* 0x000fea0003800000 */
.L_x_1264:
        /* <DEDUP_REMOVED lines=14> */
.L_x_1267:
[----:B------:R-:W-:Y:S05]  /*8ef0*/  BSYNC B0 ;  /* 0x0000000000007941 */ /* 0x000fea0003800000 */
.L_x_1266:
        /* <DEDUP_REMOVED lines=14> */
.L_x_1269:
[----:B------:R-:W-:Y:S05]  /*8fe0*/  BSYNC B0 ;  /* 0x0000000000007941 */ /* 0x000fea0003800000 */
.L_x_1268:
        /* <DEDUP_REMOVED lines=13> */
[----:B------:R4:W-:Y:S02]  /*90c0*/  STG.E.128 desc[UR38][R6.64], RZ ;  /* 0x000000ff06007986 */ /* 0x0009e4000c101d26 */
.L_x_1271:
[----:B------:R-:W-:Y:S05]  /*90d0*/  BSYNC B0 ;  /* 0x0000000000007941 */ /* 0x000fea0003800000 */
.L_x_1270:
        /* <DEDUP_REMOVED lines=22> */
.L_x_1273:
[----:B------:R-:W-:Y:S05]  /*9240*/  BSYNC B0 ;  /* 0x0000000000007941 */ /* 0x000fea0003800000 */
.L_x_1272:
        /* <DEDUP_REMOVED lines=14> */
.L_x_1275:
[----:B------:R-:W-:Y:S05]  /*9330*/  BSYNC B0 ;  /* 0x0000000000007941 */ /* 0x000fea0003800000 */
.L_x_1274:
        /* <DEDUP_REMOVED lines=14> */
.L_x_1277:
[----:B------:R-:W-:Y:S05]  /*9420*/  BSYNC B0 ;  /* 0x0000000000007941 */ /* 0x000fea0003800000 */
.L_x_1276:
        /* <DEDUP_REMOVED lines=13> */
.L_x_1261:
[----:B------:R-:W-:Y:S05]  /*9500*/  BSYNC B1 ;  /* 0x0000000000017941 */ /* 0x000fea0003800000 */
.L_x_1212:
[----:B------:R-:W3:Y:S02]  /*9510*/  LDC R0, c[0x0][0xc] ;  /* 0x00000300ff007b82 */ /* 0x000ee40000000800 */
[----:B---3--:R-:W-:-:S04]  /*9520*/  IADD3 R177, R0, R177, RZ ;  /* 0x000000b100b17210 */ /* 0x008fc80007ffe0ff */
[----:B------:R-:W-:-:S13]  /*9530*/  ISETP.GE.AND P0, PT, R177, UR7, PT ;  /* 0x00000007b1007c0c */ /* 0x000fda000bf06270 */
[----:B------:R-:W-:Y:S05]  /*9540*/  @P0 BRA `(.L_x_1278) ;  /* 0x0000000000040947 */ /* 0x000fea0003800000 */
[----:B------:R-:W-:Y:S05]  /*9550*/  BRA `(.L_x_1279) ;  /* 0xffffff7000e47947 */ /* 0x000fea000383ffff */
.L_x_1278:
[----:B------:R-:W-:Y:S05]  /*9560*/  EXIT ;  /* 0x000000000000794d */ /* 0x000fea0003800000 */
.L_x_1280:
        /* <DEDUP_REMOVED lines=9> */
.L_x_2478:


//--------------------- .text._ZN5flash44flash_bwd_dq_dk_dv_loop_seqk_parallel_kernelI23Flash_bwd_kernel_traitsILi64ELi64ELi128ELi8ELi2ELi4ELi4ELb1ELb0EN7cutlass6half_tE19Flash_kernel_traitsILi64ELi64ELi128ELi8ES3_EELb0ELb0ELb0ELb1ELb0ELb0ELb1EEEvNS_16Flash_bwd_paramsE --------------------------
	.section	.text._ZN5flash44flash_bwd_dq_dk_dv_loop_seqk_parallel_kernelI23Flash_bwd_kernel_traitsILi64ELi64ELi128ELi8ELi2ELi4ELi4ELb1ELb0EN7cutlass6half_tE19Flash_kernel_traitsILi64ELi64ELi128ELi8ES3_EELb0ELb0ELb0ELb1ELb0ELb0ELb1EEEvNS_16Flash_bwd_paramsE,"ax",@progbits
	.align	128
        .global         _ZN5flash44flash_bwd_dq_dk_dv_loop_seqk_parallel_kernelI23Flash_bwd_kernel_traitsILi64ELi64ELi128ELi8ELi2ELi4ELi4ELb1ELb0EN7cutlass6half_tE19Flash_kernel_traitsILi64ELi64ELi128ELi8ES3_EELb0ELb0ELb0ELb1ELb0ELb0ELb1EEEvNS_16Flash_bwd_paramsE
        .type           _ZN5flash44flash_bwd_dq_dk_dv_loop_seqk_parallel_kernelI23Flash_bwd_kernel_traitsILi64ELi64ELi128ELi8ELi2ELi4ELi4ELb1ELb0EN7cutlass6half_tE19Flash_kernel_traitsILi64ELi64ELi128ELi8ES3_EELb0ELb0ELb0ELb1ELb0ELb0ELb1EEEvNS_16Flash_bwd_paramsE,@function
        .size           _ZN5flash44flash_bwd_dq_dk_dv_loop_seqk_parallel_kernelI23Flash_bwd_kernel_traitsILi64ELi64ELi128ELi8ELi2ELi4ELi4ELb1ELb0EN7cutlass6half_tE19Flash_kernel_traitsILi64ELi64ELi128ELi8ES3_EELb0ELb0ELb0ELb1ELb0ELb0ELb1EEEvNS_16Flash_bwd_paramsE,(.L_x_2479 - _ZN5flash44flash_bwd_dq_dk_dv_loop_seqk_parallel_kernelI23Flash_bwd_kernel_traitsILi64ELi64ELi128ELi8ELi2ELi4ELi4ELb1ELb0EN7cutlass6half_tE19Flash_kernel_traitsILi64ELi64ELi128ELi8ES3_EELb0ELb0ELb0ELb1ELb0ELb0ELb1EEEvNS_16Flash_bwd_paramsE)
        .other          _ZN5flash44flash_bwd_dq_dk_dv_loop_seqk_parallel_kernelI23Flash_bwd_kernel_traitsILi64ELi64ELi128ELi8ELi2ELi4ELi4ELb1ELb0EN7cutlass6half_tE19Flash_kernel_traitsILi64ELi64ELi128ELi8ES3_EELb0ELb0ELb0ELb1ELb0ELb0ELb1EEEvNS_16Flash_bwd_paramsE,@"STO_CUDA_ENTRY STV_DEFAULT"
_ZN5flash44flash_bwd_dq_dk_dv_loop_seqk_parallel_kernelI23Flash_bwd_kernel_traitsILi64ELi64ELi128ELi8ELi2ELi4ELi4ELb1ELb0EN7cutlass6half_tE19Flash_kernel_traitsILi64ELi64ELi128ELi8ES3_EELb0ELb0ELb0ELb1ELb0ELb0ELb1EEEvNS_16Flash_bwd_paramsE:
.text._ZN5flash44flash_bwd_dq_dk_dv_loop_seqk_parallel_kernelI23Flash_bwd_kernel_traitsILi64ELi64ELi128ELi8ELi2ELi4ELi4ELb1ELb0EN7cutlass6half_tE19Flash_kernel_traitsILi64ELi64ELi128ELi8ES3_EELb0ELb0ELb0ELb1ELb0ELb0ELb1EEEvNS_16Flash_bwd_paramsE:
        /* <DEDUP_REMOVED lines=17> */
[----:B------:R-:W4:Y:S01]  /*0110*/  S2UR UR54, SR_CTAID.Z ;  /* 0x00000000003679c3 */ /* 0x000f220000002700 */
[----:B--2---:R-:W-:-:S04]  /*0120*/  ULEA UR4, UR4, UR5, 0x18 ;  /* 0x0000000504047291 */ /* 0x004fc8000f8ec03f */
[----:B------:R-:W-:Y:S01]  /*0130*/  UIADD3 UR7, UR4, 0x6000, URZ ;  /* 0x0000600004077890 */ /* 0x000fe2000fffe03f */
[----:B-1----:R-:W-:Y:S01]  /*0140*/  SHF.R.S32.HI R17, RZ, 0x1f, R18 ;  /* 0x0000001fff117819 */ /* 0x002fe20000011412 */
[----:B------:R-:W-:Y:S01]  /*0150*/  IMAD.SHL.U32 R244, R18, 0x2, RZ ;  /* 0x0000000212f47824 */ /* 0x000fe200078e00ff */
[----:B---3--:R-:W-:Y:S02]  /*0160*/  USHF.L.U32 UR5, UR48, 0x7, URZ ;  /* 0x0000000730057899 */ /* 0x008fe4000800063f */
[CC--:B------:R-:W-:Y:S01]  /*0170*/  LEA.HI R4, R17.reuse, R18.reuse, RZ, 0x5 ;  /* 0x0000001211047211 */ /* 0x0c0fe200078f28ff */
[----:B------:R-:W-:Y:S01]  /*0180*/  USHF.R.S32.HI UR6, URZ, 0x1f, UR48 ;  /* 0x0000001f3f067899 */ /* 0x000fe20008011430 */
[----:B------:R-:W-:Y:S02]  /*0190*/  LEA.HI R8, R17, R18, RZ, 0x4 ;  /* 0x0000001211087211 */ /* 0x000fe400078f20ff */
[--C-:B------:R-:W-:Y:S01]  /*01a0*/  SHF.R.S32.HI R6, RZ, 0x5, R4.reuse ;  /* 0x00000005ff067819 */ /* 0x100fe20000011404 */
[----:B----4-:R-:W-:Y:S01]  /*01b0*/  USHF.R.S32.HI UR61, URZ, 0x1f, UR54 ;  /* 0x0000001f3f3d7899 */ /* 0x010fe20008011436 */
[----:B------:R-:W-:-:S02]  /*01c0*/  SHF.R.S32.HI R0, RZ, 0x1f, R4 ;  /* 0x0000001fff007819 */ /* 0x000fc40000011404 */
        /* <DEDUP_REMOVED lines=61> */
[----:B------:R-:W-:Y:S01]  /*05a0*/  IMAD.SHL.U32 R4, R0, 0x8, RZ ;  /* 0x0000000800047824 */ /* 0x000fe200078e00ff */
        /* <DEDUP_REMOVED lines=11> */
[----:B------:R-:W-:Y:S01]  /*0660*/  LOP3.LUT R0, R2, R3, R0, 0x1e, !PT ;  /* 0x0000000302007212 */ /* 0x000fe200078e1e00 */
[----:B------:R-:W-:Y:S01]  /*0670*/  IMAD.SHL.U32 R3, R15, 0x40, RZ ;  /* 0x000000400f037824 */ /* 0x000fe200078e00ff */
[----:B------:R-:W-:Y:S01]  /*0680*/  LOP3.LUT R6, R5, R2, RZ, 0x3c, !PT ;  /* 0x0000000205067212 */ /* 0x000fe200078e3cff */
[----:B------:R-:W-:Y:S01]  /*0690*/  IMAD R2, R174, 0x400, R8 ;  /* 0x00000400ae027824 */ /* 0x000fe200078e0208 */
[----:B------:R-:W-:Y:S02]  /*06a0*/  LOP3.LUT R5, R11, R12, R10, 0xf6, !PT ;  /* 0x0000000c0b057212 */ /* 0x000fe400078ef60a */
[----:B------:R-:W-:Y:S01]  /*06b0*/  LOP3.LUT R3, R3, 0x1c0, RZ, 0xc0, !PT ;  /* 0x000001c003037812 */ /* 0x000fe200078ec0ff */
[----:B------:R-:W-:-:S02]  /*06c0*/  IMAD.IADD R8, R2, 0x1, R0 ;  /* 0x0000000102087824 */ /* 0x000fc400078e0200 */
[----:B------:R-:W-:Y:S01]  /*06d0*/  IMAD.SHL.U32 R0, R14, 0x8, RZ ;  /* 0x000000080e007824 */ /* 0x000fe200078e00ff */
[----:B------:R-:W-:Y:S01]  /*06e0*/  SHF.R.U32.HI R2, RZ, 0x3, R3 ;  /* 0x00000003ff027819 */ /* 0x000fe20000011603 */
[----:B------:R-:W-:Y:S01]  /*06f0*/  IMAD.IADD R196, R6, 0x1, R7 ;  /* 0x0000000106c47824 */ /* 0x000fe200078e0207 */
[----:B------:R-:W-:Y:S01]  /*0700*/  LEA R248, R8, UR7, 0x1 ;  /* 0x0000000708f87c11 */ /* 0x000fe2000f8e08ff */
[----:B------:R-:W-:Y:S01]  /*0710*/  IMAD.SHL.U32 R6, R13, 0x40, RZ ;  /* 0x000000400d067824 */ /* 0x000fe200078e00ff */
[----:B------:R-:W-:Y:S02]  /*0720*/  LOP3.LUT R7, R3, 0x8, R0, 0xf8, !PT ;  /* 0x0000000803077812 */ /* 0x000fe400078ef800 */
        /* <DEDUP_REMOVED lines=36> */
[----:B------:R-:W-:Y:S02]  /*0970*/  IMAD.IADD R251, R4, 0x1, R248 ;  /* 0x0000000104fb7824 */ /* 0x000fe400078e02f8 */
[----:B------:R-:W-:Y:S02]  /*0980*/  IMAD.IADD R194, R194, 0x1, R195 ;  /* 0x00000001c2c27824 */ /* 0x000fe400078e02c3 */
[----:B------:R-:W-:-:S07]  /*0990*/  IMAD.IADD R250, R4, 0x1, R249 ;  /* 0x0000000104fa7824 */ /* 0x000fce00078e02f9 */
.L_x_1349:
        /* <DEDUP_REMOVED lines=67> */
.L_x_1281:
        /* <DEDUP_REMOVED lines=18> */
[----:B------:R-:W-:Y:S01]  /*0ef0*/  ULDC.U8 UR20, c[0x0][0x3d8] ;  /* 0x0000f60000147ab9 */ /* 0x000fe20000000000 */
[----:B------:R-:W-:Y:S01]  /*0f00*/  ULDC.64 UR28, c[0x0][0x240] ;  /* 0x00009000001c7ab9 */ /* 0x000fe20000000a00 */
[----:B------:R-:W-:Y:S01]  /*0f10*/  UISETP.NE.AND UP3, UPT, UR20, URZ, UPT ;  /* 0x0000003f1400728c */ /* 0x000fe2000bf65270 */
[----:B------:R-:W-:Y:S01]  /*0f20*/  PLOP3.LUT P0, PT, PT, PT, UP0, 0x80, 0x0 ;  /* 0x000000000000781c */ /* 0x000fe20003f0f008 */
[----:B------:R-:W-:Y:S02]  /*0f30*/  USEL UR38, UR9, URZ, UP2 ;  /* 0x0000003f09267287 */ /* 0x000fe40009000000 */
[----:B------:R-:W-:Y:S01]  /*0f40*/  UIMAD.WIDE.U32 UR16, UR6, UR28, URZ ;  /* 0x0000001c061072a5 */ /* 0x000fe2000f8e003f */
[----:B-1----:R-:W-:Y:S01]  /*0f50*/  IABS R6, R7 ;  /* 0x0000000700067213 */ /* 0x002fe20000000000 */
[----:B------:R-:W-:-:S02]  /*0f60*/  UIMAD UR23, UR6, UR29, URZ ;  /* 0x0000001d061772a4 */ /* 0x000fc4000f8e023f */
[----:B------:R-:W-:Y:S01]  /*0f70*/  @UP0 UIADD3 UR9, UR31, UR34, URZ ;  /* 0x000000221f090290 */ /* 0x000fe2000fffe03f */
[----:B------:R-:W1:Y:S01]  /*0f80*/  I2F.RP R4, R6 ;  /* 0x0000000600047306 */ /* 0x000e620000209400 */
[----:B------:R-:W-:Y:S01]  /*0f90*/  @UP0 ULDC.64 UR20, c[0x0][0x248] ;  /* 0x0000920000140ab9 */ /* 0x000fe20000000a00 */
[----:B------:R-:W-:Y:S02]  /*0fa0*/  UIADD3 UR50, UR19, UR24, URZ ;  /* 0x0000001813327290 */ /* 0x000fe4000fffe03f */
[----:B--2---:R-:W-:Y:S01]  /*0fb0*/  UIMAD.WIDE.U32 UR42, UR7, UR14, URZ ;  /* 0x0000000e072a72a5 */ /* 0x004fe2000f8e003f */
[----:B------:R-:W-:Y:S01]  /*0fc0*/  ULDC UR56, c[0x0][0x2d4] ;  /* 0x0000b50000387ab9 */ /* 0x000fe20000000800 */
[----:B------:R-:W-:Y:S02]  /*0fd0*/  USEL UR53, UR18, UR16, !UP1 ;  /* 0x0000001012357287 */ /* 0x000fe4000c800000 */
[----:B------:R-:W-:Y:S02]  /*0fe0*/  UIMAD UR45, UR7, UR15, UR43 ;  /* 0x0000000f072d72a4 */ /* 0x000fe4000f8e022b */
[----:B------:R-:W-:-:S02]  /*0ff0*/  @!UP1 UIMAD UR7, UR55, UR12, URZ ;  /* 0x0000000c370792a4 */ /* 0x000fc4000f8e023f */
[----:B------:R-:W-:Y:S01]  /*1000*/  @UP1 UIADD3 UR50, UR17, UR23, URZ ;  /* 0x0000001711321290 */ /* 0x000fe2000fffe03f */
[----:B-1----:R-:W1:Y:S01]  /*1010*/  MUFU.RCP R4, R4 ;  /* 0x0000000400047308 */ /* 0x002e620000001000 */
[----:B------:R-:W-:Y:S02]  /*1020*/  @!UP1 UIMAD UR44, UR48, UR13, UR7 ;  /* 0x0000000d302c92a4 */ /* 0x000fe4000f8e0207 */
[----:B------:R-:W-:Y:S02]  /*1030*/  UIADD3 UR7, UR30, 0x3f, URZ ;  /* 0x0000003f1e077890 */ /* 0x000fe4000fffe03f */
[----:B------:R-:W-:Y:S02]  /*1040*/  @UP0 UIMAD.WIDE.U32 UR16, UR9, UR20, URZ ;  /* 0x00000014091002a5 */ /* 0x000fe4000f8e003f */
[----:B------:R-:W-:Y:S02]  /*1050*/  USHF.R.S32.HI UR22, URZ, 0x1f, UR7 ;  /* 0x0000001f3f167899 */ /* 0x000fe40008011407 */
[----:B------:R-:W-:Y:S01]  /*1060*/  USHF.R.S32.HI UR26, URZ, 0x1f, UR56 ;  /* 0x0000001f3f1a7899 */ /* 0x000fe20008011438 */
[----:B------:R-:W-:Y:S01]  /*1070*/  @UP1 ULDC.64 UR14, c[0x0][0x420] ;  /* 0x00010800000e1ab9 */ /* 0x000fe20000000a00 */
[----:B------:R-:W-:Y:S01]  /*1080*/  ULDC UR46, c[0x0][0x2c4] ;  /* 0x0000b100002e7ab9 */ /* 0x000fe20000000800 */
[----:B------:R-:W-:-:S02]  /*1090*/  ULEA.HI UR47, UR22, UR7, URZ, 0x6 ;  /* 0x00000007162f7291 */ /* 0x000fc4000f8f303f */
[----:B------:R-:W-:Y:S01]  /*10a0*/  @UP1 UIMAD.WIDE.U32 UR40, UR6, UR14, URZ ;  /* 0x0000000e062812a5 */ /* 0x000fe2000f8e003f */
[----:B-1----:R-:W-:Y:S01]  /*10b0*/  VIADD R4, R4, 0xffffffe ;  /* 0x0ffffffe04047836 */ /* 0x002fe20000000000 */
[----:B------:R-:W-:Y:S02]  /*10c0*/  @UP0 UIMAD UR9, UR9, UR21, URZ ;  /* 0x00000015090902a4 */ /* 0x000fe4000f8e023f */
[----:B------:R-:W-:Y:S01]  /*10d0*/  @UP3 UIMAD UR22, UR48, UR46, URZ ;  /* 0x0000002e301632a4 */ /* 0x000fe2000f8e023f */
[----:B------:R-:W1:Y:S01]  /*10e0*/  F2I.FTZ.U32.TRUNC.NTZ R5, R4 ;  /* 0x0000000400057305 */ /* 0x000e62000021f000 */
[----:B------:R-:W-:Y:S01]  /*10f0*/  UIMAD UR23, UR26, UR48, URZ ;  /* 0x000000301a1772a4 */ /* 0x000fe2000f8e023f */
[----:B------:R-:W-:Y:S01]  /*1100*/  ULDC UR59, c[0x0][0x2dc] ;  /* 0x0000b700003b7ab9 */ /* 0x000fe20000000800 */
[----:B------:R-:W-:Y:S01]  /*1110*/  ULDC UR58, c[0x0][0x270] ;  /* 0x00009c00003a7ab9 */ /* 0x000fe20000000800 */
[----:B------:R-:W-:Y:S01]  /*1120*/  @UP0 UMOV UR35, UR16 ;  /* 0x0000001000230c82 */ /* 0x000fe20008000000 */
[----:B------:R-:W-:-:S02]  /*1130*/  @UP1 UIMAD UR51, UR6, UR15, UR41 ;  /* 0x0000000f063312a4 */ /* 0x000fc4000f8e0229 */
[----:B------:R-:W-:Y:S02]  /*1140*/  @!UP1 UIMAD.WIDE.U32 UR36, UR48, UR12, URZ ;  /* 0x0000000c302492a5 */ /* 0x000fe4000f8e003f */
[----:B------:R-:W-:Y:S02]  /*1150*/  @UP0 UIADD3 UR39, UR17, UR9, URZ ;  /* 0x0000000911270290 */ /* 0x000fe4000fffe03f */
[----:B------:R-:W-:Y:S02]  /*1160*/  @UP3 USEL UR16, UR22, UR6, !UP1 ;  /* 0x0000000616103287 */ /* 0x000fe4000c800000 */
[----:B------:R-:W-:Y:S01]  /*1170*/  UIMAD.WIDE UR12, UR59, UR58, URZ ;  /* 0x0000003a3b0c72a5 */ /* 0x000fe2000f8e023f */
[----:B-1----:R-:W-:Y:S01]  /*1180*/  IADD3 R0, RZ, -R5, RZ ;  /* 0x80000005ff007210 */ /* 0x002fe20007ffe0ff */
[----:B------:R-:W-:Y:S01]  /*1190*/  IMAD.MOV.U32 R4, RZ, RZ, RZ ;  /* 0x000000ffff047224 */ /* 0x000fe200078e00ff */
[----:B------:R-:W-:Y:S02]  /*11a0*/  UIMAD.WIDE.U32 UR14, UR48, UR56, URZ ;  /* 0x00000038300e72a5 */ /* 0x000fe4000f8e003f */
[----:B------:R-:W-:Y:S01]  /*11b0*/  UIMAD UR9, UR55, UR56, UR23 ;  /* 0x00000038370972a4 */ /* 0x000fe2000f8e0217 */
[----:B------:R-:W-:Y:S01]  /*11c0*/  IMAD R0, R0, R6, RZ ;  /* 0x0000000600007224 */ /* 0x000fe200078e02ff */
[----:B------:R-:W-:Y:S01]  /*11d0*/  @UP3 ULDC UR7, c[0x0][0x2e4] ;  /* 0x0000b90000073ab9 */ /* 0x000fe20000000800 */
[----:B------:R-:W-:-:S02]  /*11e0*/  UIMAD UR24, UR13, UR14, URZ ;  /* 0x0000000e0d1872a4 */ /* 0x000fc4000f8e023f */
[----:B------:R-:W-:Y:S01]  /*11f0*/  IMAD.HI.U32 R0, R5, R0, R4 ;  /* 0x0000000005007227 */ /* 0x000fe200078e0004 */
[----:B------:R-:W-:Y:S02]  /*1200*/  @UP3 UIMAD UR26, UR54, UR7, UR16 ;  /* 0x00000007361a32a4 */ /* 0x000fe4000f8e0210 */
[----:B------:R-:W-:Y:S02]  /*1210*/  @!UP3 UIMAD UR7, UR48, UR58, UR54 ;  /* 0x0000003a3007b2a4 */ /* 0x000fe4000f8e0236 */
[----:B------:R-:W-:Y:S01]  /*1220*/  UIADD3 UR9, UR15, UR9, URZ ;  /* 0x000000090f097290 */ /* 0x000fe2000fffe03f */
[----:B------:R-:W-:Y:S01]  /*1230*/  IMAD.HI.U32 R0, R0, R2, RZ ;  /* 0x0000000200007227 */ /* 0x000fe200078e00ff */
[----:B------:R-:W-:Y:S02]  /*1240*/  UIMAD.WIDE.U32 UR16, UR12, UR14, URZ ;  /* 0x0000000e0c1072a5 */ /* 0x000fe4000f8e003f */
[----:B------:R-:W-:Y:S02]  /*1250*/  UIMAD.WIDE.U32 UR14, UR12, UR6, URZ ;  /* 0x000000060c0e72a5 */ /* 0x000fe4000f8e003f */
[----:B------:R-:W-:Y:S01]  /*1260*/  IADD3 R4, -R0, RZ, RZ ;  /* 0x000000ff00047210 */ /* 0x000fe20007ffe1ff */
[----:B------:R-:W-:-:S02]  /*1270*/  @!UP3 UIMAD UR26, UR7, UR46, URZ ;  /* 0x0000002e071ab2a4 */ /* 0x000fc4000f8e023f */
[----:B------:R-:W-:Y:S02]  /*1280*/  UIMAD UR9, UR12, UR9, UR24 ;  /* 0x000000090c0972a4 */ /* 0x000fe4000f8e0218 */
[C---:B------:R-:W-:Y:S01]  /*1290*/  IMAD R2, R6.reuse, R4, R2 ;  /* 0x0000000406027224 */ /* 0x040fe200078e0202 */
[----:B------:R-:W-:Y:S02]  /*12a0*/  UIMAD UR7, UR13, UR6, URZ ;  /* 0x000000060d0772a4 */ /* 0x000fe4000f8e023f */
[----:B------:R-:W-:Y:S02]  /*12b0*/  USEL UR52, UR16, UR14, !UP1 ;  /* 0x0000000e10347287 */ /* 0x000fe4000c800000 */
[----:B------:R-:W-:Y:S01]  /*12c0*/  ISETP.GT.U32.AND P1, PT, R6, R2, PT ;  /* 0x000000020600720c */ /* 0x000fe20003f24070 */
[----:B------:R-:W-:Y:S02]  /*12d0*/  ULOP3.LUT UR16, UR47, 0xffffffc0, URZ, 0xc0, !UPT ;  /* 0xffffffc02f107892 */ /* 0x000fe4000f8ec03f */
[----:B------:R-:W-:-:S02]  /*12e0*/  @UP0 UIADD3 UR25, UR31, UR34, URZ ;  /* 0x000000221f190290 */ /* 0x000fc4000fffe03f */
[----:B------:R-:W-:Y:S02]  /*12f0*/  UIADD3 UR49, UR17, UR9, URZ ;  /* 0x0000000911317290 */ /* 0x000fe4000fffe03f */
[----:B------:R-:W-:Y:S01]  /*1300*/  USHF.L.U64.HI UR32, UR48, 0x7, UR55 ;  /* 0x0000000730207899 */ /* 0x000fe20008010237 */
[----:B------:R-:W-:Y:S01]  /*1310*/  @UP0 ULDC.64 UR18, c[0x0][0x250] ;  /* 0x0000940000120ab9 */ /* 0x000fe20000000a00 */
[----:B------:R-:W-:Y:S02]  /*1320*/  @UP1 UIADD3 UR49, UR15, UR7, URZ ;  /* 0x000000070f311290 */ /* 0x000fe4000fffe03f */
[----:B------:R-:W-:Y:S02]  /*1330*/  UIADD3 UR7, UR16, -0x40, URZ ;  /* 0xffffffc010077890 */ /* 0x000fe4000fffe03f */
[----:B------:R-:W-:Y:S01]  /*1340*/  @!P1 IMAD.IADD R2, R2, 0x1, -R6 ;  /* 0x0000000102029824 */ /* 0x000fe200078e0a06 */
[----:B------:R-:W-:Y:S02]  /*1350*/  @UP0 UIMAD.WIDE.U32 UR14, UR25, UR18, URZ ;  /* 0x00000012190e02a5 */ /* 0x000fe4000f8e003f */
[----:B------:R-:W-:-:S02]  /*1360*/  USEL UR16, UR32, URZ, UP2 ;  /* 0x0000003f20107287 */ /* 0x000fc40009000000 */
[----:B------:R-:W-:Y:S01]  /*1370*/  @UP0 UIMAD UR9, UR25, UR19, URZ ;  /* 0x00000013190902a4 */ /* 0x000fe2000f8e023f */
[----:B------:R-:W-:Y:S01]  /*1380*/  ISETP.GE.U32.AND P2, PT, R2, R6, PT ;  /* 0x000000060200720c */ /* 0x000fe20003f46070 */
[----:B------:R-:W-:Y:S01]  /*1390*/  USHF.R.S32.HI UR23, URZ, 0x1f, UR7 ;  /* 0x0000001f3f177899 */ /* 0x000fe20008011407 */
[----:B------:R-:W-:Y:S01]  /*13a0*/  LOP3.LUT R2, R7, UR54, RZ, 0x3c, !PT ;  /* 0x0000003607027c12 */ /* 0x000fe2000f8e3cff */
[----:B------:R-:W-:Y:S02]  /*13b0*/  UIADD3 UR22, UP2, UR7, UR38, URZ ;  /* 0x0000002607167290 */ /* 0x000fe4000ff5e03f */
[----:B------:R-:W-:Y:S02]  /*13c0*/  @!UP1 UIADD3 UR51, UR37, UR44, URZ ;  /* 0x0000002c25339290 */ /* 0x000fe4000fffe03f */
[----:B------:R-:W-:Y:S02]  /*13d0*/  @UP0 UIADD3 UR46, UR15, UR9, URZ ;  /* 0x000000090f2e0290 */ /* 0x000fe4000fffe03f */
        /* <DEDUP_REMOVED lines=15> */
.L_x_1283:
        /* <DEDUP_REMOVED lines=13> */
.L_x_1284:
        /* <DEDUP_REMOVED lines=30> */
.L_x_1285:
[----:B------:R-:W-:-:S04]  /*1780*/  UIMAD UR6, UR48, UR58, UR54 ;  /* 0x0000003a300672a4 */ /* 0x000fc8000f8e0236 */
[----:B------:R-:W-:-:S12]  /*1790*/  UIMAD UR6, UR6, UR56, URZ ;  /* 0x00000038060672a4 */ /* 0x000fd8000f8e023f */
.L_x_1286:
[----:B------:R-:W1:Y:S01]  /*17a0*/  S2R R17, SR_TID.X ;  /* 0x0000000000117919 */ /* 0x000e620000002100 */
[----:B------:R-:W2:Y:S01]  /*17b0*/  LDC.64 R14, c[0x0][0x420] ;  /* 0x00010800ff0e7b82 */ /* 0x000ea20000000a00 */
[--C-:B------:R-:W-:Y:S01]  /*17c0*/  SHF.R.S32.HI R247, RZ, 0x1f, R184.reuse ;  /* 0x0000001ffff77819 */ /* 0x100fe200000114b8 */
[----:B------:R-:W-:Y:S01]  /*17d0*/  IMAD.MOV.U32 R246, RZ, RZ, R184 ;  /* 0x000000fffff67224 */ /* 0x000fe200078e00b8 */
[----:B------:R-:W-:Y:S01]  /*17e0*/  IADD3 R4, P0, R184, UR9, RZ ;  /* 0x00000009b8047c10 */ /* 0x000fe2000ff1e0ff */
[----:B------:R-:W-:Y:S01]  /*17f0*/  ULDC.64 UR12, c[0x0][0x428] ;  /* 0x00010a00000c7ab9 */ /* 0x000fe20000000a00 */
[----:B------:R-:W-:Y:S01]  /*1800*/  UIADD3 UR38, UR7, UR6, URZ ;  /* 0x0000000607267290 */ /* 0x000fe2000fffe03f */
[----:B------:R-:W-:Y:S01]  /*1810*/  BSSY B1, `(.L_x_1282) ;  /* 0x00007db000017945 */ /* 0x000fe20003800000 */
[----:B------:R-:W-:Y:S01]  /*1820*/  IADD3.X R5, R247, UR51, RZ, P0, !PT ;  /* 0x00000033f7057c10 */ /* 0x000fe200087fe4ff */
[----:B------:R-:W-:Y:S02]  /*1830*/  UIMAD UR6, UR61, UR12, URZ ;  /* 0x0000000c3d0672a4 */ /* 0x000fe4000f8e023f */
[----:B------:R-:W-:-:S02]  /*1840*/  UIADD3 UR15, UR7, UR26, URZ ;  /* 0x0000001a070f7290 */ /* 0x000fc4000fffe03f */
[----:B------:R-:W-:Y:S02]  /*1850*/  UIMAD UR13, UR54, UR13, UR6 ;  /* 0x0000000d360d72a4 */ /* 0x000fe4000f8e0206 */
[----:B------:R-:W-:Y:S02]  /*1860*/  UIMAD UR26, UR59, UR58, URZ ;  /* 0x0000003a3b1a72a4 */ /* 0x000fe4000f8e023f */
[----:B------:R-:W-:Y:S02]  /*1870*/  UISETP.GE.AND UP3, UPT, UR30, 0x1, UPT ;  /* 0x000000011e00788c */ /* 0x000fe4000bf66270 */
[----:B------:R-:W-:Y:S01]  /*1880*/  USHF.L.U32 UR25, UR26, 0x6, URZ ;  /* 0x000000061a197899 */ /* 0x000fe2000800063f */
[----:B------:R-:W-:Y:S01]  /*1890*/  ULDC.64 UR36, c[0x0][0x210] ;  /* 0x0000840000247ab9 */ /* 0x000fe20000000a00 */
[----:B------:R-:W-:Y:S02]  /*18a0*/  ULDC.64 UR58, c[0x0][0x2b0] ;  /* 0x0000ac00003a7ab9 */ /* 0x000fe40000000a00 */
[----:B------:R-:W-:Y:S01]  /*18b0*/  UIADD3 UR14, UP2, UP1, UR14, UR25, UR16 ;  /* 0x000000190e0e7290 */ /* 0x000fe2000f95e010 */
[----:B--2---:R-:W-:-:S02]  /*18c0*/  IMAD R6, R14, UR23, RZ ;  /* 0x000000170e067c24 */ /* 0x004fc4000f8e02ff */
[----:B------:R-:W-:Y:S01]  /*18d0*/  ULDC.64 UR16, c[0x0][0x400] ;  /* 0x0001000000107ab9 */ /* 0x000fe20000000a00 */
[----:B------:R-:W-:Y:S01]  /*18e0*/  IMAD.WIDE.U32 R4, R14, UR7, R4 ;  /* 0x000000070e047c25 */ /* 0x000fe2000f8e0004 */
[----:B------:R-:W-:-:S03]  /*18f0*/  ULEA.HI.SX32 UR32, UR47, 0xffffffff, 0x1a ;  /* 0xffffffff2f207891 */ /* 0x000fc6000f8fd23f */
[----:B------:R-:W-:Y:S01]  /*1900*/  IMAD R9, R15, UR7, R6 ;  /* 0x000000070f097c24 */ /* 0x000fe2000f8e0206 */
[----:B-1----:R-:W-:-:S03]  /*1910*/  SHF.R.S32.HI R18, RZ, 0x1f, R17 ;  /* 0x0000001fff127819 */ /* 0x002fc60000011411 */
[----:B------:R-:W-:Y:S01]  /*1920*/  IMAD.IADD R5, R5, 0x1, R9 ;  /* 0x0000000105057824 */ /* 0x000fe200078e0209 */
[CC--:B------:R-:W-:Y:S02]  /*1930*/  LEA.HI R2, R18.reuse, R17.reuse, RZ, 0x3 ;  /* 0x0000001112027211 */ /* 0x0c0fe400078f18ff */
[----:B------:R-:W-:Y:S02]  /*1940*/  LEA.HI R11, R18, R17, RZ, 0x5 ;  /* 0x00000011120b7211 */ /* 0x000fe400078f28ff */
[----:B------:R-:W-:-:S04]  /*1950*/  SHF.R.S32.HI R2, RZ, 0x3, R2 ;  /* 0x00000003ff027819 */ /* 0x000fc80000011402 */
[----:B------:R-:W-:Y:S02]  /*1960*/  SHF.R.S32.HI R16, RZ, 0x1f, R2 ;  /* 0x0000001fff107819 */ /* 0x000fe40000011402 */
[----:B------:R-:W-:Y:S01]  /*1970*/  IADD3 R0, P1, R2, UR7, RZ ;  /* 0x0000000702007c10 */ /* 0x000fe2000ff3e0ff */
[----:B------:R-:W-:Y:S02]  /*1980*/  ULDC.64 UR6, c[0x0][0x258] ;  /* 0x0000960000067ab9 */ /* 0x000fe40000000a00 */
[----:B------:R-:W-:Y:S01]  /*1990*/  UIMAD UR9, UR61, UR6, URZ ;  /* 0x000000063d0972a4 */ /* 0x000fe2000f8e023f */
[----:B------:R-:W-:Y:S01]  /*19a0*/  IADD3.X R7, R16, UR23, RZ, P1, !PT ;  /* 0x0000001710077c10 */ /* 0x000fe20008ffe4ff */
[----:B------:R-:W-:Y:S02]  /*19b0*/  ULDC.64 UR22, c[0x0][0x3e0] ;  /* 0x0000f80000167ab9 */ /* 0x000fe40000000a00 */
[----:B------:R-:W-:Y:S02]  /*19c0*/  UIMAD UR9, UR54, UR7, UR9 ;  /* 0x00000007360972a4 */ /* 0x000fe4000f8e0209 */
[----:B------:R-:W-:Y:S01]  /*19d0*/  IMAD R10, R7, UR28, RZ ;  /* 0x0000001c070a7c24 */ /* 0x000fe2000f8e02ff */
[----:B------:R-:W-:Y:S01]  /*19e0*/  USHF.R.S32.HI UR7, URZ, 0x1f, UR25 ;  /* 0x0000001f3f077899 */ /* 0x000fe20008011419 */
[----:B------:R-:W-:-:S03]  /*19f0*/  IMAD.WIDE.U32 R6, R0, UR28, R246 ;  /* 0x0000001c00067c25 */ /* 0x000fc6000f8e00f6 */
[----:B------:R-:W-:Y:S01]  /*1a00*/  UIADD3.X UR7, UR41, UR7, UR43, UP2, UP1 ;  /* 0x0000000729077290 */ /* 0x000fe200097e242b */
[----:B------:R-:W-:Y:S01]  /*1a10*/  IMAD R10, R0, UR29, R10 ;  /* 0x0000001d000a7c24 */ /* 0x000fe2000f8e020a */
[----:B------:R-:W-:Y:S01]  /*1a20*/  IADD3 R8, P0, R6, UR53, RZ ;  /* 0x0000003506087c10 */ /* 0x000fe2000ff1e0ff */
[----:B------:R-:W-:Y:S02]  /*1a30*/  IMAD.U32 R0, RZ, RZ, UR12 ;  /* 0x0000000cff007e24 */ /* 0x000fe4000f8e00ff */
[----:B------:R-:W-:Y:S01]  /*1a40*/  IMAD R6, R16, R14, RZ ;  /* 0x0000000e10067224 */ /* 0x000fe200078e02ff */
[----:B------:R-:W-:Y:S01]  /*1a50*/  IADD3.X R9, R7, UR50, R10, P0, !PT ;  /* 0x0000003207097c10 */ /* 0x000fe200087fe40a */
[----:B------:R-:W-:Y:S01]  /*1a60*/  IMAD.WIDE.U32 R4, R0, UR54, R4 ;  /* 0x0000003600047c25 */ /* 0x000fe2000f8e0004 */
[----:B------:R-:W-:Y:S02]  /*1a70*/  LOP3.LUT R0, R11, 0xffffffe0, RZ, 0xc0, !PT ;  /* 0xffffffe00b007812 */ /* 0x000fe400078ec0ff */
[----:B------:R-:W-:Y:S01]  /*1a80*/  SHF.R.S32.HI R11, RZ, 0x5, R11 ;  /* 0x00000005ff0b7819 */ /* 0x000fe2000001140b */
[----:B------:R-:W-:Y:S01]  /*1a90*/  VIADD R5, R5, UR13 ;  /* 0x0000000d05057c36 */ /* 0x000fe20008000000 */
[----:B------:R-:W-:Y:S01]  /*1aa0*/  UIMAD.WIDE UR12, UR15, 0x4, UR58 ;  /* 0x000000040f0c78a5 */ /* 0x000fe2000f8e023a */
[----:B------:R-:W-:-:S02]  /*1ab0*/  IMAD.IADD R10, R17, 0x1, -R0 ;  /* 0x00000001110a7824 */ /* 0x000fc400078e0a00 */
[C---:B------:R-:W-:Y:S01]  /*1ac0*/  IMAD R0, R2.reuse, R15, R6 ;  /* 0x0000000f02007224 */ /* 0x040fe200078e0206 */
[----:B------:R-:W-:Y:S01]  /*1ad0*/  ULDC.64 UR58, c[0x0][0x478] ;  /* 0x00011e00003a7ab9 */ /* 0x000fe20000000a00 */
[----:B------:R-:W-:-:S04]  /*1ae0*/  IMAD.WIDE.U32 R6, R2, R14, R4 ;  /* 0x0000000e02067225 */ /* 0x000fc800078e0004 */
[----:B------:R-:W-:Y:S01]  /*1af0*/  IMAD.IADD R0, R7, 0x1, R0 ;  /* 0x0000000107007824 */ /* 0x000fe200078e0200 */
[C---:B------:R-:W-:Y:S01]  /*1b00*/  LEA R198, P0, R6.reuse, UR22, 0x1 ;  /* 0x0000001606c67c11 */ /* 0x040fe2000f8008ff */
[----:B------:R-:W-:Y:S01]  /*1b10*/  IMAD.U32 R4, RZ, RZ, UR6 ;  /* 0x00000006ff047e24 */ /* 0x000fe2000f8e00ff */
[----:B------:R-:W-:Y:S01]  /*1b20*/  UIADD3 UR6, UP2, UP1, UR42, UR14, UR52 ;  /* 0x0000000e2a067290 */ /* 0x000fe2000f95e034 */
[----:B------:R-:W-:Y:S01]  /*1b30*/  IMAD R10, R11, UR26, R10 ;  /* 0x0000001a0b0a7c24 */ /* 0x000fe2000f8e020a */
[----:B------:R-:W-:Y:S01]  /*1b40*/  LEA.HI.X R199, R6, UR23, R0, 0x1, P0 ;  /* 0x0000001706c77c11 */ /* 0x000fe200080f0c00 */
[----:B------:R-:W-:Y:S01]  /*1b50*/  IMAD.WIDE.U32 R4, R4, UR54, R8 ;  /* 0x0000003604047c25 */ /* 0x000fe2000f8e0008 */
[----:B------:R-:W-:Y:S01]  /*1b60*/  PLOP3.LUT P0, PT, PT, PT, UP3, 0x80, 0x0 ;  /* 0x000000000000781c */ /* 0x000fe20003f0f038 */
[----:B------:R-:W-:Y:S01]  /*1b70*/  UIADD3.X UR7, UR45, UR7, UR49, UP2, UP1 ;  /* 0x000000072d077290 */ /* 0x000fe200097e2431 */
[----:B------:R-:W-:Y:S01]  /*1b80*/  IADD3 R0, P2, R10, UR6, RZ ;  /* 0x000000060a007c10 */ /* 0x000fe2000ff5e0ff */
[----:B------:R-:W-:Y:S01]  /*1b90*/  VIADD R5, R5, UR9 ;  /* 0x0000000905057c36 */ /* 0x000fe20008000000 */
[----:B------:R-:W-:Y:S01]  /*1ba0*/  LEA R200, P3, R4, UR36, 0x1 ;  /* 0x0000002404c87c11 */ /* 0x000fe2000f8608ff */
[----:B------:R-:W-:Y:S01]  /*1bb0*/  UIMAD.WIDE UR22, UR38, 0x4, UR58 ;  /* 0x00000004261678a5 */ /* 0x000fe2000f8e023a */
[----:B------:R-:W-:-:S02]  /*1bc0*/  LEA R205, P1, R0, UR16, 0x2 ;  /* 0x0000001000cd7c11 */ /* 0x000fc4000f8210ff */
        /* <DEDUP_REMOVED lines=17> */
[----:B------:R-:W-:Y:S01]  /*1ce0*/  UMOV UR15, UR12 ;  /* 0x0000000c000f7c82 */ /* 0x000fe20008000000 */
[----:B------:R-:W-:Y:S01]  /*1cf0*/  BSSY B0, `(.L_x_1288) ;  /* 0x000002c000007945 */ /* 0x000fe20003800000 */
        /* <DEDUP_REMOVED lines=10> */
[----:B------:R-:W-:Y:S01]  /*1da0*/  ISETP.GE.AND P3, PT, R6, UR7, PT ;  /* 0x0000000706007c0c */ /* 0x000fe2000bf66270 */
[----:B------:R-:W-:Y:S01]  /*1db0*/  IMAD R10, R12, UR17, R0 ;  /* 0x000000110c0a7c24 */ /* 0x000fe2000f8e0200 */
[C---:B------:R-:W-:Y:S01]  /*1dc0*/  LEA R0, R243.reuse, UR4, 0x1 ;  /* 0x00000004f3007c11 */ /* 0x040fe2000f8e08ff */
[----:B------:R-:W-:Y:S01]  /*1dd0*/  UIADD3 UR12, UR9, -UR14, URZ ;  /* 0x8000000e090c7290 */ /* 0x000fe2000fffe03f */
[----:B------:R-:W-:Y:S01]  /*1de0*/  ISETP.GE.AND P5, PT, R6, UR6, PT ;  /* 0x0000000606007c0c */ /* 0x000fe2000bfa6270 */
[----:B------:R-:W-:Y:S01]  /*1df0*/  VIADD R6, R243, 0x1000 ;  /* 0x00001000f3067836 */ /* 0x000fe20000000000 */
[----:B------:R-:W-:Y:S01]  /*1e00*/  UMOV UR14, UR13 ;  /* 0x0000000d000e7c82 */ /* 0x000fe20008000000 */
[----:B------:R-:W-:Y:S01]  /*1e10*/  UISETP.NE.AND UP1, UPT, UR12, 0x1, UPT ;  /* 0x000000010c00788c */ /* 0x000fe2000bf25270 */
[----:B------:R-:W-:Y:S01]  /*1e20*/  IMAD.WIDE.U32 R4, R12, UR16, R4 ;  /* 0x000000100c047c25 */ /* 0x000fe2000f8e0004 */
[----:B------:R-:W-:Y:S01]  /*1e30*/  UMOV UR17, UR22 ;  /* 0x0000001600117c82 */ /* 0x000fe20008000000 */
[----:B------:R-:W-:Y:S01]  /*1e40*/  UMOV UR16, UR23 ;  /* 0x0000001700107c82 */ /* 0x000fe20008000000 */
[----:B------:R1:W-:Y:S01]  /*1e50*/  @P0 STS.128 [R0+0xa000], RZ ;  /* 0x00a000ff00000388 */ /* 0x0003e20000000c00 */
[----:B------:R-:W-:Y:S01]  /*1e60*/  IMAD.IADD R10, R5, 0x1, R10 ;  /* 0x00000001050a7824 */ /* 0x000fe200078e020a */
[----:B------:R-:W-:-:S04]  /*1e70*/  PLOP3.LUT P4, PT, PT, PT, UP1, 0x40, 0x0 ;  /* 0x000000000000781c */ /* 0x000fc80003f8e818 */
        /* <DEDUP_REMOVED lines=19> */
.L_x_1289:
[----:B------:R-:W-:Y:S05]  /*1fb0*/  BSYNC B0 ;  /* 0x0000000000007941 */ /* 0x000fea0003800000 */
.L_x_1288:
        /* <DEDUP_REMOVED lines=22> */
.L_x_1291:
[----:B------:R-:W-:Y:S05]  /*2120*/  BSYNC B0 ;  /* 0x0000000000007941 */ /* 0x000fea0003800000 */
.L_x_1290:
        /* <DEDUP_REMOVED lines=22> */
.L_x_1293:
[----:B------:R-:W-:Y:S05]  /*2290*/  BSYNC B0 ;  /* 0x0000000000007941 */ /* 0x000fea0003800000 */
.L_x_1292:
        /* <DEDUP_REMOVED lines=22> */
.L_x_1295:
[----:B------:R-:W-:Y:S05]  /*2400*/  BSYNC B0 ;  /* 0x0000000000007941 */ /* 0x000fea0003800000 */
.L_x_1294:
[----:B------:R-:W0:Y:S01]  /*2410*/  LDGDEPBAR ;  /* 0x00000000000079af */ /* 0x000e220000000000 */
[----:B------:R-:W-:Y:S01]  /*2420*/  BSSY B0, `(.L_x_1296) ;  /* 0x000000c000007945 */ /* 0x000fe20003800000 */
[----:B------:R-:W-:Y:S02]  /*2430*/  LEA R183, R183, UR4, 0x1 ;  /* 0x00000004b7b77c11 */ /* 0x000fe4000f8e08ff */
        /* <DEDUP_REMOVED lines=10> */
.L_x_1297:
[----:B------:R-:W-:Y:S05]  /*24e0*/  BSYNC B0 ;  /* 0x0000000000007941 */ /* 0x000fea0003800000 */
.L_x_1296:
        /* <DEDUP_REMOVED lines=13> */
.L_x_1299:
[----:B------:R-:W-:Y:S05]  /*25c0*/  BSYNC B0 ;  /* 0x0000000000007941 */ /* 0x000fea0003800000 */
.L_x_1298:
[----:B------:R1:W-:Y:S01]  /*25d0*/  @P6 STS [R183], RZ ;  /* 0x000000ffb7006388 */ /* 0x0003e20000000800 */
[----:B------:R-:W-:Y:S01]  /*25e0*/  BSSY B0, `(.L_x_1300) ;  /* 0x0000011000007945 */ /* 0x000fe20003800000 */
[----:B------:R-:W-:Y:S02]  /*25f0*/  MOV R6, UR20 ;  /* 0x0000001400067c02 */ /* 0x000fe40008000f00 */
        /* <DEDUP_REMOVED lines=15> */
.L_x_1301:
[----:B------:R-:W-:Y:S05]  /*26f0*/  BSYNC B0 ;  /* 0x0000000000007941 */ /* 0x000fea0003800000 */
.L_x_1300:
        /* <DEDUP_REMOVED lines=21> */
.L_x_1303:
[----:B------:R-:W-:Y:S05]  /*2850*/  BSYNC B0 ;  /* 0x0000000000007941 */ /* 0x000fea0003800000 */
.L_x_1302:
[----:B------:R-:W-:Y:S01]  /*2860*/  UIMAD UR7, UR24, UR20, URZ ;  /* 0x00000014180772a4 */ /* 0x000fe2000f8e023f */
[----:B------:R1:W-:Y:S01]  /*2870*/  @P0 STS.128 [R0+0x6000], RZ ;  /* 0x006000ff00000388 */ /* 0x0003e20000000c00 */
[----:B---3--:R-:W-:Y:S01]  /*2880*/  IMAD.WIDE.U32 R4, R6, UR27, R246 ;  /* 0x0000001b06047c25 */ /* 0x008fe2000f8e00f6 */
[----:B------:R-:W-:Y:S01]  /*2890*/  ULDC.64 UR12, c[0x0][0x260] ;  /* 0x00009800000c7ab9 */ /* 0x000fe20000000a00 */
[----:B------:R-:W-:Y:S01]  /*28a0*/  UIMAD UR7, UR27, UR21, UR7 ;  /* 0x000000151b0772a4 */ /* 0x000fe2000f8e0207 */
[----:B------:R-:W-:Y:S01]  /*28b0*/  BSSY B0, `(.L_x_1304) ;  /* 0x0000022000007945 */ /* 0x000fe20003800000 */
[----:B------:R-:W-:Y:S01]  /*28c0*/  VIADD R6, R245, 0x8 ;  /* 0x00000008f5067836 */ /* 0x000fe20000000000 */
[----:B------:R-:W-:Y:S01]  /*28d0*/  IADD3 R4, P4, R4, UR35, RZ ;  /* 0x0000002304047c10 */ /* 0x000fe2000ff9e0ff */
[----:B------:R-:W-:Y:S02]  /*28e0*/  IMAD R10, R13, UR12, RZ ;  /* 0x0000000c0d0a7c24 */ /* 0x000fe4000f8e02ff */
[----:B------:R-:W-:Y:S01]  /*28f0*/  IMAD.U32 R7, RZ, RZ, UR7 ;  /* 0x00000007ff077e24 */ /* 0x000fe2000f8e00ff */
[----:B------:R-:W-:Y:S01]  /*2900*/  ISETP.GE.AND P6, PT, R6, UR6, PT ;  /* 0x0000000606007c0c */ /* 0x000fe2000bfc6270 */
[----:B------:R-:W-:Y:S01]  /*2910*/  IMAD R10, R12, UR13, R10 ;  /* 0x0000000d0c0a7c24 */ /* 0x000fe2000f8e020a */
[C---:B------:R-:W-:Y:S01]  /*2920*/  IADD3 R6, R245.reuse, 0x20, RZ ;  /* 0x00000020f5067810 */ /* 0x040fe20007ffe0ff */
[----:B------:R-:W-:Y:S01]  /*2930*/  VIADD R11, R245, 0x28 ;  /* 0x00000028f50b7836 */ /* 0x000fe20000000000 */
[----:B------:R-:W-:-:S02]  /*2940*/  IADD3.X R5, R5, UR39, R7, P4, !PT ;  /* 0x0000002705057c10 */ /* 0x000fc4000a7fe407 */
[----:B------:R-:W-:Y:S02]  /*2950*/  ISETP.GE.AND P4, PT, R245, UR6, PT ;  /* 0x00000006f5007c0c */ /* 0x000fe4000bf86270 */
[----:B------:R-:W-:Y:S01]  /*2960*/  ISETP.GE.AND P5, PT, R6, UR6, PT ;  /* 0x0000000606007c0c */ /* 0x000fe2000bfa6270 */
[----:B------:R-:W-:Y:S01]  /*2970*/  IMAD.WIDE.U32 R4, R12, UR12, R4 ;  /* 0x0000000c0c047c25 */ /* 0x000fe2000f8e0004 */
[----:B------:R-:W-:Y:S02]  /*2980*/  P2R R12, PR, RZ, 0x10 ;  /* 0x00000010ff0c7803 */ /* 0x000fe40000000000 */
[----:B------:R-:W-:Y:S02]  /*2990*/  ISETP.GE.AND P4, PT, R11, UR6, PT ;  /* 0x000000060b007c0c */ /* 0x000fe4000bf86270 */
[----:B------:R-:W-:Y:S01]  /*29a0*/  IADD3 R10, R5, R10, RZ ;  /* 0x0000000a050a7210 */ /* 0x000fe20007ffe0ff */
[----:B-1----:R-:W-:Y:S10]  /*29b0*/  @P0 BRA `(.L_x_1305) ;  /* 0x0000000000440947 */ /* 0x002ff40003800000 */
        /* <DEDUP_REMOVED lines=17> */
.L_x_1305:
[----:B------:R-:W-:Y:S05]  /*2ad0*/  BSYNC B0 ;  /* 0x0000000000007941 */ /* 0x000fea0003800000 */
.L_x_1304:
        /* <DEDUP_REMOVED lines=22> */
.L_x_1307:
[----:B------:R-:W-:Y:S05]  /*2c40*/  BSYNC B0 ;  /* 0x0000000000007941 */ /* 0x000fea0003800000 */
.L_x_1306:
        /* <DEDUP_REMOVED lines=22> */
.L_x_1309:
[----:B------:R-:W-:Y:S05]  /*2db0*/  BSYNC B0 ;  /* 0x0000000000007941 */ /* 0x000fea0003800000 */
.L_x_1308:
        /* <DEDUP_REMOVED lines=22> */
.L_x_1311:
[----:B------:R-:W-:Y:S05]  /*2f20*/  BSYNC B0 ;  /* 0x0000000000007941 */ /* 0x000fea0003800000 */
.L_x_1310:
[----:B------:R-:W0:Y:S01]  /*2f30*/  LDGDEPBAR ;  /* 0x00000000000079af */ /* 0x000e220000000000 */
[----:B------:R-:W-:Y:S01]  /*2f40*/  ULDC.64 UR12, c[0x0][0x3c8] ;  /* 0x0000f200000c7ab9 */ /* 0x000fe20000000a00 */
[----:B-1----:R-:W-:Y:S01]  /*2f50*/  IMAD.SHL.U32 R4, R245, 0x4, RZ ;  /* 0x00000004f5047824 */ /* 0x002fe200078e00ff */
[----:B------:R-:W-:Y:S01]  /*2f60*/  UISETP.NE.U32.AND UP0, UPT, UR12, URZ, UPT ;  /* 0x0000003f0c00728c */ /* 0x000fe2000bf05070 */
[----:B------:R-:W-:Y:S01]  /*2f70*/  ISETP.NE.AND P3, PT, R12, RZ, PT ;  /* 0x000000ff0c00720c */ /* 0x000fe20003f65270 */
[----:B------:R-:W-:Y:S01]  /*2f80*/  IMAD.MOV.U32 R234, RZ, RZ, 0x7f800000 ;  /* 0x7f800000ffea7424 */ /* 0x000fe200078e00ff */
[----:B---3--:R-:W-:Y:S01]  /*2f90*/  SHF.R.S32.HI R8, RZ, 0x1f, R245 ;  /* 0x0000001fff087819 */ /* 0x008fe200000114f5 */
[----:B------:R-:W-:Y:S01]  /*2fa0*/  UISETP.NE.AND.EX UP0, UPT, UR13, URZ, UPT, UP0 ;  /* 0x0000003f0d00728c */ /* 0x000fe2000bf05300 */
[----:B------:R-:W-:Y:S01]  /*2fb0*/  IADD3 R4, P1, R4, UR15, RZ ;  /* 0x0000000f04047c10 */ /* 0x000fe2000ff3e0ff */
[----:B------:R-:W-:Y:S01]  /*2fc0*/  IMAD.MOV.U32 R235, RZ, RZ, 0x7f800000 ;  /* 0x7f800000ffeb7424 */ /* 0x000fe200078e00ff */
[----:B--2-4-:R-:W-:Y:S01]  /*2fd0*/  SHF.R.S32.HI R0, RZ, 0x1f, R11 ;  /* 0x0000001fff007819 */ /* 0x014fe2000001140b */
[----:B------:R-:W-:Y:S01]  /*2fe0*/  IMAD.MOV.U32 R236, RZ, RZ, 0x7f800000 ;  /* 0x7f800000ffec7424 */ /* 0x000fe200078e00ff */
[----:B------:R-:W-:Y:S01]  /*2ff0*/  @!P4 LEA R6, P0, R11, UR15, 0x2 ;  /* 0x0000000f0b06cc11 */ /* 0x000fe2000f8010ff */
[----:B------:R-:W-:Y:S01]  /*3000*/  IMAD.MOV.U32 R233, RZ, RZ, 0x7f800000 ;  /* 0x7f800000ffe97424 */ /* 0x000fe200078e00ff */
[----:B------:R-:W-:Y:S01]  /*3010*/  SHF.L.U64.HI R2, R245, 0x2, R8 ;  /* 0x00000002f5027819 */ /* 0x000fe20000010208 */
[----:B------:R-:W-:Y:S01]  /*3020*/  ULDC UR32, c[0x0][0x2d0] ;  /* 0x0000b40000207ab9 */ /* 0x000fe20000000800 */
[----:B------:R-:W-:-:S02]  /*3030*/  @!P4 LEA.HI.X R7, R11, UR14, R0, 0x2, P0 ;  /* 0x0000000e0b07cc11 */ /* 0x000fc400080f1400 */
[----:B------:R-:W-:Y:S01]  /*3040*/  IADD3.X R5, R2, UR14, RZ, P1, !PT ;  /* 0x0000000e02057c10 */ /* 0x000fe20008ffe4ff */
[----:B------:R-:W-:Y:S01]  /*3050*/  @UP0 ULDC.64 UR18, c[0x0][0x3d0] ;  /* 0x0000f40000120ab9 */ /* 0x000fe20000000a00 */
[----:B------:R-:W-:Y:S01]  /*3060*/  @UP0 UMOV UR6, UR54 ;  /* 0x0000003600060c82 */ /* 0x000fe20008000000 */
[----:B------:R-:W5:Y:S01]  /*3070*/  @!P4 LDG.E R234, desc[UR10][R6.64] ;  /* 0x0000000a06eac981 */ /* 0x000f62000c1e1900 */
[----:B------:R-:W-:Y:S01]  /*3080*/  @UP0 UIMAD UR20, UR55, UR18, URZ ;  /* 0x00000012371402a4 */ /* 0x000fe2000f8e023f */
[----:B------:R-:W-:Y:S01]  /*3090*/  PLOP3.LUT P2, PT, PT, PT, UP0, 0x80, 0x0 ;  /* 0x000000000000781c */ /* 0x000fe20003f4f008 */
[----:B------:R-:W-:-:S04]  /*30a0*/  DEPBAR.LE SB0, 0x1 ;  /* 0x000080400000791a */ /* 0x000fc80000000000 */
[----:B------:R-:W5:Y:S01]  /*30b0*/  @!P3 LDG.E R235, desc[UR10][R4.64] ;  /* 0x0000000a04ebb981 */ /* 0x000f62000c1e1900 */
[----:B------:R-:W-:Y:S01]  /*30c0*/  @UP0 UMOV UR7, UR61 ;  /* 0x0000003d00070c82 */ /* 0x000fe20008000000 */
[----:B------:R-:W-:Y:S02]  /*30d0*/  @UP0 UIMAD UR19, UR48, UR19, UR20 ;  /* 0x00000013301302a4 */ /* 0x000fe4000f8e0214 */
[----:B------:R-:W5:Y:S01]  /*30e0*/  @!P6 LDG.E R236, desc[UR10][R4.64+0x20] ;  /* 0x0000200a04ece981 */ /* 0x000f62000c1e1900 */
[----:B------:R-:W-:-:S03]  /*30f0*/  @UP0 UIMAD.WIDE.U32 UR6, UR48, UR18, UR6 ;  /* 0x00000012300602a5 */ /* 0x000fc6000f8e0006 */
[----:B------:R1:W5:Y:S01]  /*3100*/  @!P5 LDG.E R233, desc[UR10][R4.64+0x80] ;  /* 0x0000800a04e9d981 */ /* 0x000362000c1e1900 */
[----:B------:R-:W-:Y:S02]  /*3110*/  @UP0 ULEA UR12, UP2, UR6, UR12, 0x2 ;  /* 0x0000000c060c0291 */ /* 0x000fe4000f84103f */
[----:B------:R-:W-:Y:S01]  /*3120*/  @UP0 UIADD3 UR7, UR7, UR19, URZ ;  /* 0x0000001307070290 */ /* 0x000fe2000fffe03f */
[----:B------:R-:W-:Y:S03]  /*3130*/  BAR.SYNC.DEFER_BLOCKING 0x0 ;  /* 0x0000000000007b1d */ /* 0x000fe60000010000 */
[----:B------:R-:W-:Y:S01]  /*3140*/  @UP0 ULEA.HI.X UR13, UR6, UR13, UR7, 0x2, UP2 ;  /* 0x0000000d060d0291 */ /* 0x000fe200090f1407 */
[----:B------:R-:W-:Y:S02]  /*3150*/  LEA.HI R0, R18, R17, RZ, 0x4 ;  /* 0x0000001112007211 */ /* 0x000fe400078f20ff */
[----:B------:R-:W-:Y:S01]  /*3160*/  LEA R144, R182, UR4, 0x1 ;  /* 0x00000004b6907c11 */ /* 0x000fe2000f8e08ff */
[----:B------:R-:W-:-:S02]  /*3170*/  @UP0 ULDC UR6, c[0x0][0x2e8] ;  /* 0x0000ba0000060ab9 */ /* 0x000fc40000000800 */
[----:B-1----:R-:W-:Y:S02]  /*3180*/  IMAD.U32 R5, RZ, RZ, UR13 ;  /* 0x0000000dff057e24 */ /* 0x002fe4000f8e00ff */
[----:B------:R-:W-:Y:S01]  /*3190*/  IMAD.U32 R4, RZ, RZ, UR12 ;  /* 0x0000000cff047e24 */ /* 0x000fe2000f8e00ff */
[----:B------:R-:W-:Y:S01]  /*31a0*/  LOP3.LUT R0, R0, 0xfffffff0, RZ, 0xc0, !PT ;  /* 0xfffffff000007812 */ /* 0x000fe200078ec0ff */
[----:B------:R1:W2:Y:S04]  /*31b0*/  LDSM.16.M88.4 R140, [R144+0xa000] ;  /* 0x00a00000908c783b */ /* 0x0002a80000000200 */
[----:B------:R3:W4:Y:S01]  /*31c0*/  @P2 LDG.E R5, desc[UR10][R4.64] ;  /* 0x0000000a04052981 */ /* 0x000722000c1e1900 */
[----:B------:R-:W-:-:S03]  /*31d0*/  IMAD.IADD R0, R17, 0x1, -R0 ;  /* 0x0000000111007824 */ /* 0x000fc600078e0a00 */
[----:B------:R-:W1:Y:S02]  /*31e0*/  LDSM.16.M88.4 R144, [R144+0xa800] ;  /* 0x00a800009090783b */ /* 0x000e640000000200 */
[----:B------:R-:W-:Y:S02]  /*31f0*/  SHF.R.S32.HI R2, RZ, 0x1f, R0 ;  /* 0x0000001fff027819 */ /* 0x000fe40000011400 */
[----:B------:R1:W1:Y:S04]  /*3200*/  LDSM.16.M88.4 R148, [R178] ;  /* 0x00000000b294783b */ /* 0x0002680000000200 */
[----:B------:R1:W1:Y:S04]  /*3210*/  LDSM.16.M88.4 R152, [R178+0x800] ;  /* 0x00080000b298783b */ /* 0x0002680000000200 */
[----:B------:R1:W1:Y:S04]  /*3220*/  LDSM.16.M88.4 R156, [R176] ;  /* 0x00000000b09c783b */ /* 0x0002680000000200 */
[----:B------:R1:W1:Y:S04]  /*3230*/  LDSM.16.M88.4 R160, [R176+0x800] ;  /* 0x00080000b0a0783b */ /* 0x0002680000000200 */
[----:B------:R1:W1:Y:S01]  /*3240*/  LDSM.16.M88.4 R164, [R177] ;  /* 0x00000000b1a4783b */ /* 0x0002620000000200 */
[----:B---3--:R-:W4:Y:S03]  /*3250*/  @P2 MUFU.RCP R4, UR6 ;  /* 0x0000000600042d08 */ /* 0x008f260008001000 */
[----:B------:R3:W1:Y:S01]  /*3260*/  LDSM.16.M88.4 R168, [R177+0x800] ;  /* 0x00080000b1a8783b */ /* 0x0006620000000200 */
[----:B------:R-:W-:-:S04]  /*3270*/  LEA.HI R2, R2, R0, RZ, 0x3 ;  /* 0x0000000002027211 */ /* 0x000fc800078f18ff */
[----:B------:R-:W-:Y:S01]  /*3280*/  LOP3.LUT R2, R2, 0xfffffff8, RZ, 0xc0, !PT ;  /* 0xfffffff802027812 */ /* 0x000fe200078ec0ff */
[----:B------:R-:W-:-:S04]  /*3290*/  USHF.L.U32 UR24, UR26, 0x4, URZ ;  /* 0x000000041a187899 */ /* 0x000fc8000800063f */
[----:B------:R-:W-:Y:S01]  /*32a0*/  IMAD.IADD R0, R0, 0x1, -R2 ;  /* 0x0000000100007824 */ /* 0x000fe200078e0a02 */
[----:B------:R-:W-:Y:S02]  /*32b0*/  USHF.L.U32 UR18, UR26, 0x3, URZ ;  /* 0x000000031a127899 */ /* 0x000fe4000800063f */
[----:B------:R-:W-:Y:S01]  /*32c0*/  UIADD3 UR23, UR24, 0x20, URZ ;  /* 0x0000002018177890 */ /* 0x000fe2000fffe03f */
[----:B------:R-:W-:-:S03]  /*32d0*/  IMAD.MOV.U32 R179, RZ, RZ, 0x20 ;  /* 0x00000020ffb37424 */ /* 0x000fc600078e00ff */
[----:B------:R-:W-:Y:S01]  /*32e0*/  UIADD3 UR22, UR18, UR23, URZ ;  /* 0x0000001712167290 */ /* 0x000fe2000fffe03f */
[C---:B------:R-:W-:Y:S01]  /*32f0*/  LOP3.LUT P0, RZ, R0.reuse, 0x2, RZ, 0xc0, !PT ;  /* 0x0000000200ff7812 */ /* 0x040fe2000780c0ff */
[----:B------:R-:W-:Y:S01]  /*3300*/  VIADD R172, R181, 0x1000 ;  /* 0x00001000b5ac7836 */ /* 0x000fe20000000000 */
[----:B------:R-:W-:Y:S01]  /*3310*/  LOP3.LUT P1, RZ, R0, 0x4, RZ, 0xc0, !PT ;  /* 0x0000000400ff7812 */ /* 0x000fe2000782c0ff */
[----:B------:R-:W-:Y:S01]  /*3320*/  VIADD R173, R180, 0x1000 ;  /* 0x00001000b4ad7836 */ /* 0x000fe20000000000 */
[----:B------:R-:W-:Y:S01]  /*3330*/  UIADD3 UR21, UR18, UR22, URZ ;  /* 0x0000001612157290 */ /* 0x000fe2000fffe03f */
[----:B------:R-:W-:Y:S01]  /*3340*/  VIADD R0, R245, 0xffffffc0 ;  /* 0xffffffc0f5007836 */ /* 0x000fe20000000000 */
[----:B------:R-:W-:Y:S01]  /*3350*/  PLOP3.LUT P3, PT, PT, PT, UP1, 0x40, 0x0 ;  /* 0x000000000000781c */ /* 0x000fe20003f6e818 */
[----:B------:R-:W-:Y:S01]  /*3360*/  IMAD.MOV.U32 R128, RZ, RZ, 0x40 ;  /* 0x00000040ff807424 */ /* 0x000fe200078e00ff */
[----:B------:R-:W-:Y:S01]  /*3370*/  UIADD3 UR20, UR18, UR21, URZ ;  /* 0x0000001512147290 */ /* 0x000fe2000fffe03f */
[----:B------:R-:W-:Y:S01]  /*3380*/  SEL R179, R179, 0xffffffe0, !P0 ;  /* 0xffffffe0b3b37807 */ /* 0x000fe20004000000 */
[----:B------:R-:W-:Y:S01]  /*3390*/  UIADD3 UR7, UR27, 0x80, URZ ;  /* 0x000000801b077890 */ /* 0x000fe2000fffe03f */
[----:B------:R-:W-:Y:S01]  /*33a0*/  SEL R172, R172, R181, P3 ;  /* 0x000000b5acac7207 */ /* 0x000fe20001800000 */
[----:B------:R-:W-:Y:S01]  /*33b0*/  UIADD3 UR19, UR18, UR20, URZ ;  /* 0x0000001412137290 */ /* 0x000fe2000fffe03f */
[----:B------:R-:W-:Y:S01]  /*33c0*/  IMAD.SHL.U32 R242, R245, 0x4, RZ ;  /* 0x00000004f5f27824 */ /* 0x000fe200078e00ff */
        /* <DEDUP_REMOVED lines=32> */
[----:B------:R-:W-:Y:S01]  /*35d0*/  SHF.L.U64.HI R241, R245, 0x2, R8 ;  /* 0x00000002f5f17819 */ /* 0x000fe20000010208 */
[----:B------:R-:W-:Y:S01]  /*35e0*/  IMAD.SHL.U32 R239, R0, 0x4, RZ ;  /* 0x0000000400ef7824 */ /* 0x000fe200078e00ff */
[----:B------:R-:W-:Y:S01]  /*35f0*/  LEA R172, R172, UR4, 0x1 ;  /* 0x00000004acac7c11 */ /* 0x000fe2000f8e08ff */
[----:B------:R-:W-:Y:S01]  /*3600*/  IMAD.MOV.U32 R218, RZ, RZ, R183 ;  /* 0x000000ffffda7224 */ /* 0x000fe200078e00b7 */
[----:B------:R-:W-:Y:S01]  /*3610*/  SEL R128, R128, 0xffffffc0, !P1 ;  /* 0xffffffc080807807 */ /* 0x000fe20004800000 */
[----:B------:R-:W-:Y:S01]  /*3620*/  IMAD.IADD R175, R174, 0x1, R179 ;  /* 0x00000001aeaf7824 */ /* 0x000fe200078e02b3 */
[----:B------:R-:W-:Y:S01]  /*3630*/  UMOV UR6, URZ ;  /* 0x0000003f00067c82 */ /* 0x000fe20008000000 */
[----:B------:R-:W-:Y:S01]  /*3640*/  IMAD R237, RZ, RZ, -UR25 ;  /* 0x80000019ffed7e24 */ /* 0x000fe2000f8e02ff */
[----:B------:R-:W-:-:S02]  /*3650*/  USHF.L.U32 UR29, UR26, 0x5, URZ ;  /* 0x000000051a1d7899 */ /* 0x000fc4000800063f */
[----:B------:R-:W-:Y:S02]  /*3660*/  UIMAD UR28, UR26, 0x28, URZ ;  /* 0x000000281a1c78a4 */ /* 0x000fe4000f8e023f */
[----:B------:R-:W-:Y:S02]  /*3670*/  UIMAD UR27, UR26, 0x30, URZ ;  /* 0x000000301a1b78a4 */ /* 0x000fe4000f8e023f */
[----:B------:R-:W-:Y:S01]  /*3680*/  UIADD3 UR25, UR18, UR19, URZ ;  /* 0x0000001312197290 */ /* 0x000fe2000fffe03f */
[----:B----4-:R-:W-:-:S05]  /*3690*/  @P2 FMUL.FTZ R2, R5, R4 ;  /* 0x0000000405022220 */ /* 0x010fca0000410000 */
[----:B------:R-:W-:Y:S01]  /*36a0*/  @P2 R2UR UR12, R2 ;  /* 0x00000000020c22ca */ /* 0x000fe200000e0000 */
[----:B------:R-:W-:Y:S01]  /*36b0*/  IMAD.U32 R2, RZ, RZ, UR33 ;  /* 0x00000021ff027e24 */ /* 0x000fe2000f8e00ff */
[----:B------:R-:W-:-:S03]  /*36c0*/  PLOP3.LUT P2, PT, PT, PT, UP1, 0x40, 0x0 ;  /* 0x000000000000781c */ /* 0x000fc60003f4e818 */
[----:B------:R-:W-:Y:S01]  /*36d0*/  IMAD R4, R2, 0x80, R244 ;  /* 0x0000008002047824 */ /* 0x000fe200078e02f4 */
[----:B------:R-:W-:Y:S02]  /*36e0*/  SHF.R.S32.HI R2, RZ, 0x1f, R0 ;  /* 0x0000001fff027819 */ /* 0x000fe40000011400 */
[----:B------:R-:W-:Y:S02]  /*36f0*/  SEL R173, R173, R180, P2 ;  /* 0x000000b4adad7207 */ /* 0x000fe40001000000 */
[----:B------:R-:W-:Y:S02]  /*3700*/  IADD3 R4, R245, -UR30, -R4 ;  /* 0x8000001ef5047c10 */ /* 0x000fe4000fffe804 */
[----:B------:R-:W-:Y:S02]  /*3710*/  SHF.L.U64.HI R240, R0, 0x2, R2 ;  /* 0x0000000200f07819 */ /* 0x000fe40000010202 */
[----:B------:R-:W-:Y:S01]  /*3720*/  LEA R173, R173, UR4, 0x1 ;  /* 0x00000004adad7c11 */ /* 0x000fe2000f8e08ff */
[----:B------:R-:W-:Y:S01]  /*3730*/  VIADD R238, R4, UR8 ;  /* 0x0000000804ee7c36 */ /* 0x000fe20008000000 */
[----:B------:R-:W-:-:S02]  /*3740*/  UIMAD UR30, UR26, 0x18, URZ ;  /* 0x000000181a1e78a4 */ /* 0x000fc4000f8e023f */
[----:B------:R-:W-:Y:S01]  /*3750*/  UISETP.GE.AND UP1, UPT, UR7, UR8, UPT ;  /* 0x000000080700728c */ /* 0x000fe2000bf26270 */
[----:B------:R-:W-:Y:S01]  /*3760*/  @UP0 UMOV UR6, UR12 ;  /* 0x0000000c00060c82 */ /* 0x000fe20008000000 */
[----:B------:R-:W-:Y:S01]  /*3770*/  UIMAD UR26, UR26, 0x38, URZ ;  /* 0x000000381a1a78a4 */ /* 0x000fe2000f8e023f */
[----:B------:R-:W-:Y:S01]  /*3780*/  ULDC UR7, c[0x0][0x39c] ;  /* 0x0000e70000077ab9 */ /* 0x000fe20000000800 */
[----:B-123--:R-:W-:-:S10]  /*3790*/  ULDC UR12, c[0x0][0x2ec] ;  /* 0x0000bb00000c7ab9 */ /* 0x00efd40000000800 */
.L_x_1314:
[----:B------:R-:W0:Y:S01]  /*37a0*/  LDGDEPBAR ;  /* 0x00000000000079af */ /* 0x000e220000000000 */
[----:B------:R-:W-:Y:S01]  /*37b0*/  LEA R100, R182, UR4, 0x1 ;  /* 0x00000004b6647c11 */ /* 0x000fe2000f8e08ff */
[C---:B------:R-:W-:Y:S01]  /*37c0*/  IMAD.IADD R2, R173.reuse, 0x1, R128 ;  /* 0x00000001ad027824 */ /* 0x040fe200078e0280 */
[----:B------:R-:W-:Y:S01]  /*37d0*/  IADD3 R0, R173, R179, RZ ;  /* 0x000000b3ad007210 */ /* 0x000fe20007ffe0ff */
[----:B------:R-:W-:Y:S01]  /*37e0*/  UISETP.GE.AND UP0, UPT, UR9, 0x1, UPT ;  /* 0x000000010900788c */ /* 0x000fe2000bf06270 */
[----:B------:R-:W-:Y:S02]  /*37f0*/  PLOP3.LUT P0, PT, PT, PT, UP1, 0x80, 0x0 ;  /* 0x000000000000781c */ /* 0x000fe40003f0f018 */
[----:B------:R-:W-:Y:S02]  /*3800*/  PLOP3.LUT P6, PT, PT, PT, UP1, 0x80, 0x0 ;  /* 0x000000000000781c */ /* 0x000fe40003fcf018 */
[----:B-----5:R-:W-:Y:S02]  /*3810*/  FSETP.NEU.FTZ.AND P3, PT, R235, -INF , PT ;  /* 0xff800000eb00780b */ /* 0x020fe40003f7d000 */
[----:B------:R-:W-:Y:S02]  /*3820*/  PLOP3.LUT P5, PT, PT, PT, UP1, 0x80, 0x0 ;  /* 0x000000000000781c */ /* 0x000fe40003faf018 */
        /* <DEDUP_REMOVED lines=29> */
[----:B------:R-:W-:Y:S05]  /*3a00*/  IMAD.MOV.U32 R109, RZ, RZ, 0x40 ;  /* 0x00000040ff6d7424 */ /* 0x000fea00078e00ff */
        /* <DEDUP_REMOVED lines=28> */
[----:B------:R-:W-:Y:S01]  /*3bd0*/  MUFU.TANH R220, R5 ;  /* 0x0000000500dc7308 */ /* 0x000fe20000002400 */
[----:B------:R-:W-:Y:S01]  /*3be0*/  FMUL.FTZ R15, R15, UR7 ;  /* 0x000000070f0f7c20 */ /* 0x000fe20008410000 */
[----:B------:R-:W-:Y:S01]  /*3bf0*/  FMUL.FTZ R14, R14, UR7 ;  /* 0x000000070e0e7c20 */ /* 0x000fe20008410000 */
[----:B------:R-:W-:Y:S01]  /*3c00*/  FMUL.FTZ R12, R12, UR7 ;  /* 0x000000070c0c7c20 */ /* 0x000fe20008410000 */
[----:B------:R-:W-:Y:S01]  /*3c10*/  FMUL.FTZ R13, R13, UR7 ;  /* 0x000000070d0d7c20 */ /* 0x000fe20008410000 */
[----:B------:R-:W-:Y:S01]  /*3c20*/  FMUL.FTZ R18, R18, UR7 ;  /* 0x0000000712127c20 */ /* 0x000fe20008410000 */
[----:B------:R-:W-:Y:S04]  /*3c30*/  FMUL.FTZ R16, R16, UR7 ;  /* 0x0000000710107c20 */ /* 0x000fe80008410000 */
[----:B------:R-:W2:Y:S01]  /*3c40*/  MUFU.TANH R228, R6 ;  /* 0x0000000600e47308 */ /* 0x000ea20000002400 */
[----:B------:R-:W-:Y:S01]  /*3c50*/  FMUL.FTZ R17, R17, UR7 ;  /* 0x0000000711117c20 */ /* 0x000fe20008410000 */
[----:B------:R-:W-:Y:S08]  /*3c60*/  FMUL.FTZ R19, R19, UR7 ;  /* 0x0000000713137c20 */ /* 0x000ff00008410000 */
[----:B------:R3:W4:Y:S10]  /*3c70*/  MUFU.TANH R227, R7 ;  /* 0x0000000700e37308 */ /* 0x0007340000002400 */
[----:B------:R1:W-:Y:S10]  /*3c80*/  MUFU.TANH R188, R9 ;  /* 0x0000000900bc7308 */ /* 0x0003f40000002400 */
[----:B------:R2:W-:Y:S01]  /*3c90*/  MUFU.TANH R189, R8 ;  /* 0x0000000800bd7308 */ /* 0x0005e20000002400 */
[----:B---3--:R-:W3:Y:S09]  /*3ca0*/  LDSM.16.M88.4 R4, [R177+-0x3800] ;  /* 0xffc80000b104783b */ /* 0x008ef20000000200 */
[----:B------:R4:W-:Y:S01]  /*3cb0*/  MUFU.TANH R190, R15 ;  /* 0x0000000f00be7308 */ /* 0x0009e20000002400 */
[----:B-1----:R-:W-:Y:S05]  /*3cc0*/  IMAD.U32 R9, RZ, RZ, UR33 ;  /* 0x00000021ff097e24 */ /* 0x002fea000f8e00ff */
[----:B------:R-:W-:Y:S04]  /*3cd0*/  LEA R9, R9, R244, 0x7 ;  /* 0x000000f409097211 */ /* 0x000fe800078e38ff */
[----:B------:R1:W1:Y:S01]  /*3ce0*/  MUFU.TANH R193, R10 ;  /* 0x0000000a00c17308 */ /* 0x0002620000002400 */
[----:B--2---:R-:W-:Y:S01]  /*3cf0*/  FMUL.FTZ R8, R235, 1.4426950216293334961 ;  /* 0x3fb8aa3beb087820 */ /* 0x004fe20000410000 */
[C---:B------:R-:W-:Y:S01]  /*3d00*/  @P5 ISETP.GE.AND P5, PT, R9.reuse, UR8, PT ;  /* 0x0000000809005c0c */ /* 0x040fe2000bfa6270 */
[----:B------:R-:W-:Y:S03]  /*3d10*/  @P0 VIADD R0, R9, 0x1 ;  /* 0x0000000109000836 */ /* 0x000fe60000000000 */
[----:B------:R-:W-:Y:S04]  /*3d20*/  FSEL R8, R8, RZ, P3 ;  /* 0x000000ff08087208 */ /* 0x000fe80001800000 */
[----:B------:R-:W-:Y:S01]  /*3d30*/  MUFU.TANH R215, R16 ;  /* 0x0000001000d77308 */ /* 0x000fe20000002400 */
[----:B------:R-:W-:Y:S02]  /*3d40*/  @P6 ISETP.GE.AND P6, PT, R0, UR8, PT ;  /* 0x0000000800006c0c */ /* 0x000fe4000bfc6270 */
[----:B------:R-:W-:Y:S07]  /*3d50*/  MOV R0, UR9 ;  /* 0x0000000900007c02 */ /* 0x000fee0008000f00 */
[----:B------:R-:W2:Y:S01]  /*3d60*/  MUFU.TANH R191, R14 ;  /* 0x0000000e00bf7308 */ /* 0x000ea20000002400 */
[----:B------:R-:W-:Y:S05]  /*3d70*/  IMAD R0, R0, 0x40, R238 ;  /* 0x0000004000007824 */ /* 0x000fea00078e02ee */
[----:B----4-:R-:W-:Y:S04]  /*3d80*/  IABS R15, R0 ;  /* 0x00000000000f7213 */ /* 0x010fe80000000000 */
[----:B------:R4:W2:Y:S01]  /*3d90*/  MUFU.TANH R192, R11 ;  /* 0x0000000b00c07308 */ /* 0x0008a20000002400 */
[-C--:B---3--:R-:W-:Y:S03]  /*3da0*/  HMMA.16816.F32 R20, R132, R4.reuse, R20 ;  /* 0x000000048414723c */ /* 0x088fe60000001814 */
[----:B------:R-:W-:Y:S02]  /*3db0*/  I2FP.F32.S32 R15, R15 ;  /* 0x0000000f000f7245 */ /* 0x000fe40000201400 */
[----:B-1----:R-:W-:Y:S01]  /*3dc0*/  IADD3 R10, R0, -0x1, RZ ;  /* 0xffffffff000a7810 */ /* 0x002fe20007ffe0ff */
[C---:B------:R-:W-:Y:S03]  /*3dd0*/  HMMA.16816.F32 R24, R104.reuse, R4, R24 ;  /* 0x000000046818723c */ /* 0x040fe60000001818 */
[----:B------:R-:W1:Y:S01]  /*3de0*/  MUFU.TANH R187, R12 ;  /* 0x0000000c00bb7308 */ /* 0x000e620000002400 */
[----:B------:R-:W-:Y:S01]  /*3df0*/  ISETP.GE.AND P0, PT, R10, RZ, PT ;  /* 0x000000ff0a00720c */ /* 0x000fe20003f06270 */
[----:B------:R-:W-:Y:S01]  /*3e00*/  FFMA.FTZ R2, R15, -UR6, R221 ;  /* 0x800000060f027c23 */ /* 0x000fe200080100dd */
[-C--:B------:R-:W-:Y:S07]  /*3e10*/  HMMA.16816.F32 R28, R104, R6.reuse, R28 ;  /* 0x00000006681c723c */ /* 0x080fee000000181c */
[----:B------:R3:W-:Y:S01]  /*3e20*/  MUFU.TANH R214, R17 ;  /* 0x0000001100d67308 */ /* 0x0007e20000002400 */
[C---:B------:R-:W-:Y:S03]  /*3e30*/  VIADD R5, R0.reuse, 0x8 ;  /* 0x0000000800057836 */ /* 0x040fe60000000000 */
[C---:B------:R-:W-:Y:S01]  /*3e40*/  IADD3 R4, R0.reuse, 0x7, RZ ;  /* 0x0000000700047810 */ /* 0x040fe20007ffe0ff */
[----:B----4-:R-:W-:Y:S01]  /*3e50*/  VIADD R11, R0, 0x28 ;  /* 0x00000028000b7836 */ /* 0x010fe20000000000 */
[----:B------:R-:W-:Y:S01]  /*3e60*/  @P2 FSEL R2, R2, -INF , !P5 ;  /* 0xff80000002022808 */ /* 0x000fe20006800000 */
[----:B------:R-:W-:Y:S01]  /*3e70*/  HMMA.16816.F32 R32, R132, R6, R32 ;  /* 0x000000068420723c */ /* 0x000fe20000001820 */
[----:B------:R-:W-:Y:S02]  /*3e80*/  PLOP3.LUT P2, PT, PT, PT, UP1, 0x80, 0x0 ;  /* 0x000000000000781c */ /* 0x000fe40003f4f018 */
[----:B------:R-:W4:Y:S01]  /*3e90*/  MUFU.TANH R186, R13 ;  /* 0x0000000d00ba7308 */ /* 0x000f220000002400 */
[----:B------:R-:W-:Y:S01]  /*3ea0*/  FMUL.FTZ R21, R21, UR7 ;  /* 0x0000000715157c20 */ /* 0x000fe20008410000 */
[----:B------:R-:W-:Y:S01]  /*3eb0*/  FFMA.FTZ R2, R2, UR12, -R8 ;  /* 0x0000000c02027c23 */ /* 0x000fe20008010808 */
[----:B------:R-:W-:Y:S01]  /*3ec0*/  FMUL.FTZ R22, R22, UR7 ;  /* 0x0000000716167c20 */ /* 0x000fe20008410000 */
[----:B------:R-:W-:Y:S01]  /*3ed0*/  FMUL.FTZ R23, R23, UR7 ;  /* 0x0000000717177c20 */ /* 0x000fe20008410000 */
[----:B------:R-:W-:Y:S01]  /*3ee0*/  FMUL.FTZ R20, R20, UR7 ;  /* 0x0000000714147c20 */ /* 0x000fe20008410000 */
[----:B------:R-:W-:Y:S04]  /*3ef0*/  ISETP.GE.AND P4, PT, R5, RZ, PT ;  /* 0x000000ff0500720c */ /* 0x000fe80003f86270 */
[----:B------:R2:W-:Y:S01]  /*3f00*/  MUFU.TANH R213, R21 ;  /* 0x0000001500d57308 */ /* 0x0005e20000002400 */
[----:B------:R-:W-:Y:S01]  /*3f10*/  ISETP.GE.AND P3, PT, R4, RZ, PT ;  /* 0x000000ff0400720c */ /* 0x000fe20003f66270 */
[----:B------:R-:W-:Y:S01]  /*3f20*/  FMUL.FTZ R24, R24, UR7 ;  /* 0x0000000718187c20 */ /* 0x000fe20008410000 */
[----:B------:R-:W-:Y:S01]  /*3f30*/  FMUL.FTZ R25, R25, UR7 ;  /* 0x0000000719197c20 */ /* 0x000fe20008410000 */
[----:B------:R-:W-:Y:S01]  /*3f40*/  FMUL.FTZ R26, R26, UR7 ;  /* 0x000000071a1a7c20 */ /* 0x000fe20008410000 */
[----:B------:R-:W-:Y:S01]  /*3f50*/  FMUL.FTZ R28, R28, UR7 ;  /* 0x000000071c1c7c20 */ /* 0x000fe20008410000 */
[----:B------:R-:W-:Y:S01]  /*3f60*/  FMUL.FTZ R29, R29, UR7 ;  /* 0x000000071d1d7c20 */ /* 0x000fe20008410000 */
[----:B------:R-:W-:Y:S03]  /*3f70*/  FMUL.FTZ R30, R30, UR7 ;  /* 0x000000071e1e7c20 */ /* 0x000fe60008410000 */
[----:B------:R1:W-:Y:S01]  /*3f80*/  MUFU.TANH R212, R20 ;  /* 0x0000001400d47308 */ /* 0x0003e20000002400 */
[----:B------:R-:W-:Y:S01]  /*3f90*/  FMUL.FTZ R31, R31, UR7 ;  /* 0x000000071f1f7c20 */ /* 0x000fe20008410000 */
[----:B------:R-:W-:Y:S01]  /*3fa0*/  FMUL.FTZ R27, R27, UR7 ;  /* 0x000000071b1b7c20 */ /* 0x000fe20008410000 */
[----:B------:R-:W-:Y:S01]  /*3fb0*/  @!P0 IADD3 R10, -R0, 0x1, RZ ;  /* 0x00000001000a8810 */ /* 0x000fe20007ffe1ff */
[----:B---3--:R-:W-:Y:S01]  /*3fc0*/  FMUL.FTZ R17, R234, 1.4426950216293334961 ;  /* 0x3fb8aa3bea117820 */ /* 0x008fe20000410000 */
[----:B------:R-:W-:Y:S01]  /*3fd0*/  @!P4 IADD3 R5, -R0, -0x8, RZ ;  /* 0xfffffff80005c810 */ /* 0x000fe20007ffe1ff */
[----:B------:R-:W-:Y:S01]  /*3fe0*/  FMUL.FTZ R32, R32, UR7 ;  /* 0x0000000720207c20 */ /* 0x000fe20008410000 */
[----:B------:R-:W-:Y:S03]  /*3ff0*/  @!P3 IADD3 R4, -R0, -0x7, RZ ;  /* 0xfffffff90004b810 */ /* 0x000fe60007ffe1ff */
[----:B------:R3:W-:Y:S01]  /*4000*/  MUFU.EX2 R230, R2 ;  /* 0x0000000200e67308 */ /* 0x0007e20000000800 */
[----:B------:R-:W-:Y:S01]  /*4010*/  PLOP3.LUT P3, PT, PT, PT, UP1, 0x80, 0x0 ;  /* 0x000000000000781c */ /* 0x000fe20003f6f018 */
[----:B------:R-:W-:Y:S01]  /*4020*/  FMUL.FTZ R33, R33, UR7 ;  /* 0x0000000721217c20 */ /* 0x000fe20008410000 */
[----:B--2---:R-:W-:Y:S01]  /*4030*/  I2FP.F32.S32 R21, R5 ;  /* 0x0000000500157245 */ /* 0x004fe20000201400 */
[C---:B------:R-:W-:Y:S01]  /*4040*/  FMUL.FTZ R5, R236.reuse, 1.4426950216293334961 ;  /* 0x3fb8aa3bec057820 */ /* 0x040fe20000410000 */
[----:B------:R-:W-:Y:S01]  /*4050*/  FSETP.NEU.FTZ.AND P4, PT, R236, -INF , PT ;  /* 0xff800000ec00780b */ /* 0x000fe20003f9d000 */
[----:B------:R-:W-:Y:S01]  /*4060*/  FMUL.FTZ R34, R34, UR7 ;  /* 0x0000000722227c20 */ /* 0x000fe20008410000 */
[----:B------:R-:W-:Y:S03]  /*4070*/  PLOP3.LUT P0, PT, PT, PT, UP1, 0x80, 0x0 ;  /* 0x000000000000781c */ /* 0x000fe60003f0f018 */
[----:B------:R-:W2:Y:S01]  /*4080*/  MUFU.TANH R226, R18 ;  /* 0x0000001200e27308 */ /* 0x000ea20000002400 */
[----:B-1----:R-:W-:Y:S01]  /*4090*/  I2FP.F32.S32 R20, R4 ;  /* 0x0000000400147245 */ /* 0x002fe20000201400 */
[----:B------:R-:W-:Y:S01]  /*40a0*/  FFMA.FTZ R4, R21, -UR6, R228 ;  /* 0x8000000615047c23 */ /* 0x000fe200080100e4 */
[----:B------:R-:W-:Y:S01]  /*40b0*/  FSEL R5, R5, RZ, P4 ;  /* 0x000000ff05057208 */ /* 0x000fe20002000000 */
[----:B------:R-:W-:Y:S01]  /*40c0*/  VIADD R7, R0, 0xfffffff8 ;  /* 0xfffffff800077836 */ /* 0x000fe20000000000 */
[----:B------:R-:W-:Y:S01]  /*40d0*/  I2FP.F32.S32 R16, R10 ;  /* 0x0000000a00107245 */ /* 0x000fe20000201400 */
[----:B------:R-:W-:Y:S01]  /*40e0*/  FMUL.FTZ R35, R35, UR7 ;  /* 0x0000000723237c20 */ /* 0x000fe20008410000 */
[----:B------:R-:W-:Y:S03]  /*40f0*/  @P3 FSEL R4, R4, -INF , !P5 ;  /* 0xff80000004043808 */ /* 0x000fe60006800000 */
[----:B------:R-:W1:Y:S01]  /*4100*/  MUFU.TANH R225, R19 ;  /* 0x0000001300e17308 */ /* 0x000e620000002400 */
[----:B---3--:R-:W-:Y:S01]  /*4110*/  FFMA.FTZ R2, R20, -UR6, R227 ;  /* 0x8000000614027c23 */ /* 0x008fe200080100e3 */
[----:B------:R-:W-:Y:S01]  /*4120*/  FFMA.FTZ R10, R16, -UR6, R220 ;  /* 0x80000006100a7c23 */ /* 0x000fe200080100dc */
[----:B------:R-:W-:Y:S01]  /*4130*/  FSETP.NEU.FTZ.AND P3, PT, R233, -INF , PT ;  /* 0xff800000e900780b */ /* 0x000fe20003f7d000 */
[--C-:B------:R-:W-:Y:S01]  /*4140*/  FFMA.FTZ R4, R4, UR12, -R5.reuse ;  /* 0x0000000c04047c23 */ /* 0x100fe20008010805 */
[----:B------:R-:W-:Y:S02]  /*4150*/  IADD3 R12, R0, 0x1f, RZ ;  /* 0x0000001f000c7810 */ /* 0x000fe40007ffe0ff */
[----:B------:R-:W-:Y:S03]  /*4160*/  @P2 FSEL R2, R2, -INF , !P6 ;  /* 0xff80000002022808 */ /* 0x000fe60007000000 */
[----:B------:R3:W-:Y:S01]  /*4170*/  MUFU.EX2 R231, R4 ;  /* 0x0000000400e77308 */ /* 0x0007e20000000800 */
[----:B------:R-:W-:Y:S02]  /*4180*/  @P0 FSEL R10, R10, -INF , !P6 ;  /* 0xff8000000a0a0808 */ /* 0x000fe40007000000 */
[----:B------:R-:W-:Y:S02]  /*4190*/  ISETP.GE.AND P4, PT, R11, RZ, PT ;  /* 0x000000ff0b00720c */ /* 0x000fe40003f86270 */
[----:B------:R-:W-:Y:S01]  /*41a0*/  ISETP.GE.AND P0, PT, R12, RZ, PT ;  /* 0x000000ff0c00720c */ /* 0x000fe20003f06270 */
[----:B------:R-:W-:Y:S04]  /*41b0*/  FFMA.FTZ R10, R10, UR12, -R8 ;  /* 0x0000000c0a0a7c23 */ /* 0x000fe80008010808 */
[----:B------:R-:W1:Y:S10]  /*41c0*/  MUFU.TANH R224, R22 ;  /* 0x0000001600e07308 */ /* 0x000e740000002400 */
[----:B------:R4:W-:Y:S01]  /*41d0*/  MUFU.EX2 R229, R10 ;  /* 0x0000000a00e57308 */ /* 0x0009e20000000800 */
[----:B---3--:R-:W-:Y:S01]  /*41e0*/  FFMA.FTZ R4, R2, UR12, -R5 ;  /* 0x0000000c02047c23 */ /* 0x008fe20008010805 */
[C---:B------:R-:W-:Y:S01]  /*41f0*/  VIADD R2, R0.reuse, 0x20 ;  /* 0x0000002000027836 */ /* 0x040fe20000000000 */
[----:B------:R-:W-:Y:S02]  /*4200*/  @!P4 IADD3 R11, -R0, -0x28, RZ ;  /* 0xffffffd8000bc810 */ /* 0x000fe40007ffe1ff */
[----:B------:R-:W-:Y:S02]  /*4210*/  FSETP.NEU.FTZ.AND P4, PT, R234, -INF , PT ;  /* 0xff800000ea00780b */ /* 0x000fe40003f9d000 */
[----:B------:R-:W-:Y:S03]  /*4220*/  ISETP.GE.AND P2, PT, R2, RZ, PT ;  /* 0x000000ff0200720c */ /* 0x000fe60003f46270 */
[----:B------:R3:W-:Y:S01]  /*4230*/  MUFU.EX2 R232, R4 ;  /* 0x0000000400e87308 */ /* 0x0007e20000000800 */
[----:B------:R-:W-:Y:S02]  /*4240*/  I2FP.F32.S32 R11, R11 ;  /* 0x0000000b000b7245 */ /* 0x000fe40000201400 */
[C---:B------:R-:W-:Y:S02]  /*4250*/  @!P0 IADD3 R12, -R0.reuse, -0x1f, RZ ;  /* 0xffffffe1000c8810 */ /* 0x040fe40007ffe1ff */
[----:B------:R-:W-:Y:S01]  /*4260*/  PLOP3.LUT P0, PT, PT, PT, UP1, 0x80, 0x0 ;  /* 0x000000000000781c */ /* 0x000fe20003f0f018 */
[----:B------:R-:W-:Y:S01]  /*4270*/  FFMA.FTZ R11, R11, -UR6, R193 ;  /* 0x800000060b0b7c23 */ /* 0x000fe200080100c1 */
[----:B------:R-:W-:Y:S03]  /*4280*/  I2FP.F32.S32 R13, R12 ;  /* 0x0000000c000d7245 */ /* 0x000fe60000201400 */
[----:B------:R-:W1:Y:S01]  /*4290*/  MUFU.TANH R223, R23 ;  /* 0x0000001700df7308 */ /* 0x000e620000002400 */
[C---:B----4-:R-:W-:Y:S02]  /*42a0*/  IADD3 R10, R0.reuse, 0x27, RZ ;  /* 0x00000027000a7810 */ /* 0x050fe40007ffe0ff */
[----:B------:R-:W-:Y:S01]  /*42b0*/  @!P2 IADD3 R2, -R0, -0x20, RZ ;  /* 0xffffffe00002a810 */ /* 0x000fe20007ffe1ff */
[----:B------:R-:W-:Y:S01]  /*42c0*/  FFMA.FTZ R12, R13, -UR6, R188 ;  /* 0x800000060d0c7c23 */ /* 0x000fe200080100bc */
[----:B------:R-:W-:Y:S05]  /*42d0*/  PLOP3.LUT P2, PT, PT, PT, UP1, 0x80, 0x0 ;  /* 0x000000000000781c */ /* 0x000fea0003f4f018 */
[----:B------:R-:W4:Y:S01]  /*42e0*/  MUFU.TANH R136, R24 ;  /* 0x0000001800887308 */ /* 0x000f220000002400 */
[----:B------:R-:W-:Y:S01]  /*42f0*/  I2FP.F32.S32 R14, R2 ;  /* 0x00000002000e7245 */ /* 0x000fe20000201400 */
[----:B---3--:R-:W-:Y:S01]  /*4300*/  FMUL.FTZ R4, R233, 1.4426950216293334961 ;  /* 0x3fb8aa3be9047820 */ /* 0x008fe20000410000 */
[----:B------:R-:W-:Y:S02]  /*4310*/  @P0 FSEL R12, R12, -INF , !P6 ;  /* 0xff8000000c0c0808 */ /* 0x000fe40007000000 */
[----:B------:R-:W-:Y:S01]  /*4320*/  PLOP3.LUT P0, PT, PT, PT, UP1, 0x80, 0x0 ;  /* 0x000000000000781c */ /* 0x000fe20003f0f018 */
[----:B------:R-:W-:Y:S01]  /*4330*/  FFMA.FTZ R2, R14, -UR6, R189 ;  /* 0x800000060e027c23 */ /* 0x000fe200080100bd */
[----:B------:R-:W-:Y:S03]  /*4340*/  FSEL R4, R4, RZ, P3 ;  /* 0x000000ff04047208 */ /* 0x000fe60001800000 */
[----:B------:R-:W3:Y:S01]  /*4350*/  MUFU.TANH R129, R25 ;  /* 0x0000001900817308 */ /* 0x000ee20000002400 */
[----:B------:R-:W-:Y:S01]  /*4360*/  ISETP.GE.AND P3, PT, R10, RZ, PT ;  /* 0x000000ff0a00720c */ /* 0x000fe20003f66270 */
[----:B------:R-:W-:Y:S01]  /*4370*/  FFMA.FTZ R6, R14, -UR6, R191 ;  /* 0x800000060e067c23 */ /* 0x000fe200080100bf */
[----:B------:R-:W-:Y:S01]  /*4380*/  @P2 FSEL R2, R2, -INF , !P5 ;  /* 0xff80000002022808 */ /* 0x000fe20006800000 */
[--C-:B------:R-:W-:Y:S01]  /*4390*/  FFMA.FTZ R12, R12, UR12, -R4.reuse ;  /* 0x0000000c0c0c7c23 */ /* 0x100fe20008010804 */
[----:B------:R-:W-:Y:S05]  /*43a0*/  PLOP3.LUT P2, PT, PT, PT, UP1, 0x80, 0x0 ;  /* 0x000000000000781c */ /* 0x000fea0003f4f018 */
[----:B------:R2:W-:Y:S01]  /*43b0*/  MUFU.EX2 R122, R12 ;  /* 0x0000000c007a7308 */ /* 0x0005e20000000800 */
[----:B------:R-:W-:Y:S03]  /*43c0*/  FFMA.FTZ R2, R2, UR12, -R4 ;  /* 0x0000000c02027c23 */ /* 0x000fe60008010804 */
[----:B------:R-:W-:Y:S06]  /*43d0*/  @!P3 IADD3 R10, -R0, -0x27, RZ ;  /* 0xffffffd9000ab810 */ /* 0x000fec0007ffe1ff */
[----:B------:R1:W-:Y:S01]  /*43e0*/  MUFU.EX2 R123, R2 ;  /* 0x00000002007b7308 */ /* 0x0003e20000000800 */
[----:B------:R-:W-:Y:S02]  /*43f0*/  PLOP3.LUT P3, PT, PT, PT, UP1, 0x80, 0x0 ;  /* 0x000000000000781c */ /* 0x000fe40003f6f018 */
[----:B------:R-:W-:Y:S07]  /*4400*/  I2FP.F32.S32 R10, R10 ;  /* 0x0000000a000a7245 */ /* 0x000fee0000201400 */
[----:B------:R-:W3:Y:S01]  /*4410*/  MUFU.TANH R185, R26 ;  /* 0x0000001a00b97308 */ /* 0x000ee20000002400 */
[----:B------:R-:W-:Y:S01]  /*4420*/  FFMA.FTZ R10, R10, -UR6, R192 ;  /* 0x800000060a0a7c23 */ /* 0x000fe200080100c0 */
[----:B--2---:R-:W-:Y:S01]  /*4430*/  @P0 VIADD R12, R9, 0x8 ;  /* 0x00000008090c0836 */ /* 0x004fe20000000000 */
[----:B------:R-:W-:Y:S02]  /*4440*/  PLOP3.LUT P0, PT, PT, PT, UP1, 0x80, 0x0 ;  /* 0x000000000000781c */ /* 0x000fe40003f0f018 */
[----:B------:R-:W-:Y:S05]  /*4450*/  @P3 FSEL R11, R11, -INF , !P5 ;  /* 0xff8000000b0b3808 */ /* 0x000fea0006800000 */
[----:B------:R-:W2:Y:S01]  /*4460*/  MUFU.TANH R139, R27 ;  /* 0x0000001b008b7308 */ /* 0x000ea20000002400 */
[----:B-1----:R-:W-:Y:S02]  /*4470*/  FSEL R2, R17, RZ, P4 ;  /* 0x000000ff11027208 */ /* 0x002fe40002000000 */
[----:B------:R-:W-:Y:S02]  /*4480*/  @P2 FSEL R10, R10, -INF , !P6 ;  /* 0xff8000000a0a2808 */ /* 0x000fe40007000000 */
[----:B------:R-:W-:Y:S01]  /*4490*/  PLOP3.LUT P3, PT, PT, PT, UP1, 0x80, 0x0 ;  /* 0x000000000000781c */ /* 0x000fe20003f6f018 */
[--C-:B------:R-:W-:Y:S01]  /*44a0*/  FFMA.FTZ R11, R11, UR12, -R2.reuse ;  /* 0x0000000c0b0b7c23 */ /* 0x100fe20008010802 */
[----:B------:R-:W-:Y:S03]  /*44b0*/  PLOP3.LUT P4, PT, PT, PT, UP1, 0x80, 0x0 ;  /* 0x000000000000781c */ /* 0x000fe60003f8f018 */
[----:B------:R-:W1:Y:S01]  /*44c0*/  MUFU.TANH R127, R28 ;  /* 0x0000001c007f7308 */ /* 0x000e620000002400 */
[----:B------:R-:W-:Y:S09]  /*44d0*/  PLOP3.LUT P5, PT, PT, PT, UP1, 0x80, 0x0 ;  /* 0x000000000000781c */ /* 0x000ff20003faf018 */
[----:B------:R4:W-:Y:S01]  /*44e0*/  MUFU.EX2 R131, R11 ;  /* 0x0000000b00837308 */ /* 0x0009e20000000800 */
[----:B------:R-:W-:Y:S02]  /*44f0*/  @P3 ISETP.GE.AND P3, PT, R12, UR8, PT ;  /* 0x000000080c003c0c */ /* 0x000fe4000bf66270 */
[----:B------:R-:W-:Y:S02]  /*4500*/  @P4 IADD3 R12, R9, 0x9, RZ ;  /* 0x00000009090c4810 */ /* 0x000fe40007ffe0ff */
[----:B------:R-:W-:Y:S05]  /*4510*/  PLOP3.LUT P4, PT, PT, PT, UP1, 0x80, 0x0 ;  /* 0x000000000000781c */ /* 0x000fea0003f8f018 */
[----:B------:R-:W-:Y:S01]  /*4520*/  MUFU.TANH R126, R29 ;  /* 0x0000001d007e7308 */ /* 0x000fe20000002400 */
[----:B------:R-:W-:Y:S01]  /*4530*/  @P5 ISETP.GE.AND P5, PT, R12, UR8, PT ;  /* 0x000000080c005c0c */ /* 0x000fe2000bfa6270 */
[----:B------:R-:W-:Y:S08]  /*4540*/  VIADD R12, R0, 0xfffffff0 ;  /* 0xfffffff0000c7836 */ /* 0x000ff00000000000 */
[----:B------:R-:W1:Y:S01]  /*4550*/  MUFU.TANH R132, R32 ;  /* 0x0000002000847308 */ /* 0x000e620000002400 */
[----:B----4-:R-:W-:Y:S01]  /*4560*/  FFMA.FTZ R11, R10, UR12, -R2 ;  /* 0x0000000c0a0b7c23 */ /* 0x010fe20008010802 */
[----:B------:R-:W-:Y:S05]  /*4570*/  VIADD R10, R0, 0x18 ;  /* 0x00000018000a7836 */ /* 0x000fea0000000000 */
[----:B------:R-:W-:Y:S03]  /*4580*/  ISETP.GE.AND P2, PT, R10, RZ, PT ;  /* 0x000000ff0a00720c */ /* 0x000fe60003f46270 */
[----:B------:R-:W4:Y:S10]  /*4590*/  MUFU.TANH R133, R33 ;  /* 0x0000002100857308 */ /* 0x000f340000002400 */
[----:B------:R-:W-:Y:S01]  /*45a0*/  MUFU.TANH R203, R34 ;  /* 0x0000002200cb7308 */ /* 0x000fe20000002400 */
[----:B------:R-:W-:Y:S02]  /*45b0*/  @!P2 IADD3 R10, -R0, -0x18, RZ ;  /* 0xffffffe8000aa810 */ /* 0x000fe40007ffe1ff */
[----:B------:R-:W-:Y:S02]  /*45c0*/  PLOP3.LUT P2, PT, PT, PT, UP1, 0x80, 0x0 ;  /* 0x000000000000781c */ /* 0x000fe40003f4f018 */
[----:B------:R-:W-:Y:S05]  /*45d0*/  I2FP.F32.S32 R18, R10 ;  /* 0x0000000a00127245 */ /* 0x000fea0000201400 */
[----:B------:R3:W-:Y:S01]  /*45e0*/  MUFU.EX2 R130, R11 ;  /* 0x0000000b00827308 */ /* 0x0007e20000000800 */
[----:B------:R-:W-:Y:S09]  /*45f0*/  FFMA.FTZ R10, R18, -UR6, R187 ;  /* 0x80000006120a7c23 */ /* 0x000ff200080100bb */
[----:B------:R-:W4:Y:S01]  /*4600*/  MUFU.TANH R202, R35 ;  /* 0x0000002300ca7308 */ /* 0x000f220000002400 */
[----:B------:R-:W-:Y:S02]  /*4610*/  @P2 FSEL R10, R10, -INF , !P3 ;  /* 0xff8000000a0a2808 */ /* 0x000fe40005800000 */
[----:B------:R-:W-:Y:S03]  /*4620*/  PLOP3.LUT P2, PT, PT, PT, UP1, 0x80, 0x0 ;  /* 0x000000000000781c */ /* 0x000fe60003f4f018 */
[----:B------:R-:W-:Y:S04]  /*4630*/  FFMA.FTZ R10, R10, UR12, -R4 ;  /* 0x0000000c0a0a7c23 */ /* 0x000fe80008010804 */
[----:B------:R-:W-:Y:S01]  /*4640*/  MUFU.TANH R138, R30 ;  /* 0x0000001e008a7308 */ /* 0x000fe20000002400 */
[----:B---3--:R-:W-:Y:S04]  /*4650*/  IADD3 R11, R0, 0x17, RZ ;  /* 0x00000017000b7810 */ /* 0x008fe80007ffe0ff */
[----:B------:R-:W-:Y:S05]  /*4660*/  ISETP.GE.AND P6, PT, R11, RZ, PT ;  /* 0x000000ff0b00720c */ /* 0x000fea0003fc6270 */
[----:B------:R-:W-:Y:S01]  /*4670*/  MUFU.TANH R137, R31 ;  /* 0x0000001f00897308 */ /* 0x000fe20000002400 */
[----:B------:R-:W-:Y:S02]  /*4680*/  @P2 FSEL R6, R6, -INF , !P3 ;  /* 0xff80000006062808 */ /* 0x000fe40005800000 */
[----:B------:R-:W-:Y:S03]  /*4690*/  ISETP.GE.AND P2, PT, R7, RZ, PT ;  /* 0x000000ff0700720c */ /* 0x000fe60003f46270 */
[----:B------:R-:W-:Y:S04]  /*46a0*/  FFMA.FTZ R6, R6, UR12, -R2 ;  /* 0x0000000c06067c23 */ /* 0x000fe80008010802 */
[----:B------:R3:W-:Y:S01]  /*46b0*/  MUFU.EX2 R119, R10 ;  /* 0x0000000a00777308 */ /* 0x0007e20000000800 */
[C---:B------:R-:W-:Y:S02]  /*46c0*/  @!P6 IADD3 R11, -R0.reuse, -0x17, RZ ;  /* 0xffffffe9000be810 */ /* 0x040fe40007ffe1ff */
[----:B------:R-:W-:Y:S02]  /*46d0*/  PLOP3.LUT P6, PT, PT, PT, UP1, 0x80, 0x0 ;  /* 0x000000000000781c */ /* 0x000fe40003fcf018 */
[----:B------:R-:W-:Y:S02]  /*46e0*/  I2FP.F32.S32 R17, R11 ;  /* 0x0000000b00117245 */ /* 0x000fe40000201400 */
[----:B------:R-:W-:Y:S03]  /*46f0*/  @!P2 IADD3 R7, -R0, 0x8, RZ ;  /* 0x000000080007a810 */ /* 0x000fe60007ffe1ff */
[----:B------:R2:W-:Y:S01]  /*4700*/  MUFU.EX2 R125, R6 ;  /* 0x00000006007d7308 */ /* 0x0005e20000000800 */
[----:B------:R-:W-:Y:S01]  /*4710*/  PLOP3.LUT P2, PT, PT, PT, UP1, 0x80, 0x0 ;  /* 0x000000000000781c */ /* 0x000fe20003f4f018 */
[----:B------:R-:W-:Y:S01]  /*4720*/  FFMA.FTZ R11, R17, -UR6, R186 ;  /* 0x80000006110b7c23 */ /* 0x000fe200080100ba */
[----:B------:R-:W-:Y:S01]  /*4730*/  I2FP.F32.S32 R14, R7 ;  /* 0x00000007000e7245 */ /* 0x000fe20000201400 */
[----:B------:R-:W-:Y:S03]  /*4740*/  FFMA.FTZ R7, R15, -UR6, R226 ;  /* 0x800000060f077c23 */ /* 0x000fe600080100e2 */
[----:B------:R-:W-:Y:S01]  /*4750*/  @P0 FSEL R11, R11, -INF , !P5 ;  /* 0xff8000000b0b0808 */ /* 0x000fe20006800000 */
[----:B---3--:R-:W-:Y:S01]  /*4760*/  FFMA.FTZ R10, R13, -UR6, R190 ;  /* 0x800000060d0a7c23 */ /* 0x008fe200080100be */
[----:B------:R-:W-:Y:S02]  /*4770*/  @P6 IADD3 R19, R9, 0x10, RZ ;  /* 0x0000001009136810 */ /* 0x000fe40007ffe0ff */
[----:B------:R-:W-:Y:S01]  /*4780*/  PLOP3.LUT P6, PT, PT, PT, UP1, 0x80, 0x0 ;  /* 0x000000000000781c */ /* 0x000fe20003fcf018 */
[----:B------:R-:W-:Y:S01]  /*4790*/  FFMA.FTZ R11, R11, UR12, -R4 ;  /* 0x0000000c0b0b7c23 */ /* 0x000fe20008010804 */
[----:B------:R-:W-:Y:S02]  /*47a0*/  @P4 FSEL R10, R10, -INF , !P5 ;  /* 0xff8000000a0a4808 */ /* 0x000fe40006800000 */
[----:B------:R-:W-:Y:S01]  /*47b0*/  PLOP3.LUT P4, PT, PT, PT, UP1, 0x80, 0x0 ;  /* 0x000000000000781c */ /* 0x000fe20003f8f018 */
[----:B------:R3:W-:Y:S01]  /*47c0*/  MUFU.EX2 R118, R11 ;  /* 0x0000000b00767308 */ /* 0x0007e20000000800 */
[----:B--2---:R-:W-:Y:S01]  /*47d0*/  IADD3 R6, R0, -0x9, RZ ;  /* 0xfffffff700067810 */ /* 0x004fe20007ffe0ff */
[----:B------:R-:W-:Y:S01]  /*47e0*/  FFMA.FTZ R10, R10, UR12, -R2 ;  /* 0x0000000c0a0a7c23 */ /* 0x000fe20008010802 */
[----:B------:R-:W-:Y:S02]  /*47f0*/  @P2 FSEL R7, R7, -INF , !P3 ;  /* 0xff80000007072808 */ /* 0x000fe40005800000 */
[----:B------:R-:W-:Y:S02]  /*4800*/  ISETP.GE.AND P0, PT, R6, RZ, PT ;  /* 0x000000ff0600720c */ /* 0x000fe40003f06270 */
[----:B------:R-:W-:Y:S03]  /*4810*/  PLOP3.LUT P2, PT, PT, PT, UP1, 0x80, 0x0 ;  /* 0x000000000000781c */ /* 0x000fe60003f4f018 */
[----:B------:R2:W-:Y:S01]  /*4820*/  MUFU.EX2 R124, R10 ;  /* 0x0000000a007c7308 */ /* 0x0005e20000000800 */
[----:B------:R-:W-:Y:S01]  /*4830*/  @P6 ISETP.GE.AND P6, PT, R19, UR8, PT ;  /* 0x0000000813006c0c */ /* 0x000fe2000bfc6270 */
[----:B------:R-:W-:Y:S08]  /*4840*/  FFMA.FTZ R7, R7, UR12, -R5 ;  /* 0x0000000c07077c23 */ /* 0x000ff00008010805 */
[----:B------:R-:W-:Y:S01]  /*4850*/  MUFU.EX2 R222, R7 ;  /* 0x0000000700de7308 */ /* 0x000fe20000000800 */
[C---:B---3--:R-:W-:Y:S01]  /*4860*/  VIADD R11, R0.reuse, 0xffffffef ;  /* 0xffffffef000b7836 */ /* 0x048fe20000000000 */
[----:B------:R-:W-:Y:S02]  /*4870*/  @!P0 IADD3 R6, -R0, 0x9, RZ ;  /* 0x0000000900068810 */ /* 0x000fe40007ffe1ff */
[----:B------:R-:W-:Y:S02]  /*4880*/  PLOP3.LUT P0, PT, PT, PT, UP1, 0x80, 0x0 ;  /* 0x000000000000781c */ /* 0x000fe40003f0f018 */
[----:B------:R-:W-:Y:S01]  /*4890*/  I2FP.F32.S32 R13, R6 ;  /* 0x00000006000d7245 */ /* 0x000fe20000201400 */
[----:B------:R-:W-:Y:S01]  /*48a0*/  FFMA.FTZ R6, R14, -UR6, R215 ;  /* 0x800000060e067c23 */ /* 0x000fe200080100d7 */
[----:B------:R-:W-:Y:S03]  /*48b0*/  @P2 IADD3 R19, R9, 0x11, RZ ;  /* 0x0000001109132810 */ /* 0x000fe60007ffe0ff */
[----:B--2---:R-:W-:Y:S01]  /*48c0*/  FFMA.FTZ R10, R13, -UR6, R214 ;  /* 0x800000060d0a7c23 */ /* 0x004fe200080100d6 */
[----:B------:R-:W-:Y:S02]  /*48d0*/  @P4 FSEL R6, R6, -INF , !P3 ;  /* 0xff80000006064808 */ /* 0x000fe40005800000 */
[----:B------:R-:W-:Y:S02]  /*48e0*/  ISETP.GE.AND P4, PT, R12, RZ, PT ;  /* 0x000000ff0c00720c */ /* 0x000fe40003f86270 */
[----:B------:R-:W-:Y:S01]  /*48f0*/  ISETP.GE.AND P3, PT, R11, RZ, PT ;  /* 0x000000ff0b00720c */ /* 0x000fe20003f66270 */
[--C-:B------:R-:W-:Y:S01]  /*4900*/  FFMA.FTZ R6, R6, UR12, -R8.reuse ;  /* 0x0000000c06067c23 */ /* 0x100fe20008010808 */
[----:B------:R-:W-:Y:S02]  /*4910*/  @P0 FSEL R10, R10, -INF , !P5 ;  /* 0xff8000000a0a0808 */ /* 0x000fe40006800000 */
[----:B------:R-:W-:Y:S01]  /*4920*/  PLOP3.LUT P0, PT, PT, PT, UP1, 0x80, 0x0 ;  /* 0x000000000000781c */ /* 0x000fe20003f0f018 */
[----:B------:R2:W-:Y:S02]  /*4930*/  MUFU.EX2 R211, R6 ;  /* 0x0000000600d37308 */ /* 0x0005e40000000800 */
[----:B------:R-:W-:Y:S04]  /*4940*/  FFMA.FTZ R10, R10, UR12, -R8 ;  /* 0x0000000c0a0a7c23 */ /* 0x000fe80008010808 */
[C---:B------:R-:W-:Y:S02]  /*4950*/  @!P4 IADD3 R12, -R0.reuse, 0x10, RZ ;  /* 0x00000010000cc810 */ /* 0x040fe40007ffe1ff */
[----:B------:R-:W-:Y:S02]  /*4960*/  @!P3 IADD3 R11, -R0, 0x11, RZ ;  /* 0x00000011000bb810 */ /* 0x000fe40007ffe1ff */
[----:B------:R3:W-:Y:S01]  /*4970*/  MUFU.EX2 R209, R10 ;  /* 0x0000000a00d17308 */ /* 0x0007e20000000800 */
[----:B------:R-:W-:Y:S02]  /*4980*/  PLOP3.LUT P4, PT, PT, PT, UP1, 0x80, 0x0 ;  /* 0x000000000000781c */ /* 0x000fe40003f8f018 */
[----:B------:R-:W-:Y:S02]  /*4990*/  I2FP.F32.S32 R15, R11 ;  /* 0x0000000b000f7245 */ /* 0x000fe40000201400 */
[----:B------:R-:W-:Y:S01]  /*49a0*/  PLOP3.LUT P3, PT, PT, PT, UP1, 0x80, 0x0 ;  /* 0x000000000000781c */ /* 0x000fe20003f6f018 */
[----:B--2---:R-:W-:Y:S01]  /*49b0*/  FFMA.FTZ R6, R16, -UR6, R225 ;  /* 0x8000000610067c23 */ /* 0x004fe200080100e1 */
[----:B------:R-:W-:Y:S02]  /*49c0*/  I2FP.F32.S32 R16, R12 ;  /* 0x0000000c00107245 */ /* 0x000fe40000201400 */
[----:B------:R-:W-:Y:S02]  /*49d0*/  IADD3 R12, R0, 0x10, RZ ;  /* 0x00000010000c7810 */ /* 0x000fe40007ffe0ff */
[----:B------:R-:W-:Y:S01]  /*49e0*/  @P0 FSEL R6, R6, -INF , !P5 ;  /* 0xff80000006060808 */ /* 0x000fe20006800000 */
[----:B------:R-:W-:Y:S01]  /*49f0*/  FFMA.FTZ R7, R16, -UR6, R212 ;  /* 0x8000000610077c23 */ /* 0x000fe200080100d4 */
[----:B------:R-:W-:Y:S02]  /*4a00*/  PLOP3.LUT P5, PT, PT, PT, UP1, 0x80, 0x0 ;  /* 0x000000000000781c */ /* 0x000fe40003faf018 */
[----:B------:R-:W-:Y:S01]  /*4a10*/  PLOP3.LUT P0, PT, PT, PT, UP1, 0x80, 0x0 ;  /* 0x000000000000781c */ /* 0x000fe20003f0f018 */
[----:B------:R-:W-:Y:S01]  /*4a20*/  FFMA.FTZ R6, R6, UR12, -R5 ;  /* 0x0000000c06067c23 */ /* 0x000fe20008010805 */
[----:B------:R-:W-:Y:S01]  /*4a30*/  @P4 FSEL R7, R7, -INF , !P6 ;  /* 0xff80000007074808 */ /* 0x000fe20007000000 */
[----:B---3--:R-:W-:Y:S01]  /*4a40*/  VIADD R10, R0, 0xf ;  /* 0x0000000f000a7836 */ /* 0x008fe20000000000 */
[----:B------:R-:W-:Y:S01]  /*4a50*/  ISETP.GE.AND P2, PT, R12, RZ, PT ;  /* 0x000000ff0c00720c */ /* 0x000fe20003f46270 */
[----:B------:R2:W3:Y:S02]  /*4a60*/  MUFU.EX2 R219, R6 ;  /* 0x0000000600db7308 */ /* 0x0004e40000000800 */
[----:B------:R-:W-:Y:S01]  /*4a70*/  FFMA.FTZ R7, R7, UR12, -R8 ;  /* 0x0000000c07077c23 */ /* 0x000fe20008010808 */
[----:B------:R-:W-:Y:S03]  /*4a80*/  ISETP.GE.AND P4, PT, R10, RZ, PT ;  /* 0x000000ff0a00720c */ /* 0x000fe60003f86270 */
[----:B------:R-:W-:Y:S04]  /*4a90*/  @P5 ISETP.GE.AND P5, PT, R19, UR8, PT ;  /* 0x0000000813005c0c */ /* 0x000fe8000bfa6270 */
[----:B------:R1:W-:Y:S02]  /*4aa0*/  MUFU.EX2 R206, R7 ;  /* 0x0000000700ce7308 */ /* 0x0003e40000000800 */
[C---:B------:R-:W-:Y:S02]  /*4ab0*/  @!P2 IADD3 R12, -R0.reuse, -0x10, RZ ;  /* 0xfffffff0000ca810 */ /* 0x040fe40007ffe1ff */
[----:B------:R-:W-:Y:S02]  /*4ac0*/  PLOP3.LUT P2, PT, PT, PT, UP1, 0x80, 0x0 ;  /* 0x000000000000781c */ /* 0x000fe40003f4f018 */
[----:B------:R-:W-:Y:S01]  /*4ad0*/  @!P4 IADD3 R10, -R0, -0xf, RZ ;  /* 0xfffffff1000ac810 */ /* 0x000fe20007ffe1ff */
[----:B--2---:R-:W-:Y:S01]  /*4ae0*/  FFMA.FTZ R6, R15, -UR6, R213 ;  /* 0x800000060f067c23 */ /* 0x004fe200080100d5 */
[----:B------:R-:W-:Y:S02]  /*4af0*/  I2FP.F32.S32 R12, R12 ;  /* 0x0000000c000c7245 */ /* 0x000fe40000201400 */
[----:B------:R-:W-:Y:S02]  /*4b00*/  I2FP.F32.S32 R11, R10 ;  /* 0x0000000a000b7245 */ /* 0x000fe40000201400 */
[----:B------:R-:W-:Y:S02]  /*4b10*/  @P0 FSEL R6, R6, -INF , !P5 ;  /* 0xff80000006060808 */ /* 0x000fe40006800000 */
[----:B------:R-:W-:Y:S01]  /*4b20*/  PLOP3.LUT P0, PT, PT, PT, UP1, 0x80, 0x0 ;  /* 0x000000000000781c */ /* 0x000fe20003f0f018 */
[----:B-1----:R-:W-:Y:S01]  /*4b30*/  FFMA.FTZ R7, R14, -UR6, R224 ;  /* 0x800000060e077c23 */ /* 0x002fe200080100e0 */
[----:B------:R-:W-:Y:S01]  /*4b40*/  PLOP3.LUT P4, PT, PT, PT, UP1, 0x80, 0x0 ;  /* 0x000000000000781c */ /* 0x000fe20003f8f018 */
[----:B------:R-:W-:Y:S01]  /*4b50*/  FFMA.FTZ R6, R6, UR12, -R8 ;  /* 0x0000000c06067c23 */ /* 0x000fe20008010808 */
[----:B------:R-:W-:Y:S02]  /*4b60*/  IADD3 R10, R0, -0x19, RZ ;  /* 0xffffffe7000a7810 */ /* 0x000fe40007ffe0ff */
[----:B------:R-:W-:Y:S01]  /*4b70*/  @P3 FSEL R7, R7, -INF , !P6 ;  /* 0xff80000007073808 */ /* 0x000fe20007000000 */
[----:B------:R1:W-:Y:S01]  /*4b80*/  MUFU.EX2 R207, R6 ;  /* 0x0000000600cf7308 */ /* 0x0003e20000000800 */
[----:B------:R-:W-:Y:S03]  /*4b90*/  PLOP3.LUT P3, PT, PT, PT, UP1, 0x80, 0x0 ;  /* 0x000000000000781c */ /* 0x000fe60003f6f018 */
[----:B------:R-:W-:Y:S06]  /*4ba0*/  FFMA.FTZ R7, R7, UR12, -R5 ;  /* 0x0000000c07077c23 */ /* 0x000fec0008010805 */
[----:B------:R2:W-:Y:S01]  /*4bb0*/  MUFU.EX2 R217, R7 ;  /* 0x0000000700d97308 */ /* 0x0005e20000000800 */
[----:B-1----:R-:W-:Y:S01]  /*4bc0*/  FFMA.FTZ R6, R13, -UR6, R223 ;  /* 0x800000060d067c23 */ /* 0x002fe200080100df */
[----:B------:R-:W-:Y:S02]  /*4bd0*/  @P2 IADD3 R13, R9, 0x18, RZ ;  /* 0x00000018090d2810 */ /* 0x000fe40007ffe0ff */
[----:B------:R-:W-:Y:S02]  /*4be0*/  PLOP3.LUT P2, PT, PT, PT, UP1, 0x80, 0x0 ;  /* 0x000000000000781c */ /* 0x000fe40003f4f018 */
[----:B------:R-:W-:Y:S02]  /*4bf0*/  @P0 FSEL R6, R6, -INF , !P5 ;  /* 0xff80000006060808 */ /* 0x000fe40006800000 */
[----:B------:R-:W-:Y:S01]  /*4c00*/  PLOP3.LUT P0, PT, PT, PT, UP1, 0x80, 0x0 ;  /* 0x000000000000781c */ /* 0x000fe20003f0f018 */
[----:B--2---:R-:W-:Y:S01]  /*4c10*/  FFMA.FTZ R7, R12, -UR6, R136 ;  /* 0x800000060c077c23 */ /* 0x004fe20008010088 */
[----:B------:R-:W-:Y:S01]  /*4c20*/  @P4 ISETP.GE.AND P4, PT, R13, UR8, PT ;  /* 0x000000080d004c0c */ /* 0x000fe2000bf86270 */
[----:B------:R-:W-:Y:S03]  /*4c30*/  FFMA.FTZ R6, R6, UR12, -R5 ;  /* 0x0000000c06067c23 */ /* 0x000fe60008010805 */
[----:B------:R-:W-:Y:S01]  /*4c40*/  @P3 FSEL R7, R7, -INF , !P6 ;  /* 0xff80000007073808 */ /* 0x000fe20007000000 */
[----:B------:R1:W-:Y:S01]  /*4c50*/  MUFU.EX2 R216, R6 ;  /* 0x0000000600d87308 */ /* 0x0003e20000000800 */
[----:B------:R-:W-:Y:S02]  /*4c60*/  PLOP3.LUT P3, PT, PT, PT, UP1, 0x80, 0x0 ;  /* 0x000000000000781c */ /* 0x000fe40003f6f018 */
[----:B------:R-:W-:Y:S01]  /*4c70*/  @P2 IADD3 R13, R9, 0x19, RZ ;  /* 0x00000019090d2810 */ /* 0x000fe20007ffe0ff */
[--C-:B------:R-:W-:Y:S01]  /*4c80*/  FFMA.FTZ R7, R7, UR12, -R4.reuse ;  /* 0x0000000c07077c23 */ /* 0x100fe20008010804 */
[----:B------:R-:W-:Y:S01]  /*4c90*/  VIADD R9, R0, 0xffffffe8 ;  /* 0xffffffe800097836 */ /* 0x000fe20000000000 */
[----:B------:R-:W-:Y:S04]  /*4ca0*/  PLOP3.LUT P2, PT, PT, PT, UP1, 0x80, 0x0 ;  /* 0x000000000000781c */ /* 0x000fe80003f4f018 */
[----:B------:R2:W-:Y:S01]  /*4cb0*/  MUFU.EX2 R115, R7 ;  /* 0x0000000700737308 */ /* 0x0005e20000000800 */
[----:B-1----:R-:W-:Y:S05]  /*4cc0*/  FFMA.FTZ R6, R11, -UR6, R129 ;  /* 0x800000060b067c23 */ /* 0x002fea0008010081 */
[----:B------:R-:W-:Y:S02]  /*4cd0*/  @P0 FSEL R6, R6, -INF , !P5 ;  /* 0xff80000006060808 */ /* 0x000fe40006800000 */
[----:B------:R-:W-:Y:S01]  /*4ce0*/  PLOP3.LUT P0, PT, PT, PT, UP1, 0x80, 0x0 ;  /* 0x000000000000781c */ /* 0x000fe20003f0f018 */
[----:B--2---:R-:W-:Y:S02]  /*4cf0*/  FFMA.FTZ R7, R18, -UR6, R185 ;  /* 0x8000000612077c23 */ /* 0x004fe400080100b9 */
[----:B------:R-:W-:Y:S03]  /*4d00*/  FFMA.FTZ R6, R6, UR12, -R4 ;  /* 0x0000000c06067c23 */ /* 0x000fe60008010804 */
[----:B------:R-:W-:Y:S01]  /*4d10*/  @P3 FSEL R7, R7, -INF , !P6 ;  /* 0xff80000007073808 */ /* 0x000fe20007000000 */
[----:B------:R1:W-:Y:S01]  /*4d20*/  MUFU.EX2 R114, R6 ;  /* 0x0000000600727308 */ /* 0x0003e20000000800 */
[----:B------:R-:W-:Y:S02]  /*4d30*/  PLOP3.LUT P3, PT, PT, PT, UP1, 0x80, 0x0 ;  /* 0x000000000000781c */ /* 0x000fe40003f6f018 */
[----:B------:R-:W-:Y:S01]  /*4d40*/  ISETP.GE.AND P6, PT, R9, RZ, PT ;  /* 0x000000ff0900720c */ /* 0x000fe20003fc6270 */
[--C-:B------:R-:W-:Y:S06]  /*4d50*/  FFMA.FTZ R7, R7, UR12, -R2.reuse ;  /* 0x0000000c07077c23 */ /* 0x100fec0008010802 */
[----:B------:R2:W-:Y:S04]  /*4d60*/  MUFU.EX2 R121, R7 ;  /* 0x0000000700797308 */ /* 0x0005e80000000800 */
[----:B------:R-:W-:Y:S02]  /*4d70*/  @P3 ISETP.GE.AND P3, PT, R13, UR8, PT ;  /* 0x000000080d003c0c */ /* 0x000fe4000bf66270 */
[----:B------:R-:W-:Y:S01]  /*4d80*/  @!P6 IADD3 R9, -R0, 0x18, RZ ;  /* 0x000000180009e810 */ /* 0x000fe20007ffe1ff */
[----:B-1----:R-:W-:Y:S05]  /*4d90*/  FFMA.FTZ R6, R17, -UR6, R139 ;  /* 0x8000000611067c23 */ /* 0x002fea000801008b */
[----:B------:R-:W-:Y:S02]  /*4da0*/  @P0 FSEL R6, R6, -INF , !P5 ;  /* 0xff80000006060808 */ /* 0x000fe40006800000 */
[----:B------:R-:W-:Y:S01]  /*4db0*/  PLOP3.LUT P0, PT, PT, PT, UP1, 0x80, 0x0 ;  /* 0x000000000000781c */ /* 0x000fe20003f0f018 */
[----:B--2---:R-:W-:Y:S01]  /*4dc0*/  FFMA.FTZ R7, R21, -UR6, R127 ;  /* 0x8000000615077c23 */ /* 0x004fe2000801007f */
[----:B------:R-:W-:Y:S01]  /*4dd0*/  ISETP.GE.AND P5, PT, R10, RZ, PT ;  /* 0x000000ff0a00720c */ /* 0x000fe20003fa6270 */
[----:B------:R-:W-:Y:S03]  /*4de0*/  FFMA.FTZ R6, R6, UR12, -R2 ;  /* 0x0000000c06067c23 */ /* 0x000fe60008010802 */
[----:B------:R-:W-:Y:S01]  /*4df0*/  @P2 FSEL R7, R7, -INF , !P4 ;  /* 0xff80000007072808 */ /* 0x000fe20006000000 */
[----:B------:R1:W-:Y:S01]  /*4e00*/  MUFU.EX2 R120, R6 ;  /* 0x0000000600787308 */ /* 0x0003e20000000800 */
[----:B------:R-:W-:Y:S03]  /*4e10*/  PLOP3.LUT P2, PT, PT, PT, UP1, 0x80, 0x0 ;  /* 0x000000000000781c */ /* 0x000fe60003f4f018 */
[----:B------:R-:W-:Y:S01]  /*4e20*/  FFMA.FTZ R13, R7, UR12, -R4 ;  /* 0x0000000c070d7c23 */ /* 0x000fe20008010804 */
[----:B------:R-:W-:Y:S03]  /*4e30*/  I2FP.F32.S32 R7, R9 ;  /* 0x0000000900077245 */ /* 0x000fe60000201400 */
[----:B------:R-:W-:Y:S02]  /*4e40*/  @!P5 IADD3 R10, -R0, 0x19, RZ ;  /* 0x00000019000ad810 */ /* 0x000fe40007ffe1ff */
[----:B------:R-:W-:Y:S01]  /*4e50*/  MUFU.EX2 R113, R13 ;  /* 0x0000000d00717308 */ /* 0x000fe20000000800 */
[----:B------:R-:W-:Y:S01]  /*4e60*/  FFMA.FTZ R7, R7, -UR6, R132 ;  /* 0x8000000607077c23 */ /* 0x000fe20008010084 */
[----:B------:R-:W-:Y:S02]  /*4e70*/  PLOP3.LUT P5, PT, PT, PT, UP1, 0x80, 0x0 ;  /* 0x000000000000781c */ /* 0x000fe40003faf018 */
[----:B------:R-:W-:Y:S02]  /*4e80*/  I2FP.F32.S32 R0, R10 ;  /* 0x0000000a00007245 */ /* 0x000fe40000201400 */
[----:B------:R-:W-:Y:S01]  /*4e90*/  @P2 FSEL R7, R7, -INF , !P4 ;  /* 0xff80000007072808 */ /* 0x000fe20006000000 */
[----:B-1----:R-:W-:Y:S01]  /*4ea0*/  FFMA.FTZ R6, R20, -UR6, R126 ;  /* 0x8000000614067c23 */ /* 0x002fe2000801007e */
[----:B------:R-:W-:Y:S01]  /*4eb0*/  PLOP3.LUT P2, PT, PT, PT, UP1, 0x80, 0x0 ;  /* 0x000000000000781c */ /* 0x000fe20003f4f018 */
[----:B----4-:R-:W-:Y:S02]  /*4ec0*/  FFMA.FTZ R0, R0, -UR6, R133 ;  /* 0x8000000600007c23 */ /* 0x010fe40008010085 */
[----:B------:R-:W-:Y:S01]  /*4ed0*/  FFMA.FTZ R7, R7, UR12, -R8 ;  /* 0x0000000c07077c23 */ /* 0x000fe20008010808 */
[----:B------:R-:W-:Y:S02]  /*4ee0*/  @P0 FSEL R6, R6, -INF , !P3 ;  /* 0xff80000006060808 */ /* 0x000fe40005800000 */
[----:B------:R-:W-:Y:S01]  /*4ef0*/  PLOP3.LUT P0, PT, PT, PT, UP1, 0x80, 0x0 ;  /* 0x000000000000781c */ /* 0x000fe20003f0f018 */
[----:B------:R-:W-:Y:S02]  /*4f00*/  MUFU.EX2 R135, R7 ;  /* 0x0000000700877308 */ /* 0x000fe40000000800 */
[----:B------:R-:W-:Y:S01]  /*4f10*/  FFMA.FTZ R4, R6, UR12, -R4 ;  /* 0x0000000c06047c23 */ /* 0x000fe20008010804 */
[----:B------:R-:W-:Y:S07]  /*4f20*/  F2FP.F16.F32.PACK_AB R6, R229, R230 ;  /* 0x000000e6e506723e */ /* 0x000fee00000000ff */
[----:B------:R1:W-:Y:S01]  /*4f30*/  MUFU.EX2 R112, R4 ;  /* 0x0000000400707308 */ /* 0x0003e20000000800 */
[----:B------:R3:W-:Y:S01]  /*4f40*/  STS [R196+0xe000], R6 ;  /* 0x00e00006c4007388 */ /* 0x0007e20000000800 */
[----:B------:R-:W-:Y:S02]  /*4f50*/  @P0 FSEL R0, R0, -INF , !P3 ;  /* 0xff80000000000808 */ /* 0x000fe40005800000 */
[----:B------:R-:W-:Y:S03]  /*4f60*/  PLOP3.LUT P0, PT, PT, PT, UP1, 0x80, 0x0 ;  /* 0x000000000000781c */ /* 0x000fe60003f0f018 */
[----:B------:R-:W-:Y:S01]  /*4f70*/  FFMA.FTZ R8, R0, UR12, -R8 ;  /* 0x0000000c00087c23 */ /* 0x000fe20008010808 */
[----:B------:R-:W-:Y:S03]  /*4f80*/  FFMA.FTZ R0, R15, -UR6, R202 ;  /* 0x800000060f007c23 */ /* 0x000fe600080100ca */
[----:B------:R-:W2:Y:S01]  /*4f90*/  MUFU.EX2 R134, R8 ;  /* 0x0000000800867308 */ /* 0x000ea20000000800 */
[----:B-1----:R-:W-:Y:S05]  /*4fa0*/  FFMA.FTZ R4, R16, -UR6, R203 ;  /* 0x8000000610047c23 */ /* 0x002fea00080100cb */
[----:B------:R-:W-:Y:S02]  /*4fb0*/  @P0 FSEL R0, R0, -INF , !P3 ;  /* 0xff80000000000808 */ /* 0x000fe40005800000 */
[----:B------:R-:W-:Y:S02]  /*4fc0*/  IADD3 R110, P0, R242, UR17, RZ ;  /* 0x00000011f26e7c10 */ /* 0x000fe4000ff1e0ff */
[----:B------:R-:W-:Y:S02]  /*4fd0*/  @P2 FSEL R4, R4, -INF , !P4 ;  /* 0xff80000004042808 */ /* 0x000fe40006000000 */
[----:B------:R-:W-:Y:S02]  /*4fe0*/  PLOP3.LUT P2, PT, PT, PT, UP1, 0x80, 0x0 ;  /* 0x000000000000781c */ /* 0x000fe40003f4f018 */
[----:B---3--:R-:W-:Y:S01]  /*4ff0*/  F2FP.F16.F32.PACK_AB R6, R219, R222 ;  /* 0x000000dedb06723e */ /* 0x008fe200000000ff */
[--C-:B------:R-:W-:Y:S01]  /*5000*/  FFMA.FTZ R4, R4, UR12, -R5.reuse ;  /* 0x0000000c04047c23 */ /* 0x100fe20008010805 */
[----:B------:R-:W-:Y:S01]  /*5010*/  FFMA.FTZ R5, R0, UR12, -R5 ;  /* 0x0000000c00057c23 */ /* 0x000fe20008010805 */
[----:B------:R-:W-:Y:S01]  /*5020*/  FFMA.FTZ R0, R11, -UR6, R137 ;  /* 0x800000060b007c23 */ /* 0x000fe20008010089 */
[----:B------:R-:W-:Y:S01]  /*5030*/  IADD3.X R111, R241, UR16, RZ, P0, !PT ;  /* 0x00000010f16f7c10 */ /* 0x000fe200087fe4ff */
[----:B------:R1:W-:Y:S04]  /*5040*/  MUFU.EX2 R210, R4 ;  /* 0x0000000400d27308 */ /* 0x0003e80000000800 */
[----:B------:R-:W3:Y:S02]  /*5050*/  LDG.E R109, desc[UR10][R110.64] ;  /* 0x0000000a6e6d7981 */ /* 0x000ee4000c1e1900 */
[----:B------:R-:W-:Y:S04]  /*5060*/  @P2 FSEL R0, R0, -INF , !P3 ;  /* 0xff80000000002808 */ /* 0x000fe80005800000 */
[----:B------:R4:W2:Y:S01]  /*5070*/  MUFU.EX2 R208, R5 ;  /* 0x0000000500d07308 */ /* 0x0008a20000000800 */
[----:B------:R-:W3:Y:S01]  /*5080*/  LDG.E R108, desc[UR10][R110.64+0x20] ;  /* 0x0000200a6e6c7981 */ /* 0x000ee2000c1e1900 */
[----:B------:R-:W-:Y:S01]  /*5090*/  PLOP3.LUT P2, PT, PT, PT, UP0, 0x80, 0x0 ;  /* 0x000000000000781c */ /* 0x000fe20003f4f008 */
[----:B-1----:R-:W-:Y:S05]  /*50a0*/  FFMA.FTZ R4, R12, -UR6, R138 ;  /* 0x800000060c047c23 */ /* 0x002fea000801008a */
[----:B------:R-:W-:Y:S02]  /*50b0*/  @P5 FSEL R4, R4, -INF , !P4 ;  /* 0xff80000004045808 */ /* 0x000fe40006000000 */
[----:B----4-:R-:W-:Y:S03]  /*50c0*/  F2FP.F16.F32.PACK_AB R5, R232, R231 ;  /* 0x000000e7e805723e */ /* 0x010fe600000000ff */
[--C-:B------:R-:W-:Y:S01]  /*50d0*/  FFMA.FTZ R7, R4, UR12, -R2.reuse ;  /* 0x0000000c04077c23 */ /* 0x100fe20008010802 */
[----:B------:R-:W-:Y:S01]  /*50e0*/  F2FP.F16.F32.PACK_AB R4, R209, R211 ;  /* 0x000000d3d104723e */ /* 0x000fe200000000ff */
[----:B------:R-:W-:Y:S01]  /*50f0*/  FFMA.FTZ R2, R0, UR12, -R2 ;  /* 0x0000000c00027c23 */ /* 0x000fe20008010802 */
[----:B------:R1:W-:Y:S01]  /*5100*/  STS [R196+0xe400], R5 ;  /* 0x00e40005c4007388 */ /* 0x0003e20000000800 */
[----:B------:R-:W-:Y:S01]  /*5110*/  F2FP.F16.F32.PACK_AB R0, R118, R119 ;  /* 0x000000777600723e */ /* 0x000fe200000000ff */
[----:B------:R-:W-:Y:S02]  /*5120*/  MUFU.EX2 R117, R7 ;  /* 0x0000000700757308 */ /* 0x000fe40000000800 */
[----:B------:R4:W-:Y:S04]  /*5130*/  STS [R197+0xe000], R4 ;  /* 0x00e00004c5007388 */ /* 0x0009e80000000800 */
[----:B------:R4:W-:Y:S04]  /*5140*/  STS [R197+0xe400], R6 ;  /* 0x00e40006c5007388 */ /* 0x0009e80000000800 */
[----:B------:R2:W4:Y:S01]  /*5150*/  MUFU.EX2 R116, R2 ;  /* 0x0000000200747308 */ /* 0x0005220000000800 */
[----:B-1----:R-:W-:Y:S02]  /*5160*/  F2FP.F16.F32.PACK_AB R5, R122, R123 ;  /* 0x0000007b7a05723e */ /* 0x002fe400000000ff */
[----:B--2---:R-:W-:Y:S02]  /*5170*/  F2FP.F16.F32.PACK_AB R2, R134, R135 ;  /* 0x000000878602723e */ /* 0x004fe400000000ff */
[----:B----4-:R-:W-:Y:S01]  /*5180*/  F2FP.F16.F32.PACK_AB R4, R130, R131 ;  /* 0x000000838204723e */ /* 0x010fe200000000ff */
[----:B------:R1:W-:Y:S01]  /*5190*/  STS [R196+0xf000], R5 ;  /* 0x00f00005c4007388 */ /* 0x0003e20000000800 */
[----:B------:R-:W-:Y:S03]  /*51a0*/  F2FP.F16.F32.PACK_AB R6, R124, R125 ;  /* 0x0000007d7c06723e */ /* 0x000fe600000000ff */
[----:B------:R2:W-:Y:S04]  /*51b0*/  STS [R196+0xf400], R4 ;  /* 0x00f40004c4007388 */ /* 0x0005e80000000800 */
        /* <DEDUP_REMOVED lines=9> */
[----:B------:R4:W-:Y:S04]  /*5250*/  STS [R194+0xe400], R0 ;  /* 0x00e40000c2007388 */ /* 0x0009e80000000800 */
[----:B------:R-:W-:Y:S01]  /*5260*/  STS [R195+0xf000], R6 ;  /* 0x00f00006c3007388 */ /* 0x000fe20000000800 */
[----:B-1----:R-:W-:Y:S02]  /*5270*/  F2FP.F16.F32.PACK_AB R5, R120, R121 ;  /* 0x000000797805723e */ /* 0x002fe400000000ff */
[----:B--2---:R-:W-:Y:S03]  /*5280*/  F2FP.F16.F32.PACK_AB R4, R112, R113 ;  /* 0x000000717004723e */ /* 0x004fe600000000ff */
[----:B------:R-:W-:Y:S01]  /*5290*/  STS [R195+0xf400], R5 ;  /* 0x00f40005c3007388 */ /* 0x000fe20000000800 */
[----:B----4-:R-:W-:Y:S03]  /*52a0*/  F2FP.F16.F32.PACK_AB R2, R116, R117 ;  /* 0x000000757402723e */ /* 0x010fe600000000ff */
[----:B------:R-:W-:Y:S01]  /*52b0*/  STS [R194+0xf000], R4 ;  /* 0x00f00004c2007388 */ /* 0x000fe20000000800 */
[----:B------:R-:W-:Y:S03]  /*52c0*/  LEA R0, R180, UR4, 0x1 ;  /* 0x00000004b4007c11 */ /* 0x000fe6000f8e08ff */
[----:B------:R1:W-:Y:S04]  /*52d0*/  STS [R194+0xf400], R2 ;  /* 0x00f40002c2007388 */ /* 0x0003e80000000800 */
[----:B------:R-:W2:Y:S08]  /*52e0*/  LDSM.16.M88.4 R32, [R0+0x4000] ;  /* 0x004000000020783b */ /* 0x000eb00000000200 */
[----:B------:R4:W2:Y:S01]  /*52f0*/  LDSM.16.M88.4 R28, [R0+0x5000] ;  /* 0x00500000001c783b */ /* 0x0008a20000000200 */
[-C--:B-1----:R-:W-:Y:S07]  /*5300*/  IADD3 R2, R179, R0.reuse, RZ ;  /* 0x00000000b3027210 */ /* 0x082fee0007ffe0ff */
[----:B------:R-:W1:Y:S01]  /*5310*/  LDSM.16.M88.4 R100, [R2+0x4000] ;  /* 0x004000000264783b */ /* 0x000e620000000200 */
[C---:B----4-:R-:W-:Y:S07]  /*5320*/  IADD3 R0, R128.reuse, R0, RZ ;  /* 0x0000000080007210 */ /* 0x050fee0007ffe0ff */
[----:B------:R-:W4:Y:S01]  /*5330*/  LDSM.16.M88.4 R104, [R2+0x5000] ;  /* 0x005000000268783b */ /* 0x000f220000000200 */
[-C--:B--2---:R-:W-:Y:S06]  /*5340*/  HMMA.16816.F32 R4, R32, R140.reuse, RZ ;  /* 0x0000008c2004723c */ /* 0x084fec00000018ff */
[C---:B------:R-:W-:Y:S06]  /*5350*/  HMMA.16816.F32 R8, R28.reuse, R140, RZ ;  /* 0x0000008c1c08723c */ /* 0x040fec00000018ff */
        /* <DEDUP_REMOVED lines=13> */
[----:B------:R-:W1:Y:S05]  /*5430*/  LDSM.16.M88.4 R104, [R0+0x4000] ;  /* 0x004000000068783b */ /* 0x000e6a0000000200 */
[----:B------:R-:W-:Y:S03]  /*5440*/  HMMA.16816.F32 R32, R100, R154, R32 ;  /* 0x0000009a6420723c */ /* 0x000fe60000001820 */
[----:B------:R2:W4:Y:S02]  /*5450*/  LDSM.16.M88.4 R100, [R0+0x5000] ;  /* 0x005000000064783b */ /* 0x0005240000000200 */
[----:B--2---:R-:W-:Y:S06]  /*5460*/  IADD3 R0, R128, R2, RZ ;  /* 0x0000000280007210 */ /* 0x004fec0007ffe0ff */
[----:B------:R2:W5:Y:S01]  /*5470*/  LDG.E R2, desc[UR10][R110.64+0x80] ;  /* 0x0000800a6e027981 */ /* 0x000562000c1e1900 */
        /* <DEDUP_REMOVED lines=9> */
[----:B------:R4:W3:Y:S08]  /*5510*/  LDSM.16.M88.4 R104, [R0+0x5000] ;  /* 0x005000000068783b */ /* 0x0008f00000000200 */
[----:B----4-:R2:W5:Y:S01]  /*5520*/  LDG.E R0, desc[UR10][R110.64+0xa0] ;  /* 0x0000a00a6e007981 */ /* 0x010562000c1e1900 */
[-C--:B-1----:R-:W-:Y:S06]  /*5530*/  HMMA.16816.F32 R4, R100, R164.reuse, R4 ;  /* 0x000000a46404723c */ /* 0x082fec0000001804 */
        /* <DEDUP_REMOVED lines=12> */
[----:B------:R-:W-:Y:S03]  /*5600*/  FFMA.FTZ R4, -R220, R220, 1 ;  /* 0x3f800000dc047423 */ /* 0x000fe600000101dc */
[----:B------:R-:W-:Y:S01]  /*5610*/  FMUL.FTZ R104, R230, R104 ;  /* 0x00000068e6687220 */ /* 0x000fe20000410000 */
        /* <DEDUP_REMOVED lines=8> */
[----:B------:R-:W-:Y:S01]  /*56a0*/  FADD.FTZ R21, -R109, R21 ;  /* 0x000000156d157221 */ /* 0x000fe20000010100 */
[C---:B------:R-:W-:Y:S01]  /*56b0*/  FADD.FTZ R18, -R108.reuse, R18 ;  /* 0x000000126c127221 */ /* 0x040fe20000010100 */
[----:B------:R-:W-:Y:S01]  /*56c0*/  FADD.FTZ R22, -R108, R22 ;  /* 0x000000166c167221 */ /* 0x000fe20000010100 */
[----:B------:R-:W-:Y:S01]  /*56d0*/  F2FP.F16.F32.PACK_AB R16, R4, R5 ;  /* 0x000000050410723e */ /* 0x000fe200000000ff */
        /* <DEDUP_REMOVED lines=9> */
[----:B------:R-:W-:Y:S01]  /*5770*/  FFMA.FTZ R21, -R132, R132, 1 ;  /* 0x3f80000084157423 */ /* 0x000fe20000010184 */
[----:B------:R-:W-:Y:S01]  /*5780*/  FMUL.FTZ R17, R17, R5 ;  /* 0x0000000511117220 */ /* 0x000fe20000410000 */
[----:B------:R-:W-:Y:S01]  /*5790*/  FFMA.FTZ R5, -R213, R213, 1 ;  /* 0x3f800000d5057423 */ /* 0x000fe200000101d5 */
[----:B------:R-:W-:Y:S01]  /*57a0*/  FMUL.FTZ R4, R4, R100 ;  /* 0x0000006404047220 */ /* 0x000fe20000410000 */
[----:B------:R-:W-:Y:S01]  /*57b0*/  FADD.FTZ R100, -R109, R32 ;  /* 0x000000206d647221 */ /* 0x000fe20000010100 */
[----:B------:R-:W-:Y:S01]  /*57c0*/  FMUL.FTZ R20, R20, UR7 ;  /* 0x0000000714147c20 */ /* 0x000fe20008410000 */
        /* <DEDUP_REMOVED lines=9> */
[----:B------:R-:W-:Y:S01]  /*5860*/  FMUL.FTZ R21, R21, R5 ;  /* 0x0000000515157220 */ /* 0x000fe20000410000 */
[----:B------:R-:W-:Y:S01]  /*5870*/  FFMA.FTZ R33, -R227, R227, 1 ;  /* 0x3f800000e3217423 */ /* 0x000fe200000101e3 */
[----:B------:R-:W-:Y:S01]  /*5880*/  FFMA.FTZ R5, -R133, R133, 1 ;  /* 0x3f80000085057423 */ /* 0x000fe20000010185 */
[----:B------:R-:W-:Y:S01]  /*5890*/  FMUL.FTZ R6, R6, UR7 ;  /* 0x0000000706067c20 */ /* 0x000fe20008410000 */
[----:B------:R-:W-:Y:S01]  /*58a0*/  FMUL.FTZ R100, R232, R7 ;  /* 0x00000007e8647220 */ /* 0x000fe20000410000 */
[----:B------:R-:W-:Y:S01]  /*58b0*/  FMUL.FTZ R33, R33, UR7 ;  /* 0x0000000721217c20 */ /* 0x000fe20008410000 */
[----:B------:R-:W-:Y:S01]  /*58c0*/  FMUL.FTZ R5, R5, UR7 ;  /* 0x0000000705057c20 */ /* 0x000fe20008410000 */
[----:B------:R-:W-:Y:S01]  /*58d0*/  F2FP.F16.F32.PACK_AB R7, R4, R17 ;  /* 0x000000110407723e */ /* 0x000fe200000000ff */
[----:B------:R-:W-:Y:S01]  /*58e0*/  FMUL.FTZ R4, R6, R101 ;  /* 0x0000006506047220 */ /* 0x000fe20000410000 */
[----:B------:R-:W-:Y:S01]  /*58f0*/  FMUL.FTZ R6, R33, R100 ;  /* 0x0000006421067220 */ /* 0x000fe20000410000 */
[----:B------:R-:W-:Y:S01]  /*5900*/  FMUL.FTZ R5, R5, R102 ;  /* 0x0000006605057220 */ /* 0x000fe20000410000 */
[----:B------:R-:W-:Y:S01]  /*5910*/  FADD.FTZ R23, -R108, R23 ;  /* 0x000000176c177221 */ /* 0x000fe20000010100 */
[----:B------:R-:W-:Y:S01]  /*5920*/  FFMA.FTZ R17, -R225, R225, 1 ;  /* 0x3f800000e1117423 */ /* 0x000fe200000101e1 */
[----:B------:R-:W-:Y:S01]  /*5930*/  F2FP.F16.F32.PACK_AB R32, R32, R20 ;  /* 0x000000142020723e */ /* 0x000fe200000000ff */
[----:B------:R-:W-:Y:S01]  /*5940*/  FMUL.FTZ R33, R217, R22 ;  /* 0x00000016d9217220 */ /* 0x000fe20000410000 */
[----:B------:R-:W-:Y:S01]  /*5950*/  F2FP.F16.F32.PACK_AB R6, R6, R4 ;  /* 0x000000040606723e */ /* 0x000fe200000000ff */
[----:B------:R-:W-:Y:S01]  /*5960*/  FMUL.FTZ R4, R222, R18 ;  /* 0x00000012de047220 */ /* 0x000fe20000410000 */
[----:B------:R-:W-:Y:S01]  /*5970*/  F2FP.F16.F32.PACK_AB R21, R5, R21 ;  /* 0x000000150515723e */ /* 0x000fe200000000ff */
[----:B------:R-:W-:Y:S01]  /*5980*/  FADD.FTZ R5, -R108, R19 ;  /* 0x000000136c057221 */ /* 0x000fe20000010100 */
[----:B------:R-:W-:Y:S01]  /*5990*/  FFMA.FTZ R18, -R226, R226, 1 ;  /* 0x3f800000e2127423 */ /* 0x000fe200000101e2 */
[----:B------:R-:W-:Y:S01]  /*59a0*/  FMUL.FTZ R100, R216, R23 ;  /* 0x00000017d8647220 */ /* 0x000fe20000410000 */
[----:B------:R-:W-:Y:S01]  /*59b0*/  FMUL.FTZ R17, R17, UR7 ;  /* 0x0000000711117c20 */ /* 0x000fe20008410000 */
[----:B------:R-:W-:Y:S01]  /*59c0*/  FMUL.FTZ R5, R219, R5 ;  /* 0x00000005db057220 */ /* 0x000fe20000410000 */
        /* <DEDUP_REMOVED lines=19> */
[----:B--2---:R-:W-:Y:S06]  /*5b00*/  @!P2 BRA `(.L_x_1312) ;  /* 0x000000000084a947 */ /* 0x004fec0003800000 */
        /* <DEDUP_REMOVED lines=13> */
[----:B-1----:R-:W-:Y:S05]  /*5be0*/  IMAD.U32 R4, R34, -0x40, RZ ;  /* 0xffffffc022047824 */ /* 0x002fea00078e00ff */
        /* <DEDUP_REMOVED lines=19> */
.L_x_1312:
[----:B------:R1:W-:Y:S01]  /*5d20*/  STS [R196+0xa000], R16 ;  /* 0x00a00010c4007388 */ /* 0x0003e20000000800 */
[C---:B-----5:R-:W-:Y:S01]  /*5d30*/  FADD.FTZ R9, -R2.reuse, R9 ;  /* 0x0000000902097221 */ /* 0x060fe20000010100 */
[C---:B------:R-:W-:Y:S01]  /*5d40*/  FADD.FTZ R8, -R2.reuse, R8 ;  /* 0x0000000802087221 */ /* 0x040fe20000010100 */
[----:B---3--:R-:W-:Y:S01]  /*5d50*/  FADD.FTZ R5, -R2, R13 ;  /* 0x0000000d02057221 */ /* 0x008fe20000010100 */
[----:B------:R2:W-:Y:S01]  /*5d60*/  STS [R196+0xa400], R6 ;  /* 0x00a40006c4007388 */ /* 0x0005e20000000800 */
[----:B------:R-:W-:Y:S01]  /*5d70*/  F2FP.F16.F32.PACK_AB R4, R17, R18 ;  /* 0x000000121104723e */ /* 0x000fe200000000ff */
[----:B------:R-:W-:Y:S01]  /*5d80*/  FMUL.FTZ R13, R122, R9 ;  /* 0x000000097a0d7220 */ /* 0x000fe20000410000 */
[----:B------:R-:W-:Y:S01]  /*5d90*/  FMUL.FTZ R18, R123, R8 ;  /* 0x000000087b127220 */ /* 0x000fe20000410000 */
[----:B------:R3:W-:Y:S01]  /*5da0*/  STS [R197+0xa000], R7 ;  /* 0x00a00007c5007388 */ /* 0x0007e20000000800 */
[----:B------:R-:W-:Y:S01]  /*5db0*/  FFMA.FTZ R9, -R189, R189, 1 ;  /* 0x3f800000bd097423 */ /* 0x000fe200000101bd */
[----:B------:R-:W-:Y:S01]  /*5dc0*/  FFMA.FTZ R8, -R188, R188, 1 ;  /* 0x3f800000bc087423 */ /* 0x000fe200000101bc */
[----:B------:R-:W-:Y:S01]  /*5dd0*/  FADD.FTZ R12, -R2, R12 ;  /* 0x0000000c020c7221 */ /* 0x000fe20000010100 */
[----:B------:R4:W-:Y:S01]  /*5de0*/  STS [R197+0xa400], R4 ;  /* 0x00a40004c5007388 */ /* 0x0009e20000000800 */
[----:B------:R-:W-:Y:S01]  /*5df0*/  FMUL.FTZ R9, R9, UR7 ;  /* 0x0000000709097c20 */ /* 0x000fe20008410000 */
[----:B------:R-:W-:Y:S01]  /*5e00*/  FMUL.FTZ R8, R8, UR7 ;  /* 0x0000000708087c20 */ /* 0x000fe20008410000 */
[----:B------:R-:W-:Y:S01]  /*5e10*/  FMUL.FTZ R12, R119, R12 ;  /* 0x0000000c770c7220 */ /* 0x000fe20000410000 */
[----:B------:R-:W-:Y:S01]  /*5e20*/  FMUL.FTZ R5, R118, R5 ;  /* 0x0000000576057220 */ /* 0x000fe20000410000 */
[C---:B------:R-:W-:Y:S01]  /*5e30*/  FADD.FTZ R24, -R2.reuse, R24 ;  /* 0x0000001802187221 */ /* 0x040fe20000010100 */
[C---:B------:R-:W-:Y:S01]  /*5e40*/  FADD.FTZ R25, -R2.reuse, R25 ;  /* 0x0000001902197221 */ /* 0x040fe20000010100 */
[C---:B------:R-:W-:Y:S01]  /*5e50*/  FADD.FTZ R28, -R2.reuse, R28 ;  /* 0x0000001c021c7221 */ /* 0x040fe20000010100 */
[----:B------:R-:W-:Y:S01]  /*5e60*/  FADD.FTZ R2, -R2, R29 ;  /* 0x0000001d02027221 */ /* 0x000fe20000010100 */
[----:B------:R-:W-:Y:S01]  /*5e70*/  FMUL.FTZ R24, R115, R24 ;  /* 0x0000001873187220 */ /* 0x000fe20000410000 */
[----:B------:R-:W-:Y:S01]  /*5e80*/  FMUL.FTZ R25, R114, R25 ;  /* 0x0000001972197220 */ /* 0x000fe20000410000 */
[----:B------:R-:W-:Y:S01]  /*5e90*/  FADD.FTZ R11, -R0, R11 ;  /* 0x0000000b000b7221 */ /* 0x000fe20000010100 */
[----:B------:R-:W-:Y:S01]  /*5ea0*/  FMUL.FTZ R2, R112, R2 ;  /* 0x0000000270027220 */ /* 0x000fe20000410000 */
[----:B-1----:R-:W-:Y:S01]  /*5eb0*/  F2FP.F16.F32.PACK_AB R16, R19, R20 ;  /* 0x000000141310723e */ /* 0x002fe200000000ff */
[----:B------:R-:W-:Y:S01]  /*5ec0*/  FMUL.FTZ R19, R9, R18 ;  /* 0x0000001209137220 */ /* 0x000fe20000410000 */
[----:B------:R-:W-:Y:S01]  /*5ed0*/  FMUL.FTZ R18, R8, R13 ;  /* 0x0000000d08127220 */ /* 0x000fe20000410000 */
[----:B------:R-:W-:Y:S01]  /*5ee0*/  FFMA.FTZ R8, -R136, R136, 1 ;  /* 0x3f80000088087423 */ /* 0x000fe20000010188 */
[----:B--2---:R-:W-:Y:S01]  /*5ef0*/  FFMA.FTZ R6, -R186, R186, 1 ;  /* 0x3f800000ba067423 */ /* 0x004fe200000101ba */
[----:B------:R-:W-:Y:S01]  /*5f00*/  FADD.FTZ R10, -R0, R10 ;  /* 0x0000000a000a7221 */ /* 0x000fe20000010100 */
[----:B------:R-:W-:Y:S01]  /*5f10*/  FMUL.FTZ R28, R113, R28 ;  /* 0x0000001c711c7220 */ /* 0x000fe20000410000 */
[----:B------:R-:W-:Y:S01]  /*5f20*/  FMUL.FTZ R8, R8, UR7 ;  /* 0x0000000708087c20 */ /* 0x000fe20008410000 */
[----:B---3--:R-:W-:Y:S01]  /*5f30*/  FFMA.FTZ R7, -R187, R187, 1 ;  /* 0x3f800000bb077423 */ /* 0x008fe200000101bb */
[----:B------:R-:W-:Y:S01]  /*5f40*/  FMUL.FTZ R6, R6, UR7 ;  /* 0x0000000706067c20 */ /* 0x000fe20008410000 */
[----:B------:R-:W-:Y:S01]  /*5f50*/  FADD.FTZ R14, -R0, R14 ;  /* 0x0000000e000e7221 */ /* 0x000fe20000010100 */
[----:B------:R-:W-:Y:S01]  /*5f60*/  FMUL.FTZ R24, R8, R24 ;  /* 0x0000001808187220 */ /* 0x000fe20000410000 */
[----:B------:R-:W-:Y:S01]  /*5f70*/  FMUL.FTZ R7, R7, UR7 ;  /* 0x0000000707077c20 */ /* 0x000fe20008410000 */
[C---:B----4-:R-:W-:Y:S01]  /*5f80*/  FADD.FTZ R4, -R0.reuse, R15 ;  /* 0x0000000f00047221 */ /* 0x050fe20000010100 */
[C---:B------:R-:W-:Y:S01]  /*5f90*/  FADD.FTZ R26, -R0.reuse, R26 ;  /* 0x0000001a001a7221 */ /* 0x040fe20000010100 */
[----:B------:R-:W-:Y:S01]  /*5fa0*/  FADD.FTZ R27, -R0, R27 ;  /* 0x0000001b001b7221 */ /* 0x000fe20000010100 */
[----:B------:R-:W-:Y:S01]  /*5fb0*/  FMUL.FTZ R13, R7, R12 ;  /* 0x0000000c070d7220 */ /* 0x000fe20000410000 */
[----:B------:R-:W-:Y:S01]  /*5fc0*/  FMUL.FTZ R12, R6, R5 ;  /* 0x00000005060c7220 */ /* 0x000fe20000410000 */
[----:B------:R-:W-:Y:S01]  /*5fd0*/  FFMA.FTZ R5, -R126, R126, 1 ;  /* 0x3f8000007e057423 */ /* 0x000fe2000001017e */
[----:B------:R-:W-:Y:S01]  /*5fe0*/  FFMA.FTZ R7, -R129, R129, 1 ;  /* 0x3f80000081077423 */ /* 0x000fe20000010181 */
[----:B------:R-:W-:Y:S01]  /*5ff0*/  FFMA.FTZ R6, -R127, R127, 1 ;  /* 0x3f8000007f067423 */ /* 0x000fe2000001017f */
[----:B------:R-:W-:Y:S01]  /*6000*/  FMUL.FTZ R4, R124, R4 ;  /* 0x000000047c047220 */ /* 0x000fe20000410000 */
[----:B------:R-:W-:Y:S01]  /*6010*/  FMUL.FTZ R5, R5, UR7 ;  /* 0x0000000705057c20 */ /* 0x000fe20008410000 */
[----:B------:R-:W-:Y:S01]  /*6020*/  FMUL.FTZ R7, R7, UR7 ;  /* 0x0000000707077c20 */ /* 0x000fe20008410000 */
[----:B------:R-:W-:Y:S01]  /*6030*/  FMUL.FTZ R6, R6, UR7 ;  /* 0x0000000706067c20 */ /* 0x000fe20008410000 */
[----:B------:R-:W-:Y:S01]  /*6040*/  FADD.FTZ R30, -R0, R30 ;  /* 0x0000001e001e7221 */ /* 0x000fe20000010100 */
[----:B------:R-:W-:Y:S01]  /*6050*/  FMUL.FTZ R8, R5, R2 ;  /* 0x0000000205087220 */ /* 0x000fe20000410000 */
[----:B------:R-:W-:Y:S01]  /*6060*/  F2FP.F16.F32.PACK_AB R2, R18, R19 ;  /* 0x000000131202723e */ /* 0x000fe200000000ff */
[----:B------:R-:W-:Y:S01]  /*6070*/  FMUL.FTZ R9, R7, R25 ;  /* 0x0000001907097220 */ /* 0x000fe20000410000 */
[----:B------:R-:W-:Y:S01]  /*6080*/  F2FP.F16.F32.PACK_AB R7, R12, R13 ;  /* 0x0000000d0c07723e */ /* 0x000fe200000000ff */
[----:B------:R-:W-:Y:S01]  /*6090*/  FMUL.FTZ R12, R130, R11 ;  /* 0x0000000b820c7220 */ /* 0x000fe20000410000 */
[----:B------:R-:W-:Y:S01]  /*60a0*/  FFMA.FTZ R11, -R193, R193, 1 ;  /* 0x3f800000c10b7423 */ /* 0x000fe200000101c1 */
[----:B------:R1:W-:Y:S01]  /*60b0*/  STS [R196+0xb000], R2 ;  /* 0x00b00002c4007388 */ /* 0x0003e20000000800 */
[----:B------:R-:W-:Y:S01]  /*60c0*/  FFMA.FTZ R5, -R190, R190, 1 ;  /* 0x3f800000be057423 */ /* 0x000fe200000101be */
[----:B------:R-:W-:Y:S01]  /*60d0*/  FMUL.FTZ R13, R131, R10 ;  /* 0x0000000a830d7220 */ /* 0x000fe20000410000 */
[----:B------:R-:W-:Y:S01]  /*60e0*/  FMUL.FTZ R11, R11, UR7 ;  /* 0x000000070b0b7c20 */ /* 0x000fe20008410000 */
[----:B------:R-:W-:Y:S01]  /*60f0*/  FFMA.FTZ R10, -R192, R192, 1 ;  /* 0x3f800000c00a7423 */ /* 0x000fe200000101c0 */
[----:B------:R-:W-:Y:S01]  /*6100*/  FMUL.FTZ R5, R5, UR7 ;  /* 0x0000000705057c20 */ /* 0x000fe20008410000 */
[----:B------:R-:W-:Y:S01]  /*6110*/  FMUL.FTZ R28, R6, R28 ;  /* 0x0000001c061c7220 */ /* 0x000fe20000410000 */
[----:B------:R-:W-:Y:S01]  /*6120*/  FMUL.FTZ R13, R11, R13 ;  /* 0x0000000d0b0d7220 */ /* 0x000fe20000410000 */
[----:B------:R-:W-:Y:S01]  /*6130*/  FADD.FTZ R0, -R0, R31 ;  /* 0x0000001f00007221 */ /* 0x000fe20000010100 */
[----:B------:R-:W-:Y:S01]  /*6140*/  FMUL.FTZ R11, R5, R4 ;  /* 0x00000004050b7220 */ /* 0x000fe20000410000 */
[----:B------:R-:W-:Y:S01]  /*6150*/  FMUL.FTZ R10, R10, UR7 ;  /* 0x000000070a0a7c20 */ /* 0x000fe20008410000 */
[----:B------:R-:W-:Y:S01]  /*6160*/  FFMA.FTZ R6, -R191, R191, 1 ;  /* 0x3f800000bf067423 */ /* 0x000fe200000101bf */
[----:B------:R-:W-:Y:S01]  /*6170*/  FFMA.FTZ R4, -R137, R137, 1 ;  /* 0x3f80000089047423 */ /* 0x000fe20000010189 */
[----:B------:R-:W-:Y:S01]  /*6180*/  FMUL.FTZ R14, R125, R14 ;  /* 0x0000000e7d0e7220 */ /* 0x000fe20000410000 */
[----:B------:R-:W-:Y:S01]  /*6190*/  FMUL.FTZ R12, R10, R12 ;  /* 0x0000000c0a0c7220 */ /* 0x000fe20000410000 */
[----:B------:R-:W-:Y:S01]  /*61a0*/  FMUL.FTZ R6, R6, UR7 ;  /* 0x0000000706067c20 */ /* 0x000fe20008410000 */
[----:B------:R-:W-:Y:S01]  /*61b0*/  FMUL.FTZ R4, R4, UR7 ;  /* 0x0000000704047c20 */ /* 0x000fe20008410000 */
[----:B------:R-:W-:Y:S01]  /*61c0*/  FMUL.FTZ R0, R116, R0 ;  /* 0x0000000074007220 */ /* 0x000fe20000410000 */
[----:B------:R-:W-:Y:S01]  /*61d0*/  FFMA.FTZ R10, -R185, R185, 1 ;  /* 0x3f800000b90a7423 */ /* 0x000fe200000101b9 */
[----:B------:R-:W-:Y:S01]  /*61e0*/  FMUL.FTZ R14, R6, R14 ;  /* 0x0000000e060e7220 */ /* 0x000fe20000410000 */
[----:B------:R-:W-:Y:S01]  /*61f0*/  FFMA.FTZ R6, -R139, R139, 1 ;  /* 0x3f8000008b067423 */ /* 0x000fe2000001018b */
[----:B------:R-:W-:Y:S01]  /*6200*/  FMUL.FTZ R0, R4, R0 ;  /* 0x0000000004007220 */ /* 0x000fe20000410000 */
[----:B------:R-:W-:Y:S01]  /*6210*/  F2FP.F16.F32.PACK_AB R4, R12, R13 ;  /* 0x0000000d0c04723e */ /* 0x000fe200000000ff */
[----:B------:R-:W-:Y:S01]  /*6220*/  FMUL.FTZ R27, R120, R27 ;  /* 0x0000001b781b7220 */ /* 0x000fe20000410000 */
[----:B------:R-:W-:Y:S01]  /*6230*/  FMUL.FTZ R10, R10, UR7 ;  /* 0x000000070a0a7c20 */ /* 0x000fe20008410000 */
[----:B-1----:R-:W-:Y:S01]  /*6240*/  F2FP.F16.F32.PACK_AB R2, R11, R14 ;  /* 0x0000000e0b02723e */ /* 0x002fe200000000ff */
[----:B------:R-:W-:Y:S01]  /*6250*/  FMUL.FTZ R26, R121, R26 ;  /* 0x0000001a791a7220 */ /* 0x000fe20000410000 */
[----:B------:R-:W-:Y:S01]  /*6260*/  STS [R196+0xb400], R4 ;  /* 0x00b40004c4007388 */ /* 0x000fe20000000800 */
[----:B------:R-:W-:Y:S01]  /*6270*/  FMUL.FTZ R6, R6, UR7 ;  /* 0x0000000706067c20 */ /* 0x000fe20008410000 */
[----:B------:R-:W-:Y:S01]  /*6280*/  FFMA.FTZ R5, -R138, R138, 1 ;  /* 0x3f8000008a057423 */ /* 0x000fe2000001018a */
[----:B------:R-:W-:Y:S01]  /*6290*/  FMUL.FTZ R30, R117, R30 ;  /* 0x0000001e751e7220 */ /* 0x000fe20000410000 */
[----:B------:R-:W-:Y:S01]  /*62a0*/  STS [R197+0xb000], R7 ;  /* 0x00b00007c5007388 */ /* 0x000fe20000000800 */
[----:B------:R-:W-:Y:S01]  /*62b0*/  FMUL.FTZ R26, R10, R26 ;  /* 0x0000001a0a1a7220 */ /* 0x000fe20000410000 */
[----:B------:R-:W-:Y:S01]  /*62c0*/  FMUL.FTZ R6, R6, R27 ;  /* 0x0000001b06067220 */ /* 0x000fe20000410000 */
[----:B------:R-:W-:Y:S01]  /*62d0*/  FMUL.FTZ R5, R5, UR7 ;  /* 0x0000000705057c20 */ /* 0x000fe20008410000 */
[----:B------:R1:W-:Y:S01]  /*62e0*/  STS [R197+0xb400], R2 ;  /* 0x00b40002c5007388 */ /* 0x0003e20000000800 */
[----:B------:R-:W-:Y:S02]  /*62f0*/  F2FP.F16.F32.PACK_AB R17, R22, R23 ;  /* 0x000000171611723e */ /* 0x000fe400000000ff */
[----:B------:R-:W-:Y:S01]  /*6300*/  FMUL.FTZ R5, R5, R30 ;  /* 0x0000001e05057220 */ /* 0x000fe20000410000 */
[----:B------:R-:W-:Y:S01]  /*6310*/  STS [R195+0xa000], R32 ;  /* 0x00a00020c3007388 */ /* 0x000fe20000000800 */
[----:B------:R-:W-:Y:S02]  /*6320*/  F2FP.F16.F32.PACK_AB R9, R9, R24 ;  /* 0x000000180909723e */ /* 0x000fe400000000ff */
[----:B------:R-:W-:Y:S01]  /*6330*/  F2FP.F16.F32.PACK_AB R6, R6, R26 ;  /* 0x0000001a0606723e */ /* 0x000fe200000000ff */
[----:B------:R-:W-:Y:S01]  /*6340*/  STS [R195+0xa400], R16 ;  /* 0x00a40010c3007388 */ /* 0x000fe20000000800 */
[----:B------:R-:W-:Y:S02]  /*6350*/  F2FP.F16.F32.PACK_AB R8, R8, R28 ;  /* 0x0000001c0808723e */ /* 0x000fe400000000ff */
[----:B------:R-:W-:Y:S01]  /*6360*/  F2FP.F16.F32.PACK_AB R5, R0, R5 ;  /* 0x000000050005723e */ /* 0x000fe200000000ff */
[----:B------:R-:W-:Y:S01]  /*6370*/  STS [R194+0xa000], R21 ;  /* 0x00a00015c2007388 */ /* 0x000fe20000000800 */
[----:B------:R-:W-:Y:S02]  /*6380*/  SHF.L.U32 R100, R181, 0x1, RZ ;  /* 0x00000001b5647819 */ /* 0x000fe400000006ff */
[----:B------:R-:W-:Y:S01]  /*6390*/  MOV R0, UR4 ;  /* 0x0000000400007c02 */ /* 0x000fe20008000f00 */
[----:B------:R-:W-:Y:S01]  /*63a0*/  STS [R194+0xa400], R17 ;  /* 0x00a40011c2007388 */ /* 0x000fe20000000800 */
[----:B------:R-:W-:Y:S02]  /*63b0*/  LEA R114, R243, UR4, 0x1 ;  /* 0x00000004f3727c11 */ /* 0x000fe4000f8e08ff */
[----:B------:R-:W-:Y:S01]  /*63c0*/  IADD3 R0, R100, 0x4000, R0 ;  /* 0x0000400064007810 */ /* 0x000fe20007ffe000 */
[----:B------:R-:W-:Y:S01]  /*63d0*/  STS [R195+0xb000], R9 ;  /* 0x00b00009c3007388 */ /* 0x000fe20000000800 */
[----:B------:R-:W-:Y:S02]  /*63e0*/  MOV R116, R205 ;  /* 0x000000cd00747202 */ /* 0x000fe40000000f00 */
[----:B------:R-:W-:Y:S01]  /*63f0*/  MOV R117, R204 ;  /* 0x000000cc00757202 */ /* 0x000fe20000000f00 */
        /* <DEDUP_REMOVED lines=80> */
.L_x_1313:
        /* <DEDUP_REMOVED lines=324> */
.L_x_1315:
        /* <DEDUP_REMOVED lines=23> */
.L_x_1316:
        /* <DEDUP_REMOVED lines=48> */
.L_x_1318:
[----:B------:R-:W-:Y:S05]  /*81b0*/  BSYNC B0 ;  /* 0x0000000000007941 */ /* 0x000fea0003800000 */
.L_x_1317:
        /* <DEDUP_REMOVED lines=14> */
.L_x_1320:
[----:B------:R-:W-:Y:S05]  /*82a0*/  BSYNC B0 ;  /* 0x0000000000007941 */ /* 0x000fea0003800000 */
.L_x_1319:
        /* <DEDUP_REMOVED lines=15> */
.L_x_1322:
[----:B------:R-:W-:Y:S05]  /*83a0*/  BSYNC B0 ;  /* 0x0000000000007941 */ /* 0x000fea0003800000 */
.L_x_1321:
        /* <DEDUP_REMOVED lines=15> */
.L_x_1324:
[----:B------:R-:W-:Y:S05]  /*84a0*/  BSYNC B0 ;  /* 0x0000000000007941 */ /* 0x000fea0003800000 */
.L_x_1323:
        /* <DEDUP_REMOVED lines=8> */
[----:B------:R-:W-:Y:S01]  /*8530*/  IADD3 R4, P0, R4, UR18, RZ ;  /* 0x0000001204047c10 */ /* 0x000fe2000ff1e0ff */
[----:B------:R-:W-:-:S03]  /*8540*/  UIMAD UR8, UR8, UR6, URZ ;  /* 0x00000006080872a4 */ /* 0x000fc6000f8e023f */
[----:B------:R-:W-:Y:S01]  /*8550*/  IMAD.U32 R2, RZ, RZ, UR9 ;  /* 0x00000009ff027e24 */ /* 0x000fe2000f8e00ff */
[----:B------:R-:W-:-:S04]  /*8560*/  UIMAD UR7, UR54, UR7, UR8 ;  /* 0x00000007360772a4 */ /* 0x000fc8000f8e0208 */
[----:B------:R-:W-:Y:S02]  /*8570*/  IADD3.X R5, R5, UR19, R2, P0, !PT ;  /* 0x0000001305057c10 */ /* 0x000fe400087fe402 */
        /* <DEDUP_REMOVED lines=14> */
.L_x_1326:
[----:B------:R-:W-:Y:S05]  /*8660*/  BSYNC B0 ;  /* 0x0000000000007941 */ /* 0x000fea0003800000 */
.L_x_1325:
        /* <DEDUP_REMOVED lines=14> */
.L_x_1328:
[----:B------:R-:W-:Y:S05]  /*8750*/  BSYNC B0 ;  /* 0x0000000000007941 */ /* 0x000fea0003800000 */
.L_x_1327:
        /* <DEDUP_REMOVED lines=14> */
.L_x_1330:
[----:B------:R-:W-:Y:S05]  /*8840*/  BSYNC B0 ;  /* 0x0000000000007941 */ /* 0x000fea0003800000 */
.L_x_1329:
        /* <DEDUP_REMOVED lines=14> */
.L_x_1287:
        /* <DEDUP_REMOVED lines=26> */
.L_x_1332:
        /* <DEDUP_REMOVED lines=23> */
.L_x_1333:
        /* <DEDUP_REMOVED lines=36> */
.L_x_1335:
[----:B------:R-:W-:Y:S05]  /*8e80*/  BSYNC B0 ;  /* 0x0000000000007941 */ /* 0x000fea0003800000 */
.L_x_1334:
        /* <DEDUP_REMOVED lines=14> */
.L_x_1337:
[----:B------:R-:W-:Y:S05]  /*8f70*/  BSYNC B0 ;  /* 0x0000000000007941 */ /* 0x000fea0003800000 */
.L_x_1336:
        /* <DEDUP_REMOVED lines=14> */
.L_x_1339:
[----:B------:R-:W-:Y:S05]  /*9060*/  BSYNC B0 ;  /* 0x0000000000007941 */ /* 0x000fea0003800000 */
.L_x_1338:
        /* <DEDUP_REMOVED lines=14> */
.L_x_1341:
[----:B------:R-:W-:Y:S05]  /*9150*/  BSYNC B0 ;  /* 0x0000000000007941 */ /* 0x000fea0003800000 */
.L_x_1340:
        /* <DEDUP_REMOVED lines=26> */
.L_x_1343:
[----:B------:R-:W-:Y:S05]  /*9300*/  BSYNC B0 ;  /* 0x0000000000007941 */ /* 0x000fea0003800000 */
.L_x_1342:
        /* <DEDUP_REMOVED lines=14> */
.L_x_1345:
[----:B------:R-:W-:Y:S05]  /*93f0*/  BSYNC B0 ;  /* 0x0000000000007941 */ /* 0x000fea0003800000 */
.L_x_1344:
        /* <DEDUP_REMOVED lines=14> */
.L_x_1347:
[----:B------:R-:W-:Y:S05]  /*94e0*/  BSYNC B0 ;  /* 0x0000000000007941 */ /* 0x000fea0003800000 */
.L_x_1346:
        /* <DEDUP_REMOVED lines=13> */
.L_x_1331:
[----:B------:R-:W-:Y:S05]  /*95c0*/  BSYNC B1 ;  /* 0x0000000000017941 */ /* 0x000fea0003800000 */
.L_x_1282:
[----:B------:R-:W-:Y:S02]  /*95d0*/  ULDC UR6, c[0x0][0xc] ;  /* 0x0000030000067ab9 */ /* 0x000fe40000000800 */
[----:B------:R-:W-:-:S04]  /*95e0*/  UIADD3 UR33, UR6, UR33, URZ ;  /* 0x0000002106217290 */ /* 0x000fc8000fffe03f */
[----:B------:R-:W-:-:S06]  /*95f0*/  UISETP.GE.AND UP0, UPT, UR33, UR60, UPT ;  /* 0x0000003c2100728c */ /* 0x000fcc000bf06270 */
[----:B------:R-:W-:-:S13]  /*9600*/  PLOP3.LUT P0, PT, PT, PT, UP0, 0x80, 0x0 ;  /* 0x000000000000781c */ /* 0x000fda0003f0f008 */
[----:B------:R-:W-:Y:S05]  /*9610*/  @P0 BRA `(.L_x_1348) ;  /* 0x0000000000040947 */ /* 0x000fea0003800000 */
[----:B------:R-:W-:Y:S05]  /*9620*/  BRA `(.L_x_1349) ;  /* 0xffffff7000dc7947 */ /* 0x000fea000383ffff */
.L_x_1348:
[----:B------:R-:W-:Y:S05]  /*9630*/  EXIT ;  /* 0x000000000000794d */ /* 0x000fea0003800000 */
.L_x_1350:
        /* <DEDUP_REMOVED lines=12> */
.L_x_2479:


//--------------------- .text._ZN5flash44flash_bwd_dq_dk_dv_loop_seqk_parallel_kernelI23Flash_bwd_kernel_traitsILi64ELi64ELi128ELi8ELi2ELi4ELi4ELb1ELb0EN7cutlass6half_tE19Flash_kernel_traitsILi64ELi64ELi128ELi8ES3_EELb1ELb0ELb1ELb0ELb0ELb1ELb0EEEvNS_16Flash_bwd_paramsE --------------------------
	.section	.text._ZN5flash44flash_bwd_dq_dk_dv_loop_seqk_parallel_kernelI23Flash_bwd_kernel_traitsILi64ELi64ELi128ELi8ELi2ELi4ELi4ELb1ELb0EN7cutlass6half_tE19Flash_kernel_traitsILi64ELi64ELi128ELi8ES3_EELb1ELb0ELb1ELb0ELb0ELb1ELb0EEEvNS_16Flash_bwd_paramsE,"ax",@progbits
	.align	128
        .global         _ZN5flash44flash_bwd_dq_dk_dv_loop_seqk_parallel_kernelI23Flash_bwd_kernel_traitsILi64ELi64ELi128ELi8ELi2ELi4ELi4ELb1ELb0EN7cutlass6half_tE19Flash_kernel_traitsILi64ELi64ELi128ELi8ES3_EELb1ELb0ELb1ELb0ELb0ELb1ELb0EEEvNS_16Flash_bwd_paramsE
        .type           _ZN5flash44flash_bwd_dq_dk_dv_loop_seqk_parallel_kernelI23Flash_bwd_kernel_traitsILi64ELi64ELi128ELi8ELi2ELi4ELi4ELb1ELb0EN7cutlass6half_tE19Flash_kernel_traitsILi64ELi64ELi128ELi8ES3_EELb1ELb0ELb1ELb0ELb0ELb1ELb0EEEvNS_16Flash_bwd_paramsE,@function
        .size           _ZN5flash44flash_bwd_dq_dk_dv_loop_seqk_parallel_kernelI23Flash_bwd_kernel_traitsILi64ELi64ELi128ELi8ELi2ELi4ELi4ELb1ELb0EN7cutlass6half_tE19Flash_kernel_traitsILi64ELi64ELi128ELi8ES3_EELb1ELb0ELb1ELb0ELb0ELb1ELb0EEEvNS_16Flash_bwd_paramsE,(.L_x_2480 - _ZN5flash44flash_bwd_dq_dk_dv_loop_seqk_parallel_kernelI23Flash_bwd_kernel_traitsILi64ELi64ELi128ELi8ELi2ELi4ELi4ELb1ELb0EN7cutlass6half_tE19Flash_kernel_traitsILi64ELi64ELi128ELi8ES3_EELb1ELb0ELb1ELb0ELb0ELb1ELb0EEEvNS_16Flash_bwd_paramsE)
        .other          _ZN5flash44flash_bwd_dq_dk_dv_loop_seqk_parallel_kernelI23Flash_bwd_kernel_traitsILi64ELi64ELi128ELi8ELi2ELi4ELi4ELb1ELb0EN7cutlass6half_tE19Flash_kernel_traitsILi64ELi64ELi128ELi8ES3_EELb1ELb0ELb1ELb0ELb0ELb1ELb0EEEvNS_16Flash_bwd_paramsE,@"STO_CUDA_ENTRY STV_DEFAULT"
_ZN5flash44flash_bwd_dq_dk_dv_loop_seqk_parallel_kernelI23Flash_bwd_kernel_traitsILi64ELi64ELi128ELi8ELi2ELi4ELi4ELb1ELb0EN7cutlass6half_tE19Flash_kernel_traitsILi64ELi64ELi128ELi8ES3_EELb1ELb0ELb1ELb0ELb0ELb1ELb0EEEvNS_16Flash_bwd_paramsE:
.text._ZN5flash44flash_bwd_dq_dk_dv_loop_seqk_parallel_kernelI23Flash_bwd_kernel_traitsILi64ELi64ELi128ELi8ELi2ELi4ELi4ELb1ELb0EN7cutlass6half_tE19Flash_kernel_traitsILi64ELi64ELi128ELi8ES3_EELb1ELb0ELb1ELb0ELb0ELb1ELb0EEEvNS_16Flash_bwd_paramsE:
        /* <DEDUP_REMOVED lines=20> */
[----:B------:R-:W-:Y:S02]  /*0140*/  LEA.HI R8, R191, R10, RZ, 0x2 ;  /* 0x0000000abf087211 */ /* 0x000fe400078f10ff */
[----:B--2---:R-:W-:Y:S02]  /*0150*/  LEA R173, R173, R0, 0x18 ;  /* 0x00000000adad7211 */ /* 0x004fe400078ec0ff */
[--C-:B------:R-:W-:Y:S02]  /*0160*/  SHF.R.S32.HI R3, RZ, 0x5, R180.reuse ;  /* 0x00000005ff037819 */ /* 0x100fe400000114b4 */
[----:B------:R-:W-:Y:S01]  /*0170*/  SHF.R.S32.HI R0, RZ, 0x1f, R180 ;  /* 0x0000001fff007819 */ /* 0x000fe200000114b4 */
[----:B------:R-:W-:Y:S01]  /*0180*/  VIADD R172, R173, 0xa000 ;  /* 0x0000a000adac7836 */ /* 0x000fe20000000000 */
[-C--:B------:R-:W-:Y:S01]  /*0190*/  LEA.HI R9, R191, R10.reuse, RZ, 0x3 ;  /* 0x0000000abf097211 */ /* 0x080fe200078f18ff */
[----:B------:R-:W-:Y:S01]  /*01a0*/  VIADD R169, R173, 0x6000 ;  /* 0x00006000ada97836 */ /* 0x000fe20000000000 */
[----:B------:R-:W-:-:S02]  /*01b0*/  LEA.HI R174, R191, R10, RZ, 0x4 ;  /* 0x0000000abfae7211 */ /* 0x000fc400078f20ff */
[----:B------:R-:W-:Y:S02]  /*01c0*/  LOP3.LUT R5, R8, 0x7ffffffc, RZ, 0xc0, !PT ;  /* 0x7ffffffc08057812 */ /* 0x000fe400078ec0ff */
[--C-:B------:R-:W-:Y:S02]  /*01d0*/  SHF.R.S32.HI R11, RZ, 0x2, R8.reuse ;  /* 0x00000002ff0b7819 */ /* 0x100fe40000011408 */
[----:B------:R-:W-:Y:S01]  /*01e0*/  LOP3.LUT R4, R180, 0xffffffe0, RZ, 0xc0, !PT ;  /* 0xffffffe0b4047812 */ /* 0x000fe200078ec0ff */
[----:B------:R-:W-:Y:S01]  /*01f0*/  IMAD.IADD R5, R10, 0x1, -R5 ;  /* 0x000000010a057824 */ /* 0x000fe200078e0a05 */
[----:B------:R-:W-:Y:S02]  /*0200*/  SHF.R.S32.HI R8, RZ, 0x1f, R8 ;  /* 0x0000001fff087819 */ /* 0x000fe40000011408 */
[-C--:B------:R-:W-:Y:S01]  /*0210*/  LEA.HI R180, R180, R3.reuse, RZ, 0x1 ;  /* 0x00000003b4b47211 */ /* 0x080fe200078f08ff */
[----:B------:R-:W-:Y:S01]  /*0220*/  IMAD.IADD R4, R10, 0x1, -R4 ;  /* 0x000000010a047824 */ /* 0x000fe200078e0a04 */
[----:B------:R-:W-:Y:S01]  /*0230*/  LEA.HI R0, R0, R3, RZ, 0x2 ;  /* 0x0000000300007211 */ /* 0x000fe200078f10ff */
[----:B------:R-:W-:Y:S01]  /*0240*/  IMAD.SHL.U32 R5, R5, 0x2, RZ ;  /* 0x0000000205057824 */ /* 0x000fe200078e00ff */
[----:B------:R-:W-:-:S02]  /*0250*/  LOP3.LUT R2, R9, 0xfffffff8, RZ, 0xc0, !PT ;  /* 0xfffffff809027812 */ /* 0x000fc400078ec0ff */
[----:B------:R-:W-:Y:S02]  /*0260*/  LOP3.LUT R6, R174, 0xfffffff0, RZ, 0xc0, !PT ;  /* 0xfffffff0ae067812 */ /* 0x000fe400078ec0ff */
[----:B------:R-:W-:Y:S01]  /*0270*/  SHF.R.S32.HI R7, RZ, 0x4, R174 ;  /* 0x00000004ff077819 */ /* 0x000fe200000114ae */
[----:B------:R-:W-:Y:S01]  /*0280*/  IMAD.IADD R2, R10, 0x1, -R2 ;  /* 0x000000010a027824 */ /* 0x000fe200078e0a02 */
[----:B------:R-:W-:Y:S02]  /*0290*/  LEA.HI R8, R8, R11, RZ, 0x3 ;  /* 0x0000000b08087211 */ /* 0x000fe400078f18ff */
[----:B------:R-:W-:Y:S01]  /*02a0*/  SHF.R.S32.HI R182, RZ, 0x3, R9 ;  /* 0x00000003ffb67819 */ /* 0x000fe20000011409 */
[----:B------:R-:W-:Y:S01]  /*02b0*/  IMAD.SHL.U32 R184, R2, 0x8, RZ ;  /* 0x0000000802b87824 */ /* 0x000fe200078e00ff */
[----:B------:R-:W-:Y:S02]  /*02c0*/  LOP3.LUT R180, R180, 0xfffffffe, RZ, 0xc0, !PT ;  /* 0xfffffffeb4b47812 */ /* 0x000fe400078ec0ff */
[----:B------:R-:W-:-:S02]  /*02d0*/  LOP3.LUT R0, R0, 0xfffffffc, RZ, 0xc0, !PT ;  /* 0xfffffffc00007812 */ /* 0x000fc400078ec0ff */
[-C--:B------:R-:W-:Y:S01]  /*02e0*/  LEA.HI R181, R191, R10.reuse, RZ, 0x6 ;  /* 0x0000000abfb57211 */ /* 0x080fe200078f30ff */
[----:B------:R-:W-:Y:S01]  /*02f0*/  IMAD.IADD R180, R3, 0x1, -R180 ;  /* 0x0000000103b47824 */ /* 0x000fe200078e0ab4 */
[----:B------:R-:W-:Y:S01]  /*0300*/  LEA.HI R191, R191, R10, RZ, 0x7 ;  /* 0x0000000abfbf7211 */ /* 0x000fe200078f38ff */
[----:B------:R-:W-:Y:S01]  /*0310*/  IMAD.IADD R10, R10, 0x1, -R6 ;  /* 0x000000010a0a7824 */ /* 0x000fe200078e0a06 */
[----:B------:R-:W-:Y:S01]  /*0320*/  LEA.HI R174, R174, R7, RZ, 0x1 ;  /* 0x00000007aeae7211 */ /* 0x000fe200078f08ff */
[----:B------:R-:W-:Y:S01]  /*0330*/  IMAD.SHL.U32 R6, R182, 0x40, RZ ;  /* 0x00000040b6067824 */ /* 0x000fe200078e00ff */
[----:B------:R-:W-:Y:S01]  /*0340*/  LOP3.LUT R8, R8, 0xfffffff8, RZ, 0xc0, !PT ;  /* 0xfffffff808087812 */ /* 0x000fe200078ec0ff */
[----:B------:R-:W-:Y:S01]  /*0350*/  IMAD.IADD R0, R3, 0x1, -R0 ;  /* 0x0000000103007824 */ /* 0x000fe200078e0a00 */
[----:B------:R-:W-:Y:S02]  /*0360*/  SHF.R.S32.HI R3, RZ, 0x1f, R4 ;  /* 0x0000001fff037819 */ /* 0x000fe40000011404 */
[----:B------:R-:W-:Y:S01]  /*0370*/  LOP3.LUT R174, R174, 0xfffffffe, RZ, 0xc0, !PT ;  /* 0xfffffffeaeae7812 */ /* 0x000fe200078ec0ff */
[----:B------:R-:W-:Y:S01]  /*0380*/  IMAD.IADD R8, R11, 0x1, -R8 ;  /* 0x000000010b087824 */ /* 0x000fe200078e0a08 */
[----:B------:R-:W-:Y:S01]  /*0390*/  LOP3.LUT P4, RZ, R2, 0x2, RZ, 0xc0, !PT ;  /* 0x0000000202ff7812 */ /* 0x000fe2000788c0ff */
[----:B------:R-:W-:Y:S01]  /*03a0*/  IMAD.SHL.U32 R171, R0, 0x10, RZ ;  /* 0x0000001000ab7824 */ /* 0x000fe200078e00ff */
[C---:B------:R-:W-:Y:S01]  /*03b0*/  LOP3.LUT P3, RZ, R2.reuse, 0x4, RZ, 0xc0, !PT ;  /* 0x0000000402ff7812 */ /* 0x040fe2000786c0ff */
[----:B------:R-:W-:Y:S01]  /*03c0*/  IMAD.SHL.U32 R2, R2, 0x40, RZ ;  /* 0x0000004002027824 */ /* 0x000fe200078e00ff */
[----:B------:R-:W-:Y:S01]  /*03d0*/  LOP3.LUT R6, R6, 0x1c0, RZ, 0xc0, !PT ;  /* 0x000001c006067812 */ /* 0x000fe200078ec0ff */
[----:B------:R-:W-:Y:S01]  /*03e0*/  IMAD.IADD R174, R7, 0x1, -R174 ;  /* 0x0000000107ae7824 */ /* 0x000fe200078e0aae */
[----:B------:R-:W-:-:S02]  /*03f0*/  LEA.HI R3, R3, R4, RZ, 0x2 ;  /* 0x0000000403037211 */ /* 0x000fc400078f10ff */
[----:B------:R-:W-:Y:S01]  /*0400*/  SHF.R.S32.HI R4, RZ, 0x1f, R10 ;  /* 0x0000001fff047819 */ /* 0x000fe2000001140a */
[----:B------:R-:W-:Y:S01]  /*0410*/  IMAD.SHL.U32 R177, R174, 0x10, RZ ;  /* 0x00000010aeb17824 */ /* 0x000fe200078e00ff */
[----:B------:R-:W-:Y:S02]  /*0420*/  SHF.R.U32.HI R188, RZ, 0x3, R6 ;  /* 0x00000003ffbc7819 */ /* 0x000fe40000011606 */
[----:B------:R-:W-:Y:S02]  /*0430*/  LOP3.LUT R7, R8, 0x1, RZ, 0xc0, !PT ;  /* 0x0000000108077812 */ /* 0x000fe400078ec0ff */
[----:B------:R-:W-:Y:S02]  /*0440*/  LOP3.LUT R6, R6, 0x38, R184, 0xf8, !PT ;  /* 0x0000003806067812 */ /* 0x000fe400078ef8b8 */
[----:B------:R-:W-:Y:S02]  /*0450*/  LOP3.LUT R2, R2, 0x1c0, RZ, 0xc0, !PT ;  /* 0x000001c002027812 */ /* 0x000fe400078ec0ff */
[----:B------:R-:W-:-:S02]  /*0460*/  LEA.HI R4, R4, R10, RZ, 0x3 ;  /* 0x0000000a04047211 */ /* 0x000fc400078f18ff */
[----:B------:R-:W-:Y:S01]  /*0470*/  ISETP.NE.U32.AND P0, PT, R7, 0x1, PT ;  /* 0x000000010700780c */ /* 0x000fe20003f05070 */
[----:B------:R-:W-:Y:S01]  /*0480*/  IMAD.SHL.U32 R7, R174, 0x200, RZ ;  /* 0x00000200ae077824 */ /* 0x000fe200078e00ff */
[----:B------:R-:W-:Y:S01]  /*0490*/  LOP3.LUT R188, R6, R188, RZ, 0x3c, !PT ;  /* 0x000000bc06bc7212 */ /* 0x000fe200078e3cff */
[----:B------:R-:W-:Y:S01]  /*04a0*/  IMAD.SHL.U32 R174, R174, 0x8, RZ ;  /* 0x00000008aeae7824 */ /* 0x000fe200078e00ff */
[----:B------:R-:W-:Y:S02]  /*04b0*/  LOP3.LUT R171, R2, 0x30, R171, 0xf8, !PT ;  /* 0x0000003002ab7812 */ /* 0x000fe400078ef8ab */
[C---:B------:R-:W-:Y:S01]  /*04c0*/  LOP3.LUT R6, R4.reuse, 0xfffffff8, RZ, 0xc0, !PT ;  /* 0xfffffff804067812 */ /* 0x040fe200078ec0ff */
[----:B------:R-:W-:Y:S01]  /*04d0*/  IMAD.SHL.U32 R4, R4, 0x40, RZ ;  /* 0x0000004004047824 */ /* 0x000fe200078e00ff */
[----:B------:R-:W-:Y:S02]  /*04e0*/  SHF.R.S32.HI R191, RZ, 0x7, R191 ;  /* 0x00000007ffbf7819 */ /* 0x000fe400000114bf */
[----:B------:R-:W-:Y:S01]  /*04f0*/  LOP3.LUT R165, R2, 0x8, R9, 0xf8, !PT ;  /* 0x0000000802a57812 */ /* 0x000fe200078ef809 */
[----:B------:R-:W-:Y:S01]  /*0500*/  IMAD.IADD R6, R10, 0x1, -R6 ;  /* 0x000000010a067824 */ /* 0x000fe200078e0a06 */
[C---:B------:R-:W-:Y:S01]  /*0510*/  R2P PR, R8.reuse, 0x6 ;  /* 0x0000000608007804 */ /* 0x040fe20000000000 */
[----:B------:R-:W-:Y:S01]  /*0520*/  IMAD.SHL.U32 R8, R8, 0x40, RZ ;  /* 0x0000004008087824 */ /* 0x000fe200078e00ff */
[----:B------:R-:W-:Y:S01]  /*0530*/  SHF.R.S32.HI R181, RZ, 0x6, R181 ;  /* 0x00000006ffb57819 */ /* 0x000fe200000114b5 */
[----:B------:R-:W-:Y:S01]  /*0540*/  IMAD.SHL.U32 R190, R191, 0x8, RZ ;  /* 0x00000008bfbe7824 */ /* 0x000fe200078e00ff */
[----:B------:R-:W-:Y:S01]  /*0550*/  SHF.R.U32.HI R2, RZ, 0x3, R2 ;  /* 0x00000003ff027819 */ /* 0x000fe20000011602 */
[----:B------:R-:W-:Y:S01]  /*0560*/  IMAD.SHL.U32 R6, R6, 0x40, RZ ;  /* 0x0000004006067824 */ /* 0x000fe200078e00ff */
[----:B------:R-:W-:Y:S01]  /*0570*/  LOP3.LUT R171, R171, 0x8, R9, 0xf8, !PT ;  /* 0x00000008abab7812 */ /* 0x000fe200078ef809 */
[----:B------:R-:W-:Y:S01]  /*0580*/  IMAD R9, R181, 0x800, R7 ;  /* 0x00000800b5097824 */ /* 0x000fe200078e0207 */
[----:B------:R-:W-:Y:S01]  /*0590*/  LOP3.LUT R165, R165, R2, RZ, 0x3c, !PT ;  /* 0x00000002a5a57212 */ /* 0x000fe200078e3cff */
[--C-:B------:R-:W-:Y:S01]  /*05a0*/  IMAD R191, R191, 0x1000, R5.reuse ;  /* 0x00001000bfbf7824 */ /* 0x100fe200078e0205 */
[----:B------:R-:W-:Y:S01]  /*05b0*/  LOP3.LUT R171, R7, R171, R2, 0xf6, !PT ;  /* 0x000000ab07ab7212 */ /* 0x000fe200078ef602 */
[----:B------:R-:W-:Y:S01]  /*05c0*/  IMAD.SHL.U32 R2, R181, 0x20, RZ ;  /* 0x00000020b5027824 */ /* 0x000fe200078e00ff */
[----:B------:R-:W-:Y:S01]  /*05d0*/  LOP3.LUT R8, R8, 0x1c0, RZ, 0xc0, !PT ;  /* 0x000001c008087812 */ /* 0x000fe200078ec0ff */
[----:B------:R-:W-:Y:S01]  /*05e0*/  IMAD R5, R0, 0x400, R5 ;  /* 0x0000040000057824 */ /* 0x000fe200078e0205 */
[----:B------:R-:W-:Y:S01]  /*05f0*/  LOP3.LUT R190, R190, 0x8, RZ, 0xc0, !PT ;  /* 0x00000008bebe7812 */ /* 0x000fe200078ec0ff */
[----:B------:R-:W-:Y:S01]  /*0600*/  IMAD R191, R180, 0x400, R191 ;  /* 0x00000400b4bf7824 */ /* 0x000fe200078e02bf */
[----:B------:R-:W-:Y:S01]  /*0610*/  SHF.R.U32.HI R7, RZ, 0x3, R8 ;  /* 0x00000003ff077819 */ /* 0x000fe20000011608 */
[----:B------:R-:W-:Y:S01]  /*0620*/  IMAD.IADD R165, R9, 0x1, R165 ;  /* 0x0000000109a57824 */ /* 0x000fe200078e02a5 */
[----:B------:R-:W-:Y:S01]  /*0630*/  LOP3.LUT R2, R8, 0x20, R2, 0xf8, !PT ;  /* 0x0000002008027812 */ /* 0x000fe200078ef802 */
[----:B------:R-:W-:Y:S01]  /*0640*/  IMAD R188, R181, 0x200, R188 ;  /* 0x00000200b5bc7824 */ /* 0x000fe200078e02bc */
[----:B------:R-:W-:Y:S01]  /*0650*/  LOP3.LUT R6, R6, 0x1c0, RZ, 0xc0, !PT ;  /* 0x000001c006067812 */ /* 0x000fe200078ec0ff */
[----:B------:R-:W-:Y:S01]  /*0660*/  IMAD R165, R165, 0x2, R173 ;  /* 0x00000002a5a57824 */ /* 0x000fe200078e02ad */
[----:B------:R-:W-:Y:S01]  /*0670*/  LOP3.LUT R177, R190, 0x10, R177, 0xf8, !PT ;  /* 0x00000010beb17812 */ /* 0x000fe200078ef8b1 */
[----:B------:R-:W-:Y:S01]  /*0680*/  IMAD R171, R171, 0x2, R173 ;  /* 0x00000002abab7824 */ /* 0x000fe200078e02ad */
[----:B------:R-:W-:-:S02]  /*0690*/  LOP3.LUT R190, R7, R8, R190, 0x1e, !PT ;  /* 0x0000000807be7212 */ /* 0x000fc400078e1ebe */
[----:B------:R-:W-:Y:S02]  /*06a0*/  LOP3.LUT R7, R2, R7, RZ, 0x3c, !PT ;  /* 0x0000000702077212 */ /* 0x000fe400078e3cff */
[----:B------:R-:W-:Y:S01]  /*06b0*/  LOP3.LUT R4, R4, 0xfffffe00, RZ, 0xc0, !PT ;  /* 0xfffffe0004047812 */ /* 0x000fe200078ec0ff */
[----:B------:R-:W-:Y:S01]  /*06c0*/  IMAD.IADD R190, R5, 0x1, R190 ;  /* 0x0000000105be7824 */ /* 0x000fe200078e02be */
[----:B------:R-:W-:Y:S01]  /*06d0*/  LOP3.LUT R174, R6, 0x8, R174, 0xf8, !PT ;  /* 0x0000000806ae7812 */ /* 0x000fe200078ef8ae */
[----:B------:R-:W-:Y:S01]  /*06e0*/  IMAD.IADD R191, R7, 0x1, R191 ;  /* 0x0000000107bf7824 */ /* 0x000fe200078e02bf */
[----:B------:R-:W-:Y:S01]  /*06f0*/  SHF.R.U32.HI R2, RZ, 0x3, R6 ;  /* 0x00000003ff027819 */ /* 0x000fe20000011606 */
[----:B------:R-:W-:Y:S01]  /*0700*/  IMAD R0, R0, 0x400, R4 ;  /* 0x0000040000007824 */ /* 0x000fe200078e0204 */
[----:B------:R-:W-:Y:S01]  /*0710*/  SHF.R.S32.HI R187, RZ, 0x2, R3 ;  /* 0x00000002ffbb7819 */ /* 0x000fe20000011403 */
[----:B------:R-:W-:Y:S01]  /*0720*/  IMAD R190, R190, 0x2, R169 ;  /* 0x00000002bebe7824 */ /* 0x000fe200078e02a9 */
[----:B------:R-:W-:Y:S01]  /*0730*/  LOP3.LUT R174, R174, R2, RZ, 0x3c, !PT ;  /* 0x00000002aeae7212 */ /* 0x000fe200078e3cff */
[----:B------:R-:W-:Y:S01]  /*0740*/  IMAD R191, R191, 0x2, R173 ;  /* 0x00000002bfbf7824 */ /* 0x000fe200078e02ad */
[----:B------:R-:W-:Y:S01]  /*0750*/  LOP3.LUT R177, R2, R177, R6, 0x1e, !PT ;  /* 0x000000b102b17212 */ /* 0x000fe200078e1e06 */
[----:B------:R-:W-:Y:S01]  /*0760*/  IMAD R2, R180, 0x400, R4 ;  /* 0x00000400b4027824 */ /* 0x000fe200078e0204 */
[----:B------:R-:W-:Y:S01]  /*0770*/  SEL R195, R195, 0x10, !P0 ;  /* 0x00000010c3c37807 */ /* 0x000fe20004000000 */
[----:B------:R-:W-:Y:S01]  /*0780*/  IMAD.IADD R0, R174, 0x1, R0 ;  /* 0x00000001ae007824 */ /* 0x000fe200078e0200 */
[----:B------:R-:W-:Y:S01]  /*0790*/  LOP3.LUT R177, R177, R4, RZ, 0xfc, !PT ;  /* 0x00000004b1b17212 */ /* 0x000fe200078efcff */
[----:B------:R-:W-:Y:S01]  /*07a0*/  IMAD.IADD R174, R2, 0x1, R174 ;  /* 0x0000000102ae7824 */ /* 0x000fe200078e02ae */
[----:B------:R-:W-:Y:S01]  /*07b0*/  SEL R2, R206, 0xffffffe0, !P4 ;  /* 0xffffffe0ce027807 */ /* 0x000fe20006000000 */
[----:B------:R-:W-:Y:S01]  /*07c0*/  IMAD R172, R0, 0x2, R172 ;  /* 0x0000000200ac7824 */ /* 0x000fe200078e02ac */
[----:B------:R-:W-:Y:S01]  /*07d0*/  SEL R206, R206, 0xffffffe0, !P1 ;  /* 0xffffffe0cece7807 */ /* 0x000fe20004800000 */
[----:B------:R-:W-:-:S02]  /*07e0*/  IMAD.MOV.U32 R0, RZ, RZ, 0x40 ;  /* 0x00000040ff007424 */ /* 0x000fc400078e00ff */
[----:B------:R-:W-:Y:S02]  /*07f0*/  VIADD R192, R190, 0x40 ;  /* 0x00000040bec07836 */ /* 0x000fe40000000000 */
[----:B------:R-:W-:Y:S01]  /*0800*/  IMAD.SHL.U32 R170, R177, 0x2, RZ ;  /* 0x00000002b1aa7824 */ /* 0x000fe200078e00ff */
[----:B------:R-:W-:Y:S01]  /*0810*/  SEL R3, R0, 0xffffffc0, !P3 ;  /* 0xffffffc000037807 */ /* 0x000fe20005800000 */
[----:B------:R-:W-:Y:S02]  /*0820*/  IMAD.IADD R196, R191, 0x1, R206 ;  /* 0x00000001bfc47824 */ /* 0x000fe400078e02ce */
[----:B------:R-:W-:Y:S02]  /*0830*/  @P2 VIADD R192, R190, 0xffffffc0 ;  /* 0xffffffc0bec02836 */ /* 0x000fe40000000000 */
[--C-:B------:R-:W-:Y:S02]  /*0840*/  IMAD.IADD R3, R3, 0x1, R165.reuse ;  /* 0x0000000103037824 */ /* 0x100fe400078e02a5 */
[----:B------:R-:W-:-:S02]  /*0850*/  IMAD.IADD R164, R2, 0x1, R165 ;  /* 0x0000000102a47824 */ /* 0x000fc400078e02a5 */
[----:B------:R-:W-:Y:S02]  /*0860*/  VIADD R193, R190, 0x420 ;  /* 0x00000420bec17836 */ /* 0x000fe40000000000 */
[----:B------:R-:W-:Y:S02]  /*0870*/  IMAD.IADD R197, R191, 0x1, R195 ;  /* 0x00000001bfc57824 */ /* 0x000fe400078e02c3 */
[----:B------:R-:W-:Y:S02]  /*0880*/  IMAD.IADD R194, R206, 0x1, R190 ;  /* 0x00000001cec27824 */ /* 0x000fe400078e02be */
[----:B------:R-:W-:Y:S01]  /*0890*/  IMAD.IADD R169, R169, 0x1, R170 ;  /* 0x00000001a9a97824 */ /* 0x000fe200078e02aa */
[----:B------:R-:W-:Y:S01]  /*08a0*/  IADD3 R170, R170, 0x4000, R173 ;  /* 0x00004000aaaa7810 */ /* 0x000fe20007ffe0ad */
[----:B------:R-:W-:Y:S02]  /*08b0*/  IMAD R187, R180, 0x10, R187 ;  /* 0x00000010b4bb7824 */ /* 0x000fe400078e02bb */
[----:B------:R-:W-:-:S02]  /*08c0*/  IMAD.IADD R2, R2, 0x1, R3 ;  /* 0x0000000102027824 */ /* 0x000fc400078e0203 */
[----:B------:R-:W-:Y:S02]  /*08d0*/  @P1 VIADD R193, R190, 0x3e0 ;  /* 0x000003e0bec11836 */ /* 0x000fe40000000000 */
[----:B------:R-:W-:Y:S02]  /*08e0*/  IMAD.IADD R195, R195, 0x1, R196 ;  /* 0x00000001c3c37824 */ /* 0x000fe400078e02c4 */
[----:B---34-:R-:W-:-:S07]  /*08f0*/  IMAD.IADD R206, R206, 0x1, R192 ;  /* 0x00000001cece7824 */ /* 0x018fce00078e02c0 */
.L_x_1397:
[----:B-1----:R-:W1:Y:S01]  /*0900*/  LDC.64 R6, c[0x0][0x2f0] ;  /* 0x0000bc00ff067b82 */ /* 0x002e620000000a00 */
[C---:B--2---:R-:W-:Y:S01]  /*0910*/  IMAD.SHL.U32 R8, R186.reuse, 0x4, RZ ;  /* 0x00000004ba087824 */ /* 0x044fe200078e00ff */
[----:B----4-:R-:W-:Y:S01]  /*0920*/  SHF.R.S32.HI R14, RZ, 0x1f, R186 ;  /* 0x0000001fff0e7819 */ /* 0x010fe200000114ba */
        /* <DEDUP_REMOVED lines=44> */
.L_x_1351:
[----:B------:R-:W-:Y:S01]  /*0bf0*/  IMAD.SHL.U32 R204, R189, 0x80, RZ ;  /* 0x00000080bdcc7824 */ /* 0x000fe200078e00ff */
[----:B-----5:R-:W-:-:S04]  /*0c00*/  @!P2 IADD3 R225, R0, R4, -R226 ;  /* 0x0000000400e1a210 */ /* 0x020fc80007ffe8e2 */
[----:B------:R-:W-:-:S13]  /*0c10*/  ISETP.GT.AND P0, PT, R225, R204, PT ;  /* 0x000000cce100720c */ /* 0x000fda0003f04270 */
[----:B------:R-:W-:Y:S05]  /*0c20*/  @!P0 BRA `(.L_x_1352) ;  /* 0x0000007c008c8947 */ /* 0x000fea0003800000 */
[----:B------:R-:W3:Y:S01]  /*0c30*/  LDC R6, c[0x0][0x278] ;  /* 0x00009e00ff067b82 */ /* 0x000ee20000000800 */
[----:B------:R-:W-:Y:S01]  /*0c40*/  IABS R0, R183 ;  /* 0x000000b700007213 */ /* 0x000fe20000000000 */
[----:B-1----:R-:W-:Y:S01]  /*0c50*/  VIADD R10, R227, 0x3f ;  /* 0x0000003fe30a7836 */ /* 0x002fe20000000000 */
[----:B------:R-:W-:Y:S01]  /*0c60*/  ISETP.NE.AND P0, PT, R228, -0x1, PT ;  /* 0xffffffffe400780c */ /* 0x000fe20003f05270 */
[----:B------:R-:W1:Y:S01]  /*0c70*/  S2R R24, SR_CTAID.X ;  /* 0x0000000000187919 */ /* 0x000e620000002500 */
[----:B------:R-:W-:Y:S02]  /*0c80*/  ISETP.NE.AND P1, PT, R13, -0x1, PT ;  /* 0xffffffff0d00780c */ /* 0x000fe40003f25270 */
[----:B------:R-:W-:Y:S01]  /*0c90*/  SHF.L.U32 R34, R186, 0x7, RZ ;  /* 0x00000007ba227819 */ /* 0x000fe200000006ff */
[----:B------:R-:W4:Y:S03]  /*0ca0*/  LDC.64 R4, c[0x0][0x228] ;  /* 0x00008a00ff047b82 */ /* 0x000f260000000a00 */
[----:B------:R-:W-:-:S05]  /*0cb0*/  SEL R34, R34, RZ, P5 ;  /* 0x000000ff22227207 */ /* 0x000fca0002800000 */
[----:B------:R-:W5:Y:S01]  /*0cc0*/  LDC R15, c[0x0][0x394] ;  /* 0x0000e500ff0f7b82 */ /* 0x000f620000000800 */
[----:B------:R-:W-:Y:S01]  /*0cd0*/  @P0 IMAD.IADD R32, R226, 0x1, R228 ;  /* 0x00000001e2200824 */ /* 0x000fe200078e02e4 */
[----:B---3--:R-:W-:-:S06]  /*0ce0*/  IABS R7, R6 ;  /* 0x0000000600077213 */ /* 0x008fcc0000000000 */
[----:B------:R-:W3:Y:S01]  /*0cf0*/  LDC.64 R18, c[0x0][0x240] ;  /* 0x00009000ff127b82 */ /* 0x000ee20000000a00 */
[----:B--2---:R-:W2:Y:S01]  /*0d00*/  I2F.RP R8, R7 ;  /* 0x0000000700087306 */ /* 0x004ea20000209400 */
[----:B----4-:R-:W-:-:S06]  /*0d10*/  IMAD R29, R14, R4, RZ ;  /* 0x000000040e1d7224 */ /* 0x010fcc00078e02ff */
[----:B------:R-:W4:Y:S01]  /*0d20*/  LDC R12, c[0x0][0x2d4] ;  /* 0x0000b500ff0c7b82 */ /* 0x000f220000000800 */
[----:B------:R-:W-:-:S04]  /*0d30*/  IMAD.WIDE.U32 R30, R186, R4, RZ ;  /* 0x00000004ba1e7225 */ /* 0x000fc800078e00ff */
[----:B------:R-:W-:-:S03]  /*0d40*/  IMAD R29, R186, R5, R29 ;  /* 0x00000005ba1d7224 */ /* 0x000fc600078e021d */
[----:B------:R-:W1:Y:S01]  /*0d50*/  LDC.U8 R4, c[0x0][0x3d8] ;  /* 0x0000f600ff047b82 */ /* 0x000e620000000000 */
[----:B--2---:R-:W2:Y:S01]  /*0d60*/  MUFU.RCP R8, R8 ;  /* 0x0000000800087308 */ /* 0x004ea20000001000 */
[----:B------:R-:W-:-:S06]  /*0d70*/  IADD3 R29, R31, R29, RZ ;  /* 0x0000001d1f1d7210 */ /* 0x000fcc0007ffe0ff */
[----:B------:R-:W3:Y:S08]  /*0d80*/  LDC R211, c[0x0][0x2dc] ;  /* 0x0000b700ffd37b82 */ /* 0x000ef00000000800 */
[----:B------:R-:W3:Y:S01]  /*0d90*/  @P0 LDC.64 R16, c[0x0][0x250] ;  /* 0x00009400ff100b82 */ /* 0x000ee20000000a00 */
[----:B----4-:R-:W-:Y:S01]  /*0da0*/  SHF.R.S32.HI R5, RZ, 0x1f, R12 ;  /* 0x0000001fff057819 */ /* 0x010fe2000001140c */
[----:B------:R-:W-:Y:S01]  /*0db0*/  IMAD.WIDE.U32 R26, R186, R12, RZ ;  /* 0x0000000cba1a7225 */ /* 0x000fe200078e00ff */
[----:B--2---:R-:W-:-:S03]  /*0dc0*/  IADD3 R8, R8, 0xffffffe, RZ ;  /* 0x0ffffffe08087810 */ /* 0x004fc60007ffe0ff */
[----:B------:R-:W-:Y:S01]  /*0dd0*/  IMAD R5, R5, R186, RZ ;  /* 0x000000ba05057224 */ /* 0x000fe200078e02ff */
[----:B------:R-:W2:Y:S01]  /*0de0*/  F2I.FTZ.U32.TRUNC.NTZ R9, R8 ;  /* 0x0000000800097305 */ /* 0x000ea2000021f000 */
[----:B-1----:R-:W-:Y:S01]  /*0df0*/  ISETP.NE.AND P3, PT, R4, RZ, PT ;  /* 0x000000ff0400720c */ /* 0x002fe20003f65270 */
[----:B------:R-:W1:Y:S01]  /*0e00*/  LDC R25, c[0x0][0x2c4] ;  /* 0x0000b100ff197b82 */ /* 0x000e620000000800 */
[----:B------:R-:W-:-:S05]  /*0e10*/  IMAD R5, R14, R12, R5 ;  /* 0x0000000c0e057224 */ /* 0x000fca00078e0205 */
[----:B------:R-:W-:-:S06]  /*0e20*/  IADD3 R5, R27, R5, RZ ;  /* 0x000000051b057210 */ /* 0x000fcc0007ffe0ff */
[----:B------:R-:W4:Y:S01]  /*0e30*/  @P3 LDC R31, c[0x0][0x2e4] ;  /* 0x0000b900ff1f3b82 */ /* 0x000f220000000800 */
[----:B--2---:R-:W-:Y:S01]  /*0e40*/  IMAD.MOV R22, RZ, RZ, -R9 ;  /* 0x000000ffff167224 */ /* 0x004fe200078e0a09 */
[----:B------:R-:W-:-:S03]  /*0e50*/  MOV R8, RZ ;  /* 0x000000ff00087202 */ /* 0x000fc60000000f00 */
[----:B------:R-:W-:-:S04]  /*0e60*/  IMAD R22, R22, R7, RZ ;  /* 0x0000000716167224 */ /* 0x000fc800078e02ff */
[----:B------:R-:W-:Y:S01]  /*0e70*/  IMAD.HI.U32 R22, R9, R22, R8 ;  /* 0x0000001609167227 */ /* 0x000fe200078e0008 */
[----:B------:R-:W-:-:S04]  /*0e80*/  SHF.R.S32.HI R9, RZ, 0x1f, R10 ;  /* 0x0000001fff097819 */ /* 0x000fc8000001140a */
[----:B------:R-:W-:Y:S01]  /*0e90*/  LEA.HI R9, R9, R10, RZ, 0x6 ;  /* 0x0000000a09097211 */ /* 0x000fe200078f30ff */
[----:B------:R-:W-:Y:S01]  /*0ea0*/  IMAD.HI.U32 R22, R22, R0, RZ ;  /* 0x0000000016167227 */ /* 0x000fe200078e00ff */
[----:B------:R-:W-:Y:S02]  /*0eb0*/  IADD3 R10, R227, 0x80, R204 ;  /* 0x00000080e30a7810 */ /* 0x000fe40007ffe0cc */
[----:B------:R-:W-:Y:S02]  /*0ec0*/  SHF.R.S32.HI R9, RZ, 0x6, R9 ;  /* 0x00000006ff097819 */ /* 0x000fe40000011409 */
[----:B------:R-:W-:Y:S02]  /*0ed0*/  IADD3 R8, -R22, RZ, RZ ;  /* 0x000000ff16087210 */ /* 0x000fe40007ffe1ff */
[----:B-----5:R-:W-:Y:S01]  /*0ee0*/  IADD3 R15, R10, R15, -R225 ;  /* 0x0000000f0a0f7210 */ /* 0x020fe20007ffe8e1 */
[----:B---3--:R-:W-:-:S04]  /*0ef0*/  IMAD.WIDE.U32 R10, R13, R18, RZ ;  /* 0x000000120d0a7225 */ /* 0x008fc800078e00ff */
[----:B------:R-:W-:Y:S01]  /*0f00*/  IMAD R8, R7, R8, R0 ;  /* 0x0000000807087224 */ /* 0x000fe200078e0200 */
[----:B------:R-:W-:Y:S01]  /*0f10*/  SEL R30, R30, R10, !P1 ;  /* 0x0000000a1e1e7207 */ /* 0x000fe20004800000 */
[----:B------:R-:W-:Y:S01]  /*0f20*/  VIADD R15, R15, 0x3f ;  /* 0x0000003f0f0f7836 */ /* 0x000fe20000000000 */
[----:B------:R-:W2:Y:S02]  /*0f30*/  LDC R0, c[0x0][0x270] ;  /* 0x00009c00ff007b82 */ /* 0x000ea40000000800 */
[----:B------:R-:W-:Y:S02]  /*0f40*/  ISETP.GT.U32.AND P4, PT, R7, R8, PT ;  /* 0x000000080700720c */ /* 0x000fe40003f84070 */
[----:B------:R-:W-:-:S04]  /*0f50*/  SHF.R.S32.HI R224, RZ, 0x1f, R15 ;  /* 0x0000001fffe07819 */ /* 0x000fc8000001140f */
[----:B------:R-:W-:Y:S01]  /*0f60*/  LEA.HI R224, R224, R15, RZ, 0x6 ;  /* 0x0000000fe0e07211 */ /* 0x000fe200078f30ff */
[C---:B------:R-:W-:Y:S02]  /*0f70*/  @P0 IMAD R15, R32.reuse, R17, RZ ;  /* 0x00000011200f0224 */ /* 0x040fe400078e02ff */
[----:B------:R-:W-:Y:S01]  /*0f80*/  @P0 IMAD.WIDE.U32 R32, R32, R16, RZ ;  /* 0x0000001020200225 */ /* 0x000fe200078e00ff */
[----:B------:R-:W-:-:S03]  /*0f90*/  SHF.R.S32.HI R224, RZ, 0x6, R224 ;  /* 0x00000006ffe07819 */ /* 0x000fc600000114e0 */
[----:B------:R-:W-:Y:S01]  /*0fa0*/  @!P4 IMAD.IADD R8, R8, 0x1, -R7 ;  /* 0x000000010808c824 */ /* 0x000fe200078e0a07 */
[----:B------:R-:W-:Y:S02]  /*0fb0*/  VIMNMX R224, R9, R224, PT ;  /* 0x000000e009e07248 */ /* 0x000fe40003fe0100 */
[----:B------:R-:W-:Y:S02]  /*0fc0*/  @!P4 IADD3 R22, R22, 0x1, RZ ;  /* 0x000000011616c810 */ /* 0x000fe40007ffe0ff */
[----:B------:R-:W-:Y:S01]  /*0fd0*/  ISETP.GE.U32.AND P6, PT, R8, R7, PT ;  /* 0x000000070800720c */ /* 0x000fe20003fc6070 */
[----:B------:R-:W-:Y:S01]  /*0fe0*/  IMAD R8, R13, R19, RZ ;  /* 0x000000130d087224 */ /* 0x000fe200078e02ff */
[----:B------:R-:W-:Y:S02]  /*0ff0*/  LOP3.LUT R7, R183, R6, RZ, 0x3c, !PT ;  /* 0x00000006b7077212 */ /* 0x000fe400078e3cff */
[----:B------:R-:W-:Y:S01]  /*1000*/  ISETP.NE.AND P4, PT, R6, RZ, PT ;  /* 0x000000ff0600720c */ /* 0x000fe20003f85270 */
[----:B------:R-:W-:Y:S01]  /*1010*/  @P1 IMAD.IADD R29, R11, 0x1, R8 ;  /* 0x000000010b1d1824 */ /* 0x000fe200078e0208 */
[----:B------:R-:W-:Y:S01]  /*1020*/  ISETP.GE.AND P2, PT, R7, RZ, PT ;  /* 0x000000ff0700720c */ /* 0x000fe20003f46270 */
[----:B------:R-:W3:Y:S01]  /*1030*/  @!P1 LDC.64 R8, c[0x0][0x418] ;  /* 0x00010600ff089b82 */ /* 0x000ee20000000a00 */
[----:B--2---:R-:W-:Y:S01]  /*1040*/  IMAD.WIDE R38, R211, R0, RZ ;  /* 0x00000000d3267225 */ /* 0x004fe200078e02ff */
[----:B------:R-:W-:-:S02]  /*1050*/  @P0 IADD3 R15, R33, R15, RZ ;  /* 0x0000000f210f0210 */ /* 0x000fc40007ffe0ff */
[----:B------:R-:W-:Y:S01]  /*1060*/  @P0 MOV R23, R32 ;  /* 0x0000002000170202 */ /* 0x000fe20000000f00 */
[CC--:B------:R-:W-:Y:S01]  /*1070*/  IMAD R28, R39.reuse, R26.reuse, RZ ;  /* 0x0000001a271c7224 */ /* 0x0c0fe200078e02ff */
[----:B------:R-:W-:Y:S01]  /*1080*/  @P6 IADD3 R22, R22, 0x1, RZ ;  /* 0x0000000116166810 */ /* 0x000fe20007ffe0ff */
[C---:B------:R-:W-:Y:S01]  /*1090*/  IMAD.WIDE.U32 R26, R38.reuse, R26, RZ ;  /* 0x0000001a261a7225 */ /* 0x040fe200078e00ff */
[----:B------:R-:W2:Y:S03]  /*10a0*/  @P1 LDC.64 R10, c[0x0][0x420] ;  /* 0x00010800ff0a1b82 */ /* 0x000ea60000000a00 */
[C---:B------:R-:W-:Y:S02]  /*10b0*/  IMAD R28, R38.reuse, R5, R28 ;  /* 0x00000005261c7224 */ /* 0x040fe400078e021c */
[----:B------:R-:W-:Y:S01]  /*10c0*/  @!P2 IMAD.MOV R22, RZ, RZ, -R22 ;  /* 0x000000ffff16a224 */ /* 0x000fe200078e0a16 */
[----:B------:R-:W-:Y:S01]  /*10d0*/  @!P4 LOP3.LUT R22, RZ, R6, RZ, 0x33, !PT ;  /* 0x00000006ff16c212 */ /* 0x000fe200078e33ff */
[-C--:B------:R-:W-:Y:S01]  /*10e0*/  IMAD R4, R39, R13.reuse, RZ ;  /* 0x0000000d27047224 */ /* 0x080fe200078e02ff */
[----:B------:R-:W5:Y:S01]  /*10f0*/  LDC.64 R6, c[0x0][0x488] ;  /* 0x00012200ff067b82 */ /* 0x000f620000000a00 */
[----:B------:R-:W-:-:S04]  /*1100*/  IMAD.WIDE.U32 R20, R38, R13, RZ ;  /* 0x0000000d26147225 */ /* 0x000fc800078e00ff */
[----:B------:R-:W-:Y:S01]  /*1110*/  IMAD.IADD R28, R27, 0x1, R28 ;  /* 0x000000011b1c7824 */ /* 0x000fe200078e021c */
[----:B------:R-:W-:Y:S01]  /*1120*/  SEL R20, R26, R20, !P1 ;  /* 0x000000141a147207 */ /* 0x000fe20004800000 */
[----:B------:R-:W-:Y:S01]  /*1130*/  @P1 IMAD.IADD R28, R21, 0x1, R4 ;  /* 0x00000001151c1824 */ /* 0x000fe200078e0204 */
[----:B------:R-:W5:Y:S01]  /*1140*/  LDC.U8 R26, c[0x0][0x480] ;  /* 0x00012000ff1a7b82 */ /* 0x000f620000000000 */
[-C--:B---3--:R-:W-:Y:S01]  /*1150*/  @!P1 IMAD R33, R14, R8.reuse, RZ ;  /* 0x000000080e219224 */ /* 0x088fe200078e02ff */
[C---:B------:R-:W-:Y:S01]  /*1160*/  SHF.L.U64.HI R21, R186.reuse, 0x7, R14 ;  /* 0x00000007ba157819 */ /* 0x040fe2000001020e */
[----:B------:R-:W-:Y:S01]  /*1170*/  @!P1 IMAD.WIDE.U32 R40, R186, R8, RZ ;  /* 0x00000008ba289225 */ /* 0x000fe200078e00ff */
[----:B------:R-:W-:Y:S02]  /*1180*/  LEA R27, R224, 0xffffffc0, 0x6 ;  /* 0xffffffc0e01b7811 */ /* 0x000fe400078e30ff */
[----:B------:R-:W-:Y:S01]  /*1190*/  SEL R21, R21, RZ, P5 ;  /* 0x000000ff15157207 */ /* 0x000fe20002800000 */
[C---:B------:R-:W-:Y:S01]  /*11a0*/  @!P1 IMAD R9, R186.reuse, R9, R33 ;  /* 0x00000009ba099224 */ /* 0x040fe200078e0221 */
[----:B------:R-:W3:Y:S01]  /*11b0*/  @P0 LDC.64 R4, c[0x0][0x248] ;  /* 0x00009200ff040b82 */ /* 0x000ee20000000a00 */
[----:B-1----:R-:W-:Y:S01]  /*11c0*/  @P3 IMAD R33, R186, R25, RZ ;  /* 0x00000019ba213224 */ /* 0x002fe200078e02ff */
[----:B------:R-:W-:Y:S01]  /*11d0*/  IADD3 R34, P2, R27, R34, RZ ;  /* 0x000000221b227210 */ /* 0x000fe20007f5e0ff */
[----:B--2---:R-:W-:Y:S01]  /*11e0*/  @P1 IMAD.WIDE.U32 R36, R13, R10, RZ ;  /* 0x0000000a0d241225 */ /* 0x004fe200078e00ff */
[----:B------:R-:W-:-:S02]  /*11f0*/  SHF.R.S32.HI R32, RZ, 0x1f, R27 ;  /* 0x0000001fff207819 */ /* 0x000fc4000001141b */
[----:B------:R-:W-:Y:S01]  /*1200*/  @P3 SEL R8, R33, R13, !P1 ;  /* 0x0000000d21083207 */ /* 0x000fe20004800000 */
[----:B------:R-:W-:Y:S01]  /*1210*/  @P1 IMAD R11, R13, R11, R37 ;  /* 0x0000000b0d0b1224 */ /* 0x000fe200078e0225 */
[----:B------:R-:W-:Y:S01]  /*1220*/  @P1 MOV R33, R36 ;  /* 0x0000002400211202 */ /* 0x000fe20000000f00 */
[----:B------:R-:W-:Y:S01]  /*1230*/  @!P1 IMAD.IADD R11, R41, 0x1, R9 ;  /* 0x00000001290b9824 */ /* 0x000fe200078e0209 */
[----:B------:R-:W-:Y:S01]  /*1240*/  @!P1 MOV R33, R40 ;  /* 0x0000002800219202 */ /* 0x000fe20000000f00 */
[----:B------:R-:W-:Y:S02]  /*1250*/  IMAD.X R10, R32, 0x1, R21, P2 ;  /* 0x00000001200a7824 */ /* 0x000fe400010e0615 */
[----:B----4-:R-:W-:Y:S02]  /*1260*/  @P3 IMAD R9, R183, R31, R8 ;  /* 0x0000001fb7093224 */ /* 0x010fe400078e0208 */
[----:B------:R-:W-:Y:S01]  /*1270*/  IMAD R21, R39, R34, RZ ;  /* 0x0000002227157224 */ /* 0x000fe200078e02ff */
[----:B-----5:R-:W-:Y:S01]  /*1280*/  ISETP.NE.AND P2, PT, R26, RZ, PT ;  /* 0x000000ff1a00720c */ /* 0x020fe20003f45270 */
[----:B------:R-:W-:-:S02]  /*1290*/  @!P3 IMAD R8, R186, R0, R183 ;  /* 0x00000000ba08b224 */ /* 0x000fc400078e02b7 */
[----:B------:R-:W-:-:S04]  /*12a0*/  IMAD.WIDE.U32 R36, R24, R6, RZ ;  /* 0x0000000618247225 */ /* 0x000fc800078e00ff */
[----:B------:R-:W-:Y:S01]  /*12b0*/  @P0 IMAD.IADD R6, R226, 0x1, R228 ;  /* 0x00000001e2060824 */ /* 0x000fe200078e02e4 */
[----:B------:R-:W-:Y:S01]  /*12c0*/  SEL R36, R36, RZ, P2 ;  /* 0x000000ff24247207 */ /* 0x000fe20001000000 */
[----:B------:R-:W-:-:S04]  /*12d0*/  IMAD.WIDE.U32 R34, R38, R34, RZ ;  /* 0x0000002226227225 */ /* 0x000fc800078e00ff */
[----:B------:R-:W-:Y:S01]  /*12e0*/  IMAD R21, R38, R10, R21 ;  /* 0x0000000a26157224 */ /* 0x000fe200078e0215 */
[----:B------:R-:W-:Y:S01]  /*12f0*/  SHF.R.S32.HI R10, RZ, 0x1f, R183 ;  /* 0x0000001fff0a7819 */ /* 0x000fe200000114b7 */
[----:B------:R-:W-:Y:S02]  /*1300*/  @!P3 IMAD R9, R8, R25, RZ ;  /* 0x000000190809b224 */ /* 0x000fe400078e02ff */
[----:B------:R-:W-:Y:S01]  /*1310*/  IMAD R7, R24, R7, R37 ;  /* 0x0000000718077224 */ /* 0x000fe200078e0225 */
[----:B------:R-:W-:Y:S01]  /*1320*/  SHF.R.S32.HI R24, RZ, 0x1f, R204 ;  /* 0x0000001fff187819 */ /* 0x000fe200000114cc */
[----:B------:R-:W-:Y:S02]  /*1330*/  IMAD R38, R183, R211, RZ ;  /* 0x000000d3b7267224 */ /* 0x000fe400078e02ff */
[C---:B---3--:R-:W-:Y:S01]  /*1340*/  @P0 IMAD R25, R6.reuse, R5, RZ ;  /* 0x0000000506190224 */ /* 0x048fe200078e02ff */
[----:B------:R-:W-:Y:S01]  /*1350*/  SEL R8, R7, RZ, P2 ;  /* 0x000000ff07087207 */ /* 0x000fe20001000000 */
[----:B------:R-:W-:Y:S01]  /*1360*/  @P0 IMAD.WIDE.U32 R40, R6, R4, RZ ;  /* 0x0000000406280225 */ /* 0x000fe200078e00ff */
[----:B------:R-:W-:-:S04]  /*1370*/  SHF.R.S32.HI R37, RZ, 0x1f, R38 ;  /* 0x0000001fff257819 */ /* 0x000fc80000011426 */
        /* <DEDUP_REMOVED lines=15> */
.L_x_1353:
        /* <DEDUP_REMOVED lines=13> */
.L_x_1354:
        /* <DEDUP_REMOVED lines=10> */
.L_x_1355:
[----:B------:R-:W-:-:S04]  /*15e0*/  IMAD R7, R186, R0, R183 ;  /* 0x00000000ba077224 */ /* 0x000fc800078e02b7 */
[----:B------:R-:W-:-:S07]  /*15f0*/  IMAD R7, R7, R12, RZ ;  /* 0x0000000c07077224 */ /* 0x000fce00078e02ff */
.L_x_1356:
[----:B------:R-:W1:Y:S01]  /*1600*/  LDC.64 R12, c[0x0][0x420] ;  /* 0x00010800ff0c7b82 */ /* 0x000e620000000a00 */
[----:B------:R-:W-:Y:S01]  /*1610*/  IMAD R211, R211, R0, RZ ;  /* 0x00000000d3d37224 */ /* 0x000fe200078e02ff */
[----:B------:R-:W2:Y:S01]  /*1620*/  S2R R21, SR_TID.X ;  /* 0x0000000000157919 */ /* 0x000ea20000002100 */
[----:B------:R-:W-:Y:S01]  /*1630*/  IADD3 R40, P1, R184, R33, RZ ;  /* 0x00000021b8287210 */ /* 0x000fe20007f3e0ff */
[----:B------:R-:W-:Y:S01]  /*1640*/  IMAD.IADD R7, R27, 0x1, R7 ;  /* 0x000000011b077824 */ /* 0x000fe200078e0207 */
[----:B------:R-:W-:Y:S01]  /*1650*/  SHF.R.S32.HI R185, RZ, 0x1f, R184 ;  /* 0x0000001fffb97819 */ /* 0x000fe200000114b8 */
[----:B------:R-:W-:Y:S01]  /*1660*/  IMAD.SHL.U32 R207, R211, 0x40, RZ ;  /* 0x00000040d3cf7824 */ /* 0x000fe200078e00ff */
[----:B------:R-:W-:Y:S01]  /*1670*/  ULDC UR12, c[0x0][0x398] ;  /* 0x0000e600000c7ab9 */ /* 0x000fe20000000800 */
[----:B------:R-:W-:Y:S01]  /*1680*/  IMAD.IADD R9, R27, 0x1, R9 ;  /* 0x000000011b097824 */ /* 0x000fe200078e0209 */
[----:B------:R-:W-:Y:S01]  /*1690*/  ULDC.64 UR4, c[0x0][0x428] ;  /* 0x00010a0000047ab9 */ /* 0x000fe20000000a00 */
[----:B------:R-:W-:Y:S01]  /*16a0*/  IMAD.X R41, R185, 0x1, R11, P1 ;  /* 0x00000001b9297824 */ /* 0x000fe200008e060b */
[----:B------:R-:W-:Y:S01]  /*16b0*/  IADD3 R34, P3, P1, R34, R207, R38 ;  /* 0x000000cf22227210 */ /* 0x000fe2000797e026 */
[----:B------:R-:W-:Y:S01]  /*16c0*/  IMAD R33, R10, UR4, RZ ;  /* 0x000000040a217c24 */ /* 0x000fe2000f8e02ff */
[----:B------:R-:W-:Y:S01]  /*16d0*/  SHF.R.S32.HI R11, RZ, 0x1f, R207 ;  /* 0x0000001fff0b7819 */ /* 0x000fe200000114cf */
[----:B------:R-:W3:Y:S01]  /*16e0*/  LDC.64 R236, c[0x0][0x2b0] ;  /* 0x0000ac00ffec7b82 */ /* 0x000ee20000000a00 */
[----:B------:R-:W-:Y:S01]  /*16f0*/  IADD3 R38, -R225, R227, R204 ;  /* 0x000000e3e1267210 */ /* 0x000fe20007ffe1cc */
[----:B------:R-:W-:Y:S01]  /*1700*/  IMAD R33, R183, UR5, R33 ;  /* 0x00000005b7217c24 */ /* 0x000fe2000f8e0221 */
[----:B------:R-:W-:Y:S01]  /*1710*/  IADD3.X R6, R6, R11, R37, P3, P1 ;  /* 0x0000000b06067210 */ /* 0x000fe20001fe2425 */
[----:B------:R-:W-:Y:S01]  /*1720*/  ULDC.64 UR8, c[0x0][0x210] ;  /* 0x0000840000087ab9 */ /* 0x000fe20000000a00 */
[----:B------:R-:W-:Y:S01]  /*1730*/  IADD3 R11, P4, R182, R27, RZ ;  /* 0x0000001bb60b7210 */ /* 0x000fe20007f9e0ff */
[----:B------:R-:W-:Y:S01]  /*1740*/  ULDC.64 UR6, c[0x0][0x3e0] ;  /* 0x0000f80000067ab9 */ /* 0x000fe20000000a00 */
[----:B------:R-:W-:Y:S01]  /*1750*/  IADD3 R36, P3, P1, R36, R34, R20 ;  /* 0x0000002224247210 */ /* 0x000fe2000797e014 */
[----:B------:R-:W-:Y:S01]  /*1760*/  BSSY B1, `(.L_x_1352) ;  /* 0x000072f000017945 */ /* 0x000fe20003800000 */
[----:B------:R-:W-:Y:S01]  /*1770*/  IADD3 R38, R38, -UR12, RZ ;  /* 0x8000000c26267c10 */ /* 0x000fe2000fffe0ff */
[----:B-1----:R-:W-:Y:S01]  /*1780*/  IMAD R35, R32, R12, RZ ;  /* 0x0000000c20237224 */ /* 0x002fe200078e02ff */
[----:B------:R-:W-:Y:S01]  /*1790*/  IADD3.X R6, R8, R6, R28, P3, P1 ;  /* 0x0000000608067210 */ /* 0x000fe20001fe241c */
[----:B------:R-:W-:-:S04]  /*17a0*/  IMAD.WIDE.U32 R40, R27, R12, R40 ;  /* 0x0000000c1b287225 */ /* 0x000fc800078e0028 */
[----:B------:R-:W-:Y:S01]  /*17b0*/  IMAD R35, R27, R13, R35 ;  /* 0x0000000d1b237224 */ /* 0x000fe200078e0223 */
[----:B------:R-:W-:Y:S01]  /*17c0*/  SHF.R.S32.HI R27, RZ, 0x1f, R182 ;  /* 0x0000001fff1b7819 */ /* 0x000fe200000114b6 */
[----:B------:R-:W-:Y:S01]  /*17d0*/  IMAD.WIDE.U32 R42, R11, R18, R184 ;  /* 0x000000120b2a7225 */ /* 0x000fe200078e00b8 */
[----:B------:R-:W-:Y:S02]  /*17e0*/  MOV R34, R40 ;  /* 0x0000002800227202 */ /* 0x000fe40000000f00 */
[----:B--2---:R-:W-:Y:S01]  /*17f0*/  SHF.R.S32.HI R20, RZ, 0x1f, R21 ;  /* 0x0000001fff147819 */ /* 0x004fe20000011415 */
[----:B------:R-:W-:Y:S02]  /*1800*/  IMAD.X R37, R27, 0x1, R32, P4 ;  /* 0x000000011b257824 */ /* 0x000fe400020e0620 */
[----:B------:R-:W-:Y:S01]  /*1810*/  IMAD.IADD R35, R41, 0x1, R35 ;  /* 0x0000000129237824 */ /* 0x000fe200078e0223 */
[----:B------:R-:W-:Y:S01]  /*1820*/  LEA.HI R32, R20, R21, RZ, 0x5 ;  /* 0x0000001514207211 */ /* 0x000fe200078f28ff */
[----:B------:R-:W-:Y:S01]  /*1830*/  IMAD R37, R37, R18, RZ ;  /* 0x0000001225257224 */ /* 0x000fe200078e02ff */
[----:B------:R-:W1:Y:S01]  /*1840*/  LDC.64 R40, c[0x0][0x478] ;  /* 0x00011e00ff287b82 */ /* 0x000e620000000a00 */
[----:B------:R-:W-:Y:S01]  /*1850*/  IMAD.WIDE.U32 R34, R183, UR4, R34 ;  /* 0x00000004b7227c25 */ /* 0x000fe2000f8e0022 */
[----:B------:R-:W-:Y:S01]  /*1860*/  ULDC.64 UR4, c[0x0][0x258] ;  /* 0x0000960000047ab9 */ /* 0x000fe20000000a00 */
[----:B------:R-:W-:-:S02]  /*1870*/  LOP3.LUT R210, R32, 0xffffffe0, RZ, 0xc0, !PT ;  /* 0xffffffe020d27812 */ /* 0x000fc400078ec0ff */
[----:B------:R-:W-:Y:S01]  /*1880*/  IMAD R37, R11, R19, R37 ;  /* 0x000000130b257224 */ /* 0x000fe200078e0225 */
[----:B------:R-:W-:Y:S01]  /*1890*/  SHF.R.S32.HI R11, RZ, 0x1f, R38 ;  /* 0x0000001fff0b7819 */ /* 0x000fe20000011426 */
[----:B------:R-:W-:Y:S01]  /*18a0*/  IMAD R8, R10, UR4, RZ ;  /* 0x000000040a087c24 */ /* 0x000fe2000f8e02ff */
[----:B------:R-:W-:Y:S01]  /*18b0*/  SHF.R.S32.HI R32, RZ, 0x5, R32 ;  /* 0x00000005ff207819 */ /* 0x000fe20000011420 */
[----:B------:R-:W-:Y:S01]  /*18c0*/  IMAD.IADD R210, R21, 0x1, -R210 ;  /* 0x0000000115d27824 */ /* 0x000fe200078e0ad2 */
[----:B------:R-:W-:Y:S01]  /*18d0*/  LEA.HI R11, R11, R38, RZ, 0x6 ;  /* 0x000000260b0b7211 */ /* 0x000fe200078f30ff */
[----:B------:R-:W-:Y:S01]  /*18e0*/  IMAD R8, R183, UR5, R8 ;  /* 0x00000005b7087c24 */ /* 0x000fe2000f8e0208 */
[----:B------:R-:W-:Y:S01]  /*18f0*/  IADD3 R38, P4, R30, R42, RZ ;  /* 0x0000002a1e267210 */ /* 0x000fe20007f9e0ff */
[----:B------:R-:W-:Y:S01]  /*1900*/  IMAD R32, R32, R211, R210 ;  /* 0x000000d320207224 */ /* 0x000fe200078e02d2 */
[----:B------:R-:W-:Y:S01]  /*1910*/  SHF.R.S32.HI R11, RZ, 0x6, R11 ;  /* 0x00000006ff0b7819 */ /* 0x000fe2000001140b */
[----:B------:R-:W-:Y:S01]  /*1920*/  IMAD.IADD R35, R35, 0x1, R33 ;  /* 0x0000000123237824 */ /* 0x000fe200078e0221 */
[----:B------:R-:W-:Y:S01]  /*1930*/  IADD3.X R39, R29, R43, R37, P4, !PT ;  /* 0x0000002b1d277210 */ /* 0x000fe200027fe425 */
[----:B---3--:R-:W-:Y:S01]  /*1940*/  IMAD.WIDE R236, R9, 0x4, R236 ;  /* 0x0000000409ec7825 */ /* 0x008fe200078e02ec */
[----:B------:R-:W-:-:S02]  /*1950*/  VIMNMX R205, RZ, R11, !PT ;  /* 0x0000000bffcd7248 */ /* 0x000fc40007fe0100 */
[C---:B------:R-:W-:Y:S01]  /*1960*/  IADD3 R36, P1, R32.reuse, R36, RZ ;  /* 0x0000002420247210 */ /* 0x040fe20007f3e0ff */
[----:B------:R-:W-:Y:S01]  /*1970*/  IMAD.WIDE.U32 R38, R183, UR4, R38 ;  /* 0x00000004b7267c25 */ /* 0x000fe2000f8e0026 */
[----:B------:R-:W-:Y:S02]  /*1980*/  ULDC.64 UR4, c[0x0][0x400] ;  /* 0x0001000000047ab9 */ /* 0x000fe40000000a00 */
[----:B------:R-:W-:Y:S01]  /*1990*/  LEA.HI.X.SX32 R6, R32, R6, 0x1, P1 ;  /* 0x0000000620067211 */ /* 0x000fe200008f0eff */
[----:B-1----:R-:W-:Y:S01]  /*19a0*/  IMAD.WIDE R40, R7, 0x4, R40 ;  /* 0x0000000407287825 */ /* 0x002fe200078e0228 */
[----:B------:R-:W-:Y:S02]  /*19b0*/  IADD3 R8, R39, R8, RZ ;  /* 0x0000000827087210 */ /* 0x000fe40007ffe0ff */
[----:B------:R-:W-:Y:S01]  /*19c0*/  LEA R234, P4, R38, UR8, 0x1 ;  /* 0x0000000826ea7c11 */ /* 0x000fe2000f8808ff */
[-C--:B------:R-:W-:Y:S01]  /*19d0*/  IMAD R7, R27, R12.reuse, RZ ;  /* 0x0000000c1b077224 */ /* 0x080fe200078e02ff */
[----:B------:R-:W-:Y:S01]  /*19e0*/  LEA R231, P1, R36, UR4, 0x2 ;  /* 0x0000000424e77c11 */ /* 0x000fe2000f8210ff */
[----:B------:R-:W-:Y:S01]  /*19f0*/  IMAD.WIDE.U32 R34, R182, R12, R34 ;  /* 0x0000000cb6227225 */ /* 0x000fe200078e0022 */
[----:B------:R-:W-:-:S02]  /*1a00*/  LEA.HI.X R235, R38, UR9, R8, 0x1, P4 ;  /* 0x0000000926eb7c11 */ /* 0x000fc4000a0f0c08 */
[----:B------:R-:W-:Y:S01]  /*1a10*/  ISETP.GT.AND P4, PT, R224, R205, PT ;  /* 0x000000cde000720c */ /* 0x000fe20003f84270 */
[----:B------:R-:W-:Y:S01]  /*1a20*/  IMAD R7, R182, R13, R7 ;  /* 0x0000000db6077224 */ /* 0x000fe200078e0207 */
[----:B------:R-:W-:Y:S01]  /*1a30*/  LEA R232, P3, R34, UR6, 0x1 ;  /* 0x0000000622e87c11 */ /* 0x000fe2000f8608ff */
[----:B------:R-:W-:Y:S01]  /*1a40*/  IMAD.MOV.U32 R209, RZ, RZ, R40 ;  /* 0x000000ffffd17224 */ /* 0x000fe200078e0028 */
[----:B------:R-:W-:Y:S01]  /*1a50*/  LEA.HI.X R238, R36, UR5, R6, 0x2, P1 ;  /* 0x0000000524ee7c11 */ /* 0x000fe200088f1406 */
[----:B------:R-:W-:Y:S01]  /*1a60*/  IMAD.IADD R7, R35, 0x1, R7 ;  /* 0x0000000123077824 */ /* 0x000fe200078e0207 */
[----:B------:R-:W-:Y:S01]  /*1a70*/  MOV R208, R41 ;  /* 0x0000002900d07202 */ /* 0x000fe20000000f00 */
[----:B------:R-:W-:-:S03]  /*1a80*/  VIADD R224, R224, 0xffffffff ;  /* 0xffffffffe0e07836 */ /* 0x000fc60000000000 */
[----:B------:R-:W-:-:S03]  /*1a90*/  LEA.HI.X R233, R34, UR7, R7, 0x1, P3 ;  /* 0x0000000722e97c11 */ /* 0x000fc600098f0c07 */
[----:B------:R-:W-:Y:S05]  /*1aa0*/  @P4 BRA `(.L_x_1357) ;  /* 0x0000000800d04947 */ /* 0x000fea0003800000 */
[----:B------:R-:W1:Y:S01]  /*1ab0*/  @P0 LDC.64 R4, c[0x0][0x458] ;  /* 0x00011600ff040b82 */ /* 0x000e620000000a00 */
[CC--:B------:R-:W-:Y:S01]  /*1ac0*/  @P0 IADD3 R16, R226.reuse, R228.reuse, RZ ;  /* 0x000000e4e2100210 */ /* 0x0c0fe20007ffe0ff */
[----:B------:R-:W-:Y:S01]  /*1ad0*/  IMAD R225, R189, -0x80, R225 ;  /* 0xffffff80bde17824 */ /* 0x000fe200078e02e1 */
        /* <DEDUP_REMOVED lines=24> */
.L_x_1358:
        /* <DEDUP_REMOVED lines=13> */
.L_x_1359:
[-C--:B------:R-:W-:Y:S01]  /*1d30*/  IMAD R8, R24, R6.reuse, RZ ;  /* 0x0000000618087224 */ /* 0x080fe200078e02ff */
[-C--:B------:R-:W-:Y:S01]  /*1d40*/  ISETP.GE.AND P3, PT, R182, R225.reuse, PT ;  /* 0x000000e1b600720c */ /* 0x080fe20003f66270 */
[----:B------:R-:W-:Y:S01]  /*1d50*/  IMAD.WIDE.U32 R16, R204, R6, R184 ;  /* 0x00000006cc107225 */ /* 0x000fe200078e00b8 */
[----:B------:R-:W-:Y:S01]  /*1d60*/  ISETP.GE.AND P2, PT, R0, R225, PT ;  /* 0x000000e10000720c */ /* 0x000fe20003f46270 */
[----:B------:R-:W-:Y:S01]  /*1d70*/  ULDC.64 UR4, c[0x0][0x468] ;  /* 0x00011a0000047ab9 */ /* 0x000fe20000000a00 */
[----:B------:R-:W-:Y:S01]  /*1d80*/  IADD3 R0, R182, 0x60, RZ ;  /* 0x00000060b6007810 */ /* 0x000fe20007ffe0ff */
[----:B------:R-:W-:Y:S01]  /*1d90*/  IMAD R8, R204, R7, R8 ;  /* 0x00000007cc087224 */ /* 0x000fe200078e0208 */
[----:B------:R-:W-:Y:S01]  /*1da0*/  IADD3 R14, P0, R15, R16, RZ ;  /* 0x000000100f0e7210 */ /* 0x000fe20007f1e0ff */
[----:B------:R-:W-:Y:S01]  /*1db0*/  BSSY B0, `(.L_x_1360) ;  /* 0x0000014000007945 */ /* 0x000fe20003800000 */
[----:B------:R-:W-:Y:S02]  /*1dc0*/  IADD3 R9, R182, 0x40, RZ ;  /* 0x00000040b6097810 */ /* 0x000fe40007ffe0ff */
[----:B------:R-:W-:Y:S01]  /*1dd0*/  IADD3.X R15, R13, R17, R8, P0, !PT ;  /* 0x000000110d0f7210 */ /* 0x000fe200007fe408 */
[----:B------:R-:W-:Y:S01]  /*1de0*/  IMAD R8, R10, UR4, RZ ;  /* 0x000000040a087c24 */ /* 0x000fe2000f8e02ff */
[----:B------:R-:W-:-:S02]  /*1df0*/  ISETP.GE.AND P0, PT, R0, R225, PT ;  /* 0x000000e10000720c */ /* 0x000fc40003f06270 */
[----:B------:R-:W-:Y:S01]  /*1e00*/  ISETP.GE.AND P1, PT, R9, R225, PT ;  /* 0x000000e10900720c */ /* 0x000fe20003f26270 */
        /* <DEDUP_REMOVED lines=14> */
.L_x_1361:
[----:B------:R-:W-:Y:S05]  /*1ef0*/  BSYNC B0 ;  /* 0x0000000000007941 */ /* 0x000fea0003800000 */
.L_x_1360:
        /* <DEDUP_REMOVED lines=14> */
.L_x_1363:
[----:B------:R-:W-:Y:S05]  /*1fe0*/  BSYNC B0 ;  /* 0x0000000000007941 */ /* 0x000fea0003800000 */
.L_x_1362:
        /* <DEDUP_REMOVED lines=14> */
.L_x_1365:
[----:B------:R-:W-:Y:S05]  /*20d0*/  BSYNC B0 ;  /* 0x0000000000007941 */ /* 0x000fea0003800000 */
.L_x_1364:
        /* <DEDUP_REMOVED lines=13> */
.L_x_1367:
[----:B------:R-:W-:Y:S05]  /*21b0*/  BSYNC B0 ;  /* 0x0000000000007941 */ /* 0x000fea0003800000 */
.L_x_1366:
        /* <DEDUP_REMOVED lines=22> */
.L_x_1369:
[----:B------:R-:W-:Y:S05]  /*2320*/  BSYNC B0 ;  /* 0x0000000000007941 */ /* 0x000fea0003800000 */
.L_x_1368:
        /* <DEDUP_REMOVED lines=14> */
.L_x_1371:
[----:B------:R-:W-:Y:S05]  /*2410*/  BSYNC B0 ;  /* 0x0000000000007941 */ /* 0x000fea0003800000 */
.L_x_1370:
        /* <DEDUP_REMOVED lines=14> */
.L_x_1373:
[----:B------:R-:W-:Y:S05]  /*2500*/  BSYNC B0 ;  /* 0x0000000000007941 */ /* 0x000fea0003800000 */
.L_x_1372:
        /* <DEDUP_REMOVED lines=14> */
.L_x_1357:
[----:B------:R-:W-:Y:S01]  /*25f0*/  IMAD R9, R189, -0x80, R225 ;  /* 0xffffff80bd097824 */ /* 0x000fe200078e02e1 */
[----:B------:R-:W-:Y:S01]  /*2600*/  ULDC.64 UR4, c[0x0][0x268] ;  /* 0x00009a0000047ab9 */ /* 0x000fe20000000a00 */
[C---:B------:R-:W-:Y:S01]  /*2610*/  VIADD R6, R182.reuse, 0x20 ;  /* 0x00000020b6067836 */ /* 0x040fe20000000000 */
[----:B------:R-:W1:Y:S01]  /*2620*/  LDC.64 R178, c[0x0][0x3b8] ;  /* 0x0000ee00ffb27b82 */ /* 0x000e620000000a00 */
[C---:B------:R-:W-:Y:S01]  /*2630*/  VIADD R7, R182.reuse, 0x40 ;  /* 0x00000040b6077836 */ /* 0x040fe20000000000 */
[-C--:B------:R-:W-:Y:S01]  /*2640*/  ISETP.GE.AND P6, PT, R182, R9.reuse, PT ;  /* 0x00000009b600720c */ /* 0x080fe20003fc6270 */
[-C--:B------:R-:W-:Y:S01]  /*2650*/  IMAD R10, R24, R16.reuse, RZ ;  /* 0x00000010180a7224 */ /* 0x080fe200078e02ff */
[-C--:B------:R-:W-:Y:S01]  /*2660*/  ISETP.GE.AND P5, PT, R6, R9.reuse, PT ;  /* 0x000000090600720c */ /* 0x080fe20003fa6270 */
        /* <DEDUP_REMOVED lines=9> */
[----:B------:R-:W-:Y:S01]  /*2700*/  IMAD R7, R31, UR4, RZ ;  /* 0x000000041f077c24 */ /* 0x000fe2000f8e02ff */
[----:B------:R-:W2:Y:S01]  /*2710*/  @!P6 LDC.64 R14, c[0x0][0x220] ;  /* 0x00008800ff0eeb82 */ /* 0x000ea20000000a00 */
[----:B------:R-:W-:Y:S01]  /*2720*/  @!P5 IADD3 R28, P0, R182, 0x20, RZ ;  /* 0x00000020b61cd810 */ /* 0x000fe20007f1e0ff */
[----:B------:R-:W-:Y:S01]  /*2730*/  @!P6 IMAD R34, R27, R16, RZ ;  /* 0x000000101b22e224 */ /* 0x000fe200078e02ff */
[----:B------:R-:W-:Y:S01]  /*2740*/  ISETP.GE.AND P1, PT, R6, R23, PT ;  /* 0x000000170600720c */ /* 0x000fe20003f26270 */
[----:B------:R-:W-:-:S02]  /*2750*/  IMAD R6, R22, UR5, R7 ;  /* 0x0000000516067c24 */ /* 0x000fc4000f8e0207 */
[----:B------:R-:W-:Y:S02]  /*2760*/  IMAD.SHL.U32 R19, R19, 0x40, RZ ;  /* 0x0000004013137824 */ /* 0x000fe400078e00ff */
[----:B------:R-:W-:Y:S01]  /*2770*/  VIADD R223, R188, 0x1000 ;  /* 0x00001000bcdf7836 */ /* 0x000fe20000000000 */
[----:B------:R-:W3:Y:S01]  /*2780*/  @!P5 LDC.64 R10, c[0x0][0x220] ;  /* 0x00008800ff0adb82 */ /* 0x000ee20000000a00 */
[----:B------:R-:W-:Y:S01]  /*2790*/  IMAD.WIDE.U32 R36, R22, UR4, R36 ;  /* 0x0000000416247c25 */ /* 0x000fe2000f8e0024 */
[----:B------:R-:W-:-:S03]  /*27a0*/  ULDC.64 UR4, c[0x0][0x260] ;  /* 0x0000980000047ab9 */ /* 0x000fc60000000a00 */
[----:B------:R-:W-:Y:S01]  /*27b0*/  IMAD.MOV.U32 R221, RZ, RZ, 0x7f800000 ;  /* 0x7f800000ffdd7424 */ /* 0x000fe200078e00ff */
[----:B------:R-:W-:Y:S01]  /*27c0*/  @!P5 MOV R40, R36 ;  /* 0x000000240028d202 */ /* 0x000fe20000000f00 */
[--C-:B------:R-:W-:Y:S01]  /*27d0*/  @!P5 IMAD.X R33, RZ, RZ, R27.reuse, P0 ;  /* 0x000000ffff21d224 */ /* 0x100fe200000e061b */
[----:B------:R-:W4:Y:S01]  /*27e0*/  @!P4 LDC.64 R8, c[0x0][0x220] ;  /* 0x00008800ff08cb82 */ /* 0x000f220000000a00 */
[C---:B------:R-:W-:Y:S01]  /*27f0*/  @!P4 IADD3 R30, P0, R182.reuse, 0x40, RZ ;  /* 0x00000040b61ec810 */ /* 0x040fe20007f1e0ff */
[----:B------:R-:W-:Y:S02]  /*2800*/  IMAD.IADD R37, R37, 0x1, R6 ;  /* 0x0000000125257824 */ /* 0x000fe400078e0206 */
[----:B------:R-:W-:Y:S02]  /*2810*/  IMAD.MOV.U32 R222, RZ, RZ, 0x7f800000 ;  /* 0x7f800000ffde7424 */ /* 0x000fe400078e00ff */
[----:B------:R-:W-:Y:S02]  /*2820*/  IMAD.MOV.U32 R219, RZ, RZ, 0x7f800000 ;  /* 0x7f800000ffdb7424 */ /* 0x000fe400078e00ff */
[----:B------:R-:W-:Y:S01]  /*2830*/  IMAD.MOV.U32 R220, RZ, RZ, 0x7f800000 ;  /* 0x7f800000ffdc7424 */ /* 0x000fe200078e00ff */
[----:B------:R-:W1:Y:S01]  /*2840*/  @!P3 LDC.64 R6, c[0x0][0x220] ;  /* 0x00008800ff06bb82 */ /* 0x000e620000000a00 */
[----:B------:R-:W-:Y:S01]  /*2850*/  @!P4 IMAD.X R32, RZ, RZ, R27, P0 ;  /* 0x000000ffff20c224 */ /* 0x000fe200000e061b */
[----:B------:R-:W-:Y:S01]  /*2860*/  @!P3 IADD3 R29, P0, R182, 0x60, RZ ;  /* 0x00000060b61db810 */ /* 0x000fe20007f1e0ff */
[----:B------:R-:W-:-:S05]  /*2870*/  @!P5 IMAD R33, R33, R16, RZ ;  /* 0x000000102121d224 */ /* 0x000fca00078e02ff */
[----:B------:R-:W-:Y:S01]  /*2880*/  @P2 BAR.SYNC.DEFER_BLOCKING 0x0 ;  /* 0x0000000000002b1d */ /* 0x000fe20000010000 */
[--C-:B------:R-:W-:Y:S02]  /*2890*/  @!P5 IMAD.MOV.U32 R41, RZ, RZ, R37.reuse ;  /* 0x000000ffff29d224 */ /* 0x100fe400078e0025 */
[C---:B------:R-:W-:Y:S02]  /*28a0*/  @!P6 IMAD R34, R182.reuse, R17, R34 ;  /* 0x00000011b622e224 */ /* 0x040fe400078e0222 */
[----:B------:R-:W-:Y:S01]  /*28b0*/  @!P6 IMAD.WIDE.U32 R38, R182, R16, R36 ;  /* 0x00000010b626e225 */ /* 0x000fe200078e0024 */
[C---:B------:R-:W-:Y:S02]  /*28c0*/  SHF.L.U32 R216, R211.reuse, 0x4, RZ ;  /* 0x00000004d3d87819 */ /* 0x040fe400000006ff */
[----:B------:R-:W1:Y:S01]  /*28d0*/  LDC R218, c[0x0][0x394] ;  /* 0x0000e500ffda7b82 */ /* 0x000e620000000800 */
[----:B------:R-:W-:-:S07]  /*28e0*/  IMAD.SHL.U32 R217, R211, 0x8, RZ ;  /* 0x00000008d3d97824 */ /* 0x000fce00078e00ff */
[----:B------:R-:W1:Y:S01]  /*28f0*/  LDC R203, c[0x0][0x394] ;  /* 0x0000e500ffcb7b82 */ /* 0x000e620000000800 */
[C---:B------:R-:W-:Y:S01]  /*2900*/  @!P5 IMAD R33, R28.reuse, R17, R33 ;  /* 0x000000111c21d224 */ /* 0x040fe200078e0221 */
[----:B------:R-:W-:Y:S01]  /*2910*/  SHF.R.S32.HI R230, RZ, 0x1f, R210 ;  /* 0x0000001fffe67819 */ /* 0x000fe200000114d2 */
[----:B------:R-:W-:-:S04]  /*2920*/  @!P5 IMAD.WIDE.U32 R40, R28, R16, R40 ;  /* 0x000000101c28d225 */ /* 0x000fc800078e0028 */
[----:B------:R-:W-:Y:S01]  /*2930*/  VIADD R167, R177, 0x1000 ;  /* 0x00001000b1a77836 */ /* 0x000fe20000000000 */
[----:B------:R-:W-:Y:S01]  /*2940*/  @!P5 IADD3 R33, R41, R33, RZ ;  /* 0x000000212921d210 */ /* 0x000fe20007ffe0ff */
[----:B------:R-:W-:Y:S01]  /*2950*/  @!P3 IMAD.X R28, RZ, RZ, R27, P0 ;  /* 0x000000ffff1cb224 */ /* 0x000fe200000e061b */
[----:B--2---:R-:W-:Y:S01]  /*2960*/  @!P6 LEA R14, P0, R38, R14, 0x1 ;  /* 0x0000000e260ee211 */ /* 0x004fe200078008ff */
[----:B------:R-:W-:Y:S02]  /*2970*/  @!P6 IMAD.IADD R34, R39, 0x1, R34 ;  /* 0x000000012722e824 */ /* 0x000fe400078e0222 */
[----:B------:R-:W-:Y:S02]  /*2980*/  IMAD.MOV.U32 R166, RZ, RZ, 0x20 ;  /* 0x00000020ffa67424 */ /* 0x000fe400078e00ff */
[----:B------:R-:W-:Y:S01]  /*2990*/  VIADD R168, R174, 0x1000 ;  /* 0x00001000aea87836 */ /* 0x000fe20000000000 */
[----:B------:R-:W-:Y:S01]  /*29a0*/  @!P6 LEA.HI.X R15, R38, R15, R34, 0x1, P0 ;  /* 0x0000000f260fe211 */ /* 0x000fe200000f0c22 */
[----:B------:R-:W-:Y:S01]  /*29b0*/  @!P4 IMAD R32, R32, R16, RZ ;  /* 0x000000102020c224 */ /* 0x000fe200078e02ff */
[----:B---3--:R-:W-:Y:S01]  /*29c0*/  @!P5 LEA R10, P0, R40, R10, 0x1 ;  /* 0x0000000a280ad211 */ /* 0x008fe200078008ff */
[----:B------:R-:W-:-:S02]  /*29d0*/  @!P4 IMAD.MOV.U32 R42, RZ, RZ, R36 ;  /* 0x000000ffff2ac224 */ /* 0x000fc400078e0024 */
[----:B------:R-:W-:Y:S01]  /*29e0*/  IMAD.MOV.U32 R175, RZ, RZ, 0x40 ;  /* 0x00000040ffaf7424 */ /* 0x000fe200078e00ff */
[----:B------:R-:W-:Y:S01]  /*29f0*/  @!P5 LEA.HI.X R11, R40, R11, R33, 0x1, P0 ;  /* 0x0000000b280bd211 */ /* 0x000fe200000f0c21 */
[----:B------:R-:W-:Y:S01]  /*2a00*/  @!P4 IMAD.MOV.U32 R43, RZ, RZ, R37 ;  /* 0x000000ffff2bc224 */ /* 0x000fe200078e0025 */
[----:B------:R-:W-:Y:S01]  /*2a10*/  CS2R R94, SRZ ;  /* 0x00000000005e7805 */ /* 0x000fe2000001ff00 */
[CC--:B------:R-:W-:Y:S01]  /*2a20*/  @!P4 IMAD R32, R30.reuse, R17.reuse, R32 ;  /* 0x000000111e20c224 */ /* 0x0c0fe200078e0220 */
[----:B------:R-:W-:Y:S01]  /*2a30*/  CS2R R92, SRZ ;  /* 0x00000000005c7805 */ /* 0x000fe2000001ff00 */
[-C--:B------:R-:W-:Y:S01]  /*2a40*/  @!P4 IMAD.WIDE.U32 R42, R30, R16.reuse, R42 ;  /* 0x000000101e2ac225 */ /* 0x080fe200078e002a */
[----:B------:R-:W-:Y:S02]  /*2a50*/  CS2R R98, SRZ ;  /* 0x0000000000627805 */ /* 0x000fe4000001ff00 */
[----:B------:R-:W-:Y:S02]  /*2a60*/  CS2R R96, SRZ ;  /* 0x0000000000607805 */ /* 0x000fe4000001ff00 */
[----:B------:R-:W-:Y:S01]  /*2a70*/  CS2R R90, SRZ ;  /* 0x00000000005a7805 */ /* 0x000fe2000001ff00 */
[----:B------:R-:W-:Y:S01]  /*2a80*/  @!P3 IMAD R28, R28, R16, RZ ;  /* 0x000000101c1cb224 */ /* 0x000fe200078e02ff */
[C---:B----4-:R-:W-:Y:S01]  /*2a90*/  @!P4 LEA R8, P0, R42.reuse, R8, 0x1 ;  /* 0x000000082a08c211 */ /* 0x050fe200078008ff */
        /* <DEDUP_REMOVED lines=9> */
[----:B-1----:R-:W-:Y:S01]  /*2b30*/  @!P3 LEA R32, P0, R16, R6, 0x1 ;  /* 0x000000061020b211 */ /* 0x002fe200078008ff */
[----:B------:R-:W-:Y:S01]  /*2b40*/  IMAD.WIDE.U32 R34, R12, 0x40, RZ ;  /* 0x000000400c227825 */ /* 0x000fe200078e00ff */
[----:B------:R-:W-:Y:S02]  /*2b50*/  CS2R R76, SRZ ;  /* 0x00000000004c7805 */ /* 0x000fe4000001ff00 */
[----:B------:R-:W-:Y:S02]  /*2b60*/  CS2R R82, SRZ ;  /* 0x0000000000527805 */ /* 0x000fe4000001ff00 */
[----:B------:R-:W-:Y:S01]  /*2b70*/  @!P3 LEA.HI.X R33, R16, R7, R28, 0x1, P0 ;  /* 0x000000071021b211 */ /* 0x000fe200000f0c1c */
[----:B------:R-:W-:Y:S01]  /*2b80*/  IMAD.WIDE.U32 R28, R18, 0x40, RZ ;  /* 0x00000040121c7825 */ /* 0x000fe200078e00ff */
[----:B------:R-:W-:-:S02]  /*2b90*/  @!P1 IADD3 R6, P0, R232, R34, RZ ;  /* 0x00000022e8069210 */ /* 0x000fc40007f1e0ff */
[----:B------:R-:W-:Y:S02]  /*2ba0*/  CS2R R80, SRZ ;  /* 0x0000000000507805 */ /* 0x000fe4000001ff00 */
[----:B------:R-:W-:Y:S01]  /*2bb0*/  CS2R R74, SRZ ;  /* 0x00000000004a7805 */ /* 0x000fe2000001ff00 */
[----:B------:R-:W-:Y:S01]  /*2bc0*/  IMAD.WIDE.U32 R16, R204, R4, R184 ;  /* 0x00000004cc107225 */ /* 0x000fe200078e00b8 */
[----:B------:R-:W-:Y:S02]  /*2bd0*/  @!P1 IADD3.X R7, R233, R35, R13, P0, !PT ;  /* 0x00000023e9079210 */ /* 0x000fe400007fe40d */
[----:B------:R-:W-:Y:S02]  /*2be0*/  CS2R R72, SRZ ;  /* 0x0000000000487805 */ /* 0x000fe4000001ff00 */
[----:B------:R-:W-:Y:S01]  /*2bf0*/  @!P1 IADD3 R28, P0, R234, R28, RZ ;  /* 0x0000001cea1c9210 */ /* 0x000fe20007f1e0ff */
[----:B------:R-:W-:Y:S01]  /*2c00*/  IMAD R12, R24, R4, RZ ;  /* 0x00000004180c7224 */ /* 0x000fe200078e02ff */
[----:B------:R-:W-:Y:S01]  /*2c10*/  LEA.HI R13, R224, R224, RZ, 0x1 ;  /* 0x000000e0e00d7211 */ /* 0x000fe200078f08ff */
[----:B------:R-:W-:Y:S01]  /*2c20*/  IMAD R36, R31, UR4, RZ ;  /* 0x000000041f247c24 */ /* 0x000fe2000f8e02ff */
[----:B------:R-:W-:Y:S01]  /*2c30*/  @!P1 IADD3.X R29, R235, R29, R19, P0, !PT ;  /* 0x0000001deb1d9210 */ /* 0x000fe200007fe413 */
[----:B------:R-:W-:Y:S01]  /*2c40*/  IMAD R12, R204, R5, R12 ;  /* 0x00000005cc0c7224 */ /* 0x000fe200078e020c */
[----:B------:R-:W-:Y:S01]  /*2c50*/  IADD3 R34, P0, R26, R16, RZ ;  /* 0x000000101a227210 */ /* 0x000fe20007f1e0ff */
[-C--:B------:R-:W-:Y:S01]  /*2c60*/  @!P6 IMAD R24, R27, R4.reuse, RZ ;  /* 0x000000041b18e224 */ /* 0x080fe200078e02ff */
[----:B------:R-:W-:Y:S01]  /*2c70*/  CS2R R70, SRZ ;  /* 0x0000000000467805 */ /* 0x000fe2000001ff00 */
[----:B------:R-:W-:Y:S01]  /*2c80*/  IMAD R36, R22, UR5, R36 ;  /* 0x0000000516247c24 */ /* 0x000fe2000f8e0224 */
[----:B------:R-:W-:Y:S01]  /*2c90*/  IADD3.X R35, R25, R17, R12, P0, !PT ;  /* 0x0000001119237210 */ /* 0x000fe200007fe40c */
[----:B------:R-:W-:Y:S01]  /*2ca0*/  IMAD R25, R188, 0x2, R173 ;  /* 0x00000002bc197824 */ /* 0x000fe200078e02ad */
[----:B------:R-:W-:Y:S01]  /*2cb0*/  LOP3.LUT R12, R13, 0xfffffffe, RZ, 0xc0, !PT ;  /* 0xfffffffe0d0c7812 */ /* 0x000fe200078ec0ff */
[C---:B------:R-:W-:Y:S01]  /*2cc0*/  @!P6 IMAD R24, R182.reuse, R5, R24 ;  /* 0x00000005b618e224 */ /* 0x040fe200078e0218 */
[C---:B------:R-:W-:Y:S01]  /*2cd0*/  @!P4 IADD3 R16, P0, R182.reuse, 0x40, RZ ;  /* 0x00000040b610c810 */ /* 0x040fe20007f1e0ff */
[C---:B------:R-:W-:Y:S01]  /*2ce0*/  IMAD R215, R211.reuse, 0x18, RZ ;  /* 0x00000018d3d77824 */ /* 0x040fe200078e02ff */
[----:B------:R-:W-:Y:S01]  /*2cf0*/  @!P5 IADD3 R17, P2, R182, 0x20, RZ ;  /* 0x00000020b611d810 */ /* 0x000fe20007f5e0ff */
[----:B------:R-:W-:Y:S01]  /*2d00*/  IMAD.IADD R12, R224, 0x1, -R12 ;  /* 0x00000001e00c7824 */ /* 0x000fe200078e0a0c */
[----:B------:R1:W-:Y:S01]  /*2d10*/  @P6 STS.128 [R25+0xa000], RZ ;  /* 0x00a000ff19006388 */ /* 0x0003e20000000c00 */
[--C-:B------:R-:W-:Y:S01]  /*2d20*/  @!P4 IMAD.X R19, RZ, RZ, R27.reuse, P0 ;  /* 0x000000ffff13c224 */ /* 0x100fe200000e061b */
[----:B------:R-:W-:Y:S01]  /*2d30*/  @!P3 IADD3 R18, P0, R182, 0x60, RZ ;  /* 0x00000060b612b810 */ /* 0x000fe20007f1e0ff */
[----:B------:R-:W-:Y:S01]  /*2d40*/  IMAD.SHL.U32 R214, R211, 0x20, RZ ;  /* 0x00000020d3d67824 */ /* 0x000fe200078e00ff */
[----:B------:R-:W-:Y:S01]  /*2d50*/  @!P5 IADD3.X R13, RZ, R27, RZ, P2, !PT ;  /* 0x0000001bff0dd210 */ /* 0x000fe200017fe4ff */
[----:B------:R-:W-:Y:S01]  /*2d60*/  @!P4 IMAD R19, R19, R4, RZ ;  /* 0x000000041313c224 */ /* 0x000fe200078e02ff */
[----:B------:R-:W-:Y:S01]  /*2d70*/  ISETP.NE.AND P2, PT, R12, 0x1, PT ;  /* 0x000000010c00780c */ /* 0x000fe20003f45270 */
[----:B------:R-:W-:Y:S01]  /*2d80*/  @!P3 IMAD.X R12, RZ, RZ, R27, P0 ;  /* 0x000000ffff0cb224 */ /* 0x000fe200000e061b */
[----:B------:R-:W-:Y:S01]  /*2d90*/  ISETP.GE.AND P0, PT, R182, R23, PT ;  /* 0x00000017b600720c */ /* 0x000fe20003f06270 */
[----:B------:R-:W-:Y:S01]  /*2da0*/  IMAD.WIDE.U32 R26, R22, UR4, R34 ;  /* 0x00000004161a7c25 */ /* 0x000fe2000f8e0022 */
[----:B------:R-:W-:Y:S01]  /*2db0*/  @!PT LDS RZ, [RZ] ;  /* 0x00000000fffff984 */ /* 0x000fe20000000800 */
[----:B------:R-:W-:Y:S01]  /*2dc0*/  @!PT LDS RZ, [RZ] ;  /* 0x00000000fffff984 */ /* 0x000fe20000000800 */
[----:B------:R-:W-:Y:S01]  /*2dd0*/  @!PT LDS RZ, [RZ] ;  /* 0x00000000fffff984 */ /* 0x000fe20000000800 */
[----:B------:R-:W-:Y:S01]  /*2de0*/  @!P6 LDGSTS.E.BYPASS.LTC128B.128 [R25+0xa000], desc[UR14][R14.64] ;  /* 0x0a0000000e19efae */ /* 0x000fe2000b901d4e */
[----:B------:R-:W-:-:S02]  /*2df0*/  SEL R223, R223, R188, !P2 ;  /* 0x000000bcdfdf7207 */ /* 0x000fc40005000000 */
[----:B------:R-:W-:Y:S01]  /*2e00*/  CS2R R68, SRZ ;  /* 0x0000000000447805 */ /* 0x000fe2000001ff00 */
[-C--:B------:R-:W-:Y:S01]  /*2e10*/  @!P5 IMAD R22, R13, R4.reuse, RZ ;  /* 0x000000040d16d224 */ /* 0x080fe200078e02ff */
[----:B------:R1:W-:Y:S01]  /*2e20*/  @P5 STS.128 [R25+0xb000], RZ ;  /* 0x00b000ff19005388 */ /* 0x0003e20000000c00 */
[----:B------:R-:W-:Y:S01]  /*2e30*/  @!P3 IMAD R12, R12, R4, RZ ;  /* 0x000000040c0cb224 */ /* 0x000fe200078e02ff */
[----:B------:R-:W-:Y:S01]  /*2e40*/  LEA R223, R223, R173, 0x1 ;  /* 0x000000addfdf7211 */ /* 0x000fe200078e08ff */
[-C--:B------:R-:W-:Y:S01]  /*2e50*/  @!P5 IMAD R22, R17, R5.reuse, R22 ;  /* 0x000000051116d224 */ /* 0x080fe200078e0216 */
[----:B------:R-:W-:Y:S01]  /*2e60*/  @!PT LDS RZ, [RZ] ;  /* 0x00000000fffff984 */ /* 0x000fe20000000800 */
[----:B------:R-:W-:Y:S01]  /*2e70*/  @!PT LDS RZ, [RZ] ;  /* 0x00000000fffff984 */ /* 0x000fe20000000800 */
[----:B------:R-:W-:Y:S01]  /*2e80*/  @!PT LDS RZ, [RZ] ;  /* 0x00000000fffff984 */ /* 0x000fe20000000800 */
[----:B------:R2:W-:Y:S01]  /*2e90*/  @!P5 LDGSTS.E.BYPASS.LTC128B.128 [R25+0xb000], desc[UR14][R10.64] ;  /* 0x0b0000000a19dfae */ /* 0x0005e2000b901d4e */
[-C--:B------:R-:W-:Y:S01]  /*2ea0*/  @!P4 IMAD R19, R16, R5.reuse, R19 ;  /* 0x000000051013c224 */ /* 0x080fe200078e0213 */
[----:B------:R-:W-:Y:S01]  /*2eb0*/  @!P5 MOV R34, R26 ;  /* 0x0000001a0022d202 */ /* 0x000fe20000000f00 */
[----:B------:R-:W-:Y:S01]  /*2ec0*/  @!P3 IMAD R5, R18, R5, R12 ;  /* 0x000000051205b224 */ /* 0x000fe200078e020c */
[----:B------:R1:W-:Y:S01]  /*2ed0*/  @P4 STS.128 [R25+0xc000], RZ ;  /* 0x00c000ff19004388 */ /* 0x0003e20000000c00 */
[----:B------:R-:W3:Y:S01]  /*2ee0*/  @!P6 LDC.64 R12, c[0x0][0x218] ;  /* 0x00008600ff0ceb82 */ /* 0x000ee20000000a00 */
[----:B------:R-:W-:Y:S01]  /*2ef0*/  IMAD.IADD R37, R27, 0x1, R36 ;  /* 0x000000011b257824 */ /* 0x000fe200078e0224 */
[----:B------:R-:W-:Y:S01]  /*2f00*/  IADD3 R202, R216, 0x20, RZ ;  /* 0x00000020d8ca7810 */ /* 0x000fe20007ffe0ff */
[----:B------:R-:W-:Y:S01]  /*2f10*/  @!PT LDS RZ, [RZ] ;  /* 0x00000000fffff984 */ /* 0x000fe20000000800 */
[----:B------:R-:W-:Y:S01]  /*2f20*/  @!PT LDS RZ, [RZ] ;  /* 0x00000000fffff984 */ /* 0x000fe20000000800 */
[----:B------:R-:W-:Y:S01]  /*2f30*/  @!PT LDS RZ, [RZ] ;  /* 0x00000000fffff984 */ /* 0x000fe20000000800 */
[----:B------:R4:W-:Y:S01]  /*2f40*/  @!P4 LDGSTS.E.BYPASS.LTC128B.128 [R25+0xc000], desc[UR14][R8.64] ;  /* 0x0c0000000819cfae */ /* 0x0009e2000b901d4e */
[----:B------:R-:W-:Y:S01]  /*2f50*/  @!P6 IMAD.MOV.U32 R36, RZ, RZ, R26 ;  /* 0x000000ffff24e224 */ /* 0x000fe200078e001a */
[----:B------:R-:W-:Y:S01]  /*2f60*/  CS2R R62, SRZ ;  /* 0x00000000003e7805 */ /* 0x000fe2000001ff00 */
        /* <DEDUP_REMOVED lines=9> */
[----:B------:R-:W-:Y:S01]  /*3000*/  @!P6 IMAD.WIDE.U32 R36, R182, R4, R36 ;  /* 0x00000004b624e225 */ /* 0x000fe200078e0024 */
[----:B------:R-:W-:-:S02]  /*3010*/  CS2R R66, SRZ ;  /* 0x0000000000427805 */ /* 0x000fc4000001ff00 */
[----:B------:R-:W-:Y:S01]  /*3020*/  CS2R R64, SRZ ;  /* 0x0000000000407805 */ /* 0x000fe2000001ff00 */
[----:B------:R-:W0:Y:S01]  /*3030*/  LDGDEPBAR ;  /* 0x00000000000079af */ /* 0x000e220000000000 */
[----:B------:R-:W-:Y:S01]  /*3040*/  @!P4 IMAD.MOV.U32 R30, RZ, RZ, R26 ;  /* 0x000000ffff1ec224 */ /* 0x000fe200078e001a */
[----:B------:R-:W-:Y:S01]  /*3050*/  CS2R R58, SRZ ;  /* 0x00000000003a7805 */ /* 0x000fe2000001ff00 */
[----:B------:R-:W-:Y:S01]  /*3060*/  @!P6 IMAD.IADD R24, R37, 0x1, R24 ;  /* 0x000000012518e824 */ /* 0x000fe200078e0218 */
[----:B------:R1:W-:Y:S01]  /*3070*/  @P0 STS.128 [R25+0x4000], RZ ;  /* 0x004000ff19000388 */ /* 0x0003e20000000c00 */
[-C--:B------:R-:W-:Y:S01]  /*3080*/  @!P5 IMAD.WIDE.U32 R34, R17, R4.reuse, R34 ;  /* 0x000000041122d225 */ /* 0x080fe200078e0022 */
[----:B------:R-:W-:Y:S01]  /*3090*/  CS2R R56, SRZ ;  /* 0x0000000000387805 */ /* 0x000fe2000001ff00 */
[----:B--2---:R-:W2:Y:S01]  /*30a0*/  @!P5 LDC.64 R10, c[0x0][0x218] ;  /* 0x00008600ff0adb82 */ /* 0x004ea20000000a00 */
[----:B------:R-:W-:Y:S01]  /*30b0*/  @!PT LDS RZ, [RZ] ;  /* 0x00000000fffff984 */ /* 0x000fe20000000800 */
[----:B------:R-:W-:Y:S01]  /*30c0*/  @!PT LDS RZ, [RZ] ;  /* 0x00000000fffff984 */ /* 0x000fe20000000800 */
[----:B------:R-:W-:Y:S01]  /*30d0*/  @!PT LDS RZ, [RZ] ;  /* 0x00000000fffff984 */ /* 0x000fe20000000800 */
[----:B------:R-:W-:Y:S01]  /*30e0*/  @!P0 LDGSTS.E.BYPASS.LTC128B.128 [R25+0x4000], desc[UR14][R232.64] ;  /* 0x04000000e8198fae */ /* 0x000fe2000b901d4e */
[----:B------:R-:W-:Y:S01]  /*30f0*/  @!P4 IMAD.WIDE.U32 R30, R16, R4, R30 ;  /* 0x00000004101ec225 */ /* 0x000fe200078e001e */
[----:B------:R-:W-:-:S02]  /*3100*/  CS2R R54, SRZ ;  /* 0x0000000000367805 */ /* 0x000fc4000001ff00 */
[----:B------:R-:W-:Y:S01]  /*3110*/  CS2R R52, SRZ ;  /* 0x0000000000347805 */ /* 0x000fe2000001ff00 */
[----:B------:R1:W-:Y:S01]  /*3120*/  @P1 STS.128 [R25+0x5000], RZ ;  /* 0x005000ff19001388 */ /* 0x0003e20000000c00 */
[----:B------:R-:W-:Y:S01]  /*3130*/  @!P5 IMAD.IADD R22, R35, 0x1, R22 ;  /* 0x000000012316d824 */ /* 0x000fe200078e0216 */
[----:B------:R-:W-:Y:S01]  /*3140*/  CS2R R46, SRZ ;  /* 0x00000000002e7805 */ /* 0x000fe2000001ff00 */
[----:B----4-:R-:W4:Y:S01]  /*3150*/  @!P4 LDC.64 R8, c[0x0][0x218] ;  /* 0x00008600ff08cb82 */ /* 0x010f220000000a00 */
[----:B------:R-:W-:Y:S01]  /*3160*/  @!PT LDS RZ, [RZ] ;  /* 0x00000000fffff984 */ /* 0x000fe20000000800 */
[----:B------:R-:W-:Y:S01]  /*3170*/  @!PT LDS RZ, [RZ] ;  /* 0x00000000fffff984 */ /* 0x000fe20000000800 */
[----:B------:R-:W-:Y:S01]  /*3180*/  @!PT LDS RZ, [RZ] ;  /* 0x00000000fffff984 */ /* 0x000fe20000000800 */
[----:B------:R1:W-:Y:S01]  /*3190*/  @!P1 LDGSTS.E.BYPASS.LTC128B.128 [R25+0x5000], desc[UR14][R6.64] ;  /* 0x0500000006199fae */ /* 0x0003e2000b901d4e */
[----:B------:R-:W-:Y:S01]  /*31a0*/  @!P3 IMAD.WIDE.U32 R26, R18, R4, R26 ;  /* 0x00000004121ab225 */ /* 0x000fe200078e001a */
[----:B------:R-:W-:Y:S02]  /*31b0*/  IADD3 R4, R187, 0x28, RZ ;  /* 0x00000028bb047810 */ /* 0x000fe40007ffe0ff */
[----:B------:R-:W-:Y:S01]  /*31c0*/  CS2R R44, SRZ ;  /* 0x00000000002c7805 */ /* 0x000fe2000001ff00 */
[----:B------:R1:W-:Y:S01]  /*31d0*/  @P0 STS [R223], RZ ;  /* 0x000000ffdf000388 */ /* 0x0003e20000000800 */
[----:B------:R-:W-:Y:S01]  /*31e0*/  @!P4 IMAD.IADD R19, R31, 0x1, R19 ;  /* 0x000000011f13c824 */ /* 0x000fe200078e0213 */
[----:B------:R-:W-:Y:S01]  /*31f0*/  CS2R R50, SRZ ;  /* 0x0000000000327805 */ /* 0x000fe2000001ff00 */
[----:B------:R-:W-:Y:S01]  /*3200*/  @!P3 IMAD.IADD R5, R27, 0x1, R5 ;  /* 0x000000011b05b824 */ /* 0x000fe200078e0205 */
[----:B------:R2:W-:Y:S01]  /*3210*/  @P0 STS [R223+0x4], RZ ;  /* 0x000004ffdf000388 */ /* 0x0005e20000000800 */
[----:B------:R-:W-:Y:S01]  /*3220*/  IMAD.IADD R204, R204, 0x1, R227 ;  /* 0x00000001cccc7824 */ /* 0x000fe200078e02e3 */
[----:B------:R-:W-:Y:S01]  /*3230*/  SEL R167, R167, R177, !P2 ;  /* 0x000000b1a7a77207 */ /* 0x000fe20005000000 */
[C---:B------:R-:W-:Y:S01]  /*3240*/  IMAD R213, R211.reuse, 0x28, RZ ;  /* 0x00000028d3d57824 */ /* 0x040fe200078e02ff */
[----:B------:R2:W-:Y:S01]  /*3250*/  @P0 STS [R223+0x8], RZ ;  /* 0x000008ffdf000388 */ /* 0x0005e20000000800 */
[----:B------:R-:W-:Y:S01]  /*3260*/  SEL R168, R168, R174, !P2 ;  /* 0x000000aea8a87207 */ /* 0x000fe20005000000 */
[----:B------:R-:W-:Y:S01]  /*3270*/  IMAD R212, R211, 0x30, RZ ;  /* 0x00000030d3d47824 */ /* 0x000fe200078e02ff */
[----:B------:R-:W-:Y:S01]  /*3280*/  CS2R R48, SRZ ;  /* 0x0000000000307805 */ /* 0x000fe2000001ff00 */
[----:B------:R4:W-:Y:S01]  /*3290*/  @P0 STS [R223+0xc], RZ ;  /* 0x00000cffdf000388 */ /* 0x0009e20000000800 */
[----:B------:R-:W-:Y:S01]  /*32a0*/  IMAD.MOV R207, RZ, RZ, -R207 ;  /* 0x000000ffffcf7224 */ /* 0x000fe200078e0acf */
[----:B------:R-:W-:-:S02]  /*32b0*/  CS2R R42, SRZ ;  /* 0x00000000002a7805 */ /* 0x000fc4000001ff00 */
[----:B------:R-:W-:Y:S01]  /*32c0*/  CS2R R40, SRZ ;  /* 0x0000000000287805 */ /* 0x000fe2000001ff00 */
[----:B------:R-:W-:Y:S01]  /*32d0*/  @!PT LDS RZ, [RZ] ;  /* 0x00000000fffff984 */ /* 0x000fe20000000800 */
[----:B------:R-:W-:Y:S01]  /*32e0*/  @!PT LDS RZ, [RZ] ;  /* 0x00000000fffff984 */ /* 0x000fe20000000800 */
[----:B------:R-:W-:Y:S01]  /*32f0*/  @!PT LDS RZ, [RZ] ;  /* 0x00000000fffff984 */ /* 0x000fe20000000800 */
[----:B------:R-:W-:Y:S01]  /*3300*/  @!P0 LDGSTS.E.BYPASS.LTC128B.128 [R223], desc[UR14][R234.64] ;  /* 0x00000000eadf8fae */ /* 0x000fe2000b901d4e */
[C---:B---3--:R-:W-:Y:S02]  /*3310*/  @!P6 LEA R12, P0, R36.reuse, R12, 0x1 ;  /* 0x0000000c240ce211 */ /* 0x048fe400078008ff */
[----:B------:R-:W-:Y:S01]  /*3320*/  CS2R R38, SRZ ;  /* 0x0000000000267805 */ /* 0x000fe2000001ff00 */
[----:B------:R-:W-:Y:S01]  /*3330*/  ULDC UR4, c[0x0][0x398] ;  /* 0x0000e60000047ab9 */ /* 0x000fe20000000800 */
[----:B------:R3:W-:Y:S01]  /*3340*/  @P1 STS [R223+0x1000], RZ ;  /* 0x001000ffdf001388 */ /* 0x0007e20000000800 */
[----:B------:R-:W-:Y:S01]  /*3350*/  @!P6 LEA.HI.X R13, R36, R13, R24, 0x1, P0 ;  /* 0x0000000d240de211 */ /* 0x000fe200000f0c18 */
[----:B------:R-:W-:Y:S01]  /*3360*/  ULDC.U8 UR6, c[0x0][0x388] ;  /* 0x0000e20000067ab9 */ /* 0x000fe20000000000 */
[----:B-1----:R-:W1:Y:S01]  /*3370*/  @!P3 LDC.64 R6, c[0x0][0x218] ;  /* 0x00008600ff06bb82 */ /* 0x002e620000000a00 */
[----:B--2---:R-:W-:Y:S01]  /*3380*/  @!P5 LEA R10, P0, R34, R10, 0x1 ;  /* 0x0000000a220ad211 */ /* 0x004fe200078008ff */
[----:B------:R3:W-:Y:S01]  /*3390*/  @P1 STS [R223+0x1004], RZ ;  /* 0x001004ffdf001388 */ /* 0x0007e20000000800 */
[----:B------:R-:W-:-:S02]  /*33a0*/  ULDC UR5, c[0x0][0x2ec] ;  /* 0x0000bb0000057ab9 */ /* 0x000fc40000000800 */
[----:B------:R-:W-:Y:S01]  /*33b0*/  @!P5 LEA.HI.X R11, R34, R11, R22, 0x1, P0 ;  /* 0x0000000b220bd211 */ /* 0x000fe200000f0c16 */
[----:B------:R3:W-:Y:S04]  /*33c0*/  @P1 STS [R223+0x1008], RZ ;  /* 0x001008ffdf001388 */ /* 0x0007e80000000800 */
[----:B------:R3:W-:Y:S04]  /*33d0*/  @P1 STS [R223+0x100c], RZ ;  /* 0x00100cffdf001388 */ /* 0x0007e80000000800 */
[----:B------:R-:W-:Y:S01]  /*33e0*/  @!PT LDS RZ, [RZ] ;  /* 0x00000000fffff984 */ /* 0x000fe20000000800 */
[----:B------:R-:W-:Y:S01]  /*33f0*/  @!PT LDS RZ, [RZ] ;  /* 0x00000000fffff984 */ /* 0x000fe20000000800 */
[----:B------:R-:W-:Y:S01]  /*3400*/  @!PT LDS RZ, [RZ] ;  /* 0x00000000fffff984 */ /* 0x000fe20000000800 */
[----:B------:R-:W-:Y:S01]  /*3410*/  @!P1 LDGSTS.E.BYPASS.LTC128B.128 [R223+0x1000], desc[UR14][R28.64] ;  /* 0x010000001cdf9fae */ /* 0x000fe2000b901d4e */
[----:B----4-:R-:W-:-:S03]  /*3420*/  @!P4 LEA R8, P1, R30, R8, 0x1 ;  /* 0x000000081e08c211 */ /* 0x010fc600078208ff */
[----:B------:R3:W-:Y:S01]  /*3430*/  @P6 STS.128 [R25+0x6000], RZ ;  /* 0x006000ff19006388 */ /* 0x0007e20000000c00 */
[----:B------:R-:W-:-:S03]  /*3440*/  @!P4 LEA.HI.X R9, R30, R9, R19, 0x1, P1 ;  /* 0x000000091e09c211 */ /* 0x000fc600008f0c13 */
[----:B------:R-:W-:Y:S01]  /*3450*/  @!PT LDS RZ, [RZ] ;  /* 0x00000000fffff984 */ /* 0x000fe20000000800 */
[----:B------:R-:W-:Y:S01]  /*3460*/  @!PT LDS RZ, [RZ] ;  /* 0x00000000fffff984 */ /* 0x000fe20000000800 */
[----:B------:R-:W-:Y:S01]  /*3470*/  @!PT LDS RZ, [RZ] ;  /* 0x00000000fffff984 */ /* 0x000fe20000000800 */
[----:B------:R-:W-:Y:S01]  /*3480*/  @!P6 LDGSTS.E.BYPASS.LTC128B.128 [R25+0x6000], desc[UR14][R12.64] ;  /* 0x060000000c19efae */ /* 0x000fe2000b901d4e */
[----:B-1----:R-:W-:-:S03]  /*3490*/  @!P3 LEA R6, P0, R26, R6, 0x1 ;  /* 0x000000061a06b211 */ /* 0x002fc600078008ff */
[----:B------:R3:W-:Y:S01]  /*34a0*/  @P5 STS.128 [R25+0x7000], RZ ;  /* 0x007000ff19005388 */ /* 0x0007e20000000c00 */
[----:B------:R-:W-:Y:S01]  /*34b0*/  @!P3 LEA.HI.X R7, R26, R7, R5, 0x1, P0 ;  /* 0x000000071a07b211 */ /* 0x000fe200000f0c05 */
[----:B------:R-:W-:Y:S02]  /*34c0*/  VIADD R5, R187, 0x8 ;  /* 0x00000008bb057836 */ /* 0x000fe40000000000 */
        /* <DEDUP_REMOVED lines=17> */
[----:B------:R-:W-:Y:S02]  /*35e0*/  @!P0 IMAD.WIDE R4, R4, 0x4, R236 ;  /* 0x0000000404048825 */ /* 0x000fe400078e02ec */
[----:B------:R-:W0:Y:S04]  /*35f0*/  LDGDEPBAR ;  /* 0x00000000000079af */ /* 0x000e280000000000 */
[----:B------:R2:W5:Y:S01]  /*3600*/  @!P0 LDG.E R220, desc[UR14][R4.64] ;  /* 0x0000000e04dc8981 */ /* 0x000562000c1e1900 */
[----:B-1----:R-:W-:Y:S01]  /*3610*/  VIADD R6, R187, 0x20 ;  /* 0x00000020bb067836 */ /* 0x002fe20000000000 */
[----:B------:R-:W-:-:S04]  /*3620*/  DEPBAR.LE SB0, 0x1 ;  /* 0x000080400000791a */ /* 0x000fc80000000000 */
[----:B------:R-:W-:Y:S01]  /*3630*/  ISETP.GE.AND P1, PT, R6, R23, PT ;  /* 0x000000170600720c */ /* 0x000fe20003f26270 */
[----:B------:R-:W-:-:S05]  /*3640*/  IMAD.WIDE R6, R187, 0x4, R236 ;  /* 0x00000004bb067825 */ /* 0x000fca00078e02ec */
[----:B------:R3:W5:Y:S04]  /*3650*/  @!P4 LDG.E R221, desc[UR14][R6.64] ;  /* 0x0000000e06ddc981 */ /* 0x000768000c1e1900 */
[----:B------:R3:W5:Y:S04]  /*3660*/  @!P3 LDG.E R222, desc[UR14][R6.64+0x20] ;  /* 0x0000200e06deb981 */ /* 0x000768000c1e1900 */
[----:B------:R3:W5:Y:S01]  /*3670*/  @!P1 LDG.E R219, desc[UR14][R6.64+0x80] ;  /* 0x0000800e06db9981 */ /* 0x000762000c1e1900 */
[----:B------:R-:W-:Y:S06]  /*3680*/  BAR.SYNC.DEFER_BLOCKING 0x0 ;  /* 0x0000000000007b1d */ /* 0x000fec0000010000 */
[----:B------:R-:W4:Y:S01]  /*3690*/  LDG.E.64 R6, desc[UR14][R178.64+0x8] ;  /* 0x0000080eb2067981 */ /* 0x000f22000c1e1b00 */
[----:B--2---:R-:W-:-:S03]  /*36a0*/  LEA.HI R4, R20, R21, RZ, 0x4 ;  /* 0x0000001514047211 */ /* 0x004fc600078f20ff */
[----:B------:R3:W1:Y:S04]  /*36b0*/  LDSM.16.M88.4 R132, [R165+0xa000] ;  /* 0x00a00000a584783b */ /* 0x0006680000000200 */
[----:B------:R3:W2:Y:S04]  /*36c0*/  LDSM.16.M88.4 R136, [R165+0xa800] ;  /* 0x00a80000a588783b */ /* 0x0006a80000000200 */
[----:B------:R3:W1:Y:S04]  /*36d0*/  LDSM.16.M88.4 R140, [R164+0xa000] ;  /* 0x00a00000a48c783b */ /* 0x0006680000000200 */
[----:B------:R3:W1:Y:S04]  /*36e0*/  LDSM.16.M88.4 R144, [R164+0xa800] ;  /* 0x00a80000a490783b */ /* 0x0006680000000200 */
[----:B------:R3:W1:Y:S04]  /*36f0*/  LDSM.16.M88.4 R148, [R3+0xa000] ;  /* 0x00a000000394783b */ /* 0x0006680000000200 */
[----:B------:R3:W1:Y:S04]  /*3700*/  LDSM.16.M88.4 R152, [R3+0xa800] ;  /* 0x00a800000398783b */ /* 0x0006680000000200 */
[----:B------:R-:W3:Y:S01]  /*3710*/  LDG.E.64 R178, desc[UR14][R178.64] ;  /* 0x0000000eb2b27981 */ /* 0x000ee2000c1e1b00 */
[----:B------:R-:W-:-:S03]  /*3720*/  LOP3.LUT R4, R4, 0xfffffff0, RZ, 0xc0, !PT ;  /* 0xfffffff004047812 */ /* 0x000fc600078ec0ff */
[----:B------:R1:W1:Y:S04]  /*3730*/  LDSM.16.M88.4 R156, [R2+0xa000] ;  /* 0x00a00000029c783b */ /* 0x0002680000000200 */
[----:B------:R1:W1:Y:S01]  /*3740*/  LDSM.16.M88.4 R160, [R2+0xa800] ;  /* 0x00a8000002a0783b */ /* 0x0002620000000200 */
[----:B------:R-:W-:-:S04]  /*3750*/  IADD3 R21, -R4, R21, RZ ;  /* 0x0000001504157210 */ /* 0x000fc80007ffe1ff */
[----:B------:R-:W-:Y:S01]  /*3760*/  SHF.R.S32.HI R4, RZ, 0x1f, R21 ;  /* 0x0000001fff047819 */ /* 0x000fe20000011415 */
[----:B------:R-:W-:-:S03]  /*3770*/  IMAD R5, R186, R0, R183 ;  /* 0x00000000ba057224 */ /* 0x000fc600078e02b7 */
[----:B------:R-:W-:Y:S01]  /*3780*/  LEA.HI R4, R4, R21, RZ, 0x3 ;  /* 0x0000001504047211 */ /* 0x000fe200078f18ff */
[----:B------:R-:W-:-:S03]  /*3790*/  IMAD.IADD R201, R217, 0x1, R202 ;  /* 0x00000001d9c97824 */ /* 0x000fc600078e02ca */
[----:B------:R-:W-:Y:S01]  /*37a0*/  LOP3.LUT R0, R4, 0xfffffff8, RZ, 0xc0, !PT ;  /* 0xfffffff804007812 */ /* 0x000fe200078ec0ff */
[----:B------:R-:W-:Y:S02]  /*37b0*/  IMAD.SHL.U32 R4, R5, 0x20, RZ ;  /* 0x0000002005047824 */ /* 0x000fe400078e00ff */
[----:B------:R-:W-:Y:S02]  /*37c0*/  IMAD.IADD R200, R217, 0x1, R201 ;  /* 0x00000001d9c87824 */ /* 0x000fe400078e02c9 */
[----:B------:R-:W-:Y:S02]  /*37d0*/  IMAD.IADD R0, R21, 0x1, -R0 ;  /* 0x0000000115007824 */ /* 0x000fe400078e0a00 */
[----:B------:R-:W-:-:S03]  /*37e0*/  IMAD.IADD R199, R217, 0x1, R200 ;  /* 0x00000001d9c77824 */ /* 0x000fc600078e02c8 */
[----:B------:R-:W-:Y:S01]  /*37f0*/  LOP3.LUT P0, RZ, R0, 0x2, RZ, 0xc0, !PT ;  /* 0x0000000200ff7812 */ /* 0x000fe2000780c0ff */
[----:B------:R-:W-:Y:S01]  /*3800*/  IMAD.IADD R198, R217, 0x1, R199 ;  /* 0x00000001d9c67824 */ /* 0x000fe200078e02c7 */
[----:B------:R-:W-:Y:S02]  /*3810*/  IADD3 R204, -R225, 0x80, R204 ;  /* 0x00000080e1cc7810 */ /* 0x000fe40007ffe1cc */
[----:B------:R-:W-:Y:S02]  /*3820*/  SEL R166, R166, 0xffffffe0, !P0 ;  /* 0xffffffe0a6a67807 */ /* 0x000fe40004000000 */
[----:B------:R-:W-:Y:S01]  /*3830*/  LOP3.LUT P1, RZ, R0, 0x4, RZ, 0xc0, !PT ;  /* 0x0000000400ff7812 */ /* 0x000fe2000782c0ff */
[----:B------:R-:W-:Y:S01]  /*3840*/  IMAD R211, R211, 0x38, RZ ;  /* 0x00000038d3d37824 */ /* 0x000fe200078e02ff */
[----:B------:R-:W-:Y:S01]  /*3850*/  CS2R R36, SRZ ;  /* 0x0000000000247805 */ /* 0x000fe2000001ff00 */
[----:B------:R-:W-:Y:S01]  /*3860*/  VIADD R204, R204, -UR12 ;  /* 0x8000000ccccc7c36 */ /* 0x000fe20008000000 */
[----:B------:R-:W-:Y:S01]  /*3870*/  LEA R168, R168, R173, 0x1 ;  /* 0x000000ada8a87211 */ /* 0x000fe200078e08ff */
[----:B------:R-:W-:Y:S01]  /*3880*/  IMAD R167, R167, 0x2, R173 ;  /* 0x00000002a7a77824 */ /* 0x000fe200078e02ad */
[----:B------:R-:W-:Y:S01]  /*3890*/  SEL R175, R175, 0xffffffc0, !P1 ;  /* 0xffffffc0afaf7807 */ /* 0x000fe20004800000 */
[----:B------:R-:W-:-:S02]  /*38a0*/  IMAD.IADD R229, R217, 0x1, R198 ;  /* 0x00000001d9e57824 */ /* 0x000fc400078e02c6 */
[----:B------:R-:W-:Y:S01]  /*38b0*/  IMAD.IADD R0, R172, 0x1, R166 ;  /* 0x00000001ac007824 */ /* 0x000fe200078e02a6 */
[----:B----4-:R-:W-:Y:S02]  /*38c0*/  IADD3 R210, P4, P3, R4, R6, R210 ;  /* 0x0000000604d27210 */ /* 0x010fe40007b9e0d2 */
[----:B------:R-:W-:-:S04]  /*38d0*/  SHF.R.S32.HI R4, RZ, 0x1f, R4 ;  /* 0x0000001fff047819 */ /* 0x000fc80000011404 */
[----:B------:R-:W-:-:S04]  /*38e0*/  IADD3.X R230, R4, R7, R230, P4, P3 ;  /* 0x0000000704e67210 */ /* 0x000fc800027e64e6 */
[----:B-123--:R-:W-:-:S07]  /*38f0*/  LOP3.LUT R230, R230, R178, RZ, 0x3c, !PT ;  /* 0x000000b2e6e67212 */ /* 0x00efce00078e3cff */
.L_x_1379:
        /* <DEDUP_REMOVED lines=78> */
.L_x_1375:
[--C-:B------:R-:W-:Y:S01]  /*3de0*/  IADD3 R114, R225, 0x1, -R227.reuse ;  /* 0x00000001e1727810 */ /* 0x100fe20007ffe8e3 */
[----:B------:R-:W1:Y:S01]  /*3df0*/  S2R R101, SR_TID.X ;  /* 0x0000000000657919 */ /* 0x000e620000002100 */
[-C--:B------:R-:W-:Y:S01]  /*3e00*/  IADD3 R115, -R100, R225.reuse, -R227 ;  /* 0x000000e164737210 */ /* 0x080fe20007ffe9e3 */
        /* <DEDUP_REMOVED lines=11> */
[-C--:B------:R-:W-:Y:S02]  /*3ec0*/  VIADDMNMX R115, R115, R108.reuse, RZ, !PT ;  /* 0x0000006c73737246 */ /* 0x080fe400078001ff */
[C-C-:B------:R-:W-:Y:S02]  /*3ed0*/  IADD3 R103, R114.reuse, 0x20, R108.reuse ;  /* 0x0000002072677810 */ /* 0x140fe40007ffe06c */
[-C--:B------:R-:W-:Y:S02]  /*3ee0*/  VIMNMX R105, R105, R225.reuse, PT ;  /* 0x000000e169697248 */ /* 0x080fe40003fe0100 */
[-C--:B------:R-:W-:Y:S01]  /*3ef0*/  VIMNMX R103, R103, R225.reuse, PT ;  /* 0x000000e167677248 */ /* 0x080fe20003fe0100 */
        /* <DEDUP_REMOVED lines=109> */
.L_x_1376:
[C---:B------:R-:W-:Y:S01]  /*45d0*/  FSETP.NEU.FTZ.AND P0, PT, R221.reuse, -INF , PT ;  /* 0xff800000dd00780b */ /* 0x040fe20003f1d000 */
[----:B------:R-:W-:Y:S01]  /*45e0*/  FMUL.FTZ R100, R221, 1.4426950216293334961 ;  /* 0x3fb8aa3bdd647820 */ /* 0x000fe20000410000 */
[C---:B------:R-:W-:Y:S01]  /*45f0*/  FSETP.NEU.FTZ.AND P2, PT, R219.reuse, -INF , PT ;  /* 0xff800000db00780b */ /* 0x040fe20003f5d000 */
[----:B------:R-:W-:Y:S01]  /*4600*/  FMUL.FTZ R101, R222, 1.4426950216293334961 ;  /* 0x3fb8aa3bde657820 */ /* 0x000fe20000410000 */
[----:B------:R-:W-:Y:S01]  /*4610*/  FMUL.FTZ R102, R219, 1.4426950216293334961 ;  /* 0x3fb8aa3bdb667820 */ /* 0x000fe20000410000 */
[----:B------:R-:W-:Y:S01]  /*4620*/  IMAD.MOV.U32 R175, RZ, RZ, 0x40 ;  /* 0x00000040ffaf7424 */ /* 0x000fe200078e00ff */
[----:B------:R-:W-:Y:S02]  /*4630*/  FSEL R100, R100, RZ, P0 ;  /* 0x000000ff64647208 */ /* 0x000fe40000000000 */
[----:B------:R-:W-:Y:S02]  /*4640*/  FSETP.NEU.FTZ.AND P0, PT, R222, -INF , PT ;  /* 0xff800000de00780b */ /* 0x000fe40003f1d000 */
[----:B------:R-:W-:Y:S01]  /*4650*/  SEL R175, R175, 0xffffffc0, !P1 ;  /* 0xffffffc0afaf7807 */ /* 0x000fe20004800000 */
[--C-:B------:R-:W-:Y:S01]  /*4660*/  FFMA.FTZ R33, R33, UR5, -R100.reuse ;  /* 0x0000000521217c23 */ /* 0x100fe20008010864 */
[----:B------:R-:W-:Y:S01]  /*4670*/  FSEL R101, R101, RZ, P0 ;  /* 0x000000ff65657208 */ /* 0x000fe20000000000 */
[--C-:B------:R-:W-:Y:S01]  /*4680*/  FFMA.FTZ R16, R16, UR5, -R100.reuse ;  /* 0x0000000510107c23 */ /* 0x100fe20008010864 */
[----:B------:R-:W-:Y:S01]  /*4690*/  FSETP.NEU.FTZ.AND P0, PT, R220, -INF , PT ;  /* 0xff800000dc00780b */ /* 0x000fe20003f1d000 */
[--C-:B------:R-:W-:Y:S01]  /*46a0*/  FFMA.FTZ R20, R20, UR5, -R100.reuse ;  /* 0x0000000514147c23 */ /* 0x100fe20008010864 */
[--C-:B------:R-:W-:Y:S01]  /*46b0*/  FFMA.FTZ R32, R32, UR5, -R100.reuse ;  /* 0x0000000520207c23 */ /* 0x100fe20008010864 */
        /* <DEDUP_REMOVED lines=28> */
[----:B------:R-:W-:Y:S01]  /*4880*/  FFMA.FTZ R5, R5, UR5, -R100 ;  /* 0x0000000505057c23 */ /* 0x000fe20008010864 */
[----:B------:R-:W-:Y:S02]  /*4890*/  VIADD R102, R178, 0x9e3779b9 ;  /* 0x9e3779b9b2667836 */ /* 0x000fe40000000000 */
        /* <DEDUP_REMOVED lines=10> */
[----:B------:R1:W-:Y:S01]  /*4940*/  MUFU.EX2 R249, R4 ;  /* 0x0000000400f97308 */ /* 0x0003e20000000800 */
[----:B------:R-:W-:Y:S01]  /*4950*/  IMAD.WIDE.U32 R104, R104, -0x2daee0ad, RZ ;  /* 0xd2511f5368687825 */ /* 0x000fe200078e00ff */
[----:B------:R-:W-:Y:S02]  /*4960*/  LOP3.LUT R19, R29, R230, RZ, 0x3c, !PT ;  /* 0x000000e61d137212 */ /* 0x000fe400078e3cff */
[----:B------:R-:W-:Y:S01]  /*4970*/  LOP3.LUT R102, R101, R28, R102, 0x96, !PT ;  /* 0x0000001c65667212 */ /* 0x000fe200078e9666 */
[----:B--2---:R-:W-:Y:S05]  /*4980*/  VIADD R7, R178, 0x3c6ef372 ;  /* 0x3c6ef372b2077836 */ /* 0x004fea0000000000 */
[----:B------:R-:W-:Y:S01]  /*4990*/  MUFU.EX2 R130, R18 ;  /* 0x0000001200827308 */ /* 0x000fe20000000800 */
[----:B------:R-:W-:Y:S04]  /*49a0*/  IMAD.WIDE.U32 R108, R20, -0x2daee0ad, RZ ;  /* 0xd2511f53146c7825 */ /* 0x000fe800078e00ff */
[----:B---3--:R-:W-:Y:S01]  /*49b0*/  FMUL.FTZ R32, R220, 1.4426950216293334961 ;  /* 0x3fb8aa3bdc207820 */ /* 0x008fe20000410000 */
[----:B------:R-:W-:Y:S04]  /*49c0*/  IMAD.WIDE.U32 R106, R19, -0x2daee0ad, RZ ;  /* 0xd2511f53136a7825 */ /* 0x000fe800078e00ff */
[----:B------:R-:W-:Y:S01]  /*49d0*/  FSEL R32, R32, RZ, P0 ;  /* 0x000000ff20207208 */ /* 0x000fe20000000000 */
[----:B------:R2:W-:Y:S01]  /*49e0*/  MUFU.EX2 R238, R12 ;  /* 0x0000000c00ee7308 */ /* 0x0005e20000000800 */
[----:B-1----:R-:W-:Y:S01]  /*49f0*/  LOP3.LUT R4, R100, R7, RZ, 0x3c, !PT ;  /* 0x0000000764047212 */ /* 0x002fe200078e3cff */
[----:B------:R-:W-:Y:S01]  /*4a00*/  VIADD R28, R179, 0x76cf5d0a ;  /* 0x76cf5d0ab31c7836 */ /* 0x000fe20000000000 */
[----:B------:R-:W-:Y:S01]  /*4a10*/  LOP3.LUT R7, R16, R109, RZ, 0x3c, !PT ;  /* 0x0000006d10077212 */ /* 0x000fe200078e3cff */
[----:B------:R-:W-:Y:S01]  /*4a20*/  IMAD.WIDE.U32 R102, R102, -0x2daee0ad, RZ ;  /* 0xd2511f5366667825 */ /* 0x000fe200078e00ff */
[----:B------:R-:W-:Y:S02]  /*4a30*/  LOP3.LUT R16, R16, R107, RZ, 0x3c, !PT ;  /* 0x0000006b10107212 */ /* 0x000fe400078e3cff */
[--C-:B------:R-:W-:Y:S03]  /*4a40*/  LOP3.LUT R108, R105, R108, R28.reuse, 0x96, !PT ;  /* 0x0000006c696c7212 */ /* 0x100fe600078e961c */
[----:B------:R-:W-:Y:S01]  /*4a50*/  MUFU.EX2 R120, R34 ;  /* 0x0000002200787308 */ /* 0x000fe20000000800 */
[----:B------:R-:W-:Y:S01]  /*4a60*/  LOP3.LUT R28, R103, R106, R28, 0x96, !PT ;  /* 0x0000006a671c7212 */ /* 0x000fe200078e961c */
[----:B------:R-:W-:Y:S04]  /*4a70*/  IMAD.WIDE.U32 R106, R7, -0x326172a9, RZ ;  /* 0xcd9e8d57076a7825 */ /* 0x000fe800078e00ff */
[--C-:B------:R-:W-:Y:S01]  /*4a80*/  FFMA.FTZ R15, R15, UR5, -R32.reuse ;  /* 0x000000050f0f7c23 */ /* 0x100fe20008010820 */
[--C-:B------:R-:W-:Y:S01]  /*4a90*/  FFMA.FTZ R31, R31, UR5, -R32.reuse ;  /* 0x000000051f1f7c23 */ /* 0x100fe20008010820 */
[----:B------:R-:W-:Y:S01]  /*4aa0*/  IMAD.WIDE.U32 R100, R16, -0x326172a9, RZ ;  /* 0xcd9e8d5710647825 */ /* 0x000fe200078e00ff */
[----:B------:R-:W-:Y:S01]  /*4ab0*/  LOP3.LUT R7, R4, R107, RZ, 0x3c, !PT ;  /* 0x0000006b04077212 */ /* 0x000fe200078e3cff */
[----:B------:R-:W-:Y:S02]  /*4ac0*/  MUFU.EX2 R126, R35 ;  /* 0x00000023007e7308 */ /* 0x000fe40000000800 */
[--C-:B------:R-:W-:Y:S01]  /*4ad0*/  FFMA.FTZ R11, R11, UR5, -R32.reuse ;  /* 0x000000050b0b7c23 */ /* 0x100fe20008010820 */
[----:B------:R-:W-:Y:S01]  /*4ae0*/  IMAD.WIDE.U32 R108, R108, -0x326172a9, RZ ;  /* 0xcd9e8d576c6c7825 */ /* 0x000fe200078e00ff */
[----:B--2---:R-:W-:Y:S03]  /*4af0*/  LOP3.LUT R12, R4, R101, RZ, 0x3c, !PT ;  /* 0x00000065040c7212 */ /* 0x004fe600078e3cff */
        /* <DEDUP_REMOVED lines=10> */
[----:B------:R-:W-:Y:S01]  /*4ba0*/  MUFU.EX2 R121, R22 ;  /* 0x0000001600797308 */ /* 0x000fe20000000800 */
[----:B------:R-:W-:Y:S04]  /*4bb0*/  IMAD.WIDE.U32 R122, R12, -0x2daee0ad, RZ ;  /* 0xd2511f530c7a7825 */ /* 0x000fe800078e00ff */
[----:B------:R-:W-:Y:S01]  /*4bc0*/  FFMA.FTZ R26, R26, UR5, -R32 ;  /* 0x000000051a1a7c23 */ /* 0x000fe20008010820 */
[--C-:B------:R-:W-:Y:S01]  /*4bd0*/  LOP3.LUT R12, R125, R104, R4.reuse, 0x96, !PT ;  /* 0x000000687d0c7212 */ /* 0x100fe200078e9604 */
[----:B------:R-:W-:Y:S01]  /*4be0*/  IMAD.WIDE.U32 R106, R106, -0x2daee0ad, RZ ;  /* 0xd2511f536a6a7825 */ /* 0x000fe200078e00ff */
[----:B------:R-:W-:Y:S02]  /*4bf0*/  LOP3.LUT R4, R123, R102, R4, 0x96, !PT ;  /* 0x000000667b047212 */ /* 0x000fe400078e9604 */
[----:B------:R1:W-:Y:S01]  /*4c00*/  MUFU.EX2 R176, R15 ;  /* 0x0000000f00b07308 */ /* 0x0003e20000000800 */
[----:B------:R-:W-:Y:S02]  /*4c10*/  VIADD R100, R179, 0xed9eba14 ;  /* 0xed9eba14b3647836 */ /* 0x000fe40000000000 */
[----:B------:R-:W-:Y:S01]  /*4c20*/  FFMA.FTZ R32, R30, UR5, -R32 ;  /* 0x000000051e207c23 */ /* 0x000fe20008010820 */
[----:B------:R-:W-:Y:S03]  /*4c30*/  IMAD.WIDE.U32 R18, R18, -0x2daee0ad, RZ ;  /* 0xd2511f5312127825 */ /* 0x000fe600078e00ff */
[--C-:B------:R-:W-:Y:S01]  /*4c40*/  LOP3.LUT R102, R107, R124, R100.reuse, 0x96, !PT ;  /* 0x0000007c6b667212 */ /* 0x100fe200078e9664 */
[----:B------:R-:W-:Y:S01]  /*4c50*/  VIADD R104, R178, 0x1715609d ;  /* 0x1715609db2687836 */ /* 0x000fe20000000000 */
[----:B------:R-:W-:Y:S01]  /*4c60*/  LOP3.LUT R100, R19, R122, R100, 0x96, !PT ;  /* 0x0000007a13647212 */ /* 0x000fe200078e9664 */
[----:B------:R-:W-:Y:S01]  /*4c70*/  IMAD.WIDE.U32 R122, R12, -0x326172a9, RZ ;  /* 0xcd9e8d570c7a7825 */ /* 0x000fe200078e00ff */
[----:B------:R2:W-:Y:S03]  /*4c80*/  MUFU.EX2 R243, R11 ;  /* 0x0000000b00f37308 */ /* 0x0005e60000000800 */
[----:B------:R-:W-:Y:S02]  /*4c90*/  VIADD R7, R178, 0x78dde6e4 ;  /* 0x78dde6e4b2077836 */ /* 0x000fe40000000000 */
[----:B------:R-:W-:Y:S03]  /*4ca0*/  IMAD.WIDE.U32 R102, R102, -0x326172a9, RZ ;  /* 0xcd9e8d5766667825 */ /* 0x000fe600078e00ff */
[--C-:B-1----:R-:W-:Y:S01]  /*4cb0*/  LOP3.LUT R15, R123, R108, R7.reuse, 0x96, !PT ;  /* 0x0000006c7b0f7212 */ /* 0x102fe200078e9607 */
[----:B------:R-:W-:Y:S01]  /*4cc0*/  IMAD.WIDE.U32 R100, R100, -0x326172a9, RZ ;  /* 0xcd9e8d5764647825 */ /* 0x000fe200078e00ff */
[--C-:B------:R-:W-:Y:S01]  /*4cd0*/  LOP3.LUT R12, R103, R122, R104.reuse, 0x96, !PT ;  /* 0x0000007a670c7212 */ /* 0x100fe200078e9668 */
[----:B------:R-:W1:Y:S02]  /*4ce0*/  MUFU.EX2 R111, R111 ;  /* 0x0000006f006f7308 */ /* 0x000e640000000800 */
[----:B------:R-:W-:Y:S04]  /*4cf0*/  IMAD.WIDE.U32 R22, R4, -0x326172a9, RZ ;  /* 0xcd9e8d5704167825 */ /* 0x000fe800078e00ff */
[----:B------:R-:W-:Y:S01]  /*4d00*/  IMAD.WIDE.U32 R108, R12, -0x2daee0ad, RZ ;  /* 0xd2511f530c6c7825 */ /* 0x000fe200078e00ff */
[----:B------:R-:W-:Y:S03]  /*4d10*/  LOP3.LUT R7, R23, R28, R7, 0x96, !PT ;  /* 0x0000001c17077212 */ /* 0x000fe600078e9607 */
[----:B------:R-:W-:Y:S01]  /*4d20*/  MUFU.EX2 R122, R33 ;  /* 0x00000021007a7308 */ /* 0x000fe20000000800 */
[----:B------:R-:W-:Y:S01]  /*4d30*/  LOP3.LUT R104, R101, R22, R104, 0x96, !PT ;  /* 0x0000001665687212 */ /* 0x000fe200078e9668 */
[----:B------:R-:W-:Y:S01]  /*4d40*/  VIADD R28, R179, 0xa9066899 ;  /* 0xa9066899b31c7836 */ /* 0x000fe20000000000 */
[----:B------:R-:W-:Y:S01]  /*4d50*/  SHF.R.U32.HI R20, RZ, 0x18, R108 ;  /* 0x00000018ff147819 */ /* 0x000fe2000001166c */
[----:B------:R-:W-:Y:S01]  /*4d60*/  IMAD.WIDE.U32 R22, R15, -0x2daee0ad, RZ ;  /* 0xd2511f530f167825 */ /* 0x000fe200078e00ff */
[----:B------:R-:W-:Y:S02]  /*4d70*/  LOP3.LUT R16, R108, 0xffff, RZ, 0xc0, !PT ;  /* 0x0000ffff6c107812 */ /* 0x000fe400078ec0ff */
[----:B------:R-:W-:Y:S01]  /*4d80*/  ISETP.LE.U32.AND P3, PT, R20, UR6, PT ;  /* 0x0000000614007c0c */ /* 0x000fe2000bf63070 */
[----:B------:R-:W-:Y:S01]  /*4d90*/  VIADD R4, R179, 0x646e171e ;  /* 0x646e171eb3047836 */ /* 0x000fe20000000000 */
[----:B------:R-:W-:Y:S01]  /*4da0*/  LOP3.LUT R23, R23, R106, R28, 0x96, !PT ;  /* 0x0000006a17177212 */ /* 0x000fe200078e961c */
[----:B------:R-:W-:Y:S01]  /*4db0*/  IMAD.WIDE.U32 R124, R7, -0x2daee0ad, RZ ;  /* 0xd2511f53077c7825 */ /* 0x000fe200078e00ff */
[----:B------:R-:W-:Y:S01]  /*4dc0*/  SHF.R.U32.HI R16, RZ, 0x8, R16 ;  /* 0x00000008ff107819 */ /* 0x000fe20000011610 */
[----:B------:R-:W-:Y:S01]  /*4dd0*/  MUFU.EX2 R123, R32 ;  /* 0x00000020007b7308 */ /* 0x000fe20000000800 */
[----:B------:R-:W-:Y:S01]  /*4de0*/  LOP3.LUT R12, R109, R22, R4, 0x96, !PT ;  /* 0x000000166d0c7212 */ /* 0x000fe200078e9604 */
[----:B------:R-:W-:Y:S01]  /*4df0*/  IMAD.WIDE.U32 R104, R104, -0x2daee0ad, RZ ;  /* 0xd2511f5368687825 */ /* 0x000fe200078e00ff */
[----:B------:R-:W-:Y:S02]  /*4e00*/  LOP3.LUT R28, R125, R18, R28, 0x96, !PT ;  /* 0x000000127d1c7212 */ /* 0x000fe400078e961c */
[----:B------:R-:W-:Y:S01]  /*4e10*/  LOP3.LUT R22, R108, 0xff, RZ, 0xc0, !PT ;  /* 0x000000ff6c167812 */ /* 0x000fe200078ec0ff */
[----:B------:R-:W-:Y:S01]  /*4e20*/  IMAD.WIDE.U32 R30, R23, -0x326172a9, RZ ;  /* 0xcd9e8d57171e7825 */ /* 0x000fe200078e00ff */
[----:B------:R-:W-:Y:S03]  /*4e30*/  SHF.R.U32.HI R18, RZ, 0x18, R104 ;  /* 0x00000018ff127819 */ /* 0x000fe60000011668 */
[----:B------:R3:W-:Y:S01]  /*4e40*/  MUFU.EX2 R247, R8 ;  /* 0x0000000800f77308 */ /* 0x0007e20000000800 */
[----:B------:R-:W-:Y:S01]  /*4e50*/  ISETP.LE.U32.AND P4, PT, R22, UR6, PT ;  /* 0x0000000616007c0c */ /* 0x000fe2000bf83070 */
[----:B------:R-:W-:Y:S01]  /*4e60*/  IMAD.WIDE.U32 R28, R28, -0x326172a9, RZ ;  /* 0xcd9e8d571c1c7825 */ /* 0x000fe200078e00ff */
[----:B------:R-:W-:Y:S02]  /*4e70*/  ISETP.LE.U32.AND P0, PT, R18, UR6, PT ;  /* 0x0000000612007c0c */ /* 0x000fe4000bf03070 */
[----:B------:R-:W-:Y:S01]  /*4e80*/  SHF.R.U32.HI R20, RZ, 0x18, R30 ;  /* 0x00000018ff147819 */ /* 0x000fe2000001161e */
[----:B------:R-:W-:Y:S01]  /*4e90*/  VIADD R23, R178, 0xb54cda56 ;  /* 0xb54cda56b2177836 */ /* 0x000fe20000000000 */
[----:B------:R-:W-:Y:S03]  /*4ea0*/  LOP3.LUT R22, R30, 0xff, RZ, 0xc0, !PT ;  /* 0x000000ff1e167812 */ /* 0x000fe600078ec0ff */
[----:B------:R-:W4:Y:S01]  /*4eb0*/  MUFU.EX2 R115, R115 ;  /* 0x0000007300737308 */ /* 0x000f220000000800 */
[----:B------:R-:W-:Y:S01]  /*4ec0*/  ISETP.LE.U32.AND P5, PT, R20, UR6, PT ;  /* 0x0000000614007c0c */ /* 0x000fe2000bfa3070 */
[----:B------:R-:W-:Y:S01]  /*4ed0*/  IMAD.SHL.U32 R109, R174, 0x2, RZ ;  /* 0x00000002ae6d7824 */ /* 0x000fe200078e00ff */
[----:B------:R-:W-:Y:S02]  /*4ee0*/  LOP3.LUT R4, R105, R124, R4, 0x96, !PT ;  /* 0x0000007c69047212 */ /* 0x000fe400078e9604 */
[----:B------:R-:W-:Y:S02]  /*4ef0*/  LOP3.LUT R15, R104, 0xff, RZ, 0xc0, !PT ;  /* 0x000000ff680f7812 */ /* 0x000fe400078ec0ff */
[----:B--2---:R-:W-:Y:S03]  /*4f00*/  SHF.R.U32.HI R11, RZ, 0x18, R12 ;  /* 0x00000018ff0b7819 */ /* 0x004fe6000001160c */
[----:B------:R-:W-:Y:S01]  /*4f10*/  MUFU.EX2 R250, R6 ;  /* 0x0000000600fa7308 */ /* 0x000fe20000000800 */
[----:B------:R-:W-:Y:S02]  /*4f20*/  ISETP.LE.U32.AND P6, PT, R22, UR6, PT ;  /* 0x0000000616007c0c */ /* 0x000fe4000bfc3070 */
[----:B------:R-:W-:Y:S02]  /*4f30*/  ISETP.LE.U32.AND P2, PT, R15, UR6, PT ;  /* 0x000000060f007c0c */ /* 0x000fe4000bf43070 */
[----:B------:R-:W-:Y:S02]  /*4f40*/  LOP3.LUT R20, R12, 0xff, RZ, 0xc0, !PT ;  /* 0x000000ff0c147812 */ /* 0x000fe400078ec0ff */
[----:B------:R-:W-:Y:S03]  /*4f50*/  LOP3.LUT R22, R4, 0xff, RZ, 0xc0, !PT ;  /* 0x000000ff04167812 */ /* 0x000fe600078ec0ff */
[----:B------:R2:W-:Y:S01]  /*4f60*/  MUFU.EX2 R131, R17 ;  /* 0x0000001100837308 */ /* 0x0005e20000000800 */
[--C-:B------:R-:W-:Y:S02]  /*4f70*/  LOP3.LUT R15, R31, R102, R23.reuse, 0x96, !PT ;  /* 0x000000661f0f7212 */ /* 0x100fe400078e9617 */
[----:B------:R-:W-:Y:S02]  /*4f80*/  SHF.R.U32.HI R18, RZ, 0x10, R30 ;  /* 0x00000010ff127819 */ /* 0x000fe4000001161e */
[----:B---3--:R-:W-:Y:S02]  /*4f90*/  LOP3.LUT R8, R29, R100, R23, 0x96, !PT ;  /* 0x000000641d087212 */ /* 0x008fe400078e9617 */
[----:B------:R-:W-:Y:S03]  /*4fa0*/  LOP3.LUT R18, R18, 0xff, RZ, 0xc0, !PT ;  /* 0x000000ff12127812 */ /* 0x000fe600078ec0ff */
[----:B------:R3:W-:Y:S01]  /*4fb0*/  MUFU.EX2 R251, R5 ;  /* 0x0000000500fb7308 */ /* 0x0007e20000000800 */
[----:B------:R-:W-:Y:S02]  /*4fc0*/  SHF.R.U32.HI R23, RZ, 0x18, R15 ;  /* 0x00000018ff177819 */ /* 0x000fe4000001160f */
[----:B------:R-:W-:Y:S02]  /*4fd0*/  LOP3.LUT R16, R16, 0xffff, RZ, 0xc0, !PT ;  /* 0x0000ffff10107812 */ /* 0x000fe400078ec0ff */
[----:B------:R-:W-:Y:S02]  /*4fe0*/  SHF.R.U32.HI R19, RZ, 0x10, R108 ;  /* 0x00000010ff137819 */ /* 0x000fe4000001166c */
[----:B------:R-:W-:Y:S03]  /*4ff0*/  SHF.R.U32.HI R7, RZ, 0x10, R104 ;  /* 0x00000010ff077819 */ /* 0x000fe60000011668 */
[----:B------:R1:W-:Y:S01]  /*5000*/  MUFU.EX2 R244, R10 ;  /* 0x0000000a00f47308 */ /* 0x0003e20000000800 */
[----:B------:R-:W-:Y:S02]  /*5010*/  LOP3.LUT R19, R19, 0xff, RZ, 0xc0, !PT ;  /* 0x000000ff13137812 */ /* 0x000fe400078ec0ff */
[----:B--2---:R-:W-:Y:S02]  /*5020*/  LOP3.LUT R17, R30, 0xffff, RZ, 0xc0, !PT ;  /* 0x0000ffff1e117812 */ /* 0x004fe400078ec0ff */
[----:B------:R-:W-:Y:S02]  /*5030*/  LOP3.LUT R7, R7, 0xff, RZ, 0xc0, !PT ;  /* 0x000000ff07077812 */ /* 0x000fe400078ec0ff */
[----:B------:R-:W-:Y:S03]  /*5040*/  SHF.R.U32.HI R17, RZ, 0x8, R17 ;  /* 0x00000008ff117819 */ /* 0x000fe60000011611 */
[----:B------:R2:W-:Y:S01]  /*5050*/  MUFU.EX2 R231, R14 ;  /* 0x0000000e00e77308 */ /* 0x0005e20000000800 */
[----:B---3--:R-:W-:Y:S02]  /*5060*/  SHF.R.U32.HI R5, RZ, 0x10, R15 ;  /* 0x00000010ff057819 */ /* 0x008fe4000001160f */
[----:B------:R-:W-:Y:S02]  /*5070*/  LOP3.LUT R17, R17, 0xffff, RZ, 0xc0, !PT ;  /* 0x0000ffff11117812 */ /* 0x000fe400078ec0ff */
[----:B------:R-:W-:Y:S02]  /*5080*/  LOP3.LUT R5, R5, 0xff, RZ, 0xc0, !PT ;  /* 0x000000ff05057812 */ /* 0x000fe400078ec0ff */
[----:B------:R-:W-:Y:S03]  /*5090*/  LOP3.LUT R6, R104, 0xffff, RZ, 0xc0, !PT ;  /* 0x0000ffff68067812 */ /* 0x000fe600078ec0ff */
[----:B------:R-:W-:Y:S01]  /*50a0*/  MUFU.EX2 R246, R9 ;  /* 0x0000000900f67308 */ /* 0x000fe20000000800 */
[----:B-1----:R-:W-:Y:S02]  /*50b0*/  SHF.R.U32.HI R10, RZ, 0x18, R4 ;  /* 0x00000018ff0a7819 */ /* 0x002fe40000011604 */
[----:B------:R-:W-:Y:S04]  /*50c0*/  SHF.R.U32.HI R6, RZ, 0x8, R6 ;  /* 0x00000008ff067819 */ /* 0x000fe80000011606 */
[----:B------:R-:W-:Y:S03]  /*50d0*/  LOP3.LUT R6, R6, 0xffff, RZ, 0xc0, !PT ;  /* 0x0000ffff06067812 */ /* 0x000fe600078ec0ff */
[----:B------:R-:W-:Y:S01]  /*50e0*/  MUFU.EX2 R129, R21 ;  /* 0x0000001500817308 */ /* 0x000fe20000000800 */
[----:B--2---:R-:W-:Y:S04]  /*50f0*/  SHF.R.U32.HI R14, RZ, 0x10, R28 ;  /* 0x00000010ff0e7819 */ /* 0x004fe8000001161c */
[----:B------:R-:W-:Y:S05]  /*5100*/  LOP3.LUT R14, R14, 0xff, RZ, 0xc0, !PT ;  /* 0x000000ff0e0e7812 */ /* 0x000fea00078ec0ff */
[----:B------:R-:W-:Y:S10]  /*5110*/  MUFU.EX2 R245, R13 ;  /* 0x0000000d00f57308 */ /* 0x000ff40000000800 */
[----:B------:R-:W1:Y:S10]  /*5120*/  MUFU.EX2 R128, R24 ;  /* 0x0000001800807308 */ /* 0x000e740000000800 */
[----:B------:R-:W2:Y:S10]  /*5130*/  MUFU.EX2 R124, R27 ;  /* 0x0000001b007c7308 */ /* 0x000eb40000000800 */
[----:B------:R-:W-:Y:S10]  /*5140*/  MUFU.EX2 R127, R25 ;  /* 0x00000019007f7308 */ /* 0x000ff40000000800 */
[----:B------:R-:W3:Y:S01]  /*5150*/  MUFU.EX2 R125, R26 ;  /* 0x0000001a007d7308 */ /* 0x000ee20000000800 */
[----:B------:R-:W-:Y:S01]  /*5160*/  @!P3 FADD.FTZ R111, -R111, -RZ ;  /* 0x800000ff6f6fb221 */ /* 0x000fe20000010100 */
[----:B------:R-:W-:Y:S01]  /*5170*/  ISETP.LE.U32.AND P3, PT, R11, UR6, PT ;  /* 0x000000060b007c0c */ /* 0x000fe2000bf63070 */
[----:B------:R-:W-:Y:S01]  /*5180*/  @!P4 FADD.FTZ R110, -R110, -RZ ;  /* 0x800000ff6e6ec221 */ /* 0x000fe20000010100 */
[----:B------:R-:W-:Y:S01]  /*5190*/  ISETP.LE.U32.AND P4, PT, R20, UR6, PT ;  /* 0x0000000614007c0c */ /* 0x000fe2000bf83070 */
[----:B------:R-:W-:Y:S01]  /*51a0*/  @!P0 FADD.FTZ R113, -R113, -RZ ;  /* 0x800000ff71718221 */ /* 0x000fe20000010100 */
[----:B------:R-:W-:Y:S01]  /*51b0*/  ISETP.LE.U32.AND P0, PT, R22, UR6, PT ;  /* 0x0000000616007c0c */ /* 0x000fe2000bf03070 */
[----:B----4-:R-:W-:Y:S01]  /*51c0*/  @!P5 FADD.FTZ R115, -R115, -RZ ;  /* 0x800000ff7373d221 */ /* 0x010fe20000010100 */
[----:B------:R-:W-:Y:S01]  /*51d0*/  LOP3.LUT R22, R15, 0xff, RZ, 0xc0, !PT ;  /* 0x000000ff0f167812 */ /* 0x000fe200078ec0ff */
[----:B------:R-:W-:Y:S01]  /*51e0*/  @!P6 FADD.FTZ R114, -R114, -RZ ;  /* 0x800000ff7272e221 */ /* 0x000fe20000010100 */
[----:B------:R-:W-:Y:S01]  /*51f0*/  LOP3.LUT R20, R28, 0xff, RZ, 0xc0, !PT ;  /* 0x000000ff1c147812 */ /* 0x000fe200078ec0ff */
[----:B------:R-:W-:Y:S01]  /*5200*/  @!P2 FADD.FTZ R112, -R112, -RZ ;  /* 0x800000ff7070a221 */ /* 0x000fe20000010100 */
[----:B------:R-:W-:Y:S02]  /*5210*/  ISETP.LE.U32.AND P5, PT, R22, UR6, PT ;  /* 0x0000000616007c0c */ /* 0x000fe4000bfa3070 */
[----:B------:R-:W-:Y:S01]  /*5220*/  ISETP.LE.U32.AND P6, PT, R23, UR6, PT ;  /* 0x0000000617007c0c */ /* 0x000fe2000bfc3070 */
[----:B------:R-:W-:Y:S01]  /*5230*/  @!P3 FADD.FTZ R119, -R119, -RZ ;  /* 0x800000ff7777b221 */ /* 0x000fe20000010100 */
[----:B------:R-:W-:Y:S01]  /*5240*/  ISETP.LE.U32.AND P3, PT, R20, UR6, PT ;  /* 0x0000000614007c0c */ /* 0x000fe2000bf63070 */
[----:B------:R-:W-:Y:S01]  /*5250*/  @!P4 FADD.FTZ R118, -R118, -RZ ;  /* 0x800000ff7676c221 */ /* 0x000fe20000010100 */
[----:B------:R-:W-:Y:S01]  /*5260*/  ISETP.LE.U32.AND P4, PT, R18, UR6, PT ;  /* 0x0000000612007c0c */ /* 0x000fe2000bf83070 */
[----:B-1----:R-:W-:Y:S01]  /*5270*/  @!P0 FADD.FTZ R128, -R128, -RZ ;  /* 0x800000ff80808221 */ /* 0x002fe20000010100 */
[----:B------:R-:W-:Y:S02]  /*5280*/  SHF.R.U32.HI R18, RZ, 0x10, R12 ;  /* 0x00000010ff127819 */ /* 0x000fe4000001160c */
[----:B------:R-:W-:Y:S02]  /*5290*/  ISETP.LE.U32.AND P2, PT, R19, UR6, PT ;  /* 0x0000000613007c0c */ /* 0x000fe4000bf43070 */
[----:B------:R-:W-:Y:S01]  /*52a0*/  LOP3.LUT R18, R18, 0xff, RZ, 0xc0, !PT ;  /* 0x000000ff12127812 */ /* 0x000fe200078ec0ff */
[----:B------:R-:W-:Y:S01]  /*52b0*/  @!P5 FADD.FTZ R249, -R249, -RZ ;  /* 0x800000fff9f9d221 */ /* 0x000fe20000010100 */
[----:B------:R-:W-:Y:S01]  /*52c0*/  ISETP.LE.U32.AND P5, PT, R16, UR6, PT ;  /* 0x0000000610007c0c */ /* 0x000fe2000bfa3070 */
[----:B------:R-:W-:Y:S01]  /*52d0*/  @!P6 FADD.FTZ R248, -R248, -RZ ;  /* 0x800000fff8f8e221 */ /* 0x000fe20000010100 */
[----:B------:R-:W-:Y:S01]  /*52e0*/  ISETP.LE.U32.AND P6, PT, R18, UR6, PT ;  /* 0x0000000612007c0c */ /* 0x000fe2000bfc3070 */
[----:B------:R-:W-:Y:S01]  /*52f0*/  @!P3 FADD.FTZ R238, -R238, -RZ ;  /* 0x800000ffeeeeb221 */ /* 0x000fe20000010100 */
[----:B------:R-:W-:Y:S01]  /*5300*/  ISETP.LE.U32.AND P3, PT, R5, UR6, PT ;  /* 0x0000000605007c0c */ /* 0x000fe2000bf63070 */
[----:B------:R-:W-:Y:S01]  /*5310*/  @!P4 FADD.FTZ R130, -R130, -RZ ;  /* 0x800000ff8282c221 */ /* 0x000fe20000010100 */
[----:B------:R-:W-:Y:S02]  /*5320*/  ISETP.LE.U32.AND P4, PT, R10, UR6, PT ;  /* 0x000000060a007c0c */ /* 0x000fe4000bf83070 */
[----:B------:R-:W-:Y:S01]  /*5330*/  SHF.R.U32.HI R10, RZ, 0x18, R8 ;  /* 0x00000018ff0a7819 */ /* 0x000fe20000011608 */
[----:B------:R-:W-:Y:S01]  /*5340*/  @!P2 FADD.FTZ R120, -R120, -RZ ;  /* 0x800000ff7878a221 */ /* 0x000fe20000010100 */
[----:B------:R-:W-:Y:S02]  /*5350*/  LOP3.LUT R15, R15, 0xffff, RZ, 0xc0, !PT ;  /* 0x0000ffff0f0f7812 */ /* 0x000fe400078ec0ff */
[----:B------:R-:W-:Y:S01]  /*5360*/  SHF.R.U32.HI R19, RZ, 0x18, R28 ;  /* 0x00000018ff137819 */ /* 0x000fe2000001161c */
[----:B------:R-:W-:Y:S01]  /*5370*/  @!P5 FADD.FTZ R122, -R122, -RZ ;  /* 0x800000ff7a7ad221 */ /* 0x000fe20000010100 */
[----:B------:R-:W-:Y:S01]  /*5380*/  ISETP.LE.U32.AND P5, PT, R10, UR6, PT ;  /* 0x000000060a007c0c */ /* 0x000fe2000bfa3070 */
[----:B------:R-:W-:Y:S01]  /*5390*/  @!P6 FADD.FTZ R121, -R121, -RZ ;  /* 0x800000ff7979e221 */ /* 0x000fe20000010100 */
[----:B------:R-:W-:Y:S01]  /*53a0*/  SHF.R.U32.HI R15, RZ, 0x8, R15 ;  /* 0x00000008ff0f7819 */ /* 0x000fe2000001160f */
[----:B------:R-:W-:Y:S01]  /*53b0*/  @!P3 FADD.FTZ R250, -R250, -RZ ;  /* 0x800000fffafab221 */ /* 0x000fe20000010100 */
[----:B------:R-:W-:Y:S01]  /*53c0*/  ISETP.LE.U32.AND P3, PT, R14, UR6, PT ;  /* 0x000000060e007c0c */ /* 0x000fe2000bf63070 */
[----:B--2---:R-:W-:Y:S01]  /*53d0*/  @!P4 FADD.FTZ R124, -R124, -RZ ;  /* 0x800000ff7c7cc221 */ /* 0x004fe20000010100 */
[C---:B------:R-:W-:Y:S02]  /*53e0*/  LOP3.LUT R5, R8.reuse, 0xff, RZ, 0xc0, !PT ;  /* 0x000000ff08057812 */ /* 0x040fe400078ec0ff */
[----:B------:R-:W-:Y:S02]  /*53f0*/  LOP3.LUT R15, R15, 0xffff, RZ, 0xc0, !PT ;  /* 0x0000ffff0f0f7812 */ /* 0x000fe400078ec0ff */
[----:B------:R-:W-:Y:S02]  /*5400*/  ISETP.LE.U32.AND P2, PT, R19, UR6, PT ;  /* 0x0000000613007c0c */ /* 0x000fe4000bf43070 */
[----:B------:R-:W-:Y:S01]  /*5410*/  ISETP.LE.U32.AND P6, PT, R5, UR6, PT ;  /* 0x0000000605007c0c */ /* 0x000fe2000bfc3070 */
[----:B------:R-:W-:Y:S01]  /*5420*/  @!P5 FADD.FTZ R243, -R243, -RZ ;  /* 0x800000fff3f3d221 */ /* 0x000fe20000010100 */
[----:B------:R-:W-:Y:S02]  /*5430*/  SHF.R.U32.HI R5, RZ, 0x10, R8 ;  /* 0x00000010ff057819 */ /* 0x000fe40000011608 */
[----:B------:R-:W-:Y:S01]  /*5440*/  ISETP.LE.U32.AND P5, PT, R15, UR6, PT ;  /* 0x000000060f007c0c */ /* 0x000fe2000bfa3070 */
[----:B------:R-:W-:Y:S01]  /*5450*/  @!P3 FADD.FTZ R231, -R231, -RZ ;  /* 0x800000ffe7e7b221 */ /* 0x000fe20000010100 */
[----:B------:R-:W-:Y:S02]  /*5460*/  LOP3.LUT R5, R5, 0xff, RZ, 0xc0, !PT ;  /* 0x000000ff05057812 */ /* 0x000fe400078ec0ff */
[----:B------:R-:W-:Y:S02]  /*5470*/  LOP3.LUT R8, R8, 0xffff, RZ, 0xc0, !PT ;  /* 0x0000ffff08087812 */ /* 0x000fe400078ec0ff */
[----:B------:R-:W-:Y:S01]  /*5480*/  ISETP.LE.U32.AND P3, PT, R5, UR6, PT ;  /* 0x0000000605007c0c */ /* 0x000fe2000bf63070 */
[----:B------:R-:W-:Y:S01]  /*5490*/  @!P2 FADD.FTZ R176, -R176, -RZ ;  /* 0x800000ffb0b0a221 */ /* 0x000fe20000010100 */
[----:B------:R-:W-:Y:S01]  /*54a0*/  SHF.R.U32.HI R8, RZ, 0x8, R8 ;  /* 0x00000008ff087819 */ /* 0x000fe20000011608 */
[----:B------:R-:W-:Y:S01]  /*54b0*/  @!P6 FADD.FTZ R247, -R247, -RZ ;  /* 0x800000fff7f7e221 */ /* 0x000fe20000010100 */
[----:B------:R-:W-:Y:S02]  /*54c0*/  ISETP.LE.U32.AND P2, PT, R17, UR6, PT ;  /* 0x0000000611007c0c */ /* 0x000fe4000bf43070 */
[----:B------:R-:W-:Y:S01]  /*54d0*/  LOP3.LUT R8, R8, 0xffff, RZ, 0xc0, !PT ;  /* 0x0000ffff08087812 */ /* 0x000fe200078ec0ff */
[----:B------:R-:W-:Y:S01]  /*54e0*/  @!P5 FADD.FTZ R251, -R251, -RZ ;  /* 0x800000fffbfbd221 */ /* 0x000fe20000010100 */
[----:B------:R-:W-:Y:S02]  /*54f0*/  SHF.R.U32.HI R5, RZ, 0x10, R4 ;  /* 0x00000010ff057819 */ /* 0x000fe40000011604 */
[----:B------:R-:W-:Y:S02]  /*5500*/  LOP3.LUT R12, R12, 0xffff, RZ, 0xc0, !PT ;  /* 0x0000ffff0c0c7812 */ /* 0x000fe400078ec0ff */
[----:B------:R-:W-:Y:S01]  /*5510*/  ISETP.LE.U32.AND P5, PT, R8, UR6, PT ;  /* 0x0000000608007c0c */ /* 0x000fe2000bfa3070 */
[----:B------:R-:W-:Y:S01]  /*5520*/  @!P3 FADD.FTZ R244, -R244, -RZ ;  /* 0x800000fff4f4b221 */ /* 0x000fe20000010100 */
[----:B------:R-:W-:Y:S02]  /*5530*/  LOP3.LUT R4, R4, 0xffff, RZ, 0xc0, !PT ;  /* 0x0000ffff04047812 */ /* 0x000fe400078ec0ff */
[----:B------:R-:W-:Y:S01]  /*5540*/  LOP3.LUT R5, R5, 0xff, RZ, 0xc0, !PT ;  /* 0x000000ff05057812 */ /* 0x000fe200078ec0ff */
[----:B------:R-:W-:Y:S01]  /*5550*/  @!P2 FADD.FTZ R131, -R131, -RZ ;  /* 0x800000ff8383a221 */ /* 0x000fe20000010100 */
[----:B------:R-:W-:Y:S02]  /*5560*/  SHF.R.U32.HI R12, RZ, 0x8, R12 ;  /* 0x00000008ff0c7819 */ /* 0x000fe4000001160c */
[----:B------:R-:W-:Y:S02]  /*5570*/  SHF.R.U32.HI R4, RZ, 0x8, R4 ;  /* 0x00000008ff047819 */ /* 0x000fe40000011604 */
[----:B------:R-:W-:Y:S02]  /*5580*/  ISETP.LE.U32.AND P3, PT, R5, UR6, PT ;  /* 0x0000000605007c0c */ /* 0x000fe4000bf63070 */
[----:B------:R-:W-:Y:S01]  /*5590*/  F2FP.RELU.F16.F32.PACK_AB R5, R248, R250 ;  /* 0x000000faf805723e */ /* 0x000fe200000008ff */
[----:B------:R-:W-:Y:S01]  /*55a0*/  @!P5 FADD.FTZ R246, -R246, -RZ ;  /* 0x800000fff6f6d221 */ /* 0x000fe20000010100 */
[----:B------:R-:W-:Y:S02]  /*55b0*/  LOP3.LUT R12, R12, 0xffff, RZ, 0xc0, !PT ;  /* 0x0000ffff0c0c7812 */ /* 0x000fe400078ec0ff */
[----:B------:R-:W-:Y:S01]  /*55c0*/  ISETP.LE.U32.AND P6, PT, R7, UR6, PT ;  /* 0x0000000607007c0c */ /* 0x000fe2000bfc3070 */
[----:B------:R1:W-:Y:S01]  /*55d0*/  STS [R191+0xe400], R5 ;  /* 0x00e40005bf007388 */ /* 0x0003e20000000800 */
[----:B------:R-:W-:Y:S02]  /*55e0*/  LOP3.LUT R4, R4, 0xffff, RZ, 0xc0, !PT ;  /* 0x0000ffff04047812 */ /* 0x000fe400078ec0ff */
[----:B------:R-:W-:Y:S02]  /*55f0*/  F2FP.RELU.F16.F32.PACK_AB R7, R251, R249 ;  /* 0x000000f9fb07723e */ /* 0x000fe400000008ff */
[----:B------:R-:W-:Y:S01]  /*5600*/  ISETP.LE.U32.AND P2, PT, R12, UR6, PT ;  /* 0x000000060c007c0c */ /* 0x000fe2000bf43070 */
[----:B---3--:R-:W-:Y:S01]  /*5610*/  @!P3 FADD.FTZ R125, -R125, -RZ ;  /* 0x800000ff7d7db221 */ /* 0x008fe20000010100 */
[----:B------:R-:W-:Y:S01]  /*5620*/  LOP3.LUT R11, R28, 0xffff, RZ, 0xc0, !PT ;  /* 0x0000ffff1c0b7812 */ /* 0x000fe200078ec0ff */
[----:B------:R2:W-:Y:S01]  /*5630*/  STS [R191+0xe000], R7 ;  /* 0x00e00007bf007388 */ /* 0x0005e20000000800 */
[----:B------:R-:W-:Y:S01]  /*5640*/  ISETP.LE.U32.AND P5, PT, R4, UR6, PT ;  /* 0x0000000604007c0c */ /* 0x000fe2000bfa3070 */
[----:B------:R-:W-:Y:S01]  /*5650*/  IMAD.IADD R28, R173, 0x1, R109 ;  /* 0x00000001ad1c7824 */ /* 0x000fe200078e026d */
[----:B------:R-:W-:Y:S01]  /*5660*/  F2FP.RELU.F16.F32.PACK_AB R4, R131, R114 ;  /* 0x000000728304723e */ /* 0x000fe200000008ff */
[----:B------:R-:W-:Y:S01]  /*5670*/  @!P6 FADD.FTZ R123, -R123, -RZ ;  /* 0x800000ff7b7be221 */ /* 0x000fe20000010100 */
[----:B------:R-:W-:Y:S02]  /*5680*/  SHF.R.U32.HI R11, RZ, 0x8, R11 ;  /* 0x00000008ff0b7819 */ /* 0x000fe4000001160b */
[----:B------:R-:W-:Y:S01]  /*5690*/  F2FP.RELU.F16.F32.PACK_AB R8, R176, R231 ;  /* 0x000000e7b008723e */ /* 0x000fe200000008ff */
[----:B------:R3:W-:Y:S01]  /*56a0*/  STS [R197+0xe000], R4 ;  /* 0x00e00004c5007388 */ /* 0x0007e20000000800 */
[----:B------:R-:W-:Y:S01]  /*56b0*/  LOP3.LUT R11, R11, 0xffff, RZ, 0xc0, !PT ;  /* 0x0000ffff0b0b7812 */ /* 0x000fe200078ec0ff */
[----:B------:R-:W-:Y:S01]  /*56c0*/  @!P2 FADD.FTZ R129, -R129, -RZ ;  /* 0x800000ff8181a221 */ /* 0x000fe20000010100 */
[----:B------:R-:W-:Y:S02]  /*56d0*/  IADD3 R109, R109, 0x4000, R173 ;  /* 0x000040006d6d7810 */ /* 0x000fe40007ffe0ad */
[----:B------:R-:W-:Y:S01]  /*56e0*/  ISETP.LE.U32.AND P2, PT, R11, UR6, PT ;  /* 0x000000060b007c0c */ /* 0x000fe2000bf43070 */
[----:B------:R-:W-:Y:S01]  /*56f0*/  @!P5 FADD.FTZ R127, -R127, -RZ ;  /* 0x800000ff7f7fd221 */ /* 0x000fe20000010100 */
[----:B------:R-:W-:Y:S01]  /*5700*/  FSETP.GE.FTZ.AND P0, PT, R248, RZ, PT ;  /* 0x000000fff800720b */ /* 0x000fe20003f16000 */
[----:B------:R-:W-:Y:S01]  /*5710*/  IMAD.IADD R108, R109, 0x1, R166 ;  /* 0x000000016d6c7824 */ /* 0x000fe200078e02a6 */
[----:B-1----:R-:W-:Y:S02]  /*5720*/  F2FP.RELU.F16.F32.PACK_AB R5, R115, R130 ;  /* 0x000000827305723e */ /* 0x002fe400000008ff */
[----:B------:R-:W-:Y:S02]  /*5730*/  FSETP.GE.FTZ.AND P3, PT, R251, RZ, PT ;  /* 0x000000fffb00720b */ /* 0x000fe40003f76000 */
[----:B------:R-:W-:Y:S01]  /*5740*/  FSETP.GE.FTZ.AND P4, PT, R249, RZ, PT ;  /* 0x000000fff900720b */ /* 0x000fe20003f96000 */
[----:B------:R1:W-:Y:S01]  /*5750*/  STS [R197+0xe400], R5 ;  /* 0x00e40005c5007388 */ /* 0x0003e20000000800 */
[----:B------:R-:W-:Y:S02]  /*5760*/  FSETP.GE.FTZ.AND P5, PT, R122, RZ, PT ;  /* 0x000000ff7a00720b */ /* 0x000fe40003fb6000 */
[----:B--2---:R-:W-:Y:S01]  /*5770*/  F2FP.RELU.F16.F32.PACK_AB R7, R246, R247 ;  /* 0x000000f7f607723e */ /* 0x004fe200000008ff */
[----:B------:R-:W-:Y:S01]  /*5780*/  @!P2 FADD.FTZ R245, -R245, -RZ ;  /* 0x800000fff5f5a221 */ /* 0x000fe20000010100 */
[----:B------:R-:W-:Y:S02]  /*5790*/  ISETP.LE.U32.AND P2, PT, R6, UR6, PT ;  /* 0x0000000606007c0c */ /* 0x000fe4000bf43070 */
[----:B------:R-:W-:Y:S01]  /*57a0*/  F2FP.RELU.F16.F32.PACK_AB R6, R243, R244 ;  /* 0x000000f4f306723e */ /* 0x000fe200000008ff */
[----:B------:R2:W-:Y:S01]  /*57b0*/  STS [R191+0xf000], R7 ;  /* 0x00f00007bf007388 */ /* 0x0005e20000000800 */
[----:B------:R-:W-:Y:S02]  /*57c0*/  ISETP.GT.AND P6, PT, R224, R205, PT ;  /* 0x000000cde000720c */ /* 0x000fe40003fc4270 */
[----:B---3--:R-:W-:Y:S01]  /*57d0*/  F2FP.RELU.F16.F32.PACK_AB R4, R245, R238 ;  /* 0x000000eef504723e */ /* 0x008fe200000008ff */
[----:B------:R3:W-:Y:S04]  /*57e0*/  STS [R191+0xf400], R6 ;  /* 0x00f40006bf007388 */ /* 0x0007e80000000800 */
[----:B------:R4:W-:Y:S02]  /*57f0*/  STS [R197+0xf000], R4 ;  /* 0x00f00004c5007388 */ /* 0x0009e40000000800 */
[----:B------:R-:W-:Y:S01]  /*5800*/  @!P2 FADD.FTZ R126, -R126, -RZ ;  /* 0x800000ff7e7ea221 */ /* 0x000fe20000010100 */
[----:B------:R-:W-:Y:S01]  /*5810*/  FSETP.GE.FTZ.AND P2, PT, R250, RZ, PT ;  /* 0x000000fffa00720b */ /* 0x000fe20003f56000 */
[----:B------:R-:W-:Y:S01]  /*5820*/  STS [R197+0xf400], R8 ;  /* 0x00f40008c5007388 */ /* 0x000fe20000000800 */
[----:B-1----:R-:W-:Y:S02]  /*5830*/  F2FP.RELU.F16.F32.PACK_AB R5, R122, R110 ;  /* 0x0000006e7a05723e */ /* 0x002fe400000008ff */
[----:B--2---:R-:W-:Y:S02]  /*5840*/  F2FP.RELU.F16.F32.PACK_AB R7, R129, R118 ;  /* 0x000000768107723e */ /* 0x004fe400000008ff */
[----:B---3--:R-:W-:Y:S03]  /*5850*/  F2FP.RELU.F16.F32.PACK_AB R6, R119, R121 ;  /* 0x000000797706723e */ /* 0x008fe600000008ff */
[----:B------:R1:W-:Y:S01]  /*5860*/  STS [R196+0xe000], R7 ;  /* 0x00e00007c4007388 */ /* 0x0003e20000000800 */
[----:B----4-:R-:W-:Y:S03]  /*5870*/  F2FP.RELU.F16.F32.PACK_AB R4, R111, R120 ;  /* 0x000000786f04723e */ /* 0x010fe600000008ff */
[----:B------:R2:W-:Y:S04]  /*5880*/  STS [R196+0xe400], R6 ;  /* 0x00e40006c4007388 */ /* 0x0005e80000000800 */
[----:B------:R3:W-:Y:S04]  /*5890*/  STS [R195+0xe000], R5 ;  /* 0x00e00005c3007388 */ /* 0x0007e80000000800 */
[----:B------:R4:W-:Y:S01]  /*58a0*/  STS [R195+0xe400], R4 ;  /* 0x00e40004c3007388 */ /* 0x0009e20000000800 */
[----:B-1----:R-:W-:Y:S02]  /*58b0*/  F2FP.RELU.F16.F32.PACK_AB R7, R127, R128 ;  /* 0x000000807f07723e */ /* 0x002fe400000008ff */
[----:B--2---:R-:W-:Y:S03]  /*58c0*/  F2FP.RELU.F16.F32.PACK_AB R6, R124, R125 ;  /* 0x0000007d7c06723e */ /* 0x004fe600000008ff */
[----:B------:R-:W-:Y:S01]  /*58d0*/  STS [R196+0xf000], R7 ;  /* 0x00f00007c4007388 */ /* 0x000fe20000000800 */
[----:B---3--:R-:W-:Y:S03]  /*58e0*/  F2FP.RELU.F16.F32.PACK_AB R5, R126, R112 ;  /* 0x000000707e05723e */ /* 0x008fe600000008ff */
[----:B------:R-:W-:Y:S01]  /*58f0*/  STS [R196+0xf400], R6 ;  /* 0x00f40006c4007388 */ /* 0x000fe20000000800 */
[----:B----4-:R-:W-:Y:S03]  /*5900*/  F2FP.RELU.F16.F32.PACK_AB R4, R113, R123 ;  /* 0x0000007b7104723e */ /* 0x010fe600000008ff */
[----:B------:R-:W-:Y:S04]  /*5910*/  STS [R195+0xf000], R5 ;  /* 0x00f00005c3007388 */ /* 0x000fe80000000800 */
[----:B------:R-:W-:Y:S04]  /*5920*/  STS [R195+0xf400], R4 ;  /* 0x00f40004c3007388 */ /* 0x000fe80000000800 */
[----:B------:R-:W1:Y:S08]  /*5930*/  LDSM.16.M88.4 R32, [R28+0x4000] ;  /* 0x004000001c20783b */ /* 0x000e700000000200 */
[----:B------:R-:W2:Y:S08]  /*5940*/  LDSM.16.M88.4 R28, [R28+0x5000] ;  /* 0x005000001c1c783b */ /* 0x000eb00000000200 */
[----:B------:R-:W3:Y:S08]  /*5950*/  LDSM.16.M88.4 R100, [R108] ;  /* 0x000000006c64783b */ /* 0x000ef00000000200 */
[----:B------:R4:W3:Y:S01]  /*5960*/  LDSM.16.M88.4 R104, [R108+0x1000] ;  /* 0x001000006c68783b */ /* 0x0008e20000000200 */
        /* <DEDUP_REMOVED lines=29> */
[----:B------:R-:W2:Y:S03]  /*5b40*/  LDSM.16.M88.4 R100, [R108+0x1000] ;  /* 0x001000006c64783b */ /* 0x000ea60000000200 */
[-C--:B-1----:R-:W-:Y:S06]  /*5b50*/  HMMA.16816.F32 R4, R104, R156.reuse, R4 ;  /* 0x0000009c6804723c */ /* 0x082fec0000001804 */
[C---:B--2---:R-:W-:Y:S06]  /*5b60*/  HMMA.16816.F32 R8, R100.reuse, R156, R8 ;  /* 0x0000009c6408723c */ /* 0x044fec0000001808 */
        /* <DEDUP_REMOVED lines=13> */
[----:B------:R-:W-:Y:S01]  /*5c40*/  FADD.FTZ R15, -R239, R15 ;  /* 0x0000000fef0f7221 */ /* 0x000fe20000010100 */
        /* <DEDUP_REMOVED lines=12> */
[C---:B------:R-:W-:Y:S01]  /*5d10*/  FADD.FTZ R4, -R242.reuse, R4 ;  /* 0x00000004f2047221 */ /* 0x040fe20000010100 */
        /* <DEDUP_REMOVED lines=19> */
[C---:B------:R-:W-:Y:S01]  /*5e50*/  FADD.FTZ R27, -R239.reuse, R27 ;  /* 0x0000001bef1b7221 */ /* 0x040fe20000010100 */
[-C--:B------:R-:W-:Y:S01]  /*5e60*/  FSEL R4, R4, R242.reuse, P4 ;  /* 0x000000f204047208 */ /* 0x080fe20002000000 */
[----:B------:R-:W-:Y:S01]  /*5e70*/  FADD.FTZ R26, -R239, R26 ;  /* 0x0000001aef1a7221 */ /* 0x000fe20000010100 */
[----:B------:R-:W-:Y:S01]  /*5e80*/  FSETP.GE.FTZ.AND P4, PT, R247, RZ, PT ;  /* 0x000000fff700720b */ /* 0x000fe20003f96000 */
[C---:B------:R-:W-:Y:S01]  /*5e90*/  FADD.FTZ R16, -R242.reuse, R16 ;  /* 0x00000010f2107221 */ /* 0x040fe20000010100 */
        /* <DEDUP_REMOVED lines=90> */
[----:B------:R-:W-:Y:S04]  /*6440*/  LOP3.LUT R11, R224, 0x1, RZ, 0xc0, !PT ;  /* 0x00000001e00b7812 */ /* 0x000fe800078ec0ff */
[----:B------:R-:W-:Y:S03]  /*6450*/  ISETP.NE.U32.AND P2, PT, R11, 0x1, PT ;  /* 0x000000010b00780c */ /* 0x000fe60003f45070 */
[----:B------:R-:W2:Y:S01]  /*6460*/  LDC R4, c[0x0][0x244] ;  /* 0x00009100ff047b82 */ /* 0x000ea20000000800 */
[C---:B-1----:R-:W-:Y:S05]  /*6470*/  IMAD.U32 R8, R7.reuse, -0x40, RZ ;  /* 0xffffffc007087824 */ /* 0x042fea00078e00ff */
[C---:B------:R-:W-:Y:S04]  /*6480*/  LEA R234, P0, R8.reuse, R234, 0x1 ;  /* 0x000000ea08ea7211 */ /* 0x040fe800078008ff */
[----:B------:R-:W-:Y:S01]  /*6490*/  LEA.HI.X.SX32 R235, R8, R235, 0x1, P0 ;  /* 0x000000eb08eb7211 */ /* 0x000fe200000f0eff */
[----:B------:R-:W-:Y:S01]  /*64a0*/  IMAD.MOV.U32 R8, RZ, RZ, -0x2000 ;  /* 0xffffe000ff087424 */ /* 0x000fe200078e00ff */
[C---:B------:R-:W-:Y:S04]  /*64b0*/  LEA R100, P0, R7.reuse, R234, 0x6 ;  /* 0x000000ea07647211 */ /* 0x040fe800078030ff */
        /* <DEDUP_REMOVED lines=10> */
.L_x_1377:
[----:B------:R-:W-:Y:S01]  /*6560*/  STS [R191+0xa000], R5 ;  /* 0x00a00005bf007388 */ /* 0x000fe20000000800 */
[----:B------:R-:W-:Y:S01]  /*6570*/  F2FP.F16.F32.PACK_AB R32, R122, R32 ;  /* 0x000000207a20723e */ /* 0x000fe200000000ff */
[C---:B-1----:R-:W-:Y:S01]  /*6580*/  VIADD R100, R170.reuse, 0x40 ;  /* 0x00000040aa647836 */ /* 0x042fe20000000000 */
[----:B------:R-:W-:Y:S01]  /*6590*/  F2FP.F16.F32.PACK_AB R34, R111, R34 ;  /* 0x000000226f22723e */ /* 0x000fe200000000ff */
[----:B------:R-:W-:Y:S01]  /*65a0*/  STS [R191+0xa400], R6 ;  /* 0x00a40006bf007388 */ /* 0x000fe20000000800 */
[----:B------:R-:W-:Y:S01]  /*65b0*/  @P1 IADD3 R100, R170, -0x40, RZ ;  /* 0xffffffc0aa641810 */ /* 0x000fe20007ffe0ff */
[----:B------:R-:W-:Y:S02]  /*65c0*/  IMAD R115, R188, 0x2, R173 ;  /* 0x00000002bc737824 */ /* 0x000fe400078e02ad */
        /* <DEDUP_REMOVED lines=80> */
.L_x_1378:
        /* <DEDUP_REMOVED lines=64> */
[----:B------:R-:W5:Y:S02]  /*6ed0*/  @P6 LDG.E R221, desc[UR14][R20.64] ;  /* 0x0000000e14dd6981 */ /* 0x000f64000c1e1900 */
[C---:B---3--:R-:W-:Y:S02]  /*6ee0*/  HMMA.16816.F32 R12, R32.reuse, R24, R12 ;  /* 0x00000018200c723c */ /* 0x048fe4000000180c */
[----:B------:R-:W5:Y:S04]  /*6ef0*/  @P6 LDG.E R222, desc[UR14][R20.64+0x20] ;  /* 0x0000200e14de6981 */ /* 0x000f68000c1e1900 */
[----:B------:R-:W-:Y:S01]  /*6f00*/  HMMA.16816.F32 R16, R32, R26, R16 ;  /* 0x0000001a2010723c */ /* 0x000fe20000001810 */
[----:B------:R-:W5:Y:S04]  /*6f10*/  @P6 LDG.E R219, desc[UR14][R20.64+0x80] ;  /* 0x0000800e14db6981 */ /* 0x000f68000c1e1900 */
[----:B------:R-:W-:Y:S01]  /*6f20*/  IMAD.MOV.U32 R24, RZ, RZ, R231 ;  /* 0x000000ffff187224 */ /* 0x000fe200078e00e7 */
[----:B------:R1:W5:Y:S01]  /*6f30*/  @P6 LDG.E R220, desc[UR14][R20.64+0xa0] ;  /* 0x0000a00e14dc6981 */ /* 0x000362000c1e1900 */
[----:B------:R-:W-:Y:S03]  /*6f40*/  IMAD.MOV.U32 R25, RZ, RZ, R238 ;  /* 0x000000ffff197224 */ /* 0x000fe600078e00ee */
[----:B------:R-:W-:Y:S01]  /*6f50*/  LDSM.16.MT88.4 R32, [R171+0xc800] ;  /* 0x00c80000ab20783b */ /* 0x000fe20000004200 */
[CC--:B------:R-:W-:Y:S03]  /*6f60*/  LEA R22, P2, R217.reuse, R24.reuse, 0x2 ;  /* 0x00000018d9167211 */ /* 0x0c0fe600078410ff */
[----:B------:R2:W-:Y:S01]  /*6f70*/  REDG.E.ADD.F32.FTZ.RN.STRONG.GPU desc[UR14][R24.64], R4 ;  /* 0x00000004180079a6 */ /* 0x0005e2000c10f38e */
[-C--:B------:R-:W-:Y:S05]  /*6f80*/  LEA.HI.X.SX32 R23, R217, R25.reuse, 0x2, P2 ;  /* 0x00000019d9177211 */ /* 0x080fea00010f16ff */
[----:B------:R3:W-:Y:S01]  /*6f90*/  REDG.E.ADD.F32.FTZ.RN.STRONG.GPU desc[UR14][R22.64], R5 ;  /* 0x00000005160079a6 */ /* 0x0007e2000c10f38e */
[CC--:B-1----:R-:W-:Y:S04]  /*6fa0*/  LEA R20, P0, R216.reuse, R24.reuse, 0x2 ;  /* 0x00000018d8147211 */ /* 0x0c2fe800078010ff */
[-C--:B------:R-:W-:Y:S02]  /*6fb0*/  LEA.HI.X.SX32 R21, R216, R25.reuse, 0x2, P0 ;  /* 0x00000019d8157211 */ /* 0x080fe400000f16ff */
[CC--:B------:R-:W-:Y:S03]  /*6fc0*/  LEA R26, P0, R214.reuse, R24.reuse, 0x2 ;  /* 0x00000018d61a7211 */ /* 0x0c0fe600078010ff */
[----:B------:R1:W-:Y:S01]  /*6fd0*/  REDG.E.ADD.F32.FTZ.RN.STRONG.GPU desc[UR14][R20.64], R6 ;  /* 0x00000006140079a6 */ /* 0x0003e2000c10f38e */
[CC--:B--2---:R-:W-:Y:S02]  /*6fe0*/  LEA R4, P2, R215.reuse, R24.reuse, 0x2 ;  /* 0x00000018d7047211 */ /* 0x0c4fe400078410ff */
[-C--:B------:R-:W-:Y:S02]  /*6ff0*/  LEA.HI.X.SX32 R27, R214, R25.reuse, 0x2, P0 ;  /* 0x00000019d61b7211 */ /* 0x080fe400000f16ff */
[-C--:B---3--:R-:W-:Y:S05]  /*7000*/  LEA.HI.X.SX32 R5, R215, R25.reuse, 0x2, P2 ;  /* 0x00000019d7057211 */ /* 0x088fea00010f16ff */
[----:B------:R2:W-:Y:S04]  /*7010*/  REDG.E.ADD.F32.FTZ.RN.STRONG.GPU desc[UR14][R4.64], R7 ;  /* 0x00000007040079a6 */ /* 0x0005e8000c10f38e */
[----:B------:R3:W-:Y:S01]  /*7020*/  REDG.E.ADD.F32.FTZ.RN.STRONG.GPU desc[UR14][R26.64], R8 ;  /* 0x000000081a0079a6 */ /* 0x0007e2000c10f38e */
[CC--:B-1----:R-:W-:Y:S02]  /*7030*/  LEA R20, P3, R213.reuse, R24.reuse, 0x2 ;  /* 0x00000018d5147211 */ /* 0x0c2fe400078610ff */
[CC--:B------:R-:W-:Y:S02]  /*7040*/  LEA R6, P2, R212.reuse, R24.reuse, 0x2 ;  /* 0x00000018d4067211 */ /* 0x0c0fe400078410ff */
[-C--:B------:R-:W-:Y:S05]  /*7050*/  LEA.HI.X.SX32 R21, R213, R25.reuse, 0x2, P3 ;  /* 0x00000019d5157211 */ /* 0x080fea00018f16ff */
[----:B------:R1:W-:Y:S01]  /*7060*/  REDG.E.ADD.F32.FTZ.RN.STRONG.GPU desc[UR14][R20.64], R9 ;  /* 0x00000009140079a6 */ /* 0x0003e2000c10f38e */
[-C--:B--2---:R-:W-:Y:S02]  /*7070*/  LEA.HI.X.SX32 R7, R212, R25.reuse, 0x2, P2 ;  /* 0x00000019d4077211 */ /* 0x084fe400010f16ff */
[-C--:B------:R-:W-:Y:S02]  /*7080*/  LEA R4, P0, R211, R24.reuse, 0x2 ;  /* 0x00000018d3047211 */ /* 0x080fe400078010ff */
[-C--:B---3--:R-:W-:Y:S01]  /*7090*/  LEA R26, P5, R201, R24.reuse, 0x2 ;  /* 0x00000018c91a7211 */ /* 0x088fe200078a10ff */
[----:B------:R2:W-:Y:S01]  /*70a0*/  REDG.E.ADD.F32.FTZ.RN.STRONG.GPU desc[UR14][R6.64], R10 ;  /* 0x0000000a060079a6 */ /* 0x0005e2000c10f38e */
[-C--:B------:R-:W-:Y:S02]  /*70b0*/  LEA.HI.X.SX32 R5, R211, R25.reuse, 0x2, P0 ;  /* 0x00000019d3057211 */ /* 0x080fe400000f16ff */
[-C--:B------:R-:W-:Y:S02]  /*70c0*/  LEA.HI.X.SX32 R27, R201, R25.reuse, 0x2, P5 ;  /* 0x00000019c91b7211 */ /* 0x080fe400028f16ff */
[-C--:B------:R-:W-:Y:S01]  /*70d0*/  LEA R8, P2, R198, R24.reuse, 0x2 ;  /* 0x00000018c6087211 */ /* 0x080fe200078410ff */
[----:B------:R3:W-:Y:S04]  /*70e0*/  REDG.E.ADD.F32.FTZ.RN.STRONG.GPU desc[UR14][R4.64], R11 ;  /* 0x0000000b040079a6 */ /* 0x0007e8000c10f38e */
[----:B------:R-:W-:Y:S04]  /*70f0*/  REDG.E.ADD.F32.FTZ.RN.STRONG.GPU desc[UR14][R24.64+0x80], R12 ;  /* 0x0000800c180079a6 */ /* 0x000fe8000c10f38e */
[----:B------:R-:W-:Y:S01]  /*7100*/  REDG.E.ADD.F32.FTZ.RN.STRONG.GPU desc[UR14][R22.64+0x80], R13 ;  /* 0x0000800d160079a6 */ /* 0x000fe2000c10f38e */
[-C--:B-1----:R-:W-:Y:S02]  /*7110*/  LEA R20, P4, R200, R24.reuse, 0x2 ;  /* 0x00000018c8147211 */ /* 0x082fe400078810ff */
[-C--:B------:R-:W-:Y:S02]  /*7120*/  LEA.HI.X.SX32 R9, R198, R25.reuse, 0x2, P2 ;  /* 0x00000019c6097211 */ /* 0x080fe400010f16ff */
[----:B------:R-:W-:Y:S02]  /*7130*/  LEA.HI.X.SX32 R21, R200, R25, 0x2, P4 ;  /* 0x00000019c8157211 */ /* 0x000fe400020f16ff */
[----:B------:R-:W-:Y:S02]  /*7140*/  ISETP.GT.AND P4, PT, R224, R205, PT ;  /* 0x000000cde000720c */ /* 0x000fe40003f84270 */
[CC--:B--2---:R-:W-:Y:S02]  /*7150*/  LEA R6, P0, R202.reuse, R24.reuse, 0x2 ;  /* 0x00000018ca067211 */ /* 0x0c4fe400078010ff */
[CC--:B------:R-:W-:Y:S02]  /*7160*/  LEA R10, P3, R199.reuse, R24.reuse, 0x2 ;  /* 0x00000018c70a7211 */ /* 0x0c0fe400078610ff */
[-C--:B------:R-:W-:Y:S02]  /*7170*/  LEA.HI.X.SX32 R7, R202, R25.reuse, 0x2, P0 ;  /* 0x00000019ca077211 */ /* 0x080fe400000f16ff */
[-C--:B---3--:R-:W-:Y:S02]  /*7180*/  LEA.HI.X.SX32 R11, R199, R25.reuse, 0x2, P3 ;  /* 0x00000019c70b7211 */ /* 0x088fe400018f16ff */
[----:B------:R-:W-:Y:S01]  /*7190*/  LEA R4, P0, R229, R24, 0x2 ;  /* 0x00000018e5047211 */ /* 0x000fe200078010ff */
[----:B------:R-:W-:Y:S01]  /*71a0*/  REDG.E.ADD.F32.FTZ.RN.STRONG.GPU desc[UR14][R6.64], R14 ;  /* 0x0000000e060079a6 */ /* 0x000fe2000c10f38e */
[----:B------:R-:W-:Y:S02]  /*71b0*/  @P6 IADD3 R209, P2, R209, -0x100, RZ ;  /* 0xffffff00d1d16810 */ /* 0x000fe40007f5e0ff */
[----:B------:R-:W-:Y:S01]  /*71c0*/  LEA.HI.X.SX32 R5, R229, R25, 0x2, P0 ;  /* 0x00000019e5057211 */ /* 0x000fe200000f16ff */
[----:B------:R-:W-:Y:S01]  /*71d0*/  REDG.E.ADD.F32.FTZ.RN.STRONG.GPU desc[UR14][R26.64], R15 ;  /* 0x0000000f1a0079a6 */ /* 0x000fe2000c10f38e */
[----:B------:R-:W-:Y:S03]  /*71e0*/  @P6 IADD3.X R208, R208, -0x1, RZ, P2, !PT ;  /* 0xffffffffd0d06810 */ /* 0x000fe600017fe4ff */
[----:B------:R-:W-:Y:S04]  /*71f0*/  REDG.E.ADD.F32.FTZ.RN.STRONG.GPU desc[UR14][R20.64], R16 ;  /* 0x00000010140079a6 */ /* 0x000fe8000c10f38e */
        /* <DEDUP_REMOVED lines=158> */
[----:B------:R-:W-:Y:S01]  /*7be0*/  F2FP.F16.F32.PACK_AB R40, R41, R40 ;  /* 0x000000282928723e */ /* 0x000fe200000000ff */
[----:B------:R-:W-:Y:S01]  /*7bf0*/  FMUL.FTZ R12, R60, UR5 ;  /* 0x000000053c0c7c20 */ /* 0x000fe20008410000 */
[----:B------:R-:W-:Y:S01]  /*7c00*/  F2FP.F16.F32.PACK_AB R42, R43, R42 ;  /* 0x0000002a2b2a723e */ /* 0x000fe200000000ff */
[----:B------:R1:W-:Y:S01]  /*7c10*/  STS [R206+0x400], R98 ;  /* 0x00040062ce007388 */ /* 0x0003e20000000800 */
[----:B------:R-:W-:Y:S01]  /*7c20*/  F2FP.F16.F32.PACK_AB R44, R45, R44 ;  /* 0x0000002c2d2c723e */ /* 0x000fe200000000ff */
[----:B------:R-:W-:Y:S01]  /*7c30*/  FMUL.FTZ R61, R61, UR5 ;  /* 0x000000053d3d7c20 */ /* 0x000fe20008410000 */
[----:B------:R-:W3:Y:S01]  /*7c40*/  @P0 LDC.64 R4, c[0x0][0x458] ;  /* 0x00011600ff040b82 */ /* 0x000ee20000000a00 */
        /* <DEDUP_REMOVED lines=18> */
[----:B--2---:R-:W-:Y:S01]  /*7d70*/  @P0 IMAD R24, R8, R7, RZ ;  /* 0x0000000708180224 */ /* 0x004fe200078e02ff */
[----:B------:R-:W-:Y:S01]  /*7d80*/  F2FP.F16.F32.PACK_AB R11, R63, R11 ;  /* 0x0000000b3f0b723e */ /* 0x000fe200000000ff */
[----:B---3--:R-:W-:Y:S01]  /*7d90*/  @P0 IMAD R0, R30, R5, RZ ;  /* 0x000000051e000224 */ /* 0x008fe200078e02ff */
[----:B------:R1:W-:Y:S01]  /*7da0*/  STS [R194+0x4000], R48 ;  /* 0x00400030c2007388 */ /* 0x0003e20000000800 */
[----:B------:R-:W-:-:S03]  /*7db0*/  @P0 IMAD.WIDE.U32 R8, R8, R6, RZ ;  /* 0x0000000608080225 */ /* 0x000fc600078e00ff */
[----:B------:R1:W-:Y:S01]  /*7dc0*/  STS [R193+0x4000], R50 ;  /* 0x00400032c1007388 */ /* 0x0003e20000000800 */
[----:B------:R-:W-:Y:S01]  /*7dd0*/  @P0 IMAD.WIDE.U32 R30, R30, R4, RZ ;  /* 0x000000041e1e0225 */ /* 0x000fe200078e00ff */
[----:B------:R-:W-:Y:S02]  /*7de0*/  @P0 IADD3 R24, R9, R24, RZ ;  /* 0x0000001809180210 */ /* 0x000fe40007ffe0ff */
[----:B------:R1:W-:Y:S01]  /*7df0*/  STS [R190+0x6000], R40 ;  /* 0x00600028be007388 */ /* 0x0003e20000000800 */
[----:B------:R-:W-:Y:S02]  /*7e00*/  @P0 MOV R25, R8 ;  /* 0x0000000800190202 */ /* 0x000fe40000000f00 */
[----:B------:R-:W-:Y:S01]  /*7e10*/  @P0 IADD3 R0, R31, R0, RZ ;  /* 0x000000001f000210 */ /* 0x000fe20007ffe0ff */
        /* <DEDUP_REMOVED lines=23> */
.L_x_1380:
        /* <DEDUP_REMOVED lines=13> */
.L_x_1381:
[----:B------:R2:W-:Y:S01]  /*8060*/  STS [R206+0x6000], R12 ;  /* 0x0060000cce007388 */ /* 0x0005e20000000800 */
[C---:B------:R-:W-:Y:S01]  /*8070*/  IMAD.SHL.U32 R32, R189.reuse, 0x80, RZ ;  /* 0x00000080bd207824 */ /* 0x040fe200078e00ff */
[----:B------:R-:W-:Y:S01]  /*8080*/  SHF.R.S32.HI R37, RZ, 0x1f, R184 ;  /* 0x0000001fff257819 */ /* 0x000fe200000114b8 */
[----:B------:R-:W-:Y:S01]  /*8090*/  IMAD R225, R189, -0x80, R225 ;  /* 0xffffff80bde17824 */ /* 0x000fe200078e02e1 */
[----:B------:R2:W-:Y:S01]  /*80a0*/  STS [R206+0x6400], R11 ;  /* 0x0064000bce007388 */ /* 0x0005e20000000800 */
[----:B-1----:R-:W-:Y:S01]  /*80b0*/  MOV R36, R184 ;  /* 0x000000b800247202 */ /* 0x002fe20000000f00 */
        /* <DEDUP_REMOVED lines=13> */
[----:B------:R-:W-:Y:S01]  /*8190*/  BSSY B0, `(.L_x_1382) ;  /* 0x0000019000007945 */ /* 0x000fe20003800000 */
[----:B------:R-:W-:Y:S01]  /*81a0*/  IMAD R33, R28, UR4, RZ ;  /* 0x000000041c217c24 */ /* 0x000fe2000f8e02ff */
[----:B------:R-:W-:Y:S02]  /*81b0*/  ISETP.GE.AND P2, PT, R27, R225, PT ;  /* 0x000000e11b00720c */ /* 0x000fe40003f46270 */
[----:B------:R-:W-:Y:S01]  /*81c0*/  IADD3.X R39, R24, R35, R26, P0, !PT ;  /* 0x0000002318277210 */ /* 0x000fe200007fe41a */
[----:B------:R-:W-:Y:S01]  /*81d0*/  IMAD R33, R183, UR5, R33 ;  /* 0x00000005b7217c24 */ /* 0x000fe2000f8e0221 */
[----:B------:R-:W-:-:S02]  /*81e0*/  ISETP.GE.AND P1, PT, R25, R225, PT ;  /* 0x000000e11900720c */ /* 0x000fc40003f26270 */
[----:B------:R-:W-:Y:S01]  /*81f0*/  SHF.R.S32.HI R29, RZ, 0x1f, R182 ;  /* 0x0000001fff1d7819 */ /* 0x000fe200000114b6 */
        /* <DEDUP_REMOVED lines=18> */
.L_x_1383:
[----:B------:R-:W-:Y:S05]  /*8320*/  BSYNC B0 ;  /* 0x0000000000007941 */ /* 0x000fea0003800000 */
.L_x_1382:
        /* <DEDUP_REMOVED lines=14> */
.L_x_1385:
[----:B------:R-:W-:Y:S05]  /*8410*/  BSYNC B0 ;  /* 0x0000000000007941 */ /* 0x000fea0003800000 */
.L_x_1384:
        /* <DEDUP_REMOVED lines=15> */
.L_x_1387:
[----:B------:R-:W-:Y:S05]  /*8510*/  BSYNC B0 ;  /* 0x0000000000007941 */ /* 0x000fea0003800000 */
.L_x_1386:
        /* <DEDUP_REMOVED lines=15> */
.L_x_1389:
[----:B------:R-:W-:Y:S05]  /*8610*/  BSYNC B0 ;  /* 0x0000000000007941 */ /* 0x000fea0003800000 */
.L_x_1388:
[----:B-1----:R1:W1:Y:S01]  /*8620*/  LDS.128 R20, [R115+0xa000] ;  /* 0x00a0000073147984 */ /* 0x0022620000000c00 */
[-C--:B------:R-:W-:Y:S01]  /*8630*/  IMAD.WIDE.U32 R36, R32, R4.reuse, R36 ;  /* 0x0000000420247225 */ /* 0x080fe200078e0024 */
[----:B------:R-:W-:Y:S01]  /*8640*/  ULDC.64 UR4, c[0x0][0x470] ;  /* 0x00011c0000047ab9 */ /* 0x000fe20000000a00 */
[----:B------:R-:W-:Y:S02]  /*8650*/  BSSY B0, `(.L_x_1390) ;  /* 0x0000014000007945 */ /* 0x000fe40003800000 */
[----:B------:R-:W-:Y:S01]  /*8660*/  IMAD R31, R31, R4, RZ ;  /* 0x000000041f1f7224 */ /* 0x000fe200078e02ff */
[----:B--2---:R-:W-:Y:S01]  /*8670*/  IADD3 R24, P0, R30, R36, RZ ;  /* 0x000000241e187210 */ /* 0x004fe20007f1e0ff */
        /* <DEDUP_REMOVED lines=17> */
.L_x_1391:
[----:B------:R-:W-:Y:S05]  /*8790*/  BSYNC B0 ;  /* 0x0000000000007941 */ /* 0x000fea0003800000 */
.L_x_1390:
[----:B------:R-:W-:Y:S04]  /*87a0*/  BSSY B0, `(.L_x_1392) ;  /* 0x000000e000007945 */ /* 0x000fe80003800000 */
[----:B------:R-:W-:Y:S05]  /*87b0*/  @P3 BRA `(.L_x_1393) ;  /* 0x0000000000303947 */ /* 0x000fea0003800000 */
[----:B------:R-:W-:Y:S01]  /*87c0*/  IADD3 R7, P0, R182, 0x20, RZ ;  /* 0x00000020b6077810 */ /* 0x000fe20007f1e0ff */
[----:B-12---:R-:W-:Y:S01]  /*87d0*/  IMAD.MOV.U32 R20, RZ, RZ, R24 ;  /* 0x000000ffff147224 */ /* 0x006fe200078e0018 */
        /* <DEDUP_REMOVED lines=10> */
.L_x_1393:
[----:B------:R-:W-:Y:S05]  /*8880*/  BSYNC B0 ;  /* 0x0000000000007941 */ /* 0x000fea0003800000 */
.L_x_1392:
        /* <DEDUP_REMOVED lines=14> */
.L_x_1395:
[----:B------:R-:W-:Y:S05]  /*8970*/  BSYNC B0 ;  /* 0x0000000000007941 */ /* 0x000fea0003800000 */
.L_x_1394:
[----:B------:R-:W-:Y:S05]  /*8980*/  @P1 BRA `(.L_x_1374) ;  /* 0x0000000000301947 */ /* 0x000fea0003800000 */
[----:B------:R-:W-:Y:S01]  /*8990*/  IADD3 R0, P0, R182, 0x60, RZ ;  /* 0x00000060b6007810 */ /* 0x000fe20007f1e0ff */
[----:B-1--4-:R-:W-:Y:S01]  /*89a0*/  IMAD.MOV.U32 R12, RZ, RZ, R24 ;  /* 0x000000ffff0c7224 */ /* 0x012fe200078e0018 */
        /* <DEDUP_REMOVED lines=10> */
.L_x_1374:
[----:B------:R-:W-:Y:S05]  /*8a50*/  BSYNC B1 ;  /* 0x0000000000017941 */ /* 0x000fea0003800000 */
.L_x_1352:
[----:B------:R-:W3:Y:S02]  /*8a60*/  LDC R0, c[0x0][0xc] ;  /* 0x00000300ff007b82 */ /* 0x000ee40000000800 */
[----:B---3--:R-:W-:-:S04]  /*8a70*/  IADD3 R189, R0, R189, RZ ;  /* 0x000000bd00bd7210 */ /* 0x008fc80007ffe0ff */
[----:B------:R-:W-:-:S13]  /*8a80*/  ISETP.GE.AND P0, PT, R189, UR13, PT ;  /* 0x0000000dbd007c0c */ /* 0x000fda000bf06270 */
[----:B------:R-:W-:Y:S05]  /*8a90*/  @P0 BRA `(.L_x_1396) ;  /* 0x0000000000040947 */ /* 0x000fea0003800000 */
[----:B------:R-:W-:Y:S05]  /*8aa0*/  BRA `(.L_x_1397) ;  /* 0xffffff7c00947947 */ /* 0x000fea000383ffff */
.L_x_1396:
[----:B------:R-:W-:Y:S05]  /*8ab0*/  EXIT ;  /* 0x000000000000794d */ /* 0x000fea0003800000 */
.L_x_1398:
        /* <DEDUP_REMOVED lines=12> */
.L_x_2480:


//--------------------- .text._ZN5flash44flash_bwd_dq_dk_dv_loop_seqk_parallel_kernelI23Flash_bwd_kernel_traitsILi64ELi64ELi128ELi8ELi2ELi4ELi4ELb1ELb0EN7cutlass6half_tE19Flash_kernel_traitsILi64ELi64ELi128ELi8ES3_EELb0ELb0ELb1ELb0ELb0ELb1ELb1EEEvNS_16Flash_bwd_paramsE --------------------------
	.section	.text._ZN5flash44flash_bwd_dq_dk_dv_loop_seqk_parallel_kernelI23Flash_bwd_kernel_traitsILi64ELi64ELi128ELi8ELi2ELi4ELi4ELb1ELb0EN7cutlass6half_tE19Flash_kernel_traitsILi64ELi64ELi128ELi8ES3_EELb0ELb0ELb1ELb0ELb0ELb1ELb1EEEvNS_16Flash_bwd_paramsE,"ax",@progbits
	.align	128
        .global         _ZN5flash44flash_bwd_dq_dk_dv_loop_seqk_parallel_kernelI23Flash_bwd_kernel_traitsILi64ELi64ELi128ELi8ELi2ELi4ELi4ELb1ELb0EN7cutlass6half_tE19Flash_kernel_traitsILi64ELi64ELi128ELi8ES3_EELb0ELb0ELb1ELb0ELb0ELb1ELb1EEEvNS_16Flash_bwd_paramsE
        .type           _ZN5flash44flash_bwd_dq_dk_dv_loop_seqk_parallel_kernelI23Flash_bwd_kernel_traitsILi64ELi64ELi128ELi8ELi2ELi4ELi4ELb1ELb0EN7cutlass6half_tE19Flash_kernel_traitsILi64ELi64ELi128ELi8ES3_EELb0ELb0ELb1ELb0ELb0ELb1ELb1EEEvNS_16Flash_bwd_paramsE,@function
        .size           _ZN5flash44flash_bwd_dq_dk_dv_loop_seqk_parallel_kernelI23Flash_bwd_kernel_traitsILi64ELi64ELi128ELi8ELi2ELi4ELi4ELb1ELb0EN7cutlass6half_tE19Flash_kernel_traitsILi64ELi64ELi128ELi8ES3_EELb0ELb0ELb1ELb0ELb0ELb1ELb1EEEvNS_16Flash_bwd_paramsE,(.L_x_2481 - _ZN5flash44flash_bwd_dq_dk_dv_loop_seqk_parallel_kernelI23Flash_bwd_kernel_traitsILi64ELi64ELi128ELi8ELi2ELi4ELi4ELb1ELb0EN7cutlass6half_tE19Flash_kernel_traitsILi64ELi64ELi128ELi8ES3_EELb0ELb0ELb1ELb0ELb0ELb1ELb1EEEvNS_16Flash_bwd_paramsE)
        .other          _ZN5flash44flash_bwd_dq_dk_dv_loop_seqk_parallel_kernelI23Flash_bwd_kernel_traitsILi64ELi64ELi128ELi8ELi2ELi4ELi4ELb1ELb0EN7cutlass6half_tE19Flash_kernel_traitsILi64ELi64ELi128ELi8ES3_EELb0ELb0ELb1ELb0ELb0ELb1ELb1EEEvNS_16Flash_bwd_paramsE,@"STO_CUDA_ENTRY STV_DEFAULT"
_ZN5flash44flash_bwd_dq_dk_dv_loop_seqk_parallel_kernelI23Flash_bwd_kernel_traitsILi64ELi64ELi128ELi8ELi2ELi4ELi4ELb1ELb0EN7cutlass6half_tE19Flash_kernel_traitsILi64ELi64ELi128ELi8ES3_EELb0ELb0ELb1ELb0ELb0ELb1ELb1EEEvNS_16Flash_bwd_paramsE:
.text._ZN5flash44flash_bwd_dq_dk_dv_loop_seqk_parallel_kernelI23Flash_bwd_kernel_traitsILi64ELi64ELi128ELi8ELi2ELi4ELi4ELb1ELb0EN7cutlass6half_tE19Flash_kernel_traitsILi64ELi64ELi128ELi8ES3_EELb0ELb0ELb1ELb0ELb0ELb1ELb1EEEvNS_16Flash_bwd_paramsE:
        /* <DEDUP_REMOVED lines=31> */
[-C--:B------:R-:W-:Y:S02]  /*01f0*/  LEA.HI R2, R4, R6.reuse, RZ, 0x1 ;  /* 0x0000000604027211 */ /* 0x080fe400078f08ff */
[----:B------:R-:W-:-:S02]  /*0200*/  LEA.HI R0, R0, R6, RZ, 0x2 ;  /* 0x0000000600007211 */ /* 0x000fc400078f10ff */
[----:B------:R-:W-:Y:S02]  /*0210*/  SHF.R.S32.HI R7, RZ, 0x4, R8 ;  /* 0x00000004ff077819 */ /* 0x000fe40000011408 */
[----:B------:R-:W-:Y:S02]  /*0220*/  LEA.HI R20, R17, R16, RZ, 0x2 ;  /* 0x0000001011147211 */ /* 0x000fe400078f10ff */
[----:B------:R-:W-:Y:S02]  /*0230*/  LOP3.LUT R2, R2, 0xfffffffe, RZ, 0xc0, !PT ;  /* 0xfffffffe02027812 */ /* 0x000fe400078ec0ff */
[----:B------:R-:W-:Y:S02]  /*0240*/  LOP3.LUT R0, R0, 0xfffffffc, RZ, 0xc0, !PT ;  /* 0xfffffffc00007812 */ /* 0x000fe400078ec0ff */
[----:B------:R-:W-:Y:S01]  /*0250*/  LEA.HI R5, R8, R7, RZ, 0x1 ;  /* 0x0000000708057211 */ /* 0x000fe200078f08ff */
[C---:B------:R-:W-:Y:S01]  /*0260*/  IMAD.IADD R15, R6.reuse, 0x1, -R2 ;  /* 0x00000001060f7824 */ /* 0x040fe200078e0a02 */
[----:B------:R-:W-:Y:S01]  /*0270*/  SHF.R.S32.HI R11, RZ, 0x2, R20 ;  /* 0x00000002ff0b7819 */ /* 0x000fe20000011414 */
[----:B------:R-:W-:Y:S01]  /*0280*/  IMAD.IADD R174, R6, 0x1, -R0 ;  /* 0x0000000106ae7824 */ /* 0x000fe200078e0a00 */
[----:B------:R-:W-:-:S02]  /*0290*/  SHF.R.S32.HI R3, RZ, 0x1f, R20 ;  /* 0x0000001fff037819 */ /* 0x000fc40000011414 */
[----:B------:R-:W-:Y:S02]  /*02a0*/  LOP3.LUT R0, R5, 0xfffffffe, RZ, 0xc0, !PT ;  /* 0xfffffffe05007812 */ /* 0x000fe400078ec0ff */
[----:B------:R-:W-:Y:S02]  /*02b0*/  LOP3.LUT R2, R4, 0xffffffe0, RZ, 0xc0, !PT ;  /* 0xffffffe004027812 */ /* 0x000fe400078ec0ff */
[----:B------:R-:W-:Y:S01]  /*02c0*/  LEA.HI R19, R17, R16, RZ, 0x3 ;  /* 0x0000001011137211 */ /* 0x000fe200078f18ff */
[----:B------:R-:W-:Y:S01]  /*02d0*/  IMAD.IADD R12, R7, 0x1, -R0 ;  /* 0x00000001070c7824 */ /* 0x000fe200078e0a00 */
[----:B------:R-:W-:Y:S01]  /*02e0*/  LEA.HI R3, R3, R11, RZ, 0x3 ;  /* 0x0000000b03037211 */ /* 0x000fe200078f18ff */
[----:B------:R-:W-:Y:S01]  /*02f0*/  IMAD.IADD R2, R16, 0x1, -R2 ;  /* 0x0000000110027824 */ /* 0x000fe200078e0a02 */
[----:B------:R-:W-:Y:S02]  /*0300*/  SHF.R.S32.HI R5, RZ, 0x3, R19 ;  /* 0x00000003ff057819 */ /* 0x000fe40000011413 */
[----:B------:R-:W-:-:S02]  /*0310*/  LOP3.LUT R3, R3, 0xfffffff8, RZ, 0xc0, !PT ;  /* 0xfffffff803037812 */ /* 0x000fc400078ec0ff */
[----:B------:R-:W-:Y:S01]  /*0320*/  LOP3.LUT R0, R19, 0xfffffff8, RZ, 0xc0, !PT ;  /* 0xfffffff813007812 */ /* 0x000fe200078ec0ff */
[----:B------:R-:W-:Y:S01]  /*0330*/  IMAD.SHL.U32 R5, R5, 0x40, RZ ;  /* 0x0000004005057824 */ /* 0x000fe200078e00ff */
[----:B------:R-:W-:Y:S01]  /*0340*/  SHF.R.S32.HI R4, RZ, 0x1f, R2 ;  /* 0x0000001fff047819 */ /* 0x000fe20000011402 */
[----:B------:R-:W-:Y:S01]  /*0350*/  IMAD.IADD R11, R11, 0x1, -R3 ;  /* 0x000000010b0b7824 */ /* 0x000fe200078e0a03 */
[----:B------:R-:W-:Y:S01]  /*0360*/  LOP3.LUT R3, R8, 0xfffffff0, RZ, 0xc0, !PT ;  /* 0xfffffff008037812 */ /* 0x000fe200078ec0ff */
[----:B------:R-:W-:Y:S01]  /*0370*/  IMAD.IADD R0, R16, 0x1, -R0 ;  /* 0x0000000110007824 */ /* 0x000fe200078e0a00 */
[----:B------:R-:W-:Y:S02]  /*0380*/  LEA.HI R18, R4, R2, RZ, 0x2 ;  /* 0x0000000204127211 */ /* 0x000fe400078f10ff */
[----:B------:R-:W-:Y:S01]  /*0390*/  LOP3.LUT R2, R5, 0x1c0, RZ, 0xc0, !PT ;  /* 0x000001c005027812 */ /* 0x000fe200078ec0ff */
[C---:B------:R-:W-:Y:S01]  /*03a0*/  IMAD.SHL.U32 R244, R0.reuse, 0x8, RZ ;  /* 0x0000000800f47824 */ /* 0x040fe200078e00ff */
[----:B------:R-:W-:Y:S01]  /*03b0*/  LOP3.LUT P4, RZ, R0, 0x2, RZ, 0xc0, !PT ;  /* 0x0000000200ff7812 */ /* 0x000fe2000788c0ff */
[----:B------:R-:W-:Y:S01]  /*03c0*/  IMAD.IADD R4, R16, 0x1, -R3 ;  /* 0x0000000110047824 */ /* 0x000fe200078e0a03 */
[C---:B------:R-:W-:Y:S01]  /*03d0*/  LOP3.LUT P3, RZ, R0.reuse, 0x4, RZ, 0xc0, !PT ;  /* 0x0000000400ff7812 */ /* 0x040fe2000786c0ff */
[----:B------:R-:W-:Y:S01]  /*03e0*/  IMAD.SHL.U32 R0, R0, 0x40, RZ ;  /* 0x0000004000007824 */ /* 0x000fe200078e00ff */
[----:B------:R-:W-:-:S02]  /*03f0*/  SHF.R.U32.HI R3, RZ, 0x3, R2 ;  /* 0x00000003ff037819 */ /* 0x000fc40000011602 */
[----:B------:R-:W-:Y:S02]  /*0400*/  LOP3.LUT R2, R2, 0x38, R244, 0xf8, !PT ;  /* 0x0000003802027812 */ /* 0x000fe400078ef8f4 */
[----:B------:R-:W-:Y:S02]  /*0410*/  SHF.R.S32.HI R5, RZ, 0x1f, R4 ;  /* 0x0000001fff057819 */ /* 0x000fe40000011404 */
[----:B------:R-:W-:Y:S02]  /*0420*/  LEA.HI R7, R17, R16, RZ, 0x6 ;  /* 0x0000001011077211 */ /* 0x000fe400078f30ff */
[----:B------:R-:W-:Y:S02]  /*0430*/  LOP3.LUT R0, R0, 0x1c0, RZ, 0xc0, !PT ;  /* 0x000001c000007812 */ /* 0x000fe400078ec0ff */
[----:B------:R-:W-:Y:S01]  /*0440*/  LOP3.LUT R241, R2, R3, RZ, 0x3c, !PT ;  /* 0x0000000302f17212 */ /* 0x000fe200078e3cff */
[----:B------:R-:W-:Y:S01]  /*0450*/  IMAD.SHL.U32 R2, R174, 0x10, RZ ;  /* 0x00000010ae027824 */ /* 0x000fe200078e00ff */
[----:B------:R-:W-:Y:S01]  /*0460*/  LEA.HI R13, R5, R4, RZ, 0x3 ;  /* 0x00000004050d7211 */ /* 0x000fe200078f18ff */
[----:B------:R-:W-:Y:S01]  /*0470*/  IMAD.SHL.U32 R3, R12, 0x200, RZ ;  /* 0x000002000c037824 */ /* 0x000fe200078e00ff */
[----:B------:R-:W-:-:S02]  /*0480*/  SHF.R.S32.HI R7, RZ, 0x6, R7 ;  /* 0x00000006ff077819 */ /* 0x000fc40000011407 */
[C---:B------:R-:W-:Y:S02]  /*0490*/  LOP3.LUT R8, R0.reuse, 0x8, R19, 0xf8, !PT ;  /* 0x0000000800087812 */ /* 0x040fe400078ef813 */
[----:B------:R-:W-:Y:S01]  /*04a0*/  SHF.R.U32.HI R5, RZ, 0x3, R0 ;  /* 0x00000003ff057819 */ /* 0x000fe20000011600 */
[C---:B------:R-:W-:Y:S01]  /*04b0*/  IMAD R241, R7.reuse, 0x200, R241 ;  /* 0x0000020007f17824 */ /* 0x040fe200078e02f1 */
[----:B------:R-:W-:Y:S01]  /*04c0*/  LOP3.LUT R10, R0, 0x30, R2, 0xf8, !PT ;  /* 0x00000030000a7812 */ /* 0x000fe200078ef802 */
[----:B------:R-:W-:Y:S01]  /*04d0*/  IMAD R2, R7, 0x800, R3 ;  /* 0x0000080007027824 */ /* 0x000fe200078e0203 */
[----:B------:R-:W-:Y:S02]  /*04e0*/  LOP3.LUT R9, R13, 0xfffffff8, RZ, 0xc0, !PT ;  /* 0xfffffff80d097812 */ /* 0x000fe400078ec0ff */
[----:B------:R-:W-:Y:S02]  /*04f0*/  LOP3.LUT R0, R8, R5, RZ, 0x3c, !PT ;  /* 0x0000000508007212 */ /* 0x000fe400078e3cff */
[----:B------:R-:W-:Y:S01]  /*0500*/  LOP3.LUT R6, R11, 0x1, RZ, 0xc0, !PT ;  /* 0x000000010b067812 */ /* 0x000fe200078ec0ff */
[----:B------:R-:W-:Y:S01]  /*0510*/  IMAD.IADD R14, R4, 0x1, -R9 ;  /* 0x00000001040e7824 */ /* 0x000fe200078e0a09 */
[----:B------:R-:W-:Y:S01]  /*0520*/  LEA.HI R8, R17, R16, RZ, 0x7 ;  /* 0x0000001011087211 */ /* 0x000fe200078f38ff */
[----:B------:R-:W-:Y:S01]  /*0530*/  IMAD.IADD R182, R2, 0x1, R0 ;  /* 0x0000000102b67824 */ /* 0x000fe200078e0200 */
[----:B------:R-:W-:Y:S01]  /*0540*/  ISETP.NE.U32.AND P0, PT, R6, 0x1, PT ;  /* 0x000000010600780c */ /* 0x000fe20003f05070 */
[----:B------:R-:W-:Y:S01]  /*0550*/  IMAD.SHL.U32 R0, R11, 0x40, RZ ;  /* 0x000000400b007824 */ /* 0x000fe200078e00ff */
[----:B------:R-:W-:-:S02]  /*0560*/  LOP3.LUT R4, R10, 0x8, R19, 0xf8, !PT ;  /* 0x000000080a047812 */ /* 0x000fc400078ef813 */
[----:B------:R-:W-:Y:S02]  /*0570*/  LOP3.LUT R6, R20, 0x7ffffffc, RZ, 0xc0, !PT ;  /* 0x7ffffffc14067812 */ /* 0x000fe400078ec0ff */
[----:B------:R-:W-:Y:S02]  /*0580*/  SHF.R.S32.HI R2, RZ, 0x7, R8 ;  /* 0x00000007ff027819 */ /* 0x000fe40000011408 */
[----:B------:R-:W-:Y:S01]  /*0590*/  LOP3.LUT R5, R3, R4, R5, 0xf6, !PT ;  /* 0x0000000403057212 */ /* 0x000fe200078ef605 */
[----:B------:R-:W-:Y:S01]  /*05a0*/  IMAD.IADD R6, R16, 0x1, -R6 ;  /* 0x0000000110067824 */ /* 0x000fe200078e0a06 */
[----:B------:R-:W-:Y:S01]  /*05b0*/  LOP3.LUT R0, R0, 0x1c0, RZ, 0xc0, !PT ;  /* 0x000001c000007812 */ /* 0x000fe200078ec0ff */
[----:B------:R-:W-:Y:S01]  /*05c0*/  IMAD.SHL.U32 R3, R2, 0x8, RZ ;  /* 0x0000000802037824 */ /* 0x000fe200078e00ff */
[----:B------:R-:W-:Y:S01]  /*05d0*/  R2P PR, R11, 0x6 ;  /* 0x000000060b007804 */ /* 0x000fe20000000000 */
[----:B------:R-:W-:Y:S01]  /*05e0*/  IMAD.SHL.U32 R4, R7, 0x20, RZ ;  /* 0x0000002007047824 */ /* 0x000fe200078e00ff */
[----:B------:R-:W-:Y:S01]  /*05f0*/  SEL R195, R195, 0x10, !P0 ;  /* 0x00000010c3c37807 */ /* 0x000fe20004000000 */
[----:B------:R-:W-:Y:S01]  /*0600*/  IMAD.SHL.U32 R8, R6, 0x2, RZ ;  /* 0x0000000206087824 */ /* 0x000fe200078e00ff */
[----:B------:R-:W-:Y:S01]  /*0610*/  LOP3.LUT R3, R3, 0x8, RZ, 0xc0, !PT ;  /* 0x0000000803037812 */ /* 0x000fe200078ec0ff */
[----:B------:R-:W-:Y:S01]  /*0620*/  IMAD.SHL.U32 R7, R12, 0x10, RZ ;  /* 0x000000100c077824 */ /* 0x000fe200078e00ff */
[----:B------:R-:W-:-:S02]  /*0630*/  SHF.R.U32.HI R6, RZ, 0x3, R0 ;  /* 0x00000003ff067819 */ /* 0x000fc40000011600 */
[----:B------:R-:W-:Y:S02]  /*0640*/  LOP3.LUT R243, R4, 0x6, R243, 0xf8, !PT ;  /* 0x0000000604f37812 */ /* 0x000fe400078ef8f3 */
[----:B------:R-:W-:Y:S02]  /*0650*/  LOP3.LUT R4, R0, 0x20, R4, 0xf8, !PT ;  /* 0x0000002000047812 */ /* 0x000fe400078ef804 */
[----:B------:R-:W-:Y:S01]  /*0660*/  LOP3.LUT R9, R6, R0, R3, 0x1e, !PT ;  /* 0x0000000006097212 */ /* 0x000fe200078e1e03 */
[----:B------:R-:W-:Y:S01]  /*0670*/  IMAD R0, R2, 0x1000, R8 ;  /* 0x0000100002007824 */ /* 0x000fe200078e0208 */
[----:B------:R-:W-:Y:S02]  /*0680*/  SHF.R.S32.HI R2, RZ, 0x2, R18 ;  /* 0x00000002ff027819 */ /* 0x000fe40000011412 */
[----:B------:R-:W-:Y:S01]  /*0690*/  LOP3.LUT R6, R4, R6, RZ, 0x3c, !PT ;  /* 0x0000000604067212 */ /* 0x000fe200078e3cff */
[----:B------:R-:W-:Y:S01]  /*06a0*/  IMAD R0, R15, 0x400, R0 ;  /* 0x000004000f007824 */ /* 0x000fe200078e0200 */
[----:B------:R-:W-:Y:S01]  /*06b0*/  LOP3.LUT R10, R3, 0x10, R7, 0xf8, !PT ;  /* 0x00000010030a7812 */ /* 0x000fe200078ef807 */
[----:B------:R-:W-:-:S02]  /*06c0*/  IMAD R237, R15, 0x10, R2 ;  /* 0x000000100fed7824 */ /* 0x000fc400078e0202 */
[----:B------:R-:W-:Y:S02]  /*06d0*/  IMAD.IADD R197, R6, 0x1, R0 ;  /* 0x0000000106c57824 */ /* 0x000fe400078e0200 */
[----:B------:R-:W-:Y:S02]  /*06e0*/  VIADD R0, R237, 0xffffffc0 ;  /* 0xffffffc0ed007836 */ /* 0x000fe40000000000 */
[----:B------:R-:W-:Y:S01]  /*06f0*/  IMAD.SHL.U32 R3, R14, 0x40, RZ ;  /* 0x000000400e037824 */ /* 0x000fe200078e00ff */
[----:B------:R-:W-:Y:S01]  /*0700*/  LEA R197, R197, UR4, 0x1 ;  /* 0x00000004c5c57c11 */ /* 0x000fe2000f8e08ff */
[----:B------:R-:W-:Y:S01]  /*0710*/  IMAD.SHL.U32 R7, R12, 0x8, RZ ;  /* 0x000000080c077824 */ /* 0x000fe200078e00ff */
[----:B------:R-:W-:Y:S01]  /*0720*/  SHF.R.S32.HI R2, RZ, 0x1f, R0 ;  /* 0x0000001fff027819 */ /* 0x000fe20000011400 */
[----:B------:R-:W-:Y:S01]  /*0730*/  IMAD R6, R174, 0x400, R8 ;  /* 0x00000400ae067824 */ /* 0x000fe200078e0208 */
[----:B------:R-:W-:Y:S01]  /*0740*/  LOP3.LUT R3, R3, 0x1c0, RZ, 0xc0, !PT ;  /* 0x000001c003037812 */ /* 0x000fe200078ec0ff */
[----:B------:R-:W-:Y:S01]  /*0750*/  IMAD.IADD R198, R197, 0x1, R195 ;  /* 0x00000001c5c67824 */ /* 0x000fe200078e02c3 */
[----:B------:R-:W-:Y:S01]  /*0760*/  SHF.L.U64.HI R242, R0, 0x2, R2 ;  /* 0x0000000200f27819 */ /* 0x000fe20000010202 */
[----:B------:R-:W-:Y:S01]  /*0770*/  IMAD.SHL.U32 R0, R13, 0x40, RZ ;  /* 0x000000400d007824 */ /* 0x000fe200078e00ff */
[----:B------:R-:W-:Y:S01]  /*0780*/  SHF.R.U32.HI R4, RZ, 0x3, R3 ;  /* 0x00000003ff047819 */ /* 0x000fe20000011603 */
[----:B------:R-:W-:Y:S01]  /*0790*/  IMAD.IADD R6, R6, 0x1, R9 ;  /* 0x0000000106067824 */ /* 0x000fe200078e0209 */
[----:B------:R-:W-:-:S02]  /*07a0*/  LOP3.LUT R2, R3, 0x8, R7, 0xf8, !PT ;  /* 0x0000000803027812 */ /* 0x000fc400078ef807 */
[----:B------:R-:W-:Y:S02]  /*07b0*/  LOP3.LUT R0, R0, 0xfffffe00, RZ, 0xc0, !PT ;  /* 0xfffffe0000007812 */ /* 0x000fe400078ec0ff */
[----:B------:R-:W-:Y:S02]  /*07c0*/  LOP3.LUT R3, R4, R10, R3, 0x1e, !PT ;  /* 0x0000000a04037212 */ /* 0x000fe400078e1e03 */
[----:B------:R-:W-:Y:S01]  /*07d0*/  LOP3.LUT R2, R2, R4, RZ, 0x3c, !PT ;  /* 0x0000000402027212 */ /* 0x000fe200078e3cff */
[--C-:B------:R-:W-:Y:S01]  /*07e0*/  IMAD R4, R15, 0x400, R0.reuse ;  /* 0x000004000f047824 */ /* 0x100fe200078e0200 */
[----:B------:R-:W-:Y:S01]  /*07f0*/  LOP3.LUT R180, R3, R0, RZ, 0xfc, !PT ;  /* 0x0000000003b47212 */ /* 0x000fe200078efcff */
        /* <DEDUP_REMOVED lines=8> */
[----:B------:R-:W-:Y:S01]  /*0880*/  IMAD.U32 R0, RZ, RZ, UR5 ;  /* 0x00000005ff007e24 */ /* 0x000fe2000f8e00ff */
[----:B------:R-:W-:Y:S01]  /*0890*/  UIADD3 UR5, UR4, 0x6000, URZ ;  /* 0x0000600004057890 */ /* 0x000fe2000fffe03f */
[----:B------:R-:W-:Y:S02]  /*08a0*/  IMAD.MOV.U32 R4, RZ, RZ, 0x20 ;  /* 0x00000020ff047424 */ /* 0x000fe400078e00ff */
[----:B------:R-:W-:Y:S01]  /*08b0*/  IMAD.MOV.U32 R2, RZ, RZ, 0x40 ;  /* 0x00000040ff027424 */ /* 0x000fe200078e00ff */
[----:B------:R-:W-:Y:S01]  /*08c0*/  LEA R0, R182, UR6, 0x1 ;  /* 0x00000006b6007c11 */ /* 0x000fe2000f8e08ff */
[----:B------:R-:W-:Y:S01]  /*08d0*/  IMAD.SHL.U32 R183, R180, 0x2, RZ ;  /* 0x00000002b4b77824 */ /* 0x000fe200078e00ff */
[----:B------:R-:W-:-:S02]  /*08e0*/  SEL R177, R4, 0xffffffe0, !P4 ;  /* 0xffffffe004b17807 */ /* 0x000fc40006000000 */
[----:B------:R-:W-:Y:S01]  /*08f0*/  LEA R246, R6, UR5, 0x1 ;  /* 0x0000000506f67c11 */ /* 0x000fe2000f8e08ff */
[----:B------:R-:W-:Y:S01]  /*0900*/  VIADD R183, R183, UR5 ;  /* 0x00000005b7b77c36 */ /* 0x000fe20008000000 */
[----:B------:R-:W-:Y:S01]  /*0910*/  SEL R2, R2, 0xffffffc0, !P3 ;  /* 0xffffffc002027807 */ /* 0x000fe20005800000 */
[----:B------:R-:W-:Y:S01]  /*0920*/  IMAD.IADD R178, R0, 0x1, R177 ;  /* 0x0000000100b27824 */ /* 0x000fe200078e02b1 */
[----:B------:R-:W-:Y:S01]  /*0930*/  SEL R4, R4, 0xffffffe0, !P1 ;  /* 0xffffffe004047807 */ /* 0x000fe20004800000 */
[----:B------:R-:W-:Y:S01]  /*0940*/  VIADD R247, R246, 0x40 ;  /* 0x00000040f6f77836 */ /* 0x000fe20000000000 */
[----:B------:R-:W-:Y:S01]  /*0950*/  LEA R174, R174, UR6, 0x1 ;  /* 0x00000006aeae7c11 */ /* 0x000fe2000f8e08ff */
[----:B------:R-:W-:Y:S02]  /*0960*/  IMAD.IADD R176, R0, 0x1, R2 ;  /* 0x0000000100b07824 */ /* 0x000fe400078e0202 */
[----:B------:R-:W-:Y:S02]  /*0970*/  IMAD.IADD R196, R197, 0x1, R4 ;  /* 0x00000001c5c47824 */ /* 0x000fe400078e0204 */
[----:B------:R-:W-:-:S02]  /*0980*/  @P2 VIADD R247, R246, 0xffffffc0 ;  /* 0xffffffc0f6f72836 */ /* 0x000fc40000000000 */
[----:B------:R-:W-:Y:S02]  /*0990*/  VIADD R250, R246, 0x420 ;  /* 0x00000420f6fa7836 */ /* 0x000fe40000000000 */
[----:B------:R-:W-:Y:S02]  /*09a0*/  IMAD.IADD R177, R177, 0x1, R176 ;  /* 0x00000001b1b17824 */ /* 0x000fe400078e02b0 */
[----:B------:R-:W-:Y:S02]  /*09b0*/  IMAD.IADD R249, R4, 0x1, R246 ;  /* 0x0000000104f97824 */ /* 0x000fe400078e02f6 */
[----:B------:R-:W-:Y:S02]  /*09c0*/  @P1 VIADD R250, R246, 0x3e0 ;  /* 0x000003e0f6fa1836 */ /* 0x000fe40000000000 */
[----:B------:R-:W-:Y:S02]  /*09d0*/  IMAD.IADD R195, R195, 0x1, R196 ;  /* 0x00000001c3c37824 */ /* 0x000fe400078e02c4 */
[----:B------:R-:W-:-:S07]  /*09e0*/  IMAD.IADD R248, R4, 0x1, R247 ;  /* 0x0000000104f87824 */ /* 0x000fce00078e02f7 */
.L_x_1445:
        /* <DEDUP_REMOVED lines=23> */
[----:B------:R-:W-:Y:S02]  /*0b60*/  ULDC.64 UR6, c[0x0][0x2f8] ;  /* 0x0000be0000067ab9 */ /* 0x000fe40000000a00 */
[----:B------:R-:W-:Y:S01]  /*0b70*/  ULDC.U8 UR13, c[0x0][0x3c2] ;  /* 0x0000f080000d7ab9 */ /* 0x000fe20000000000 */
[----:B------:R-:W-:Y:S01]  /*0b80*/  IMAD.U32 R7, RZ, RZ, UR11 ;  /* 0x0000000bff077e24 */ /* 0x000fe2000f8e00ff */
[----:B------:R-:W-:Y:S01]  /*0b90*/  UISETP.NE.AND UP2, UPT, UR13, URZ, UPT ;  /* 0x0000003f0d00728c */ /* 0x000fe2000bf45270 */
[----:B------:R-:W-:Y:S01]  /*0ba0*/  PLOP3.LUT P3, PT, PT, PT, UP0, 0x80, 0x0 ;  /* 0x000000000000781c */ /* 0x000fe20003f6f008 */
[----:B------:R-:W-:Y:S02]  /*0bb0*/  UISETP.EQ.U32.AND UP4, UPT, UR6, URZ, UPT ;  /* 0x0000003f0600728c */ /* 0x000fe4000bf82070 */
[----:B--234-:R-:W2:Y:S02]  /*0bc0*/  @P1 LDG.E R8, desc[UR14][R6.64] ;  /* 0x0000000e06081981 */ /* 0x01cea4000c1e1900 */
[----:B------:R-:W-:-:S02]  /*0bd0*/  UISETP.EQ.OR.EX UP4, UPT, UR7, URZ, !UP2, UP4 ;  /* 0x0000003f0700728c */ /* 0x000fc4000d782740 */
[----:B------:R-:W-:-:S04]  /*0be0*/  UIADD3 UR8, UP1, UR17, UR6, URZ ;  /* 0x0000000611087290 */ /* 0x000fc8000ff3e03f */
[----:B------:R-:W-:Y:S01]  /*0bf0*/  PLOP3.LUT P2, PT, PT, PT, UP4, 0x80, 0x0 ;  /* 0x000000000000781c */ /* 0x000fe20003f4f048 */
[----:B------:R-:W-:Y:S01]  /*0c00*/  UIADD3.X UR5, UR5, UR7, URZ, UP1, !UPT ;  /* 0x0000000705057290 */ /* 0x000fe20008ffe43f */
[----:B------:R1:W3:Y:S02]  /*0c10*/  @P0 LDG.E R6, desc[UR14][R4.64] ;  /* 0x0000000e04060981 */ /* 0x0002e4000c1e1900 */
[----:B-1----:R-:W-:Y:S02]  /*0c20*/  IMAD.U32 R4, RZ, RZ, UR16 ;  /* 0x00000010ff047e24 */ /* 0x002fe4000f8e00ff */
[----:B------:R-:W-:-:S05]  /*0c30*/  IMAD.U32 R5, RZ, RZ, UR12 ;  /* 0x0000000cff057e24 */ /* 0x000fca000f8e00ff */
[----:B------:R-:W4:Y:S04]  /*0c40*/  @P3 LDG.E R7, desc[UR14][R4.64] ;  /* 0x0000000e04073981 */ /* 0x000f28000c1e1900 */
[----:B-----5:R1:W5:Y:S02]  /*0c50*/  @P3 LDG.E R0, desc[UR14][R4.64+0x4] ;  /* 0x0000040e04003981 */ /* 0x020364000c1e1900 */
[----:B-1----:R-:W-:Y:S01]  /*0c60*/  IMAD.U32 R4, RZ, RZ, UR8 ;  /* 0x00000008ff047e24 */ /* 0x002fe2000f8e00ff */
[----:B------:R-:W-:Y:S01]  /*0c70*/  UMOV UR36, URZ ;  /* 0x0000003f00247c82 */ /* 0x000fe20008000000 */
[----:B------:R-:W-:Y:S01]  /*0c80*/  IMAD.U32 R5, RZ, RZ, UR5 ;  /* 0x00000005ff057e24 */ /* 0x000fe2000f8e00ff */
[----:B------:R-:W-:-:S04]  /*0c90*/  @!UP3 ULDC.64 UR8, c[0x0][0x318] ;  /* 0x0000c6000008bab9 */ /* 0x000fc80000000a00 */
[----:B------:R-:W5:Y:S01]  /*0ca0*/  @!P2 LDG.E R2, desc[UR14][R4.64] ;  /* 0x0000000e0402a981 */ /* 0x000f62000c1e1900 */
[----:B------:R-:W-:Y:S01]  /*0cb0*/  @!UP3 UISETP.NE.U32.AND UP1, UPT, UR8, URZ, UPT ;  /* 0x0000003f0800b28c */ /* 0x000fe2000bf25070 */
[----:B------:R-:W-:Y:S01]  /*0cc0*/  UMOV UR5, 0xffffffff ;  /* 0xffffffff00057882 */ /* 0x000fe20000000000 */
[----:B------:R-:W-:Y:S02]  /*0cd0*/  UMOV UR38, 0xffffffff ;  /* 0xffffffff00267882 */ /* 0x000fe40000000000 */
[----:B------:R-:W-:Y:S02]  /*0ce0*/  @!UP3 UISETP.NE.AND.EX UP1, UPT, UR9, URZ, UPT, UP1 ;  /* 0x0000003f0900b28c */ /* 0x000fe4000bf25310 */
[----:B------:R-:W-:Y:S01]  /*0cf0*/  USHF.L.U32 UR20, UR21, 0x7, URZ ;  /* 0x0000000715147899 */ /* 0x000fe2000800063f */
[----:B--2---:R-:W-:Y:S02]  /*0d00*/  @P1 R2UR UR36, R8 ;  /* 0x00000000082412ca */ /* 0x004fe400000e0000 */
[----:B---3--:R-:W-:-:S02]  /*0d10*/  @P0 R2UR UR10, R6 ;  /* 0x00000000060a02ca */ /* 0x008fc400000e0000 */
[----:B------:R-:W-:Y:S01]  /*0d20*/  ISETP.NE.U32.AND P0, PT, RZ, UR6, PT ;  /* 0x00000006ff007c0c */ /* 0x000fe2000bf05070 */
[----:B------:R-:W-:Y:S02]  /*0d30*/  @!UP3 ULDC UR6, c[0x0][0x2cc] ;  /* 0x0000b3000006bab9 */ /* 0x000fe40000000800 */
[----:B------:R-:W-:Y:S01]  /*0d40*/  @!UP3 USEL UR8, UR6, URZ, UP1 ;  /* 0x0000003f0608b287 */ /* 0x000fe20008800000 */
[----:B------:R-:W-:Y:S01]  /*0d50*/  ISETP.NE.AND.EX P0, PT, RZ, UR7, PT, P0 ;  /* 0x00000007ff007c0c */ /* 0x000fe2000bf05300 */
[----:B------:R-:W-:-:S06]  /*0d60*/  ULDC UR7, c[0x0][0x2c8] ;  /* 0x0000b20000077ab9 */ /* 0x000fcc0000000800 */
        /* <DEDUP_REMOVED lines=11> */
.L_x_1399:
        /* <DEDUP_REMOVED lines=16> */
[----:B------:R-:W-:-:S02]  /*0f20*/  ULDC UR58, c[0x0][0x2d4] ;  /* 0x0000b500003a7ab9 */ /* 0x000fc40000000800 */
[----:B------:R-:W-:Y:S01]  /*0f30*/  @!UP2 ULDC.64 UR8, c[0x0][0x418] ;  /* 0x000106000008aab9 */ /* 0x000fe20000000a00 */
[----:B------:R-:W-:Y:S02]  /*0f40*/  USHF.R.S32.HI UR31, URZ, 0x1f, UR58 ;  /* 0x0000001f3f1f7899 */ /* 0x000fe4000801143a */
[----:B------:R-:W-:Y:S02]  /*0f50*/  @!UP2 UIMAD.WIDE.U32 UR32, UR45, UR8, URZ ;  /* 0x000000082d20a2a5 */ /* 0x000fe4000f8e003f */
[----:B------:R-:W-:Y:S01]  /*0f60*/  USHF.L.U32 UR13, UR45, 0x7, URZ ;  /* 0x000000072d0d7899 */ /* 0x000fe2000800063f */
[----:B------:R-:W-:Y:S01]  /*0f70*/  @UP1 ULDC.64 UR26, c[0x0][0x248] ;  /* 0x00009200001a1ab9 */ /* 0x000fe20000000a00 */
[----:B------:R-:W-:Y:S01]  /*0f80*/  ULDC.U8 UR39, c[0x0][0x3d8] ;  /* 0x0000f60000277ab9 */ /* 0x000fe20000000000 */
[----:B------:R-:W-:Y:S01]  /*0f90*/  UIADD3 UR49, UR19, UR22, URZ ;  /* 0x0000001613317290 */ /* 0x000fe2000fffe03f */
[----:B-1----:R-:W-:Y:S01]  /*0fa0*/  IABS R6, R7 ;  /* 0x0000000700067213 */ /* 0x002fe20000000000 */
[----:B------:R-:W-:Y:S01]  /*0fb0*/  UISETP.NE.AND UP3, UPT, UR39, URZ, UPT ;  /* 0x0000003f2700728c */ /* 0x000fe2000bf65270 */
[----:B------:R-:W-:Y:S01]  /*0fc0*/  ISETP.NE.AND P3, PT, R7, RZ, PT ;  /* 0x000000ff0700720c */ /* 0x000fe20003f65270 */
[----:B------:R-:W-:Y:S01]  /*0fd0*/  ULDC.64 UR40, c[0x0][0x240] ;  /* 0x0000900000287ab9 */ /* 0x000fe20000000a00 */
[----:B------:R-:W1:Y:S01]  /*0fe0*/  I2F.RP R4, R6 ;  /* 0x0000000600047306 */ /* 0x000e620000209400 */
[----:B------:R-:W-:Y:S01]  /*0ff0*/  ULDC UR43, c[0x0][0x2dc] ;  /* 0x0000b700002b7ab9 */ /* 0x000fe20000000800 */
[----:B------:R-:W-:Y:S01]  /*1000*/  ULDC UR61, c[0x0][0x270] ;  /* 0x00009c00003d7ab9 */ /* 0x000fe20000000800 */
[----:B------:R-:W-:-:S02]  /*1010*/  USEL UR30, UR13, URZ, UP0 ;  /* 0x0000003f0d1e7287 */ /* 0x000fc40008000000 */
[----:B--2---:R-:W-:Y:S02]  /*1020*/  UIMAD.WIDE.U32 UR28, UR7, UR10, URZ ;  /* 0x0000000a071c72a5 */ /* 0x004fe4000f8e003f */
[----:B------:R-:W-:Y:S02]  /*1030*/  UIMAD.WIDE.U32 UR16, UR5, UR40, URZ ;  /* 0x00000028051072a5 */ /* 0x000fe4000f8e003f */
[----:B------:R-:W-:Y:S02]  /*1040*/  UIMAD UR47, UR7, UR11, UR29 ;  /* 0x0000000b072f72a4 */ /* 0x000fe4000f8e021d */
[----:B------:R-:W-:Y:S01]  /*1050*/  @!UP2 UIMAD UR7, UR57, UR8, URZ ;  /* 0x000000083907a2a4 */ /* 0x000fe2000f8e023f */
[----:B------:R-:W-:Y:S01]  /*1060*/  @UP2 ULDC.64 UR10, c[0x0][0x420] ;  /* 0x00010800000a2ab9 */ /* 0x000fe20000000a00 */
[----:B------:R-:W-:Y:S01]  /*1070*/  UIADD3 UR8, UR12, 0x80, UR20 ;  /* 0x000000800c087890 */ /* 0x000fe2000fffe014 */
[----:B-1----:R-:W1:Y:S01]  /*1080*/  MUFU.RCP R4, R4 ;  /* 0x0000000400047308 */ /* 0x002e620000001000 */
[----:B------:R-:W-:-:S02]  /*1090*/  @!UP2 UIMAD UR24, UR45, UR9, UR7 ;  /* 0x000000092d18a2a4 */ /* 0x000fc4000f8e0207 */
[----:B------:R-:W-:Y:S02]  /*10a0*/  UIADD3 UR7, UR12, 0x3f, URZ ;  /* 0x0000003f0c077890 */ /* 0x000fe4000fffe03f */
[----:B------:R-:W-:Y:S02]  /*10b0*/  @UP2 UIMAD.WIDE.U32 UR34, UR5, UR10, URZ ;  /* 0x0000000a052222a5 */ /* 0x000fe4000f8e003f */
[----:B------:R-:W-:Y:S01]  /*10c0*/  USHF.R.S32.HI UR9, URZ, 0x1f, UR7 ;  /* 0x0000001f3f097899 */ /* 0x000fe20008011407 */
[----:B------:R-:W-:Y:S01]  /*10d0*/  ULDC UR10, c[0x0][0x394] ;  /* 0x0000e500000a7ab9 */ /* 0x000fe20000000800 */
[----:B------:R-:W-:Y:S02]  /*10e0*/  @UP2 UIMAD UR51, UR5, UR11, UR35 ;  /* 0x0000000b053322a4 */ /* 0x000fe4000f8e0223 */
[----:B------:R-:W-:Y:S02]  /*10f0*/  UIADD3 UR8, UR8, UR10, -UR6 ;  /* 0x0000000a08087290 */ /* 0x000fe4000fffe806 */
[----:B------:R-:W-:-:S02]  /*1100*/  @UP1 UIADD3 UR10, UR36, UR38, URZ ;  /* 0x00000026240a1290 */ /* 0x000fc4000fffe03f */
[----:B------:R-:W-:Y:S01]  /*1110*/  ULEA.HI UR29, UR9, UR7, URZ, 0x6 ;  /* 0x00000007091d7291 */ /* 0x000fe2000f8f303f */
[----:B-1----:R-:W-:Y:S01]  /*1120*/  VIADD R4, R4, 0xffffffe ;  /* 0x0ffffffe04047836 */ /* 0x002fe20000000000 */
[----:B------:R-:W-:Y:S02]  /*1130*/  UIADD3 UR7, UR8, 0x3f, URZ ;  /* 0x0000003f08077890 */ /* 0x000fe4000fffe03f */
[----:B------:R-:W-:Y:S01]  /*1140*/  @UP1 UIMAD.WIDE.U32 UR8, UR10, UR26, URZ ;  /* 0x0000001a0a0812a5 */ /* 0x000fe2000f8e003f */
[----:B------:R-:W1:Y:S01]  /*1150*/  F2I.FTZ.U32.TRUNC.NTZ R5, R4 ;  /* 0x0000000400057305 */ /* 0x000e62000021f000 */
[----:B------:R-:W-:Y:S01]  /*1160*/  @UP1 UIMAD UR10, UR10, UR27, URZ ;  /* 0x0000001b0a0a12a4 */ /* 0x000fe2000f8e023f */
[----:B------:R-:W-:Y:S01]  /*1170*/  ULDC.U8 UR11, c[0x0][0x480] ;  /* 0x00012000000b7ab9 */ /* 0x000fe20000000000 */
[----:B------:R-:W-:Y:S02]  /*1180*/  UIMAD UR13, UR5, UR41, URZ ;  /* 0x00000029050d72a4 */ /* 0x000fe4000f8e023f */
[----:B------:R-:W-:-:S02]  /*1190*/  @UP1 UIADD3 UR53, UR9, UR10, URZ ;  /* 0x0000000a09351290 */ /* 0x000fc4000fffe03f */
[----:B------:R-:W-:Y:S01]  /*11a0*/  USHF.R.S32.HI UR10, URZ, 0x1f, UR7 ;  /* 0x0000001f3f0a7899 */ /* 0x000fe20008011407 */
[----:B------:R-:W-:Y:S01]  /*11b0*/  @UP1 UMOV UR52, UR8 ;  /* 0x0000000800341c82 */ /* 0x000fe20008000000 */
[----:B------:R-:W-:Y:S02]  /*11c0*/  UISETP.NE.AND UP4, UPT, UR11, URZ, UPT ;  /* 0x0000003f0b00728c */ /* 0x000fe4000bf85270 */
[----:B------:R-:W-:Y:S01]  /*11d0*/  ULEA.HI UR19, UR10, UR7, URZ, 0x6 ;  /* 0x000000070a137291 */ /* 0x000fe2000f8f303f */
[----:B-1----:R-:W-:Y:S01]  /*11e0*/  IMAD.MOV R0, RZ, RZ, -R5 ;  /* 0x000000ffff007224 */ /* 0x002fe200078e0a05 */
[----:B------:R-:W-:Y:S01]  /*11f0*/  UIMAD UR7, UR31, UR45, URZ ;  /* 0x0000002d1f0772a4 */ /* 0x000fe2000f8e023f */
[----:B------:R-:W-:Y:S01]  /*1200*/  IMAD.MOV.U32 R4, RZ, RZ, RZ ;  /* 0x000000ffff047224 */ /* 0x000fe200078e00ff */
[----:B------:R-:W-:Y:S01]  /*1210*/  UIMAD.WIDE UR8, UR43, UR61, URZ ;  /* 0x0000003d2b0872a5 */ /* 0x000fe2000f8e023f */
[----:B------:R-:W-:Y:S01]  /*1220*/  IMAD R0, R0, R6, RZ ;  /* 0x0000000600007224 */ /* 0x000fe200078e02ff */
[----:B------:R-:W-:-:S02]  /*1230*/  UIMAD.WIDE.U32 UR10, UR45, UR58, URZ ;  /* 0x0000003a2d0a72a5 */ /* 0x000fc4000f8e003f */
[----:B------:R-:W-:Y:S01]  /*1240*/  UIMAD UR7, UR57, UR58, UR7 ;  /* 0x0000003a390772a4 */ /* 0x000fe2000f8e0207 */
[----:B------:R-:W-:Y:S01]  /*1250*/  IMAD.HI.U32 R0, R5, R0, R4 ;  /* 0x0000000005007227 */ /* 0x000fe200078e0004 */
[----:B------:R-:W-:Y:S02]  /*1260*/  USEL UR55, UR18, UR16, !UP2 ;  /* 0x0000001012377287 */ /* 0x000fe4000d000000 */
[----:B------:R-:W-:Y:S02]  /*1270*/  @UP2 UIADD3 UR49, UR17, UR13, URZ ;  /* 0x0000000d11312290 */ /* 0x000fe4000fffe03f */
[----:B------:R-:W-:Y:S01]  /*1280*/  USHF.L.U64.HI UR23, UR45, 0x7, UR57 ;  /* 0x000000072d177899 */ /* 0x000fe20008010239 */
[----:B------:R-:W-:Y:S01]  /*1290*/  IMAD.HI.U32 R0, R0, R2, RZ ;  /* 0x0000000200007227 */ /* 0x000fe200078e00ff */
[----:B------:R-:W-:Y:S02]  /*12a0*/  UIMAD.WIDE.U32 UR16, UR8, UR10, URZ ;  /* 0x0000000a081072a5 */ /* 0x000fe4000f8e003f */
[----:B------:R-:W-:-:S02]  /*12b0*/  UIMAD UR22, UR9, UR10, URZ ;  /* 0x0000000a091672a4 */ /* 0x000fc4000f8e023f */
[----:B------:R-:W-:Y:S01]  /*12c0*/  IADD3 R4, -R0, RZ, RZ ;  /* 0x000000ff00047210 */ /* 0x000fe20007ffe1ff */
[----:B------:R-:W-:Y:S01]  /*12d0*/  UIADD3 UR13, UR11, UR7, URZ ;  /* 0x000000070b0d7290 */ /* 0x000fe2000fffe03f */
[----:B------:R-:W-:Y:S01]  /*12e0*/  ULDC UR37, c[0x0][0x2c4] ;  /* 0x0000b10000257ab9 */ /* 0x000fe20000000800 */
[----:B------:R-:W-:Y:S02]  /*12f0*/  USHF.R.S32.HI UR10, URZ, 0x6, UR29 ;  /* 0x000000063f0a7899 */ /* 0x000fe4000801141d */
[C---:B------:R-:W-:Y:S01]  /*1300*/  IMAD R2, R6.reuse, R4, R2 ;  /* 0x0000000406027224 */ /* 0x040fe200078e0202 */
[----:B------:R-:W-:Y:S02]  /*1310*/  USHF.R.S32.HI UR7, URZ, 0x6, UR19 ;  /* 0x000000063f077899 */ /* 0x000fe40008011413 */
[----:B------:R-:W-:Y:S02]  /*1320*/  @UP3 UIMAD UR18, UR45, UR37, URZ ;  /* 0x000000252d1232a4 */ /* 0x000fe4000f8e023f */
[----:B------:R-:W-:Y:S01]  /*1330*/  ISETP.GT.U32.AND P1, PT, R6, R2, PT ;  /* 0x000000020600720c */ /* 0x000fe20003f24070 */
[----:B------:R-:W-:-:S02]  /*1340*/  USEL UR23, UR23, URZ, UP0 ;  /* 0x0000003f17177287 */ /* 0x000fc40008000000 */
[----:B------:R-:W-:Y:S02]  /*1350*/  UISETP.LT.AND UP0, UPT, UR10, UR7, UPT ;  /* 0x000000070a00728c */ /* 0x000fe4000bf01270 */
[----:B------:R-:W-:Y:S01]  /*1360*/  @UP3 USEL UR18, UR18, UR5, !UP2 ;  /* 0x0000000512123287 */ /* 0x000fe2000d000000 */
[----:B------:R-:W-:Y:S01]  /*1370*/  @UP3 ULDC UR11, c[0x0][0x2e4] ;  /* 0x0000b900000b3ab9 */ /* 0x000fe20000000800 */
[----:B------:R-:W-:Y:S02]  /*1380*/  USEL UR31, UR10, UR7, UP0 ;  /* 0x000000070a1f7287 */ /* 0x000fe40008000000 */
[----:B------:R-:W-:Y:S02]  /*1390*/  @UP3 UIMAD UR44, UR56, UR11, UR18 ;  /* 0x0000000b382c32a4 */ /* 0x000fe4000f8e0212 */
[----:B------:R-:W-:Y:S02]  /*13a0*/  UIMAD.WIDE.U32 UR10, UR8, UR5, URZ ;  /* 0x00000005080a72a5 */ /* 0x000fe4000f8e003f */
[----:B------:R-:W-:Y:S01]  /*13b0*/  @!P1 IMAD.IADD R2, R2, 0x1, -R6 ;  /* 0x0000000102029824 */ /* 0x000fe200078e0a06 */
[----:B------:R-:W-:Y:S01]  /*13c0*/  ULEA UR18, UR31, 0xffffffc0, 0x6 ;  /* 0xffffffc01f127891 */ /* 0x000fe2000f8e303f */
[----:B------:R-:W-:Y:S01]  /*13d0*/  @!P1 VIADD R0, R0, 0x1 ;  /* 0x0000000100009836 */ /* 0x000fe20000000000 */
[----:B------:R-:W-:Y:S01]  /*13e0*/  @!UP3 UIMAD UR19, UR45, UR61, UR56 ;  /* 0x0000003d2d13b2a4 */ /* 0x000fe2000f8e0238 */
[----:B------:R-:W-:Y:S01]  /*13f0*/  PLOP3.LUT P1, PT, PT, PT, UP1, 0x80, 0x0 ;  /* 0x000000000000781c */ /* 0x000fe20003f2f018 */
[----:B------:R-:W-:Y:S01]  /*1400*/  @!UP2 UIADD3 UR51, UR33, UR24, URZ ;  /* 0x000000182133a290 */ /* 0x000fe2000fffe03f */
[----:B------:R-:W-:Y:S01]  /*1410*/  ISETP.GE.U32.AND P0, PT, R2, R6, PT ;  /* 0x000000060200720c */ /* 0x000fe20003f06070 */
[----:B------:R-:W-:Y:S01]  /*1420*/  UIMAD UR13, UR8, UR13, UR22 ;  /* 0x0000000d080d72a4 */ /* 0x000fe2000f8e0216 */
[----:B------:R-:W-:Y:S01]  /*1430*/  LOP3.LUT R2, R7, UR56, RZ, 0x3c, !PT ;  /* 0x0000003807027c12 */ /* 0x000fe2000f8e3cff */
[----:B------:R-:W-:-:S02]  /*1440*/  USEL UR54, UR16, UR10, !UP2 ;  /* 0x0000000a10367287 */ /* 0x000fc4000d000000 */
[----:B------:R-:W-:Y:S01]  /*1450*/  USHF.R.S32.HI UR24, URZ, 0x1f, UR18 ;  /* 0x0000001f3f187899 */ /* 0x000fe20008011412 */
[----:B------:R-:W-:Y:S01]  /*1460*/  ISETP.GE.AND P2, PT, R2, RZ, PT ;  /* 0x000000ff0200720c */ /* 0x000fe20003f46270 */
[----:B------:R-:W-:Y:S02]  /*1470*/  UIADD3 UR7, UP0, UR18, UR30, URZ ;  /* 0x0000001e12077290 */ /* 0x000fe4000ff1e03f */
[----:B------:R-:W-:Y:S02]  /*1480*/  UIMAD UR10, UR9, UR5, URZ ;  /* 0x00000005090a72a4 */ /* 0x000fe4000f8e023f */
[----:B------:R-:W-:Y:S02]  /*1490*/  @!UP3 UIMAD UR44, UR19, UR37, URZ ;  /* 0x00000025132cb2a4 */ /* 0x000fe4000f8e023f */
[----:B------:R-:W-:Y:S01]  /*14a0*/  UIADD3 UR37, UR17, UR13, URZ ;  /* 0x0000000d11257290 */ /* 0x000fe2000fffe03f */
[----:B------:R-:W-:Y:S01]  /*14b0*/  @P0 IADD3 R0, R0, 0x1, RZ ;  /* 0x0000000100000810 */ /* 0x000fe20007ffe0ff */
[----:B------:R-:W-:Y:S01]  /*14c0*/  UIADD3.X UR13, UR24, UR23, URZ, UP0, !UPT ;  /* 0x00000017180d7290 */ /* 0x000fe200087fe43f */
[----:B------:R-:W-:Y:S01]  /*14d0*/  PLOP3.LUT P0, PT, PT, PT, UP3, 0x80, 0x0 ;  /* 0x000000000000781c */ /* 0x000fe20003f0f038 */
[----:B------:R-:W-:-:S02]  /*14e0*/  UIMAD UR9, UR9, UR7, URZ ;  /* 0x00000007090972a4 */ /* 0x000fc4000f8e023f */
[----:B------:R-:W-:Y:S01]  /*14f0*/  @UP1 UIADD3 UR25, UR36, UR38, URZ ;  /* 0x0000002624191290 */ /* 0x000fe2000fffe03f */
[----:B------:R-:W-:Y:S01]  /*1500*/  IMAD.MOV.U32 R12, RZ, RZ, R0 ;  /* 0x000000ffff0c7224 */ /* 0x000fe200078e0000 */
[----:B------:R-:W-:Y:S02]  /*1510*/  @UP2 UIADD3 UR37, UR11, UR10, URZ ;  /* 0x0000000a0b252290 */ /* 0x000fe4000fffe03f */
[----:B------:R-:W-:Y:S01]  /*1520*/  UIMAD.WIDE.U32 UR22, UR8, UR7, URZ ;  /* 0x00000007081672a5 */ /* 0x000fe2000f8e003f */
[----:B------:R-:W-:Y:S01]  /*1530*/  @UP1 ULDC.64 UR10, c[0x0][0x250] ;  /* 0x00009400000a1ab9 */ /* 0x000fe20000000a00 */
[----:B------:R-:W-:Y:S01]  /*1540*/  UIMAD UR7, UR8, UR13, UR9 ;  /* 0x0000000d080772a4 */ /* 0x000fe2000f8e0209 */
[----:B------:R-:W-:Y:S01]  /*1550*/  @!P2 IADD3 R12, -R12, RZ, RZ ;  /* 0x000000ff0c0ca210 */ /* 0x000fe20007ffe1ff */
[----:B------:R-:W-:Y:S01]  /*1560*/  @UP1 UIMAD.WIDE.U32 UR8, UR25, UR10, URZ ;  /* 0x0000000a190812a5 */ /* 0x000fe2000f8e003f */
[----:B------:R-:W-:Y:S01]  /*1570*/  @!P3 LOP3.LUT R12, RZ, R7, RZ, 0x33, !PT ;  /* 0x00000007ff0cb212 */ /* 0x000fe200078e33ff */
[----:B------:R-:W-:-:S02]  /*1580*/  UIMAD UR43, UR56, UR43, URZ ;  /* 0x0000002b382b72a4 */ /* 0x000fc4000f8e023f */
[----:B------:R-:W-:Y:S02]  /*1590*/  @UP1 UIMAD UR13, UR25, UR11, URZ ;  /* 0x0000000b190d12a4 */ /* 0x000fe4000f8e023f */
[----:B------:R-:W-:Y:S02]  /*15a0*/  USEL UR48, UR28, URZ, UP4 ;  /* 0x0000003f1c307287 */ /* 0x000fe4000a000000 */
[----:B------:R-:W-:Y:S02]  /*15b0*/  USHF.R.S32.HI UR42, URZ, 0x1f, UR20 ;  /* 0x0000001f3f2a7899 */ /* 0x000fe40008011414 */
[----:B------:R-:W-:Y:S02]  /*15c0*/  USHF.R.S32.HI UR50, URZ, 0x1f, UR43 ;  /* 0x0000001f3f327899 */ /* 0x000fe4000801142b */
[----:B------:R-:W-:Y:S02]  /*15d0*/  @UP1 UIADD3 UR39, UR9, UR13, URZ ;  /* 0x0000000d09271290 */ /* 0x000fe4000fffe03f */
[----:B------:R-:W-:-:S02]  /*15e0*/  USEL UR47, UR47, URZ, UP4 ;  /* 0x0000003f2f2f7287 */ /* 0x000fc4000a000000 */
        /* <DEDUP_REMOVED lines=15> */
.L_x_1401:
        /* <DEDUP_REMOVED lines=13> */
.L_x_1402:
        /* <DEDUP_REMOVED lines=11> */
.L_x_1403:
[----:B------:R-:W-:-:S04]  /*1860*/  UIMAD UR5, UR45, UR61, UR56 ;  /* 0x0000003d2d0572a4 */ /* 0x000fc8000f8e0238 */
[----:B------:R-:W-:-:S12]  /*1870*/  UIMAD UR5, UR5, UR58, URZ ;  /* 0x0000003a050572a4 */ /* 0x000fd8000f8e023f */
.L_x_1404:
[----:B------:R-:W1:Y:S01]  /*1880*/  S2R R38, SR_TID.X ;  /* 0x0000000000267919 */ /* 0x000e620000002100 */
[----:B------:R-:W-:Y:S01]  /*1890*/  ULDC UR8, c[0x0][0x2dc] ;  /* 0x0000b70000087ab9 */ /* 0x000fe20000000800 */
[----:B------:R-:W-:Y:S01]  /*18a0*/  IADD3 R4, P0, R244, UR7, RZ ;  /* 0x00000007f4047c10 */ /* 0x000fe2000ff1e0ff */
[----:B------:R-:W-:Y:S01]  /*18b0*/  UIMAD UR30, UR8, UR61, URZ ;  /* 0x0000003d081e72a4 */ /* 0x000fe2000f8e023f */
[----:B------:R-:W2:Y:S01]  /*18c0*/  LDC.64 R24, c[0x0][0x420] ;  /* 0x00010800ff187b82 */ /* 0x000ea20000000a00 */
[----:B------:R-:W-:Y:S01]  /*18d0*/  SHF.R.S32.HI R245, RZ, 0x1f, R244 ;  /* 0x0000001ffff57819 */ /* 0x000fe200000114f4 */
[----:B------:R-:W-:Y:S01]  /*18e0*/  UIADD3 UR25, UR18, UR5, URZ ;  /* 0x0000000512197290 */ /* 0x000fe2000fffe03f */
[----:B------:R-:W-:Y:S01]  /*18f0*/  BSSY B1, `(.L_x_1400) ;  /* 0x000072f000017945 */ /* 0x000fe20003800000 */
[----:B------:R-:W-:Y:S01]  /*1900*/  USHF.L.U32 UR29, UR30, 0x6, URZ ;  /* 0x000000061e1d7899 */ /* 0x000fe2000800063f */
[----:B------:R-:W-:Y:S01]  /*1910*/  IADD3.X R5, R245, UR51, RZ, P0, !PT ;  /* 0x00000033f5057c10 */ /* 0x000fe200087fe4ff */
[----:B------:R-:W-:-:S02]  /*1920*/  UIADD3 UR5, -UR6, UR12, UR20 ;  /* 0x0000000c06057290 */ /* 0x000fc4000fffe114 */
[----:B------:R-:W-:Y:S02]  /*1930*/  UIADD3 UR13, UP2, UP0, UR22, UR29, UR43 ;  /* 0x0000001d160d7290 */ /* 0x000fe4000f85e02b */
[----:B------:R-:W-:Y:S01]  /*1940*/  USHF.R.S32.HI UR7, URZ, 0x1f, UR29 ;  /* 0x0000001f3f077899 */ /* 0x000fe2000801141d */
[----:B------:R-:W-:Y:S01]  /*1950*/  ULDC UR58, c[0x0][0x398] ;  /* 0x0000e600003a7ab9 */ /* 0x000fe20000000800 */
[----:B------:R-:W-:Y:S02]  /*1960*/  ULDC.64 UR22, c[0x0][0x400] ;  /* 0x0001000000167ab9 */ /* 0x000fe40000000a00 */
[----:B------:R-:W-:Y:S02]  /*1970*/  UIADD3.X UR7, UR46, UR7, UR50, UP2, UP0 ;  /* 0x000000072e077290 */ /* 0x000fe400097e0432 */
[----:B------:R-:W-:Y:S02]  /*1980*/  UIADD3 UR13, UP2, UP0, UR48, UR13, UR54 ;  /* 0x0000000d300d7290 */ /* 0x000fe4000f85e036 */
[----:B------:R-:W-:-:S02]  /*1990*/  UIADD3 UR5, UR5, -UR58, URZ ;  /* 0x8000003a05057290 */ /* 0x000fc4000fffe03f */
[----:B------:R-:W-:Y:S02]  /*19a0*/  UIADD3.X UR7, UR47, UR7, UR37, UP2, UP0 ;  /* 0x000000072f077290 */ /* 0x000fe400097e0425 */
[----:B------:R-:W-:Y:S01]  /*19b0*/  USHF.R.S32.HI UR32, URZ, 0x1f, UR56 ;  /* 0x0000001f3f207899 */ /* 0x000fe20008011438 */
[----:B------:R-:W-:Y:S01]  /*19c0*/  ULDC.64 UR16, c[0x0][0x258] ;  /* 0x0000960000107ab9 */ /* 0x000fe20000000a00 */
[C---:B--2---:R-:W-:Y:S01]  /*19d0*/  IMAD R9, R24.reuse, UR24, RZ ;  /* 0x0000001818097c24 */ /* 0x044fe2000f8e02ff */
[----:B------:R-:W-:Y:S01]  /*19e0*/  ULDC.64 UR8, c[0x0][0x428] ;  /* 0x00010a0000087ab9 */ /* 0x000fe20000000a00 */
[----:B------:R-:W-:Y:S01]  /*19f0*/  IMAD.WIDE.U32 R4, R24, UR18, R4 ;  /* 0x0000001218047c25 */ /* 0x000fe2000f8e0004 */
[----:B-1----:R-:W-:Y:S01]  /*1a00*/  SHF.R.S32.HI R39, RZ, 0x1f, R38 ;  /* 0x0000001fff277819 */ /* 0x002fe20000011426 */
[----:B------:R-:W-:Y:S02]  /*1a10*/  UIMAD UR19, UR32, UR8, URZ ;  /* 0x00000008201372a4 */ /* 0x000fe4000f8e023f */
[----:B------:R-:W-:Y:S01]  /*1a20*/  IMAD R9, R25, UR18, R9 ;  /* 0x0000001219097c24 */ /* 0x000fe2000f8e0209 */
[CC--:B------:R-:W-:Y:S01]  /*1a30*/  LEA.HI R6, R39.reuse, R38.reuse, RZ, 0x5 ;  /* 0x0000002627067211 */ /* 0x0c0fe200078f28ff */
[----:B------:R-:W-:Y:S01]  /*1a40*/  UIMAD UR9, UR56, UR9, UR19 ;  /* 0x00000009380972a4 */ /* 0x000fe2000f8e0213 */
[----:B------:R-:W-:Y:S01]  /*1a50*/  LEA.HI R0, R39, R38, RZ, 0x3 ;  /* 0x0000002627007211 */ /* 0x000fe200078f18ff */
[----:B------:R-:W-:Y:S01]  /*1a60*/  IMAD.IADD R5, R5, 0x1, R9 ;  /* 0x0000000105057824 */ /* 0x000fe200078e0209 */
[----:B------:R-:W-:Y:S01]  /*1a70*/  LOP3.LUT R2, R6, 0xffffffe0, RZ, 0xc0, !PT ;  /* 0xffffffe006027812 */ /* 0x000fe200078ec0ff */
[----:B------:R-:W-:Y:S01]  /*1a80*/  ULDC.64 UR34, c[0x0][0x2b0] ;  /* 0x0000ac0000227ab9 */ /* 0x000fe20000000a00 */
[----:B------:R-:W-:-:S02]  /*1a90*/  SHF.R.S32.HI R0, RZ, 0x3, R0 ;  /* 0x00000003ff007819 */ /* 0x000fc40000011400 */
[----:B------:R-:W-:Y:S01]  /*1aa0*/  SHF.R.S32.HI R6, RZ, 0x5, R6 ;  /* 0x00000005ff067819 */ /* 0x000fe20000011406 */
[----:B------:R-:W-:Y:S01]  /*1ab0*/  IMAD.IADD R8, R38, 0x1, -R2 ;  /* 0x0000000126087824 */ /* 0x000fe200078e0a02 */
[----:B------:R-:W-:Y:S02]  /*1ac0*/  SHF.R.S32.HI R37, RZ, 0x1f, R0 ;  /* 0x0000001fff257819 */ /* 0x000fe40000011400 */
[----:B------:R-:W-:Y:S01]  /*1ad0*/  IADD3 R2, P2, R0, UR18, RZ ;  /* 0x0000001200027c10 */ /* 0x000fe2000ff5e0ff */
[----:B------:R-:W-:-:S03]  /*1ae0*/  IMAD R8, R6, UR30, R8 ;  /* 0x0000001e06087c24 */ /* 0x000fc6000f8e0208 */
[----:B------:R-:W-:-:S05]  /*1af0*/  IADD3.X R7, R37, UR24, RZ, P2, !PT ;  /* 0x0000001825077c10 */ /* 0x000fca00097fe4ff */
[----:B------:R-:W-:-:S04]  /*1b00*/  IMAD R7, R7, UR40, RZ ;  /* 0x0000002807077c24 */ /* 0x000fc8000f8e02ff */
[C---:B------:R-:W-:Y:S02]  /*1b10*/  IMAD R10, R2.reuse, UR41, R7 ;  /* 0x00000029020a7c24 */ /* 0x040fe4000f8e0207 */
[----:B------:R-:W-:Y:S01]  /*1b20*/  IMAD.WIDE.U32 R6, R2, UR40, R244 ;  /* 0x0000002802067c25 */ /* 0x000fe2000f8e00f4 */
[----:B------:R-:W-:Y:S01]  /*1b30*/  IADD3 R2, P0, R8, UR13, RZ ;  /* 0x0000000d08027c10 */ /* 0x000fe2000ff1e0ff */
[----:B------:R-:W-:-:S03]  /*1b40*/  UIMAD UR13, UR32, UR16, URZ ;  /* 0x00000010200d72a4 */ /* 0x000fc6000f8e023f */
[----:B------:R-:W-:Y:S01]  /*1b50*/  LEA.HI.X.SX32 R8, R8, UR7, 0x1, P0 ;  /* 0x0000000708087c11 */ /* 0x000fe200080f0eff */
[----:B------:R-:W-:Y:S01]  /*1b60*/  UIMAD UR13, UR56, UR17, UR13 ;  /* 0x00000011380d72a4 */ /* 0x000fe2000f8e020d */
[----:B------:R-:W-:Y:S01]  /*1b70*/  LEA R190, P0, R2, UR22, 0x2 ;  /* 0x0000001602be7c11 */ /* 0x000fe2000f8010ff */
[----:B------:R-:W-:Y:S01]  /*1b80*/  USHF.R.S32.HI UR22, URZ, 0x1f, UR5 ;  /* 0x0000001f3f167899 */ /* 0x000fe20008011405 */
[----:B------:R-:W-:Y:S01]  /*1b90*/  IADD3 R6, P2, R6, UR55, RZ ;  /* 0x0000003706067c10 */ /* 0x000fe2000ff5e0ff */
[----:B------:R-:W-:Y:S01]  /*1ba0*/  ULDC.64 UR32, c[0x0][0x478] ;  /* 0x00011e0000207ab9 */ /* 0x000fe20000000a00 */
[----:B------:R-:W-:Y:S01]  /*1bb0*/  LEA.HI.X R189, R2, UR23, R8, 0x2, P0 ;  /* 0x0000001702bd7c11 */ /* 0x000fe200080f1408 */
[----:B------:R-:W-:Y:S01]  /*1bc0*/  ULEA.HI UR22, UR22, UR5, URZ, 0x6 ;  /* 0x0000000516167291 */ /* 0x000fe2000f8f303f */
[----:B------:R-:W-:Y:S01]  /*1bd0*/  IADD3.X R7, R7, UR49, R10, P2, !PT ;  /* 0x0000003107077c10 */ /* 0x000fe200097fe40a */
[----:B------:R-:W-:Y:S01]  /*1be0*/  IMAD.U32 R8, RZ, RZ, UR16 ;  /* 0x00000010ff087e24 */ /* 0x000fe2000f8e00ff */
[----:B------:R-:W-:Y:S01]  /*1bf0*/  ULDC.64 UR16, c[0x0][0x210] ;  /* 0x0000840000107ab9 */ /* 0x000fe20000000a00 */
[----:B------:R-:W-:Y:S01]  /*1c00*/  USHF.R.S32.HI UR22, URZ, 0x6, UR22 ;  /* 0x000000063f167899 */ /* 0x000fe20008011416 */
[----:B------:R-:W-:Y:S01]  /*1c10*/  IMAD.U32 R2, RZ, RZ, UR8 ;  /* 0x00000008ff027e24 */ /* 0x000fe2000f8e00ff */
[----:B------:R-:W-:Y:S01]  /*1c20*/  UIADD3 UR8, UR18, UR44, URZ ;  /* 0x0000002c12087290 */ /* 0x000fe2000fffe03f */
[----:B------:R-:W-:Y:S01]  /*1c30*/  IMAD.WIDE.U32 R6, R8, UR56, R6 ;  /* 0x0000003808067c25 */ /* 0x000fe2000f8e0006 */
[----:B------:R-:W-:Y:S01]  /*1c40*/  UISETP.LT.AND UP0, UPT, URZ, UR22, UPT ;  /* 0x000000163f00728c */ /* 0x000fe2000bf01270 */
[----:B------:R-:W-:-:S02]  /*1c50*/  ULDC.64 UR18, c[0x0][0x3e0] ;  /* 0x0000f80000127ab9 */ /* 0x000fc40000000a00 */
[----:B------:R-:W-:Y:S01]  /*1c60*/  IMAD.WIDE.U32 R4, R2, UR56, R4 ;  /* 0x0000003802047c25 */ /* 0x000fe2000f8e0004 */
[----:B------:R-:W-:Y:S01]  /*1c70*/  USEL UR22, URZ, UR22, !UP0 ;  /* 0x000000163f167287 */ /* 0x000fe2000c000000 */
[C---:B------:R-:W-:Y:S01]  /*1c80*/  LEA R202, P0, R6.reuse, UR16, 0x1 ;  /* 0x0000001006ca7c11 */ /* 0x040fe2000f8008ff */
[----:B------:R-:W-:Y:S01]  /*1c90*/  UIMAD.WIDE UR24, UR25, 0x4, UR32 ;  /* 0x00000004191878a5 */ /* 0x000fe2000f8e0220 */
[----:B------:R-:W-:Y:S01]  /*1ca0*/  VIADD R7, R7, UR13 ;  /* 0x0000000d07077c36 */ /* 0x000fe20008000000 */
[----:B------:R-:W-:Y:S01]  /*1cb0*/  UISETP.GT.AND UP0, UPT, UR31, UR22, UPT ;  /* 0x000000161f00728c */ /* 0x000fe2000bf04270 */
[----:B------:R-:W-:Y:S01]  /*1cc0*/  VIADD R5, R5, UR9 ;  /* 0x0000000905057c36 */ /* 0x000fe20008000000 */
[----:B------:R-:W-:Y:S01]  /*1cd0*/  UIMAD.WIDE UR8, UR8, 0x4, UR34 ;  /* 0x00000004080878a5 */ /* 0x000fe2000f8e0222 */
[-C--:B------:R-:W-:Y:S01]  /*1ce0*/  IMAD R2, R37, R24.reuse, RZ ;  /* 0x0000001825027224 */ /* 0x080fe200078e02ff */
[----:B------:R-:W-:Y:S01]  /*1cf0*/  LEA.HI.X R203, R6, UR17, R7, 0x1, P0 ;  /* 0x0000001106cb7c11 */ /* 0x000fe200080f0c07 */
[----:B------:R-:W-:Y:S01]  /*1d00*/  IMAD.WIDE.U32 R4, R0, R24, R4 ;  /* 0x0000001800047225 */ /* 0x000fe200078e0004 */
[----:B------:R-:W-:Y:S01]  /*1d10*/  PLOP3.LUT P0, PT, PT, PT, UP0, 0x80, 0x0 ;  /* 0x000000000000781c */ /* 0x000fe20003f0f008 */
[----:B------:R-:W-:-:S02]  /*1d20*/  UIADD3 UR7, UR31, -0x1, URZ ;  /* 0xffffffff1f077890 */ /* 0x000fc4000fffe03f */
[----:B------:R-:W-:Y:S01]  /*1d30*/  IMAD R2, R0, R25, R2 ;  /* 0x0000001900027224 */ /* 0x000fe200078e0202 */
[----:B------:R-:W-:Y:S01]  /*1d40*/  LEA R200, P2, R4, UR18, 0x1 ;  /* 0x0000001204c87c11 */ /* 0x000fe2000f8408ff */
[----:B------:R-:W-:Y:S01]  /*1d50*/  UMOV UR17, UR8 ;  /* 0x0000000800117c82 */ /* 0x000fe20008000000 */
[----:B------:R-:W-:Y:S01]  /*1d60*/  UMOV UR16, UR9 ;  /* 0x0000000900107c82 */ /* 0x000fe20008000000 */
[----:B------:R-:W-:Y:S01]  /*1d70*/  IMAD.IADD R2, R5, 0x1, R2 ;  /* 0x0000000105027824 */ /* 0x000fe200078e0202 */
[----:B------:R-:W-:-:S04]  /*1d80*/  UMOV UR18, UR25 ;  /* 0x0000001900127c82 */ /* 0x000fc80008000000 */
[----:B------:R-:W-:Y:S01]  /*1d90*/  LEA.HI.X R201, R4, UR19, R2, 0x1, P2 ;  /* 0x0000001304c97c11 */ /* 0x000fe200090f0c02 */
[----:B------:R-:W-:Y:S01]  /*1da0*/  UMOV UR19, UR24 ;  /* 0x0000001800137c82 */ /* 0x000fe20008000000 */
        /* <DEDUP_REMOVED lines=20> */
.L_x_1406:
        /* <DEDUP_REMOVED lines=19> */
.L_x_1407:
        /* <DEDUP_REMOVED lines=34> */
.L_x_1409:
[----:B------:R-:W-:Y:S05]  /*2240*/  BSYNC B0 ;  /* 0x0000000000007941 */ /* 0x000fea0003800000 */
.L_x_1408:
        /* <DEDUP_REMOVED lines=14> */
.L_x_1411:
[----:B------:R-:W-:Y:S05]  /*2330*/  BSYNC B0 ;  /* 0x0000000000007941 */ /* 0x000fea0003800000 */
.L_x_1410:
        /* <DEDUP_REMOVED lines=14> */
.L_x_1413:
[----:B------:R-:W-:Y:S05]  /*2420*/  BSYNC B0 ;  /* 0x0000000000007941 */ /* 0x000fea0003800000 */
.L_x_1412:
        /* <DEDUP_REMOVED lines=14> */
.L_x_1415:
[----:B------:R-:W-:Y:S05]  /*2510*/  BSYNC B0 ;  /* 0x0000000000007941 */ /* 0x000fea0003800000 */
.L_x_1414:
[----:B------:R-:W-:Y:S01]  /*2520*/  UIMAD UR5, UR42, UR10, URZ ;  /* 0x0000000a2a0572a4 */ /* 0x000fe2000f8e023f */
[----:B----4-:R-:W-:Y:S01]  /*2530*/  IMAD.U32 R4, RZ, RZ, UR10 ;  /* 0x0000000aff047e24 */ /* 0x010fe2000f8e00ff */
        /* <DEDUP_REMOVED lines=24> */
.L_x_1417:
[----:B------:R-:W-:Y:S05]  /*26c0*/  BSYNC B0 ;  /* 0x0000000000007941 */ /* 0x000fea0003800000 */
.L_x_1416:
        /* <DEDUP_REMOVED lines=14> */
.L_x_1419:
[----:B------:R-:W-:Y:S05]  /*27b0*/  BSYNC B0 ;  /* 0x0000000000007941 */ /* 0x000fea0003800000 */
.L_x_1418:
        /* <DEDUP_REMOVED lines=14> */
.L_x_1421:
[----:B------:R-:W-:Y:S05]  /*28a0*/  BSYNC B0 ;  /* 0x0000000000007941 */ /* 0x000fea0003800000 */
.L_x_1420:
        /* <DEDUP_REMOVED lines=14> */
.L_x_1405:
[----:B------:R-:W-:Y:S01]  /*2990*/  UIMAD UR5, UR42, UR10, URZ ;  /* 0x0000000a2a0572a4 */ /* 0x000fe2000f8e023f */
[----:B------:R-:W-:Y:S01]  /*29a0*/  IMAD.U32 R4, RZ, RZ, UR10 ;  /* 0x0000000aff047e24 */ /* 0x000fe2000f8e00ff */
[----:B------:R-:W-:Y:S01]  /*29b0*/  UIMAD UR13, UR42, UR26, URZ ;  /* 0x0000001a2a0d72a4 */ /* 0x000fe2000f8e023f */
[C---:B------:R-:W-:Y:S01]  /*29c0*/  VIADD R8, R0.reuse, 0x40 ;  /* 0x0000004000087836 */ /* 0x040fe20000000000 */
[----:B------:R-:W-:Y:S01]  /*29d0*/  UIMAD UR8, UR20, UR11, UR5 ;  /* 0x0000000b140872a4 */ /* 0x000fe2000f8e0205 */
[C---:B------:R-:W-:Y:S01]  /*29e0*/  VIADD R7, R0.reuse, 0x60 ;  /* 0x0000006000077836 */ /* 0x040fe20000000000 */
[----:B------:R-:W-:Y:S01]  /*29f0*/  UIMAD UR5, UR21, -0x80, UR6 ;  /* 0xffffff80150578a4 */ /* 0x000fe2000f8e0206 */
[C---:B------:R-:W-:Y:S02]  /*2a00*/  VIADD R36, R0.reuse, 0x20 ;  /* 0x0000002000247836 */ /* 0x040fe40000000000 */
[----:B------:R-:W-:Y:S02]  /*2a10*/  IMAD.U32 R6, RZ, RZ, UR26 ;  /* 0x0000001aff067e24 */ /* 0x000fe4000f8e00ff */
[----:B------:R-:W-:Y:S01]  /*2a20*/  IMAD.SHL.U32 R25, R25, 0x40, RZ ;  /* 0x0000004019197824 */ /* 0x000fe200078e00ff */
[----:B------:R-:W-:Y:S01]  /*2a30*/  ISETP.GE.AND P5, PT, R0, UR5, PT ;  /* 0x0000000500007c0c */ /* 0x000fe2000bfa6270 */
[----:B------:R-:W-:Y:S01]  /*2a40*/  IMAD.WIDE.U32 R4, R4, UR20, R244 ;  /* 0x0000001404047c25 */ /* 0x000fe2000f8e00f4 */
[----:B------:R-:W-:-:S03]  /*2a50*/  ISETP.GE.AND P3, PT, R8, UR5, PT ;  /* 0x0000000508007c0c */ /* 0x000fc6000bf66270 */
[----:B------:R-:W-:Y:S01]  /*2a60*/  IMAD.MOV.U32 R234, RZ, RZ, 0x7f800000 ;  /* 0x7f800000ffea7424 */ /* 0x000fe200078e00ff */
[----:B------:R-:W-:Y:S01]  /*2a70*/  ISETP.GE.AND P2, PT, R7, UR5, PT ;  /* 0x0000000507007c0c */ /* 0x000fe2000bf46270 */
[----:B------:R-:W-:Y:S01]  /*2a80*/  IMAD.U32 R2, RZ, RZ, UR8 ;  /* 0x00000008ff027e24 */ /* 0x000fe2000f8e00ff */
[----:B------:R-:W-:Y:S01]  /*2a90*/  ISETP.GE.AND P4, PT, R36, UR5, PT ;  /* 0x0000000524007c0c */ /* 0x000fe2000bf86270 */
[----:B------:R-:W-:Y:S01]  /*2aa0*/  IMAD.WIDE.U32 R6, R6, UR20, R244 ;  /* 0x0000001406067c25 */ /* 0x000fe2000f8e00f4 */
[----:B------:R-:W-:Y:S01]  /*2ab0*/  IADD3 R4, P0, R4, UR28, RZ ;  /* 0x0000001c04047c10 */ /* 0x000fe2000ff1e0ff */
[----:B------:R-:W-:Y:S01]  /*2ac0*/  UIMAD UR5, UR20, UR27, UR13 ;  /* 0x0000001b140572a4 */ /* 0x000fe2000f8e020d */
[----:B------:R-:W-:Y:S02]  /*2ad0*/  ULDC.64 UR8, c[0x0][0x268] ;  /* 0x00009a0000087ab9 */ /* 0x000fe40000000a00 */
[----:B------:R-:W-:Y:S01]  /*2ae0*/  IADD3.X R5, R5, UR39, R2, P0, !PT ;  /* 0x0000002705057c10 */ /* 0x000fe200087fe402 */
[----:B------:R-:W1:Y:S01]  /*2af0*/  @!P5 LDC.64 R28, c[0x0][0x220] ;  /* 0x00008800ff1cdb82 */ /* 0x000e620000000a00 */
[----:B------:R-:W-:Y:S01]  /*2b00*/  IMAD R2, R27, UR8, RZ ;  /* 0x000000081b027c24 */ /* 0x000fe2000f8e02ff */
[----:B------:R-:W-:Y:S01]  /*2b10*/  IADD3 R16, P0, R6, UR52, RZ ;  /* 0x0000003406107c10 */ /* 0x000fe2000ff1e0ff */
[----:B------:R-:W-:Y:S01]  /*2b20*/  IMAD.U32 R6, RZ, RZ, UR5 ;  /* 0x00000005ff067e24 */ /* 0x000fe2000f8e00ff */
[----:B------:R-:W-:Y:S01]  /*2b30*/  UIMAD UR5, UR7, -0x40, UR12 ;  /* 0xffffffc0070578a4 */ /* 0x000fe2000f8e020c */
[----:B------:R-:W-:-:S02]  /*2b40*/  IMAD R2, R12, UR9, R2 ;  /* 0x000000090c027c24 */ /* 0x000fc4000f8e0202 */
[----:B------:R-:W-:Y:S01]  /*2b50*/  IMAD.MOV.U32 R235, RZ, RZ, 0x7f800000 ;  /* 0x7f800000ffeb7424 */ /* 0x000fe200078e00ff */
[----:B------:R-:W2:Y:S01]  /*2b60*/  @!P3 LDC.64 R32, c[0x0][0x220] ;  /* 0x00008800ff20bb82 */ /* 0x000ea20000000a00 */
[----:B------:R-:W-:Y:S01]  /*2b70*/  IMAD.WIDE.U32 R4, R12, UR8, R4 ;  /* 0x000000080c047c25 */ /* 0x000fe2000f8e0004 */
[----:B------:R-:W-:Y:S01]  /*2b80*/  IADD3.X R17, R7, UR53, R6, P0, !PT ;  /* 0x0000003507117c10 */ /* 0x000fe200087fe406 */
[----:B------:R-:W-:Y:S01]  /*2b90*/  ULDC.64 UR8, c[0x0][0x260] ;  /* 0x0000980000087ab9 */ /* 0x000fe20000000a00 */
[C---:B------:R-:W-:Y:S01]  /*2ba0*/  @!P4 IADD3 R6, P0, R0.reuse, 0x20, RZ ;  /* 0x000000200006c810 */ /* 0x040fe20007f1e0ff */
[----:B------:R-:W-:Y:S01]  /*2bb0*/  IMAD.IADD R5, R5, 0x1, R2 ;  /* 0x0000000105057824 */ /* 0x000fe200078e0202 */
[C---:B------:R-:W-:Y:S01]  /*2bc0*/  @!P3 IADD3 R2, P1, R0.reuse, 0x40, RZ ;  /* 0x000000400002b810 */ /* 0x040fe20007f3e0ff */
[----:B------:R-:W-:Y:S01]  /*2bd0*/  @!P5 IMAD R9, R37, UR10, RZ ;  /* 0x0000000a2509dc24 */ /* 0x000fe2000f8e02ff */
[----:B------:R-:W3:Y:S01]  /*2be0*/  @!P4 LDC.64 R30, c[0x0][0x220] ;  /* 0x00008800ff1ecb82 */ /* 0x000ee20000000a00 */
[--C-:B------:R-:W-:Y:S01]  /*2bf0*/  @!P4 IMAD.X R8, RZ, RZ, R37.reuse, P0 ;  /* 0x000000ffff08c224 */ /* 0x100fe200000e0625 */
[----:B------:R-:W-:Y:S01]  /*2c00*/  @!P2 IADD3 R10, P0, R0, 0x60, RZ ;  /* 0x00000060000aa810 */ /* 0x000fe20007f1e0ff */
[----:B------:R-:W-:-:S02]  /*2c10*/  @!P3 IMAD.X R7, RZ, RZ, R37, P1 ;  /* 0x000000ffff07b224 */ /* 0x000fc400008e0625 */
[----:B------:R-:W-:Y:S02]  /*2c20*/  IMAD.MOV.U32 R232, RZ, RZ, 0x7f800000 ;  /* 0x7f800000ffe87424 */ /* 0x000fe400078e00ff */
[----:B------:R-:W-:Y:S01]  /*2c30*/  IMAD.MOV.U32 R233, RZ, RZ, 0x7f800000 ;  /* 0x7f800000ffe97424 */ /* 0x000fe200078e00ff */
[----:B------:R-:W4:Y:S01]  /*2c40*/  @!P2 LDC.64 R34, c[0x0][0x220] ;  /* 0x00008800ff22ab82 */ /* 0x000f220000000a00 */
[----:B------:R-:W-:Y:S01]  /*2c50*/  @!P4 IMAD R11, R8, UR10, RZ ;  /* 0x0000000a080bcc24 */ /* 0x000fe2000f8e02ff */
[----:B------:R-:W-:Y:S01]  /*2c60*/  ULDC UR23, c[0x0][0x394] ;  /* 0x0000e50000177ab9 */ /* 0x000fe20000000800 */
[--C-:B------:R-:W-:Y:S01]  /*2c70*/  @!P4 IMAD.MOV.U32 R14, RZ, RZ, R4.reuse ;  /* 0x000000ffff0ec224 */ /* 0x100fe200078e0004 */
[----:B------:R-:W-:Y:S01]  /*2c80*/  UIMAD UR34, UR30, 0x18, URZ ;  /* 0x000000181e2278a4 */ /* 0x000fe2000f8e023f */
[----:B------:R-:W-:Y:S01]  /*2c90*/  @!P4 IMAD.MOV.U32 R15, RZ, RZ, R5 ;  /* 0x000000ffff0fc224 */ /* 0x000fe200078e0005 */
[----:B------:R-:W-:Y:S01]  /*2ca0*/  USHF.L.U32 UR33, UR30, 0x5, URZ ;  /* 0x000000051e217899 */ /* 0x000fe2000800063f */
[C---:B------:R-:W-:Y:S01]  /*2cb0*/  @!P5 IMAD R23, R0.reuse, UR11, R9 ;  /* 0x0000000b0017dc24 */ /* 0x040fe2000f8e0209 */
[----:B------:R-:W-:Y:S01]  /*2cc0*/  UIMAD UR32, UR30, 0x28, URZ ;  /* 0x000000281e2078a4 */ /* 0x000fe2000f8e023f */
[----:B------:R-:W-:Y:S01]  /*2cd0*/  @!P3 IMAD R22, R7, UR10, RZ ;  /* 0x0000000a0716bc24 */ /* 0x000fe2000f8e02ff */
[----:B------:R-:W-:Y:S01]  /*2ce0*/  UIMAD UR31, UR30, 0x30, URZ ;  /* 0x000000301e1f78a4 */ /* 0x000fe2000f8e023f */
[----:B------:R-:W-:Y:S01]  /*2cf0*/  @!P5 IMAD.WIDE.U32 R8, R0, UR10, R4 ;  /* 0x0000000a0008dc25 */ /* 0x000fe2000f8e0004 */
[----:B------:R-:W-:-:S03]  /*2d00*/  ULDC UR37, c[0x0][0x398] ;  /* 0x0000e60000257ab9 */ /* 0x000fc60000000800 */
[----:B------:R-:W-:Y:S02]  /*2d10*/  @!P3 IMAD.MOV.U32 R18, RZ, RZ, R4 ;  /* 0x000000ffff12b224 */ /* 0x000fe400078e0004 */
[----:B------:R-:W-:Y:S02]  /*2d20*/  @!P3 IMAD.MOV.U32 R19, RZ, RZ, R5 ;  /* 0x000000ffff13b224 */ /* 0x000fe400078e0005 */
[C---:B------:R-:W-:Y:S02]  /*2d30*/  @!P4 IMAD R26, R6.reuse, UR11, R11 ;  /* 0x0000000b061acc24 */ /* 0x040fe4000f8e020b */
[----:B------:R-:W-:-:S04]  /*2d40*/  @!P4 IMAD.WIDE.U32 R6, R6, UR10, R14 ;  /* 0x0000000a0606cc25 */ /* 0x000fc8000f8e000e */
[----:B------:R-:W-:Y:S02]  /*2d50*/  @!P2 IMAD.MOV.U32 R20, RZ, RZ, R4 ;  /* 0x000000ffff14a224 */ /* 0x000fe400078e0004 */
[----:B------:R-:W-:Y:S02]  /*2d60*/  @!P2 IMAD.MOV.U32 R21, RZ, RZ, R5 ;  /* 0x000000ffff15a224 */ /* 0x000fe400078e0005 */
[----:B------:R-:W-:Y:S02]  /*2d70*/  @!P2 IMAD.X R13, RZ, RZ, R37, P0 ;  /* 0x000000ffff0da224 */ /* 0x000fe400000e0625 */
[----:B------:R-:W-:Y:S01]  /*2d80*/  @!P3 IMAD R14, R2, UR11, R22 ;  /* 0x0000000b020ebc24 */ /* 0x000fe2000f8e0216 */
[----:B-1----:R-:W-:Y:S01]  /*2d90*/  @!P5 LEA R22, P0, R8, R28, 0x1 ;  /* 0x0000001c0816d211 */ /* 0x002fe200078008ff */
[----:B------:R-:W-:Y:S02]  /*2da0*/  @!P5 IMAD.IADD R9, R9, 0x1, R23 ;  /* 0x000000010909d824 */ /* 0x000fe400078e0217 */
[----:B------:R-:W-:-:S03]  /*2db0*/  @!P3 IMAD.WIDE.U32 R4, R2, UR10, R18 ;  /* 0x0000000a0204bc25 */ /* 0x000fc6000f8e0012 */
[----:B------:R-:W-:Y:S01]  /*2dc0*/  @!P5 LEA.HI.X R23, R8, R29, R9, 0x1, P0 ;  /* 0x0000001d0817d211 */ /* 0x000fe200000f0c09 */
[----:B------:R-:W-:Y:S01]  /*2dd0*/  @!P3 IMAD.IADD R5, R5, 0x1, R14 ;  /* 0x000000010505b824 */ /* 0x000fe200078e020e */
[C---:B--2---:R-:W-:Y:S01]  /*2de0*/  @!P3 LEA R18, P0, R4.reuse, R32, 0x1 ;  /* 0x000000200412b211 */ /* 0x044fe200078008ff */
[----:B------:R-:W-:Y:S02]  /*2df0*/  @!P2 IMAD R11, R13, UR10, RZ ;  /* 0x0000000a0d0bac24 */ /* 0x000fe4000f8e02ff */
[----:B------:R-:W-:Y:S01]  /*2e00*/  @!P4 IMAD.IADD R2, R7, 0x1, R26 ;  /* 0x000000010702c824 */ /* 0x000fe200078e021a */
[----:B------:R-:W-:Y:S01]  /*2e10*/  @!P3 LEA.HI.X R19, R4, R33, R5, 0x1, P0 ;  /* 0x000000210413b211 */ /* 0x000fe200000f0c05 */
[C---:B------:R-:W-:Y:S01]  /*2e20*/  @!P2 IMAD R13, R10.reuse, UR11, R11 ;  /* 0x0000000b0a0dac24 */ /* 0x040fe2000f8e020b */
[----:B------:R-:W-:Y:S01]  /*2e30*/  PLOP3.LUT P0, PT, PT, PT, UP4, 0x80, 0x0 ;  /* 0x000000000000781c */ /* 0x000fe20003f0f048 */
[----:B------:R-:W-:Y:S01]  /*2e40*/  @!P2 IMAD.WIDE.U32 R10, R10, UR10, R20 ;  /* 0x0000000a0a0aac25 */ /* 0x000fe2000f8e0014 */
[----:B---3--:R-:W-:Y:S01]  /*2e50*/  @!P4 LEA R20, P1, R6, R30, 0x1 ;  /* 0x0000001e0614c211 */ /* 0x008fe200078208ff */
[----:B------:R-:W-:-:S02]  /*2e60*/  USHF.L.U32 UR10, UR41, 0x6, URZ ;  /* 0x00000006290a7899 */ /* 0x000fc4000800063f */
[----:B------:R-:W-:Y:S01]  /*2e70*/  IMAD.WIDE.U32 R4, R12, UR8, R16 ;  /* 0x000000080c047c25 */ /* 0x000fe2000f8e0010 */
[----:B------:R-:W-:Y:S02]  /*2e80*/  @!P4 LEA.HI.X R21, R6, R31, R2, 0x1, P1 ;  /* 0x0000001f0615c211 */ /* 0x000fe400008f0c02 */
[----:B------:R-:W-:Y:S01]  /*2e90*/  LEA R144, R182, UR4, 0x1 ;  /* 0x00000004b6907c11 */ /* 0x000fe2000f8e08ff */
[----:B------:R-:W-:Y:S01]  /*2ea0*/  IMAD R2, R27, UR8, RZ ;  /* 0x000000081b027c24 */ /* 0x000fe2000f8e02ff */
[----:B------:R-:W-:Y:S01]  /*2eb0*/  ULEA.HI UR8, UR7, UR7, URZ, 0x1 ;  /* 0x0000000707087291 */ /* 0x000fe2000f8f083f */
[----:B------:R-:W-:Y:S01]  /*2ec0*/  ISETP.GE.AND P1, PT, R36, UR5, PT ;  /* 0x0000000524007c0c */ /* 0x000fe2000bf26270 */
[----:B------:R-:W-:Y:S01]  /*2ed0*/  IMAD.WIDE.U32 R8, R24, 0x40, RZ ;  /* 0x0000004018087825 */ /* 0x000fe200078e00ff */
[----:B------:R-:W-:Y:S01]  /*2ee0*/  @P0 BAR.SYNC.DEFER_BLOCKING 0x0 ;  /* 0x0000000000000b1d */ /* 0x000fe20000010000 */
[----:B------:R-:W-:Y:S01]  /*2ef0*/  ULOP3.LUT UR8, UR8, 0xfffffffe, URZ, 0xc0, !UPT ;  /* 0xfffffffe08087892 */ /* 0x000fe2000f8ec03f */
[----:B------:R-:W-:Y:S01]  /*2f00*/  @!P4 IADD3 R6, P0, R0, 0x20, RZ ;  /* 0x000000200006c810 */ /* 0x000fe20007f1e0ff */
[----:B------:R-:W-:Y:S01]  /*2f10*/  IMAD R7, R12, UR9, R2 ;  /* 0x000000090c077c24 */ /* 0x000fe2000f8e0202 */
[C---:B----4-:R-:W-:Y:S01]  /*2f20*/  @!P2 LEA R14, P6, R10.reuse, R34, 0x1 ;  /* 0x000000220a0ea211 */ /* 0x050fe200078c08ff */
[----:B------:R-:W-:Y:S01]  /*2f30*/  UIADD3 UR8, UR7, -UR8, URZ ;  /* 0x8000000807087290 */ /* 0x000fe2000fffe03f */
[----:B------:R-:W-:Y:S01]  /*2f40*/  @!P2 IMAD.IADD R2, R11, 0x1, R13 ;  /* 0x000000010b02a824 */ /* 0x000fe200078e020d */
[----:B------:R-:W-:Y:S01]  /*2f50*/  USHF.L.U32 UR28, UR30, 0x4, URZ ;  /* 0x000000041e1c7899 */ /* 0x000fe2000800063f */
[----:B------:R-:W-:Y:S01]  /*2f60*/  IMAD.IADD R5, R5, 0x1, R7 ;  /* 0x0000000105057824 */ /* 0x000fe200078e0207 */
[----:B------:R-:W-:Y:S01]  /*2f70*/  UISETP.NE.AND UP0, UPT, UR8, 0x1, UPT ;  /* 0x000000010800788c */ /* 0x000fe2000bf05270 */
[----:B------:R-:W-:Y:S01]  /*2f80*/  @!P4 IMAD.X R7, RZ, RZ, R37, P0 ;  /* 0x000000ffff07c224 */ /* 0x000fe200000e0625 */
[----:B------:R-:W-:Y:S01]  /*2f90*/  @!P2 LEA.HI.X R15, R10, R35, R2, 0x1, P6 ;  /* 0x000000230a0fa211 */ /* 0x000fe200030f0c02 */
[----:B------:R-:W-:Y:S01]  /*2fa0*/  @!P4 IMAD.MOV.U32 R10, RZ, RZ, R4 ;  /* 0x000000ffff0ac224 */ /* 0x000fe200078e0004 */
[----:B------:R-:W-:Y:S01]  /*2fb0*/  @!P1 IADD3 R8, P6, R200, R8, RZ ;  /* 0x00000008c8089210 */ /* 0x000fe20007fde0ff */
[----:B------:R-:W-:Y:S01]  /*2fc0*/  @!P4 IMAD R7, R7, UR26, RZ ;  /* 0x0000001a0707cc24 */ /* 0x000fe2000f8e02ff */
[----:B------:R-:W-:Y:S01]  /*2fd0*/  PLOP3.LUT P0, PT, PT, PT, UP0, 0x40, 0x0 ;  /* 0x000000000000781c */ /* 0x000fe20003f0e808 */
[----:B------:R-:W-:Y:S01]  /*2fe0*/  @!P4 IMAD.MOV.U32 R11, RZ, RZ, R5 ;  /* 0x000000ffff0bc224 */ /* 0x000fe200078e0005 */
[----:B------:R-:W-:Y:S01]  /*2ff0*/  @!P1 IADD3.X R9, R201, R9, R25, P6, !PT ;  /* 0x00000009c9099210 */ /* 0x000fe200037fe419 */
[----:B------:R-:W-:Y:S01]  /*3000*/  VIADD R12, R241, 0x1000 ;  /* 0x00001000f10c7836 */ /* 0x000fe20000000000 */
[----:B------:R-:W-:Y:S01]  /*3010*/  UIMAD.WIDE.U32 UR8, UR40, 0x40, URZ ;  /* 0x00000040280878a5 */ /* 0x000fe2000f8e003f */
[----:B------:R-:W-:-:S02]  /*3020*/  @!P4 IMAD R27, R6, UR27, R7 ;  /* 0x0000001b061bcc24 */ /* 0x000fc4000f8e0207 */
[----:B------:R-:W-:Y:S02]  /*3030*/  IMAD.MOV.U32 R179, RZ, RZ, 0x20 ;  /* 0x00000020ffb37424 */ /* 0x000fe400078e00ff */
[----:B------:R-:W-:Y:S02]  /*3040*/  VIADD R173, R181, 0x1000 ;  /* 0x00001000b5ad7836 */ /* 0x000fe40000000000 */
[----:B------:R-:W-:Y:S02]  /*3050*/  VIADD R172, R180, 0x1000 ;  /* 0x00001000b4ac7836 */ /* 0x000fe40000000000 */
[----:B------:R-:W-:Y:S01]  /*3060*/  IMAD.MOV.U32 R128, RZ, RZ, 0x40 ;  /* 0x00000040ff807424 */ /* 0x000fe200078e00ff */
[----:B------:R-:W-:Y:S01]  /*3070*/  UMOV UR13, UR23 ;  /* 0x00000017000d7c82 */ /* 0x000fe20008000000 */
[----:B------:R-:W-:Y:S01]  /*3080*/  VIADD R2, R237, 0x8 ;  /* 0x00000008ed027836 */ /* 0x000fe20000000000 */
[----:B------:R-:W-:Y:S01]  /*3090*/  CS2R R94, SRZ ;  /* 0x00000000005e7805 */ /* 0x000fe2000001ff00 */
[----:B------:R-:W-:Y:S01]  /*30a0*/  @!P4 IMAD.WIDE.U32 R6, R6, UR26, R10 ;  /* 0x0000001a0606cc25 */ /* 0x000fe2000f8e000a */
[----:B------:R-:W-:-:S02]  /*30b0*/  SEL R10, R12, R241, P0 ;  /* 0x000000f10c0a7207 */ /* 0x000fc40000000000 */
[----:B------:R-:W-:Y:S02]  /*30c0*/  CS2R R92, SRZ ;  /* 0x00000000005c7805 */ /* 0x000fe4000001ff00 */
[----:B------:R-:W-:Y:S01]  /*30d0*/  @!P3 IADD3 R12, P0, R0, 0x40, RZ ;  /* 0x00000040000cb810 */ /* 0x000fe20007f1e0ff */
[--C-:B------:R-:W-:Y:S01]  /*30e0*/  @!P3 IMAD.MOV.U32 R16, RZ, RZ, R4.reuse ;  /* 0x000000ffff10b224 */ /* 0x100fe200078e0004 */
[----:B------:R-:W-:Y:S01]  /*30f0*/  ISETP.GE.AND P6, PT, R2, UR5, PT ;  /* 0x0000000502007c0c */ /* 0x000fe2000bfc6270 */
[----:B------:R-:W-:Y:S01]  /*3100*/  @!P3 IMAD.MOV.U32 R17, RZ, RZ, R5 ;  /* 0x000000ffff11b224 */ /* 0x000fe200078e0005 */
[----:B------:R-:W-:Y:S01]  /*3110*/  LEA R2, R241, UR4, 0x1 ;  /* 0x00000004f1027c11 */ /* 0x000fe2000f8e08ff */
[----:B------:R-:W-:Y:S01]  /*3120*/  @!P3 IMAD.X R11, RZ, RZ, R37, P0 ;  /* 0x000000ffff0bb224 */ /* 0x000fe200000e0625 */
[----:B------:R-:W-:Y:S01]  /*3130*/  ISETP.GE.AND P0, PT, R0, UR5, PT ;  /* 0x0000000500007c0c */ /* 0x000fe2000bf06270 */
[--C-:B------:R-:W-:Y:S01]  /*3140*/  @!P2 IMAD.MOV.U32 R24, RZ, RZ, R4.reuse ;  /* 0x000000ffff18a224 */ /* 0x100fe200078e0004 */
[----:B------:R-:W-:Y:S01]  /*3150*/  LEA R209, R10, UR4, 0x1 ;  /* 0x000000040ad17c11 */ /* 0x000fe2000f8e08ff */
[----:B------:R-:W-:Y:S01]  /*3160*/  @P5 STS.128 [R2+0xa000], RZ ;  /* 0x00a000ff02005388 */ /* 0x000fe20000000c00 */
[----:B------:R-:W-:Y:S01]  /*3170*/  IMAD.U32 R10, RZ, RZ, UR10 ;  /* 0x0000000aff0a7e24 */ /* 0x000fe2000f8e00ff */
[----:B------:R-:W-:Y:S01]  /*3180*/  CS2R R98, SRZ ;  /* 0x0000000000627805 */ /* 0x000fe2000001ff00 */
[--C-:B------:R-:W-:Y:S01]  /*3190*/  @!P2 IMAD.MOV.U32 R25, RZ, RZ, R5.reuse ;  /* 0x000000ffff19a224 */ /* 0x100fe200078e0005 */
[----:B------:R-:W-:Y:S01]  /*31a0*/  @!PT LDS RZ, [RZ] ;  /* 0x00000000fffff984 */ /* 0x000fe20000000800 */
[----:B------:R-:W-:Y:S01]  /*31b0*/  @!PT LDS RZ, [RZ] ;  /* 0x00000000fffff984 */ /* 0x000fe20000000800 */
[----:B------:R-:W-:Y:S01]  /*31c0*/  @!PT LDS RZ, [RZ] ;  /* 0x00000000fffff984 */ /* 0x000fe20000000800 */
[----:B------:R1:W-:Y:S01]  /*31d0*/  @!P5 LDGSTS.E.BYPASS.LTC128B.128 [R2+0xa000], desc[UR14][R22.64] ;  /* 0x0a0000001602dfae */ /* 0x0003e2000b901d4e */
[----:B------:R-:W-:Y:S01]  /*31e0*/  @!P5 IMAD.WIDE.U32 R4, R0, UR26, R4 ;  /* 0x0000001a0004dc25 */ /* 0x000fe2000f8e0004 */
[----:B------:R-:W-:-:S02]  /*31f0*/  CS2R R96, SRZ ;  /* 0x0000000000607805 */ /* 0x000fc4000001ff00 */
[----:B------:R-:W-:Y:S01]  /*3200*/  CS2R R90, SRZ ;  /* 0x00000000005a7805 */ /* 0x000fe2000001ff00 */
[----:B------:R-:W-:Y:S01]  /*3210*/  @P4 STS.128 [R2+0xb000], RZ ;  /* 0x00b000ff02004388 */ /* 0x000fe20000000c00 */
[----:B------:R-:W-:Y:S01]  /*3220*/  @!P4 IMAD.IADD R7, R7, 0x1, R27 ;  /* 0x000000010707c824 */ /* 0x000fe200078e021b */
[----:B------:R-:W-:Y:S01]  /*3230*/  CS2R R88, SRZ ;  /* 0x0000000000587805 */ /* 0x000fe2000001ff00 */
[----:B------:R-:W-:Y:S01]  /*3240*/  IMAD.SHL.U32 R240, R237, 0x4, RZ ;  /* 0x00000004edf07824 */ /* 0x000fe200078e00ff */
[----:B------:R-:W-:Y:S01]  /*3250*/  @!PT LDS RZ, [RZ] ;  /* 0x00000000fffff984 */ /* 0x000fe20000000800 */
[----:B------:R-:W-:Y:S01]  /*3260*/  @!PT LDS RZ, [RZ] ;  /* 0x00000000fffff984 */ /* 0x000fe20000000800 */
[----:B------:R-:W-:Y:S01]  /*3270*/  @!PT LDS RZ, [RZ] ;  /* 0x00000000fffff984 */ /* 0x000fe20000000800 */
[----:B------:R2:W-:Y:S01]  /*3280*/  @!P4 LDGSTS.E.BYPASS.LTC128B.128 [R2+0xb000], desc[UR14][R20.64] ;  /* 0x0b0000001402cfae */ /* 0x0005e2000b901d4e */
[----:B------:R-:W-:Y:S02]  /*3290*/  CS2R R86, SRZ ;  /* 0x0000000000567805 */ /* 0x000fe4000001ff00 */
[----:B------:R-:W-:Y:S02]  /*32a0*/  CS2R R84, SRZ ;  /* 0x0000000000547805 */ /* 0x000fe4000001ff00 */
[----:B------:R-:W-:Y:S01]  /*32b0*/  CS2R R78, SRZ ;  /* 0x00000000004e7805 */ /* 0x000fe2000001ff00 */
[----:B------:R-:W-:Y:S01]  /*32c0*/  @P3 STS.128 [R2+0xc000], RZ ;  /* 0x00c000ff02003388 */ /* 0x000fe20000000c00 */
[----:B------:R-:W-:-:S02]  /*32d0*/  CS2R R76, SRZ ;  /* 0x00000000004c7805 */ /* 0x000fc4000001ff00 */
[----:B------:R-:W-:Y:S02]  /*32e0*/  CS2R R82, SRZ ;  /* 0x0000000000527805 */ /* 0x000fe4000001ff00 */
[----:B------:R-:W-:Y:S01]  /*32f0*/  CS2R R80, SRZ ;  /* 0x0000000000507805 */ /* 0x000fe2000001ff00 */
        /* <DEDUP_REMOVED lines=14> */
[----:B------:R-:W-:Y:S01]  /*33e0*/  @!P2 LDGSTS.E.BYPASS.LTC128B.128 [R2+0xd000], desc[UR14][R14.64] ;  /* 0x0d0000000e02afae */ /* 0x000fe2000b901d4e */
[----:B------:R-:W-:Y:S02]  /*33f0*/  CS2R R66, SRZ ;  /* 0x0000000000427805 */ /* 0x000fe4000001ff00 */
[----:B------:R-:W-:Y:S01]  /*3400*/  CS2R R64, SRZ ;  /* 0x0000000000407805 */ /* 0x000fe2000001ff00 */
[----:B-1----:R-:W1:Y:S01]  /*3410*/  @!P2 LDC.64 R22, c[0x0][0x218] ;  /* 0x00008600ff16ab82 */ /* 0x002e620000000a00 */
[----:B------:R-:W0:Y:S01]  /*3420*/  LDGDEPBAR ;  /* 0x00000000000079af */ /* 0x000e220000000000 */
[----:B------:R-:W-:Y:S02]  /*3430*/  CS2R R58, SRZ ;  /* 0x00000000003a7805 */ /* 0x000fe4000001ff00 */
[----:B------:R-:W-:-:S02]  /*3440*/  CS2R R56, SRZ ;  /* 0x0000000000387805 */ /* 0x000fc4000001ff00 */
[----:B------:R-:W-:Y:S01]  /*3450*/  CS2R R54, SRZ ;  /* 0x0000000000367805 */ /* 0x000fe2000001ff00 */
[----:B------:R-:W-:Y:S01]  /*3460*/  @P0 STS.128 [R2+0x4000], RZ ;  /* 0x004000ff02000388 */ /* 0x000fe20000000c00 */
[----:B------:R-:W-:Y:S02]  /*3470*/  CS2R R52, SRZ ;  /* 0x0000000000347805 */ /* 0x000fe4000001ff00 */
[----:B------:R-:W-:Y:S01]  /*3480*/  CS2R R46, SRZ ;  /* 0x00000000002e7805 */ /* 0x000fe2000001ff00 */
[----:B--2---:R-:W2:Y:S01]  /*3490*/  @!P4 LDC.64 R20, c[0x0][0x218] ;  /* 0x00008600ff14cb82 */ /* 0x004ea20000000a00 */
[----:B------:R-:W-:Y:S01]  /*34a0*/  @!PT LDS RZ, [RZ] ;  /* 0x00000000fffff984 */ /* 0x000fe20000000800 */
[----:B------:R-:W-:Y:S01]  /*34b0*/  @!PT LDS RZ, [RZ] ;  /* 0x00000000fffff984 */ /* 0x000fe20000000800 */
[----:B------:R-:W-:Y:S01]  /*34c0*/  @!PT LDS RZ, [RZ] ;  /* 0x00000000fffff984 */ /* 0x000fe20000000800 */
[----:B------:R-:W-:Y:S01]  /*34d0*/  @!P0 LDGSTS.E.BYPASS.LTC128B.128 [R2+0x4000], desc[UR14][R200.64] ;  /* 0x04000000c8028fae */ /* 0x000fe2000b901d4e */
[----:B------:R-:W-:Y:S02]  /*34e0*/  CS2R R44, SRZ ;  /* 0x00000000002c7805 */ /* 0x000fe4000001ff00 */
[----:B------:R-:W-:Y:S02]  /*34f0*/  CS2R R50, SRZ ;  /* 0x0000000000327805 */ /* 0x000fe4000001ff00 */
[----:B------:R-:W-:Y:S01]  /*3500*/  CS2R R48, SRZ ;  /* 0x0000000000307805 */ /* 0x000fe2000001ff00 */
[----:B------:R-:W-:Y:S01]  /*3510*/  @P1 STS.128 [R2+0x5000], RZ ;  /* 0x005000ff02001388 */ /* 0x000fe20000000c00 */
[----:B------:R-:W-:-:S02]  /*3520*/  CS2R R42, SRZ ;  /* 0x00000000002a7805 */ /* 0x000fc4000001ff00 */
[----:B------:R-:W-:Y:S01]  /*3530*/  CS2R R40, SRZ ;  /* 0x0000000000287805 */ /* 0x000fe2000001ff00 */
[----:B---3--:R-:W3:Y:S01]  /*3540*/  @!P5 LDC.64 R18, c[0x0][0x218] ;  /* 0x00008600ff12db82 */ /* 0x008ee20000000a00 */
[----:B------:R-:W-:Y:S01]  /*3550*/  @!PT LDS RZ, [RZ] ;  /* 0x00000000fffff984 */ /* 0x000fe20000000800 */
[----:B------:R-:W-:Y:S01]  /*3560*/  @!PT LDS RZ, [RZ] ;  /* 0x00000000fffff984 */ /* 0x000fe20000000800 */
[----:B------:R-:W-:Y:S01]  /*3570*/  @!PT LDS RZ, [RZ] ;  /* 0x00000000fffff984 */ /* 0x000fe20000000800 */
[----:B------:R4:W-:Y:S01]  /*3580*/  @!P1 LDGSTS.E.BYPASS.LTC128B.128 [R2+0x5000], desc[UR14][R8.64] ;  /* 0x0500000008029fae */ /* 0x0009e2000b901d4e */
[----:B------:R-:W-:Y:S01]  /*3590*/  IMAD R236, RZ, RZ, -UR29 ;  /* 0x8000001dffec7e24 */ /* 0x000fe2000f8e02ff */
[----:B------:R-:W-:Y:S02]  /*35a0*/  ULDC UR11, c[0x0][0x2ec] ;  /* 0x0000bb00000b7ab9 */ /* 0x000fe40000000800 */
[----:B------:R-:W-:Y:S04]  /*35b0*/  @P0 STS [R209], RZ ;  /* 0x000000ffd1000388 */ /* 0x000fe80000000800 */
[----:B------:R-:W-:Y:S04]  /*35c0*/  @P0 STS [R209+0x4], RZ ;  /* 0x000004ffd1000388 */ /* 0x000fe80000000800 */
[----:B------:R-:W-:Y:S04]  /*35d0*/  @P0 STS [R209+0x8], RZ ;  /* 0x000008ffd1000388 */ /* 0x000fe80000000800 */
[----:B------:R-:W-:Y:S04]  /*35e0*/  @P0 STS [R209+0xc], RZ ;  /* 0x00000cffd1000388 */ /* 0x000fe80000000800 */
[----:B------:R-:W-:Y:S01]  /*35f0*/  @!PT LDS RZ, [RZ] ;  /* 0x00000000fffff984 */ /* 0x000fe20000000800 */
[----:B------:R-:W-:Y:S01]  /*3600*/  @!PT LDS RZ, [RZ] ;  /* 0x00000000fffff984 */ /* 0x000fe20000000800 */
[----:B------:R-:W-:Y:S01]  /*3610*/  @!PT LDS RZ, [RZ] ;  /* 0x00000000fffff984 */ /* 0x000fe20000000800 */
[----:B------:R-:W-:Y:S04]  /*3620*/  @!P0 LDGSTS.E.BYPASS.LTC128B.128 [R209], desc[UR14][R202.64] ;  /* 0x00000000cad18fae */ /* 0x000fe8000b901d4e */
[----:B------:R-:W-:Y:S01]  /*3630*/  @P1 STS [R209+0x1000], RZ ;  /* 0x001000ffd1001388 */ /* 0x000fe20000000800 */
[----:B----4-:R-:W-:Y:S01]  /*3640*/  @!P3 IMAD R9, R11, UR26, RZ ;  /* 0x0000001a0b09bc24 */ /* 0x010fe2000f8e02ff */
[----:B------:R-:W-:Y:S01]  /*3650*/  @!P1 IADD3 R8, P0, R202, UR8, RZ ;  /* 0x00000008ca089c10 */ /* 0x000fe2000ff1e0ff */
[----:B------:R-:W-:Y:S01]  /*3660*/  @!P5 IMAD R11, R37, UR26, RZ ;  /* 0x0000001a250bdc24 */ /* 0x000fe2000f8e02ff */
[----:B------:R-:W-:Y:S01]  /*3670*/  @P1 STS [R209+0x1004], RZ ;  /* 0x001004ffd1001388 */ /* 0x000fe20000000800 */
[C---:B------:R-:W-:Y:S01]  /*3680*/  @!P3 IMAD R26, R12.reuse, UR27, R9 ;  /* 0x0000001b0c1abc24 */ /* 0x040fe2000f8e0209 */
[----:B------:R-:W-:Y:S01]  /*3690*/  @!P1 IADD3.X R9, R203, UR9, R10, P0, !PT ;  /* 0x00000009cb099c10 */ /* 0x000fe200087fe40a */
[----:B------:R-:W-:Y:S01]  /*36a0*/  @!P3 IMAD.WIDE.U32 R12, R12, UR26, R16 ;  /* 0x0000001a0c0cbc25 */ /* 0x000fe2000f8e0010 */
[C---:B------:R-:W-:Y:S01]  /*36b0*/  @!P2 IADD3 R14, P0, R0.reuse, 0x60, RZ ;  /* 0x00000060000ea810 */ /* 0x040fe20007f1e0ff */
[----:B------:R-:W4:Y:S01]  /*36c0*/  @!P3 LDC.64 R16, c[0x0][0x218] ;  /* 0x00008600ff10bb82 */ /* 0x000f220000000a00 */
[----:B------:R-:W-:Y:S01]  /*36d0*/  @P1 STS [R209+0x1008], RZ ;  /* 0x001008ffd1001388 */ /* 0x000fe20000000800 */
[----:B------:R-:W-:-:S02]  /*36e0*/  @!P5 IMAD R10, R0, UR27, R11 ;  /* 0x0000001b000adc24 */ /* 0x000fc4000f8e020b */
[----:B------:R-:W-:Y:S01]  /*36f0*/  VIADD R0, R237, 0x28 ;  /* 0x00000028ed007836 */ /* 0x000fe20000000000 */
[----:B------:R-:W-:Y:S01]  /*3700*/  @P1 STS [R209+0x100c], RZ ;  /* 0x00100cffd1001388 */ /* 0x000fe20000000800 */
[----:B------:R-:W-:-:S03]  /*3710*/  @!P5 IMAD.IADD R11, R5, 0x1, R10 ;  /* 0x00000001050bd824 */ /* 0x000fc600078e020a */
[----:B------:R-:W-:Y:S01]  /*3720*/  @!PT LDS RZ, [RZ] ;  /* 0x00000000fffff984 */ /* 0x000fe20000000800 */
[----:B------:R-:W-:Y:S01]  /*3730*/  @!PT LDS RZ, [RZ] ;  /* 0x00000000fffff984 */ /* 0x000fe20000000800 */
[----:B------:R-:W-:Y:S01]  /*3740*/  @!PT LDS RZ, [RZ] ;  /* 0x00000000fffff984 */ /* 0x000fe20000000800 */
[----:B------:R1:W-:Y:S01]  /*3750*/  @!P1 LDGSTS.E.BYPASS.LTC128B.128 [R209+0x1000], desc[UR14][R8.64] ;  /* 0x0100000008d19fae */ /* 0x0003e2000b901d4e */
[----:B---3--:R-:W-:-:S03]  /*3760*/  @!P5 LEA R10, P1, R4, R18, 0x1 ;  /* 0x00000012040ad211 */ /* 0x008fc600078208ff */
[----:B------:R-:W-:Y:S01]  /*3770*/  @P5 STS.128 [R2+0x6000], RZ ;  /* 0x006000ff02005388 */ /* 0x000fe20000000c00 */
[----:B------:R-:W-:-:S05]  /*3780*/  @!P5 LEA.HI.X R11, R4, R19, R11, 0x1, P1 ;  /* 0x00000013040bd211 */ /* 0x000fca00008f0c0b */
[----:B------:R-:W-:Y:S01]  /*3790*/  @!PT LDS RZ, [RZ] ;  /* 0x00000000fffff984 */ /* 0x000fe20000000800 */
[----:B------:R-:W-:Y:S01]  /*37a0*/  @!PT LDS RZ, [RZ] ;  /* 0x00000000fffff984 */ /* 0x000fe20000000800 */
[----:B------:R-:W-:Y:S01]  /*37b0*/  @!PT LDS RZ, [RZ] ;  /* 0x00000000fffff984 */ /* 0x000fe20000000800 */
[----:B------:R3:W-:Y:S04]  /*37c0*/  @!P5 LDGSTS.E.BYPASS.LTC128B.128 [R2+0x6000], desc[UR14][R10.64] ;  /* 0x060000000a02dfae */ /* 0x0007e8000b901d4e */
[----:B------:R-:W-:Y:S01]  /*37d0*/  @P4 STS.128 [R2+0x7000], RZ ;  /* 0x007000ff02004388 */ /* 0x000fe20000000c00 */
[----:B-1----:R-:W-:Y:S01]  /*37e0*/  @!P2 IMAD.X R9, RZ, RZ, R37, P0 ;  /* 0x000000ffff09a224 */ /* 0x002fe200000e0625 */
[----:B--2---:R-:W-:-:S03]  /*37f0*/  @!P4 LEA R8, P0, R6, R20, 0x1 ;  /* 0x000000140608c211 */ /* 0x004fc600078008ff */
[----:B------:R-:W-:Y:S01]  /*3800*/  @!P2 IMAD R5, R9, UR26, RZ ;  /* 0x0000001a0905ac24 */ /* 0x000fe2000f8e02ff */
[----:B------:R-:W-:Y:S01]  /*3810*/  @!P4 LEA.HI.X R9, R6, R21, R7, 0x1, P0 ;  /* 0x000000150609c211 */ /* 0x000fe200000f0c07 */
[----:B------:R-:W-:Y:S01]  /*3820*/  @!P3 IMAD.IADD R7, R13, 0x1, R26 ;  /* 0x000000010d07b824 */ /* 0x000fe200078e021a */
[----:B------:R-:W-:Y:S01]  /*3830*/  ISETP.GE.AND P0, PT, R0, UR5, PT ;  /* 0x0000000500007c0c */ /* 0x000fe2000bf06270 */
[C---:B------:R-:W-:Y:S02]  /*3840*/  @!P2 IMAD R15, R14.reuse, UR27, R5 ;  /* 0x0000001b0e0fac24 */ /* 0x040fe4000f8e0205 */
[----:B------:R-:W-:Y:S01]  /*3850*/  @!P2 IMAD.WIDE.U32 R4, R14, UR26, R24 ;  /* 0x0000001a0e04ac25 */ /* 0x000fe2000f8e0018 */
[----:B------:R-:W-:Y:S01]  /*3860*/  @!PT LDS RZ, [RZ] ;  /* 0x00000000fffff984 */ /* 0x000fe20000000800 */
[----:B------:R-:W-:Y:S01]  /*3870*/  @!PT LDS RZ, [RZ] ;  /* 0x00000000fffff984 */ /* 0x000fe20000000800 */
[----:B------:R-:W-:Y:S01]  /*3880*/  @!PT LDS RZ, [RZ] ;  /* 0x00000000fffff984 */ /* 0x000fe20000000800 */
[----:B------:R1:W-:Y:S01]  /*3890*/  @!P4 LDGSTS.E.BYPASS.LTC128B.128 [R2+0x7000], desc[UR14][R8.64] ;  /* 0x070000000802cfae */ /* 0x0003e2000b901d4e */
[C---:B----4-:R-:W-:Y:S02]  /*38a0*/  @!P3 LEA R6, P4, R12.reuse, R16, 0x1 ;  /* 0x000000100c06b211 */ /* 0x050fe400078808ff */
[----:B---3--:R-:W-:Y:S01]  /*38b0*/  VIADD R11, R237, 0x20 ;  /* 0x00000020ed0b7836 */ /* 0x008fe20000000000 */
[----:B------:R-:W-:Y:S01]  /*38c0*/  @P3 STS.128 [R2+0x8000], RZ ;  /* 0x008000ff02003388 */ /* 0x000fe20000000c00 */
[----:B------:R-:W-:Y:S01]  /*38d0*/  @!P2 IMAD.IADD R5, R5, 0x1, R15 ;  /* 0x000000010505a824 */ /* 0x000fe200078e020f */
[----:B------:R-:W-:-:S02]  /*38e0*/  @!P3 LEA.HI.X R7, R12, R17, R7, 0x1, P4 ;  /* 0x000000110c07b211 */ /* 0x000fc400020f0c07 */
[----:B------:R-:W-:Y:S02]  /*38f0*/  ISETP.GE.AND P4, PT, R11, UR5, PT ;  /* 0x000000050b007c0c */ /* 0x000fe4000bf86270 */
[----:B------:R-:W-:Y:S01]  /*3900*/  @!P0 LEA R10, P5, R0, UR17, 0x2 ;  /* 0x00000011000a8c11 */ /* 0x000fe2000f8a10ff */
[----:B------:R-:W-:Y:S01]  /*3910*/  @!PT LDS RZ, [RZ] ;  /* 0x00000000fffff984 */ /* 0x000fe20000000800 */
[----:B------:R-:W-:Y:S01]  /*3920*/  @!PT LDS RZ, [RZ] ;  /* 0x00000000fffff984 */ /* 0x000fe20000000800 */
[----:B------:R-:W-:Y:S01]  /*3930*/  @!PT LDS RZ, [RZ] ;  /* 0x00000000fffff984 */ /* 0x000fe20000000800 */
[----:B------:R-:W-:Y:S01]  /*3940*/  @!P3 LDGSTS.E.BYPASS.LTC128B.128 [R2+0x8000], desc[UR14][R6.64] ;  /* 0x080000000602bfae */ /* 0x000fe2000b901d4e */
[----:B------:R-:W-:Y:S02]  /*3950*/  SHF.R.S32.HI R12, RZ, 0x1f, R237 ;  /* 0x0000001fff0c7819 */ /* 0x000fe400000114ed */
[----:B------:R-:W-:Y:S01]  /*3960*/  ISETP.GE.AND P3, PT, R237, UR5, PT ;  /* 0x00000005ed007c0c */ /* 0x000fe2000bf66270 */
[----:B------:R2:W-:Y:S01]  /*3970*/  @P2 STS.128 [R2+0x9000], RZ ;  /* 0x009000ff02002388 */ /* 0x0005e20000000c00 */
[----:B-1----:R-:W-:Y:S02]  /*3980*/  SHF.R.S32.HI R9, RZ, 0x1f, R0 ;  /* 0x0000001fff097819 */ /* 0x002fe40000011400 */
[----:B------:R-:W-:-:S02]  /*3990*/  @!P2 LEA R8, P1, R4, R22, 0x1 ;  /* 0x000000160408a211 */ /* 0x000fc400078208ff */
[----:B------:R-:W-:Y:S02]  /*39a0*/  @!P0 LEA.HI.X R11, R0, UR16, R9, 0x2, P5 ;  /* 0x00000010000b8c11 */ /* 0x000fe4000a8f1409 */
[----:B------:R-:W-:Y:S01]  /*39b0*/  @!P2 LEA.HI.X R9, R4, R23, R5, 0x1, P1 ;  /* 0x000000170409a211 */ /* 0x000fe200008f0c05 */
[C---:B------:R-:W-:Y:S01]  /*39c0*/  IMAD.SHL.U32 R4, R237.reuse, 0x4, RZ ;  /* 0x00000004ed047824 */ /* 0x040fe200078e00ff */
[----:B------:R-:W-:Y:S01]  /*39d0*/  SHF.L.U64.HI R0, R237, 0x2, R12 ;  /* 0x00000002ed007819 */ /* 0x000fe2000001020c */
[----:B------:R-:W5:Y:S03]  /*39e0*/  @!P0 LDG.E R233, desc[UR14][R10.64] ;  /* 0x0000000e0ae98981 */ /* 0x000f66000c1e1900 */
[----:B------:R-:W-:Y:S01]  /*39f0*/  IADD3 R4, P1, R4, UR17, RZ ;  /* 0x0000001104047c10 */ /* 0x000fe2000ff3e0ff */
[----:B------:R-:W-:Y:S01]  /*3a00*/  @!PT LDS RZ, [RZ] ;  /* 0x00000000fffff984 */ /* 0x000fe20000000800 */
[----:B------:R-:W-:Y:S01]  /*3a10*/  @!PT LDS RZ, [RZ] ;  /* 0x00000000fffff984 */ /* 0x000fe20000000800 */
[----:B------:R-:W-:Y:S01]  /*3a20*/  @!PT LDS RZ, [RZ] ;  /* 0x00000000fffff984 */ /* 0x000fe20000000800 */
[----:B------:R2:W-:Y:S03]  /*3a30*/  @!P2 LDGSTS.E.BYPASS.LTC128B.128 [R2+0x9000], desc[UR14][R8.64] ;  /* 0x090000000802afae */ /* 0x0005e6000b901d4e */
[----:B------:R-:W-:Y:S01]  /*3a40*/  IADD3.X R5, R0, UR16, RZ, P1, !PT ;  /* 0x0000001000057c10 */ /* 0x000fe20008ffe4ff */
[----:B------:R-:W0:Y:S04]  /*3a50*/  LDGDEPBAR ;  /* 0x00000000000079af */ /* 0x000e280000000000 */
        /* <DEDUP_REMOVED lines=10> */
[----:B------:R1:W1:Y:S04]  /*3b00*/  LDSM.16.M88.4 R148, [R178] ;  /* 0x00000000b294783b */ /* 0x0002680000000200 */
[----:B------:R1:W1:Y:S04]  /*3b10*/  LDSM.16.M88.4 R152, [R178+0x800] ;  /* 0x00080000b298783b */ /* 0x0002680000000200 */
[----:B------:R1:W1:Y:S04]  /*3b20*/  LDSM.16.M88.4 R156, [R176] ;  /* 0x00000000b09c783b */ /* 0x0002680000000200 */
[----:B------:R1:W1:Y:S04]  /*3b30*/  LDSM.16.M88.4 R160, [R176+0x800] ;  /* 0x00080000b0a0783b */ /* 0x0002680000000200 */
[----:B------:R1:W1:Y:S04]  /*3b40*/  LDSM.16.M88.4 R164, [R177] ;  /* 0x00000000b1a4783b */ /* 0x0002680000000200 */
[----:B------:R1:W1:Y:S01]  /*3b50*/  LDSM.16.M88.4 R168, [R177+0x800] ;  /* 0x00080000b1a8783b */ /* 0x0002620000000200 */
[----:B--2---:R-:W-:-:S04]  /*3b60*/  SHF.R.S32.HI R2, RZ, 0x1f, R0 ;  /* 0x0000001fff027819 */ /* 0x004fc80000011400 */
[----:B------:R-:W-:Y:S01]  /*3b70*/  LEA.HI R2, R2, R0, RZ, 0x3 ;  /* 0x0000000002027211 */ /* 0x000fe200078f18ff */
[----:B------:R-:W-:-:S03]  /*3b80*/  UIADD3 UR5, UR20, UR12, URZ ;  /* 0x0000000c14057290 */ /* 0x000fc6000fffe03f */
[----:B------:R-:W-:Y:S01]  /*3b90*/  LOP3.LUT R2, R2, 0xfffffff8, RZ, 0xc0, !PT ;  /* 0xfffffff802027812 */ /* 0x000fe200078ec0ff */
[----:B------:R-:W-:Y:S02]  /*3ba0*/  USHF.L.U32 UR20, UR30, 0x3, URZ ;  /* 0x000000031e147899 */ /* 0x000fe4000800063f */
[----:B------:R-:W-:Y:S02]  /*3bb0*/  UIADD3 UR27, UR28, 0x20, URZ ;  /* 0x000000201c1b7890 */ /* 0x000fe4000fffe03f */
[----:B------:R-:W-:Y:S02]  /*3bc0*/  IMAD.IADD R0, R0, 0x1, -R2 ;  /* 0x0000000100007824 */ /* 0x000fe400078e0a02 */
[----:B------:R-:W-:Y:S01]  /*3bd0*/  UIADD3 UR26, UR20, UR27, URZ ;  /* 0x0000001b141a7290 */ /* 0x000fe2000fffe03f */
[----:B------:R-:W-:Y:S02]  /*3be0*/  PLOP3.LUT P3, PT, PT, PT, UP0, 0x40, 0x0 ;  /* 0x000000000000781c */ /* 0x000fe40003f6e808 */
[C---:B------:R-:W-:Y:S01]  /*3bf0*/  LOP3.LUT P0, RZ, R0.reuse, 0x2, RZ, 0xc0, !PT ;  /* 0x0000000200ff7812 */ /* 0x040fe2000780c0ff */
[----:B------:R-:W-:Y:S01]  /*3c00*/  UIADD3 UR25, UR20, UR26, URZ ;  /* 0x0000001a14197290 */ /* 0x000fe2000fffe03f */
[----:B------:R-:W-:Y:S01]  /*3c10*/  PLOP3.LUT P2, PT, PT, PT, UP0, 0x40, 0x0 ;  /* 0x000000000000781c */ /* 0x000fe20003f4e808 */
[----:B------:R-:W-:Y:S01]  /*3c20*/  UIADD3 UR5, -UR6, 0x80, UR5 ;  /* 0x0000008006057890 */ /* 0x000fe2000fffe105 */
[----:B------:R-:W-:Y:S01]  /*3c30*/  LOP3.LUT P1, RZ, R0, 0x4, RZ, 0xc0, !PT ;  /* 0x0000000400ff7812 */ /* 0x000fe2000782c0ff */
[----:B------:R-:W-:Y:S01]  /*3c40*/  UIADD3 UR24, UR20, UR25, URZ ;  /* 0x0000001914187290 */ /* 0x000fe2000fffe03f */
[----:B------:R-:W-:Y:S01]  /*3c50*/  SEL R179, R179, 0xffffffe0, !P0 ;  /* 0xffffffe0b3b37807 */ /* 0x000fe20004000000 */
[----:B------:R-:W-:Y:S01]  /*3c60*/  VIADD R0, R237, 0xffffffc0 ;  /* 0xffffffc0ed007836 */ /* 0x000fe20000000000 */
[----:B------:R-:W-:-:S02]  /*3c70*/  SEL R173, R173, R181, P3 ;  /* 0x000000b5adad7207 */ /* 0x000fc40001800000 */
[----:B------:R-:W-:Y:S01]  /*3c80*/  SEL R172, R172, R180, P2 ;  /* 0x000000b4acac7207 */ /* 0x000fe20001000000 */
[----:B------:R-:W-:Y:S01]  /*3c90*/  UIADD3 UR23, UR20, UR24, URZ ;  /* 0x0000001814177290 */ /* 0x000fe2000fffe03f */
[----:B------:R-:W-:Y:S02]  /*3ca0*/  CS2R R38, SRZ ;  /* 0x0000000000267805 */ /* 0x000fe4000001ff00 */
[----:B------:R-:W-:Y:S02]  /*3cb0*/  CS2R R36, SRZ ;  /* 0x0000000000247805 */ /* 0x000fe4000001ff00 */
[----:B------:R-:W-:Y:S01]  /*3cc0*/  SHF.L.U64.HI R239, R237, 0x2, R12 ;  /* 0x00000002edef7819 */ /* 0x000fe2000001020c */
[----:B------:R-:W-:Y:S01]  /*3cd0*/  IMAD.SHL.U32 R238, R0, 0x4, RZ ;  /* 0x0000000400ee7824 */ /* 0x000fe200078e00ff */
[----:B------:R-:W-:Y:S01]  /*3ce0*/  LEA R173, R173, UR4, 0x1 ;  /* 0x00000004adad7c11 */ /* 0x000fe2000f8e08ff */
[----:B------:R-:W-:Y:S01]  /*3cf0*/  IMAD.IADD R175, R174, 0x1, R179 ;  /* 0x00000001aeaf7824 */ /* 0x000fe200078e02b3 */
[----:B------:R-:W-:-:S02]  /*3d00*/  LEA R172, R172, UR4, 0x1 ;  /* 0x00000004acac7c11 */ /* 0x000fc4000f8e08ff */
[----:B------:R-:W-:Y:S01]  /*3d10*/  SEL R128, R128, 0xffffffc0, !P1 ;  /* 0xffffffc080807807 */ /* 0x000fe20004800000 */
[----:B------:R-:W-:Y:S02]  /*3d20*/  UIADD3 UR35, UR5, -UR58, URZ ;  /* 0x8000003a05237290 */ /* 0x000fe4000fffe03f */
[----:B------:R-:W-:Y:S02]  /*3d30*/  UIMAD UR30, UR30, 0x38, URZ ;  /* 0x000000381e1e78a4 */ /* 0x000fe4000f8e023f */
[----:B------:R-:W-:Y:S01]  /*3d40*/  UIADD3 UR29, UR20, UR23, URZ ;  /* 0x00000017141d7290 */ /* 0x000fe2000fffe03f */
[----:B-1-34-:R-:W-:-:S11]  /*3d50*/  ULDC UR5, c[0x0][0x39c] ;  /* 0x0000e70000057ab9 */ /* 0x01afd60000000800 */
.L_x_1427:
        /* <DEDUP_REMOVED lines=176> */
.L_x_1423:
        /* <DEDUP_REMOVED lines=128> */
.L_x_1424:
        /* <DEDUP_REMOVED lines=137> */
[----:B--2---:R-:W-:Y:S02]  /*58f0*/  IADD3 R0, R128, R2, RZ ;  /* 0x0000000280007210 */ /* 0x004fe40007ffe0ff */
[----:B------:R-:W-:Y:S01]  /*5900*/  SHF.L.U32 R2, R180, 0x1, RZ ;  /* 0x00000001b4027819 */ /* 0x000fe200000006ff */
        /* <DEDUP_REMOVED lines=10> */
[----:B--2---:R-:W-:Y:S06]  /*59b0*/  MOV R0, UR4 ;  /* 0x0000000400007c02 */ /* 0x004fec0008000f00 */
[----:B------:R-:W-:Y:S01]  /*59c0*/  IADD3 R2, R2, 0x4000, R0 ;  /* 0x0000400002027810 */ /* 0x000fe20007ffe000 */
[----:B------:R-:W-:Y:S01]  /*59d0*/  FFMA.FTZ R0, -R108, R108, 1 ;  /* 0x3f8000006c007423 */ /* 0x000fe2000001016c */
[-C--:B-1----:R-:W-:Y:S05]  /*59e0*/  HMMA.16816.F32 R4, R100, R164.reuse, R4 ;  /* 0x000000a46404723c */ /* 0x082fea0000001804 */
[----:B------:R-:W-:Y:S01]  /*59f0*/  FMUL.FTZ R0, R0, UR5 ;  /* 0x0000000500007c20 */ /* 0x000fe20008410000 */
        /* <DEDUP_REMOVED lines=8> */
[----:B------:R-:W-:Y:S01]  /*5a80*/  FMUL.FTZ R191, R191, R4 ;  /* 0x00000004bfbf7220 */ /* 0x000fe20000410000 */
[----:B------:R-:W-:Y:S01]  /*5a90*/  FMUL.FTZ R190, R190, R5 ;  /* 0x00000005bebe7220 */ /* 0x000fe20000410000 */
[----:B------:R-:W-:Y:S01]  /*5aa0*/  FMUL.FTZ R7, R204, R7 ;  /* 0x00000007cc077220 */ /* 0x000fe20000410000 */
[----:B------:R-:W-:Y:S01]  /*5ab0*/  FFMA.FTZ R5, -R110, R110, 1 ;  /* 0x3f8000006e057423 */ /* 0x000fe2000001016e */
[----:B------:R-:W-:Y:S01]  /*5ac0*/  FFMA.FTZ R4, -R109, R109, 1 ;  /* 0x3f8000006d047423 */ /* 0x000fe2000001016d */
[----:B------:R-:W-:Y:S01]  /*5ad0*/  FMUL.FTZ R189, R189, R6 ;  /* 0x00000006bdbd7220 */ /* 0x000fe20000410000 */
[C---:B------:R-:W-:Y:S04]  /*5ae0*/  HMMA.16816.F32 R24, R104.reuse, R168, R24 ;  /* 0x000000a86818723c */ /* 0x040fe80000001818 */
[C---:B------:R-:W-:Y:S01]  /*5af0*/  FADD.FTZ R10, -R184.reuse, R10 ;  /* 0x0000000ab80a7221 */ /* 0x040fe20000010100 */
[----:B------:R-:W-:Y:S01]  /*5b00*/  FFMA.FTZ R6, -R111, R111, 1 ;  /* 0x3f8000006f067423 */ /* 0x000fe2000001016f */
[----:B------:R-:W-:Y:S01]  /*5b10*/  FMUL.FTZ R108, R7, R0 ;  /* 0x00000000076c7220 */ /* 0x000fe20000410000 */
[----:B------:R-:W-:Y:S01]  /*5b20*/  FADD.FTZ R11, -R184, R11 ;  /* 0x0000000bb80b7221 */ /* 0x000fe20000010100 */
[----:B------:R-:W-:Y:S01]  /*5b30*/  FMUL.FTZ R5, R5, UR5 ;  /* 0x0000000505057c20 */ /* 0x000fe20008410000 */
[-C--:B------:R-:W-:Y:S03]  /*5b40*/  HMMA.16816.F32 R28, R104, R170.reuse, R28 ;  /* 0x000000aa681c723c */ /* 0x080fe6000000181c */
[----:B------:R-:W-:Y:S01]  /*5b50*/  FMUL.FTZ R4, R4, UR5 ;  /* 0x0000000504047c20 */ /* 0x000fe20008410000 */
[----:B------:R-:W-:Y:S01]  /*5b60*/  FFMA.FTZ R0, -R112, R112, 1 ;  /* 0x3f80000070007423 */ /* 0x000fe20000010170 */
[----:B------:R-:W-:Y:S01]  /*5b70*/  FADD.FTZ R9, -R185, R9 ;  /* 0x00000009b9097221 */ /* 0x000fe20000010100 */
[----:B------:R-:W-:Y:S01]  /*5b80*/  FMUL.FTZ R193, R193, R10 ;  /* 0x0000000ac1c17220 */ /* 0x000fe20000410000 */
[----:B------:R-:W-:Y:S01]  /*5b90*/  FMUL.FTZ R6, R6, UR5 ;  /* 0x0000000506067c20 */ /* 0x000fe20008410000 */
[----:B------:R-:W-:Y:S01]  /*5ba0*/  FADD.FTZ R12, -R185, R12 ;  /* 0x0000000cb90c7221 */ /* 0x000fe20000010100 */
[----:B------:R-:W-:Y:S04]  /*5bb0*/  HMMA.16816.F32 R32, R100, R170, R32 ;  /* 0x000000aa6420723c */ /* 0x000fe80000001820 */
[----:B------:R-:W-:Y:S01]  /*5bc0*/  FMUL.FTZ R192, R192, R11 ;  /* 0x0000000bc0c07220 */ /* 0x000fe20000410000 */
[----:B------:R-:W-:Y:S01]  /*5bd0*/  FMUL.FTZ R109, R190, R5 ;  /* 0x00000005be6d7220 */ /* 0x000fe20000410000 */
[----:B------:R-:W-:Y:S01]  /*5be0*/  FMUL.FTZ R10, R189, R4 ;  /* 0x00000004bd0a7220 */ /* 0x000fe20000410000 */
[----:B------:R-:W-:Y:S01]  /*5bf0*/  FMUL.FTZ R0, R0, UR5 ;  /* 0x0000000500007c20 */ /* 0x000fe20008410000 */
[----:B------:R-:W-:Y:S03]  /*5c00*/  FFMA.FTZ R5, -R114, R114, 1 ;  /* 0x3f80000072057423 */ /* 0x000fe60000010172 */
[----:B------:R-:W-:Y:S01]  /*5c10*/  FFMA.FTZ R4, -R113, R113, 1 ;  /* 0x3f80000071047423 */ /* 0x000fe20000010171 */
[----:B------:R-:W-:Y:S01]  /*5c20*/  FMUL.FTZ R194, R194, R9 ;  /* 0x00000009c2c27220 */ /* 0x000fe20000410000 */
[----:B------:R-:W-:Y:S01]  /*5c30*/  FMUL.FTZ R9, R191, R6 ;  /* 0x00000006bf097220 */ /* 0x000fe20000410000 */
[----:B------:R-:W-:Y:S01]  /*5c40*/  FMUL.FTZ R111, R208, R12 ;  /* 0x0000000cd06f7220 */ /* 0x000fe20000410000 */
[C---:B------:R-:W-:Y:S01]  /*5c50*/  FADD.FTZ R8, -R185.reuse, R8 ;  /* 0x00000008b9087221 */ /* 0x040fe20000010100 */
[----:B------:R-:W-:Y:S01]  /*5c60*/  FADD.FTZ R13, -R185, R13 ;  /* 0x0000000db90d7221 */ /* 0x000fe20000010100 */
[----:B------:R-:W-:Y:S01]  /*5c70*/  FFMA.FTZ R6, -R115, R115, 1 ;  /* 0x3f80000073067423 */ /* 0x000fe20000010173 */
[----:B------:R-:W-:Y:S01]  /*5c80*/  FMUL.FTZ R12, R192, R0 ;  /* 0x00000000c00c7220 */ /* 0x000fe20000410000 */
[----:B------:R-:W-:Y:S01]  /*5c90*/  FADD.FTZ R15, -R184, R15 ;  /* 0x0000000fb80f7221 */ /* 0x000fe20000010100 */
[----:B------:R-:W-:Y:S01]  /*5ca0*/  FMUL.FTZ R5, R5, UR5 ;  /* 0x0000000505057c20 */ /* 0x000fe20008410000 */
[----:B------:R-:W-:Y:S01]  /*5cb0*/  FMUL.FTZ R4, R4, UR5 ;  /* 0x0000000504047c20 */ /* 0x000fe20008410000 */
        /* <DEDUP_REMOVED lines=12> */
[----:B------:R-:W-:Y:S01]  /*5d80*/  FADD.FTZ R16, -R186, R16 ;  /* 0x00000010ba107221 */ /* 0x000fe20000010100 */
[----:B------:R-:W-:Y:S01]  /*5d90*/  FFMA.FTZ R6, -R119, R119, 1 ;  /* 0x3f80000077067423 */ /* 0x000fe20000010177 */
[----:B------:R-:W-:Y:S01]  /*5da0*/  FMUL.FTZ R15, R15, R0 ;  /* 0x000000000f0f7220 */ /* 0x000fe20000410000 */
[----:B------:R-:W-:Y:S01]  /*5db0*/  FMUL.FTZ R11, R206, R14 ;  /* 0x0000000ece0b7220 */ /* 0x000fe20000410000 */
[----:B------:R-:W-:Y:S01]  /*5dc0*/  FADD.FTZ R19, -R187, R19 ;  /* 0x00000013bb137221 */ /* 0x000fe20000010100 */
[----:B------:R-:W-:Y:S01]  /*5dd0*/  FMUL.FTZ R5, R5, UR5 ;  /* 0x0000000505057c20 */ /* 0x000fe20008410000 */
[----:B------:R-:W-:Y:S01]  /*5de0*/  FMUL.FTZ R4, R4, UR5 ;  /* 0x0000000504047c20 */ /* 0x000fe20008410000 */
[----:B------:R-:W-:Y:S01]  /*5df0*/  FFMA.FTZ R0, -R120, R120, 1 ;  /* 0x3f80000078007423 */ /* 0x000fe20000010178 */
[----:B------:R-:W-:Y:S01]  /*5e00*/  F2FP.F16.F32.PACK_AB R109, R109, R9 ;  /* 0x000000096d6d723e */ /* 0x000fe200000000ff */
[----:B------:R-:W-:Y:S01]  /*5e10*/  FADD.FTZ R17, -R186, R17 ;  /* 0x00000011ba117221 */ /* 0x000fe20000010100 */
        /* <DEDUP_REMOVED lines=9> */
[----:B------:R-:W-:Y:S01]  /*5eb0*/  F2FP.F16.F32.PACK_AB R108, R108, R10 ;  /* 0x0000000a6c6c723e */ /* 0x000fe200000000ff */
[----:B------:R-:W-:Y:S01]  /*5ec0*/  FMUL.FTZ R14, R214, R17 ;  /* 0x00000011d60e7220 */ /* 0x000fe20000410000 */
[----:B------:R-:W-:Y:S01]  /*5ed0*/  FMUL.FTZ R10, R111, R6 ;  /* 0x000000066f0a7220 */ /* 0x000fe20000410000 */
[----:B------:R-:W-:Y:S01]  /*5ee0*/  F2FP.F16.F32.PACK_AB R17, R12, R13 ;  /* 0x0000000d0c11723e */ /* 0x000fe200000000ff */
[----:B------:R-:W-:Y:S01]  /*5ef0*/  FFMA.FTZ R6, -R123, R123, 1 ;  /* 0x3f8000007b067423 */ /* 0x000fe2000001017b */
[----:B------:R-:W-:Y:S01]  /*5f00*/  FMUL.FTZ R13, R112, R0 ;  /* 0x00000000700d7220 */ /* 0x000fe20000410000 */
[----:B------:R-:W-:Y:S01]  /*5f10*/  FMUL.FTZ R113, R213, R18 ;  /* 0x00000012d5717220 */ /* 0x000fe20000410000 */
[----:B------:R-:W-:Y:S01]  /*5f20*/  FADD.FTZ R23, -R187, R23 ;  /* 0x00000017bb177221 */ /* 0x000fe20000010100 */
[----:B------:R-:W-:Y:S01]  /*5f30*/  FMUL.FTZ R5, R5, UR5 ;  /* 0x0000000505057c20 */ /* 0x000fe20008410000 */
[----:B------:R-:W-:Y:S01]  /*5f40*/  FMUL.FTZ R4, R4, UR5 ;  /* 0x0000000504047c20 */ /* 0x000fe20008410000 */
[----:B------:R-:W-:Y:S01]  /*5f50*/  FFMA.FTZ R0, -R124, R124, 1 ;  /* 0x3f8000007c007423 */ /* 0x000fe2000001017c */
[----:B------:R-:W-:Y:S01]  /*5f60*/  FMUL.FTZ R6, R6, UR5 ;  /* 0x0000000506067c20 */ /* 0x000fe20008410000 */
[----:B------:R-:W-:Y:S01]  /*5f70*/  FADD.FTZ R20, -R186, R20 ;  /* 0x00000014ba147221 */ /* 0x000fe20000010100 */
        /* <DEDUP_REMOVED lines=8> */
[----:B------:R-:W-:Y:S01]  /*6000*/  F2FP.F16.F32.PACK_AB R18, R7, R8 ;  /* 0x000000080712723e */ /* 0x000fe200000000ff */
[----:B------:R-:W-:Y:S01]  /*6010*/  FMUL.FTZ R9, R9, R6 ;  /* 0x0000000609097220 */ /* 0x000fe20000410000 */
[----:B------:R-:W-:Y:S01]  /*6020*/  F2FP.F16.F32.PACK_AB R16, R16, R10 ;  /* 0x0000000a1010723e */ /* 0x000fe200000000ff */
[----:B------:R-:W-:Y:S01]  /*6030*/  FMUL.FTZ R8, R219, R20 ;  /* 0x00000014db087220 */ /* 0x000fe20000410000 */
[----:B------:R-:W-:Y:S01]  /*6040*/  FFMA.FTZ R6, -R129, R129, 1 ;  /* 0x3f80000081067423 */ /* 0x000fe20000010181 */
[----:B------:R-:W-:Y:S01]  /*6050*/  FMUL.FTZ R10, R19, R0 ;  /* 0x00000000130a7220 */ /* 0x000fe20000410000 */
[----:B------:R-:W-:Y:S01]  /*6060*/  FMUL.FTZ R7, R218, R21 ;  /* 0x00000015da077220 */ /* 0x000fe20000410000 */
[----:B------:R-:W-:Y:S01]  /*6070*/  FMUL.FTZ R20, R217, R22 ;  /* 0x00000016d9147220 */ /* 0x000fe20000410000 */
[----:B------:R-:W-:Y:S01]  /*6080*/  FADD.FTZ R27, -R184, R27 ;  /* 0x0000001bb81b7221 */ /* 0x000fe20000010100 */
[----:B------:R-:W-:Y:S01]  /*6090*/  FMUL.FTZ R5, R5, UR5 ;  /* 0x0000000505057c20 */ /* 0x000fe20008410000 */
[----:B------:R-:W-:Y:S01]  /*60a0*/  FMUL.FTZ R4, R4, UR5 ;  /* 0x0000000504047c20 */ /* 0x000fe20008410000 */
[----:B------:R-:W-:Y:S01]  /*60b0*/  FFMA.FTZ R0, -R125, R125, 1 ;  /* 0x3f8000007d007423 */ /* 0x000fe2000001017d */
[----:B------:R-:W-:Y:S01]  /*60c0*/  F2FP.F16.F32.PACK_AB R15, R15, R11 ;  /* 0x0000000b0f0f723e */ /* 0x000fe200000000ff */
[----:B------:R-:W-:Y:S01]  /*60d0*/  FMUL.FTZ R6, R6, UR5 ;  /* 0x0000000506067c20 */ /* 0x000fe20008410000 */
        /* <DEDUP_REMOVED lines=32> */
[----:B------:R-:W-:Y:S01]  /*62e0*/  F2FP.F16.F32.PACK_AB R14, R14, R9 ;  /* 0x000000090e0e723e */ /* 0x000fe200000000ff */
        /* <DEDUP_REMOVED lines=46> */
[C---:B-1----:R-:W-:Y:S05]  /*65d0*/  IMAD.U32 R4, R19.reuse, -0x40, RZ ;  /* 0xffffffc013047824 */ /* 0x042fea00078e00ff */
        /* <DEDUP_REMOVED lines=12> */
.L_x_1425:
[----:B------:R-:W-:Y:S01]  /*66a0*/  STS [R197+0xa000], R109 ;  /* 0x00a0006dc5007388 */ /* 0x000fe20000000800 */
[----:B------:R-:W-:Y:S03]  /*66b0*/  LEA R114, R241, UR4, 0x1 ;  /* 0x00000004f1727c11 */ /* 0x000fe6000f8e08ff */
        /* <DEDUP_REMOVED lines=16> */
[C---:B--2---:R-:W-:Y:S01]  /*67c0*/  VIADD R0, R2.reuse, 0x40 ;  /* 0x0000004002007836 */ /* 0x044fe20000000000 */
[----:B------:R-:W-:Y:S04]  /*67d0*/  @P1 IADD3 R0, R2, -0x40, RZ ;  /* 0xffffffc002001810 */ /* 0x000fe80007ffe0ff */
        /* <DEDUP_REMOVED lines=67> */
.L_x_1426:
        /* <DEDUP_REMOVED lines=8> */
[----:B------:R-:W2:Y:S01]  /*6c90*/  LDSM.16.MT88.4 R20, [R0] ;  /* 0x000000000014783b */ /* 0x000ea20000004200 */
[----:B------:R-:W-:Y:S02]  /*6ca0*/  UISETP.GT.AND UP2, UPT, UR7, UR22, UPT ;  /* 0x000000160700728c */ /* 0x000fe4000bf44270 */
        /* <DEDUP_REMOVED lines=276> */
[----:B------:R-:W-:Y:S02]  /*7df0*/  F2FP.F16.F32.PACK_AB R62, R63, R62 ;  /* 0x0000003e3f3e723e */ /* 0x000fe400000000ff */
[----:B------:R-:W-:Y:S01]  /*7e00*/  PLOP3.LUT P0, PT, PT, PT, UP0, 0x80, 0x0 ;  /* 0x000000000000781c */ /* 0x000fe20003f0f008 */
[----:B------:R-:W-:Y:S04]  /*7e10*/  STS [R247+0x2000], R7 ;  /* 0x00200007f7007388 */ /* 0x000fe80000000800 */
[----:B------:R-:W-:Y:S04]  /*7e20*/  STS [R247+0x2400], R6 ;  /* 0x00240006f7007388 */ /* 0x000fe80000000800 */
        /* <DEDUP_REMOVED lines=33> */
.L_x_1428:
[----:B------:R-:W-:Y:S01]  /*8040*/  @UP0 UIADD3 UR7, UR36, UR38, URZ ;  /* 0x0000002624070290 */ /* 0x000fe2000fffe03f */
[----:B-12---:R-:W-:Y:S01]  /*8050*/  SHF.R.S32.HI R0, RZ, 0x1f, R2 ;  /* 0x0000001fff007819 */ /* 0x006fe20000011402 */
[----:B------:R-:W-:Y:S01]  /*8060*/  @UP0 ULDC.64 UR10, c[0x0][0x458] ;  /* 0x00011600000a0ab9 */ /* 0x000fe20000000a00 */
[----:B------:R-:W-:Y:S02]  /*8070*/  USHF.L.U32 UR5, UR21, 0x7, URZ ;  /* 0x0000000715057899 */ /* 0x000fe4000800063f */
        /* <DEDUP_REMOVED lines=18> */
.L_x_1429:
[----:B------:R-:W-:Y:S01]  /*81a0*/  BAR.SYNC.DEFER_BLOCKING 0x0 ;  /* 0x0000000000007b1d */ /* 0x000fe20000010000 */
[----:B------:R-:W-:Y:S01]  /*81b0*/  USHF.R.S32.HI UR7, URZ, 0x1f, UR5 ;  /* 0x0000001f3f077899 */ /* 0x000fe20008011405 */
[----:B------:R-:W-:Y:S01]  /*81c0*/  LEA.HI R0, R0, R2, RZ, 0x3 ;  /* 0x0000000200007211 */ /* 0x000fe200078f18ff */
[----:B------:R-:W-:Y:S01]  /*81d0*/  IMAD.U32 R2, RZ, RZ, UR8 ;  /* 0x00000008ff027e24 */ /* 0x000fe2000f8e00ff */
[--C-:B------:R-:W-:Y:S01]  /*81e0*/  SHF.R.S32.HI R7, RZ, 0x1f, R244.reuse ;  /* 0x0000001fff077819 */ /* 0x100fe200000114f4 */
[----:B------:R-:W-:Y:S01]  /*81f0*/  UIMAD UR12, UR7, UR8, URZ ;  /* 0x00000008070c72a4 */ /* 0x000fe2000f8e023f */
[----:B------:R-:W-:Y:S01]  /*8200*/  IMAD.MOV.U32 R6, RZ, RZ, R244 ;  /* 0x000000ffff067224 */ /* 0x000fe200078e00f4 */
[----:B------:R-:W-:Y:S01]  /*8210*/  UIMAD UR6, UR21, -0x80, UR6 ;  /* 0xffffff80150678a4 */ /* 0x000fe2000f8e0206 */
[----:B------:R-:W-:Y:S01]  /*8220*/  SHF.R.S32.HI R0, RZ, 0x3, R0 ;  /* 0x00000003ff007819 */ /* 0x000fe20000011400 */
[----:B------:R-:W-:Y:S01]  /*8230*/  UIMAD UR12, UR5, UR9, UR12 ;  /* 0x00000009050c72a4 */ /* 0x000fe2000f8e020c */
[----:B------:R-:W-:Y:S01]  /*8240*/  IMAD.WIDE.U32 R4, R2, UR5, R6 ;  /* 0x0000000502047c25 */ /* 0x000fe2000f8e0006 */
[----:B------:R-:W-:Y:S01]  /*8250*/  USHF.R.S32.HI UR16, URZ, 0x1f, UR56 ;  /* 0x0000001f3f107899 */ /* 0x000fe20008011438 */
[----:B------:R-:W-:Y:S01]  /*8260*/  BSSY B0, `(.L_x_1430) ;  /* 0x0000022000007945 */ /* 0x000fe20003800000 */
[C---:B------:R-:W-:Y:S01]  /*8270*/  ISETP.GE.AND P4, PT, R0.reuse, UR6, PT ;  /* 0x0000000600007c0c */ /* 0x040fe2000bf86270 */
[----:B------:R-:W-:Y:S01]  /*8280*/  VIADD R8, R0, 0x20 ;  /* 0x0000002000087836 */ /* 0x000fe20000000000 */
[----:B------:R-:W-:Y:S01]  /*8290*/  IADD3 R4, P0, R4, UR19, RZ ;  /* 0x0000001304047c10 */ /* 0x000fe2000ff1e0ff */
[----:B------:R-:W-:Y:S01]  /*82a0*/  IMAD.U32 R2, RZ, RZ, UR12 ;  /* 0x0000000cff027e24 */ /* 0x000fe2000f8e00ff */
[----:B------:R-:W-:Y:S01]  /*82b0*/  ULDC.64 UR12, c[0x0][0x468] ;  /* 0x00011a00000c7ab9 */ /* 0x000fe20000000a00 */
[----:B------:R-:W-:Y:S01]  /*82c0*/  VIADD R9, R0, 0x40 ;  /* 0x0000004000097836 */ /* 0x000fe20000000000 */
[----:B------:R-:W-:Y:S01]  /*82d0*/  UIMAD UR16, UR16, UR12, URZ ;  /* 0x0000000c101072a4 */ /* 0x000fe2000f8e023f */
[----:B------:R-:W-:Y:S01]  /*82e0*/  ISETP.GE.AND P3, PT, R8, UR6, PT ;  /* 0x0000000608007c0c */ /* 0x000fe2000bf66270 */
[----:B------:R-:W-:Y:S01]  /*82f0*/  VIADD R8, R0, 0x60 ;  /* 0x0000006000087836 */ /* 0x000fe20000000000 */
[----:B------:R-:W-:Y:S01]  /*8300*/  IADD3.X R5, R5, UR20, R2, P0, !PT ;  /* 0x0000001405057c10 */ /* 0x000fe200087fe402 */
[----:B------:R-:W-:Y:S01]  /*8310*/  IMAD.U32 R2, RZ, RZ, UR12 ;  /* 0x0000000cff027e24 */ /* 0x000fe2000f8e00ff */
[----:B------:R1:W2:Y:S01]  /*8320*/  LDS.128 R16, [R114+0x7000] ;  /* 0x0070000072107984 */ /* 0x0002a20000000c00 */
[----:B------:R-:W-:Y:S01]  /*8330*/  UIMAD UR13, UR56, UR13, UR16 ;  /* 0x0000000d380d72a4 */ /* 0x000fe2000f8e0210 */
[----:B------:R-:W-:Y:S01]  /*8340*/  ISETP.GE.AND P2, PT, R9, UR6, PT ;  /* 0x0000000609007c0c */ /* 0x000fe2000bf46270 */
[----:B------:R-:W-:Y:S01]  /*8350*/  IMAD.WIDE.U32 R4, R2, UR56, R4 ;  /* 0x0000003802047c25 */ /* 0x000fe2000f8e0004 */
[----:B------:R1:W3:Y:S01]  /*8360*/  LDS.128 R20, [R114+0xb000] ;  /* 0x00b0000072147984 */ /* 0x0002e20000000c00 */
[----:B------:R-:W-:-:S02]  /*8370*/  ISETP.GE.AND P1, PT, R8, UR6, PT ;  /* 0x0000000608007c0c */ /* 0x000fc4000bf26270 */
[----:B------:R-:W-:Y:S01]  /*8380*/  VIADD R2, R5, UR13 ;  /* 0x0000000d05027c36 */ /* 0x000fe20008000000 */
[----:B------:R1:W4:Y:S01]  /*8390*/  LDS.128 R24, [R114+0xc000] ;  /* 0x00c0000072187984 */ /* 0x0003220000000c00 */
[----:B------:R-:W-:-:S03]  /*83a0*/  SHF.R.S32.HI R32, RZ, 0x1f, R0 ;  /* 0x0000001fff207819 */ /* 0x000fc60000011400 */
[----:B------:R1:W1:Y:S01]  /*83b0*/  LDS.128 R28, [R114+0xd000] ;  /* 0x00d00000721c7984 */ /* 0x0002620000000c00 */
        /* <DEDUP_REMOVED lines=12> */
.L_x_1431:
[----:B------:R-:W-:Y:S05]  /*8480*/  BSYNC B0 ;  /* 0x0000000000007941 */ /* 0x000fea0003800000 */
.L_x_1430:
        /* <DEDUP_REMOVED lines=14> */
.L_x_1433:
[----:B------:R-:W-:Y:S05]  /*8570*/  BSYNC B0 ;  /* 0x0000000000007941 */ /* 0x000fea0003800000 */
.L_x_1432:
        /* <DEDUP_REMOVED lines=15> */
.L_x_1435:
[----:B------:R-:W-:Y:S05]  /*8670*/  BSYNC B0 ;  /* 0x0000000000007941 */ /* 0x000fea0003800000 */
.L_x_1434:
        /* <DEDUP_REMOVED lines=14> */
.L_x_1437:
[----:B------:R-:W-:Y:S05]  /*8760*/  BSYNC B0 ;  /* 0x0000000000007941 */ /* 0x000fea0003800000 */
.L_x_1436:
[----:B-12---:R-:W1:Y:S01]  /*8770*/  LDS.128 R112, [R114+0xa000] ;  /* 0x00a0000072707984 */ /* 0x006e620000000c00 */
[----:B------:R-:W-:Y:S01]  /*8780*/  IMAD.U32 R2, RZ, RZ, UR10 ;  /* 0x0000000aff027e24 */ /* 0x000fe2000f8e00ff */
[----:B------:R-:W-:Y:S01]  /*8790*/  UIMAD UR7, UR7, UR10, URZ ;  /* 0x0000000a070772a4 */ /* 0x000fe2000f8e023f */
[----:B------:R-:W-:Y:S01]  /*87a0*/  BSSY B0, `(.L_x_1438) ;  /* 0x0000018000007945 */ /* 0x000fe20003800000 */
[----:B------:R-:W-:Y:S01]  /*87b0*/  USHF.R.S32.HI UR8, URZ, 0x1f, UR56 ;  /* 0x0000001f3f087899 */ /* 0x000fe20008011438 */
[----:B------:R-:W-:Y:S01]  /*87c0*/  IMAD.WIDE.U32 R6, R2, UR5, R6 ;  /* 0x0000000502067c25 */ /* 0x000fe2000f8e0006 */
[----:B------:R-:W-:-:S03]  /*87d0*/  UIMAD UR5, UR5, UR11, UR7 ;  /* 0x0000000b050572a4 */ /* 0x000fc6000f8e0207 */
[----:B------:R-:W-:Y:S01]  /*87e0*/  ULDC.64 UR6, c[0x0][0x470] ;  /* 0x00011c0000067ab9 */ /* 0x000fe20000000a00 */
[----:B------:R-:W-:Y:S02]  /*87f0*/  IADD3 R4, P0, R6, UR17, RZ ;  /* 0x0000001106047c10 */ /* 0x000fe4000ff1e0ff */
        /* <DEDUP_REMOVED lines=18> */
.L_x_1439:
[----:B------:R-:W-:Y:S05]  /*8920*/  BSYNC B0 ;  /* 0x0000000000007941 */ /* 0x000fea0003800000 */
.L_x_1438:
        /* <DEDUP_REMOVED lines=14> */
.L_x_1441:
[----:B------:R-:W-:Y:S05]  /*8a10*/  BSYNC B0 ;  /* 0x0000000000007941 */ /* 0x000fea0003800000 */
.L_x_1440:
        /* <DEDUP_REMOVED lines=14> */
.L_x_1443:
[----:B------:R-:W-:Y:S05]  /*8b00*/  BSYNC B0 ;  /* 0x0000000000007941 */ /* 0x000fea0003800000 */
.L_x_1442:
        /* <DEDUP_REMOVED lines=13> */
.L_x_1422:
[----:B------:R-:W-:Y:S05]  /*8be0*/  BSYNC B1 ;  /* 0x0000000000017941 */ /* 0x000fea0003800000 */
.L_x_1400:
[----:B------:R-:W-:Y:S01]  /*8bf0*/  R2UR UR6, R251 ;  /* 0x00000000fb0672ca */ /* 0x000fe200000e0000 */
[----:B------:R-:W-:Y:S02]  /*8c00*/  ULDC UR5, c[0x0][0xc] ;  /* 0x0000030000057ab9 */ /* 0x000fe40000000800 */
[----:B------:R-:W-:-:S10]  /*8c10*/  UIADD3 UR21, UR5, UR21, URZ ;  /* 0x0000001505157290 */ /* 0x000fd4000fffe03f */
[----:B------:R-:W-:-:S06]  /*8c20*/  UISETP.GE.AND UP0, UPT, UR21, UR6, UPT ;  /* 0x000000061500728c */ /* 0x000fcc000bf06270 */
[----:B------:R-:W-:-:S13]  /*8c30*/  PLOP3.LUT P0, PT, PT, PT, UP0, 0x80, 0x0 ;  /* 0x000000000000781c */ /* 0x000fda0003f0f008 */
[----:B------:R-:W-:Y:S05]  /*8c40*/  @P0 BRA `(.L_x_1444) ;  /* 0x0000000000040947 */ /* 0x000fea0003800000 */
[----:B------:R-:W-:Y:S05]  /*8c50*/  BRA `(.L_x_1445) ;  /* 0xffffff7c00647947 */ /* 0x000fea000383ffff */
.L_x_1444:
[----:B------:R-:W-:Y:S05]  /*8c60*/  EXIT ;  /* 0x000000000000794d */ /* 0x000fea0003800000 */
.L_x_1446:
        /* <DEDUP_REMOVED lines=9> */
.L_x_2481:


//--------------------- .text._ZN5flash44flash_bwd_dq_dk_dv_loop_seqk_parallel_kernelI23Flash_bwd_kernel_traitsILi64ELi64ELi128ELi8ELi2ELi4ELi4ELb1ELb0EN7cutlass6half_tE19Flash_kernel_traitsILi64ELi64ELi128ELi8ES3_EELb1ELb0ELb1ELb1ELb0ELb0ELb0EEEvNS_16Flash_bwd_paramsE --------------------------
	.section	.text._ZN5flash44flash_bwd_dq_dk_dv_loop_seqk_parallel_kernelI23Flash_bwd_kernel_traitsILi64ELi64ELi128ELi8ELi2ELi4ELi4ELb1ELb0EN7cutlass6half_tE19Flash_kernel_traitsILi64ELi64ELi128ELi8ES3_EELb1ELb0ELb1ELb1ELb0ELb0ELb0EEEvNS_16Flash_bwd_paramsE,"ax",@progbits
	.align	128
        .global         _ZN5flash44flash_bwd_dq_dk_dv_loop_seqk_parallel_kernelI23Flash_bwd_kernel_traitsILi64ELi64ELi128ELi8ELi2ELi4ELi4ELb1ELb0EN7cutlass6half_tE19Flash_kernel_traitsILi64ELi64ELi128ELi8ES3_EELb1ELb0ELb1ELb1ELb0ELb0ELb0EEEvNS_16Flash_bwd_paramsE
        .type           _ZN5flash44flash_bwd_dq_dk_dv_loop_seqk_parallel_kernelI23Flash_bwd_kernel_traitsILi64ELi64ELi128ELi8ELi2ELi4ELi4ELb1ELb0EN7cutlass6half_tE19Flash_kernel_traitsILi64ELi64ELi128ELi8ES3_EELb1ELb0ELb1ELb1ELb0ELb0ELb0EEEvNS_16Flash_bwd_paramsE,@function
        .size           _ZN5flash44flash_bwd_dq_dk_dv_loop_seqk_parallel_kernelI23Flash_bwd_kernel_traitsILi64ELi64ELi128ELi8ELi2ELi4ELi4ELb1ELb0EN7cutlass6half_tE19Flash_kernel_traitsILi64ELi64ELi128ELi8ES3_EELb1ELb0ELb1ELb1ELb0ELb0ELb0EEEvNS_16Flash_bwd_paramsE,(.L_x_2482 - _ZN5flash44flash_bwd_dq_dk_dv_loop_seqk_parallel_kernelI23Flash_bwd_kernel_traitsILi64ELi64ELi128ELi8ELi2ELi4ELi4ELb1ELb0EN7cutlass6half_tE19Flash_kernel_traitsILi64ELi64ELi128ELi8ES3_EELb1ELb0ELb1ELb1ELb0ELb0ELb0EEEvNS_16Flash_bwd_paramsE)
        .other          _ZN5flash44flash_bwd_dq_dk_dv_loop_seqk_parallel_kernelI23Flash_bwd_kernel_traitsILi64ELi64ELi128ELi8ELi2ELi4ELi4ELb1ELb0EN7cutlass6half_tE19Flash_kernel_traitsILi64ELi64ELi128ELi8ES3_EELb1ELb0ELb1ELb1ELb0ELb0ELb0EEEvNS_16Flash_bwd_paramsE,@"STO_CUDA_ENTRY STV_DEFAULT"
_ZN5flash44flash_bwd_dq_dk_dv_loop_seqk_parallel_kernelI23Flash_bwd_kernel_traitsILi64ELi64ELi128ELi8ELi2ELi4ELi4ELb1ELb0EN7cutlass6half_tE19Flash_kernel_traitsILi64ELi64ELi128ELi8ES3_EELb1ELb0ELb1ELb1ELb0ELb0ELb0EEEvNS_16Flash_bwd_paramsE:
.text._ZN5flash44flash_bwd_dq_dk_dv_loop_seqk_parallel_kernelI23Flash_bwd_kernel_traitsILi64ELi64ELi128ELi8ELi2ELi4ELi4ELb1ELb0EN7cutlass6half_tE19Flash_kernel_traitsILi64ELi64ELi128ELi8ES3_EELb1ELb0ELb1ELb1ELb0ELb0ELb0EEEvNS_16Flash_bwd_paramsE:
        /* <DEDUP_REMOVED lines=21> */
[----:B-1----:R-:W-:Y:S01]  /*0150*/  SHF.R.S32.HI R0, RZ, 0x1f, R13 ;  /* 0x0000001fff007819 */ /* 0x002fe2000001140d */
[----:B------:R-:W-:-:S03]  /*0160*/  UIADD3 UR4, UR6, 0x6000, URZ ;  /* 0x0000600006047890 */ /* 0x000fc6000fffe03f */
        /* <DEDUP_REMOVED lines=10> */
[----:B------:R-:W-:Y:S01]  /*0210*/  SHF.R.S32.HI R11, RZ, 0x5, R179 ;  /* 0x00000005ff0b7819 */ /* 0x000fe200000114b3 */
        /* <DEDUP_REMOVED lines=17> */
[----:B------:R-:W-:Y:S01]  /*0330*/  LOP3.LUT P4, RZ, R9, 0x2, RZ, 0xc0, !PT ;  /* 0x0000000209ff7812 */ /* 0x000fe2000788c0ff */
        /* <DEDUP_REMOVED lines=33> */
[C---:B------:R-:W-:Y:S01]  /*0550*/  IMAD R187, R182.reuse, 0x200, R187 ;  /* 0x00000200b6bb7824 */ /* 0x040fe200078e02bb */
        /* <DEDUP_REMOVED lines=25> */
[--C-:B------:R-:W-:Y:S01]  /*06f0*/  IMAD R176, R179, 0x400, R0.reuse ;  /* 0x00000400b3b07824 */ /* 0x100fe200078e0200 */
[----:B------:R-:W-:Y:S01]  /*0700*/  LOP3.LUT R189, R5, R10, R189, 0x1e, !PT ;  /* 0x0000000a05bd7212 */ /* 0x000fe200078e1ebd */
[----:B------:R-:W-:Y:S01]  /*0710*/  IMAD R3, R3, 0x400, R0 ;  /* 0x0000040003037824 */ /* 0x000fe200078e0200 */
[----:B------:R-:W-:Y:S01]  /*0720*/  SHF.R.S32.HI R186, RZ, 0x2, R2 ;  /* 0x00000002ffba7819 */ /* 0x000fe20000011402 */
[----:B------:R-:W-:Y:S01]  /*0730*/  IMAD.IADD R176, R176, 0x1, R174 ;  /* 0x00000001b0b07824 */ /* 0x000fe200078e02ae */
[----:B------:R-:W-:Y:S01]  /*0740*/  SEL R2, R207, 0xffffffe0, !P4 ;  /* 0xffffffe0cf027807 */ /* 0x000fe20006000000 */
[----:B------:R-:W-:Y:S01]  /*0750*/  IMAD.IADD R189, R4, 0x1, R189 ;  /* 0x0000000104bd7824 */ /* 0x000fe200078e02bd */
[----:B------:R-:W-:Y:S01]  /*0760*/  LEA R169, R169, UR6, 0x1 ;  /* 0x00000006a9a97c11 */ /* 0x000fe2000f8e08ff */
[----:B------:R-:W-:Y:S01]  /*0770*/  IMAD.IADD R174, R174, 0x1, R3 ;  /* 0x00000001aeae7824 */ /* 0x000fe200078e0203 */
[----:B------:R-:W-:Y:S01]  /*0780*/  SEL R207, R207, 0xffffffe0, !P1 ;  /* 0xffffffe0cfcf7807 */ /* 0x000fe20004800000 */
[----:B------:R-:W-:Y:S01]  /*0790*/  IMAD.MOV.U32 R3, RZ, RZ, 0x40 ;  /* 0x00000040ff037424 */ /* 0x000fe200078e00ff */
[----:B------:R-:W-:Y:S01]  /*07a0*/  LEA R189, R189, UR8, 0x1 ;  /* 0x00000008bdbd7c11 */ /* 0x000fe2000f8e08ff */
[----:B------:R-:W-:Y:S01]  /*07b0*/  IMAD.IADD R168, R2, 0x1, R169 ;  /* 0x0000000102a87824 */ /* 0x000fe200078e02a9 */
[----:B------:R-:W-:Y:S01]  /*07c0*/  LEA R192, R192, UR6, 0x1 ;  /* 0x00000006c0c07c11 */ /* 0x000fe2000f8e08ff */
[----:B------:R-:W-:Y:S01]  /*07d0*/  IMAD R186, R179, 0x10, R186 ;  /* 0x00000010b3ba7824 */ /* 0x000fe200078e02ba */
[----:B------:R-:W-:Y:S01]  /*07e0*/  SEL R3, R3, 0xffffffc0, !P3 ;  /* 0xffffffc003037807 */ /* 0x000fe20005800000 */
[----:B------:R-:W-:Y:S01]  /*07f0*/  VIADD R193, R189, 0x40 ;  /* 0x00000040bdc17836 */ /* 0x000fe20000000000 */
[----:B------:R-:W-:Y:S01]  /*0800*/  SEL R233, R233, 0x10, !P0 ;  /* 0x00000010e9e97807 */ /* 0x000fe20004000000 */
[----:B------:R-:W-:Y:S01]  /*0810*/  IMAD.IADD R196, R192, 0x1, R207 ;  /* 0x00000001c0c47824 */ /* 0x000fe200078e02cf */
[----:B------:R-:W-:Y:S01]  /*0820*/  LOP3.LUT R175, R175, R0, RZ, 0xfc, !PT ;  /* 0x00000000afaf7212 */ /* 0x000fe200078efcff */
[----:B------:R-:W-:Y:S01]  /*0830*/  IMAD.IADD R3, R3, 0x1, R169 ;  /* 0x0000000103037824 */ /* 0x000fe200078e02a9 */
[----:B------:R-:W-:Y:S01]  /*0840*/  LEA R173, R173, UR6, 0x1 ;  /* 0x00000006adad7c11 */ /* 0x000fe2000f8e08ff */
[C---:B------:R-:W-:Y:S01]  /*0850*/  @P2 VIADD R193, R189.reuse, 0xffffffc0 ;  /* 0xffffffc0bdc12836 */ /* 0x040fe20000000000 */
[----:B------:R-:W-:Y:S01]  /*0860*/  LEA R174, R174, UR5, 0x1 ;  /* 0x00000005aeae7c11 */ /* 0x000fe2000f8e08ff */
[----:B------:R-:W-:-:S02]  /*0870*/  VIADD R194, R189, 0x420 ;  /* 0x00000420bdc27836 */ /* 0x000fc40000000000 */
[----:B------:R-:W-:Y:S02]  /*0880*/  IMAD.IADD R197, R192, 0x1, R233 ;  /* 0x00000001c0c57824 */ /* 0x000fe400078e02e9 */
[----:B------:R-:W-:Y:S02]  /*0890*/  IMAD.IADD R195, R207, 0x1, R189 ;  /* 0x00000001cfc37824 */ /* 0x000fe400078e02bd */
[----:B------:R-:W-:Y:S02]  /*08a0*/  IMAD.IADD R2, R2, 0x1, R3 ;  /* 0x0000000102027824 */ /* 0x000fe400078e0203 */
[----:B------:R-:W-:Y:S02]  /*08b0*/  @P1 VIADD R194, R189, 0x3e0 ;  /* 0x000003e0bdc21836 */ /* 0x000fe40000000000 */
[----:B------:R-:W-:Y:S02]  /*08c0*/  IMAD.IADD R233, R233, 0x1, R196 ;  /* 0x00000001e9e97824 */ /* 0x000fe400078e02c4 */
[----:B---34-:R-:W-:-:S07]  /*08d0*/  IMAD.IADD R207, R207, 0x1, R193 ;  /* 0x00000001cfcf7824 */ /* 0x018fce00078e02c1 */
.L_x_1517:
        /* <DEDUP_REMOVED lines=47> */
.L_x_1447:
[----:B------:R-:W-:Y:S01]  /*0bd0*/  IMAD.SHL.U32 R204, R188, 0x80, RZ ;  /* 0x00000080bccc7824 */ /* 0x000fe200078e00ff */
[----:B-----5:R-:W-:-:S04]  /*0be0*/  @!P2 IADD3 R229, R0, R4, -R230 ;  /* 0x0000000400e5a210 */ /* 0x020fc80007ffe8e6 */
[----:B------:R-:W-:-:S13]  /*0bf0*/  ISETP.GT.AND P0, PT, R229, R204, PT ;  /* 0x000000cce500720c */ /* 0x000fda0003f04270 */
[----:B------:R-:W-:Y:S05]  /*0c00*/  @!P0 BRA `(.L_x_1448) ;  /* 0x0000008c00588947 */ /* 0x000fea0003800000 */
[----:B------:R-:W3:Y:S01]  /*0c10*/  LDC R6, c[0x0][0x278] ;  /* 0x00009e00ff067b82 */ /* 0x000ee20000000800 */
[----:B------:R-:W-:Y:S01]  /*0c20*/  IABS R0, R190 ;  /* 0x000000be00007213 */ /* 0x000fe20000000000 */
[----:B------:R-:W4:Y:S01]  /*0c30*/  S2R R21, SR_CTAID.X ;  /* 0x0000000000157919 */ /* 0x000f220000002500 */
[----:B-1----:R-:W-:Y:S02]  /*0c40*/  IADD3 R11, R231, 0x3f, RZ ;  /* 0x0000003fe70b7810 */ /* 0x002fe40007ffe0ff */
[----:B------:R-:W-:Y:S02]  /*0c50*/  ISETP.NE.AND P0, PT, R232, -0x1, PT ;  /* 0xffffffffe800780c */ /* 0x000fe40003f05270 */
[----:B------:R-:W-:Y:S01]  /*0c60*/  SHF.R.S32.HI R13, RZ, 0x1f, R11 ;  /* 0x0000001fff0d7819 */ /* 0x000fe2000001140b */
[----:B------:R-:W1:Y:S01]  /*0c70*/  LDC R10, c[0x0][0x394] ;  /* 0x0000e500ff0a7b82 */ /* 0x000e620000000800 */
[----:B------:R-:W-:Y:S02]  /*0c80*/  ISETP.NE.AND P2, PT, R30, -0x1, PT ;  /* 0xffffffff1e00780c */ /* 0x000fe40003f45270 */
[----:B------:R-:W-:-:S02]  /*0c90*/  LEA.HI R13, R13, R11, RZ, 0x6 ;  /* 0x0000000b0d0d7211 */ /* 0x000fc400078f30ff */
[----:B------:R-:W-:Y:S02]  /*0ca0*/  IADD3 R11, R231, 0x80, R204 ;  /* 0x00000080e70b7810 */ /* 0x000fe40007ffe0cc */
[----:B------:R-:W-:Y:S01]  /*0cb0*/  SHF.R.S32.HI R13, RZ, 0x6, R13 ;  /* 0x00000006ff0d7819 */ /* 0x000fe2000001140d */
[----:B------:R-:W5:Y:S01]  /*0cc0*/  LDC.64 R4, c[0x0][0x228] ;  /* 0x00008a00ff047b82 */ /* 0x000f620000000a00 */
[----:B------:R-:W-:Y:S02]  /*0cd0*/  SHF.R.S32.HI R191, RZ, 0x1f, R190 ;  /* 0x0000001fffbf7819 */ /* 0x000fe400000114be */
[----:B------:R-:W-:Y:S02]  /*0ce0*/  @P0 IADD3 R34, R230, R232, RZ ;  /* 0x000000e8e6220210 */ /* 0x000fe40007ffe0ff */
[----:B---3--:R-:W-:-:S03]  /*0cf0*/  IABS R7, R6 ;  /* 0x0000000600077213 */ /* 0x008fc60000000000 */
[----:B------:R-:W3:Y:S01]  /*0d00*/  LDC R18, c[0x0][0x2d4] ;  /* 0x0000b500ff127b82 */ /* 0x000ee20000000800 */
[----:B--2---:R-:W2:Y:S01]  /*0d10*/  I2F.RP R8, R7 ;  /* 0x0000000700087306 */ /* 0x004ea20000209400 */
[----:B-1----:R-:W-:-:S06]  /*0d20*/  IADD3 R10, R11, R10, -R229 ;  /* 0x0000000a0b0a7210 */ /* 0x002fcc0007ffe8e5 */
[----:B------:R-:W1:Y:S01]  /*0d30*/  LDC R213, c[0x0][0x2dc] ;  /* 0x0000b700ffd57b82 */ /* 0x000e620000000800 */
[----:B------:R-:W-:Y:S01]  /*0d40*/  IADD3 R10, R10, 0x3f, RZ ;  /* 0x0000003f0a0a7810 */ /* 0x000fe20007ffe0ff */
[----:B-----5:R-:W-:-:S03]  /*0d50*/  IMAD R25, R16, R4, RZ ;  /* 0x0000000410197224 */ /* 0x020fc600078e02ff */
[----:B------:R-:W-:Y:S01]  /*0d60*/  SHF.R.S32.HI R228, RZ, 0x1f, R10 ;  /* 0x0000001fffe47819 */ /* 0x000fe2000001140a */
[C---:B------:R-:W-:Y:S01]  /*0d70*/  IMAD.WIDE.U32 R26, R183.reuse, R4, RZ ;  /* 0x00000004b71a7225 */ /* 0x040fe200078e00ff */
[----:B--2---:R-:W2:Y:S01]  /*0d80*/  MUFU.RCP R8, R8 ;  /* 0x0000000800087308 */ /* 0x004ea20000001000 */
[----:B------:R-:W5:Y:S01]  /*0d90*/  LDC.U8 R4, c[0x0][0x3d8] ;  /* 0x0000f600ff047b82 */ /* 0x000f620000000000 */
[----:B------:R-:W-:Y:S01]  /*0da0*/  LEA.HI R228, R228, R10, RZ, 0x6 ;  /* 0x0000000ae4e47211 */ /* 0x000fe200078f30ff */
[----:B------:R-:W-:Y:S01]  /*0db0*/  IMAD R25, R183, R5, R25 ;  /* 0x00000005b7197224 */ /* 0x000fe200078e0219 */
[----:B---3--:R-:W-:-:S03]  /*0dc0*/  SHF.R.S32.HI R5, RZ, 0x1f, R18 ;  /* 0x0000001fff057819 */ /* 0x008fc60000011412 */
[----:B------:R-:W-:Y:S01]  /*0dd0*/  IMAD.IADD R25, R27, 0x1, R25 ;  /* 0x000000011b197824 */ /* 0x000fe200078e0219 */
[----:B------:R-:W-:Y:S01]  /*0de0*/  SHF.R.S32.HI R228, RZ, 0x6, R228 ;  /* 0x00000006ffe47819 */ /* 0x000fe200000114e4 */
[----:B------:R-:W3:Y:S01]  /*0df0*/  @P0 LDC.64 R10, c[0x0][0x250] ;  /* 0x00009400ff0a0b82 */ /* 0x000ee20000000a00 */
[----:B------:R-:W-:Y:S02]  /*0e00*/  IMAD.WIDE.U32 R32, R183, R18, RZ ;  /* 0x00000012b7207225 */ /* 0x000fe400078e00ff */
[----:B------:R-:W-:Y:S02]  /*0e10*/  VIMNMX R228, R13, R228, PT ;  /* 0x000000e40de47248 */ /* 0x000fe40003fe0100 */
[----:B------:R-:W-:Y:S01]  /*0e20*/  IMAD R5, R5, R183, RZ ;  /* 0x000000b705057224 */ /* 0x000fe200078e02ff */
[----:B--2---:R-:W-:-:S03]  /*0e30*/  IADD3 R8, R8, 0xffffffe, RZ ;  /* 0x0ffffffe08087810 */ /* 0x004fc60007ffe0ff */
[----:B------:R-:W-:Y:S01]  /*0e40*/  IMAD R5, R16, R18, R5 ;  /* 0x0000001210057224 */ /* 0x000fe200078e0205 */
[----:B------:R-:W2:Y:S01]  /*0e50*/  LDC R22, c[0x0][0x2c4] ;  /* 0x0000b100ff167b82 */ /* 0x000ea20000000800 */
[----:B------:R-:W4:Y:S02]  /*0e60*/  F2I.FTZ.U32.TRUNC.NTZ R9, R8 ;  /* 0x0000000800097305 */ /* 0x000f24000021f000 */
[----:B------:R-:W-:Y:S01]  /*0e70*/  IMAD.IADD R5, R33, 0x1, R5 ;  /* 0x0000000121057824 */ /* 0x000fe200078e0205 */
[----:B-----5:R-:W-:-:S04]  /*0e80*/  ISETP.NE.AND P3, PT, R4, RZ, PT ;  /* 0x000000ff0400720c */ /* 0x020fc80003f65270 */
[----:B------:R-:W5:Y:S01]  /*0e90*/  LDC.U8 R23, c[0x0][0x480] ;  /* 0x00012000ff177b82 */ /* 0x000f620000000000 */
[C---:B---3--:R-:W-:Y:S02]  /*0ea0*/  @P0 IMAD R19, R34.reuse, R11, RZ ;  /* 0x0000000b22130224 */ /* 0x048fe400078e02ff */
[----:B------:R-:W-:Y:S01]  /*0eb0*/  @P0 IMAD.WIDE.U32 R34, R34, R10, RZ ;  /* 0x0000000a22220225 */ /* 0x000fe200078e00ff */
[----:B----4-:R-:W-:-:S05]  /*0ec0*/  IADD3 R17, RZ, -R9, RZ ;  /* 0x80000009ff117210 */ /* 0x010fca0007ffe0ff */
[----:B------:R-:W3:Y:S01]  /*0ed0*/  @P3 LDC R240, c[0x0][0x2e4] ;  /* 0x0000b900fff03b82 */ /* 0x000ee20000000800 */
[----:B------:R-:W-:Y:S02]  /*0ee0*/  IMAD.MOV.U32 R8, RZ, RZ, RZ ;  /* 0x000000ffff087224 */ /* 0x000fe400078e00ff */
[----:B------:R-:W-:Y:S02]  /*0ef0*/  IMAD R17, R17, R7, RZ ;  /* 0x0000000711117224 */ /* 0x000fe400078e02ff */
[----:B------:R-:W-:Y:S02]  /*0f00*/  @P0 IMAD.MOV.U32 R20, RZ, RZ, R34 ;  /* 0x000000ffff140224 */ /* 0x000fe400078e0022 */
[----:B------:R-:W-:Y:S02]  /*0f10*/  IMAD.HI.U32 R17, R9, R17, R8 ;  /* 0x0000001109117227 */ /* 0x000fe400078e0008 */
[----:B------:R-:W4:Y:S02]  /*0f20*/  LDC.64 R8, c[0x0][0x240] ;  /* 0x00009000ff087b82 */ /* 0x000f240000000a00 */
[----:B------:R-:W-:-:S02]  /*0f30*/  IMAD.SHL.U32 R34, R183, 0x80, RZ ;  /* 0x00000080b7227824 */ /* 0x000fc400078e00ff */
[----:B------:R-:W-:-:S03]  /*0f40*/  IMAD.HI.U32 R17, R17, R0, RZ ;  /* 0x0000000011117227 */ /* 0x000fc600078e00ff */
[----:B------:R-:W-:Y:S01]  /*0f50*/  SEL R34, R34, RZ, P5 ;  /* 0x000000ff22227207 */ /* 0x000fe20002800000 */
[----:B------:R-:W-:Y:S02]  /*0f60*/  IMAD.MOV R12, RZ, RZ, -R17 ;  /* 0x000000ffff0c7224 */ /* 0x000fe400078e0a11 */
[----:B------:R-:W-:Y:S02]  /*0f70*/  @P0 IMAD.IADD R19, R35, 0x1, R19 ;  /* 0x0000000123130824 */ /* 0x000fe400078e0213 */
[C---:B------:R-:W-:Y:S02]  /*0f80*/  IMAD R12, R7.reuse, R12, R0 ;  /* 0x0000000c070c7224 */ /* 0x040fe400078e0200 */
[----:B------:R-:W1:Y:S03]  /*0f90*/  LDC R0, c[0x0][0x270] ;  /* 0x00009c00ff007b82 */ /* 0x000e660000000800 */
[----:B------:R-:W-:Y:S01]  /*0fa0*/  ISETP.GT.U32.AND P4, PT, R7, R12, PT ;  /* 0x0000000c0700720c */ /* 0x000fe20003f84070 */
[----:B----4-:R-:W-:-:S03]  /*0fb0*/  IMAD.WIDE.U32 R14, R30, R8, RZ ;  /* 0x000000081e0e7225 */ /* 0x010fc600078e00ff */
[----:B------:R-:W-:-:S09]  /*0fc0*/  SEL R26, R26, R14, !P2 ;  /* 0x0000000e1a1a7207 */ /* 0x000fd20005000000 */
[----:B------:R-:W-:Y:S01]  /*0fd0*/  @!P4 VIADD R17, R17, 0x1 ;  /* 0x000000011111c836 */ /* 0x000fe20000000000 */
[-C--:B------:R-:W-:Y:S02]  /*0fe0*/  @!P4 IADD3 R12, R12, -R7.reuse, RZ ;  /* 0x800000070c0cc210 */ /* 0x080fe40007ffe0ff */
[----:B------:R-:W-:Y:S02]  /*0ff0*/  ISETP.NE.AND P4, PT, R6, RZ, PT ;  /* 0x000000ff0600720c */ /* 0x000fe40003f85270 */
[----:B------:R-:W-:Y:S01]  /*1000*/  ISETP.GE.U32.AND P6, PT, R12, R7, PT ;  /* 0x000000070c00720c */ /* 0x000fe20003fc6070 */
[----:B------:R-:W-:Y:S01]  /*1010*/  IMAD R12, R30, R9, RZ ;  /* 0x000000091e0c7224 */ /* 0x000fe200078e02ff */
[----:B------:R-:W-:Y:S01]  /*1020*/  LOP3.LUT R7, R190, R6, RZ, 0x3c, !PT ;  /* 0x00000006be077212 */ /* 0x000fe200078e3cff */
[----:B-1----:R-:W-:-:S03]  /*1030*/  IMAD.WIDE R40, R213, R0, RZ ;  /* 0x00000000d5287225 */ /* 0x002fc600078e02ff */
[----:B------:R-:W-:Y:S01]  /*1040*/  @P2 IADD3 R25, R15, R12, RZ ;  /* 0x0000000c0f192210 */ /* 0x000fe20007ffe0ff */
[-C--:B------:R-:W-:Y:S01]  /*1050*/  IMAD R24, R41, R32.reuse, RZ ;  /* 0x0000002029187224 */ /* 0x080fe200078e02ff */
[----:B------:R-:W1:Y:S01]  /*1060*/  @!P2 LDC.64 R12, c[0x0][0x418] ;  /* 0x00010600ff0cab82 */ /* 0x000e620000000a00 */
[----:B------:R-:W-:Y:S01]  /*1070*/  ISETP.GE.AND P1, PT, R7, RZ, PT ;  /* 0x000000ff0700720c */ /* 0x000fe20003f26270 */
[----:B------:R-:W-:-:S04]  /*1080*/  IMAD.WIDE.U32 R32, R40, R32, RZ ;  /* 0x0000002028207225 */ /* 0x000fc800078e00ff */
[C---:B------:R-:W-:Y:S02]  /*1090*/  IMAD R24, R40.reuse, R5, R24 ;  /* 0x0000000528187224 */ /* 0x040fe400078e0218 */
[----:B------:R-:W4:Y:S01]  /*10a0*/  @P2 LDC.64 R14, c[0x0][0x420] ;  /* 0x00010800ff0e2b82 */ /* 0x000f220000000a00 */
[-C--:B------:R-:W-:Y:S02]  /*10b0*/  IMAD R4, R41, R30.reuse, RZ ;  /* 0x0000001e29047224 */ /* 0x080fe400078e02ff */
[----:B------:R-:W-:Y:S01]  /*10c0*/  IMAD.WIDE.U32 R28, R40, R30, RZ ;  /* 0x0000001e281c7225 */ /* 0x000fe200078e00ff */
[----:B------:R-:W-:-:S03]  /*10d0*/  IADD3 R24, R33, R24, RZ ;  /* 0x0000001821187210 */ /* 0x000fc60007ffe0ff */
[----:B------:R-:W-:Y:S01]  /*10e0*/  @P6 VIADD R17, R17, 0x1 ;  /* 0x0000000111116836 */ /* 0x000fe20000000000 */
[----:B------:R-:W-:Y:S01]  /*10f0*/  @P2 IADD3 R24, R29, R4, RZ ;  /* 0x000000041d182210 */ /* 0x000fe20007ffe0ff */
[----:B------:R-:W-:Y:S01]  /*1100*/  IMAD R33, R190, R213, RZ ;  /* 0x000000d5be217224 */ /* 0x000fe200078e02ff */
[----:B------:R-:W3:Y:S01]  /*1110*/  LDC.64 R4, c[0x0][0x488] ;  /* 0x00012200ff047b82 */ /* 0x000ee20000000a00 */
[----:B------:R-:W-:Y:S02]  /*1120*/  SEL R32, R32, R28, !P2 ;  /* 0x0000001c20207207 */ /* 0x000fe40005000000 */
[----:B------:R-:W-:Y:S02]  /*1130*/  @!P1 IADD3 R17, -R17, RZ, RZ ;  /* 0x000000ff11119210 */ /* 0x000fe40007ffe1ff */
[----:B------:R-:W-:Y:S01]  /*1140*/  @!P4 LOP3.LUT R17, RZ, R6, RZ, 0x33, !PT ;  /* 0x00000006ff11c212 */ /* 0x000fe200078e33ff */
[-C--:B-1----:R-:W-:Y:S01]  /*1150*/  @!P2 IMAD R31, R16, R12.reuse, RZ ;  /* 0x0000000c101fa224 */ /* 0x082fe200078e02ff */
[C---:B------:R-:W-:Y:S01]  /*1160*/  SHF.L.U64.HI R29, R183.reuse, 0x7, R16 ;  /* 0x00000007b71d7819 */ /* 0x040fe20000010210 */
[----:B------:R-:W1:Y:S01]  /*1170*/  @P0 LDC.64 R6, c[0x0][0x248] ;  /* 0x00009200ff060b82 */ /* 0x000e620000000a00 */
[----:B------:R-:W-:Y:S01]  /*1180*/  LEA R28, R228, 0xffffffc0, 0x6 ;  /* 0xffffffc0e41c7811 */ /* 0x000fe200078e30ff */
[----:B------:R-:W-:Y:S01]  /*1190*/  @!P2 IMAD.WIDE.U32 R42, R183, R12, RZ ;  /* 0x0000000cb72aa225 */ /* 0x000fe200078e00ff */
[----:B------:R-:W-:-:S02]  /*11a0*/  SEL R29, R29, RZ, P5 ;  /* 0x000000ff1d1d7207 */ /* 0x000fc40002800000 */
[----:B------:R-:W-:Y:S01]  /*11b0*/  IADD3 R34, P1, R28, R34, RZ ;  /* 0x000000221c227210 */ /* 0x000fe20007f3e0ff */
[----:B----4-:R-:W-:Y:S01]  /*11c0*/  @P2 IMAD.WIDE.U32 R38, R30, R14, RZ ;  /* 0x0000000e1e262225 */ /* 0x010fe200078e00ff */
[----:B------:R-:W-:-:S03]  /*11d0*/  SHF.R.S32.HI R27, RZ, 0x1f, R28 ;  /* 0x0000001fff1b7819 */ /* 0x000fc6000001141c */
[----:B------:R-:W-:Y:S01]  /*11e0*/  @!P2 IMAD R14, R183, R13, R31 ;  /* 0x0000000db70ea224 */ /* 0x000fe200078e021f */
[----:B------:R-:W-:Y:S01]  /*11f0*/  IADD3.X R13, R27, R29, RZ, P1, !PT ;  /* 0x0000001d1b0d7210 */ /* 0x000fe20000ffe4ff */
[----:B--2---:R-:W-:Y:S01]  /*1200*/  @P3 IMAD R31, R183, R22, RZ ;  /* 0x00000016b71f3224 */ /* 0x004fe200078e02ff */
[----:B-----5:R-:W-:Y:S01]  /*1210*/  ISETP.NE.AND P1, PT, R23, RZ, PT ;  /* 0x000000ff1700720c */ /* 0x020fe20003f25270 */
[----:B------:R-:W-:Y:S02]  /*1220*/  IMAD R36, R41, R34, RZ ;  /* 0x0000002229247224 */ /* 0x000fe400078e02ff */
[----:B------:R-:W-:Y:S01]  /*1230*/  @P2 IMAD R15, R30, R15, R39 ;  /* 0x0000000f1e0f2224 */ /* 0x000fe200078e0227 */
[----:B------:R-:W-:Y:S01]  /*1240*/  @P3 SEL R12, R31, R30, !P2 ;  /* 0x0000001e1f0c3207 */ /* 0x000fe20005000000 */
[----:B------:R-:W-:Y:S01]  /*1250*/  IMAD R36, R40, R13, R36 ;  /* 0x0000000d28247224 */ /* 0x000fe200078e0224 */
[----:B------:R-:W-:Y:S01]  /*1260*/  @!P2 IADD3 R15, R43, R14, RZ ;  /* 0x0000000e2b0fa210 */ /* 0x000fe20007ffe0ff */
[----:B------:R-:W-:Y:S01]  /*1270*/  @P2 IMAD.MOV.U32 R13, RZ, RZ, R38 ;  /* 0x000000ffff0d2224 */ /* 0x000fe200078e0026 */
[----:B------:R-:W-:Y:S01]  /*1280*/  SHF.R.S32.HI R31, RZ, 0x1f, R33 ;  /* 0x0000001fff1f7819 */ /* 0x000fe20000011421 */
[----:B---3--:R-:W-:-:S02]  /*1290*/  @P3 IMAD R240, R190, R240, R12 ;  /* 0x000000f0bef03224 */ /* 0x008fc400078e020c */
[----:B------:R-:W-:Y:S01]  /*12a0*/  IMAD.WIDE.U32 R38, R21, R4, RZ ;  /* 0x0000000415267225 */ /* 0x000fe200078e00ff */
[----:B------:R-:W-:-:S03]  /*12b0*/  @P0 IADD3 R4, R230, R232, RZ ;  /* 0x000000e8e6040210 */ /* 0x000fc60007ffe0ff */
[----:B------:R-:W-:Y:S01]  /*12c0*/  @!P3 IMAD R12, R183, R0, R190 ;  /* 0x00000000b70cb224 */ /* 0x000fe200078e02be */
[----:B------:R-:W-:Y:S01]  /*12d0*/  SEL R14, R38, RZ, P1 ;  /* 0x000000ff260e7207 */ /* 0x000fe20000800000 */
[----:B------:R-:W-:Y:S02]  /*12e0*/  IMAD R5, R21, R5, R39 ;  /* 0x0000000515057224 */ /* 0x000fe400078e0227 */
[----:B------:R-:W-:Y:S01]  /*12f0*/  @!P3 IMAD R240, R12, R22, RZ ;  /* 0x000000160cf0b224 */ /* 0x000fe200078e02ff */
[----:B------:R-:W-:Y:S01]  /*1300*/  SHF.R.S32.HI R12, RZ, 0x1f, R204 ;  /* 0x0000001fff0c7819 */ /* 0x000fe200000114cc */
[C---:B-1----:R-:W-:Y:S01]  /*1310*/  @P0 IMAD R21, R4.reuse, R7, RZ ;  /* 0x0000000704150224 */ /* 0x042fe200078e02ff */
[----:B------:R-:W-:Y:S01]  /*1320*/  SEL R29, R5, RZ, P1 ;  /* 0x000000ff051d7207 */ /* 0x000fe20000800000 */
[----:B------:R-:W-:-:S04]  /*1330*/  @P0 IMAD.WIDE.U32 R22, R4, R6, RZ ;  /* 0x0000000604160225 */ /* 0x000fc800078e00ff */
[----:B------:R-:W-:-:S04]  /*1340*/  IMAD.WIDE.U32 R34, R40, R34, RZ ;  /* 0x0000002228227225 */ /* 0x000fc800078e00ff */
[----:B------:R-:W-:Y:S02]  /*1350*/  @!P2 IMAD.MOV.U32 R13, RZ, RZ, R42 ;  /* 0x000000ffff0da224 */ /* 0x000fe400078e002a */
        /* <DEDUP_REMOVED lines=14> */
.L_x_1449:
        /* <DEDUP_REMOVED lines=13> */
.L_x_1450:
        /* <DEDUP_REMOVED lines=10> */
.L_x_1451:
[----:B------:R-:W-:-:S04]  /*15b0*/  IMAD R30, R183, R0, R190 ;  /* 0x00000000b71e7224 */ /* 0x000fc800078e02be */
[----:B------:R-:W-:-:S07]  /*15c0*/  IMAD R30, R30, R18, RZ ;  /* 0x000000121e1e7224 */ /* 0x000fce00078e02ff */
.L_x_1452:
[----:B------:R-:W1:Y:S01]  /*15d0*/  S2R R18, SR_TID.X ;  /* 0x0000000000127919 */ /* 0x000e620000002100 */
[----:B------:R-:W2:Y:S01]  /*15e0*/  LDC.64 R4, c[0x0][0x420] ;  /* 0x00010800ff047b82 */ /* 0x000ea20000000a00 */
[----:B------:R-:W-:Y:S01]  /*15f0*/  IMAD R213, R213, R0, RZ ;  /* 0x00000000d5d57224 */ /* 0x000fe200078e02ff */
[----:B------:R-:W-:Y:S01]  /*1600*/  IADD3 R40, P4, R184, R13, RZ ;  /* 0x0000000db8287210 */ /* 0x000fe20007f9e0ff */
[----:B------:R-:W-:Y:S01]  /*1610*/  ULDC UR5, c[0x0][0x398] ;  /* 0x0000e60000057ab9 */ /* 0x000fe20000000800 */
[----:B------:R-:W-:Y:S01]  /*1620*/  SHF.R.S32.HI R185, RZ, 0x1f, R184 ;  /* 0x0000001fffb97819 */ /* 0x000fe200000114b8 */
[----:B------:R-:W-:Y:S01]  /*1630*/  IMAD.SHL.U32 R208, R213, 0x40, RZ ;  /* 0x00000040d5d07824 */ /* 0x000fe200078e00ff */
[----:B------:R-:W-:Y:S01]  /*1640*/  IADD3 R35, -R229, R231, R204 ;  /* 0x000000e7e5237210 */ /* 0x000fe20007ffe1cc */
[----:B------:R-:W-:Y:S01]  /*1650*/  IMAD.IADD R240, R28, 0x1, R240 ;  /* 0x000000011cf07824 */ /* 0x000fe200078e02f0 */
[----:B------:R-:W-:Y:S01]  /*1660*/  ULDC.64 UR8, c[0x0][0x428] ;  /* 0x00010a0000087ab9 */ /* 0x000fe20000000a00 */
[----:B------:R-:W-:Y:S01]  /*1670*/  IMAD.X R41, R185, 0x1, R15, P4 ;  /* 0x00000001b9297824 */ /* 0x000fe200020e060f */
[----:B------:R-:W-:Y:S01]  /*1680*/  IADD3 R34, P3, P2, R34, R208, R33 ;  /* 0x000000d022227210 */ /* 0x000fe20007a7e021 */
[----:B------:R-:W-:Y:S01]  /*1690*/  VIADD R33, R35, -UR5 ;  /* 0x8000000523217c36 */ /* 0x000fe20008000000 */
[----:B------:R-:W-:Y:S01]  /*16a0*/  SHF.R.S32.HI R37, RZ, 0x1f, R208 ;  /* 0x0000001fff257819 */ /* 0x000fe200000114d0 */
[----:B------:R-:W3:Y:S01]  /*16b0*/  LDC.64 R38, c[0x0][0x478] ;  /* 0x00011e00ff267b82 */ /* 0x000ee20000000a00 */
[----:B------:R-:W-:Y:S01]  /*16c0*/  ULDC.64 UR12, c[0x0][0x210] ;  /* 0x00008400000c7ab9 */ /* 0x000fe20000000a00 */
[----:B------:R-:W-:Y:S01]  /*16d0*/  ULDC.64 UR10, c[0x0][0x3e0] ;  /* 0x0000f800000a7ab9 */ /* 0x000fe20000000a00 */
[----:B------:R-:W-:Y:S01]  /*16e0*/  IADD3.X R31, R36, R37, R31, P3, P2 ;  /* 0x00000025241f7210 */ /* 0x000fe20001fe441f */
[----:B------:R-:W-:Y:S01]  /*16f0*/  BSSY B1, `(.L_x_1448) ;  /* 0x0000827000017945 */ /* 0x000fe20003800000 */
[----:B------:R-:W-:Y:S01]  /*1700*/  IADD3 R32, P3, P2, R14, R34, R32 ;  /* 0x000000220e207210 */ /* 0x000fe20007a7e020 */
[----:B------:R-:W-:Y:S01]  /*1710*/  IMAD.IADD R34, R28, 0x1, R30 ;  /* 0x000000011c227824 */ /* 0x000fe200078e021e */
[----:B------:R-:W-:Y:S01]  /*1720*/  SHF.R.S32.HI R35, RZ, 0x1f, R33 ;  /* 0x0000001fff237819 */ /* 0x000fe20000011421 */
[----:B------:R-:W-:Y:S01]  /*1730*/  IMAD R30, R191, UR8, RZ ;  /* 0x00000008bf1e7c24 */ /* 0x000fe2000f8e02ff */
[----:B------:R-:W-:-:S02]  /*1740*/  IADD3.X R24, R29, R31, R24, P3, P2 ;  /* 0x0000001f1d187210 */ /* 0x000fc40001fe4418 */
[----:B------:R-:W-:Y:S01]  /*1750*/  LEA.HI R33, R35, R33, RZ, 0x6 ;  /* 0x0000002123217211 */ /* 0x000fe200078f30ff */
[-C--:B--2---:R-:W-:Y:S02]  /*1760*/  IMAD R37, R27, R4.reuse, RZ ;  /* 0x000000041b257224 */ /* 0x084fe400078e02ff */
[C---:B------:R-:W-:Y:S01]  /*1770*/  IMAD.WIDE.U32 R40, R28.reuse, R4, R40 ;  /* 0x000000041c287225 */ /* 0x040fe200078e0028 */
[----:B------:R-:W-:Y:S02]  /*1780*/  SHF.R.S32.HI R33, RZ, 0x6, R33 ;  /* 0x00000006ff217819 */ /* 0x000fe40000011421 */
[----:B-1----:R-:W-:Y:S01]  /*1790*/  SHF.R.S32.HI R15, RZ, 0x1f, R18 ;  /* 0x0000001fff0f7819 */ /* 0x002fe20000011412 */
[----:B------:R-:W-:Y:S01]  /*17a0*/  IMAD R37, R28, R5, R37 ;  /* 0x000000051c257224 */ /* 0x000fe200078e0225 */
[----:B------:R-:W-:Y:S01]  /*17b0*/  VIMNMX R206, RZ, R33, !PT ;  /* 0x00000021ffce7248 */ /* 0x000fe20007fe0100 */
[----:B------:R-:W-:Y:S01]  /*17c0*/  IMAD R30, R190, UR9, R30 ;  /* 0x00000009be1e7c24 */ /* 0x000fe2000f8e021e */
[----:B------:R-:W-:-:S02]  /*17d0*/  LEA.HI R14, R15, R18, RZ, 0x3 ;  /* 0x000000120f0e7211 */ /* 0x000fc400078f18ff */
[----:B------:R-:W-:Y:S02]  /*17e0*/  LEA.HI R36, R15, R18, RZ, 0x5 ;  /* 0x000000120f247211 */ /* 0x000fe400078f28ff */
[----:B------:R-:W-:Y:S02]  /*17f0*/  SHF.R.S32.HI R14, RZ, 0x3, R14 ;  /* 0x00000003ff0e7819 */ /* 0x000fe4000001140e */
[----:B------:R-:W-:Y:S02]  /*1800*/  LOP3.LUT R212, R36, 0xffffffe0, RZ, 0xc0, !PT ;  /* 0xffffffe024d47812 */ /* 0x000fe400078ec0ff */
[----:B------:R-:W-:Y:S02]  /*1810*/  IADD3 R35, P4, R14, R28, RZ ;  /* 0x0000001c0e237210 */ /* 0x000fe40007f9e0ff */
[----:B------:R-:W-:Y:S01]  /*1820*/  SHF.R.S32.HI R13, RZ, 0x1f, R14 ;  /* 0x0000001fff0d7819 */ /* 0x000fe2000001140e */
[----:B------:R-:W-:Y:S01]  /*1830*/  IMAD.IADD R212, R18, 0x1, -R212 ;  /* 0x0000000112d47824 */ /* 0x000fe200078e0ad4 */
[----:B------:R-:W-:Y:S01]  /*1840*/  SHF.R.S32.HI R28, RZ, 0x5, R36 ;  /* 0x00000005ff1c7819 */ /* 0x000fe20000011424 */
[----:B------:R-:W-:Y:S01]  /*1850*/  IMAD.MOV.U32 R36, RZ, RZ, R40 ;  /* 0x000000ffff247224 */ /* 0x000fe200078e0028 */
[----:B------:R-:W-:Y:S01]  /*1860*/  IADD3 R37, R41, R37, RZ ;  /* 0x0000002529257210 */ /* 0x000fe20007ffe0ff */
[----:B------:R-:W-:-:S02]  /*1870*/  IMAD.X R27, R13, 0x1, R27, P4 ;  /* 0x000000010d1b7824 */ /* 0x000fc400020e061b */
[----:B------:R-:W-:-:S04]  /*1880*/  IMAD.WIDE.U32 R40, R35, R8, R184 ;  /* 0x0000000823287225 */ /* 0x000fc800078e00b8 */
[----:B------:R-:W-:Y:S01]  /*1890*/  IMAD R27, R27, R8, RZ ;  /* 0x000000081b1b7224 */ /* 0x000fe200078e02ff */
[----:B------:R-:W-:Y:S01]  /*18a0*/  IADD3 R40, P3, R26, R40, RZ ;  /* 0x000000281a287210 */ /* 0x000fe20007f7e0ff */
[----:B------:R-:W-:Y:S02]  /*18b0*/  IMAD R28, R28, R213, R212 ;  /* 0x000000d51c1c7224 */ /* 0x000fe400078e02d4 */
[----:B------:R-:W-:Y:S02]  /*18c0*/  IMAD R27, R35, R9, R27 ;  /* 0x00000009231b7224 */ /* 0x000fe400078e021b */
[----:B------:R-:W-:Y:S01]  /*18d0*/  IMAD.WIDE.U32 R36, R190, UR8, R36 ;  /* 0x00000008be247c25 */ /* 0x000fe2000f8e0024 */
[----:B------:R-:W-:Y:S01]  /*18e0*/  ULDC.64 UR8, c[0x0][0x258] ;  /* 0x0000960000087ab9 */ /* 0x000fe20000000a00 */
[C---:B------:R-:W-:Y:S02]  /*18f0*/  IADD3 R32, P2, R28.reuse, R32, RZ ;  /* 0x000000201c207210 */ /* 0x040fe40007f5e0ff */
[----:B------:R-:W-:Y:S01]  /*1900*/  IADD3.X R41, R25, R41, R27, P3, !PT ;  /* 0x0000002919297210 */ /* 0x000fe20001ffe41b */
[----:B------:R-:W-:Y:S01]  /*1910*/  IMAD R25, R191, UR8, RZ ;  /* 0x00000008bf197c24 */ /* 0x000fe2000f8e02ff */
[----:B------:R-:W1:Y:S01]  /*1920*/  LDC.64 R26, c[0x0][0x2b0] ;  /* 0x0000ac00ff1a7b82 */ /* 0x000e620000000a00 */
[----:B------:R-:W-:Y:S01]  /*1930*/  LEA.HI.X.SX32 R24, R28, R24, 0x1, P2 ;  /* 0x000000181c187211 */ /* 0x000fe200010f0eff */
[----:B------:R-:W-:Y:S01]  /*1940*/  IMAD R28, R13, R4, RZ ;  /* 0x000000040d1c7224 */ /* 0x000fe200078e02ff */
[----:B------:R-:W-:Y:S01]  /*1950*/  IADD3 R31, R37, R30, RZ ;  /* 0x0000001e251f7210 */ /* 0x000fe20007ffe0ff */
[----:B------:R-:W-:-:S02]  /*1960*/  IMAD R25, R190, UR9, R25 ;  /* 0x00000009be197c24 */ /* 0x000fc4000f8e0219 */
[----:B------:R-:W-:Y:S01]  /*1970*/  IMAD.WIDE.U32 R40, R190, UR8, R40 ;  /* 0x00000008be287c25 */ /* 0x000fe2000f8e0028 */
[----:B------:R-:W-:Y:S02]  /*1980*/  ULDC.64 UR8, c[0x0][0x400] ;  /* 0x0001000000087ab9 */ /* 0x000fe40000000a00 */
[----:B------:R-:W-:Y:S01]  /*1990*/  LEA R242, P2, R32, UR8, 0x2 ;  /* 0x0000000820f27c11 */ /* 0x000fe2000f8410ff */
[----:B------:R-:W-:Y:S01]  /*19a0*/  IMAD.MOV.U32 R30, RZ, RZ, R36 ;  /* 0x000000ffff1e7224 */ /* 0x000fe200078e0024 */
[----:B------:R-:W-:Y:S01]  /*19b0*/  LEA R238, P4, R40, UR12, 0x1 ;  /* 0x0000000c28ee7c11 */ /* 0x000fe2000f8808ff */
[----:B------:R-:W-:Y:S01]  /*19c0*/  IMAD R28, R14, R5, R28 ;  /* 0x000000050e1c7224 */ /* 0x000fe200078e021c */
[----:B------:R-:W-:Y:S01]  /*19d0*/  LEA.HI.X R243, R32, UR9, R24, 0x2, P2 ;  /* 0x0000000920f37c11 */ /* 0x000fe200090f1418 */
[----:B------:R-:W-:Y:S01]  /*19e0*/  IMAD.WIDE.U32 R30, R14, R4, R30 ;  /* 0x000000040e1e7225 */ /* 0x000fe200078e001e */
[----:B------:R-:W-:-:S03]  /*19f0*/  ISETP.GT.AND P2, PT, R228, R206, PT ;  /* 0x000000cee400720c */ /* 0x000fc60003f44270 */
[----:B------:R-:W-:Y:S01]  /*1a00*/  IMAD.IADD R28, R31, 0x1, R28 ;  /* 0x000000011f1c7824 */ /* 0x000fe200078e021c */
[----:B------:R-:W-:Y:S01]  /*1a10*/  LEA R236, P3, R30, UR10, 0x1 ;  /* 0x0000000a1eec7c11 */ /* 0x000fe2000f8608ff */
[----:B------:R-:W-:Y:S02]  /*1a20*/  IMAD.IADD R25, R41, 0x1, R25 ;  /* 0x0000000129197824 */ /* 0x000fe400078e0219 */
[----:B---3--:R-:W-:Y:S01]  /*1a30*/  IMAD.WIDE R34, R34, 0x4, R38 ;  /* 0x0000000422227825 */ /* 0x008fe200078e0226 */
[----:B------:R-:W-:Y:S02]  /*1a40*/  LEA.HI.X R237, R30, UR11, R28, 0x1, P3 ;  /* 0x0000000b1eed7c11 */ /* 0x000fe400098f0c1c */
[----:B------:R-:W-:Y:S01]  /*1a50*/  LEA.HI.X R239, R40, UR13, R25, 0x1, P4 ;  /* 0x0000000d28ef7c11 */ /* 0x000fe2000a0f0c19 */
[----:B------:R-:W-:Y:S01]  /*1a60*/  IMAD.MOV.U32 R209, RZ, RZ, R35 ;  /* 0x000000ffffd17224 */ /* 0x000fe200078e0023 */
[----:B------:R-:W-:Y:S01]  /*1a70*/  MOV R210, R34 ;  /* 0x0000002200d27202 */ /* 0x000fe20000000f00 */
[----:B-1----:R-:W-:-:S04]  /*1a80*/  IMAD.WIDE R240, R240, 0x4, R26 ;  /* 0x00000004f0f07825 */ /* 0x002fc800078e021a */
[----:B------:R-:W-:Y:S01]  /*1a90*/  VIADD R228, R228, 0xffffffff ;  /* 0xffffffffe4e47836 */ /* 0x000fe20000000000 */
[----:B------:R-:W-:Y:S06]  /*1aa0*/  @P2 BRA `(.L_x_1453) ;  /* 0x0000000800d02947 */ /* 0x000fec0003800000 */
        /* <DEDUP_REMOVED lines=25> */
.L_x_1454:
        /* <DEDUP_REMOVED lines=13> */
.L_x_1455:
[-C--:B------:R-:W-:Y:S01]  /*1d10*/  IMAD R8, R12, R6.reuse, RZ ;  /* 0x000000060c087224 */ /* 0x080fe200078e02ff */
[----:B------:R-:W-:Y:S01]  /*1d20*/  ULDC UR5, c[0x0][0x2d0] ;  /* 0x0000b40000057ab9 */ /* 0x000fe20000000800 */
[----:B------:R-:W-:Y:S01]  /*1d30*/  IMAD.WIDE.U32 R16, R204, R6, R184 ;  /* 0x00000006cc107225 */ /* 0x000fe200078e00b8 */
[----:B------:R-:W-:Y:S01]  /*1d40*/  ISETP.GE.AND P3, PT, R184, UR5, PT ;  /* 0x00000005b8007c0c */ /* 0x000fe2000bf66270 */
[----:B------:R-:W-:Y:S01]  /*1d50*/  ULDC.64 UR8, c[0x0][0x468] ;  /* 0x00011a0000087ab9 */ /* 0x000fe20000000a00 */
[----:B------:R-:W-:Y:S01]  /*1d60*/  IADD3 R9, R14, 0x60, RZ ;  /* 0x000000600e097810 */ /* 0x000fe20007ffe0ff */
[----:B------:R-:W-:Y:S01]  /*1d70*/  IMAD R8, R204, R7, R8 ;  /* 0x00000007cc087224 */ /* 0x000fe200078e0208 */
[----:B------:R-:W-:Y:S01]  /*1d80*/  IADD3 R16, P0, R11, R16, RZ ;  /* 0x000000100b107210 */ /* 0x000fe20007f1e0ff */
[----:B------:R-:W-:Y:S01]  /*1d90*/  IMAD R229, R188, -0x80, R229 ;  /* 0xffffff80bce57824 */ /* 0x000fe200078e02e5 */
[----:B------:R-:W-:Y:S02]  /*1da0*/  BSSY B0, `(.L_x_1456) ;  /* 0x0000017000007945 */ /* 0x000fe40003800000 */
[----:B------:R-:W-:Y:S01]  /*1db0*/  IADD3.X R17, R10, R17, R8, P0, !PT ;  /* 0x000000110a117210 */ /* 0x000fe200007fe408 */
[C---:B------:R-:W-:Y:S01]  /*1dc0*/  VIADD R8, R14.reuse, 0x20 ;  /* 0x000000200e087836 */ /* 0x040fe20000000000 */
[----:B------:R-:W-:Y:S01]  /*1dd0*/  ISETP.GE.OR P0, PT, R9, R229, P3 ;  /* 0x000000e50900720c */ /* 0x000fe20001f06670 */
[----:B------:R-:W-:-:S02]  /*1de0*/  VIADD R10, R14, 0x40 ;  /* 0x000000400e0a7836 */ /* 0x000fc40000000000 */
[----:B------:R-:W-:Y:S01]  /*1df0*/  IMAD.WIDE.U32 R16, R190, UR8, R16 ;  /* 0x00000008be107c25 */ /* 0x000fe2000f8e0010 */
[-C--:B------:R-:W-:Y:S02]  /*1e00*/  ISETP.GE.OR P2, PT, R8, R229.reuse, P3 ;  /* 0x000000e50800720c */ /* 0x080fe40001f46670 */
[-C--:B------:R-:W-:Y:S01]  /*1e10*/  ISETP.GE.OR P1, PT, R10, R229.reuse, P3 ;  /* 0x000000e50a00720c */ /* 0x080fe20001f26670 */
[----:B------:R-:W-:Y:S01]  /*1e20*/  IMAD R8, R191, UR8, RZ ;  /* 0x00000008bf087c24 */ /* 0x000fe2000f8e02ff */
        /* <DEDUP_REMOVED lines=14> */
.L_x_1457:
[----:B------:R-:W-:Y:S05]  /*1f10*/  BSYNC B0 ;  /* 0x0000000000007941 */ /* 0x000fea0003800000 */
.L_x_1456:
        /* <DEDUP_REMOVED lines=13> */
[----:B------:R2:W-:Y:S02]  /*1ff0*/  STG.E.128 desc[UR16][R10.64], RZ ;  /* 0x000000ff0a007986 */ /* 0x0005e4000c101d10 */
.L_x_1459:
[----:B------:R-:W-:Y:S05]  /*2000*/  BSYNC B0 ;  /* 0x0000000000007941 */ /* 0x000fea0003800000 */
.L_x_1458:
[----:B------:R-:W-:Y:S04]  /*2010*/  BSSY B0, `(.L_x_1460) ;  /* 0x000000e000007945 */ /* 0x000fe80003800000 */
[----:B------:R-:W-:Y:S05]  /*2020*/  @P1 BRA `(.L_x_1461) ;  /* 0x0000000000301947 */ /* 0x000fea0003800000 */
[----:B--2---:R-:W-:Y:S01]  /*2030*/  IADD3 R10, P4, R14, 0x40, RZ ;  /* 0x000000400e0a7810 */ /* 0x004fe20007f9e0ff */
        /* <DEDUP_REMOVED lines=11> */
.L_x_1461:
[----:B------:R-:W-:Y:S05]  /*20f0*/  BSYNC B0 ;  /* 0x0000000000007941 */ /* 0x000fea0003800000 */
.L_x_1460:
[----:B------:R-:W-:Y:S04]  /*2100*/  BSSY B0, `(.L_x_1462) ;  /* 0x000000d000007945 */ /* 0x000fe80003800000 */
[----:B------:R-:W-:Y:S05]  /*2110*/  @P0 BRA `(.L_x_1463) ;  /* 0x00000000002c0947 */ /* 0x000fea0003800000 */
[----:B--23--:R-:W-:Y:S01]  /*2120*/  IADD3 R10, P4, R14, 0x60, RZ ;  /* 0x000000600e0a7810 */ /* 0x00cfe20007f9e0ff */
        /* <DEDUP_REMOVED lines=10> */
.L_x_1463:
[----:B------:R-:W-:Y:S05]  /*21d0*/  BSYNC B0 ;  /* 0x0000000000007941 */ /* 0x000fea0003800000 */
.L_x_1462:
        /* <DEDUP_REMOVED lines=15> */
[----:B--23--:R-:W-:-:S04]  /*22d0*/  IMAD.WIDE.U32 R10, R14, R4, R6 ;  /* 0x000000040e0a7225 */ /* 0x00cfc800078e0006 */
[----:B------:R-:W-:Y:S01]  /*22e0*/  IMAD R0, R14, R5, R0 ;  /* 0x000000050e007224 */ /* 0x000fe200078e0200 */
[----:B------:R-:W-:-:S04]  /*22f0*/  LEA R16, P3, R10, UR8, 0x1 ;  /* 0x000000080a107c11 */ /* 0x000fc8000f8608ff */
[----:B------:R-:W-:-:S04]  /*2300*/  IADD3 R0, R11, R0, RZ ;  /* 0x000000000b007210 */ /* 0x000fc80007ffe0ff */
[----:B------:R-:W-:-:S05]  /*2310*/  LEA.HI.X R17, R10, UR9, R0, 0x1, P3 ;  /* 0x000000090a117c11 */ /* 0x000fca00098f0c00 */
[----:B------:R4:W-:Y:S02]  /*2320*/  STG.E.128 desc[UR16][R16.64], RZ ;  /* 0x000000ff10007986 */ /* 0x0009e4000c101d10 */
.L_x_1465:
[----:B------:R-:W-:Y:S05]  /*2330*/  BSYNC B0 ;  /* 0x0000000000007941 */ /* 0x000fea0003800000 */
.L_x_1464:
        /* <DEDUP_REMOVED lines=14> */
.L_x_1467:
[----:B------:R-:W-:Y:S05]  /*2420*/  BSYNC B0 ;  /* 0x0000000000007941 */ /* 0x000fea0003800000 */
.L_x_1466:
        /* <DEDUP_REMOVED lines=14> */
.L_x_1469:
[----:B------:R-:W-:Y:S05]  /*2510*/  BSYNC B0 ;  /* 0x0000000000007941 */ /* 0x000fea0003800000 */
.L_x_1468:
        /* <DEDUP_REMOVED lines=13> */
.L_x_1453:
[----:B------:R-:W-:Y:S01]  /*25f0*/  IMAD R27, R188, -0x80, R229 ;  /* 0xffffff80bc1b7824 */ /* 0x000fe200078e02e5 */
[----:B------:R-:W-:Y:S01]  /*2600*/  @P1 BAR.SYNC.DEFER_BLOCKING 0x0 ;  /* 0x0000000000001b1d */ /* 0x000fe20000010000 */
[----:B------:R-:W-:-:S03]  /*2610*/  IMAD.WIDE.U32 R28, R204, R10, R184 ;  /* 0x0000000acc1c7225 */ /* 0x000fc600078e00b8 */
[----:B------:R-:W-:Y:S01]  /*2620*/  ISETP.GE.AND P3, PT, R14, R27, PT ;  /* 0x0000001b0e00720c */ /* 0x000fe20003f66270 */
[----:B------:R-:W-:Y:S01]  /*2630*/  IMAD R25, R12, R10, RZ ;  /* 0x0000000a0c197224 */ /* 0x000fe200078e02ff */
[----:B------:R-:W-:Y:S01]  /*2640*/  IADD3 R28, P0, R20, R28, RZ ;  /* 0x0000001c141c7210 */ /* 0x000fe20007f1e0ff */
[----:B------:R-:W-:Y:S01]  /*2650*/  VIADD R26, R14, 0x40 ;  /* 0x000000400e1a7836 */ /* 0x000fe20000000000 */
[----:B------:R-:W-:Y:S01]  /*2660*/  P2R R20, PR, RZ, 0x8 ;  /* 0x00000008ff147803 */ /* 0x000fe20000000000 */
[----:B------:R-:W-:Y:S01]  /*2670*/  IMAD R25, R204, R11, R25 ;  /* 0x0000000bcc197224 */ /* 0x000fe200078e0219 */
[----:B------:R-:W-:Y:S01]  /*2680*/  ULDC.64 UR8, c[0x0][0x268] ;  /* 0x00009a0000087ab9 */ /* 0x000fe20000000a00 */
[----:B------:R-:W-:Y:S01]  /*2690*/  VIADD R24, R14, 0x60 ;  /* 0x000000600e187836 */ /* 0x000fe20000000000 */
[----:B------:R-:W-:Y:S01]  /*26a0*/  ISETP.NE.AND P1, PT, R20, RZ, PT ;  /* 0x000000ff1400720c */ /* 0x000fe20003f25270 */
[-C--:B------:R-:W-:Y:S01]  /*26b0*/  IMAD.WIDE.U32 R30, R204, R6.reuse, R184 ;  /* 0x00000006cc1e7225 */ /* 0x080fe200078e00b8 */
[----:B------:R-:W-:Y:S01]  /*26c0*/  IADD3.X R29, R19, R29, R25, P0, !PT ;  /* 0x0000001d131d7210 */ /* 0x000fe200007fe419 */
[----:B------:R-:W-:Y:S01]  /*26d0*/  BSSY B0, `(.L_x_1471) ;  /* 0x0000026000007945 */ /* 0x000fe20003800000 */
[-C--:B------:R-:W-:Y:S01]  /*26e0*/  ISETP.GE.AND P5, PT, R26, R27.reuse, PT ;  /* 0x0000001b1a00720c */ /* 0x080fe20003fa6270 */
[----:B------:R-:W-:Y:S01]  /*26f0*/  IMAD R19, R12, R6, RZ ;  /* 0x000000060c137224 */ /* 0x000fe200078e02ff */
[----:B------:R-:W-:Y:S01]  /*2700*/  LEA R12, R187, UR6, 0x1 ;  /* 0x00000006bb0c7c11 */ /* 0x000fe2000f8e08ff */
[----:B------:R-:W-:Y:S01]  /*2710*/  VIADD R26, R14, 0x20 ;  /* 0x000000200e1a7836 */ /* 0x000fe20000000000 */
[----:B------:R-:W-:Y:S01]  /*2720*/  ISETP.GE.AND P4, PT, R24, R27, PT ;  /* 0x0000001b1800720c */ /* 0x000fe20003f86270 */
[C---:B------:R-:W-:Y:S01]  /*2730*/  IMAD R24, R228.reuse, -0x40, R231 ;  /* 0xffffffc0e4187824 */ /* 0x040fe200078e02e7 */
[----:B------:R-:W-:Y:S01]  /*2740*/  LEA.HI R25, R228, R228, RZ, 0x1 ;  /* 0x000000e4e4197211 */ /* 0x000fe200078f08ff */
[----:B------:R-:W-:Y:S01]  /*2750*/  IMAD R19, R204, R7, R19 ;  /* 0x00000007cc137224 */ /* 0x000fe200078e0213 */
[C---:B------:R-:W-:Y:S01]  /*2760*/  ISETP.GE.AND P6, PT, R26.reuse, R27, PT ;  /* 0x0000001b1a00720c */ /* 0x040fe20003fc6270 */
[----:B------:R1:W-:Y:S01]  /*2770*/  @P1 STS.128 [R12+0xa000], RZ ;  /* 0x00a000ff0c001388 */ /* 0x0003e20000000c00 */
[----:B------:R-:W-:Y:S01]  /*2780*/  IMAD R27, R23, UR8, RZ ;  /* 0x00000008171b7c24 */ /* 0x000fe2000f8e02ff */
[----:B------:R-:W-:Y:S01]  /*2790*/  ISETP.GE.AND P2, PT, R26, R24, PT ;  /* 0x000000181a00720c */ /* 0x000fe20003f46270 */
[----:B------:R-:W-:Y:S01]  /*27a0*/  IMAD.WIDE.U32 R28, R17, UR8, R28 ;  /* 0x00000008111c7c25 */ /* 0x000fe2000f8e001c */
[----:B------:R-:W-:-:S02]  /*27b0*/  IADD3 R26, P0, R22, R30, RZ ;  /* 0x0000001e161a7210 */ /* 0x000fc40007f1e0ff */
[----:B------:R-:W-:Y:S01]  /*27c0*/  ISETP.GE.AND P3, PT, R14, R24, PT ;  /* 0x000000180e00720c */ /* 0x000fe20003f66270 */
[----:B------:R-:W-:Y:S01]  /*27d0*/  IMAD R22, R17, UR9, R27 ;  /* 0x0000000911167c24 */ /* 0x000fe2000f8e021b */
[----:B------:R-:W-:Y:S02]  /*27e0*/  IADD3.X R27, R21, R31, R19, P0, !PT ;  /* 0x0000001f151b7210 */ /* 0x000fe400007fe413 */
        /* <DEDUP_REMOVED lines=20> */
.L_x_1472:
[----:B------:R-:W-:Y:S05]  /*2930*/  BSYNC B0 ;  /* 0x0000000000007941 */ /* 0x000fea0003800000 */
.L_x_1471:
        /* <DEDUP_REMOVED lines=22> */
.L_x_1474:
[----:B------:R-:W-:Y:S05]  /*2aa0*/  BSYNC B0 ;  /* 0x0000000000007941 */ /* 0x000fea0003800000 */
.L_x_1473:
        /* <DEDUP_REMOVED lines=22> */
.L_x_1476:
[----:B------:R-:W-:Y:S05]  /*2c10*/  BSYNC B0 ;  /* 0x0000000000007941 */ /* 0x000fea0003800000 */
.L_x_1475:
        /* <DEDUP_REMOVED lines=21> */
.L_x_1478:
[----:B------:R-:W-:Y:S05]  /*2d70*/  BSYNC B0 ;  /* 0x0000000000007941 */ /* 0x000fea0003800000 */
.L_x_1477:
        /* <DEDUP_REMOVED lines=13> */
.L_x_1480:
[----:B------:R-:W-:Y:S05]  /*2e50*/  BSYNC B0 ;  /* 0x0000000000007941 */ /* 0x000fea0003800000 */
.L_x_1479:
        /* <DEDUP_REMOVED lines=17> */
.L_x_1482:
[----:B------:R-:W-:Y:S05]  /*2f70*/  BSYNC B0 ;  /* 0x0000000000007941 */ /* 0x000fea0003800000 */
.L_x_1481:
        /* <DEDUP_REMOVED lines=17> */
.L_x_1484:
[----:B------:R-:W-:Y:S05]  /*3090*/  BSYNC B0 ;  /* 0x0000000000007941 */ /* 0x000fea0003800000 */
.L_x_1483:
        /* <DEDUP_REMOVED lines=19> */
.L_x_1486:
[----:B------:R-:W-:Y:S05]  /*31d0*/  BSYNC B0 ;  /* 0x0000000000007941 */ /* 0x000fea0003800000 */
.L_x_1485:
[----:B------:R-:W-:Y:S01]  /*31e0*/  ISETP.NE.AND P0, PT, R20, RZ, PT ;  /* 0x000000ff1400720c */ /* 0x000fe20003f05270 */
[----:B------:R-:W-:Y:S01]  /*31f0*/  ULDC.64 UR8, c[0x0][0x260] ;  /* 0x0000980000087ab9 */ /* 0x000fe20000000a00 */
[----:B------:R-:W-:Y:S01]  /*3200*/  BSSY B0, `(.L_x_1487) ;  /* 0x0000018000007945 */ /* 0x000fe20003800000 */
[----:B------:R-:W-:Y:S02]  /*3210*/  IMAD R23, R23, UR8, RZ ;  /* 0x0000000817177c24 */ /* 0x000fe4000f8e02ff */
[----:B------:R-:W-:-:S04]  /*3220*/  IMAD.WIDE.U32 R26, R17, UR8, R26 ;  /* 0x00000008111a7c25 */ /* 0x000fc8000f8e001a */
        /* <DEDUP_REMOVED lines=8> */
[----:B-1----:R-:W-:Y:S01]  /*32b0*/  MOV R10, R26 ;  /* 0x0000001a000a7202 */ /* 0x002fe20000000f00 */
        /* <DEDUP_REMOVED lines=12> */
.L_x_1488:
[----:B------:R-:W-:Y:S05]  /*3380*/  BSYNC B0 ;  /* 0x0000000000007941 */ /* 0x000fea0003800000 */
.L_x_1487:
        /* <DEDUP_REMOVED lines=22> */
.L_x_1490:
[----:B------:R-:W-:Y:S05]  /*34f0*/  BSYNC B0 ;  /* 0x0000000000007941 */ /* 0x000fea0003800000 */
.L_x_1489:
        /* <DEDUP_REMOVED lines=22> */
.L_x_1492:
[----:B------:R-:W-:Y:S05]  /*3660*/  BSYNC B0 ;  /* 0x0000000000007941 */ /* 0x000fea0003800000 */
.L_x_1491:
        /* <DEDUP_REMOVED lines=22> */
.L_x_1494:
[----:B------:R-:W-:Y:S05]  /*37d0*/  BSYNC B0 ;  /* 0x0000000000007941 */ /* 0x000fea0003800000 */
.L_x_1493:
[----:B------:R-:W-:Y:S01]  /*37e0*/  ULDC.64 UR8, c[0x0][0x3c8] ;  /* 0x0000f20000087ab9 */ /* 0x000fe20000000a00 */
[C---:B-1----:R-:W-:Y:S01]  /*37f0*/  VIADD R7, R186.reuse, 0x8 ;  /* 0x00000008ba077836 */ /* 0x042fe20000000000 */
        /* <DEDUP_REMOVED lines=11> */
[----:B------:R-:W1:Y:S01]  /*38b0*/  LDC.64 R180, c[0x0][0x3b8] ;  /* 0x0000ee00ffb47b82 */ /* 0x000e620000000a00 */
[----:B------:R-:W-:Y:S01]  /*38c0*/  IMAD.MOV.U32 R223, RZ, RZ, 0x7f800000 ;  /* 0x7f800000ffdf7424 */ /* 0x000fe200078e00ff */
[----:B------:R-:W-:Y:S01]  /*38d0*/  ISETP.GE.AND P3, PT, R7, R24, PT ;  /* 0x000000180700720c */ /* 0x000fe20003f66270 */
[----:B------:R-:W-:-:S04]  /*38e0*/  IMAD.WIDE R8, R186, 0x4, R240 ;  /* 0x00000004ba087825 */ /* 0x000fc800078e02f0 */
[C---:B------:R-:W-:Y:S01]  /*38f0*/  IMAD.SHL.U32 R218, R213.reuse, 0x10, RZ ;  /* 0x00000010d5da7824 */ /* 0x040fe200078e00ff */
[----:B------:R-:W2:Y:S01]  /*3900*/  @P5 LDC.64 R4, c[0x0][0x3d0] ;  /* 0x0000f400ff045b82 */ /* 0x000ea20000000a00 */
[----:B------:R-:W5:Y:S01]  /*3910*/  @!P0 LDG.E R225, desc[UR16][R8.64] ;  /* 0x0000001008e18981 */ /* 0x000f62000c1e1900 */
[----:B------:R-:W-:Y:S02]  /*3920*/  IMAD.SHL.U32 R205, R182, 0x20, RZ ;  /* 0x00000020b6cd7824 */ /* 0x000fe400078e00ff */
[----:B------:R-:W-:Y:S01]  /*3930*/  IMAD.SHL.U32 R219, R213, 0x8, RZ ;  /* 0x00000008d5db7824 */ /* 0x000fe200078e00ff */
[----:B------:R-:W5:Y:S01]  /*3940*/  @!P4 LDG.E R226, desc[UR16][R8.64+0x20] ;  /* 0x0000201008e2c981 */ /* 0x000f62000c1e1900 */
[----:B------:R-:W-:Y:S01]  /*3950*/  @!P2 IMAD.WIDE R6, R6, 0x4, R240 ;  /* 0x000000040606a825 */ /* 0x000fe200078e02f0 */
[----:B------:R-:W-:-:S04]  /*3960*/  DEPBAR.LE SB0, 0x1 ;  /* 0x000080400000791a */ /* 0x000fc80000000000 */
[----:B------:R-:W5:Y:S01]  /*3970*/  @!P3 LDG.E R223, desc[UR16][R8.64+0x80] ;  /* 0x0000801008dfb981 */ /* 0x000f62000c1e1900 */
[----:B------:R-:W1:Y:S01]  /*3980*/  LDC R221, c[0x0][0x394] ;  /* 0x0000e500ffdd7b82 */ /* 0x000e620000000800 */
[----:B------:R-:W-:-:S07]  /*3990*/  IMAD R0, R183, R0, R190 ;  /* 0x00000000b7007224 */ /* 0x000fce00078e02be */
[----:B------:R-:W1:Y:S01]  /*39a0*/  LDC R203, c[0x0][0x394] ;  /* 0x0000e500ffcb7b82 */ /* 0x000e620000000800 */
[----:B------:R3:W5:Y:S01]  /*39b0*/  @!P2 LDG.E R224, desc[UR16][R6.64] ;  /* 0x0000001006e0a981 */ /* 0x000762000c1e1900 */
[----:B------:R-:W-:Y:S01]  /*39c0*/  SHF.R.S32.HI R235, RZ, 0x1f, R212 ;  /* 0x0000001fffeb7819 */ /* 0x000fe200000114d4 */
[----:B------:R-:W-:Y:S02]  /*39d0*/  IMAD.MOV.U32 R170, RZ, RZ, 0x20 ;  /* 0x00000020ffaa7424 */ /* 0x000fe400078e00ff */
[----:B------:R-:W-:-:S03]  /*39e0*/  VIADD R172, R175, 0x1000 ;  /* 0x00001000afac7836 */ /* 0x000fc60000000000 */
[----:B------:R-:W-:Y:S01]  /*39f0*/  BAR.SYNC.DEFER_BLOCKING 0x0 ;  /* 0x0000000000007b1d */ /* 0x000fe20000010000 */
[-C--:B--2---:R-:W-:Y:S02]  /*3a00*/  @P5 IMAD R16, R16, R4.reuse, RZ ;  /* 0x0000000410105224 */ /* 0x084fe400078e02ff */
[----:B------:R-:W-:-:S04]  /*3a10*/  @P5 IMAD.WIDE.U32 R10, R183, R4, R190 ;  /* 0x00000004b70a5225 */ /* 0x000fc800078e00be */
[----:B------:R-:W-:Y:S02]  /*3a20*/  VIADD R171, R176, 0x1000 ;  /* 0x00001000b0ab7836 */ /* 0x000fe40000000000 */
[----:B------:R-:W-:Y:S02]  /*3a30*/  IMAD.IADD R204, R204, 0x1, R231 ;  /* 0x00000001cccc7824 */ /* 0x000fe400078e02e7 */
[----:B------:R-:W-:Y:S01]  /*3a40*/  IMAD.MOV.U32 R177, RZ, RZ, 0x40 ;  /* 0x00000040ffb17424 */ /* 0x000fe200078e00ff */
[----:B------:R-:W-:Y:S01]  /*3a50*/  CS2R R94, SRZ ;  /* 0x00000000005e7805 */ /* 0x000fe2000001ff00 */
[----:B------:R-:W-:Y:S01]  /*3a60*/  @P5 IMAD R5, R183, R5, R16 ;  /* 0x00000005b7055224 */ /* 0x000fe200078e0210 */
[----:B------:R-:W-:Y:S01]  /*3a70*/  @P5 LEA R4, P0, R10, UR8, 0x2 ;  /* 0x000000080a045c11 */ /* 0x000fe2000f8010ff */
[----:B------:R-:W-:Y:S01]  /*3a80*/  VIADD R202, R218, 0x20 ;  /* 0x00000020daca7836 */ /* 0x000fe20000000000 */
[----:B------:R-:W-:Y:S01]  /*3a90*/  CS2R R92, SRZ ;  /* 0x00000000005c7805 */ /* 0x000fe2000001ff00 */
[----:B------:R-:W-:Y:S01]  /*3aa0*/  @P5 IMAD.IADD R5, R11, 0x1, R5 ;  /* 0x000000010b055824 */ /* 0x000fe200078e0205 */
[----:B------:R-:W-:Y:S01]  /*3ab0*/  CS2R R98, SRZ ;  /* 0x0000000000627805 */ /* 0x000fe2000001ff00 */
[----:B------:R-:W-:Y:S01]  /*3ac0*/  IMAD.MOV.U32 R222, RZ, RZ, RZ ;  /* 0x000000ffffde7224 */ /* 0x000fe200078e00ff */
[----:B------:R-:W-:Y:S01]  /*3ad0*/  CS2R R96, SRZ ;  /* 0x0000000000607805 */ /* 0x000fe2000001ff00 */
[C---:B------:R-:W-:Y:S01]  /*3ae0*/  IMAD R217, R213.reuse, 0x18, RZ ;  /* 0x00000018d5d97824 */ /* 0x040fe200078e02ff */
[----:B------:R-:W-:Y:S01]  /*3af0*/  CS2R R90, SRZ ;  /* 0x00000000005a7805 */ /* 0x000fe2000001ff00 */
[C---:B------:R-:W-:Y:S01]  /*3b00*/  IMAD.SHL.U32 R216, R213.reuse, 0x20, RZ ;  /* 0x00000020d5d87824 */ /* 0x040fe200078e00ff */
[----:B-1----:R-:W2:Y:S01]  /*3b10*/  LDG.E.64 R8, desc[UR16][R180.64+0x8] ;  /* 0x00000810b4087981 */ /* 0x002ea2000c1e1b00 */
[----:B------:R-:W-:Y:S01]  /*3b20*/  @P5 LEA.HI.X R5, R10, UR9, R5, 0x2, P0 ;  /* 0x000000090a055c11 */ /* 0x000fe200080f1405 */
[----:B------:R-:W-:Y:S01]  /*3b30*/  IMAD R215, R213, 0x28, RZ ;  /* 0x00000028d5d77824 */ /* 0x000fe200078e02ff */
[----:B------:R-:W-:Y:S01]  /*3b40*/  CS2R R88, SRZ ;  /* 0x0000000000587805 */ /* 0x000fe2000001ff00 */
[----:B---3--:R-:W1:Y:S01]  /*3b50*/  S2R R6, SR_TID.X ;  /* 0x0000000000067919 */ /* 0x008e620000002100 */
[----:B------:R-:W-:Y:S01]  /*3b60*/  LEA.HI R7, R15, R18, RZ, 0x4 ;  /* 0x000000120f077211 */ /* 0x000fe200078f20ff */
[----:B------:R-:W-:Y:S01]  /*3b70*/  IMAD R214, R213, 0x30, RZ ;  /* 0x00000030d5d67824 */ /* 0x000fe200078e02ff */
[----:B------:R-:W-:Y:S01]  /*3b80*/  CS2R R86, SRZ ;  /* 0x0000000000567805 */ /* 0x000fe2000001ff00 */
[----:B------:R3:W4:Y:S01]  /*3b90*/  @P5 LDG.E R4, desc[UR16][R4.64] ;  /* 0x0000001004045981 */ /* 0x000722000c1e1900 */
[----:B------:R-:W-:Y:S01]  /*3ba0*/  IMAD.MOV R208, RZ, RZ, -R208 ;  /* 0x000000ffffd07224 */ /* 0x000fe200078e0ad0 */
        /* <DEDUP_REMOVED lines=14> */
[----:B------:R1:W2:Y:S01]  /*3c90*/  LDSM.16.M88.4 R148, [R168+0xa800] ;  /* 0x00a80000a894783b */ /* 0x0002a20000000200 */
[----:B------:R-:W-:Y:S02]  /*3ca0*/  CS2R R66, SRZ ;  /* 0x0000000000427805 */ /* 0x000fe4000001ff00 */
[----:B------:R-:W-:-:S02]  /*3cb0*/  CS2R R64, SRZ ;  /* 0x0000000000407805 */ /* 0x000fc4000001ff00 */
[----:B------:R-:W-:Y:S01]  /*3cc0*/  CS2R R58, SRZ ;  /* 0x00000000003a7805 */ /* 0x000fe2000001ff00 */
[----:B------:R-:W4:Y:S01]  /*3cd0*/  LDG.E.64 R180, desc[UR16][R180.64] ;  /* 0x00000010b4b47981 */ /* 0x000f22000c1e1b00 */
[----:B------:R-:W-:Y:S02]  /*3ce0*/  LOP3.LUT R7, R7, 0xfffffff0, RZ, 0xc0, !PT ;  /* 0xfffffff007077812 */ /* 0x000fe400078ec0ff */
[----:B------:R-:W-:Y:S02]  /*3cf0*/  CS2R R56, SRZ ;  /* 0x0000000000387805 */ /* 0x000fe4000001ff00 */
[----:B------:R-:W-:Y:S01]  /*3d00*/  CS2R R54, SRZ ;  /* 0x0000000000367805 */ /* 0x000fe2000001ff00 */
[----:B------:R1:W2:Y:S01]  /*3d10*/  LDSM.16.M88.4 R152, [R3+0xa000] ;  /* 0x00a000000398783b */ /* 0x0002a20000000200 */
[----:B---3--:R-:W3:Y:S01]  /*3d20*/  @P5 LDC R5, c[0x0][0x2e8] ;  /* 0x0000ba00ff055b82 */ /* 0x008ee20000000800 */
[----:B------:R-:W-:Y:S02]  /*3d30*/  CS2R R52, SRZ ;  /* 0x0000000000347805 */ /* 0x000fe4000001ff00 */
[----:B------:R-:W-:Y:S01]  /*3d40*/  CS2R R46, SRZ ;  /* 0x00000000002e7805 */ /* 0x000fe2000001ff00 */
[----:B------:R2:W2:Y:S01]  /*3d50*/  LDSM.16.M88.4 R156, [R3+0xa800] ;  /* 0x00a80000039c783b */ /* 0x0004a20000000200 */
[----:B------:R-:W-:-:S02]  /*3d60*/  CS2R R44, SRZ ;  /* 0x00000000002c7805 */ /* 0x000fc4000001ff00 */
[----:B------:R-:W-:Y:S02]  /*3d70*/  CS2R R50, SRZ ;  /* 0x0000000000327805 */ /* 0x000fe4000001ff00 */
[----:B------:R-:W-:Y:S01]  /*3d80*/  CS2R R48, SRZ ;  /* 0x0000000000307805 */ /* 0x000fe2000001ff00 */
[----:B------:R2:W2:Y:S01]  /*3d90*/  LDSM.16.M88.4 R160, [R2+0xa000] ;  /* 0x00a0000002a0783b */ /* 0x0004a20000000200 */
[----:B------:R-:W-:Y:S02]  /*3da0*/  CS2R R42, SRZ ;  /* 0x00000000002a7805 */ /* 0x000fe4000001ff00 */
[----:B------:R-:W-:Y:S02]  /*3db0*/  CS2R R40, SRZ ;  /* 0x0000000000287805 */ /* 0x000fe4000001ff00 */
[----:B------:R-:W-:Y:S01]  /*3dc0*/  CS2R R38, SRZ ;  /* 0x0000000000267805 */ /* 0x000fe2000001ff00 */
[----:B------:R2:W2:Y:S01]  /*3dd0*/  LDSM.16.M88.4 R164, [R2+0xa800] ;  /* 0x00a8000002a4783b */ /* 0x0004a20000000200 */
[----:B------:R-:W-:Y:S01]  /*3de0*/  IMAD.IADD R18, R18, 0x1, -R7 ;  /* 0x0000000112127824 */ /* 0x000fe200078e0a07 */
[----:B------:R-:W-:Y:S01]  /*3df0*/  SEL R172, R172, R175, !P1 ;  /* 0x000000afacac7207 */ /* 0x000fe20004800000 */
[----:B------:R-:W-:Y:S01]  /*3e00*/  IMAD.IADD R201, R219, 0x1, R202 ;  /* 0x00000001dbc97824 */ /* 0x000fe200078e02ca */
[----:B------:R-:W-:-:S02]  /*3e10*/  SEL R171, R171, R176, !P1 ;  /* 0x000000b0abab7207 */ /* 0x000fc40004800000 */
[----:B------:R-:W-:Y:S02]  /*3e20*/  CS2R R36, SRZ ;  /* 0x0000000000247805 */ /* 0x000fe4000001ff00 */
[----:B------:R-:W-:Y:S01]  /*3e30*/  SHF.R.S32.HI R7, RZ, 0x1f, R18 ;  /* 0x0000001fff077819 */ /* 0x000fe20000011412 */
[----:B-1----:R-:W-:Y:S01]  /*3e40*/  IMAD.SHL.U32 R6, R6, 0x2, RZ ;  /* 0x0000000206067824 */ /* 0x002fe200078e00ff */
[----:B------:R-:W-:Y:S01]  /*3e50*/  IADD3 R204, -R229, 0x80, R204 ;  /* 0x00000080e5cc7810 */ /* 0x000fe20007ffe1cc */
[----:B------:R-:W-:Y:S01]  /*3e60*/  IMAD.MOV.U32 R220, RZ, RZ, R227 ;  /* 0x000000ffffdc7224 */ /* 0x000fe200078e00e3 */
[----:B------:R-:W-:Y:S01]  /*3e70*/  LEA.HI R7, R7, R18, RZ, 0x3 ;  /* 0x0000001207077211 */ /* 0x000fe200078f18ff */
[----:B------:R-:W-:Y:S01]  /*3e80*/  ULDC UR8, c[0x0][0x2d0] ;  /* 0x0000b40000087ab9 */ /* 0x000fe20000000800 */
[----:B------:R-:W-:Y:S01]  /*3e90*/  ULDC UR9, c[0x0][0x398] ;  /* 0x0000e60000097ab9 */ /* 0x000fe20000000800 */
[----:B------:R-:W-:Y:S01]  /*3ea0*/  ULDC.U8 UR10, c[0x0][0x388] ;  /* 0x0000e200000a7ab9 */ /* 0x000fe20000000000 */
[----:B------:R-:W-:Y:S01]  /*3eb0*/  LOP3.LUT R7, R7, 0xfffffff8, RZ, 0xc0, !PT ;  /* 0xfffffff807077812 */ /* 0x000fe200078ec0ff */
[----:B---3--:R-:W4:Y:S01]  /*3ec0*/  @P5 MUFU.RCP R5, R5 ;  /* 0x0000000500055308 */ /* 0x008f220000001000 */
[----:B------:R-:W-:Y:S01]  /*3ed0*/  LOP3.LUT R205, R205, 0x6, R6, 0xf8, !PT ;  /* 0x00000006cdcd7812 */ /* 0x000fe200078ef806 */
[----:B------:R-:W-:-:S02]  /*3ee0*/  IMAD.SHL.U32 R6, R0, 0x20, RZ ;  /* 0x0000002000067824 */ /* 0x000fc400078e00ff */
[----:B------:R-:W-:Y:S02]  /*3ef0*/  IMAD.IADD R0, R18, 0x1, -R7 ;  /* 0x0000000112007824 */ /* 0x000fe400078e0a07 */
[----:B------:R-:W-:-:S03]  /*3f00*/  IMAD.IADD R200, R219, 0x1, R201 ;  /* 0x00000001dbc87824 */ /* 0x000fc600078e02c9 */
[C---:B------:R-:W-:Y:S01]  /*3f10*/  LOP3.LUT P0, RZ, R0.reuse, 0x2, RZ, 0xc0, !PT ;  /* 0x0000000200ff7812 */ /* 0x040fe2000780c0ff */
[C---:B------:R-:W-:Y:S01]  /*3f20*/  IMAD.IADD R199, R219.reuse, 0x1, R200 ;  /* 0x00000001dbc77824 */ /* 0x040fe200078e02c8 */
[----:B------:R-:W-:Y:S02]  /*3f30*/  LOP3.LUT P2, RZ, R0, 0x4, RZ, 0xc0, !PT ;  /* 0x0000000400ff7812 */ /* 0x000fe4000784c0ff */
[----:B------:R-:W-:Y:S01]  /*3f40*/  SEL R170, R170, 0xffffffe0, !P0 ;  /* 0xffffffe0aaaa7807 */ /* 0x000fe20004000000 */
[----:B------:R-:W-:Y:S01]  /*3f50*/  IMAD.IADD R198, R219, 0x1, R199 ;  /* 0x00000001dbc67824 */ /* 0x000fe200078e02c7 */
[----:B------:R-:W-:Y:S01]  /*3f60*/  LEA R172, R172, UR6, 0x1 ;  /* 0x00000006acac7c11 */ /* 0x000fe2000f8e08ff */
[----:B------:R-:W-:Y:S01]  /*3f70*/  IMAD R213, R213, 0x38, RZ ;  /* 0x00000038d5d57824 */ /* 0x000fe200078e02ff */
[----:B------:R-:W-:Y:S01]  /*3f80*/  LEA R171, R171, UR6, 0x1 ;  /* 0x00000006abab7c11 */ /* 0x000fe2000f8e08ff */
[----:B------:R-:W-:Y:S01]  /*3f90*/  IMAD R205, R188, 0x80, R205 ;  /* 0x00000080bccd7824 */ /* 0x000fe200078e02cd */
[----:B------:R-:W-:Y:S01]  /*3fa0*/  SEL R177, R177, 0xffffffc0, !P2 ;  /* 0xffffffc0b1b17807 */ /* 0x000fe20005000000 */
[----:B------:R-:W-:-:S02]  /*3fb0*/  IMAD.IADD R234, R219, 0x1, R198 ;  /* 0x00000001dbea7824 */ /* 0x000fc400078e02c6 */
[----:B------:R-:W-:Y:S02]  /*3fc0*/  IMAD.IADD R0, R174, 0x1, R170 ;  /* 0x00000001ae007824 */ /* 0x000fe400078e02aa */
[----:B------:R-:W-:Y:S01]  /*3fd0*/  VIADD R204, R204, -UR5 ;  /* 0x80000005cccc7c36 */ /* 0x000fe20008000000 */
[----:B------:R-:W-:Y:S01]  /*3fe0*/  ULDC UR5, c[0x0][0x2ec] ;  /* 0x0000bb0000057ab9 */ /* 0x000fe20000000800 */
[----:B--2---:R-:W-:Y:S02]  /*3ff0*/  IADD3 R212, P4, P3, R6, R8, R212 ;  /* 0x0000000806d47210 */ /* 0x004fe40007b9e0d4 */
[----:B------:R-:W-:-:S04]  /*4000*/  SHF.R.S32.HI R6, RZ, 0x1f, R6 ;  /* 0x0000001fff067819 */ /* 0x000fc80000011406 */
[----:B------:R-:W-:Y:S01]  /*4010*/  IADD3.X R235, R6, R9, R235, P4, P3 ;  /* 0x0000000906eb7210 */ /* 0x000fe200027e64eb */
[----:B----4-:R-:W-:-:S03]  /*4020*/  @P5 FMUL.FTZ R222, R4, R5 ;  /* 0x0000000504de5220 */ /* 0x010fc60000410000 */
[----:B------:R-:W-:-:S07]  /*4030*/  LOP3.LUT R235, R235, R180, RZ, 0x3c, !PT ;  /* 0x000000b4ebeb7212 */ /* 0x000fce00078e3cff */
.L_x_1499:
[----:B------:R-:W0:Y:S01]  /*4040*/  LDGDEPBAR ;  /* 0x00000000000079af */ /* 0x000e220000000000 */
[----:B------:R-:W-:Y:S01]  /*4050*/  IMAD.MOV.U32 R211, RZ, RZ, R209 ;  /* 0x000000ffffd37224 */ /* 0x000fe200078e00d1 */
[C---:B------:R-:W-:Y:S01]  /*4060*/  LEA R4, P0, R186.reuse, R210, 0x2 ;  /* 0x000000d2ba047211 */ /* 0x040fe200078010ff */
[C---:B------:R-:W-:Y:S02]  /*4070*/  IMAD.IADD R178, R171.reuse, 0x1, R170 ;  /* 0x00000001abb27824 */ /* 0x040fe400078e02aa */
[----:B------:R-:W-:Y:S01]  /*4080*/  IMAD.IADD R128, R171, 0x1, R177 ;  /* 0x00000001ab807824 */ /* 0x000fe200078e02b1 */
[----:B------:R-:W-:Y:S01]  /*4090*/  LEA.HI.X.SX32 R5, R186, R211, 0x2, P0 ;  /* 0x000000d3ba057211 */ /* 0x000fe200000f16ff */
        /* <DEDUP_REMOVED lines=22> */
[----:B------:R-:W3:Y:S05]  /*4200*/  LDSM.16.M88.4 R128, [R128+0x1000] ;  /* 0x001000008080783b */ /* 0x000eea0000000200 */
[-C--:B------:R-:W-:Y:S01]  /*4210*/  HMMA.16816.F32 R28, R28, R102.reuse, RZ ;  /* 0x000000661c1c723c */ /* 0x080fe200000018ff */
[----:B------:R-:W-:Y:S02]  /*4220*/  IADD3 R100, -R231, R186, -R205 ;  /* 0x000000bae7647210 */ /* 0x000fe40007ffe9cd */
[----:B------:R-:W3:Y:S03]  /*4230*/  LDSM.16.M88.4 R132, [R3+0x6800] ;  /* 0x006800000384783b */ /* 0x000ee60000000200 */
[----:B------:R-:W-:Y:S02]  /*4240*/  HMMA.16816.F32 R32, R32, R102, RZ ;  /* 0x000000662020723c */ /* 0x000fe400000018ff */
[----:B------:R-:W-:Y:S04]  /*4250*/  IMAD.IADD R100, R100, 0x1, R229 ;  /* 0x0000000164647824 */ /* 0x000fe800078e02e5 */
[-C--:B----4-:R-:W-:Y:S06]  /*4260*/  HMMA.16816.F32 R4, R104, R108.reuse, R4 ;  /* 0x0000006c6804723c */ /* 0x090fec0000001804 */
[C---:B-1----:R-:W-:Y:S06]  /*4270*/  HMMA.16816.F32 R8, R112.reuse, R108, R8 ;  /* 0x0000006c7008723c */ /* 0x042fec0000001808 */
[-C--:B------:R-:W-:Y:S05]  /*4280*/  HMMA.16816.F32 R12, R112, R110.reuse, R12 ;  /* 0x0000006e700c723c */ /* 0x080fea000000180c */
[----:B------:R-:W-:Y:S01]  /*4290*/  IMAD.IADD R108, R178, 0x1, R177 ;  /* 0x00000001b26c7824 */ /* 0x000fe200078e02b1 */
[C---:B------:R-:W-:Y:S06]  /*42a0*/  HMMA.16816.F32 R16, R104.reuse, R110, R16 ;  /* 0x0000006e6810723c */ /* 0x040fec0000001810 */
[-C--:B--2---:R-:W-:Y:S06]  /*42b0*/  HMMA.16816.F32 R20, R104, R116.reuse, R20 ;  /* 0x000000746814723c */ /* 0x084fec0000001814 */
[C---:B------:R-:W-:Y:S06]  /*42c0*/  HMMA.16816.F32 R24, R112.reuse, R116, R24 ;  /* 0x000000747018723c */ /* 0x040fec0000001818 */
[-C--:B------:R-:W-:Y:S01]  /*42d0*/  HMMA.16816.F32 R28, R112, R118.reuse, R28 ;  /* 0x00000076701c723c */ /* 0x080fe2000000181c */
[----:B------:R-:W-:Y:S05]  /*42e0*/  LDSM.16.M88.4 R112, [R2+0x6800] ;  /* 0x006800000270783b */ /* 0x000fea0000000200 */
[----:B------:R-:W-:Y:S03]  /*42f0*/  HMMA.16816.F32 R32, R104, R118, R32 ;  /* 0x000000766820723c */ /* 0x000fe60000001820 */
[----:B------:R-:W-:Y:S03]  /*4300*/  LDSM.16.M88.4 R104, [R2+0x6000] ;  /* 0x006000000268783b */ /* 0x000fe60000000200 */
[-C--:B------:R-:W-:Y:S05]  /*4310*/  HMMA.16816.F32 R4, R120, R124.reuse, R4 ;  /* 0x0000007c7804723c */ /* 0x080fea0000001804 */
[----:B------:R-:W-:Y:S01]  /*4320*/  IMAD.SHL.U32 R118, R228, 0x40, RZ ;  /* 0x00000040e4767824 */ /* 0x000fe200078e00ff */
[C---:B---3--:R-:W-:Y:S06]  /*4330*/  HMMA.16816.F32 R8, R128.reuse, R124, R8 ;  /* 0x0000007c8008723c */ /* 0x048fec0000001808 */
[-C--:B------:R-:W-:Y:S06]  /*4340*/  HMMA.16816.F32 R12, R128, R126.reuse, R12 ;  /* 0x0000007e800c723c */ /* 0x080fec000000180c */
[C---:B------:R-:W-:Y:S06]  /*4350*/  HMMA.16816.F32 R16, R120.reuse, R126, R16 ;  /* 0x0000007e7810723c */ /* 0x040fec0000001810 */
[-C--:B------:R-:W-:Y:S05]  /*4360*/  HMMA.16816.F32 R20, R120, R132.reuse, R20 ;  /* 0x000000847814723c */ /* 0x080fea0000001814 */
[----:B------:R-:W-:Y:S01]  /*4370*/  IMAD.IADD R127, R100, 0x1, R118 ;  /* 0x00000001647f7824 */ /* 0x000fe200078e0276 */
[C---:B------:R-:W-:Y:S01]  /*4380*/  HMMA.16816.F32 R24, R128.reuse, R132, R24 ;  /* 0x000000848018723c */ /* 0x040fe20000001818 */
[----:B------:R-:W1:Y:S04]  /*4390*/  LDSM.16.M88.4 R100, [R108] ;  /* 0x000000006c64783b */ /* 0x000e680000000200 */
[C---:B------:R-:W-:Y:S01]  /*43a0*/  IADD3 R116, R127.reuse, 0xf, RZ ;  /* 0x0000000f7f747810 */ /* 0x040fe20007ffe0ff */
[C---:B------:R-:W-:Y:S01]  /*43b0*/  VIADD R124, R127.reuse, 0xfffffff7 ;  /* 0xfffffff77f7c7836 */ /* 0x040fe20000000000 */
[-C--:B------:R-:W-:Y:S02]  /*43c0*/  HMMA.16816.F32 R28, R128, R134.reuse, R28 ;  /* 0x00000086801c723c */ /* 0x080fe4000000181c */
[----:B------:R-:W2:Y:S02]  /*43d0*/  LDSM.16.M88.4 R108, [R108+0x1000] ;  /* 0x001000006c6c783b */ /* 0x000ea40000000200 */
[----:B------:R-:W-:Y:S02]  /*43e0*/  VIADD R133, R127, 0x8 ;  /* 0x000000087f857836 */ /* 0x000fe40000000000 */
[----:B------:R-:W-:Y:S04]  /*43f0*/  HMMA.16816.F32 R32, R120, R134, R32 ;  /* 0x000000867820723c */ /* 0x000fe80000001820 */
[----:B------:R-:W-:Y:S01]  /*4400*/  ISETP.GE.AND P4, PT, R133, RZ, PT ;  /* 0x000000ff8500720c */ /* 0x000fe20003f86270 */
[C---:B------:R-:W-:Y:S01]  /*4410*/  VIADD R128, R127.reuse, 0x27 ;  /* 0x000000277f807836 */ /* 0x040fe20000000000 */
[C---:B------:R-:W-:Y:S01]  /*4420*/  IADD3 R129, R127.reuse, 0x1f, RZ ;  /* 0x0000001f7f817810 */ /* 0x040fe20007ffe0ff */
[C---:B------:R-:W-:Y:S03]  /*4430*/  VIADD R132, R127.reuse, 0x7 ;  /* 0x000000077f847836 */ /* 0x040fe60000000000 */
[----:B------:R-:W-:Y:S01]  /*4440*/  ISETP.GE.AND P0, PT, R128, RZ, PT ;  /* 0x000000ff8000720c */ /* 0x000fe20003f06270 */
[C---:B------:R-:W-:Y:S01]  /*4450*/  VIADD R134, R127.reuse, 0xffffffff ;  /* 0xffffffff7f867836 */ /* 0x040fe20000000000 */
[----:B------:R-:W-:Y:S01]  /*4460*/  ISETP.GE.AND P3, PT, R132, RZ, PT ;  /* 0x000000ff8400720c */ /* 0x000fe20003f66270 */
[C---:B------:R-:W-:Y:S02]  /*4470*/  VIADD R131, R127.reuse, 0x28 ;  /* 0x000000287f837836 */ /* 0x040fe40000000000 */
[C---:B------:R-:W-:Y:S01]  /*4480*/  VIADD R126, R127.reuse, 0x18 ;  /* 0x000000187f7e7836 */ /* 0x040fe20000000000 */
[----:B------:R-:W-:Y:S01]  /*4490*/  ISETP.GE.AND P5, PT, R134, RZ, PT ;  /* 0x000000ff8600720c */ /* 0x000fe20003fa6270 */
[----:B------:R-:W-:Y:S01]  /*44a0*/  VIADD R125, R127, 0x17 ;  /* 0x000000177f7d7836 */ /* 0x000fe20000000000 */
[----:B------:R-:W-:Y:S01]  /*44b0*/  ISETP.GE.AND P1, PT, R131, RZ, PT ;  /* 0x000000ff8300720c */ /* 0x000fe20003f26270 */
[C---:B------:R-:W-:Y:S01]  /*44c0*/  VIADD R130, R127.reuse, 0x20 ;  /* 0x000000207f827836 */ /* 0x040fe20000000000 */
[C---:B------:R-:W-:Y:S01]  /*44d0*/  @!P4 IADD3 R133, -R127.reuse, -0x8, RZ ;  /* 0xfffffff87f85c810 */ /* 0x040fe20007ffe1ff */
[C---:B------:R-:W-:Y:S01]  /*44e0*/  VIADD R123, R127.reuse, 0xfffffff8 ;  /* 0xfffffff87f7b7836 */ /* 0x040fe20000000000 */
[----:B------:R-:W-:Y:S01]  /*44f0*/  ISETP.GE.AND P4, PT, R126, RZ, PT ;  /* 0x000000ff7e00720c */ /* 0x000fe20003f86270 */
[C---:B------:R-:W-:Y:S01]  /*4500*/  VIADD R119, R127.reuse, 0xffffffe7 ;  /* 0xffffffe77f777836 */ /* 0x040fe20000000000 */
[C---:B------:R-:W-:Y:S01]  /*4510*/  @!P0 IADD3 R128, -R127.reuse, -0x27, RZ ;  /* 0xffffffd97f808810 */ /* 0x040fe20007ffe1ff */
[C---:B------:R-:W-:Y:S01]  /*4520*/  VIADD R117, R127.reuse, 0x10 ;  /* 0x000000107f757836 */ /* 0x040fe20000000000 */
[----:B------:R-:W-:Y:S01]  /*4530*/  ISETP.GE.AND P0, PT, R124, RZ, PT ;  /* 0x000000ff7c00720c */ /* 0x000fe20003f06270 */
[C---:B------:R-:W-:Y:S01]  /*4540*/  VIADD R122, R127.reuse, 0xfffffff0 ;  /* 0xfffffff07f7a7836 */ /* 0x040fe20000000000 */
[C---:B------:R-:W-:Y:S01]  /*4550*/  @!P3 IADD3 R132, -R127.reuse, -0x7, RZ ;  /* 0xfffffff97f84b810 */ /* 0x040fe20007ffe1ff */
[-C--:B-1----:R-:W-:Y:S05]  /*4560*/  HMMA.16816.F32 R4, R100, R104.reuse, R4 ;  /* 0x000000686404723c */ /* 0x082fea0000001804 */
[C---:B------:R-:W-:Y:S01]  /*4570*/  @!P5 IADD3 R134, -R127.reuse, 0x1, RZ ;  /* 0x000000017f86d810 */ /* 0x040fe20007ffe1ff */
[----:B------:R-:W-:Y:S01]  /*4580*/  VIADD R121, R127, 0xffffffef ;  /* 0xffffffef7f797836 */ /* 0x000fe20000000000 */
[----:B------:R-:W-:Y:S01]  /*4590*/  ISETP.GE.AND P3, PT, R125, RZ, PT ;  /* 0x000000ff7d00720c */ /* 0x000fe20003f66270 */
[C---:B--2---:R-:W-:Y:S04]  /*45a0*/  HMMA.16816.F32 R8, R108.reuse, R104, R8 ;  /* 0x000000686c08723c */ /* 0x044fe80000001808 */
[C---:B------:R-:W-:Y:S01]  /*45b0*/  @!P1 IADD3 R131, -R127.reuse, -0x28, RZ ;  /* 0xffffffd87f839810 */ /* 0x040fe20007ffe1ff */
[----:B------:R-:W-:Y:S01]  /*45c0*/  VIADD R120, R127, 0xffffffe8 ;  /* 0xffffffe87f787836 */ /* 0x000fe20000000000 */
[----:B------:R-:W-:Y:S01]  /*45d0*/  ISETP.GE.AND P6, PT, R130, RZ, PT ;  /* 0x000000ff8200720c */ /* 0x000fe20003fc6270 */
[-C--:B------:R-:W-:Y:S03]  /*45e0*/  HMMA.16816.F32 R12, R108, R106.reuse, R12 ;  /* 0x0000006a6c0c723c */ /* 0x080fe6000000180c */
[----:B------:R-:W-:Y:S02]  /*45f0*/  ISETP.GE.AND P5, PT, R129, RZ, PT ;  /* 0x000000ff8100720c */ /* 0x000fe40003fa6270 */
[----:B------:R-:W-:Y:S01]  /*4600*/  ISETP.GE.AND P1, PT, R123, RZ, PT ;  /* 0x000000ff7b00720c */ /* 0x000fe20003f26270 */
[C---:B------:R-:W-:Y:S05]  /*4610*/  HMMA.16816.F32 R16, R100.reuse, R106, R16 ;  /* 0x0000006a6410723c */ /* 0x040fea0000001810 */
[----:B------:R-:W-:Y:S01]  /*4620*/  @!P0 IADD3 R124, -R127, 0x9, RZ ;  /* 0x000000097f7c8810 */ /* 0x000fe20007ffe1ff */
[-C--:B------:R-:W-:Y:S03]  /*4630*/  HMMA.16816.F32 R20, R100, R112.reuse, R20 ;  /* 0x000000706414723c */ /* 0x080fe60000001814 */
[----:B------:R-:W-:Y:S02]  /*4640*/  ISETP.GE.AND P0, PT, R119, RZ, PT ;  /* 0x000000ff7700720c */ /* 0x000fe40003f06270 */
[----:B------:R-:W-:Y:S01]  /*4650*/  @!P4 IADD3 R126, -R127, -0x18, RZ ;  /* 0xffffffe87f7ec810 */ /* 0x000fe20007ffe1ff */
[C---:B------:R-:W-:Y:S04]  /*4660*/  HMMA.16816.F32 R24, R108.reuse, R112, R24 ;  /* 0x000000706c18723c */ /* 0x040fe80000001818 */
[----:B------:R-:W-:Y:S02]  /*4670*/  ISETP.GE.AND P4, PT, R117, RZ, PT ;  /* 0x000000ff7500720c */ /* 0x000fe40003f86270 */
[C---:B------:R-:W-:Y:S01]  /*4680*/  @!P3 IADD3 R125, -R127.reuse, -0x17, RZ ;  /* 0xffffffe97f7db810 */ /* 0x040fe20007ffe1ff */
[-C--:B------:R-:W-:Y:S03]  /*4690*/  HMMA.16816.F32 R28, R108, R114.reuse, R28 ;  /* 0x000000726c1c723c */ /* 0x080fe6000000181c */
[----:B------:R-:W-:Y:S02]  /*46a0*/  ISETP.GE.AND P3, PT, R116, RZ, PT ;  /* 0x000000ff7400720c */ /* 0x000fe40003f66270 */
[C---:B------:R-:W-:Y:S01]  /*46b0*/  @!P6 IADD3 R130, -R127.reuse, -0x20, RZ ;  /* 0xffffffe07f82e810 */ /* 0x040fe20007ffe1ff */
[----:B------:R-:W-:Y:S04]  /*46c0*/  HMMA.16816.F32 R32, R100, R114, R32 ;  /* 0x000000726420723c */ /* 0x000fe80000001820 */
[----:B------:R-:W-:Y:S02]  /*46d0*/  ISETP.GE.AND P6, PT, R122, RZ, PT ;  /* 0x000000ff7a00720c */ /* 0x000fe40003fc6270 */
[C---:B------:R-:W-:Y:S01]  /*46e0*/  @!P5 IADD3 R129, -R127.reuse, -0x1f, RZ ;  /* 0xffffffe17f81d810 */ /* 0x040fe20007ffe1ff */
[----:B------:R-:W-:Y:S01]  /*46f0*/  IMAD.MOV.U32 R100, RZ, RZ, R203 ;  /* 0x000000ffff647224 */ /* 0x000fe200078e00cb */
[----:B------:R-:W-:Y:S02]  /*4700*/  @!P1 IADD3 R123, -R127, 0x8, RZ ;  /* 0x000000087f7b9810 */ /* 0x000fe40007ffe1ff */
[----:B------:R-:W-:Y:S02]  /*4710*/  ISETP.GE.AND P5, PT, R121, RZ, PT ;  /* 0x000000ff7900720c */ /* 0x000fe40003fa6270 */
[----:B------:R-:W-:Y:S02]  /*4720*/  ISETP.GE.AND P1, PT, R120, RZ, PT ;  /* 0x000000ff7800720c */ /* 0x000fe40003f26270 */
[C---:B------:R-:W-:Y:S02]  /*4730*/  @!P0 IADD3 R119, -R127.reuse, 0x19, RZ ;  /* 0x000000197f778810 */ /* 0x040fe40007ffe1ff */
[----:B------:R-:W-:Y:S02]  /*4740*/  ISETP.GE.AND P0, PT, R118, R204, PT ;  /* 0x000000cc7600720c */ /* 0x000fe40003f06270 */
[C---:B------:R-:W-:Y:S02]  /*4750*/  @!P4 IADD3 R117, -R127.reuse, -0x10, RZ ;  /* 0xfffffff07f75c810 */ /* 0x040fe40007ffe1ff */
[C---:B------:R-:W-:Y:S02]  /*4760*/  @!P3 IADD3 R116, -R127.reuse, -0xf, RZ ;  /* 0xfffffff17f74b810 */ /* 0x040fe40007ffe1ff */
[----:B------:R-:W-:Y:S02]  /*4770*/  IABS R104, R127 ;  /* 0x0000007f00687213 */ /* 0x000fe40000000000 */
[C---:B------:R-:W-:Y:S02]  /*4780*/  @!P6 IADD3 R122, -R127.reuse, 0x10, RZ ;  /* 0x000000107f7ae810 */ /* 0x040fe40007ffe1ff */
[C---:B------:R-:W-:Y:S02]  /*4790*/  @!P5 IADD3 R121, -R127.reuse, 0x11, RZ ;  /* 0x000000117f79d810 */ /* 0x040fe40007ffe1ff */
[----:B------:R-:W-:Y:S02]  /*47a0*/  @!P1 IADD3 R120, -R127, 0x18, RZ ;  /* 0x000000187f789810 */ /* 0x000fe40007ffe1ff */
[----:B------:R-:W-:Y:S02]  /*47b0*/  I2FP.F32.S32 R117, R117 ;  /* 0x0000007500757245 */ /* 0x000fe40000201400 */
[----:B------:R-:W-:Y:S02]  /*47c0*/  I2FP.F32.S32 R116, R116 ;  /* 0x0000007400747245 */ /* 0x000fe40000201400 */
[----:B------:R-:W-:Y:S01]  /*47d0*/  I2FP.F32.S32 R134, R134 ;  /* 0x0000008600867245 */ /* 0x000fe20000201400 */
[CC--:B------:R-:W-:Y:S01]  /*47e0*/  FFMA.FTZ R24, R117.reuse, -R222.reuse, R24 ;  /* 0x800000de75187223 */ /* 0x0c0fe20000010018 */
[----:B------:R-:W-:Y:S01]  /*47f0*/  I2FP.F32.S32 R133, R133 ;  /* 0x0000008500857245 */ /* 0x000fe20000201400 */
[C---:B------:R-:W-:Y:S01]  /*4800*/  FFMA.FTZ R25, R116.reuse, -R222, R25 ;  /* 0x800000de74197223 */ /* 0x040fe20000010019 */
[----:B------:R-:W-:Y:S01]  /*4810*/  I2FP.F32.S32 R132, R132 ;  /* 0x0000008400847245 */ /* 0x000fe20000201400 */
[----:B------:R-:W-:Y:S01]  /*4820*/  FFMA.FTZ R30, R117, -R222, R30 ;  /* 0x800000de751e7223 */ /* 0x000fe2000001001e */
        /* <DEDUP_REMOVED lines=15> */
[C---:B------:R-:W-:Y:S01]  /*4920*/  FFMA.FTZ R8, R130.reuse, -R222, R8 ;  /* 0x800000de82087223 */ /* 0x040fe20000010008 */
        /* <DEDUP_REMOVED lines=10> */
[-C--:B------:R-:W-:Y:S01]  /*49d0*/  FFMA.FTZ R19, R134, -R222.reuse, R19 ;  /* 0x800000de86137223 */ /* 0x080fe20000010013 */
[-C--:B------:R-:W-:Y:S01]  /*49e0*/  FFMA.FTZ R18, R104, -R222.reuse, R18 ;  /* 0x800000de68127223 */ /* 0x080fe20000010012 */
[CC--:B------:R-:W-:Y:S01]  /*49f0*/  FFMA.FTZ R16, R123.reuse, -R222.reuse, R16 ;  /* 0x800000de7b107223 */ /* 0x0c0fe20000010010 */
[CC--:B------:R-:W-:Y:S01]  /*4a00*/  FFMA.FTZ R17, R124.reuse, -R222.reuse, R17 ;  /* 0x800000de7c117223 */ /* 0x0c0fe20000010011 */
        /* <DEDUP_REMOVED lines=14> */
[----:B------:R-:W-:Y:S06]  /*4af0*/  @!P0 BRA `(.L_x_1495) ;  /* 0x0000000000248947 */ /* 0x000fec0003800000 */
        /* <DEDUP_REMOVED lines=9> */
.L_x_1495:
[--C-:B------:R-:W-:Y:S01]  /*4b90*/  IADD3 R114, R229, 0x1, -R231.reuse ;  /* 0x00000001e5727810 */ /* 0x100fe20007ffe8e7 */
[----:B------:R-:W-:Y:S01]  /*4ba0*/  IMAD.IADD R118, R186, 0x1, R118 ;  /* 0x00000001ba767824 */ /* 0x000fe200078e0276 */
[----:B------:R-:W-:Y:S01]  /*4bb0*/  IADD3 R115, -R100, R229, -R231 ;  /* 0x000000e564737210 */ /* 0x000fe20007ffe9e7 */
[----:B------:R-:W-:Y:S02]  /*4bc0*/  VIADD R112, R205, 0x1 ;  /* 0x00000001cd707836 */ /* 0x000fe40000000000 */
[----:B------:R-:W-:Y:S01]  /*4bd0*/  VIADD R114, R114, UR9 ;  /* 0x0000000972727c36 */ /* 0x000fe20008000000 */
[-C--:B------:R-:W-:Y:S01]  /*4be0*/  VIADDMNMX R101, R115, R118.reuse, RZ, !PT ;  /* 0x0000007673657246 */ /* 0x080fe200078001ff */
[C---:B------:R-:W-:Y:S02]  /*4bf0*/  VIADD R111, R205.reuse, 0x8 ;  /* 0x00000008cd6f7836 */ /* 0x040fe40000000000 */
[C---:B------:R-:W-:Y:S01]  /*4c00*/  VIADD R110, R205.reuse, 0x9 ;  /* 0x00000009cd6e7836 */ /* 0x040fe20000000000 */
[CC--:B------:R-:W-:Y:S01]  /*4c10*/  ISETP.GE.AND P0, PT, R205.reuse, R101.reuse, PT ;  /* 0x00000065cd00720c */ /* 0x0c0fe20003f06270 */
[C---:B------:R-:W-:Y:S01]  /*4c20*/  VIADD R109, R205.reuse, 0x10 ;  /* 0x00000010cd6d7836 */ /* 0x040fe20000000000 */
[----:B------:R-:W-:Y:S01]  /*4c30*/  VIADDMNMX R113, R114, R118, R229, PT ;  /* 0x0000007672717246 */ /* 0x000fe200038001e5 */
[C---:B------:R-:W-:Y:S01]  /*4c40*/  VIADD R108, R205.reuse, 0x11 ;  /* 0x00000011cd6c7836 */ /* 0x040fe20000000000 */
[C---:B------:R-:W-:Y:S01]  /*4c50*/  ISETP.GE.AND P6, PT, R112.reuse, R101, PT ;  /* 0x000000657000720c */ /* 0x040fe20003fc6270 */
[C---:B------:R-:W-:Y:S01]  /*4c60*/  VIADD R107, R205.reuse, 0x18 ;  /* 0x00000018cd6b7836 */ /* 0x040fe20000000000 */
[CC--:B------:R-:W-:Y:S01]  /*4c70*/  ISETP.GE.OR P0, PT, R205.reuse, R113.reuse, !P0 ;  /* 0x00000071cd00720c */ /* 0x0c0fe20004706670 */
[----:B------:R-:W-:Y:S01]  /*4c80*/  VIADD R106, R205, 0x19 ;  /* 0x00000019cd6a7836 */ /* 0x000fe20000000000 */
[----:B------:R-:W-:Y:S01]  /*4c90*/  ISETP.GE.OR P6, PT, R112, R113, !P6 ;  /* 0x000000717000720c */ /* 0x000fe200077c6670 */
        /* <DEDUP_REMOVED lines=17> */
[----:B------:R-:W-:Y:S02]  /*4db0*/  ISETP.GE.OR P6, PT, R106, R113, !P6 ;  /* 0x000000716a00720c */ /* 0x000fe400077c6670 */
[--C-:B------:R-:W-:Y:S02]  /*4dc0*/  IADD3 R104, R114, 0x8, R118.reuse ;  /* 0x0000000872687810 */ /* 0x100fe40007ffe076 */
[----:B------:R-:W-:Y:S02]  /*4dd0*/  VIADDMNMX R105, R115, R105, RZ, !PT ;  /* 0x0000006973697246 */ /* 0x000fe400078001ff */
[----:B------:R-:W-:Y:S02]  /*4de0*/  FSEL R16, R16, -INF , !P5 ;  /* 0xff80000010107808 */ /* 0x000fe40006800000 */
[----:B------:R-:W-:Y:S02]  /*4df0*/  FSEL R17, R17, -INF , !P4 ;  /* 0xff80000011117808 */ /* 0x000fe40006000000 */
        /* <DEDUP_REMOVED lines=26> */
[----:B------:R-:W-:Y:S02]  /*4fa0*/  ISETP.GE.AND P4, PT, R106, R105, PT ;  /* 0x000000696a00720c */ /* 0x000fe40003f86270 */
        /* <DEDUP_REMOVED lines=10> */
[-C--:B------:R-:W-:Y:S02]  /*5050*/  ISETP.GE.OR P6, PT, R110, R102.reuse, !P6 ;  /* 0x000000666e00720c */ /* 0x080fe400077c6670 */
[----:B------:R-:W-:Y:S02]  /*5060*/  IADD3 R114, R114, 0x28, R118 ;  /* 0x0000002872727810 */ /* 0x000fe40007ffe076 */
        /* <DEDUP_REMOVED lines=44> */
.L_x_1496:
[C---:B------:R-:W-:Y:S01]  /*5330*/  FSETP.NEU.FTZ.AND P0, PT, R226.reuse, -INF , PT ;  /* 0xff800000e200780b */ /* 0x040fe20003f1d000 */
[----:B------:R-:W-:Y:S01]  /*5340*/  FMUL.FTZ R101, R226, 1.4426950216293334961 ;  /* 0x3fb8aa3be2657820 */ /* 0x000fe20000410000 */
[C---:B------:R-:W-:Y:S01]  /*5350*/  FSETP.NEU.FTZ.AND P1, PT, R225.reuse, -INF , PT ;  /* 0xff800000e100780b */ /* 0x040fe20003f3d000 */
[----:B------:R-:W-:Y:S01]  /*5360*/  FMUL.FTZ R100, R225, 1.4426950216293334961 ;  /* 0x3fb8aa3be1647820 */ /* 0x000fe20000410000 */
[----:B------:R-:W-:Y:S03]  /*5370*/  IMAD.WIDE.U32 R102, R212, -0x2daee0ad, RZ ;  /* 0xd2511f53d4667825 */ /* 0x000fe600078e00ff */
[----:B------:R-:W-:Y:S01]  /*5380*/  FSEL R101, R101, RZ, P0 ;  /* 0x000000ff65657208 */ /* 0x000fe20000000000 */
[----:B------:R-:W-:Y:S01]  /*5390*/  IMAD.MOV.U32 R177, RZ, RZ, 0x40 ;  /* 0x00000040ffb17424 */ /* 0x000fe200078e00ff */
[----:B------:R-:W-:Y:S01]  /*53a0*/  FSEL R100, R100, RZ, P1 ;  /* 0x000000ff64647208 */ /* 0x000fe20000800000 */
[----:B------:R-:W-:Y:S01]  /*53b0*/  VIADD R108, R181, 0x76cf5d0a ;  /* 0x76cf5d0ab56c7836 */ /* 0x000fe20000000000 */
[----:B------:R-:W-:Y:S01]  /*53c0*/  FSETP.NEU.FTZ.AND P1, PT, R223, -INF , PT ;  /* 0xff800000df00780b */ /* 0x000fe20003f3d000 */
[--C-:B------:R-:W-:Y:S01]  /*53d0*/  FFMA.FTZ R19, R19, UR5, -R101.reuse ;  /* 0x0000000513137c23 */ /* 0x100fe20008010865 */
[----:B------:R-:W-:Y:S01]  /*53e0*/  FSETP.NEU.FTZ.AND P0, PT, R224, -INF , PT ;  /* 0xff800000e000780b */ /* 0x000fe20003f1d000 */
[--C-:B------:R-:W-:Y:S01]  /*53f0*/  FFMA.FTZ R16, R16, UR5, -R100.reuse ;  /* 0x0000000510107c23 */ /* 0x100fe20008010864 */
[----:B------:R-:W-:Y:S01]  /*5400*/  SEL R177, R177, 0xffffffc0, !P2 ;  /* 0xffffffc0b1b17807 */ /* 0x000fe20005000000 */
[----:B------:R1:W-:Y:S01]  /*5410*/  MUFU.EX2 R129, R19 ;  /* 0x0000001300817308 */ /* 0x0003e20000000800 */
[--C-:B------:R-:W-:Y:S01]  /*5420*/  FFMA.FTZ R18, R18, UR5, -R101.reuse ;  /* 0x0000000512127c23 */ /* 0x100fe20008010865 */
[--C-:B------:R-:W-:Y:S01]  /*5430*/  FFMA.FTZ R252, R4, UR5, -R100.reuse ;  /* 0x0000000504fc7c23 */ /* 0x100fe20008010864 */
[--C-:B------:R-:W-:Y:S01]  /*5440*/  FFMA.FTZ R32, R32, UR5, -R100.reuse ;  /* 0x0000000520207c23 */ /* 0x100fe20008010864 */
[--C-:B------:R-:W-:Y:S01]  /*5450*/  FFMA.FTZ R33, R33, UR5, -R100.reuse ;  /* 0x0000000521217c23 */ /* 0x100fe20008010864 */
[--C-:B------:R-:W-:Y:S01]  /*5460*/  FFMA.FTZ R22, R22, UR5, -R101.reuse ;  /* 0x0000000516167c23 */ /* 0x100fe20008010865 */
[--C-:B------:R-:W-:Y:S01]  /*5470*/  FFMA.FTZ R20, R20, UR5, -R100.reuse ;  /* 0x0000000514147c23 */ /* 0x100fe20008010864 */
[--C-:B------:R-:W-:Y:S03]  /*5480*/  FFMA.FTZ R17, R17, UR5, -R100.reuse ;  /* 0x0000000511117c23 */ /* 0x100fe60008010864 */
[----:B------:R2:W3:Y:S01]  /*5490*/  MUFU.EX2 R132, R16 ;  /* 0x0000001000847308 */ /* 0x0004e20000000800 */
[--C-:B------:R-:W-:Y:S01]  /*54a0*/  FFMA.FTZ R35, R35, UR5, -R101.reuse ;  /* 0x0000000523237c23 */ /* 0x100fe20008010865 */
[--C-:B------:R-:W-:Y:S01]  /*54b0*/  FFMA.FTZ R23, R23, UR5, -R101.reuse ;  /* 0x0000000517177c23 */ /* 0x100fe20008010865 */
[--C-:B------:R-:W-:Y:S01]  /*54c0*/  FFMA.FTZ R34, R34, UR5, -R101.reuse ;  /* 0x0000000522227c23 */ /* 0x100fe20008010865 */
[--C-:B------:R-:W-:Y:S01]  /*54d0*/  FFMA.FTZ R21, R21, UR5, -R100.reuse ;  /* 0x0000000515157c23 */ /* 0x100fe20008010864 */
[--C-:B------:R-:W-:Y:S01]  /*54e0*/  FFMA.FTZ R249, R7, UR5, -R101.reuse ;  /* 0x0000000507f97c23 */ /* 0x100fe20008010865 */
[----:B------:R-:W-:Y:S01]  /*54f0*/  FFMA.FTZ R6, R6, UR5, -R101 ;  /* 0x0000000506067c23 */ /* 0x000fe20008010865 */
[----:B------:R-:W-:Y:S03]  /*5500*/  FFMA.FTZ R5, R5, UR5, -R100 ;  /* 0x0000000505057c23 */ /* 0x000fe60008010864 */
[----:B------:R4:W-:Y:S01]  /*5510*/  MUFU.EX2 R130, R18 ;  /* 0x0000001200827308 */ /* 0x0009e20000000800 */
[----:B-1----:R-:W-:Y:S01]  /*5520*/  FMUL.FTZ R19, R223, 1.4426950216293334961 ;  /* 0x3fb8aa3bdf137820 */ /* 0x002fe20000410000 */
[----:B------:R-:W-:Y:S04]  /*5530*/  VIADD R7, R181, 0xbb67ae85 ;  /* 0xbb67ae85b5077836 */ /* 0x000fe80000000000 */
[----:B------:R-:W-:Y:S02]  /*5540*/  FSEL R19, R19, RZ, P1 ;  /* 0x000000ff13137208 */ /* 0x000fe40000800000 */
[----:B------:R-:W-:Y:S01]  /*5550*/  LOP3.LUT R7, R102, R7, RZ, 0x3c, !PT ;  /* 0x0000000766077212 */ /* 0x000fe200078e3cff */
[----:B--2---:R-:W-:Y:S01]  /*5560*/  FMUL.FTZ R16, R224, 1.4426950216293334961 ;  /* 0x3fb8aa3be0107820 */ /* 0x004fe20000410000 */
[----:B------:R-:W1:Y:S01]  /*5570*/  MUFU.EX2 R126, R32 ;  /* 0x00000020007e7308 */ /* 0x000e620000000800 */
[--C-:B------:R-:W-:Y:S01]  /*5580*/  FFMA.FTZ R28, R28, UR5, -R19.reuse ;  /* 0x000000051c1c7c23 */ /* 0x100fe20008010813 */
[--C-:B------:R-:W-:Y:S01]  /*5590*/  FFMA.FTZ R12, R12, UR5, -R19.reuse ;  /* 0x000000050c0c7c23 */ /* 0x100fe20008010813 */
[--C-:B------:R-:W-:Y:S01]  /*55a0*/  FFMA.FTZ R29, R29, UR5, -R19.reuse ;  /* 0x000000051d1d7c23 */ /* 0x100fe20008010813 */
[----:B------:R-:W-:Y:S01]  /*55b0*/  FSEL R16, R16, RZ, P0 ;  /* 0x000000ff10107208 */ /* 0x000fe20000000000 */
[--C-:B------:R-:W-:Y:S01]  /*55c0*/  FFMA.FTZ R8, R8, UR5, -R19.reuse ;  /* 0x0000000508087c23 */ /* 0x100fe20008010813 */
[----:B------:R-:W-:Y:S01]  /*55d0*/  FFMA.FTZ R13, R13, UR5, -R19 ;  /* 0x000000050d0d7c23 */ /* 0x000fe20008010813 */
[----:B----4-:R-:W-:Y:S03]  /*55e0*/  IMAD R18, R228, 0x4, R179 ;  /* 0x00000004e4127824 */ /* 0x010fe600078e02b3 */
[----:B------:R2:W-:Y:S01]  /*55f0*/  MUFU.EX2 R118, R28 ;  /* 0x0000001c00767308 */ /* 0x0005e20000000800 */
[--C-:B------:R-:W-:Y:S01]  /*5600*/  FFMA.FTZ R133, R15, UR5, -R16.reuse ;  /* 0x000000050f857c23 */ /* 0x100fe20008010810 */
[--C-:B------:R-:W-:Y:S01]  /*5610*/  FFMA.FTZ R24, R24, UR5, -R19.reuse ;  /* 0x0000000518187c23 */ /* 0x100fe20008010813 */
[C---:B------:R-:W-:Y:S02]  /*5620*/  VIADD R15, R18.reuse, 0x2 ;  /* 0x00000002120f7836 */ /* 0x040fe40000000000 */
[--C-:B------:R-:W-:Y:S01]  /*5630*/  FFMA.FTZ R25, R25, UR5, -R19.reuse ;  /* 0x0000000519197c23 */ /* 0x100fe20008010813 */
[----:B------:R-:W-:Y:S01]  /*5640*/  FFMA.FTZ R9, R9, UR5, -R19 ;  /* 0x0000000509097c23 */ /* 0x000fe20008010813 */
[----:B------:R-:W-:Y:S04]  /*5650*/  IMAD.WIDE.U32 R18, R18, -0x326172a9, RZ ;  /* 0xcd9e8d5712127825 */ /* 0x000fe800078e00ff */
[--C-:B------:R-:W-:Y:S01]  /*5660*/  FFMA.FTZ R31, R31, UR5, -R16.reuse ;  /* 0x000000051f1f7c23 */ /* 0x100fe20008010810 */
[----:B------:R4:W-:Y:S01]  /*5670*/  MUFU.EX2 R243, R12 ;  /* 0x0000000c00f37308 */ /* 0x0009e20000000800 */
[--C-:B------:R-:W-:Y:S01]  /*5680*/  FFMA.FTZ R14, R14, UR5, -R16.reuse ;  /* 0x000000050e0e7c23 */ /* 0x100fe20008010810 */
[--C-:B------:R-:W-:Y:S01]  /*5690*/  FFMA.FTZ R11, R11, UR5, -R16.reuse ;  /* 0x000000050b0b7c23 */ /* 0x100fe20008010810 */
[--C-:B------:R-:W-:Y:S01]  /*56a0*/  FFMA.FTZ R27, R27, UR5, -R16.reuse ;  /* 0x000000051b1b7c23 */ /* 0x100fe20008010810 */
[--C-:B------:R-:W-:Y:S01]  /*56b0*/  FFMA.FTZ R26, R26, UR5, -R16.reuse ;  /* 0x000000051a1a7c23 */ /* 0x100fe20008010810 */
[--C-:B------:R-:W-:Y:S01]  /*56c0*/  FFMA.FTZ R10, R10, UR5, -R16.reuse ;  /* 0x000000050a0a7c23 */ /* 0x100fe20008010810 */
[----:B------:R-:W-:Y:S04]  /*56d0*/  FFMA.FTZ R16, R30, UR5, -R16 ;  /* 0x000000051e107c23 */ /* 0x000fe80008010810 */
[----:B------:R3:W1:Y:S01]  /*56e0*/  MUFU.EX2 R110, R31 ;  /* 0x0000001f006e7308 */ /* 0x0006620000000800 */
[----:B--2---:R-:W-:Y:S05]  /*56f0*/  IMAD R28, R188, 0x4, R182 ;  /* 0x00000004bc1c7824 */ /* 0x004fea00078e02b6 */
[----:B------:R-:W-:Y:S04]  /*5700*/  LOP3.LUT R28, R181, R28, RZ, 0x3c, !PT ;  /* 0x0000001cb51c7212 */ /* 0x000fe800078e3cff */
[----:B------:R-:W-:Y:S01]  /*5710*/  MUFU.EX2 R125, R33 ;  /* 0x00000021007d7308 */ /* 0x000fe20000000800 */
[----:B----4-:R-:W-:Y:S01]  /*5720*/  VIADD R12, R180, 0x9e3779b9 ;  /* 0x9e3779b9b40c7836 */ /* 0x010fe20000000000 */
[----:B------:R-:W-:Y:S01]  /*5730*/  LOP3.LUT R4, R103, R28, RZ, 0x3c, !PT ;  /* 0x0000001c67047212 */ /* 0x000fe200078e3cff */
[----:B------:R-:W-:Y:S04]  /*5740*/  IMAD.WIDE.U32 R102, R15, -0x326172a9, RZ ;  /* 0xcd9e8d570f667825 */ /* 0x000fe800078e00ff */
[----:B------:R-:W-:Y:S01]  /*5750*/  IMAD.WIDE.U32 R100, R4, -0x326172a9, RZ ;  /* 0xcd9e8d5704647825 */ /* 0x000fe200078e00ff */
[-C--:B------:R-:W-:Y:S02]  /*5760*/  LOP3.LUT R4, R19, R235.reuse, RZ, 0x3c, !PT ;  /* 0x000000eb13047212 */ /* 0x080fe400078e3cff */
[----:B------:R2:W4:Y:S02]  /*5770*/  MUFU.EX2 R121, R35 ;  /* 0x0000002300797308 */ /* 0x0005240000000800 */
[C-C-:B------:R-:W-:Y:S01]  /*5780*/  LOP3.LUT R112, R101.reuse, R18, R12.reuse, 0x96, !PT ;  /* 0x0000001265707212 */ /* 0x140fe200078e960c */
[----:B------:R-:W-:Y:S01]  /*5790*/  IMAD.WIDE.U32 R106, R4, -0x2daee0ad, RZ ;  /* 0xd2511f53046a7825 */ /* 0x000fe200078e00ff */
[----:B------:R-:W-:Y:S02]  /*57a0*/  LOP3.LUT R18, R101, R102, R12, 0x96, !PT ;  /* 0x0000006665127212 */ /* 0x000fe400078e960c */
[----:B------:R-:W-:Y:S04]  /*57b0*/  LOP3.LUT R4, R103, R235, RZ, 0x3c, !PT ;  /* 0x000000eb67047212 */ /* 0x000fe800078e3cff */
[----:B------:R1:W-:Y:S01]  /*57c0*/  MUFU.EX2 R122, R34 ;  /* 0x00000022007a7308 */ /* 0x0003e20000000800 */
[C---:B------:R-:W-:Y:S01]  /*57d0*/  LOP3.LUT R104, R7.reuse, R107, RZ, 0x3c, !PT ;  /* 0x0000006b07687212 */ /* 0x040fe200078e3cff */
[----:B------:R-:W-:Y:S02]  /*57e0*/  VIADD R12, R180, 0x3c6ef372 ;  /* 0x3c6ef372b40c7836 */ /* 0x000fe40000000000 */
[----:B---3--:R-:W-:Y:S03]  /*57f0*/  IMAD.WIDE.U32 R30, R4, -0x2daee0ad, RZ ;  /* 0xd2511f53041e7825 */ /* 0x008fe600078e00ff */
[----:B------:R-:W-:Y:S01]  /*5800*/  LOP3.LUT R12, R100, R12, RZ, 0x3c, !PT ;  /* 0x0000000c640c7212 */ /* 0x000fe200078e3cff */
[----:B------:R-:W-:Y:S01]  /*5810*/  IMAD.WIDE.U32 R104, R104, -0x326172a9, RZ ;  /* 0xcd9e8d5768687825 */ /* 0x000fe200078e00ff */
[----:B------:R-:W-:Y:S01]  /*5820*/  LOP3.LUT R7, R7, R31, RZ, 0x3c, !PT ;  /* 0x0000001f07077212 */ /* 0x000fe200078e3cff */
[----:B------:R3:W-:Y:S02]  /*5830*/  MUFU.EX2 R250, R6 ;  /* 0x0000000600fa7308 */ /* 0x0007e40000000800 */
[----:B------:R-:W-:Y:S01]  /*5840*/  IMAD.WIDE.U32 R112, R112, -0x2daee0ad, RZ ;  /* 0xd2511f5370707825 */ /* 0x000fe200078e00ff */
[----:B--2---:R-:W-:Y:S03]  /*5850*/  LOP3.LUT R35, R12, R105, RZ, 0x3c, !PT ;  /* 0x000000690c237212 */ /* 0x004fe600078e3cff */
[----:B------:R-:W-:Y:S01]  /*5860*/  IMAD.WIDE.U32 R18, R18, -0x2daee0ad, RZ ;  /* 0xd2511f5312127825 */ /* 0x000fe200078e00ff */
[--C-:B------:R-:W-:Y:S03]  /*5870*/  LOP3.LUT R106, R113, R106, R108.reuse, 0x96, !PT ;  /* 0x0000006a716a7212 */ /* 0x100fe600078e966c */
[----:B------:R-:W-:Y:S01]  /*5880*/  MUFU.EX2 R134, R14 ;  /* 0x0000000e00867308 */ /* 0x000fe20000000800 */
[----:B-1----:R-:W-:Y:S01]  /*5890*/  IMAD.WIDE.U32 R34, R35, -0x2daee0ad, RZ ;  /* 0xd2511f5323227825 */ /* 0x002fe200078e00ff */
[----:B------:R-:W-:Y:S03]  /*58a0*/  LOP3.LUT R108, R19, R30, R108, 0x96, !PT ;  /* 0x0000001e136c7212 */ /* 0x000fe600078e966c */
[----:B------:R-:W-:Y:S02]  /*58b0*/  VIADD R4, R181, 0x32370b8f ;  /* 0x32370b8fb5047836 */ /* 0x000fe40000000000 */
[----:B------:R-:W-:Y:S03]  /*58c0*/  IMAD.WIDE.U32 R100, R7, -0x326172a9, RZ ;  /* 0xcd9e8d5707647825 */ /* 0x000fe600078e00ff */
[----:B------:R-:W-:Y:S01]  /*58d0*/  MUFU.EX2 R128, R20 ;  /* 0x0000001400807308 */ /* 0x000fe20000000800 */
[----:B------:R-:W-:Y:S01]  /*58e0*/  LOP3.LUT R112, R35, R112, R4, 0x96, !PT ;  /* 0x0000007023707212 */ /* 0x000fe200078e9604 */
[----:B------:R-:W-:Y:S01]  /*58f0*/  IMAD.WIDE.U32 R106, R106, -0x326172a9, RZ ;  /* 0xcd9e8d576a6a7825 */ /* 0x000fe200078e00ff */
[----:B------:R-:W-:Y:S03]  /*5900*/  LOP3.LUT R7, R12, R101, RZ, 0x3c, !PT ;  /* 0x000000650c077212 */ /* 0x000fe600078e3cff */
[----:B------:R-:W-:Y:S04]  /*5910*/  VIADD R30, R180, 0xdaa66d2b ;  /* 0xdaa66d2bb41e7836 */ /* 0x000fe80000000000 */
[----:B------:R-:W-:Y:S01]  /*5920*/  MUFU.EX2 R248, R8 ;  /* 0x0000000800f87308 */ /* 0x000fe20000000800 */
[----:B------:R-:W-:Y:S01]  /*5930*/  IMAD.WIDE.U32 R108, R108, -0x326172a9, RZ ;  /* 0xcd9e8d576c6c7825 */ /* 0x000fe200078e00ff */
[--C-:B------:R-:W-:Y:S03]  /*5940*/  LOP3.LUT R104, R107, R104, R30.reuse, 0x96, !PT ;  /* 0x000000686b687212 */ /* 0x100fe600078e961e */
[----:B------:R-:W-:Y:S01]  /*5950*/  IMAD.WIDE.U32 R112, R112, -0x326172a9, RZ ;  /* 0xcd9e8d5770707825 */ /* 0x000fe200078e00ff */
[----:B------:R-:W-:Y:S04]  /*5960*/  LOP3.LUT R30, R109, R100, R30, 0x96, !PT ;  /* 0x000000646d1e7212 */ /* 0x000fe800078e961e */
[----:B------:R1:W-:Y:S01]  /*5970*/  MUFU.EX2 R123, R23 ;  /* 0x00000017007b7308 */ /* 0x0003e20000000800 */
[----:B---3--:R-:W-:Y:S02]  /*5980*/  VIADD R6, R180, 0x78dde6e4 ;  /* 0x78dde6e4b4067836 */ /* 0x008fe40000000000 */
[----:B------:R-:W-:Y:S03]  /*5990*/  IMAD.WIDE.U32 R102, R7, -0x2daee0ad, RZ ;  /* 0xd2511f5307667825 */ /* 0x000fe600078e00ff */
[----:B------:R-:W-:Y:S01]  /*59a0*/  LOP3.LUT R106, R113, R106, R6, 0x96, !PT ;  /* 0x0000006a716a7212 */ /* 0x000fe200078e9606 */
[----:B------:R-:W-:Y:S01]  /*59b0*/  IMAD.WIDE.U32 R104, R104, -0x2daee0ad, RZ ;  /* 0xd2511f5368687825 */ /* 0x000fe200078e00ff */
[----:B------:R-:W-:Y:S02]  /*59c0*/  LOP3.LUT R4, R103, R18, R4, 0x96, !PT ;  /* 0x0000001267047212 */ /* 0x000fe400078e9604 */
[----:B------:R2:W-:Y:S01]  /*59d0*/  MUFU.EX2 R251, R5 ;  /* 0x0000000500fb7308 */ /* 0x0005e20000000800 */
[----:B------:R-:W-:Y:S02]  /*59e0*/  VIADD R100, R181, 0xed9eba14 ;  /* 0xed9eba14b5647836 */ /* 0x000fe40000000000 */
[----:B------:R-:W-:Y:S03]  /*59f0*/  IMAD.WIDE.U32 R106, R106, -0x2daee0ad, RZ ;  /* 0xd2511f536a6a7825 */ /* 0x000fe600078e00ff */
[--C-:B------:R-:W-:Y:S01]  /*5a00*/  LOP3.LUT R18, R105, R34, R100.reuse, 0x96, !PT ;  /* 0x0000002269127212 */ /* 0x100fe200078e9664 */
[----:B------:R-:W-:Y:S03]  /*5a10*/  IMAD.WIDE.U32 R30, R30, -0x2daee0ad, RZ ;  /* 0xd2511f531e1e7825 */ /* 0x000fe600078e00ff */
[----:B------:R3:W-:Y:S01]  /*5a20*/  MUFU.EX2 R124, R22 ;  /* 0x00000016007c7308 */ /* 0x0007e20000000800 */
[----:B------:R-:W-:Y:S01]  /*5a30*/  VIADD R34, R181, 0xa9066899 ;  /* 0xa9066899b5227836 */ /* 0x000fe20000000000 */
[----:B------:R-:W-:Y:S01]  /*5a40*/  LOP3.LUT R100, R31, R102, R100, 0x96, !PT ;  /* 0x000000661f647212 */ /* 0x000fe200078e9664 */
[----:B------:R-:W-:Y:S03]  /*5a50*/  IMAD.WIDE.U32 R114, R4, -0x326172a9, RZ ;  /* 0xcd9e8d5704727825 */ /* 0x000fe600078e00ff */
[----:B------:R-:W-:Y:S01]  /*5a60*/  LOP3.LUT R12, R107, R104, R34, 0x96, !PT ;  /* 0x000000686b0c7212 */ /* 0x000fe200078e9622 */
[----:B------:R-:W-:Y:S01]  /*5a70*/  VIADD R102, R180, 0x1715609d ;  /* 0x1715609db4667836 */ /* 0x000fe20000000000 */
[----:B------:R-:W-:Y:S01]  /*5a80*/  LOP3.LUT R6, R115, R108, R6, 0x96, !PT ;  /* 0x0000006c73067212 */ /* 0x000fe200078e9606 */
[----:B------:R-:W-:Y:S01]  /*5a90*/  IMAD.WIDE.U32 R18, R18, -0x326172a9, RZ ;  /* 0xcd9e8d5712127825 */ /* 0x000fe200078e00ff */
[----:B------:R-:W-:Y:S03]  /*5aa0*/  MUFU.EX2 R115, R29 ;  /* 0x0000001d00737308 */ /* 0x000fe60000000800 */
[----:B------:R-:W-:Y:S01]  /*5ab0*/  IMAD.WIDE.U32 R100, R100, -0x326172a9, RZ ;  /* 0xcd9e8d5764647825 */ /* 0x000fe200078e00ff */
[--C-:B------:R-:W-:Y:S03]  /*5ac0*/  LOP3.LUT R7, R19, R112, R102.reuse, 0x96, !PT ;  /* 0x0000007013077212 */ /* 0x100fe600078e9666 */
[----:B------:R-:W-:Y:S01]  /*5ad0*/  IMAD.WIDE.U32 R104, R12, -0x326172a9, RZ ;  /* 0xcd9e8d570c687825 */ /* 0x000fe200078e00ff */
[----:B------:R-:W-:Y:S02]  /*5ae0*/  LOP3.LUT R102, R101, R114, R102, 0x96, !PT ;  /* 0x0000007265667212 */ /* 0x000fe400078e9666 */
[----:B------:R4:W-:Y:S01]  /*5af0*/  MUFU.EX2 R131, R17 ;  /* 0x0000001100837308 */ /* 0x0009e20000000800 */
[----:B------:R-:W-:Y:S01]  /*5b00*/  IMAD.WIDE.U32 R108, R6, -0x2daee0ad, RZ ;  /* 0xd2511f53066c7825 */ /* 0x000fe200078e00ff */
[----:B------:R-:W-:Y:S02]  /*5b10*/  LOP3.LUT R31, R104, 0xff, RZ, 0xc0, !PT ;  /* 0x000000ff681f7812 */ /* 0x000fe400078ec0ff */
[----:B------:R-:W-:Y:S01]  /*5b20*/  SHF.R.U32.HI R19, RZ, 0x10, R104 ;  /* 0x00000010ff137819 */ /* 0x000fe20000011668 */
[----:B------:R-:W-:Y:S01]  /*5b30*/  IMAD.WIDE.U32 R6, R7, -0x2daee0ad, RZ ;  /* 0xd2511f5307067825 */ /* 0x000fe200078e00ff */
[----:B------:R-:W-:Y:S04]  /*5b40*/  ISETP.LE.U32.AND P5, PT, R31, UR10, PT ;  /* 0x0000000a1f007c0c */ /* 0x000fe8000bfa3070 */
[----:B------:R-:W4:Y:S01]  /*5b50*/  MUFU.EX2 R249, R249 ;  /* 0x000000f900f97308 */ /* 0x000f220000000800 */
[----:B------:R-:W-:Y:S01]  /*5b60*/  LOP3.LUT R34, R109, R30, R34, 0x96, !PT ;  /* 0x0000001e6d227212 */ /* 0x000fe200078e9622 */
[----:B------:R-:W-:Y:S01]  /*5b70*/  IMAD.WIDE.U32 R102, R102, -0x2daee0ad, RZ ;  /* 0xd2511f5366667825 */ /* 0x000fe200078e00ff */
[----:B------:R-:W-:Y:S02]  /*5b80*/  LOP3.LUT R28, R6, 0xff, RZ, 0xc0, !PT ;  /* 0x000000ff061c7812 */ /* 0x000fe400078ec0ff */
[----:B-1----:R-:W-:Y:S01]  /*5b90*/  SHF.R.U32.HI R23, RZ, 0x18, R6 ;  /* 0x00000018ff177819 */ /* 0x002fe20000011606 */
[----:B------:R-:W-:Y:S01]  /*5ba0*/  VIADD R12, R180, 0xb54cda56 ;  /* 0xb54cda56b40c7836 */ /* 0x000fe20000000000 */
[----:B------:R-:W-:Y:S01]  /*5bb0*/  SHF.R.U32.HI R14, RZ, 0x18, R102 ;  /* 0x00000018ff0e7819 */ /* 0x000fe20000011666 */
[----:B------:R-:W-:Y:S01]  /*5bc0*/  IMAD.WIDE.U32 R34, R34, -0x326172a9, RZ ;  /* 0xcd9e8d5722227825 */ /* 0x000fe200078e00ff */
[----:B------:R-:W-:Y:S01]  /*5bd0*/  ISETP.LE.U32.AND P4, PT, R28, UR10, PT ;  /* 0x0000000a1c007c0c */ /* 0x000fe2000bf83070 */
[----:B------:R1:W-:Y:S01]  /*5be0*/  MUFU.EX2 R178, R10 ;  /* 0x0000000a00b27308 */ /* 0x0003e20000000800 */
[----:B------:R-:W-:Y:S01]  /*5bf0*/  LOP3.LUT R15, R105, R18, R12, 0x96, !PT ;  /* 0x00000012690f7212 */ /* 0x000fe200078e960c */
[----:B------:R-:W-:Y:S01]  /*5c00*/  IMAD.SHL.U32 R109, R176, 0x2, RZ ;  /* 0x00000002b06d7824 */ /* 0x000fe200078e00ff */
[----:B------:R-:W-:Y:S01]  /*5c10*/  LOP3.LUT R20, R102, 0xff, RZ, 0xc0, !PT ;  /* 0x000000ff66147812 */ /* 0x000fe200078ec0ff */
[----:B------:R-:W-:Y:S01]  /*5c20*/  VIADD R4, R181, 0x646e171e ;  /* 0x646e171eb5047836 */ /* 0x000fe20000000000 */
[----:B------:R-:W-:Y:S01]  /*5c30*/  ISETP.LE.U32.AND P0, PT, R14, UR10, PT ;  /* 0x0000000a0e007c0c */ /* 0x000fe2000bf03070 */
[----:B------:R-:W-:Y:S01]  /*5c40*/  IMAD.U32 R112, RZ, RZ, UR6 ;  /* 0x00000006ff707e24 */ /* 0x000fe2000f8e00ff */
[----:B------:R-:W-:Y:S03]  /*5c50*/  ISETP.LE.U32.AND P1, PT, R20, UR10, PT ;  /* 0x0000000a14007c0c */ /* 0x000fe6000bf23070 */
[----:B------:R-:W1:Y:S01]  /*5c60*/  MUFU.EX2 R133, R133 ;  /* 0x0000008500857308 */ /* 0x000e620000000800 */
[----:B------:R-:W-:Y:S02]  /*5c70*/  SHF.R.U32.HI R28, RZ, 0x18, R15 ;  /* 0x00000018ff1c7819 */ /* 0x000fe4000001160f */
[----:B------:R-:W-:Y:S02]  /*5c80*/  LOP3.LUT R8, R7, R106, R4, 0x96, !PT ;  /* 0x0000006a07087212 */ /* 0x000fe400078e9604 */
[----:B------:R-:W-:Y:S02]  /*5c90*/  ISETP.LE.U32.AND P3, PT, R23, UR10, PT ;  /* 0x0000000a17007c0c */ /* 0x000fe4000bf63070 */
[----:B------:R-:W-:Y:S03]  /*5ca0*/  LOP3.LUT R19, R19, 0xff, RZ, 0xc0, !PT ;  /* 0x000000ff13137812 */ /* 0x000fe600078ec0ff */
[----:B------:R-:W1:Y:S01]  /*5cb0*/  MUFU.EX2 R252, R252 ;  /* 0x000000fc00fc7308 */ /* 0x000e620000000800 */
[----:B--2---:R-:W-:Y:S02]  /*5cc0*/  LOP3.LUT R5, R8, 0xff, RZ, 0xc0, !PT ;  /* 0x000000ff08057812 */ /* 0x004fe400078ec0ff */
[----:B---3--:R-:W-:Y:S02]  /*5cd0*/  SHF.R.U32.HI R22, RZ, 0x18, R34 ;  /* 0x00000018ff167819 */ /* 0x008fe40000011622 */
[----:B------:R-:W-:Y:S02]  /*5ce0*/  SHF.R.U32.HI R30, RZ, 0x18, R104 ;  /* 0x00000018ff1e7819 */ /* 0x000fe40000011668 */
[----:B------:R-:W-:Y:S03]  /*5cf0*/  LOP3.LUT R4, R103, R108, R4, 0x96, !PT ;  /* 0x0000006c67047212 */ /* 0x000fe600078e9604 */
[----:B------:R2:W-:Y:S01]  /*5d00*/  MUFU.EX2 R247, R9 ;  /* 0x0000000900f77308 */ /* 0x0005e20000000800 */
[----:B------:R-:W-:Y:S02]  /*5d10*/  LOP3.LUT R23, R34, 0xff, RZ, 0xc0, !PT ;  /* 0x000000ff22177812 */ /* 0x000fe400078ec0ff */
[----:B----4-:R-:W-:Y:S02]  /*5d20*/  LOP3.LUT R17, R104, 0xffff, RZ, 0xc0, !PT ;  /* 0x0000ffff68117812 */ /* 0x010fe400078ec0ff */
[----:B------:R-:W-:Y:S02]  /*5d30*/  ISETP.LE.U32.AND P6, PT, R30, UR10, PT ;  /* 0x0000000a1e007c0c */ /* 0x000fe4000bfc3070 */
[----:B------:R-:W-:Y:S03]  /*5d40*/  SHF.R.U32.HI R17, RZ, 0x8, R17 ;  /* 0x00000008ff117819 */ /* 0x000fe60000011611 */
[----:B------:R3:W-:Y:S01]  /*5d50*/  MUFU.EX2 R135, R11 ;  /* 0x0000000b00877308 */ /* 0x0007e20000000800 */
[----:B------:R-:W-:Y:S02]  /*5d60*/  LOP3.LUT R12, R35, R100, R12, 0x96, !PT ;  /* 0x00000064230c7212 */ /* 0x000fe400078e960c */
[----:B------:R-:W-:Y:S02]  /*5d70*/  LOP3.LUT R17, R17, 0xffff, RZ, 0xc0, !PT ;  /* 0x0000ffff11117812 */ /* 0x000fe400078ec0ff */
[----:B-1----:R-:W-:Y:S02]  /*5d80*/  SHF.R.U32.HI R10, RZ, 0x10, R15 ;  /* 0x00000010ff0a7819 */ /* 0x002fe4000001160f */
[C---:B------:R-:W-:Y:S03]  /*5d90*/  LOP3.LUT R30, R15.reuse, 0xff, RZ, 0xc0, !PT ;  /* 0x000000ff0f1e7812 */ /* 0x040fe600078ec0ff */
[----:B------:R-:W-:Y:S01]  /*5da0*/  MUFU.EX2 R242, R13 ;  /* 0x0000000d00f27308 */ /* 0x000fe20000000800 */
[----:B------:R-:W-:Y:S02]  /*5db0*/  LOP3.LUT R10, R10, 0xff, RZ, 0xc0, !PT ;  /* 0x000000ff0a0a7812 */ /* 0x000fe400078ec0ff */
[----:B------:R-:W-:Y:S02]  /*5dc0*/  SHF.R.U32.HI R18, RZ, 0x10, R6 ;  /* 0x00000010ff127819 */ /* 0x000fe40000011606 */
[----:B------:R-:W-:Y:S02]  /*5dd0*/  SHF.R.U32.HI R20, RZ, 0x10, R34 ;  /* 0x00000010ff147819 */ /* 0x000fe40000011622 */
[----:B------:R-:W-:Y:S03]  /*5de0*/  LOP3.LUT R18, R18, 0xff, RZ, 0xc0, !PT ;  /* 0x000000ff12127812 */ /* 0x000fe600078ec0ff */
[----:B------:R-:W-:Y:S01]  /*5df0*/  MUFU.EX2 R127, R21 ;  /* 0x00000015007f7308 */ /* 0x000fe20000000800 */
[----:B------:R-:W-:Y:S02]  /*5e00*/  LOP3.LUT R20, R20, 0xff, RZ, 0xc0, !PT ;  /* 0x000000ff14147812 */ /* 0x000fe400078ec0ff */
[----:B------:R-:W-:Y:S02]  /*5e10*/  LOP3.LUT R14, R34, 0xffff, RZ, 0xc0, !PT ;  /* 0x0000ffff220e7812 */ /* 0x000fe400078ec0ff */
[----:B------:R-:W-:Y:S02]  /*5e20*/  LOP3.LUT R15, R15, 0xffff, RZ, 0xc0, !PT ;  /* 0x0000ffff0f0f7812 */ /* 0x000fe400078ec0ff */
[----:B------:R-:W-:Y:S03]  /*5e30*/  SHF.R.U32.HI R14, RZ, 0x8, R14 ;  /* 0x00000008ff0e7819 */ /* 0x000fe6000001160e */
[----:B------:R-:W1:Y:S01]  /*5e40*/  MUFU.EX2 R120, R24 ;  /* 0x0000001800787308 */ /* 0x000e620000000800 */
[----:B--2---:R-:W-:Y:S02]  /*5e50*/  SHF.R.U32.HI R9, RZ, 0x8, R15 ;  /* 0x00000008ff097819 */ /* 0x004fe4000001160f */
[----:B------:R-:W-:Y:S02]  /*5e60*/  LOP3.LUT R14, R14, 0xffff, RZ, 0xc0, !PT ;  /* 0x0000ffff0e0e7812 */ /* 0x000fe400078ec0ff */
[----:B---3--:R-:W-:Y:S02]  /*5e70*/  LOP3.LUT R11, R6, 0xffff, RZ, 0xc0, !PT ;  /* 0x0000ffff060b7812 */ /* 0x008fe400078ec0ff */
[----:B------:R-:W-:Y:S03]  /*5e80*/  LOP3.LUT R9, R9, 0xffff, RZ, 0xc0, !PT ;  /* 0x0000ffff09097812 */ /* 0x000fe600078ec0ff */
[----:B------:R-:W2:Y:S01]  /*5e90*/  MUFU.EX2 R113, R27 ;  /* 0x0000001b00717308 */ /* 0x000ea20000000800 */
[----:B------:R-:W-:Y:S02]  /*5ea0*/  SHF.R.U32.HI R11, RZ, 0x8, R11 ;  /* 0x00000008ff0b7819 */ /* 0x000fe4000001160b */
[----:B------:R-:W-:Y:S02]  /*5eb0*/  SHF.R.U32.HI R7, RZ, 0x10, R102 ;  /* 0x00000010ff077819 */ /* 0x000fe40000011666 */
[----:B------:R-:W-:Y:S02]  /*5ec0*/  LOP3.LUT R11, R11, 0xffff, RZ, 0xc0, !PT ;  /* 0x0000ffff0b0b7812 */ /* 0x000fe400078ec0ff */
[----:B------:R-:W-:Y:S03]  /*5ed0*/  LOP3.LUT R6, R102, 0xffff, RZ, 0xc0, !PT ;  /* 0x0000ffff66067812 */ /* 0x000fe600078ec0ff */
[----:B------:R-:W-:Y:S01]  /*5ee0*/  MUFU.EX2 R119, R25 ;  /* 0x0000001900777308 */ /* 0x000fe20000000800 */
[----:B------:R-:W-:Y:S02]  /*5ef0*/  LOP3.LUT R7, R7, 0xff, RZ, 0xc0, !PT ;  /* 0x000000ff07077812 */ /* 0x000fe400078ec0ff */
[----:B------:R-:W-:Y:S04]  /*5f00*/  SHF.R.U32.HI R6, RZ, 0x8, R6 ;  /* 0x00000008ff067819 */ /* 0x000fe80000011606 */
[----:B------:R-:W-:Y:S03]  /*5f10*/  LOP3.LUT R6, R6, 0xffff, RZ, 0xc0, !PT ;  /* 0x0000ffff06067812 */ /* 0x000fe600078ec0ff */
[----:B------:R-:W3:Y:S10]  /*5f20*/  MUFU.EX2 R114, R26 ;  /* 0x0000001a00727308 */ /* 0x000ef40000000800 */
[----:B------:R-:W4:Y:S01]  /*5f30*/  MUFU.EX2 R111, R16 ;  /* 0x00000010006f7308 */ /* 0x000f220000000800 */
[----:B------:R-:W-:Y:S01]  /*5f40*/  @!P5 FADD.FTZ R132, -R132, -RZ ;  /* 0x800000ff8484d221 */ /* 0x000fe20000010100 */
[----:B------:R-:W-:Y:S01]  /*5f50*/  ISETP.LE.U32.AND P5, PT, R28, UR10, PT ;  /* 0x0000000a1c007c0c */ /* 0x000fe2000bfa3070 */
[----:B------:R-:W-:Y:S01]  /*5f60*/  @!P4 FADD.FTZ R126, -R126, -RZ ;  /* 0x800000ff7e7ec221 */ /* 0x000fe20000010100 */
[----:B------:R-:W-:Y:S01]  /*5f70*/  ISETP.LE.U32.AND P4, PT, R19, UR10, PT ;  /* 0x0000000a13007c0c */ /* 0x000fe2000bf83070 */
[----:B------:R-:W-:Y:S01]  /*5f80*/  @!P0 FADD.FTZ R110, -R110, -RZ ;  /* 0x800000ff6e6e8221 */ /* 0x000fe20000010100 */
[----:B------:R-:W-:Y:S01]  /*5f90*/  ISETP.LE.U32.AND P0, PT, R5, UR10, PT ;  /* 0x0000000a05007c0c */ /* 0x000fe2000bf03070 */
[----:B------:R-:W-:Y:S01]  /*5fa0*/  @!P1 FADD.FTZ R118, -R118, -RZ ;  /* 0x800000ff76769221 */ /* 0x000fe20000010100 */
[----:B------:R-:W-:Y:S01]  /*5fb0*/  ISETP.LE.U32.AND P1, PT, R22, UR10, PT ;  /* 0x0000000a16007c0c */ /* 0x000fe2000bf23070 */
[----:B------:R-:W-:Y:S01]  /*5fc0*/  @!P3 FADD.FTZ R121, -R121, -RZ ;  /* 0x800000ff7979b221 */ /* 0x000fe20000010100 */
[----:B------:R-:W-:Y:S01]  /*5fd0*/  SHF.R.U32.HI R5, RZ, 0x18, R8 ;  /* 0x00000018ff057819 */ /* 0x000fe20000011608 */
[----:B------:R-:W-:Y:S01]  /*5fe0*/  @!P6 FADD.FTZ R129, -R129, -RZ ;  /* 0x800000ff8181e221 */ /* 0x000fe20000010100 */
[----:B------:R-:W-:Y:S02]  /*5ff0*/  ISETP.LE.U32.AND P3, PT, R23, UR10, PT ;  /* 0x0000000a17007c0c */ /* 0x000fe4000bf63070 */
[----:B------:R-:W-:Y:S01]  /*6000*/  ISETP.LE.U32.AND P6, PT, R30, UR10, PT ;  /* 0x0000000a1e007c0c */ /* 0x000fe2000bfc3070 */
[----:B------:R-:W-:Y:S01]  /*6010*/  @!P5 FADD.FTZ R249, -R249, -RZ ;  /* 0x800000fff9f9d221 */ /* 0x000fe20000010100 */
[----:B------:R-:W-:Y:S01]  /*6020*/  ISETP.LE.U32.AND P5, PT, R5, UR10, PT ;  /* 0x0000000a05007c0c */ /* 0x000fe2000bfa3070 */
[----:B------:R-:W-:Y:S01]  /*6030*/  @!P4 FADD.FTZ R130, -R130, -RZ ;  /* 0x800000ff8282c221 */ /* 0x000fe20000010100 */
[----:B------:R-:W-:Y:S01]  /*6040*/  LOP3.LUT R5, R4, 0xff, RZ, 0xc0, !PT ;  /* 0x000000ff04057812 */ /* 0x000fe200078ec0ff */
[----:B------:R-:W-:Y:S01]  /*6050*/  @!P0 FADD.FTZ R128, -R128, -RZ ;  /* 0x800000ff80808221 */ /* 0x000fe20000010100 */
[----:B------:R-:W-:Y:S01]  /*6060*/  ISETP.LE.U32.AND P0, PT, R17, UR10, PT ;  /* 0x0000000a11007c0c */ /* 0x000fe2000bf03070 */
[----:B------:R-:W-:Y:S01]  /*6070*/  @!P1 FADD.FTZ R133, -R133, -RZ ;  /* 0x800000ff85859221 */ /* 0x000fe20000010100 */
[----:B------:R-:W-:Y:S02]  /*6080*/  ISETP.LE.U32.AND P4, PT, R5, UR10, PT ;  /* 0x0000000a05007c0c */ /* 0x000fe4000bf83070 */
[----:B------:R-:W-:Y:S01]  /*6090*/  SHF.R.U32.HI R5, RZ, 0x18, R4 ;  /* 0x00000018ff057819 */ /* 0x000fe20000011604 */
[----:B------:R-:W-:Y:S01]  /*60a0*/  @!P3 FADD.FTZ R243, -R243, -RZ ;  /* 0x800000fff3f3b221 */ /* 0x000fe20000010100 */
[----:B------:R-:W-:Y:S01]  /*60b0*/  ISETP.LE.U32.AND P3, PT, R10, UR10, PT ;  /* 0x0000000a0a007c0c */ /* 0x000fe2000bf63070 */
[----:B------:R-:W-:Y:S01]  /*60c0*/  @!P6 FADD.FTZ R252, -R252, -RZ ;  /* 0x800000fffcfce221 */ /* 0x000fe20000010100 */
[----:B------:R-:W-:Y:S01]  /*60d0*/  ISETP.LE.U32.AND P1, PT, R5, UR10, PT ;  /* 0x0000000a05007c0c */ /* 0x000fe2000bf23070 */
[----:B------:R-:W-:Y:S01]  /*60e0*/  @!P5 FADD.FTZ R123, -R123, -RZ ;  /* 0x800000ff7b7bd221 */ /* 0x000fe20000010100 */
[----:B------:R-:W-:Y:S02]  /*60f0*/  LOP3.LUT R5, R12, 0xff, RZ, 0xc0, !PT ;  /* 0x000000ff0c057812 */ /* 0x000fe400078ec0ff */
[----:B------:R-:W-:Y:S01]  /*6100*/  ISETP.LE.U32.AND P6, PT, R18, UR10, PT ;  /* 0x0000000a12007c0c */ /* 0x000fe2000bfc3070 */
[----:B------:R-:W-:Y:S01]  /*6110*/  @!P0 FADD.FTZ R131, -R131, -RZ ;  /* 0x800000ff83838221 */ /* 0x000fe20000010100 */
[----:B------:R-:W-:Y:S01]  /*6120*/  ISETP.LE.U32.AND P5, PT, R5, UR10, PT ;  /* 0x0000000a05007c0c */ /* 0x000fe2000bfa3070 */
[----:B-1----:R-:W-:Y:S01]  /*6130*/  @!P4 FADD.FTZ R120, -R120, -RZ ;  /* 0x800000ff7878c221 */ /* 0x002fe20000010100 */
[----:B------:R-:W-:Y:S02]  /*6140*/  SHF.R.U32.HI R5, RZ, 0x10, R8 ;  /* 0x00000010ff057819 */ /* 0x000fe40000011608 */
[--C-:B------:R-:W-:Y:S01]  /*6150*/  SHF.R.U32.HI R10, RZ, 0x18, R12.reuse ;  /* 0x00000018ff0a7819 */ /* 0x100fe2000001160c */
[----:B------:R-:W-:Y:S01]  /*6160*/  @!P3 FADD.FTZ R250, -R250, -RZ ;  /* 0x800000fffafab221 */ /* 0x000fe20000010100 */
[----:B------:R-:W-:Y:S01]  /*6170*/  LOP3.LUT R5, R5, 0xff, RZ, 0xc0, !PT ;  /* 0x000000ff05057812 */ /* 0x000fe200078ec0ff */
[----:B--2---:R-:W-:Y:S01]  /*6180*/  @!P1 FADD.FTZ R113, -R113, -RZ ;  /* 0x800000ff71719221 */ /* 0x004fe20000010100 */
[----:B------:R-:W-:Y:S02]  /*6190*/  ISETP.LE.U32.AND P3, PT, R20, UR10, PT ;  /* 0x0000000a14007c0c */ /* 0x000fe4000bf63070 */
[----:B------:R-:W-:Y:S01]  /*61a0*/  ISETP.LE.U32.AND P0, PT, R5, UR10, PT ;  /* 0x0000000a05007c0c */ /* 0x000fe2000bf03070 */
[----:B------:R-:W-:Y:S01]  /*61b0*/  @!P6 FADD.FTZ R122, -R122, -RZ ;  /* 0x800000ff7a7ae221 */ /* 0x000fe20000010100 */
[----:B------:R-:W-:Y:S01]  /*61c0*/  SHF.R.U32.HI R5, RZ, 0x10, R12 ;  /* 0x00000010ff057819 */ /* 0x000fe2000001160c */
[----:B------:R-:W-:Y:S01]  /*61d0*/  @!P5 FADD.FTZ R248, -R248, -RZ ;  /* 0x800000fff8f8d221 */ /* 0x000fe20000010100 */
[----:B------:R-:W-:Y:S02]  /*61e0*/  ISETP.LE.U32.AND P6, PT, R10, UR10, PT ;  /* 0x0000000a0a007c0c */ /* 0x000fe4000bfc3070 */
[----:B------:R-:W-:Y:S02]  /*61f0*/  LOP3.LUT R5, R5, 0xff, RZ, 0xc0, !PT ;  /* 0x000000ff05057812 */ /* 0x000fe400078ec0ff */
[----:B------:R-:W-:Y:S02]  /*6200*/  LOP3.LUT R12, R12, 0xffff, RZ, 0xc0, !PT ;  /* 0x0000ffff0c0c7812 */ /* 0x000fe400078ec0ff */
[----:B------:R-:W-:Y:S01]  /*6210*/  ISETP.LE.U32.AND P5, PT, R11, UR10, PT ;  /* 0x0000000a0b007c0c */ /* 0x000fe2000bfa3070 */
[----:B------:R-:W-:Y:S01]  /*6220*/  @!P3 FADD.FTZ R134, -R134, -RZ ;  /* 0x800000ff8686b221 */ /* 0x000fe20000010100 */
[----:B------:R-:W-:Y:S01]  /*6230*/  ISETP.LE.U32.AND P3, PT, R5, UR10, PT ;  /* 0x0000000a05007c0c */ /* 0x000fe2000bf63070 */
[----:B------:R-:W-:Y:S01]  /*6240*/  @!P0 FADD.FTZ R124, -R124, -RZ ;  /* 0x800000ff7c7c8221 */ /* 0x000fe20000010100 */
[----:B------:R-:W-:Y:S02]  /*6250*/  ISETP.LE.U32.AND P0, PT, R14, UR10, PT ;  /* 0x0000000a0e007c0c */ /* 0x000fe4000bf03070 */
[----:B------:R-:W-:Y:S01]  /*6260*/  SHF.R.U32.HI R5, RZ, 0x10, R4 ;  /* 0x00000010ff057819 */ /* 0x000fe20000011604 */
[----:B------:R-:W-:Y:S01]  /*6270*/  @!P6 FADD.FTZ R135, -R135, -RZ ;  /* 0x800000ff8787e221 */ /* 0x000fe20000010100 */
[----:B------:R-:W-:Y:S02]  /*6280*/  ISETP.LE.U32.AND P6, PT, R9, UR10, PT ;  /* 0x0000000a09007c0c */ /* 0x000fe4000bfc3070 */
[----:B------:R-:W-:Y:S02]  /*6290*/  LOP3.LUT R5, R5, 0xff, RZ, 0xc0, !PT ;  /* 0x000000ff05057812 */ /* 0x000fe400078ec0ff */
[----:B------:R-:W-:Y:S01]  /*62a0*/  SHF.R.U32.HI R12, RZ, 0x8, R12 ;  /* 0x00000008ff0c7819 */ /* 0x000fe2000001160c */
[----:B------:R-:W-:Y:S01]  /*62b0*/  @!P5 FADD.FTZ R125, -R125, -RZ ;  /* 0x800000ff7d7dd221 */ /* 0x000fe20000010100 */
[----:B------:R-:W-:Y:S01]  /*62c0*/  LOP3.LUT R8, R8, 0xffff, RZ, 0xc0, !PT ;  /* 0x0000ffff08087812 */ /* 0x000fe200078ec0ff */
[----:B------:R-:W-:Y:S01]  /*62d0*/  @!P3 FADD.FTZ R178, -R178, -RZ ;  /* 0x800000ffb2b2b221 */ /* 0x000fe20000010100 */
        /* <DEDUP_REMOVED lines=8> */
[----:B------:R-:W-:Y:S02]  /*6360*/  LOP3.LUT R4, R4, 0xffff, RZ, 0xc0, !PT ;  /* 0x0000ffff04047812 */ /* 0x000fe400078ec0ff */
[----:B------:R-:W-:Y:S02]  /*6370*/  LOP3.LUT R8, R8, 0xffff, RZ, 0xc0, !PT ;  /* 0x0000ffff08087812 */ /* 0x000fe400078ec0ff */
[----:B------:R-:W-:Y:S01]  /*6380*/  SHF.R.U32.HI R4, RZ, 0x8, R4 ;  /* 0x00000008ff047819 */ /* 0x000fe20000011604 */
[----:B---3--:R-:W-:Y:S01]  /*6390*/  @!P0 FADD.FTZ R114, -R114, -RZ ;  /* 0x800000ff72728221 */ /* 0x008fe20000010100 */
        /* <DEDUP_REMOVED lines=15> */
[----:B------:R-:W-:Y:S02]  /*6490*/  FSETP.GE.FTZ.AND P0, PT, R249, RZ, PT ;  /* 0x000000fff900720b */ /* 0x000fe40003f16000 */
[----:B----4-:R-:W-:Y:S01]  /*64a0*/  @!P3 FADD.FTZ R111, -R111, -RZ ;  /* 0x800000ff6f6fb221 */ /* 0x010fe20000010100 */
[----:B------:R1:W-:Y:S01]  /*64b0*/  STS [R197+0xe000], R5 ;  /* 0x00e00005c5007388 */ /* 0x0003e20000000800 */
[----:B------:R-:W-:Y:S02]  /*64c0*/  FSETP.GE.FTZ.AND P3, PT, R251, RZ, PT ;  /* 0x000000fffb00720b */ /* 0x000fe40003f76000 */
[----:B------:R-:W-:Y:S01]  /*64d0*/  FSETP.GE.FTZ.AND P1, PT, R250, RZ, PT ;  /* 0x000000fffa00720b */ /* 0x000fe20003f36000 */
[----:B------:R4:W-:Y:S01]  /*64e0*/  STS [R192+0xf000], R7 ;  /* 0x00f00007c0007388 */ /* 0x0009e20000000800 */
[----:B------:R-:W-:Y:S01]  /*64f0*/  @!P5 FADD.FTZ R115, -R115, -RZ ;  /* 0x800000ff7373d221 */ /* 0x000fe20000010100 */
[----:B------:R-:W-:Y:S02]  /*6500*/  FSETP.GE.FTZ.AND P4, PT, R252, RZ, PT ;  /* 0x000000fffc00720b */ /* 0x000fe40003f96000 */
[----:B------:R4:W-:Y:S01]  /*6510*/  STS [R192+0xf400], R6 ;  /* 0x00f40006c0007388 */ /* 0x0009e20000000800 */
[C---:B------:R-:W-:Y:S02]  /*6520*/  FSETP.GE.FTZ.AND P5, PT, R125.reuse, RZ, PT ;  /* 0x000000ff7d00720b */ /* 0x040fe40003fb6000 */
[----:B--2---:R-:W-:Y:S02]  /*6530*/  F2FP.RELU.F16.F32.PACK_AB R8, R242, R243 ;  /* 0x000000f3f208723e */ /* 0x004fe400000008ff */
[----:B------:R-:W-:Y:S02]  /*6540*/  ISETP.GT.AND P6, PT, R228, R206, PT ;  /* 0x000000cee400720c */ /* 0x000fe40003fc4270 */
[----:B---3--:R-:W-:Y:S01]  /*6550*/  F2FP.RELU.F16.F32.PACK_AB R4, R125, R126 ;  /* 0x0000007e7d04723e */ /* 0x008fe200000008ff */
[----:B------:R-:W-:Y:S01]  /*6560*/  STS [R197+0xf000], R8 ;  /* 0x00f00008c5007388 */ /* 0x000fe20000000800 */
        /* <DEDUP_REMOVED lines=20> */
[----:B------:R-:W-:Y:S01]  /*66b0*/  IMAD.IADD R108, R109, 0x1, R170 ;  /* 0x000000016d6c7824 */ /* 0x000fe200078e02aa */
        /* <DEDUP_REMOVED lines=206> */
.L_x_1497:
[----:B------:R-:W-:Y:S01]  /*73a0*/  STS [R192+0xa000], R5 ;  /* 0x00a00005c0007388 */ /* 0x000fe20000000800 */
[----:B------:R-:W-:Y:S01]  /*73b0*/  F2FP.F16.F32.PACK_AB R32, R125, R32 ;  /* 0x000000207d20723e */ /* 0x000fe200000000ff */
[----:B---3--:R-:W-:Y:S01]  /*73c0*/  IMAD.SHL.U32 R100, R175, 0x2, RZ ;  /* 0x00000002af647824 */ /* 0x008fe200078e00ff */
[----:B------:R-:W-:Y:S01]  /*73d0*/  F2FP.F16.F32.PACK_AB R34, R121, R34 ;  /* 0x000000227922723e */ /* 0x000fe200000000ff */
[----:B------:R-:W-:Y:S01]  /*73e0*/  STS [R192+0xa400], R6 ;  /* 0x00a40006c0007388 */ /* 0x000fe20000000800 */
[----:B------:R-:W-:Y:S02]  /*73f0*/  LEA R118, R187, UR6, 0x1 ;  /* 0x00000006bb767c11 */ /* 0x000fe4000f8e08ff */
[----:B------:R-:W-:Y:S01]  /*7400*/  IADD3 R112, R100, 0x4000, R112 ;  /* 0x0000400064707810 */ /* 0x000fe20007ffe070 */
[----:B------:R-:W-:Y:S04]  /*7410*/  STS [R197+0xa000], R16 ;  /* 0x00a00010c5007388 */ /* 0x000fe80000000800 */
[----:B------:R-:W-:Y:S01]  /*7420*/  STS [R197+0xa400], R18 ;  /* 0x00a40012c5007388 */ /* 0x000fe20000000800 */
[C---:B------:R-:W-:Y:S02]  /*7430*/  VIADD R101, R112.reuse, 0x40 ;  /* 0x0000004070657836 */ /* 0x040fe40000000000 */
[----:B------:R-:W-:Y:S01]  /*7440*/  @P2 VIADD R101, R112, 0xffffffc0 ;  /* 0xffffffc070652836 */ /* 0x000fe20000000000 */
        /* <DEDUP_REMOVED lines=85> */
.L_x_1498:
[----:B------:R-:W-:Y:S01]  /*79a0*/  LDSM.16.M88.4 R16, [R174] ;  /* 0x00000000ae10783b */ /* 0x000fe20000000200 */
[----:B------:R-:W-:Y:S01]  /*79b0*/  VIADD R113, R100, UR4 ;  /* 0x0000000464717c36 */ /* 0x000fe20008000000 */
[----:B------:R-:W-:Y:S01]  /*79c0*/  LEA R242, P0, R208, R116, 0x2 ;  /* 0x00000074d0f27211 */ /* 0x000fe200078010ff */
[--C-:B------:R-:W-:Y:S01]  /*79d0*/  IMAD.IADD R115, R174, 0x1, R177.reuse ;  /* 0x00000001ae737824 */ /* 0x100fe200078e02b1 */
[----:B------:R-:W2:Y:S01]  /*79e0*/  LDSM.16.MT88.4 R8, [R112+0x2000] ;  /* 0x002000007008783b */ /* 0x000ea20000004200 */
[----:B------:R-:W-:Y:S01]  /*79f0*/  IMAD.IADD R113, R113, 0x1, R177 ;  /* 0x0000000171717824 */ /* 0x000fe200078e02b1 */
[----:B------:R-:W-:Y:S01]  /*7a00*/  LEA.HI.X.SX32 R243, R208, R117, 0x2, P0 ;  /* 0x00000075d0f37211 */ /* 0x000fe200000f16ff */
[C---:B------:R-:W-:Y:S01]  /*7a10*/  IMAD.IADD R114, R177.reuse, 0x1, R0 ;  /* 0x00000001b1727824 */ /* 0x040fe200078e0200 */
[----:B------:R-:W-:Y:S04]  /*7a20*/  LDSM.16.M88.4 R24, [R0] ;  /* 0x000000000018783b */ /* 0x000fe80000000200 */
[----:B------:R-:W1:Y:S04]  /*7a30*/  LDSM.16.MT88.4 R20, [R113] ;  /* 0x000000007114783b */ /* 0x000e680000004200 */
        /* <DEDUP_REMOVED lines=79> */
[-C--:B------:R-:W-:Y:S01]  /*7f30*/  LEA R4, P0, R213, R242.reuse, 0x2 ;  /* 0x000000f2d5047211 */ /* 0x080fe200078010ff */
[----:B------:R1:W-:Y:S01]  /*7f40*/  REDG.E.ADD.F32.FTZ.RN.STRONG.GPU desc[UR16][R20.64], R9 ;  /* 0x00000009140079a6 */ /* 0x0003e2000c10f390 */
[-C--:B---3--:R-:W-:Y:S02]  /*7f50*/  LEA R24, P5, R201, R242.reuse, 0x2 ;  /* 0x000000f2c9187211 */ /* 0x088fe400078a10ff */
        /* <DEDUP_REMOVED lines=15> */
[----:B------:R-:W-:Y:S02]  /*8050*/  LEA R4, P0, R234, R242, 0x2 ;  /* 0x000000f2ea047211 */ /* 0x000fe400078010ff */
        /* <DEDUP_REMOVED lines=52> */
[C---:B------:R-:W-:Y:S01]  /*83a0*/  VIADD R6, R172.reuse, 0xffffe000 ;  /* 0xffffe000ac067836 */ /* 0x040fe20000000000 */
        /* <DEDUP_REMOVED lines=155> */
[----:B------:R1:W-:Y:S01]  /*8d60*/  STS [R193+0x6400], R58 ;  /* 0x0064003ac1007388 */ /* 0x0003e20000000800 */
[----:B------:R-:W2:Y:S03]  /*8d70*/  S2R R24, SR_TID.X ;  /* 0x0000000000187919 */ /* 0x000ea60000002100 */
[----:B------:R1:W-:Y:S04]  /*8d80*/  STS [R207+0x6000], R60 ;  /* 0x0060003ccf007388 */ /* 0x0003e80000000800 */
[----:B------:R1:W-:Y:S01]  /*8d90*/  STS [R207+0x6400], R62 ;  /* 0x0064003ecf007388 */ /* 0x0003e20000000800 */
        /* <DEDUP_REMOVED lines=9> */
[----:B------:R-:W-:Y:S01]  /*8e30*/  IMAD R9, R183, R9, R11 ;  /* 0x00000009b7097224 */ /* 0x000fe200078e020b */
[----:B------:R-:W-:-:S05]  /*8e40*/  MOV R12, R14 ;  /* 0x0000000e000c7202 */ /* 0x000fca0000000f00 */
[----:B------:R-:W-:-:S05]  /*8e50*/  IMAD.WIDE.U32 R12, R183, R8, R12 ;  /* 0x00000008b70c7225 */ /* 0x000fca00078e000c */
[----:B------:R-:W-:Y:S02]  /*8e60*/  IADD3 R25, R13, R9, RZ ;  /* 0x000000090d197210 */ /* 0x000fe40007ffe0ff */
[----:B------:R-:W-:Y:S02]  /*8e70*/  MOV R26, R12 ;  /* 0x0000000c001a7202 */ /* 0x000fe40000000f00 */
.L_x_1500:
        /* <DEDUP_REMOVED lines=13> */
.L_x_1501:
[----:B------:R-:W-:Y:S01]  /*8f50*/  BAR.SYNC.DEFER_BLOCKING 0x0 ;  /* 0x0000000000007b1d */ /* 0x000fe20000010000 */
[--C-:B------:R-:W-:Y:S01]  /*8f60*/  SHF.R.S32.HI R37, RZ, 0x1f, R184.reuse ;  /* 0x0000001fff257819 */ /* 0x100fe200000114b8 */
[----:B-1----:R-:W-:Y:S01]  /*8f70*/  IMAD.MOV.U32 R36, RZ, RZ, R184 ;  /* 0x000000ffff247224 */ /* 0x002fe200078e00b8 */
[----:B------:R-:W-:Y:S01]  /*8f80*/  SHF.R.S32.HI R33, RZ, 0x1f, R28 ;  /* 0x0000001fff217819 */ /* 0x000fe2000001141c */
[----:B------:R-:W-:Y:S01]  /*8f90*/  IMAD R229, R188, -0x80, R229 ;  /* 0xffffff80bce57824 */ /* 0x000fe200078e02e5 */
[----:B--2---:R-:W-:Y:S01]  /*8fa0*/  SHF.R.S32.HI R27, RZ, 0x1f, R24 ;  /* 0x0000001fff1b7819 */ /* 0x004fe20000011418 */
[----:B------:R-:W-:Y:S01]  /*8fb0*/  IMAD.WIDE.U32 R30, R28, R6, R36 ;  /* 0x000000061c1e7225 */ /* 0x000fe200078e0024 */
[----:B------:R-:W-:Y:S01]  /*8fc0*/  ULDC UR5, c[0x0][0x2d0] ;  /* 0x0000b40000057ab9 */ /* 0x000fe20000000800 */
[----:B------:R-:W-:Y:S01]  /*8fd0*/  ULDC.64 UR8, c[0x0][0x468] ;  /* 0x00011a0000087ab9 */ /* 0x000fe20000000a00 */
[----:B------:R-:W-:Y:S01]  /*8fe0*/  LEA.HI R27, R27, R24, RZ, 0x3 ;  /* 0x000000181b1b7211 */ /* 0x000fe200078f18ff */
[----:B------:R-:W-:Y:S01]  /*8ff0*/  IMAD R29, R33, R6, RZ ;  /* 0x00000006211d7224 */ /* 0x000fe200078e02ff */
[----:B------:R-:W-:Y:S01]  /*9000*/  IADD3 R38, P0, R26, R30, RZ ;  /* 0x0000001e1a267210 */ /* 0x000fe20007f1e0ff */
[----:B------:R-:W-:Y:S01]  /*9010*/  BSSY B0, `(.L_x_1502) ;  /* 0x0000022000007945 */ /* 0x000fe20003800000 */
[----:B------:R-:W-:Y:S01]  /*9020*/  ISETP.GE.AND P4, PT, R184, UR5, PT ;  /* 0x00000005b8007c0c */ /* 0x000fe2000bf86270 */
[----:B------:R-:W-:-:S05]  /*9030*/  IMAD R29, R28, R7, R29 ;  /* 0x000000071c1d7224 */ /* 0x000fca00078e021d */
[----:B------:R-:W-:Y:S02]  /*9040*/  IADD3.X R39, R25, R31, R29, P0, !PT ;  /* 0x0000001f19277210 */ /* 0x000fe400007fe41d */
[----:B------:R-:W-:Y:S02]  /*9050*/  SHF.R.S32.HI R29, RZ, 0x3, R27 ;  /* 0x00000003ff1d7819 */ /* 0x000fe4000001141b */
[----:B------:R-:W-:Y:S01]  /*9060*/  SHF.R.S32.HI R31, RZ, 0x1f, R190 ;  /* 0x0000001fff1f7819 */ /* 0x000fe200000114be */
[----:B------:R1:W2:Y:S01]  /*9070*/  LDS.128 R20, [R118+0x7000] ;  /* 0x0070000076147984 */ /* 0x0002a20000000c00 */
[----:B------:R-:W-:Y:S01]  /*9080*/  IMAD.WIDE.U32 R38, R190, UR8, R38 ;  /* 0x00000008be267c25 */ /* 0x000fe2000f8e0026 */
[----:B------:R-:W-:Y:S02]  /*9090*/  SHF.R.S32.HI R30, RZ, 0x1f, R29 ;  /* 0x0000001fff1e7819 */ /* 0x000fe4000001141d */
[----:B------:R1:W3:Y:S01]  /*90a0*/  LDS.128 R16, [R118+0xb000] ;  /* 0x00b0000076107984 */ /* 0x0002e20000000c00 */
[----:B------:R-:W-:-:S02]  /*90b0*/  VIADD R26, R29, 0x20 ;  /* 0x000000201d1a7836 */ /* 0x000fc40000000000 */
[C---:B------:R-:W-:Y:S01]  /*90c0*/  VIADD R25, R29.reuse, 0x40 ;  /* 0x000000401d197836 */ /* 0x040fe20000000000 */
[----:B------:R1:W4:Y:S01]  /*90d0*/  LDS.128 R12, [R118+0xc000] ;  /* 0x00c00000760c7984 */ /* 0x0003220000000c00 */
[----:B------:R-:W-:Y:S01]  /*90e0*/  VIADD R24, R29, 0x60 ;  /* 0x000000601d187836 */ /* 0x000fe20000000000 */
[-C--:B------:R-:W-:Y:S01]  /*90f0*/  ISETP.GE.OR P3, PT, R26, R229.reuse, P4 ;  /* 0x000000e51a00720c */ /* 0x080fe20002766670 */
[----:B------:R-:W-:Y:S01]  /*9100*/  IMAD R34, R31, UR8, RZ ;  /* 0x000000081f227c24 */ /* 0x000fe2000f8e02ff */
[----:B------:R1:W1:Y:S01]  /*9110*/  LDS.128 R8, [R118+0xd000] ;  /* 0x00d0000076087984 */ /* 0x0002620000000c00 */
[-C--:B------:R-:W-:Y:S02]  /*9120*/  ISETP.GE.OR P2, PT, R25, R229.reuse, P4 ;  /* 0x000000e51900720c */ /* 0x080fe40002746670 */
[-C--:B------:R-:W-:Y:S01]  /*9130*/  ISETP.GE.OR P1, PT, R24, R229.reuse, P4 ;  /* 0x000000e51800720c */ /* 0x080fe20002726670 */
[----:B------:R-:W-:Y:S01]  /*9140*/  IMAD R34, R190, UR9, R34 ;  /* 0x00000009be227c24 */ /* 0x000fe2000f8e0222 */
[----:B------:R-:W-:-:S03]  /*9150*/  ISETP.GE.OR P4, PT, R29, R229, P4 ;  /* 0x000000e51d00720c */ /* 0x000fc60002786670 */
[----:B------:R-:W-:-:S10]  /*9160*/  IMAD.IADD R34, R34, 0x1, R39 ;  /* 0x0000000122227824 */ /* 0x000fd400078e0227 */
        /* <DEDUP_REMOVED lines=12> */
.L_x_1503:
[----:B------:R-:W-:Y:S05]  /*9230*/  BSYNC B0 ;  /* 0x0000000000007941 */ /* 0x000fea0003800000 */
.L_x_1502:
        /* <DEDUP_REMOVED lines=14> */
.L_x_1505:
[----:B------:R-:W-:Y:S05]  /*9320*/  BSYNC B0 ;  /* 0x0000000000007941 */ /* 0x000fea0003800000 */
.L_x_1504:
        /* <DEDUP_REMOVED lines=15> */
.L_x_1507:
[----:B------:R-:W-:Y:S05]  /*9420*/  BSYNC B0 ;  /* 0x0000000000007941 */ /* 0x000fea0003800000 */
.L_x_1506:
        /* <DEDUP_REMOVED lines=15> */
.L_x_1509:
[----:B------:R-:W-:Y:S05]  /*9520*/  BSYNC B0 ;  /* 0x0000000000007941 */ /* 0x000fea0003800000 */
.L_x_1508:
        /* <DEDUP_REMOVED lines=23> */
.L_x_1511:
[----:B------:R-:W-:Y:S05]  /*96a0*/  BSYNC B0 ;  /* 0x0000000000007941 */ /* 0x000fea0003800000 */
.L_x_1510:
        /* <DEDUP_REMOVED lines=14> */
.L_x_1513:
[----:B------:R-:W-:Y:S05]  /*9790*/  BSYNC B0 ;  /* 0x0000000000007941 */ /* 0x000fea0003800000 */
.L_x_1512:
        /* <DEDUP_REMOVED lines=14> */
.L_x_1515:
[----:B------:R-:W-:Y:S05]  /*9880*/  BSYNC B0 ;  /* 0x0000000000007941 */ /* 0x000fea0003800000 */
.L_x_1514:
        /* <DEDUP_REMOVED lines=13> */
.L_x_1470:
[----:B------:R-:W-:Y:S05]  /*9960*/  BSYNC B1 ;  /* 0x0000000000017941 */ /* 0x000fea0003800000 */
.L_x_1448:
[----:B------:R-:W3:Y:S02]  /*9970*/  LDC R0, c[0x0][0xc] ;  /* 0x00000300ff007b82 */ /* 0x000ee40000000800 */
[----:B---3--:R-:W-:-:S04]  /*9980*/  IADD3 R188, R0, R188, RZ ;  /* 0x000000bc00bc7210 */ /* 0x008fc80007ffe0ff */
[----:B------:R-:W-:-:S13]  /*9990*/  ISETP.GE.AND P0, PT, R188, UR7, PT ;  /* 0x00000007bc007c0c */ /* 0x000fda000bf06270 */
[----:B------:R-:W-:Y:S05]  /*99a0*/  @P0 BRA `(.L_x_1516) ;  /* 0x0000000000040947 */ /* 0x000fea0003800000 */
[----:B------:R-:W-:Y:S05]  /*99b0*/  BRA `(.L_x_1517) ;  /* 0xffffff6c00c87947 */ /* 0x000fea000383ffff */
.L_x_1516:
[----:B------:R-:W-:Y:S05]  /*99c0*/  EXIT ;  /* 0x000000000000794d */ /* 0x000fea0003800000 */
.L_x_1518:
        /* <DEDUP_REMOVED lines=11> */
.L_x_2482:


//--------------------- .text._ZN5flash44flash_bwd_dq_dk_dv_loop_seqk_parallel_kernelI23Flash_bwd_kernel_traitsILi64ELi64ELi128ELi8ELi2ELi4ELi4ELb1ELb0EN7cutlass6half_tE19Flash_kernel_traitsILi64ELi64ELi128ELi8ES3_EELb0ELb0ELb1ELb1ELb0ELb0ELb1EEEvNS_16Flash_bwd_paramsE --------------------------
	.section	.text._ZN5flash44flash_bwd_dq_dk_dv_loop_seqk_parallel_kernelI23Flash_bwd_kernel_traitsILi64ELi64ELi128ELi8ELi2ELi4ELi4ELb1ELb0EN7cutlass6half_tE19Flash_kernel_traitsILi64ELi64ELi128ELi8ES3_EELb0ELb0ELb1ELb1ELb0ELb0ELb1EEEvNS_16Flash_bwd_paramsE,"ax",@progbits
	.align	128
        .global         _ZN5flash44flash_bwd_dq_dk_dv_loop_seqk_parallel_kernelI23Flash_bwd_kernel_traitsILi64ELi64ELi128ELi8ELi2ELi4ELi4ELb1ELb0EN7cutlass6half_tE19Flash_kernel_traitsILi64ELi64ELi128ELi8ES3_EELb0ELb0ELb1ELb1ELb0ELb0ELb1EEEvNS_16Flash_bwd_paramsE
        .type           _ZN5flash44flash_bwd_dq_dk_dv_loop_seqk_parallel_kernelI23Flash_bwd_kernel_traitsILi64ELi64ELi128ELi8ELi2ELi4ELi4ELb1ELb0EN7cutlass6half_tE19Flash_kernel_traitsILi64ELi64ELi128ELi8ES3_EELb0ELb0ELb1ELb1ELb0ELb0ELb1EEEvNS_16Flash_bwd_paramsE,@function
        .size           _ZN5flash44flash_bwd_dq_dk_dv_loop_seqk_parallel_kernelI23Flash_bwd_kernel_traitsILi64ELi64ELi128ELi8ELi2ELi4ELi4ELb1ELb0EN7cutlass6half_tE19Flash_kernel_traitsILi64ELi64ELi128ELi8ES3_EELb0ELb0ELb1ELb1ELb0ELb0ELb1EEEvNS_16Flash_bwd_paramsE,(.L_x_2483 - _ZN5flash44flash_bwd_dq_dk_dv_loop_seqk_parallel_kernelI23Flash_bwd_kernel_traitsILi64ELi64ELi128ELi8ELi2ELi4ELi4ELb1ELb0EN7cutlass6half_tE19Flash_kernel_traitsILi64ELi64ELi128ELi8ES3_EELb0ELb0ELb1ELb1ELb0ELb0ELb1EEEvNS_16Flash_bwd_paramsE)
        .other          _ZN5flash44flash_bwd_dq_dk_dv_loop_seqk_parallel_kernelI23Flash_bwd_kernel_traitsILi64ELi64ELi128ELi8ELi2ELi4ELi4ELb1ELb0EN7cutlass6half_tE19Flash_kernel_traitsILi64ELi64ELi128ELi8ES3_EELb0ELb0ELb1ELb1ELb0ELb0ELb1EEEvNS_16Flash_bwd_paramsE,@"STO_CUDA_ENTRY STV_DEFAULT"
_ZN5flash44flash_bwd_dq_dk_dv_loop_seqk_parallel_kernelI23Flash_bwd_kernel_traitsILi64ELi64ELi128ELi8ELi2ELi4ELi4ELb1ELb0EN7cutlass6half_tE19Flash_kernel_traitsILi64ELi64ELi128ELi8ES3_EELb0ELb0ELb1ELb1ELb0ELb0ELb1EEEvNS_16Flash_bwd_paramsE:
.text._ZN5flash44flash_bwd_dq_dk_dv_loop_seqk_parallel_kernelI23Flash_bwd_kernel_traitsILi64ELi64ELi128ELi8ELi2ELi4ELi4ELb1ELb0EN7cutlass6half_tE19Flash_kernel_traitsILi64ELi64ELi128ELi8ES3_EELb0ELb0ELb1ELb1ELb0ELb0ELb1EEEvNS_16Flash_bwd_paramsE:
        /* <DEDUP_REMOVED lines=23> */
[----:B---3--:R-:W-:-:S03]  /*0170*/  USHF.R.S32.HI UR5, URZ, 0x1f, UR55 ;  /* 0x0000001f3f057899 */ /* 0x008fc60008011437 */
[CC--:B------:R-:W-:Y:S02]  /*0180*/  LEA.HI R2, R4.reuse, R8.reuse, RZ, 0x5 ;  /* 0x0000000804027211 */ /* 0x0c0fe400078f28ff */
[CC--:B------:R-:W-:Y:S02]  /*0190*/  LEA.HI R3, R4.reuse, R8.reuse, RZ, 0x4 ;  /* 0x0000000804037211 */ /* 0x0c0fe400078f20ff */
[CC--:B------:R-:W-:Y:S01]  /*01a0*/  LEA.HI R12, R4.reuse, R8.reuse, RZ, 0x3 ;  /* 0x00000008040c7211 */ /* 0x0c0fe200078f18ff */
[----:B----4-:R-:W-:Y:S01]  /*01b0*/  USHF.R.S32.HI UR6, URZ, 0x1f, UR49 ;  /* 0x0000001f3f067899 */ /* 0x010fe20008011431 */
[CC--:B------:R-:W-:Y:S02]  /*01c0*/  LEA.HI R16, R4.reuse, R8.reuse, RZ, 0x6 ;  /* 0x0000000804107211 */ /* 0x0c0fe400078f30ff */
[CC--:B------:R-:W-:Y:S02]  /*01d0*/  LEA.HI R0, R4.reuse, R8.reuse, RZ, 0x2 ;  /* 0x0000000804007211 */ /* 0x0c0fe400078f10ff */
[----:B------:R-:W-:-:S02]  /*01e0*/  LEA.HI R17, R4, R8, RZ, 0x7 ;  /* 0x0000000804117211 */ /* 0x000fc400078f38ff */
[----:B------:R-:W-:Y:S02]  /*01f0*/  LOP3.LUT R4, R2, 0xffffffe0, RZ, 0xc0, !PT ;  /* 0xffffffe002047812 */ /* 0x000fe400078ec0ff */
[----:B------:R-:W-:Y:S02]  /*0200*/  LOP3.LUT R6, R3, 0xfffffff0, RZ, 0xc0, !PT ;  /* 0xfffffff003067812 */ /* 0x000fe400078ec0ff */
[----:B------:R-:W-:Y:S01]  /*0210*/  LOP3.LUT R5, R12, 0xfffffff8, RZ, 0xc0, !PT ;  /* 0xfffffff80c057812 */ /* 0x000fe200078ec0ff */
[----:B------:R-:W-:Y:S01]  /*0220*/  IMAD.IADD R11, R8, 0x1, -R4 ;  /* 0x00000001080b7824 */ /* 0x000fe200078e0a04 */
[----:B------:R-:W-:Y:S01]  /*0230*/  LOP3.LUT R7, R0, 0x7ffffffc, RZ, 0xc0, !PT ;  /* 0x7ffffffc00077812 */ /* 0x000fe200078ec0ff */
[C---:B------:R-:W-:Y:S01]  /*0240*/  IMAD.IADD R10, R8.reuse, 0x1, -R6 ;  /* 0x00000001080a7824 */ /* 0x040fe200078e0a06 */
[--C-:B------:R-:W-:Y:S01]  /*0250*/  SHF.R.S32.HI R9, RZ, 0x2, R0.reuse ;  /* 0x00000002ff097819 */ /* 0x100fe20000011400 */
[C---:B------:R-:W-:Y:S01]  /*0260*/  IMAD.IADD R4, R8.reuse, 0x1, -R5 ;  /* 0x0000000108047824 */ /* 0x040fe200078e0a05 */
[----:B------:R-:W-:Y:S01]  /*0270*/  SHF.R.S32.HI R6, RZ, 0x1f, R0 ;  /* 0x0000001fff067819 */ /* 0x000fe20000011400 */
[----:B------:R-:W-:Y:S01]  /*0280*/  IMAD.IADD R18, R8, 0x1, -R7 ;  /* 0x0000000108127824 */ /* 0x000fe200078e0a07 */
[--C-:B------:R-:W-:Y:S01]  /*0290*/  SHF.R.S32.HI R0, RZ, 0x5, R2.reuse ;  /* 0x00000005ff007819 */ /* 0x100fe20000011402 */
[----:B------:R-:W-:Y:S01]  /*02a0*/  IMAD.SHL.U32 R182, R4, 0x8, RZ ;  /* 0x0000000804b67824 */ /* 0x000fe200078e00ff */
[----:B------:R-:W-:-:S02]  /*02b0*/  SHF.R.S32.HI R5, RZ, 0x1f, R2 ;  /* 0x0000001fff057819 */ /* 0x000fc40000011402 */
[----:B------:R-:W-:Y:S02]  /*02c0*/  SHF.R.S32.HI R7, RZ, 0x4, R3 ;  /* 0x00000004ff077819 */ /* 0x000fe40000011403 */
[----:B------:R-:W-:Y:S02]  /*02d0*/  SHF.R.S32.HI R13, RZ, 0x3, R12 ;  /* 0x00000003ff0d7819 */ /* 0x000fe4000001140c */
[-C--:B------:R-:W-:Y:S02]  /*02e0*/  LEA.HI R8, R2, R0.reuse, RZ, 0x1 ;  /* 0x0000000002087211 */ /* 0x080fe400078f08ff */
[----:B------:R-:W-:Y:S01]  /*02f0*/  LEA.HI R5, R5, R0, RZ, 0x2 ;  /* 0x0000000005057211 */ /* 0x000fe200078f10ff */
[----:B------:R-:W-:Y:S01]  /*0300*/  IMAD.SHL.U32 R13, R13, 0x40, RZ ;  /* 0x000000400d0d7824 */ /* 0x000fe200078e00ff */
[----:B------:R-:W-:Y:S02]  /*0310*/  LEA.HI R2, R3, R7, RZ, 0x1 ;  /* 0x0000000703027211 */ /* 0x000fe400078f08ff */
[----:B------:R-:W-:-:S02]  /*0320*/  LEA.HI R6, R6, R9, RZ, 0x3 ;  /* 0x0000000906067211 */ /* 0x000fc400078f18ff */
[----:B------:R-:W-:Y:S02]  /*0330*/  LOP3.LUT R8, R8, 0xfffffffe, RZ, 0xc0, !PT ;  /* 0xfffffffe08087812 */ /* 0x000fe400078ec0ff */
[----:B------:R-:W-:Y:S02]  /*0340*/  LOP3.LUT R5, R5, 0xfffffffc, RZ, 0xc0, !PT ;  /* 0xfffffffc05057812 */ /* 0x000fe400078ec0ff */
[----:B------:R-:W-:Y:S01]  /*0350*/  LOP3.LUT R3, R2, 0xfffffffe, RZ, 0xc0, !PT ;  /* 0xfffffffe02037812 */ /* 0x000fe200078ec0ff */
[----:B------:R-:W-:Y:S01]  /*0360*/  IMAD.IADD R15, R0, 0x1, -R8 ;  /* 0x00000001000f7824 */ /* 0x000fe200078e0a08 */
[----:B------:R-:W-:Y:S01]  /*0370*/  LOP3.LUT R2, R6, 0xfffffff8, RZ, 0xc0, !PT ;  /* 0xfffffff806027812 */ /* 0x000fe200078ec0ff */
[----:B------:R-:W-:Y:S01]  /*0380*/  IMAD.IADD R171, R0, 0x1, -R5 ;  /* 0x0000000100ab7824 */ /* 0x000fe200078e0a05 */
[----:B------:R-:W-:Y:S01]  /*0390*/  LOP3.LUT R0, R13, 0x1c0, RZ, 0xc0, !PT ;  /* 0x000001c00d007812 */ /* 0x000fe200078ec0ff */
[----:B------:R-:W-:Y:S01]  /*03a0*/  IMAD.IADD R14, R7, 0x1, -R3 ;  /* 0x00000001070e7824 */ /* 0x000fe200078e0a03 */
[----:B------:R-:W-:Y:S01]  /*03b0*/  SHF.R.S32.HI R5, RZ, 0x1f, R11 ;  /* 0x0000001fff057819 */ /* 0x000fe2000001140b */
[----:B------:R-:W-:Y:S01]  /*03c0*/  IMAD.IADD R7, R9, 0x1, -R2 ;  /* 0x0000000109077824 */ /* 0x000fe200078e0a02 */
[----:B------:R-:W-:-:S02]  /*03d0*/  SHF.R.U32.HI R3, RZ, 0x3, R0 ;  /* 0x00000003ff037819 */ /* 0x000fc40000011600 */
[----:B------:R-:W-:Y:S01]  /*03e0*/  LOP3.LUT R2, R0, 0x38, R182, 0xf8, !PT ;  /* 0x0000003800027812 */ /* 0x000fe200078ef8b6 */
[C---:B------:R-:W-:Y:S01]  /*03f0*/  IMAD.SHL.U32 R0, R4.reuse, 0x40, RZ ;  /* 0x0000004004007824 */ /* 0x040fe200078e00ff */
[----:B------:R-:W-:Y:S02]  /*0400*/  LOP3.LUT P4, RZ, R4, 0x2, RZ, 0xc0, !PT ;  /* 0x0000000204ff7812 */ /* 0x000fe4000788c0ff */
[----:B------:R-:W-:Y:S01]  /*0410*/  LOP3.LUT R244, R2, R3, RZ, 0x3c, !PT ;  /* 0x0000000302f47212 */ /* 0x000fe200078e3cff */
[----:B------:R-:W-:Y:S01]  /*0420*/  IMAD.SHL.U32 R2, R171, 0x10, RZ ;  /* 0x00000010ab027824 */ /* 0x000fe200078e00ff */
[----:B------:R-:W-:Y:S02]  /*0430*/  LOP3.LUT R0, R0, 0x1c0, RZ, 0xc0, !PT ;  /* 0x000001c000007812 */ /* 0x000fe400078ec0ff */
[----:B------:R-:W-:Y:S02]  /*0440*/  LOP3.LUT P3, RZ, R4, 0x4, RZ, 0xc0, !PT ;  /* 0x0000000404ff7812 */ /* 0x000fe4000786c0ff */
[----:B------:R-:W-:Y:S01]  /*0450*/  LEA.HI R239, R5, R11, RZ, 0x2 ;  /* 0x0000000b05ef7211 */ /* 0x000fe200078f10ff */
[----:B------:R-:W-:Y:S01]  /*0460*/  IMAD.SHL.U32 R11, R14, 0x200, RZ ;  /* 0x000002000e0b7824 */ /* 0x000fe200078e00ff */
[----:B------:R-:W-:-:S02]  /*0470*/  SHF.R.S32.HI R4, RZ, 0x1f, R10 ;  /* 0x0000001fff047819 */ /* 0x000fc4000001140a */
[----:B------:R-:W-:Y:S02]  /*0480*/  SHF.R.S32.HI R3, RZ, 0x6, R16 ;  /* 0x00000006ff037819 */ /* 0x000fe40000011410 */
[C---:B------:R-:W-:Y:S02]  /*0490*/  LOP3.LUT R5, R0.reuse, 0x8, R12, 0xf8, !PT ;  /* 0x0000000800057812 */ /* 0x040fe400078ef80c */
[----:B------:R-:W-:Y:S01]  /*04a0*/  SHF.R.U32.HI R9, RZ, 0x3, R0 ;  /* 0x00000003ff097819 */ /* 0x000fe20000011600 */
[C---:B------:R-:W-:Y:S01]  /*04b0*/  IMAD R244, R3.reuse, 0x200, R244 ;  /* 0x0000020003f47824 */ /* 0x040fe200078e02f4 */
[----:B------:R-:W-:Y:S01]  /*04c0*/  LOP3.LUT R8, R0, 0x30, R2, 0xf8, !PT ;  /* 0x0000003000087812 */ /* 0x000fe200078ef802 */
[----:B------:R-:W-:Y:S01]  /*04d0*/  IMAD R2, R3, 0x800, R11 ;  /* 0x0000080003027824 */ /* 0x000fe200078e020b */
[----:B------:R-:W-:Y:S02]  /*04e0*/  LEA.HI R13, R4, R10, RZ, 0x3 ;  /* 0x0000000a040d7211 */ /* 0x000fe400078f18ff */
[----:B------:R-:W-:-:S02]  /*04f0*/  LOP3.LUT R0, R5, R9, RZ, 0x3c, !PT ;  /* 0x0000000905007212 */ /* 0x000fc400078e3cff */
[----:B------:R-:W-:Y:S02]  /*0500*/  LOP3.LUT R6, R13, 0xfffffff8, RZ, 0xc0, !PT ;  /* 0xfffffff80d067812 */ /* 0x000fe400078ec0ff */
[C---:B------:R-:W-:Y:S01]  /*0510*/  LOP3.LUT R4, R7.reuse, 0x1, RZ, 0xc0, !PT ;  /* 0x0000000107047812 */ /* 0x040fe200078ec0ff */
[----:B------:R-:W-:Y:S01]  /*0520*/  IMAD.IADD R179, R2, 0x1, R0 ;  /* 0x0000000102b37824 */ /* 0x000fe200078e0200 */
[----:B------:R-:W-:Y:S01]  /*0530*/  SHF.R.S32.HI R5, RZ, 0x7, R17 ;  /* 0x00000007ff057819 */ /* 0x000fe20000011411 */
[----:B------:R-:W-:Y:S01]  /*0540*/  IMAD.SHL.U32 R0, R7, 0x40, RZ ;  /* 0x0000004007007824 */ /* 0x000fe200078e00ff */
[----:B------:R-:W-:Y:S01]  /*0550*/  ISETP.NE.U32.AND P0, PT, R4, 0x1, PT ;  /* 0x000000010400780c */ /* 0x000fe20003f05070 */
[----:B------:R-:W-:Y:S01]  /*0560*/  IMAD.IADD R10, R10, 0x1, -R6 ;  /* 0x000000010a0a7824 */ /* 0x000fe200078e0a06 */
[----:B------:R-:W-:Y:S01]  /*0570*/  LOP3.LUT R12, R8, 0x8, R12, 0xf8, !PT ;  /* 0x00000008080c7812 */ /* 0x000fe200078ef80c */
[----:B------:R-:W-:Y:S01]  /*0580*/  IMAD.SHL.U32 R2, R5, 0x8, RZ ;  /* 0x0000000805027824 */ /* 0x000fe200078e00ff */
[----:B------:R-:W-:Y:S01]  /*0590*/  LOP3.LUT R0, R0, 0x1c0, RZ, 0xc0, !PT ;  /* 0x000001c000007812 */ /* 0x000fe200078ec0ff */
[----:B------:R-:W-:Y:S01]  /*05a0*/  IMAD.SHL.U32 R6, R3, 0x20, RZ ;  /* 0x0000002003067824 */ /* 0x000fe200078e00ff */
[----:B------:R-:W-:Y:S01]  /*05b0*/  R2P PR, R7, 0x6 ;  /* 0x0000000607007804 */ /* 0x000fe20000000000 */
[----:B------:R-:W-:Y:S01]  /*05c0*/  IMAD.SHL.U32 R7, R14, 0x10, RZ ;  /* 0x000000100e077824 */ /* 0x000fe200078e00ff */
[----:B------:R-:W-:Y:S01]  /*05d0*/  LOP3.LUT R2, R2, 0x8, RZ, 0xc0, !PT ;  /* 0x0000000802027812 */ /* 0x000fe200078ec0ff */
[----:B------:R-:W-:Y:S01]  /*05e0*/  IMAD.SHL.U32 R4, R18, 0x2, RZ ;  /* 0x0000000212047824 */ /* 0x000fe200078e00ff */
[----:B------:R-:W-:-:S02]  /*05f0*/  SHF.R.U32.HI R3, RZ, 0x3, R0 ;  /* 0x00000003ff037819 */ /* 0x000fc40000011600 */
[----:B------:R-:W-:Y:S01]  /*0600*/  LOP3.LUT R6, R0, 0x20, R6, 0xf8, !PT ;  /* 0x0000002000067812 */ /* 0x000fe200078ef806 */
[----:B------:R-:W-:Y:S01]  /*0610*/  IMAD R5, R5, 0x1000, R4 ;  /* 0x0000100005057824 */ /* 0x000fe200078e0204 */
[----:B------:R-:W-:Y:S02]  /*0620*/  LOP3.LUT R8, R2, 0x10, R7, 0xf8, !PT ;  /* 0x0000001002087812 */ /* 0x000fe400078ef807 */
[----:B------:R-:W-:Y:S01]  /*0630*/  LOP3.LUT R7, R3, R0, R2, 0x1e, !PT ;  /* 0x0000000003077212 */ /* 0x000fe200078e1e02 */
[----:B------:R-:W-:Y:S01]  /*0640*/  IMAD R0, R171, 0x400, R4 ;  /* 0x00000400ab007824 */ /* 0x000fe200078e0204 */
[----:B------:R-:W-:Y:S01]  /*0650*/  LOP3.LUT R6, R6, R3, RZ, 0x3c, !PT ;  /* 0x0000000306067212 */ /* 0x000fe200078e3cff */
[----:B------:R-:W-:Y:S01]  /*0660*/  IMAD.SHL.U32 R3, R10, 0x40, RZ ;  /* 0x000000400a037824 */ /* 0x000fe200078e00ff */
[----:B------:R-:W-:Y:S01]  /*0670*/  SEL R186, R186, 0x10, !P0 ;  /* 0x00000010baba7807 */ /* 0x000fe20004000000 */
[----:B------:R-:W-:Y:S01]  /*0680*/  IMAD R2, R15, 0x400, R5 ;  /* 0x000004000f027824 */ /* 0x000fe200078e0205 */
[----:B------:R-:W-:Y:S01]  /*0690*/  SHF.R.S32.HI R239, RZ, 0x2, R239 ;  /* 0x00000002ffef7819 */ /* 0x000fe200000114ef */
[----:B------:R-:W-:Y:S01]  /*06a0*/  IMAD.IADD R7, R0, 0x1, R7 ;  /* 0x0000000100077824 */ /* 0x000fe200078e0207 */
[----:B------:R-:W-:Y:S01]  /*06b0*/  LOP3.LUT R3, R3, 0x1c0, RZ, 0xc0, !PT ;  /* 0x000001c003037812 */ /* 0x000fe200078ec0ff */
[----:B------:R-:W-:Y:S01]  /*06c0*/  IMAD.SHL.U32 R0, R14, 0x8, RZ ;  /* 0x000000080e007824 */ /* 0x000fe200078e00ff */
[----:B------:R-:W-:Y:S01]  /*06d0*/  LOP3.LUT R5, R11, R12, R9, 0xf6, !PT ;  /* 0x0000000c0b057212 */ /* 0x000fe200078ef609 */
[----:B------:R-:W-:Y:S01]  /*06e0*/  IMAD.IADD R188, R6, 0x1, R2 ;  /* 0x0000000106bc7824 */ /* 0x000fe200078e0202 */
[----:B------:R-:W-:Y:S01]  /*06f0*/  SHF.R.U32.HI R2, RZ, 0x3, R3 ;  /* 0x00000003ff027819 */ /* 0x000fe20000011603 */
[----:B------:R-:W-:Y:S01]  /*0700*/  IMAD.SHL.U32 R4, R13, 0x40, RZ ;  /* 0x000000400d047824 */ /* 0x000fe200078e00ff */
[----:B------:R-:W-:Y:S01]  /*0710*/  LOP3.LUT R6, R3, 0x8, R0, 0xf8, !PT ;  /* 0x0000000803067812 */ /* 0x000fe200078ef800 */
[----:B------:R-:W-:Y:S01]  /*0720*/  IMAD R239, R15, 0x10, R239 ;  /* 0x000000100fef7824 */ /* 0x000fe200078e02ef */
[----:B------:R-:W-:-:S02]  /*0730*/  LOP3.LUT R3, R2, R8, R3, 0x1e, !PT ;  /* 0x0000000802037212 */ /* 0x000fc400078e1e03 */
[----:B------:R-:W-:Y:S02]  /*0740*/  LOP3.LUT R0, R4, 0xfffffe00, RZ, 0xc0, !PT ;  /* 0xfffffe0004007812 */ /* 0x000fe400078ec0ff */
[----:B------:R-:W-:Y:S01]  /*0750*/  LOP3.LUT R2, R6, R2, RZ, 0x3c, !PT ;  /* 0x0000000206027212 */ /* 0x000fe200078e3cff */
[----:B------:R-:W-:Y:S01]  /*0760*/  IMAD.U32 R6, RZ, RZ, UR5 ;  /* 0x00000005ff067e24 */ /* 0x000fe2000f8e00ff */
[----:B------:R-:W-:Y:S01]  /*0770*/  USHF.L.U32 UR5, UR49, 0x7, URZ ;  /* 0x0000000731057899 */ /* 0x000fe2000800063f */
[--C-:B------:R-:W-:Y:S01]  /*0780*/  IMAD R4, R15, 0x400, R0.reuse ;  /* 0x000004000f047824 */ /* 0x100fe200078e0200 */
[----:B------:R-:W-:Y:S01]  /*0790*/  LOP3.LUT R178, R3, R0, RZ, 0xfc, !PT ;  /* 0x0000000003b27212 */ /* 0x000fe200078efcff */
[----:B------:R-:W-:Y:S01]  /*07a0*/  IMAD R171, R171, 0x400, R0 ;  /* 0x00000400abab7824 */ /* 0x000fe200078e0200 */
[----:B------:R-:W-:Y:S01]  /*07b0*/  LEA R245, R7, UR7, 0x1 ;  /* 0x0000000707f57c11 */ /* 0x000fe2000f8e08ff */
[----:B------:R-:W-:Y:S01]  /*07c0*/  IMAD.IADD R177, R4, 0x1, R2 ;  /* 0x0000000104b17824 */ /* 0x000fe200078e0202 */
[----:B------:R-:W-:Y:S01]  /*07d0*/  LEA R188, R188, UR4, 0x1 ;  /* 0x00000004bcbc7c11 */ /* 0x000fe2000f8e08ff */
[----:B------:R-:W-:Y:S01]  /*07e0*/  IMAD.IADD R171, R2, 0x1, R171 ;  /* 0x0000000102ab7824 */ /* 0x000fe200078e02ab */
[----:B------:R-:W-:Y:S01]  /*07f0*/  LEA R3, R5, UR4, 0x1 ;  /* 0x0000000405037c11 */ /* 0x000fe2000f8e08ff */
[----:B------:R-:W-:Y:S01]  /*0800*/  IMAD.U32 R0, RZ, RZ, UR5 ;  /* 0x00000005ff007e24 */ /* 0x000fe2000f8e00ff */
[----:B------:R-:W-:Y:S01]  /*0810*/  USHF.R.S32.HI UR5, URZ, 0x1f, UR55 ;  /* 0x0000001f3f057899 */ /* 0x000fe20008011437 */
[----:B------:R-:W-:Y:S01]  /*0820*/  IMAD.U32 R2, RZ, RZ, UR6 ;  /* 0x00000006ff027e24 */ /* 0x000fe2000f8e00ff */
[----:B------:R-:W-:Y:S01]  /*0830*/  UIADD3 UR6, UR4, 0xa000, URZ ;  /* 0x0000a00004067890 */ /* 0x000fe2000fffe03f */
[----:B------:R-:W-:-:S02]  /*0840*/  IMAD.MOV.U32 R4, RZ, RZ, 0x20 ;  /* 0x00000020ff047424 */ /* 0x000fc400078e00ff */
[----:B------:R-:W-:Y:S02]  /*0850*/  IMAD.MOV.U32 R2, RZ, RZ, 0x40 ;  /* 0x00000040ff027424 */ /* 0x000fe400078e00ff */
[----:B------:R-:W-:Y:S01]  /*0860*/  IMAD.U32 R0, RZ, RZ, UR5 ;  /* 0x00000005ff007e24 */ /* 0x000fe2000f8e00ff */
[----:B------:R-:W-:Y:S01]  /*0870*/  SEL R174, R4, 0xffffffe0, !P4 ;  /* 0xffffffe004ae7807 */ /* 0x000fe20006000000 */
[C---:B------:R-:W-:Y:S01]  /*0880*/  VIADD R248, R245.reuse, 0x40 ;  /* 0x00000040f5f87836 */ /* 0x040fe20000000000 */
[----:B------:R-:W-:Y:S01]  /*0890*/  SEL R2, R2, 0xffffffc0, !P3 ;  /* 0xffffffc002027807 */ /* 0x000fe20005800000 */
[----:B------:R-:W-:Y:S01]  /*08a0*/  @P2 VIADD R248, R245, 0xffffffc0 ;  /* 0xffffffc0f5f82836 */ /* 0x000fe20000000000 */
[----:B------:R-:W-:Y:S01]  /*08b0*/  LEA R0, R179, UR6, 0x1 ;  /* 0x00000006b3007c11 */ /* 0x000fe2000f8e08ff */
[----:B------:R-:W-:Y:S01]  /*08c0*/  VIADD R251, R245, 0x420 ;  /* 0x00000420f5fb7836 */ /* 0x000fe20000000000 */
[----:B------:R-:W-:Y:S01]  /*08d0*/  SEL R4, R4, 0xffffffe0, !P1 ;  /* 0xffffffe004047807 */ /* 0x000fe20004800000 */
[----:B------:R-:W-:Y:S01]  /*08e0*/  IMAD.IADD R189, R188, 0x1, R186 ;  /* 0x00000001bcbd7824 */ /* 0x000fe200078e02ba */
[----:B------:R-:W-:Y:S01]  /*08f0*/  LEA R171, R171, UR6, 0x1 ;  /* 0x00000006abab7c11 */ /* 0x000fe2000f8e08ff */
[----:B------:R-:W-:Y:S01]  /*0900*/  IMAD.IADD R173, R0, 0x1, R2 ;  /* 0x0000000100ad7824 */ /* 0x000fe200078e0202 */
[----:B------:R-:W-:Y:S01]  /*0910*/  UIADD3 UR5, UR4, 0x6000, URZ ;  /* 0x0000600004057890 */ /* 0x000fe2000fffe03f */
[----:B------:R-:W-:-:S02]  /*0920*/  IMAD.IADD R187, R188, 0x1, R4 ;  /* 0x00000001bcbb7824 */ /* 0x000fc400078e0204 */
[----:B------:R-:W-:Y:S02]  /*0930*/  IMAD.IADD R175, R0, 0x1, R174 ;  /* 0x0000000100af7824 */ /* 0x000fe400078e02ae */
[----:B------:R-:W-:Y:S02]  /*0940*/  IMAD.IADD R174, R174, 0x1, R173 ;  /* 0x00000001aeae7824 */ /* 0x000fe400078e02ad */
[----:B------:R-:W-:Y:S02]  /*0950*/  IMAD.IADD R250, R4, 0x1, R245 ;  /* 0x0000000104fa7824 */ /* 0x000fe400078e02f5 */
[----:B------:R-:W-:Y:S02]  /*0960*/  @P1 VIADD R251, R245, 0x3e0 ;  /* 0x000003e0f5fb1836 */ /* 0x000fe40000000000 */
[----:B------:R-:W-:Y:S02]  /*0970*/  IMAD.IADD R186, R186, 0x1, R187 ;  /* 0x00000001baba7824 */ /* 0x000fe400078e02bb */
[----:B------:R-:W-:-:S07]  /*0980*/  IMAD.IADD R249, R4, 0x1, R248 ;  /* 0x0000000104f97824 */ /* 0x000fce00078e02f8 */
.L_x_1589:
        /* <DEDUP_REMOVED lines=67> */
.L_x_1519:
        /* <DEDUP_REMOVED lines=16> */
[----:B------:R-:W-:Y:S01]  /*0ec0*/  USHF.R.S32.HI UR15, URZ, 0x1f, UR58 ;  /* 0x0000001f3f0f7899 */ /* 0x000fe2000801143a */
[----:B------:R-:W-:Y:S01]  /*0ed0*/  @!UP2 ULDC.64 UR8, c[0x0][0x418] ;  /* 0x000106000008aab9 */ /* 0x000fe20000000a00 */
[----:B------:R-:W-:Y:S02]  /*0ee0*/  UIADD3 UR12, UR14, 0x3f, URZ ;  /* 0x0000003f0e0c7890 */ /* 0x000fe4000fffe03f */
[----:B------:R-:W-:Y:S01]  /*0ef0*/  @!UP2 UIMAD.WIDE.U32 UR38, UR49, UR8, URZ ;  /* 0x000000083126a2a5 */ /* 0x000fe2000f8e003f */
[----:B------:R-:W-:Y:S01]  /*0f00*/  ULDC UR24, c[0x0][0x394] ;  /* 0x0000e50000187ab9 */ /* 0x000fe20000000800 */
[----:B------:R-:W-:Y:S01]  /*0f10*/  ULDC.64 UR32, c[0x0][0x240] ;  /* 0x0000900000207ab9 */ /* 0x000fe20000000a00 */
[----:B------:R-:W-:Y:S01]  /*0f20*/  UIMAD UR15, UR15, UR49, URZ ;  /* 0x000000310f0f72a4 */ /* 0x000fe2000f8e023f */
[----:B-1----:R-:W-:Y:S01]  /*0f30*/  IABS R6, R7 ;  /* 0x0000000700067213 */ /* 0x002fe20000000000 */
[----:B------:R-:W-:Y:S01]  /*0f40*/  ULDC UR31, c[0x0][0x2dc] ;  /* 0x0000b700001f7ab9 */ /* 0x000fe20000000800 */
[----:B------:R-:W-:Y:S01]  /*0f50*/  ULDC UR61, c[0x0][0x270] ;  /* 0x00009c00003d7ab9 */ /* 0x000fe20000000800 */
[----:B------:R-:W-:Y:S01]  /*0f60*/  UIMAD.WIDE.U32 UR18, UR6, UR32, URZ ;  /* 0x00000020061272a5 */ /* 0x000fe2000f8e003f */
[----:B------:R-:W1:Y:S01]  /*0f70*/  I2F.RP R4, R6 ;  /* 0x0000000600047306 */ /* 0x000e620000209400 */
[----:B------:R-:W-:Y:S01]  /*0f80*/  ULDC.U8 UR27, c[0x0][0x3d8] ;  /* 0x0000f600001b7ab9 */ /* 0x000fe20000000000 */
[----:B------:R-:W-:-:S02]  /*0f90*/  UIMAD UR15, UR57, UR58, UR15 ;  /* 0x0000003a390f72a4 */ /* 0x000fc4000f8e020f */
[----:B--2---:R-:W-:Y:S02]  /*0fa0*/  UIMAD.WIDE.U32 UR46, UR13, UR10, URZ ;  /* 0x0000000a0d2e72a5 */ /* 0x004fe4000f8e003f */
[----:B------:R-:W-:Y:S02]  /*0fb0*/  UISETP.NE.AND UP3, UPT, UR27, URZ, UPT ;  /* 0x0000003f1b00728c */ /* 0x000fe4000bf65270 */
[----:B------:R-:W-:Y:S02]  /*0fc0*/  UIMAD UR35, UR13, UR11, UR47 ;  /* 0x0000000b0d2372a4 */ /* 0x000fe4000f8e022f */
[----:B------:R-:W-:Y:S01]  /*0fd0*/  USHF.L.U32 UR13, UR49, 0x7, URZ ;  /* 0x00000007310d7899 */ /* 0x000fe2000800063f */
[----:B------:R-:W-:Y:S01]  /*0fe0*/  @UP2 ULDC.64 UR10, c[0x0][0x420] ;  /* 0x00010800000a2ab9 */ /* 0x000fe20000000a00 */
[----:B------:R-:W-:Y:S01]  /*0ff0*/  USEL UR56, UR20, UR18, !UP2 ;  /* 0x0000001214387287 */ /* 0x000fe2000d000000 */
[----:B-1----:R-:W1:Y:S01]  /*1000*/  MUFU.RCP R4, R4 ;  /* 0x0000000400047308 */ /* 0x002e620000001000 */
[----:B------:R-:W-:-:S02]  /*1010*/  @UP2 UIMAD.WIDE.U32 UR44, UR6, UR10, URZ ;  /* 0x0000000a062c22a5 */ /* 0x000fc4000f8e003f */
[----:B------:R-:W-:Y:S02]  /*1020*/  @!UP2 UIMAD UR10, UR57, UR8, URZ ;  /* 0x00000008390aa2a4 */ /* 0x000fe4000f8e023f */
[----:B------:R-:W-:Y:S02]  /*1030*/  UIADD3 UR8, UR14, 0x80, UR41 ;  /* 0x000000800e087890 */ /* 0x000fe4000fffe029 */
[----:B------:R-:W-:Y:S02]  /*1040*/  USEL UR29, UR13, URZ, UP4 ;  /* 0x0000003f0d1d7287 */ /* 0x000fe4000a000000 */
[----:B------:R-:W-:Y:S02]  /*1050*/  @UP2 UIMAD UR52, UR6, UR11, UR45 ;  /* 0x0000000b063422a4 */ /* 0x000fe4000f8e022d */
[----:B------:R-:W-:Y:S02]  /*1060*/  @!UP2 UIMAD UR30, UR49, UR9, UR10 ;  /* 0x00000009311ea2a4 */ /* 0x000fe4000f8e020a */
[----:B------:R-:W-:-:S02]  /*1070*/  USHF.R.S32.HI UR13, URZ, 0x1f, UR12 ;  /* 0x0000001f3f0d7899 */ /* 0x000fc4000801140c */
[----:B------:R-:W-:Y:S01]  /*1080*/  UIADD3 UR24, UR8, UR24, -UR7 ;  /* 0x0000001808187290 */ /* 0x000fe2000fffe807 */
[----:B-1----:R-:W-:Y:S01]  /*1090*/  VIADD R4, R4, 0xffffffe ;  /* 0x0ffffffe04047836 */ /* 0x002fe20000000000 */
[----:B------:R-:W-:Y:S02]  /*10a0*/  UIMAD.WIDE UR8, UR31, UR61, URZ ;  /* 0x0000003d1f0872a5 */ /* 0x000fe4000f8e023f */
[----:B------:R-:W-:Y:S01]  /*10b0*/  UIMAD.WIDE.U32 UR10, UR49, UR58, URZ ;  /* 0x0000003a310a72a5 */ /* 0x000fe2000f8e003f */
[----:B------:R-:W1:Y:S01]  /*10c0*/  F2I.FTZ.U32.TRUNC.NTZ R5, R4 ;  /* 0x0000000400057305 */ /* 0x000e62000021f000 */
[----:B------:R-:W-:Y:S02]  /*10d0*/  ULEA.HI UR27, UR13, UR12, URZ, 0x6 ;  /* 0x0000000c0d1b7291 */ /* 0x000fe4000f8f303f */
[----:B------:R-:W-:Y:S02]  /*10e0*/  UIMAD.WIDE.U32 UR12, UR8, UR10, URZ ;  /* 0x0000000a080c72a5 */ /* 0x000fe4000f8e003f */
[----:B------:R-:W-:-:S02]  /*10f0*/  UIADD3 UR51, UR21, UR23, URZ ;  /* 0x0000001715337290 */ /* 0x000fc4000fffe03f */
[----:B------:R-:W-:Y:S02]  /*1100*/  UIMAD UR18, UR9, UR10, URZ ;  /* 0x0000000a091272a4 */ /* 0x000fe4000f8e023f */
[----:B------:R-:W-:Y:S02]  /*1110*/  UISETP.NE.AND UP1, UPT, UR43, -0x1, UPT ;  /* 0xffffffff2b00788c */ /* 0x000fe4000bf25270 */
[----:B------:R-:W-:Y:S02]  /*1120*/  UIADD3 UR10, UR11, UR15, URZ ;  /* 0x0000000f0b0a7290 */ /* 0x000fe4000fffe03f */
[----:B------:R-:W-:Y:S01]  /*1130*/  UIMAD.WIDE.U32 UR20, UR8, UR6, URZ ;  /* 0x00000006081472a5 */ /* 0x000fe2000f8e003f */
[----:B-1----:R-:W-:Y:S01]  /*1140*/  IADD3 R0, RZ, -R5, RZ ;  /* 0x80000005ff007210 */ /* 0x002fe20007ffe0ff */
[----:B------:R-:W-:Y:S01]  /*1150*/  IMAD.MOV.U32 R4, RZ, RZ, RZ ;  /* 0x000000ffff047224 */ /* 0x000fe200078e00ff */
[----:B------:R-:W-:Y:S01]  /*1160*/  UIADD3 UR15, UR24, 0x3f, URZ ;  /* 0x0000003f180f7890 */ /* 0x000fe2000fffe03f */
[----:B------:R-:W-:Y:S01]  /*1170*/  PLOP3.LUT P0, PT, PT, PT, UP1, 0x80, 0x0 ;  /* 0x000000000000781c */ /* 0x000fe20003f0f018 */
[----:B------:R-:W-:Y:S01]  /*1180*/  USEL UR54, UR12, UR20, !UP2 ;  /* 0x000000140c367287 */ /* 0x000fe2000d000000 */
[----:B------:R-:W-:Y:S01]  /*1190*/  IMAD R0, R0, R6, RZ ;  /* 0x0000000600007224 */ /* 0x000fe200078e02ff */
[----:B------:R-:W-:-:S02]  /*11a0*/  USHF.R.S32.HI UR20, URZ, 0x1f, UR15 ;  /* 0x0000001f3f147899 */ /* 0x000fc4000801140f */
[----:B------:R-:W-:Y:S01]  /*11b0*/  UIMAD UR10, UR8, UR10, UR18 ;  /* 0x0000000a080a72a4 */ /* 0x000fe2000f8e0212 */
[----:B------:R-:W-:Y:S01]  /*11c0*/  IMAD.HI.U32 R0, R5, R0, R4 ;  /* 0x0000000005007227 */ /* 0x000fe200078e0004 */
[----:B------:R-:W-:Y:S02]  /*11d0*/  ULEA.HI UR15, UR20, UR15, URZ, 0x6 ;  /* 0x0000000f140f7291 */ /* 0x000fe4000f8f303f */
[----:B------:R-:W-:Y:S02]  /*11e0*/  UIMAD UR26, UR6, UR33, URZ ;  /* 0x00000021061a72a4 */ /* 0x000fe4000f8e023f */
[----:B------:R-:W-:Y:S01]  /*11f0*/  UIMAD UR18, UR9, UR6, URZ ;  /* 0x00000006091272a4 */ /* 0x000fe2000f8e023f */
[----:B------:R-:W-:Y:S01]  /*1200*/  IMAD.HI.U32 R0, R0, R2, RZ ;  /* 0x0000000200007227 */ /* 0x000fe200078e00ff */
[----:B------:R-:W-:Y:S02]  /*1210*/  @UP1 UIADD3 UR22, UR37, UR43, URZ ;  /* 0x0000002b25161290 */ /* 0x000fe4000fffe03f */
[----:B------:R-:W-:-:S02]  /*1220*/  UIADD3 UR50, UR13, UR10, URZ ;  /* 0x0000000a0d327290 */ /* 0x000fc4000fffe03f */
[----:B------:R-:W-:Y:S01]  /*1230*/  IADD3 R4, -R0, RZ, RZ ;  /* 0x000000ff00047210 */ /* 0x000fe20007ffe1ff */
[----:B------:R-:W-:Y:S01]  /*1240*/  @UP1 ULDC.64 UR12, c[0x0][0x248] ;  /* 0x00009200000c1ab9 */ /* 0x000fe20000000a00 */
[----:B------:R-:W-:Y:S02]  /*1250*/  USHF.R.S32.HI UR20, URZ, 0x6, UR27 ;  /* 0x000000063f147899 */ /* 0x000fe4000801141b */
[----:B------:R-:W-:Y:S01]  /*1260*/  USHF.R.S32.HI UR15, URZ, 0x6, UR15 ;  /* 0x000000063f0f7899 */ /* 0x000fe2000801140f */
[C---:B------:R-:W-:Y:S01]  /*1270*/  IMAD R2, R6.reuse, R4, R2 ;  /* 0x0000000406027224 */ /* 0x040fe200078e0202 */
[----:B------:R-:W-:Y:S02]  /*1280*/  @UP2 UIADD3 UR51, UR19, UR26, URZ ;  /* 0x0000001a13332290 */ /* 0x000fe4000fffe03f */
[----:B------:R-:W-:Y:S01]  /*1290*/  @UP2 UIADD3 UR50, UR21, UR18, URZ ;  /* 0x0000001215322290 */ /* 0x000fe2000fffe03f */
[----:B------:R-:W-:Y:S01]  /*12a0*/  ULDC UR40, c[0x0][0x2c4] ;  /* 0x0000b10000287ab9 */ /* 0x000fe20000000800 */
        /* <DEDUP_REMOVED lines=12> */
[----:B------:R-:W-:-:S02]  /*1370*/  @!UP3 UIMAD UR21, UR49, UR61, UR55 ;  /* 0x0000003d3115b2a4 */ /* 0x000fc4000f8e0237 */
[----:B------:R-:W-:Y:S01]  /*1380*/  USHF.L.U64.HI UR28, UR49, 0x7, UR57 ;  /* 0x00000007311c7899 */ /* 0x000fe20008010239 */
[----:B------:R-:W-:Y:S01]  /*1390*/  ISETP.GE.U32.AND P3, PT, R2, R6, PT ;  /* 0x000000060200720c */ /* 0x000fe20003f66070 */
[----:B------:R-:W-:Y:S01]  /*13a0*/  @UP1 ULDC.64 UR10, c[0x0][0x250] ;  /* 0x00009400000a1ab9 */ /* 0x000fe20000000a00 */
[----:B------:R-:W-:Y:S01]  /*13b0*/  @UP3 UIMAD UR42, UR55, UR18, UR19 ;  /* 0x00000012372a32a4 */ /* 0x000fe2000f8e0213 */
[----:B------:R-:W-:Y:S01]  /*13c0*/  LOP3.LUT R2, R7, UR55, RZ, 0x3c, !PT ;  /* 0x0000003707027c12 */ /* 0x000fe2000f8e3cff */
[----:B------:R-:W-:Y:S02]  /*13d0*/  ULEA UR15, UR31, 0xffffffc0, 0x6 ;  /* 0xffffffc01f0f7891 */ /* 0x000fe4000f8e303f */
[----:B------:R-:W-:Y:S02]  /*13e0*/  @UP1 UIMAD.WIDE.U32 UR18, UR25, UR10, URZ ;  /* 0x0000000a191212a5 */ /* 0x000fe4000f8e003f */
[----:B------:R-:W-:Y:S02]  /*13f0*/  @!UP3 UIMAD UR42, UR21, UR40, URZ ;  /* 0x00000028152ab2a4 */ /* 0x000fe4000f8e023f */
[----:B------:R-:W-:-:S02]  /*1400*/  USEL UR21, UR28, URZ, UP4 ;  /* 0x0000003f1c157287 */ /* 0x000fc4000a000000 */
[----:B------:R-:W-:Y:S02]  /*1410*/  @UP1 UIMAD UR20, UR25, UR11, URZ ;  /* 0x0000000b191412a4 */ /* 0x000fe4000f8e023f */
[----:B------:R-:W-:Y:S02]  /*1420*/  USHF.R.S32.HI UR28, URZ, 0x1f, UR15 ;  /* 0x0000001f3f1c7899 */ /* 0x000fe4000801140f */
        /* <DEDUP_REMOVED lines=18> */
.L_x_1521:
        /* <DEDUP_REMOVED lines=13> */
.L_x_1522:
        /* <DEDUP_REMOVED lines=31> */
.L_x_1523:
[----:B------:R-:W-:-:S04]  /*1810*/  UIMAD UR6, UR49, UR61, UR55 ;  /* 0x0000003d310672a4 */ /* 0x000fc8000f8e0237 */
[----:B------:R-:W-:-:S12]  /*1820*/  UIMAD UR6, UR6, UR58, URZ ;  /* 0x0000003a060672a4 */ /* 0x000fd8000f8e023f */
.L_x_1524:
[----:B------:R-:W1:Y:S01]  /*1830*/  S2R R17, SR_TID.X ;  /* 0x0000000000117919 */ /* 0x000e620000002100 */
        /* <DEDUP_REMOVED lines=8> */
[----:B------:R-:W-:Y:S02]  /*18c0*/  UIADD3 UR6, -UR7, UR14, UR41 ;  /* 0x0000000e07067290 */ /* 0x000fe4000fffe129 */
[----:B------:R-:W-:-:S02]  /*18d0*/  USHF.R.S32.HI UR20, URZ, 0x1f, UR27 ;  /* 0x0000001f3f147899 */ /* 0x000fc4000801141b */
[----:B------:R-:W-:Y:S01]  /*18e0*/  UIADD3 UR18, UP3, UP2, UR8, UR27, UR18 ;  /* 0x0000001b08127290 */ /* 0x000fe2000fa7e012 */
[----:B------:R-:W-:Y:S01]  /*18f0*/  ULDC UR44, c[0x0][0x398] ;  /* 0x0000e600002c7ab9 */ /* 0x000fe20000000800 */
[----:B------:R-:W-:Y:S02]  /*1900*/  USHF.R.S32.HI UR39, URZ, 0x1f, UR55 ;  /* 0x0000001f3f277899 */ /* 0x000fe40008011437 */
[----:B------:R-:W-:Y:S02]  /*1910*/  UIADD3.X UR20, UR21, UR20, UR24, UP3, UP2 ;  /* 0x0000001415147290 */ /* 0x000fe40009fe4418 */
[----:B------:R-:W-:Y:S02]  /*1920*/  UIADD3 UR18, UP3, UP2, UR29, UR18, UR54 ;  /* 0x000000121d127290 */ /* 0x000fe4000fa7e036 */
[----:B------:R-:W-:Y:S01]  /*1930*/  UIADD3 UR6, UR6, -UR44, URZ ;  /* 0x8000002c06067290 */ /* 0x000fe2000fffe03f */
[----:B------:R-:W-:Y:S01]  /*1940*/  ULDC.64 UR24, c[0x0][0x400] ;  /* 0x0001000000187ab9 */ /* 0x000fe20000000a00 */
[----:B------:R-:W-:Y:S01]  /*1950*/  ULDC.64 UR8, c[0x0][0x428] ;  /* 0x00010a0000087ab9 */ /* 0x000fe20000000a00 */
[----:B--2---:R-:W-:Y:S01]  /*1960*/  IMAD R9, R12, UR28, RZ ;  /* 0x0000001c0c097c24 */ /* 0x004fe2000f8e02ff */
[----:B------:R-:W-:Y:S01]  /*1970*/  ULDC.64 UR22, c[0x0][0x258] ;  /* 0x0000960000167ab9 */ /* 0x000fe20000000a00 */
[----:B------:R-:W-:-:S02]  /*1980*/  UIMAD UR21, UR39, UR8, URZ ;  /* 0x00000008271572a4 */ /* 0x000fc4000f8e023f */
[----:B------:R-:W-:Y:S01]  /*1990*/  IMAD R9, R13, UR15, R9 ;  /* 0x0000000f0d097c24 */ /* 0x000fe2000f8e0209 */
[----:B-1----:R-:W-:Y:S01]  /*19a0*/  SHF.R.S32.HI R16, RZ, 0x1f, R17 ;  /* 0x0000001fff107819 */ /* 0x002fe20000011411 */
[----:B------:R-:W-:-:S03]  /*19b0*/  UIMAD UR9, UR55, UR9, UR21 ;  /* 0x00000009370972a4 */ /* 0x000fc6000f8e0215 */
[CC--:B------:R-:W-:Y:S02]  /*19c0*/  LEA.HI R4, R16.reuse, R17.reuse, RZ, 0x5 ;  /* 0x0000001110047211 */ /* 0x0c0fe400078f28ff */
[----:B------:R-:W-:Y:S02]  /*19d0*/  LEA.HI R2, R16, R17, RZ, 0x3 ;  /* 0x0000001110027211 */ /* 0x000fe400078f18ff */
[----:B------:R-:W-:Y:S02]  /*19e0*/  LOP3.LUT R0, R4, 0xffffffe0, RZ, 0xc0, !PT ;  /* 0xffffffe004007812 */ /* 0x000fe400078ec0ff */
[----:B------:R-:W-:-:S03]  /*19f0*/  SHF.R.S32.HI R4, RZ, 0x5, R4 ;  /* 0x00000005ff047819 */ /* 0x000fc60000011404 */
[----:B------:R-:W-:-:S04]  /*1a00*/  IMAD.IADD R0, R17, 0x1, -R0 ;  /* 0x0000000111007824 */ /* 0x000fc800078e0a00 */
[----:B------:R-:W-:Y:S01]  /*1a10*/  IMAD R8, R4, UR30, R0 ;  /* 0x0000001e04087c24 */ /* 0x000fe2000f8e0200 */
[----:B------:R-:W-:Y:S02]  /*1a20*/  SHF.R.S32.HI R0, RZ, 0x3, R2 ;  /* 0x00000003ff007819 */ /* 0x000fe40000011402 */
[----:B------:R-:W-:Y:S01]  /*1a30*/  IADD3 R4, P1, R182, UR19, RZ ;  /* 0x00000013b6047c10 */ /* 0x000fe2000ff3e0ff */
[----:B------:R-:W-:Y:S01]  /*1a40*/  UIADD3.X UR19, UR35, UR20, UR50, UP3, UP2 ;  /* 0x0000001423137290 */ /* 0x000fe20009fe4432 */
[----:B------:R-:W-:Y:S01]  /*1a50*/  SHF.R.S32.HI R15, RZ, 0x1f, R0 ;  /* 0x0000001fff0f7819 */ /* 0x000fe20000011400 */
[----:B------:R-:W-:Y:S01]  /*1a60*/  USHF.R.S32.HI UR35, URZ, 0x1f, UR6 ;  /* 0x0000001f3f237899 */ /* 0x000fe20008011406 */
[----:B------:R-:W-:Y:S02]  /*1a70*/  IADD3 R2, P2, R0, UR15, RZ ;  /* 0x0000000f00027c10 */ /* 0x000fe4000ff5e0ff */
[----:B------:R-:W-:Y:S01]  /*1a80*/  IADD3.X R5, R247, UR52, RZ, P1, !PT ;  /* 0x00000034f7057c10 */ /* 0x000fe20008ffe4ff */
[----:B------:R-:W-:Y:S01]  /*1a90*/  ULEA.HI UR35, UR35, UR6, URZ, 0x6 ;  /* 0x0000000623237291 */ /* 0x000fe2000f8f303f */
[----:B------:R-:W-:Y:S01]  /*1aa0*/  IADD3.X R6, R15, UR28, RZ, P2, !PT ;  /* 0x0000001c0f067c10 */ /* 0x000fe200097fe4ff */
[----:B------:R-:W-:Y:S01]  /*1ab0*/  ULDC.64 UR28, c[0x0][0x2b0] ;  /* 0x0000ac00001c7ab9 */ /* 0x000fe20000000a00 */
[----:B------:R-:W-:Y:S01]  /*1ac0*/  IMAD.WIDE.U32 R4, R12, UR15, R4 ;  /* 0x0000000f0c047c25 */ /* 0x000fe2000f8e0004 */
[----:B------:R-:W-:-:S03]  /*1ad0*/  USHF.R.S32.HI UR35, URZ, 0x6, UR35 ;  /* 0x000000063f237899 */ /* 0x000fc60008011423 */
[----:B------:R-:W-:Y:S01]  /*1ae0*/  IMAD R6, R6, UR32, RZ ;  /* 0x0000002006067c24 */ /* 0x000fe2000f8e02ff */
[----:B------:R-:W-:Y:S01]  /*1af0*/  UISETP.LT.AND UP2, UPT, URZ, UR35, UPT ;  /* 0x000000233f00728c */ /* 0x000fe2000bf41270 */
[----:B------:R-:W-:Y:S02]  /*1b00*/  IMAD.IADD R5, R5, 0x1, R9 ;  /* 0x0000000105057824 */ /* 0x000fe400078e0209 */
[C---:B------:R-:W-:Y:S01]  /*1b10*/  IMAD R10, R2.reuse, UR33, R6 ;  /* 0x00000021020a7c24 */ /* 0x040fe2000f8e0206 */
[----:B------:R-:W-:Y:S01]  /*1b20*/  USEL UR35, URZ, UR35, !UP2 ;  /* 0x000000233f237287 */ /* 0x000fe2000d000000 */
[----:B------:R-:W-:Y:S01]  /*1b30*/  IMAD.WIDE.U32 R6, R2, UR32, R246 ;  /* 0x0000002002067c25 */ /* 0x000fe2000f8e00f6 */
[C---:B------:R-:W-:Y:S01]  /*1b40*/  IADD3 R2, P1, R8.reuse, UR18, RZ ;  /* 0x0000001208027c10 */ /* 0x040fe2000ff3e0ff */
[----:B------:R-:W-:Y:S02]  /*1b50*/  UIMAD UR18, UR39, UR22, URZ ;  /* 0x00000016271272a4 */ /* 0x000fe4000f8e023f */
[----:B------:R-:W-:Y:S01]  /*1b60*/  UISETP.GT.AND UP2, UPT, UR31, UR35, UPT ;  /* 0x000000231f00728c */ /* 0x000fe2000bf44270 */
[----:B------:R-:W-:Y:S01]  /*1b70*/  LEA.HI.X.SX32 R8, R8, UR19, 0x1, P1 ;  /* 0x0000001308087c11 */ /* 0x000fe200088f0eff */
[----:B------:R-:W-:Y:S01]  /*1b80*/  UIMAD UR20, UR55, UR23, UR18 ;  /* 0x00000017371472a4 */ /* 0x000fe2000f8e0212 */
[----:B------:R-:W-:Y:S01]  /*1b90*/  LEA R184, P1, R2, UR24, 0x2 ;  /* 0x0000001802b87c11 */ /* 0x000fe2000f8210ff */
[----:B------:R-:W-:Y:S01]  /*1ba0*/  UIADD3 UR18, UR15, UR42, URZ ;  /* 0x0000002a0f127290 */ /* 0x000fe2000fffe03f */
[----:B------:R-:W-:-:S02]  /*1bb0*/  IADD3 R6, P2, R6, UR56, RZ ;  /* 0x0000003806067c10 */ /* 0x000fc4000ff5e0ff */
[----:B------:R-:W-:Y:S01]  /*1bc0*/  LEA.HI.X R183, R2, UR25, R8, 0x2, P1 ;  /* 0x0000001902b77c11 */ /* 0x000fe200088f1408 */
[----:B------:R-:W-:Y:S01]  /*1bd0*/  IMAD.U32 R2, RZ, RZ, UR8 ;  /* 0x00000008ff027e24 */ /* 0x000fe2000f8e00ff */
[----:B------:R-:W-:Y:S01]  /*1be0*/  IADD3.X R7, R7, UR51, R10, P2, !PT ;  /* 0x0000003307077c10 */ /* 0x000fe200097fe40a */
[----:B------:R-:W-:Y:S01]  /*1bf0*/  IMAD.U32 R8, RZ, RZ, UR22 ;  /* 0x00000016ff087e24 */ /* 0x000fe2000f8e00ff */
[----:B------:R-:W-:Y:S01]  /*1c00*/  ULDC.64 UR24, c[0x0][0x478] ;  /* 0x00011e0000187ab9 */ /* 0x000fe20000000a00 */
[----:B------:R-:W-:Y:S01]  /*1c10*/  IMAD.WIDE.U32 R4, R2, UR55, R4 ;  /* 0x0000003702047c25 */ /* 0x000fe2000f8e0004 */
[----:B------:R-:W-:Y:S01]  /*1c20*/  UIMAD.WIDE UR18, UR18, 0x4, UR28 ;  /* 0x00000004121278a5 */ /* 0x000fe2000f8e021c */
[----:B------:R-:W-:Y:S02]  /*1c30*/  ULDC.64 UR22, c[0x0][0x3e0] ;  /* 0x0000f80000167ab9 */ /* 0x000fe40000000a00 */
        /* <DEDUP_REMOVED lines=9> */
[----:B------:R-:W-:Y:S01]  /*1cd0*/  UMOV UR15, UR19 ;  /* 0x00000013000f7c82 */ /* 0x000fe20008000000 */
[----:B------:R-:W-:Y:S01]  /*1ce0*/  PLOP3.LUT P1, PT, PT, PT, UP2, 0x80, 0x0 ;  /* 0x000000000000781c */ /* 0x000fe20003f2f028 */
[----:B------:R-:W-:Y:S01]  /*1cf0*/  IMAD R2, R0, R13, R2 ;  /* 0x0000000d00027224 */ /* 0x000fe200078e0202 */
[----:B------:R-:W-:Y:S01]  /*1d00*/  LEA R190, P2, R4, UR22, 0x1 ;  /* 0x0000001604be7c11 */ /* 0x000fe2000f8408ff */
[----:B------:R-:W-:-:S02]  /*1d10*/  UIADD3 UR9, UR31, -0x1, URZ ;  /* 0xffffffff1f097890 */ /* 0x000fc4000fffe03f */
[----:B------:R-:W-:Y:S01]  /*1d20*/  IMAD.IADD R2, R5, 0x1, R2 ;  /* 0x0000000105027824 */ /* 0x000fe200078e0202 */
[----:B------:R-:W-:-:S04]  /*1d30*/  UMOV UR19, UR21 ;  /* 0x0000001500137c82 */ /* 0x000fc80008000000 */
        /* <DEDUP_REMOVED lines=21> */
.L_x_1526:
        /* <DEDUP_REMOVED lines=20> */
.L_x_1527:
        /* <DEDUP_REMOVED lines=35> */
.L_x_1529:
[----:B------:R-:W-:Y:S05]  /*2200*/  BSYNC B0 ;  /* 0x0000000000007941 */ /* 0x000fea0003800000 */
.L_x_1528:
        /* <DEDUP_REMOVED lines=14> */
.L_x_1531:
[----:B------:R-:W-:Y:S05]  /*22f0*/  BSYNC B0 ;  /* 0x0000000000007941 */ /* 0x000fea0003800000 */
.L_x_1530:
        /* <DEDUP_REMOVED lines=14> */
.L_x_1533:
[----:B------:R-:W-:Y:S05]  /*23e0*/  BSYNC B0 ;  /* 0x0000000000007941 */ /* 0x000fea0003800000 */
.L_x_1532:
        /* <DEDUP_REMOVED lines=14> */
.L_x_1535:
[----:B------:R-:W-:Y:S05]  /*24d0*/  BSYNC B0 ;  /* 0x0000000000007941 */ /* 0x000fea0003800000 */
.L_x_1534:
        /* <DEDUP_REMOVED lines=26> */
.L_x_1537:
[----:B------:R-:W-:Y:S05]  /*2680*/  BSYNC B0 ;  /* 0x0000000000007941 */ /* 0x000fea0003800000 */
.L_x_1536:
        /* <DEDUP_REMOVED lines=14> */
.L_x_1539:
[----:B------:R-:W-:Y:S05]  /*2770*/  BSYNC B0 ;  /* 0x0000000000007941 */ /* 0x000fea0003800000 */
.L_x_1538:
        /* <DEDUP_REMOVED lines=14> */
.L_x_1541:
[----:B------:R-:W-:Y:S05]  /*2860*/  BSYNC B0 ;  /* 0x0000000000007941 */ /* 0x000fea0003800000 */
.L_x_1540:
        /* <DEDUP_REMOVED lines=14> */
.L_x_1525:
        /* <DEDUP_REMOVED lines=21> */
[C---:B------:R-:W-:Y:S01]  /*2aa0*/  IMAD R10, R11.reuse, UR23, R2 ;  /* 0x000000170b0a7c24 */ /* 0x040fe2000f8e0202 */
[----:B------:R-:W-:Y:S01]  /*2ab0*/  LEA R2, R244, UR4, 0x1 ;  /* 0x00000004f4027c11 */ /* 0x000fe2000f8e08ff */
        /* <DEDUP_REMOVED lines=30> */
.L_x_1544:
[----:B------:R-:W-:Y:S05]  /*2ca0*/  BSYNC B0 ;  /* 0x0000000000007941 */ /* 0x000fea0003800000 */
.L_x_1543:
        /* <DEDUP_REMOVED lines=22> */
.L_x_1546:
[----:B------:R-:W-:Y:S05]  /*2e10*/  BSYNC B0 ;  /* 0x0000000000007941 */ /* 0x000fea0003800000 */
.L_x_1545:
        /* <DEDUP_REMOVED lines=22> */
.L_x_1548:
[----:B------:R-:W-:Y:S05]  /*2f80*/  BSYNC B0 ;  /* 0x0000000000007941 */ /* 0x000fea0003800000 */
.L_x_1547:
        /* <DEDUP_REMOVED lines=22> */
.L_x_1550:
[----:B------:R-:W-:Y:S05]  /*30f0*/  BSYNC B0 ;  /* 0x0000000000007941 */ /* 0x000fea0003800000 */
.L_x_1549:
[----:B------:R-:W0:Y:S01]  /*3100*/  LDGDEPBAR ;  /* 0x00000000000079af */ /* 0x000e220000000000 */
[----:B------:R-:W-:Y:S01]  /*3110*/  BSSY B0, `(.L_x_1551) ;  /* 0x000000d000007945 */ /* 0x000fe20003800000 */
[----:B------:R-:W-:Y:S02]  /*3120*/  MOV R6, UR12 ;  /* 0x0000000c00067c02 */ /* 0x000fe40008000f00 */
        /* <DEDUP_REMOVED lines=11> */
.L_x_1552:
[----:B------:R-:W-:Y:S05]  /*31e0*/  BSYNC B0 ;  /* 0x0000000000007941 */ /* 0x000fea0003800000 */
.L_x_1551:
        /* <DEDUP_REMOVED lines=13> */
.L_x_1554:
[----:B------:R-:W-:Y:S05]  /*32c0*/  BSYNC B0 ;  /* 0x0000000000007941 */ /* 0x000fea0003800000 */
.L_x_1553:
        /* <DEDUP_REMOVED lines=17> */
.L_x_1556:
[----:B------:R-:W-:Y:S05]  /*33e0*/  BSYNC B0 ;  /* 0x0000000000007941 */ /* 0x000fea0003800000 */
.L_x_1555:
        /* <DEDUP_REMOVED lines=21> */
.L_x_1558:
[----:B------:R-:W-:Y:S05]  /*3540*/  BSYNC B0 ;  /* 0x0000000000007941 */ /* 0x000fea0003800000 */
.L_x_1557:
[----:B------:R-:W-:Y:S01]  /*3550*/  UIMAD UR8, UR26, UR12, URZ ;  /* 0x0000000c1a0872a4 */ /* 0x000fe2000f8e023f */
[----:B---3--:R-:W-:Y:S01]  /*3560*/  IMAD.WIDE.U32 R4, R6, UR41, R246 ;  /* 0x0000002906047c25 */ /* 0x008fe2000f8e00f6 */
[----:B------:R3:W-:Y:S01]  /*3570*/  @P0 STS.128 [R2+0x6000], RZ ;  /* 0x006000ff02000388 */ /* 0x0007e20000000c00 */
[----:B------:R-:W-:Y:S01]  /*3580*/  ULDC.64 UR10, c[0x0][0x260] ;  /* 0x00009800000a7ab9 */ /* 0x000fe20000000a00 */
[----:B------:R-:W-:Y:S01]  /*3590*/  UIMAD UR8, UR41, UR13, UR8 ;  /* 0x0000000d290872a4 */ /* 0x000fe2000f8e0208 */
[----:B------:R-:W-:Y:S01]  /*35a0*/  VIADD R6, R239, 0x8 ;  /* 0x00000008ef067836 */ /* 0x000fe20000000000 */
[----:B------:R-:W-:Y:S01]  /*35b0*/  IADD3 R4, P4, R4, UR34, RZ ;  /* 0x0000002204047c10 */ /* 0x000fe2000ff9e0ff */
[----:B------:R-:W-:Y:S01]  /*35c0*/  IMAD R10, R14, UR10, RZ ;  /* 0x0000000a0e0a7c24 */ /* 0x000fe2000f8e02ff */
[----:B------:R-:W-:Y:S02]  /*35d0*/  BSSY B0, `(.L_x_1559) ;  /* 0x000001f000007945 */ /* 0x000fe40003800000 */
[----:B------:R-:W-:Y:S01]  /*35e0*/  IMAD.U32 R7, RZ, RZ, UR8 ;  /* 0x00000008ff077e24 */ /* 0x000fe2000f8e00ff */
[----:B------:R-:W-:Y:S01]  /*35f0*/  ISETP.GE.AND P6, PT, R6, UR6, PT ;  /* 0x0000000606007c0c */ /* 0x000fe2000bfc6270 */
[----:B------:R-:W-:Y:S01]  /*3600*/  IMAD R10, R11, UR11, R10 ;  /* 0x0000000b0b0a7c24 */ /* 0x000fe2000f8e020a */
[----:B------:R-:W-:-:S02]  /*3610*/  IADD3 R6, R239, 0x20, RZ ;  /* 0x00000020ef067810 */ /* 0x000fc40007ffe0ff */
[----:B------:R-:W-:Y:S02]  /*3620*/  IADD3.X R5, R5, UR36, R7, P4, !PT ;  /* 0x0000002405057c10 */ /* 0x000fe4000a7fe407 */
[----:B------:R-:W-:Y:S02]  /*3630*/  ISETP.GE.AND P4, PT, R239, UR6, PT ;  /* 0x00000006ef007c0c */ /* 0x000fe4000bf86270 */
[----:B------:R-:W-:Y:S01]  /*3640*/  ISETP.GE.AND P5, PT, R6, UR6, PT ;  /* 0x0000000606007c0c */ /* 0x000fe2000bfa6270 */
[----:B------:R-:W-:Y:S01]  /*3650*/  IMAD.WIDE.U32 R4, R11, UR10, R4 ;  /* 0x0000000a0b047c25 */ /* 0x000fe2000f8e0004 */
[----:B------:R-:W-:-:S03]  /*3660*/  P2R R12, PR, RZ, 0x10 ;  /* 0x00000010ff0c7803 */ /* 0x000fc60000000000 */
[----:B------:R-:W-:Y:S01]  /*3670*/  VIADD R11, R239, 0x28 ;  /* 0x00000028ef0b7836 */ /* 0x000fe20000000000 */
[----:B------:R-:W-:-:S04]  /*3680*/  IADD3 R10, R5, R10, RZ ;  /* 0x0000000a050a7210 */ /* 0x000fc80007ffe0ff */
[----:B------:R-:W-:Y:S01]  /*3690*/  ISETP.GE.AND P4, PT, R11, UR6, PT ;  /* 0x000000060b007c0c */ /* 0x000fe2000bf86270 */
[----:B---3--:R-:W-:-:S12]  /*36a0*/  @P0 BRA `(.L_x_1560) ;  /* 0x0000000000440947 */ /* 0x008fd80003800000 */
        /* <DEDUP_REMOVED lines=17> */
.L_x_1560:
[----:B------:R-:W-:Y:S05]  /*37c0*/  BSYNC B0 ;  /* 0x0000000000007941 */ /* 0x000fea0003800000 */
.L_x_1559:
        /* <DEDUP_REMOVED lines=22> */
.L_x_1562:
[----:B------:R-:W-:Y:S05]  /*3930*/  BSYNC B0 ;  /* 0x0000000000007941 */ /* 0x000fea0003800000 */
.L_x_1561:
        /* <DEDUP_REMOVED lines=22> */
.L_x_1564:
[----:B------:R-:W-:Y:S05]  /*3aa0*/  BSYNC B0 ;  /* 0x0000000000007941 */ /* 0x000fea0003800000 */
.L_x_1563:
        /* <DEDUP_REMOVED lines=22> */
.L_x_1566:
[----:B------:R-:W-:Y:S05]  /*3c10*/  BSYNC B0 ;  /* 0x0000000000007941 */ /* 0x000fea0003800000 */
.L_x_1565:
[----:B------:R-:W0:Y:S01]  /*3c20*/  LDGDEPBAR ;  /* 0x00000000000079af */ /* 0x000e220000000000 */
[----:B------:R-:W-:Y:S01]  /*3c30*/  ULDC.64 UR12, c[0x0][0x3c8] ;  /* 0x0000f200000c7ab9 */ /* 0x000fe20000000a00 */
[----:B-1----:R-:W-:Y:S01]  /*3c40*/  IMAD.SHL.U32 R4, R239, 0x4, RZ ;  /* 0x00000004ef047824 */ /* 0x002fe200078e00ff */
[----:B------:R-:W-:Y:S01]  /*3c50*/  UISETP.NE.U32.AND UP2, UPT, UR12, URZ, UPT ;  /* 0x0000003f0c00728c */ /* 0x000fe2000bf45070 */
[----:B------:R-:W-:Y:S01]  /*3c60*/  ISETP.NE.AND P3, PT, R12, RZ, PT ;  /* 0x000000ff0c00720c */ /* 0x000fe20003f65270 */
[----:B------:R-:W-:Y:S01]  /*3c70*/  IMAD.MOV.U32 R235, RZ, RZ, 0x7f800000 ;  /* 0x7f800000ffeb7424 */ /* 0x000fe200078e00ff */
[----:B------:R-:W-:Y:S01]  /*3c80*/  SHF.R.S32.HI R8, RZ, 0x1f, R239 ;  /* 0x0000001fff087819 */ /* 0x000fe200000114ef */
[----:B------:R-:W-:Y:S01]  /*3c90*/  UISETP.NE.AND.EX UP2, UPT, UR13, URZ, UPT, UP2 ;  /* 0x0000003f0d00728c */ /* 0x000fe2000bf45320 */
[----:B------:R-:W-:Y:S01]  /*3ca0*/  IADD3 R4, P1, R4, UR18, RZ ;  /* 0x0000001204047c10 */ /* 0x000fe2000ff3e0ff */
[----:B------:R-:W-:Y:S01]  /*3cb0*/  IMAD.MOV.U32 R236, RZ, RZ, 0x7f800000 ;  /* 0x7f800000ffec7424 */ /* 0x000fe200078e00ff */
[----:B------:R-:W-:Y:S01]  /*3cc0*/  SHF.R.S32.HI R0, RZ, 0x1f, R11 ;  /* 0x0000001fff007819 */ /* 0x000fe2000001140b */
[----:B------:R-:W-:Y:S01]  /*3cd0*/  IMAD.MOV.U32 R237, RZ, RZ, 0x7f800000 ;  /* 0x7f800000ffed7424 */ /* 0x000fe200078e00ff */
[----:B------:R-:W-:Y:S01]  /*3ce0*/  @!P4 LEA R6, P0, R11, UR18, 0x2 ;  /* 0x000000120b06cc11 */ /* 0x000fe2000f8010ff */
[----:B------:R-:W-:Y:S01]  /*3cf0*/  IMAD.MOV.U32 R234, RZ, RZ, 0x7f800000 ;  /* 0x7f800000ffea7424 */ /* 0x000fe200078e00ff */
[----:B--234-:R-:W-:Y:S01]  /*3d00*/  SHF.L.U64.HI R2, R239, 0x2, R8 ;  /* 0x00000002ef027819 */ /* 0x01cfe20000010208 */
[----:B------:R-:W-:Y:S01]  /*3d10*/  USHF.R.S32.HI UR8, URZ, 0x1f, UR55 ;  /* 0x0000001f3f087899 */ /* 0x000fe20008011437 */
[----:B------:R-:W-:Y:S01]  /*3d20*/  @!P4 LEA.HI.X R7, R11, UR15, R0, 0x2, P0 ;  /* 0x0000000f0b07cc11 */ /* 0x000fe200080f1400 */
[----:B------:R-:W-:Y:S01]  /*3d30*/  IMAD.U32 R180, RZ, RZ, UR53 ;  /* 0x00000035ffb47e24 */ /* 0x000fe2000f8e00ff */
        /* <DEDUP_REMOVED lines=11> */
[----:B------:R-:W-:Y:S01]  /*3df0*/  @UP2 UIMAD.WIDE.U32 UR10, UR49, UR22, UR10 ;  /* 0x00000016310a22a5 */ /* 0x000fe2000f8e000a */
[----:B------:R-:W-:Y:S02]  /*3e00*/  ULDC UR40, c[0x0][0x2d0] ;  /* 0x0000b40000287ab9 */ /* 0x000fe40000000800 */
[----:B------:R1:W5:Y:S01]  /*3e10*/  @!P5 LDG.E R234, desc[UR16][R4.64+0x80] ;  /* 0x0000801004ead981 */ /* 0x000362000c1e1900 */
[----:B------:R-:W-:Y:S02]  /*3e20*/  @UP2 ULEA UR12, UP1, UR10, UR12, 0x2 ;  /* 0x0000000c0a0c2291 */ /* 0x000fe4000f82103f */
[----:B------:R-:W-:Y:S01]  /*3e30*/  @UP2 UIADD3 UR6, UR11, UR6, URZ ;  /* 0x000000060b062290 */ /* 0x000fe2000fffe03f */
[----:B------:R-:W-:Y:S03]  /*3e40*/  BAR.SYNC.DEFER_BLOCKING 0x0 ;  /* 0x0000000000007b1d */ /* 0x000fe60000010000 */
[----:B------:R-:W-:Y:S01]  /*3e50*/  @UP2 ULEA.HI.X UR13, UR10, UR13, UR6, 0x2, UP1 ;  /* 0x0000000d0a0d2291 */ /* 0x000fe200088f1406 */
[----:B------:R-:W-:-:S02]  /*3e60*/  LEA.HI R0, R16, R17, RZ, 0x4 ;  /* 0x0000001110007211 */ /* 0x000fc400078f20ff */
[----:B------:R-:W-:Y:S01]  /*3e70*/  LEA R140, R179, UR4, 0x1 ;  /* 0x00000004b38c7c11 */ /* 0x000fe2000f8e08ff */
[----:B------:R-:W-:Y:S01]  /*3e80*/  @UP2 ULDC UR6, c[0x0][0x2e8] ;  /* 0x0000ba0000062ab9 */ /* 0x000fe20000000800 */
[----:B------:R-:W-:Y:S01]  /*3e90*/  ULDC UR42, c[0x0][0x398] ;  /* 0x0000e600002a7ab9 */ /* 0x000fe20000000800 */
[----:B-1----:R-:W-:Y:S02]  /*3ea0*/  IMAD.U32 R4, RZ, RZ, UR12 ;  /* 0x0000000cff047e24 */ /* 0x002fe4000f8e00ff */
[----:B------:R-:W-:Y:S01]  /*3eb0*/  IMAD.U32 R5, RZ, RZ, UR13 ;  /* 0x0000000dff057e24 */ /* 0x000fe2000f8e00ff */
[----:B------:R-:W-:Y:S01]  /*3ec0*/  LOP3.LUT R0, R0, 0xfffffff0, RZ, 0xc0, !PT ;  /* 0xfffffff000007812 */ /* 0x000fe200078ec0ff */
[----:B------:R1:W2:Y:S01]  /*3ed0*/  LDSM.16.M88.4 R136, [R140+0xa000] ;  /* 0x00a000008c88783b */ /* 0x0002a20000000200 */
[----:B------:R-:W-:Y:S01]  /*3ee0*/  USHF.L.U32 UR28, UR30, 0x4, URZ ;  /* 0x000000041e1c7899 */ /* 0x000fe2000800063f */
[----:B------:R-:W-:Y:S01]  /*3ef0*/  IMAD R238, RZ, RZ, -UR27 ;  /* 0x8000001bffee7e24 */ /* 0x000fe2000f8e02ff */
[----:B------:R-:W-:Y:S01]  /*3f00*/  USHF.L.U32 UR22, UR30, 0x3, URZ ;  /* 0x000000031e167899 */ /* 0x000fe2000800063f */
[----:B------:R3:W4:Y:S01]  /*3f10*/  @P2 LDG.E R6, desc[UR16][R4.64] ;  /* 0x0000001004062981 */ /* 0x000722000c1e1900 */
[----:B------:R-:W-:-:S02]  /*3f20*/  IMAD.IADD R0, R17, 0x1, -R0 ;  /* 0x0000000111007824 */ /* 0x000fc400078e0a00 */
[----:B------:R-:W-:Y:S01]  /*3f30*/  IMAD.MOV.U32 R176, RZ, RZ, 0x20 ;  /* 0x00000020ffb07424 */ /* 0x000fe200078e00ff */
[----:B------:R-:W1:Y:S01]  /*3f40*/  LDSM.16.M88.4 R140, [R140+0xa800] ;  /* 0x00a800008c8c783b */ /* 0x000e620000000200 */
[----:B------:R-:W-:-:S03]  /*3f50*/  VIADD R169, R178, 0x1000 ;  /* 0x00001000b2a97836 */ /* 0x000fc60000000000 */
[----:B------:R1:W1:Y:S04]  /*3f60*/  LDSM.16.M88.4 R144, [R175] ;  /* 0x00000000af90783b */ /* 0x0002680000000200 */
[----:B------:R1:W1:Y:S04]  /*3f70*/  LDSM.16.M88.4 R148, [R175+0x800] ;  /* 0x00080000af94783b */ /* 0x0002680000000200 */
[----:B------:R1:W1:Y:S04]  /*3f80*/  LDSM.16.M88.4 R152, [R173] ;  /* 0x00000000ad98783b */ /* 0x0002680000000200 */
[----:B------:R1:W1:Y:S04]  /*3f90*/  LDSM.16.M88.4 R156, [R173+0x800] ;  /* 0x00080000ad9c783b */ /* 0x0002680000000200 */
[----:B------:R1:W1:Y:S01]  /*3fa0*/  LDSM.16.M88.4 R160, [R174] ;  /* 0x00000000aea0783b */ /* 0x0002620000000200 */
[----:B---3--:R-:W4:Y:S03]  /*3fb0*/  @P2 MUFU.RCP R5, UR6 ;  /* 0x0000000600052d08 */ /* 0x008f260008001000 */
[----:B------:R3:W1:Y:S01]  /*3fc0*/  LDSM.16.M88.4 R164, [R174+0x800] ;  /* 0x00080000aea4783b */ /* 0x0006620000000200 */
[----:B------:R-:W-:Y:S01]  /*3fd0*/  SHF.R.S32.HI R2, RZ, 0x1f, R0 ;  /* 0x0000001fff027819 */ /* 0x000fe20000011400 */
[----:B------:R-:W-:Y:S01]  /*3fe0*/  VIADD R170, R177, 0x1000 ;  /* 0x00001000b1aa7836 */ /* 0x000fe20000000000 */
[----:B------:R-:W-:Y:S01]  /*3ff0*/  PLOP3.LUT P3, PT, PT, PT, UP0, 0x40, 0x0 ;  /* 0x000000000000781c */ /* 0x000fe20003f6e808 */
[----:B------:R-:W-:Y:S01]  /*4000*/  IMAD.MOV.U32 R168, RZ, RZ, 0x40 ;  /* 0x00000040ffa87424 */ /* 0x000fe200078e00ff */
[----:B------:R-:W-:Y:S01]  /*4010*/  LEA.HI R2, R2, R0, RZ, 0x3 ;  /* 0x0000000002027211 */ /* 0x000fe200078f18ff */
[----:B------:R-:W-:Y:S01]  /*4020*/  UIADD3 UR36, UR41, UR14, URZ ;  /* 0x0000000e29247290 */ /* 0x000fe2000fffe03f */
[----:B------:R-:W-:Y:S01]  /*4030*/  IMAD.SHL.U32 R243, R239, 0x4, RZ ;  /* 0x00000004eff37824 */ /* 0x000fe200078e00ff */
[----:B------:R-:W-:-:S02]  /*4040*/  CS2R R94, SRZ ;  /* 0x00000000005e7805 */ /* 0x000fc4000001ff00 */
[----:B------:R-:W-:Y:S02]  /*4050*/  LOP3.LUT R2, R2, 0xfffffff8, RZ, 0xc0, !PT ;  /* 0xfffffff802027812 */ /* 0x000fe400078ec0ff */
[----:B------:R-:W-:Y:S02]  /*4060*/  CS2R R92, SRZ ;  /* 0x00000000005c7805 */ /* 0x000fe4000001ff00 */
[----:B------:R-:W-:Y:S01]  /*4070*/  LEA.HI R4, R16, R17, RZ, 0x6 ;  /* 0x0000001110047211 */ /* 0x000fe200078f30ff */
[----:B------:R-:W-:Y:S01]  /*4080*/  UIADD3 UR27, UR28, 0x20, URZ ;  /* 0x000000201c1b7890 */ /* 0x000fe2000fffe03f */
[----:B------:R-:W-:Y:S02]  /*4090*/  IMAD.IADD R0, R0, 0x1, -R2 ;  /* 0x0000000100007824 */ /* 0x000fe400078e0a02 */
[----:B------:R-:W-:Y:S01]  /*40a0*/  SHF.R.S32.HI R4, RZ, 0x6, R4 ;  /* 0x00000006ff047819 */ /* 0x000fe20000011404 */
[----:B------:R-:W-:Y:S01]  /*40b0*/  UIADD3 UR26, UR22, UR27, URZ ;  /* 0x0000001b161a7290 */ /* 0x000fe2000fffe03f */
[----:B------:R-:W-:Y:S01]  /*40c0*/  IMAD.SHL.U32 R17, R17, 0x2, RZ ;  /* 0x0000000211117824 */ /* 0x000fe200078e00ff */
[----:B------:R-:W-:-:S02]  /*40d0*/  CS2R R98, SRZ ;  /* 0x0000000000627805 */ /* 0x000fc4000001ff00 */
[----:B------:R-:W-:Y:S01]  /*40e0*/  LOP3.LUT P0, RZ, R0, 0x2, RZ, 0xc0, !PT ;  /* 0x0000000200ff7812 */ /* 0x000fe2000780c0ff */
[----:B------:R-:W-:Y:S01]  /*40f0*/  IMAD.SHL.U32 R4, R4, 0x20, RZ ;  /* 0x0000002004047824 */ /* 0x000fe200078e00ff */
[----:B------:R-:W-:Y:S01]  /*4100*/  LOP3.LUT P1, RZ, R0, 0x4, RZ, 0xc0, !PT ;  /* 0x0000000400ff7812 */ /* 0x000fe2000782c0ff */
[----:B------:R-:W-:Y:S01]  /*4110*/  VIADD R0, R239, 0xffffffc0 ;  /* 0xffffffc0ef007836 */ /* 0x000fe20000000000 */
[----:B------:R-:W-:Y:S01]  /*4120*/  UIADD3 UR25, UR22, UR26, URZ ;  /* 0x0000001a16197290 */ /* 0x000fe2000fffe03f */
[----:B------:R-:W-:Y:S02]  /*4130*/  SEL R176, R176, 0xffffffe0, !P0 ;  /* 0xffffffe0b0b07807 */ /* 0x000fe40004000000 */
[----:B------:R-:W-:Y:S02]  /*4140*/  CS2R R96, SRZ ;  /* 0x0000000000607805 */ /* 0x000fe4000001ff00 */
[----:B------:R-:W-:Y:S01]  /*4150*/  LOP3.LUT R4, R4, 0x6, R17, 0xf8, !PT ;  /* 0x0000000604047812 */ /* 0x000fe200078ef811 */
[----:B------:R-:W-:Y:S01]  /*4160*/  UIADD3 UR24, UR22, UR25, URZ ;  /* 0x0000001916187290 */ /* 0x000fe2000fffe03f */
[----:B------:R-:W-:Y:S01]  /*4170*/  SEL R169, R169, R178, P3 ;  /* 0x000000b2a9a97207 */ /* 0x000fe20001800000 */
[----:B------:R-:W-:Y:S01]  /*4180*/  UIADD3 UR38, -UR7, 0x80, UR36 ;  /* 0x0000008007267890 */ /* 0x000fe2000fffe124 */
[----:B------:R-:W-:Y:S01]  /*4190*/  CS2R R90, SRZ ;  /* 0x00000000005a7805 */ /* 0x000fe2000001ff00 */
[----:B------:R-:W-:Y:S01]  /*41a0*/  UIADD3 UR23, UR22, UR24, URZ ;  /* 0x0000001816177290 */ /* 0x000fe2000fffe03f */
[----:B------:R-:W-:Y:S01]  /*41b0*/  IMAD R180, R180, 0x80, R4 ;  /* 0x00000080b4b47824 */ /* 0x000fe200078e0204 */
        /* <DEDUP_REMOVED lines=34> */
[----:B------:R-:W-:Y:S01]  /*43e0*/  ULDC UR21, c[0x0][0x394] ;  /* 0x0000e50000157ab9 */ /* 0x000fe20000000800 */
[----:B------:R-:W-:-:S02]  /*43f0*/  UIMAD UR34, UR30, 0x18, URZ ;  /* 0x000000181e2278a4 */ /* 0x000fc4000f8e023f */
[----:B------:R-:W-:Y:S02]  /*4400*/  USHF.L.U32 UR33, UR30, 0x5, URZ ;  /* 0x000000051e217899 */ /* 0x000fe4000800063f */
[----:B------:R-:W-:Y:S02]  /*4410*/  UIMAD UR32, UR30, 0x28, URZ ;  /* 0x000000281e2078a4 */ /* 0x000fe4000f8e023f */
[----:B------:R-:W-:Y:S02]  /*4420*/  UIMAD UR31, UR30, 0x30, URZ ;  /* 0x000000301e1f78a4 */ /* 0x000fe4000f8e023f */
[----:B------:R-:W-:Y:S02]  /*4430*/  UIADD3 UR39, UR41, 0x80, URZ ;  /* 0x0000008029277890 */ /* 0x000fe4000fffe03f */
[----:B------:R-:W-:Y:S02]  /*4440*/  UIMAD UR30, UR30, 0x38, URZ ;  /* 0x000000381e1e78a4 */ /* 0x000fe4000f8e023f */
[----:B------:R-:W-:-:S02]  /*4450*/  UIADD3 UR38, UR38, -UR44, URZ ;  /* 0x8000002c26267290 */ /* 0x000fc4000fffe03f */
[----:B------:R-:W-:Y:S01]  /*4460*/  UIADD3 UR29, UR22, UR23, URZ ;  /* 0x00000017161d7290 */ /* 0x000fe2000fffe03f */
[----:B------:R-:W-:Y:S01]  /*4470*/  UMOV UR11, UR21 ;  /* 0x00000015000b7c82 */ /* 0x000fe20008000000 */
[----:B------:R-:W-:Y:S01]  /*4480*/  ULDC UR12, c[0x0][0x2ec] ;  /* 0x0000bb00000c7ab9 */ /* 0x000fe20000000800 */
[----:B----4-:R-:W-:-:S05]  /*4490*/  @P2 FMUL.FTZ R2, R6, R5 ;  /* 0x0000000506022220 */ /* 0x010fca0000410000 */
[----:B------:R-:W-:Y:S02]  /*44a0*/  @P2 R2UR UR8, R2 ;  /* 0x00000000020822ca */ /* 0x000fe400000e0000 */
[----:B------:R-:W-:Y:S02]  /*44b0*/  PLOP3.LUT P2, PT, PT, PT, UP0, 0x40, 0x0 ;  /* 0x000000000000781c */ /* 0x000fe40003f4e808 */
[----:B------:R-:W-:Y:S02]  /*44c0*/  SHF.R.S32.HI R2, RZ, 0x1f, R0 ;  /* 0x0000001fff027819 */ /* 0x000fe40000011400 */
[----:B------:R-:W-:Y:S02]  /*44d0*/  SEL R170, R170, R177, P2 ;  /* 0x000000b1aaaa7207 */ /* 0x000fe40001000000 */
[----:B------:R-:W-:Y:S02]  /*44e0*/  SHF.L.U64.HI R241, R0, 0x2, R2 ;  /* 0x0000000200f17819 */ /* 0x000fe40000010202 */
[----:B------:R-:W-:-:S03]  /*44f0*/  LEA R170, R170, UR4, 0x1 ;  /* 0x00000004aaaa7c11 */ /* 0x000fc6000f8e08ff */
[----:B------:R-:W-:Y:S01]  /*4500*/  @UP2 UMOV UR6, UR8 ;  /* 0x0000000800062c82 */ /* 0x000fe20008000000 */
[----:B-123--:R-:W-:-:S05]  /*4510*/  ULDC UR8, c[0x0][0x39c] ;  /* 0x0000e70000087ab9 */ /* 0x00efca0000000800 */
.L_x_1571:
[----:B------:R-:W0:Y:S01]  /*4520*/  LDGDEPBAR ;  /* 0x00000000000079af */ /* 0x000e220000000000 */
[----:B------:R-:W-:Y:S01]  /*4530*/  LEA R100, R179, UR4, 0x1 ;  /* 0x00000004b3647c11 */ /* 0x000fe2000f8e08ff */
[----:B------:R-:W-:Y:S01]  /*4540*/  USHF.L.U32 UR10, UR9, 0x6, URZ ;  /* 0x00000006090a7899 */ /* 0x000fe2000800063f */
[C---:B------:R-:W-:Y:S01]  /*4550*/  IADD3 R0, R170.reuse, R176, RZ ;  /* 0x000000b0aa007210 */ /* 0x040fe20007ffe0ff */
[----:B------:R-:W-:Y:S01]  /*4560*/  UMOV UR13, UR59 ;  /* 0x0000003b000d7c82 */ /* 0x000fe20008000000 */
[-C--:B------:R-:W-:Y:S01]  /*4570*/  IADD3 R128, R170, R168.reuse, RZ ;  /* 0x000000a8aa807210 */ /* 0x080fe20007ffe0ff */
[----:B------:R-:W-:Y:S01]  /*4580*/  UISETP.GE.AND UP0, UPT, UR10, UR38, UPT ;  /* 0x000000260a00728c */ /* 0x000fe2000bf06270 */
[----:B------:R-:W-:Y:S01]  /*4590*/  MOV R185, R183 ;  /* 0x000000b700b97202 */ /* 0x000fe20000000f00 */
        /* <DEDUP_REMOVED lines=19> */
[----:B------:R-:W1:Y:S05]  /*46d0*/  LDSM.16.M88.4 R128, [R128+0x1000] ;  /* 0x001000008080783b */ /* 0x000e6a0000000200 */
[-C--:B------:R-:W-:Y:S03]  /*46e0*/  HMMA.16816.F32 R28, R28, R102.reuse, RZ ;  /* 0x000000661c1c723c */ /* 0x080fe600000018ff */
[----:B------:R-:W3:Y:S03]  /*46f0*/  LDSM.16.M88.4 R132, [R173+-0x3800] ;  /* 0xffc80000ad84783b */ /* 0x000ee60000000200 */
[----:B------:R-:W-:Y:S05]  /*4700*/  HMMA.16816.F32 R32, R32, R102, RZ ;  /* 0x000000662020723c */ /* 0x000fea00000018ff */
[----:B------:R-:W-:Y:S01]  /*4710*/  LDSM.16.M88.4 R100, [R0] ;  /* 0x000000000064783b */ /* 0x000fe20000000200 */
[-C--:B----4-:R-:W-:Y:S06]  /*4720*/  HMMA.16816.F32 R4, R104, R108.reuse, R4 ;  /* 0x0000006c6804723c */ /* 0x090fec0000001804 */
[C---:B------:R-:W-:Y:S06]  /*4730*/  HMMA.16816.F32 R8, R112.reuse, R108, R8 ;  /* 0x0000006c7008723c */ /* 0x040fec0000001808 */
[-C--:B------:R-:W-:Y:S06]  /*4740*/  HMMA.16816.F32 R12, R112, R110.reuse, R12 ;  /* 0x0000006e700c723c */ /* 0x080fec000000180c */
[C---:B------:R-:W-:Y:S01]  /*4750*/  HMMA.16816.F32 R16, R104.reuse, R110, R16 ;  /* 0x0000006e6810723c */ /* 0x040fe20000001810 */
[----:B------:R-:W4:Y:S05]  /*4760*/  LDSM.16.M88.4 R108, [R174+-0x4000] ;  /* 0xffc00000ae6c783b */ /* 0x000f2a0000000200 */
[-C--:B--2---:R-:W-:Y:S06]  /*4770*/  HMMA.16816.F32 R20, R104, R116.reuse, R20 ;  /* 0x000000746814723c */ /* 0x084fec0000001814 */
[C---:B------:R-:W-:Y:S06]  /*4780*/  HMMA.16816.F32 R24, R112.reuse, R116, R24 ;  /* 0x000000747018723c */ /* 0x040fec0000001818 */
[-C--:B------:R-:W-:Y:S06]  /*4790*/  HMMA.16816.F32 R28, R112, R118.reuse, R28 ;  /* 0x00000076701c723c */ /* 0x080fec000000181c */
[----:B------:R-:W-:Y:S01]  /*47a0*/  HMMA.16816.F32 R32, R104, R118, R32 ;  /* 0x000000766820723c */ /* 0x000fe20000001820 */
[----:B------:R2:W4:Y:S04]  /*47b0*/  LDSM.16.M88.4 R104, [R0+0x1000] ;  /* 0x001000000068783b */ /* 0x0005280000000200 */
[----:B------:R-:W-:Y:S01]  /*47c0*/  IADD3 R112, P0, R243, UR20, RZ ;  /* 0x00000014f3707c10 */ /* 0x000fe2000ff1e0ff */
[-C--:B------:R-:W-:Y:S05]  /*47d0*/  HMMA.16816.F32 R4, R120, R124.reuse, R4 ;  /* 0x0000007c7804723c */ /* 0x080fea0000001804 */
[----:B------:R-:W-:Y:S01]  /*47e0*/  IADD3.X R113, R242, UR19, RZ, P0, !PT ;  /* 0x00000013f2717c10 */ /* 0x000fe200087fe4ff */
[C---:B-1----:R-:W-:Y:S04]  /*47f0*/  HMMA.16816.F32 R8, R128.reuse, R124, R8 ;  /* 0x0000007c8008723c */ /* 0x042fe80000001808 */
[----:B-----5:R-:W5:Y:S02]  /*4800*/  LDG.E R119, desc[UR16][R112.64] ;  /* 0x0000001070777981 */ /* 0x020f64000c1e1900 */
[-C--:B------:R-:W-:Y:S02]  /*4810*/  HMMA.16816.F32 R12, R128, R126.reuse, R12 ;  /* 0x0000007e800c723c */ /* 0x080fe4000000180c */
[----:B------:R-:W5:Y:S04]  /*4820*/  LDG.E R118, desc[UR16][R112.64+0x20] ;  /* 0x0000201070767981 */ /* 0x000f68000c1e1900 */
[----:B------:R-:W5:Y:S01]  /*4830*/  LDG.E R117, desc[UR16][R112.64+0x80] ;  /* 0x0000801070757981 */ /* 0x000f62000c1e1900 */
[C---:B------:R-:W-:Y:S03]  /*4840*/  HMMA.16816.F32 R16, R120.reuse, R126, R16 ;  /* 0x0000007e7810723c */ /* 0x040fe60000001810 */
[----:B------:R1:W5:Y:S01]  /*4850*/  LDG.E R116, desc[UR16][R112.64+0xa0] ;  /* 0x0000a01070747981 */ /* 0x000362000c1e1900 */
[----:B--2---:R-:W-:Y:S02]  /*4860*/  IADD3 R0, R239, -UR14, -R180 ;  /* 0x8000000eef007c10 */ /* 0x004fe4000fffe8b4 */
[-C--:B---3--:R-:W-:Y:S05]  /*4870*/  HMMA.16816.F32 R20, R120, R132.reuse, R20 ;  /* 0x000000847814723c */ /* 0x088fea0000001814 */
[----:B------:R-:W-:Y:S01]  /*4880*/  IADD3 R0, R0, UR7, RZ ;  /* 0x0000000700007c10 */ /* 0x000fe2000fffe0ff */
[C---:B------:R-:W-:Y:S05]  /*4890*/  HMMA.16816.F32 R24, R128.reuse, R132, R24 ;  /* 0x000000848018723c */ /* 0x040fea0000001818 */
[----:B------:R-:W-:Y:S01]  /*48a0*/  IADD3 R0, R0, UR10, RZ ;  /* 0x0000000a00007c10 */ /* 0x000fe2000fffe0ff */
[-C--:B------:R-:W-:Y:S05]  /*48b0*/  HMMA.16816.F32 R28, R128, R134.reuse, R28 ;  /* 0x00000086801c723c */ /* 0x080fea000000181c */
[----:B------:R-:W-:Y:S01]  /*48c0*/  IADD3 R2, R0, 0x27, RZ ;  /* 0x0000002700027810 */ /* 0x000fe20007ffe0ff */
[----:B------:R-:W-:Y:S01]  /*48d0*/  HMMA.16816.F32 R32, R120, R134, R32 ;  /* 0x000000867820723c */ /* 0x000fe20000001820 */
[----:B-1----:R-:W1:Y:S03]  /*48e0*/  LDSM.16.M88.4 R112, [R174+-0x3800] ;  /* 0xffc80000ae70783b */ /* 0x002e660000000200 */
[----:B------:R-:W-:Y:S02]  /*48f0*/  ISETP.GE.AND P0, PT, R2, RZ, PT ;  /* 0x000000ff0200720c */ /* 0x000fe40003f06270 */
[-C--:B----4-:R-:W-:Y:S06]  /*4900*/  HMMA.16816.F32 R4, R100, R108.reuse, R4 ;  /* 0x0000006c6404723c */ /* 0x090fec0000001804 */
[C---:B------:R-:W-:Y:S06]  /*4910*/  HMMA.16816.F32 R8, R104.reuse, R108, R8 ;  /* 0x0000006c6808723c */ /* 0x040fec0000001808 */
[-C--:B------:R-:W-:Y:S05]  /*4920*/  HMMA.16816.F32 R12, R104, R110.reuse, R12 ;  /* 0x0000006e680c723c */ /* 0x080fea000000180c */
[----:B------:R-:W-:Y:S01]  /*4930*/  @!P0 IADD3 R2, -R0, -0x27, RZ ;  /* 0xffffffd900028810 */ /* 0x000fe20007ffe1ff */
[C---:B------:R-:W-:Y:S06]  /*4940*/  HMMA.16816.F32 R16, R100.reuse, R110, R16 ;  /* 0x0000006e6410723c */ /* 0x040fec0000001810 */
[----:B------:R-:W-:Y:S01]  /*4950*/  FMUL.FTZ R4, R4, UR8 ;  /* 0x0000000804047c20 */ /* 0x000fe20008410000 */
[----:B------:R-:W-:Y:S01]  /*4960*/  FMUL.FTZ R5, R5, UR8 ;  /* 0x0000000805057c20 */ /* 0x000fe20008410000 */
[----:B------:R-:W-:Y:S02]  /*4970*/  FMUL.FTZ R7, R7, UR8 ;  /* 0x0000000807077c20 */ /* 0x000fe40008410000 */
[----:B------:R2:W-:Y:S01]  /*4980*/  MUFU.TANH R127, R4 ;  /* 0x00000004007f7308 */ /* 0x0005e20000002400 */
[----:B------:R-:W-:Y:S01]  /*4990*/  FMUL.FTZ R6, R6, UR8 ;  /* 0x0000000806067c20 */ /* 0x000fe20008410000 */
[----:B------:R-:W-:Y:S01]  /*49a0*/  FMUL.FTZ R10, R10, UR8 ;  /* 0x000000080a0a7c20 */ /* 0x000fe20008410000 */
[----:B------:R-:W-:Y:S01]  /*49b0*/  FMUL.FTZ R8, R8, UR8 ;  /* 0x0000000808087c20 */ /* 0x000fe20008410000 */
[----:B------:R-:W-:Y:S01]  /*49c0*/  FMUL.FTZ R9, R9, UR8 ;  /* 0x0000000809097c20 */ /* 0x000fe20008410000 */
[----:B------:R-:W-:Y:S05]  /*49d0*/  FMUL.FTZ R11, R11, UR8 ;  /* 0x000000080b0b7c20 */ /* 0x000fea0008410000 */
[----:B------:R-:W-:Y:S01]  /*49e0*/  MUFU.TANH R126, R5 ;  /* 0x00000005007e7308 */ /* 0x000fe20000002400 */
[----:B------:R-:W-:Y:S01]  /*49f0*/  FMUL.FTZ R14, R14, UR8 ;  /* 0x000000080e0e7c20 */ /* 0x000fe20008410000 */
[-C--:B-1----:R-:W-:Y:S03]  /*4a00*/  HMMA.16816.F32 R20, R100, R112.reuse, R20 ;  /* 0x000000706414723c */ /* 0x082fe60000001814 */
[----:B------:R-:W-:Y:S01]  /*4a10*/  FMUL.FTZ R111, R13, UR8 ;  /* 0x000000080d6f7c20 */ /* 0x000fe20008410000 */
[C---:B------:R-:W-:Y:S01]  /*4a20*/  IADD3 R13, R0.reuse, 0x7, RZ ;  /* 0x00000007000d7810 */ /* 0x040fe20007ffe0ff */
[----:B------:R-:W-:Y:S03]  /*4a30*/  FMUL.FTZ R15, R15, UR8 ;  /* 0x000000080f0f7c20 */ /* 0x000fe60008410000 */
[----:B------:R1:W3:Y:S01]  /*4a40*/  MUFU.TANH R108, R14 ;  /* 0x0000000e006c7308 */ /* 0x0002e20000002400 */
[C---:B------:R-:W-:Y:S04]  /*4a50*/  HMMA.16816.F32 R24, R104.reuse, R112, R24 ;  /* 0x000000706818723c */ /* 0x040fe80000001818 */
[----:B--2---:R-:W-:Y:S02]  /*4a60*/  IADD3 R4, R0, 0x28, RZ ;  /* 0x0000002800047810 */ /* 0x004fe40007ffe0ff */
[-C--:B------:R-:W-:Y:S03]  /*4a70*/  HMMA.16816.F32 R28, R104, R114.reuse, R28 ;  /* 0x00000072681c723c */ /* 0x080fe6000000181c */
[----:B------:R2:W-:Y:S01]  /*4a80*/  MUFU.TANH R128, R7 ;  /* 0x0000000700807308 */ /* 0x0005e20000002400 */
[----:B------:R-:W-:Y:S02]  /*4a90*/  ISETP.GE.AND P3, PT, R13, RZ, PT ;  /* 0x000000ff0d00720c */ /* 0x000fe40003f66270 */
[----:B------:R-:W-:Y:S01]  /*4aa0*/  ISETP.GE.AND P2, PT, R4, RZ, PT ;  /* 0x000000ff0400720c */ /* 0x000fe20003f46270 */
[----:B------:R-:W-:Y:S06]  /*4ab0*/  HMMA.16816.F32 R32, R100, R114, R32 ;  /* 0x000000726420723c */ /* 0x000fec0000001820 */
[----:B------:R4:W-:Y:S01]  /*4ac0*/  MUFU.TANH R125, R10 ;  /* 0x0000000a007d7308 */ /* 0x0009e20000002400 */
[----:B-1----:R-:W-:Y:S01]  /*4ad0*/  IADD3 R14, R0, 0x8, RZ ;  /* 0x00000008000e7810 */ /* 0x002fe20007ffe0ff */
[----:B------:R-:W-:Y:S03]  /*4ae0*/  FMUL.FTZ R5, R12, UR8 ;  /* 0x000000080c057c20 */ /* 0x000fe60008410000 */
[----:B------:R-:W-:Y:S01]  /*4af0*/  IADD3 R101, R0, -0x1, RZ ;  /* 0xffffffff00657810 */ /* 0x000fe20007ffe0ff */
[----:B------:R-:W-:Y:S01]  /*4b00*/  FMUL.FTZ R12, R19, UR8 ;  /* 0x00000008130c7c20 */ /* 0x000fe20008410000 */
[----:B------:R-:W-:Y:S03]  /*4b10*/  ISETP.GE.AND P4, PT, R14, RZ, PT ;  /* 0x000000ff0e00720c */ /* 0x000fe60003f86270 */
[----:B------:R1:W-:Y:S01]  /*4b20*/  MUFU.TANH R121, R8 ;  /* 0x0000000800797308 */ /* 0x0003e20000002400 */
[----:B------:R-:W-:Y:S01]  /*4b30*/  ISETP.GE.AND P5, PT, R101, RZ, PT ;  /* 0x000000ff6500720c */ /* 0x000fe20003fa6270 */
[----:B------:R-:W-:Y:S01]  /*4b40*/  FMUL.FTZ R20, R20, UR8 ;  /* 0x0000000814147c20 */ /* 0x000fe20008410000 */
[----:B--2---:R-:W-:Y:S01]  /*4b50*/  IADD3 R7, R0, 0x17, RZ ;  /* 0x0000001700077810 */ /* 0x004fe20007ffe0ff */
[----:B------:R-:W-:Y:S01]  /*4b60*/  FMUL.FTZ R22, R22, UR8 ;  /* 0x0000000816167c20 */ /* 0x000fe20008410000 */
[----:B------:R-:W-:Y:S01]  /*4b70*/  IADD3 R100, R0, -0x8, RZ ;  /* 0xfffffff800647810 */ /* 0x000fe20007ffe0ff */
[----:B------:R-:W-:Y:S01]  /*4b80*/  FMUL.FTZ R107, R18, UR8 ;  /* 0x00000008126b7c20 */ /* 0x000fe20008410000 */
[C---:B------:R-:W-:Y:S03]  /*4b90*/  IADD3 R19, R0.reuse, -0x9, RZ ;  /* 0xfffffff700137810 */ /* 0x040fe60007ffe0ff */
[----:B------:R2:W-:Y:S01]  /*4ba0*/  MUFU.TANH R109, R9 ;  /* 0x00000009006d7308 */ /* 0x0005e20000002400 */
[----:B----4-:R-:W-:Y:S01]  /*4bb0*/  IADD3 R10, R0, 0x20, RZ ;  /* 0x00000020000a7810 */ /* 0x010fe20007ffe0ff */
[----:B------:R-:W-:Y:S01]  /*4bc0*/  FMUL.FTZ R105, R16, UR8 ;  /* 0x0000000810697c20 */ /* 0x000fe20008410000 */
[----:B------:R-:W-:Y:S01]  /*4bd0*/  @!P4 IADD3 R14, -R0, -0x8, RZ ;  /* 0xfffffff8000ec810 */ /* 0x000fe20007ffe1ff */
[----:B------:R-:W-:Y:S01]  /*4be0*/  FMUL.FTZ R26, R26, UR8 ;  /* 0x000000081a1a7c20 */ /* 0x000fe20008410000 */
[C---:B------:R-:W-:Y:S01]  /*4bf0*/  @!P3 IADD3 R13, -R0.reuse, -0x7, RZ ;  /* 0xfffffff9000db810 */ /* 0x040fe20007ffe1ff */
[----:B------:R-:W-:Y:S01]  /*4c00*/  FMUL.FTZ R27, R27, UR8 ;  /* 0x000000081b1b7c20 */ /* 0x000fe20008410000 */
[C---:B------:R-:W-:Y:S03]  /*4c10*/  @!P5 IADD3 R101, -R0.reuse, 0x1, RZ ;  /* 0x000000010065d810 */ /* 0x040fe60007ffe1ff */
[----:B------:R4:W3:Y:S01]  /*4c20*/  MUFU.TANH R123, R11 ;  /* 0x0000000b007b7308 */ /* 0x0008e20000002400 */
[C---:B-1----:R-:W-:Y:S01]  /*4c30*/  IADD3 R8, R0.reuse, 0x18, RZ ;  /* 0x0000001800087810 */ /* 0x042fe20007ffe0ff */
[----:B------:R-:W-:Y:S01]  /*4c40*/  FMUL.FTZ R21, R21, UR8 ;  /* 0x0000000815157c20 */ /* 0x000fe20008410000 */
[----:B------:R-:W-:Y:S01]  /*4c50*/  @!P2 IADD3 R4, -R0, -0x28, RZ ;  /* 0xffffffd80004a810 */ /* 0x000fe20007ffe1ff */
[----:B------:R-:W-:Y:S01]  /*4c60*/  FMUL.FTZ R133, R34, UR8 ;  /* 0x0000000822857c20 */ /* 0x000fe20008410000 */
[----:B------:R-:W-:Y:S01]  /*4c70*/  ISETP.GE.AND P6, PT, R10, RZ, PT ;  /* 0x000000ff0a00720c */ /* 0x000fe20003fc6270 */
[----:B------:R-:W-:Y:S01]  /*4c80*/  FMUL.FTZ R23, R23, UR8 ;  /* 0x0000000817177c20 */ /* 0x000fe20008410000 */
[----:B------:R-:W-:Y:S03]  /*4c90*/  ISETP.GE.AND P4, PT, R8, RZ, PT ;  /* 0x000000ff0800720c */ /* 0x000fe60003f86270 */
[----:B------:R1:W3:Y:S01]  /*4ca0*/  MUFU.TANH R129, R6 ;  /* 0x0000000600817308 */ /* 0x0002e20000002400 */
[----:B--2---:R-:W-:Y:S01]  /*4cb0*/  IADD3 R9, R0, 0x1f, RZ ;  /* 0x0000001f00097810 */ /* 0x004fe20007ffe0ff */
[----:B------:R-:W-:Y:S01]  /*4cc0*/  FMUL.FTZ R120, R25, UR8 ;  /* 0x0000000819787c20 */ /* 0x000fe20008410000 */
[----:B------:R-:W-:Y:S01]  /*4cd0*/  ISETP.GE.AND P3, PT, R7, RZ, PT ;  /* 0x000000ff0700720c */ /* 0x000fe20003f66270 */
[----:B------:R-:W-:Y:S01]  /*4ce0*/  FMUL.FTZ R122, R28, UR8 ;  /* 0x000000081c7a7c20 */ /* 0x000fe20008410000 */
[----:B------:R-:W-:Y:S01]  /*4cf0*/  ISETP.GE.AND P5, PT, R9, RZ, PT ;  /* 0x000000ff0900720c */ /* 0x000fe20003fa6270 */
[----:B------:R-:W-:Y:S01]  /*4d00*/  FMUL.FTZ R132, R32, UR8 ;  /* 0x0000000820847c20 */ /* 0x000fe20008410000 */
[----:B------:R-:W-:Y:S03]  /*4d10*/  ISETP.GE.AND P2, PT, R100, RZ, PT ;  /* 0x000000ff6400720c */ /* 0x000fe60003f46270 */
[----:B------:R2:W2:Y:S01]  /*4d20*/  MUFU.TANH R104, R15 ;  /* 0x0000000f00687308 */ /* 0x0004a20000002400 */
[----:B------:R-:W-:Y:S01]  /*4d30*/  ISETP.GE.AND P0, PT, R19, RZ, PT ;  /* 0x000000ff1300720c */ /* 0x000fe20003f06270 */
[----:B----4-:R-:W-:Y:S01]  /*4d40*/  FMUL.FTZ R11, R17, UR8 ;  /* 0x00000008110b7c20 */ /* 0x010fe20008410000 */
[----:B------:R-:W-:Y:S01]  /*4d50*/  IADD3 R18, R0, -0x10, RZ ;  /* 0xfffffff000127810 */ /* 0x000fe20007ffe0ff */
[----:B------:R-:W-:Y:S01]  /*4d60*/  FMUL.FTZ R124, R30, UR8 ;  /* 0x000000081e7c7c20 */ /* 0x000fe20008410000 */
[C---:B------:R-:W-:Y:S01]  /*4d70*/  IADD3 R17, R0.reuse, -0x11, RZ ;  /* 0xffffffef00117810 */ /* 0x040fe20007ffe0ff */
[----:B------:R-:W-:Y:S01]  /*4d80*/  FMUL.FTZ R130, R29, UR8 ;  /* 0x000000081d827c20 */ /* 0x000fe20008410000 */
[C---:B------:R-:W-:Y:S03]  /*4d90*/  IADD3 R16, R0.reuse, -0x18, RZ ;  /* 0xffffffe800107810 */ /* 0x040fe60007ffe0ff */
[----:B------:R4:W4:Y:S01]  /*4da0*/  MUFU.TANH R106, R5 ;  /* 0x00000005006a7308 */ /* 0x0009220000002400 */
[C---:B-1----:R-:W-:Y:S01]  /*4db0*/  IADD3 R6, R0.reuse, 0x10, RZ ;  /* 0x0000001000067810 */ /* 0x042fe20007ffe0ff */
[----:B------:R-:W-:Y:S01]  /*4dc0*/  FMUL.FTZ R131, R31, UR8 ;  /* 0x000000081f837c20 */ /* 0x000fe20008410000 */
[C---:B------:R-:W-:Y:S01]  /*4dd0*/  @!P6 IADD3 R10, -R0.reuse, -0x20, RZ ;  /* 0xffffffe0000ae810 */ /* 0x040fe20007ffe1ff */
[----:B------:R-:W-:Y:S01]  /*4de0*/  FMUL.FTZ R135, R35, UR8 ;  /* 0x0000000823877c20 */ /* 0x000fe20008410000 */
[----:B------:R-:W-:Y:S01]  /*4df0*/  @!P5 IADD3 R9, -R0, -0x1f, RZ ;  /* 0xffffffe10009d810 */ /* 0x000fe20007ffe1ff */
[----:B---3--:R-:W-:Y:S01]  /*4e00*/  FFMA.FTZ R35, -R108, R108, 1 ;  /* 0x3f8000006c237423 */ /* 0x008fe2000001016c */
[C---:B------:R-:W-:Y:S03]  /*4e10*/  @!P4 IADD3 R8, -R0.reuse, -0x18, RZ ;  /* 0xffffffe80008c810 */ /* 0x040fe60007ffe1ff */
[----:B------:R1:W-:Y:S01]  /*4e20*/  MUFU.TANH R110, R20 ;  /* 0x00000014006e7308 */ /* 0x0003e20000002400 */
[----:B--2---:R-:W-:Y:S01]  /*4e30*/  IADD3 R15, R0, -0x19, RZ ;  /* 0xffffffe7000f7810 */ /* 0x004fe20007ffe0ff */
[----:B------:R-:W-:Y:S01]  /*4e40*/  FMUL.FTZ R24, R24, UR8 ;  /* 0x0000000818187c20 */ /* 0x000fe20008410000 */
[C---:B------:R-:W-:Y:S01]  /*4e50*/  @!P3 IADD3 R7, -R0.reuse, -0x17, RZ ;  /* 0xffffffe90007b810 */ /* 0x040fe20007ffe1ff */
[----:B------:R-:W-:Y:S01]  /*4e60*/  FMUL.FTZ R134, R33, UR8 ;  /* 0x0000000821867c20 */ /* 0x000fe20008410000 */
[C---:B------:R-:W-:Y:S01]  /*4e70*/  @!P2 IADD3 R100, -R0.reuse, 0x8, RZ ;  /* 0x000000080064a810 */ /* 0x040fe20007ffe1ff */
[----:B------:R-:W-:Y:S01]  /*4e80*/  FFMA.FTZ R25, -R123, R123, 1 ;  /* 0x3f8000007b197423 */ /* 0x000fe2000001017b */
[C---:B------:R-:W-:Y:S03]  /*4e90*/  @!P0 IADD3 R19, -R0.reuse, 0x9, RZ ;  /* 0x0000000900138810 */ /* 0x040fe60007ffe1ff */
[----:B------:R2:W-:Y:S01]  /*4ea0*/  MUFU.TANH R112, R22 ;  /* 0x0000001600707308 */ /* 0x0005e20000002400 */
[----:B----4-:R-:W-:Y:S01]  /*4eb0*/  IADD3 R5, R0, 0xf, RZ ;  /* 0x0000000f00057810 */ /* 0x010fe20007ffe0ff */
[----:B------:R-:W-:Y:S01]  /*4ec0*/  FMUL.FTZ R194, R35, UR8 ;  /* 0x0000000823c27c20 */ /* 0x000fe20008410000 */
[----:B------:R-:W-:Y:S02]  /*4ed0*/  ISETP.GE.AND P6, PT, R18, RZ, PT ;  /* 0x000000ff1200720c */ /* 0x000fe40003fc6270 */
[----:B------:R-:W-:Y:S02]  /*4ee0*/  ISETP.GE.AND P5, PT, R17, RZ, PT ;  /* 0x000000ff1100720c */ /* 0x000fe40003fa6270 */
[----:B------:R-:W-:Y:S03]  /*4ef0*/  ISETP.GE.AND P4, PT, R6, RZ, PT ;  /* 0x000000ff0600720c */ /* 0x000fe60003f86270 */
[----:B------:R-:W3:Y:S01]  /*4f00*/  MUFU.TANH R113, R107 ;  /* 0x0000006b00717308 */ /* 0x000ee20000002400 */
[----:B------:R-:W-:Y:S02]  /*4f10*/  ISETP.GE.AND P3, PT, R5, RZ, PT ;  /* 0x000000ff0500720c */ /* 0x000fe40003f66270 */
[----:B------:R-:W-:Y:S02]  /*4f20*/  ISETP.GE.AND P2, PT, R16, RZ, PT ;  /* 0x000000ff1000720c */ /* 0x000fe40003f46270 */
[----:B------:R-:W-:Y:S02]  /*4f30*/  ISETP.GE.AND P0, PT, R15, RZ, PT ;  /* 0x000000ff0f00720c */ /* 0x000fe40003f06270 */
[----:B-1----:R-:W-:Y:S03]  /*4f40*/  I2FP.F32.S32 R20, R4 ;  /* 0x0000000400147245 */ /* 0x002fe60000201400 */
[----:B------:R-:W1:Y:S01]  /*4f50*/  MUFU.TANH R114, R12 ;  /* 0x0000000c00727308 */ /* 0x000e620000002400 */
[C---:B------:R-:W-:Y:S02]  /*4f60*/  @!P6 IADD3 R18, -R0.reuse, 0x10, RZ ;  /* 0x000000100012e810 */ /* 0x040fe40007ffe1ff */
[----:B------:R-:W-:Y:S01]  /*4f70*/  @!P5 IADD3 R17, -R0, 0x11, RZ ;  /* 0x000000110011d810 */ /* 0x000fe20007ffe1ff */
[----:B------:R-:W-:Y:S01]  /*4f80*/  FFMA.FTZ R20, R20, -UR6, R125 ;  /* 0x8000000614147c23 */ /* 0x000fe2000801007d */
[C---:B------:R-:W-:Y:S02]  /*4f90*/  @!P4 IADD3 R6, -R0.reuse, -0x10, RZ ;  /* 0xfffffff00006c810 */ /* 0x040fe40007ffe1ff */
[C---:B------:R-:W-:Y:S03]  /*4fa0*/  @!P3 IADD3 R5, -R0.reuse, -0xf, RZ ;  /* 0xfffffff10005b810 */ /* 0x040fe60007ffe1ff */
[----:B------:R4:W-:Y:S01]  /*4fb0*/  MUFU.TANH R107, R26 ;  /* 0x0000001a006b7308 */ /* 0x0009e20000002400 */
[C---:B------:R-:W-:Y:S02]  /*4fc0*/  @!P2 IADD3 R16, -R0.reuse, 0x18, RZ ;  /* 0x000000180010a810 */ /* 0x040fe40007ffe1ff */
[----:B------:R-:W-:Y:S02]  /*4fd0*/  @!P0 IADD3 R15, -R0, 0x19, RZ ;  /* 0x00000019000f8810 */ /* 0x000fe40007ffe1ff */
[----:B--2---:R-:W-:Y:S02]  /*4fe0*/  IABS R22, R0 ;  /* 0x0000000000167213 */ /* 0x004fe40000000000 */
[----:B------:R-:W-:Y:S03]  /*4ff0*/  I2FP.F32.S32 R4, R7 ;  /* 0x0000000700047245 */ /* 0x000fe60000201400 */
[----:B------:R-:W-:Y:S01]  /*5000*/  MUFU.TANH R12, R105 ;  /* 0x00000069000c7308 */ /* 0x000fe20000002400 */
[----:B------:R-:W-:Y:S01]  /*5010*/  I2FP.F32.S32 R0, R9 ;  /* 0x0000000900007245 */ /* 0x000fe20000201400 */
[----:B------:R-:W-:Y:S01]  /*5020*/  FFMA.FTZ R7, -R127, R127, 1 ;  /* 0x3f8000007f077423 */ /* 0x000fe2000001017f */
[----:B------:R-:W-:Y:S02]  /*5030*/  I2FP.F32.S32 R32, R14 ;  /* 0x0000000e00207245 */ /* 0x000fe40000201400 */
[----:B------:R-:W-:Y:S02]  /*5040*/  I2FP.F32.S32 R14, R2 ;  /* 0x00000002000e7245 */ /* 0x000fe40000201400 */
[----:B------:R-:W-:Y:S03]  /*5050*/  I2FP.F32.S32 R2, R10 ;  /* 0x0000000a00027245 */ /* 0x000fe60000201400 */
[----:B------:R2:W-:Y:S01]  /*5060*/  MUFU.TANH R105, R27 ;  /* 0x0000001b00697308 */ /* 0x0005e20000002400 */
[----:B----4-:R-:W-:Y:S01]  /*5070*/  FFMA.FTZ R26, -R125, R125, 1 ;  /* 0x3f8000007d1a7423 */ /* 0x010fe2000001017d */
[----:B------:R-:W-:Y:S01]  /*5080*/  FMUL.FTZ R125, R7, UR8 ;  /* 0x00000008077d7c20 */ /* 0x000fe20008410000 */
[----:B------:R-:W-:Y:S01]  /*5090*/  FFMA.FTZ R7, -R109, R109, 1 ;  /* 0x3f8000006d077423 */ /* 0x000fe2000001016d */
[----:B------:R-:W-:Y:S01]  /*50a0*/  I2FP.F32.S32 R28, R17 ;  /* 0x00000011001c7245 */ /* 0x000fe20000201400 */
[----:B------:R-:W-:Y:S01]  /*50b0*/  FFMA.FTZ R17, -R129, R129, 1 ;  /* 0x3f80000081117423 */ /* 0x000fe20000010181 */
[----:B------:R-:W-:Y:S01]  /*50c0*/  I2FP.F32.S32 R30, R19 ;  /* 0x00000013001e7245 */ /* 0x000fe20000201400 */
[----:B------:R-:W-:Y:S03]  /*50d0*/  FFMA.FTZ R19, R14, -UR6, R123 ;  /* 0x800000060e137c23 */ /* 0x000fe6000801007b */
[----:B------:R4:W-:Y:S01]  /*50e0*/  MUFU.TANH R34, R21 ;  /* 0x0000001500227308 */ /* 0x0009e20000002400 */
[----:B------:R-:W-:Y:S01]  /*50f0*/  I2FP.F32.S32 R102, R16 ;  /* 0x0000001000667245 */ /* 0x000fe20000201400 */
[----:B------:R-:W-:Y:S01]  /*5100*/  FFMA.FTZ R16, -R128, R128, 1 ;  /* 0x3f80000080107423 */ /* 0x000fe20000010180 */
[----:B------:R-:W-:Y:S01]  /*5110*/  I2FP.F32.S32 R103, R15 ;  /* 0x0000000f00677245 */ /* 0x000fe20000201400 */
[----:B------:R-:W-:Y:S01]  /*5120*/  FFMA.FTZ R15, -R121, R121, 1 ;  /* 0x3f800000790f7423 */ /* 0x000fe20000010179 */
[----:B------:R-:W-:Y:S01]  /*5130*/  I2FP.F32.S32 R101, R101 ;  /* 0x0000006500657245 */ /* 0x000fe20000201400 */
[----:B------:R-:W-:Y:S01]  /*5140*/  FFMA.FTZ R14, R2, -UR6, R121 ;  /* 0x80000006020e7c23 */ /* 0x000fe20008010079 */
[----:B------:R-:W-:Y:S03]  /*5150*/  FFMA.FTZ R10, R32, -UR6, R129 ;  /* 0x80000006200a7c23 */ /* 0x000fe60008010081 */
[----:B------:R-:W1:Y:S01]  /*5160*/  MUFU.TANH R115, R23 ;  /* 0x0000001700737308 */ /* 0x000e620000002400 */
[C---:B--2---:R-:W-:Y:S01]  /*5170*/  FFMA.FTZ R27, R0.reuse, -UR6, R109 ;  /* 0x80000006001b7c23 */ /* 0x044fe2000801006d */
[----:B------:R-:W-:Y:S01]  /*5180*/  FMUL.FTZ R121, R17, UR8 ;  /* 0x0000000811797c20 */ /* 0x000fe20008410000 */
[----:B------:R-:W-:Y:S01]  /*5190*/  FFMA.FTZ R17, R0, -UR6, R104 ;  /* 0x8000000600117c23 */ /* 0x000fe20008010068 */
[----:B------:R-:W-:Y:S01]  /*51a0*/  FMUL.FTZ R129, R26, UR8 ;  /* 0x000000081a817c20 */ /* 0x000fe20008410000 */
[----:B------:R-:W-:Y:S01]  /*51b0*/  FFMA.FTZ R0, -R106, R106, 1 ;  /* 0x3f8000006a007423 */ /* 0x000fe2000001016a */
[----:B------:R-:W-:Y:S01]  /*51c0*/  I2FP.F32.S32 R29, R18 ;  /* 0x00000012001d7245 */ /* 0x000fe20000201400 */
[----:B------:R-:W-:Y:S03]  /*51d0*/  FFMA.FTZ R18, R2, -UR6, R108 ;  /* 0x8000000602127c23 */ /* 0x000fe6000801006c */
[----:B------:R2:W-:Y:S01]  /*51e0*/  MUFU.TANH R23, R120 ;  /* 0x0000007800177308 */ /* 0x0005e20000002400 */
[----:B----4-:R-:W-:Y:S01]  /*51f0*/  I2FP.F32.S32 R21, R8 ;  /* 0x0000000800157245 */ /* 0x010fe20000201400 */
[----:B------:R-:W-:Y:S01]  /*5200*/  FFMA.FTZ R8, -R126, R126, 1 ;  /* 0x3f8000007e087423 */ /* 0x000fe2000001017e */
[----:B------:R-:W-:Y:S01]  /*5210*/  I2FP.F32.S32 R22, R22 ;  /* 0x0000001600167245 */ /* 0x000fe20000201400 */
[----:B------:R-:W-:Y:S01]  /*5220*/  FFMA.FTZ R2, -R104, R104, 1 ;  /* 0x3f80000068027423 */ /* 0x000fe20000010168 */
[----:B------:R-:W-:Y:S01]  /*5230*/  I2FP.F32.S32 R31, R100 ;  /* 0x00000064001f7245 */ /* 0x000fe20000201400 */
[----:B------:R-:W-:Y:S01]  /*5240*/  FFMA.FTZ R26, R21, -UR6, R106 ;  /* 0x80000006151a7c23 */ /* 0x000fe2000801006a */
[----:B------:R-:W-:Y:S03]  /*5250*/  I2FP.F32.S32 R100, R6 ;  /* 0x0000000600647245 */ /* 0x000fe60000201400 */
[----:B------:R4:W-:Y:S01]  /*5260*/  MUFU.TANH R109, R122 ;  /* 0x0000007a006d7308 */ /* 0x0009e20000002400 */
[----:B------:R-:W-:Y:S01]  /*5270*/  I2FP.F32.S32 R33, R13 ;  /* 0x0000000d00217245 */ /* 0x000fe20000201400 */
[----:B------:R-:W-:Y:S01]  /*5280*/  FFMA.FTZ R6, R22, -UR6, R127 ;  /* 0x8000000616067c23 */ /* 0x000fe2000801007f */
[----:B------:R-:W-:Y:S01]  /*5290*/  FMUL.FTZ R127, R0, UR8 ;  /* 0x00000008007f7c20 */ /* 0x000fe20008410000 */
[----:B------:R-:W-:Y:S01]  /*52a0*/  FMUL.FTZ R123, R8, UR8 ;  /* 0x00000008087b7c20 */ /* 0x000fe20008410000 */
[----:B---3--:R-:W-:Y:S01]  /*52b0*/  FFMA.FTZ R8, R22, -UR6, R113 ;  /* 0x8000000616087c23 */ /* 0x008fe20008010071 */
[----:B------:R-:W-:Y:S01]  /*52c0*/  FFMA.FTZ R9, R33, -UR6, R128 ;  /* 0x8000000621097c23 */ /* 0x000fe20008010080 */
[----:B------:R-:W-:Y:S03]  /*52d0*/  FFMA.FTZ R104, -R113, R113, 1 ;  /* 0x3f80000071687423 */ /* 0x000fe60000010171 */
[----:B------:R-:W3:Y:S01]  /*52e0*/  MUFU.TANH R11, R11 ;  /* 0x0000000b000b7308 */ /* 0x000ee20000002400 */
[----:B--2---:R-:W-:Y:S01]  /*52f0*/  FMUL.FTZ R120, R16, UR8 ;  /* 0x0000000810787c20 */ /* 0x004fe20008410000 */
[----:B-1----:R-:W-:Y:S01]  /*5300*/  FFMA.FTZ R16, -R114, R114, 1 ;  /* 0x3f80000072107423 */ /* 0x002fe20000010172 */
[----:B------:R-:W-:Y:S01]  /*5310*/  FFMA.FTZ R13, R101, -UR6, R126 ;  /* 0x80000006650d7c23 */ /* 0x000fe2000801007e */
[----:B------:R-:W-:Y:S01]  /*5320*/  FMUL.FTZ R128, R25, UR8 ;  /* 0x0000000819807c20 */ /* 0x000fe20008410000 */
[----:B------:R-:W-:Y:S01]  /*5330*/  FFMA.FTZ R35, R29, -UR6, R110 ;  /* 0x800000061d237c23 */ /* 0x000fe2000801006e */
[----:B------:R-:W-:Y:S01]  /*5340*/  PLOP3.LUT P0, PT, PT, PT, UP0, 0x80, 0x0 ;  /* 0x000000000000781c */ /* 0x000fe20003f0f008 */
[----:B------:R-:W-:Y:S03]  /*5350*/  FFMA.FTZ R22, -R115, R115, 1 ;  /* 0x3f80000073167423 */ /* 0x000fe60000010173 */
[----:B------:R1:W-:Y:S01]  /*5360*/  MUFU.TANH R106, R130 ;  /* 0x00000082006a7308 */ /* 0x0003e20000002400 */
[----:B----4-:R-:W-:Y:S01]  /*5370*/  FMUL.FTZ R122, R7, UR8 ;  /* 0x00000008077a7c20 */ /* 0x010fe20008410000 */
[----:B------:R-:W-:Y:S01]  /*5380*/  FFMA.FTZ R7, R101, -UR6, R114 ;  /* 0x8000000665077c23 */ /* 0x000fe20008010072 */
[----:B------:R-:W-:Y:S01]  /*5390*/  FFMA.FTZ R101, -R112, R112, 1 ;  /* 0x3f80000070657423 */ /* 0x000fe20000010170 */
[----:B------:R-:W-:Y:S01]  /*53a0*/  I2FP.F32.S32 R5, R5 ;  /* 0x0000000500057245 */ /* 0x000fe20000201400 */
[----:B------:R-:W-:Y:S01]  /*53b0*/  FMUL.FTZ R203, R22, UR8 ;  /* 0x0000000816cb7c20 */ /* 0x000fe20008410000 */
[----:B------:R-:W-:Y:S01]  /*53c0*/  FMUL.FTZ R195, R104, UR8 ;  /* 0x0000000868c37c20 */ /* 0x000fe20008410000 */
[----:B------:R-:W-:Y:S03]  /*53d0*/  FMUL.FTZ R204, R101, UR8 ;  /* 0x0000000865cc7c20 */ /* 0x000fe60008410000 */
[----:B------:R2:W-:Y:S01]  /*53e0*/  MUFU.TANH R108, R124 ;  /* 0x0000007c006c7308 */ /* 0x0005e20000002400 */
[----:B---3--:R-:W-:Y:S01]  /*53f0*/  FFMA.FTZ R0, -R11, R11, 1 ;  /* 0x3f8000000b007423 */ /* 0x008fe2000001010b */
[C---:B------:R-:W-:Y:S01]  /*5400*/  FFMA.FTZ R11, R30.reuse, -UR6, R11 ;  /* 0x800000061e0b7c23 */ /* 0x040fe2000801000b */
[----:B------:R-:W-:Y:S01]  /*5410*/  FFMA.FTZ R30, R30, -UR6, R115 ;  /* 0x800000061e1e7c23 */ /* 0x000fe20008010073 */
[----:B------:R-:W-:Y:S01]  /*5420*/  FFMA.FTZ R22, R32, -UR6, R109 ;  /* 0x8000000620167c23 */ /* 0x000fe2000801006d */
[----:B------:R-:W-:Y:S05]  /*5430*/  FFMA.FTZ R109, -R109, R109, 1 ;  /* 0x3f8000006d6d7423 */ /* 0x000fea000001016d */
[----:B------:R3:W4:Y:S01]  /*5440*/  MUFU.TANH R114, R131 ;  /* 0x0000008300727308 */ /* 0x0007220000002400 */
[----:B-1----:R-:W-:Y:S01]  /*5450*/  FMUL.FTZ R130, R2, UR8 ;  /* 0x0000000802827c20 */ /* 0x002fe20008410000 */
[----:B------:R-:W-:Y:S01]  /*5460*/  FFMA.FTZ R2, -R12, R12, 1 ;  /* 0x3f8000000c027423 */ /* 0x000fe2000001010c */
[C---:B------:R-:W-:Y:S01]  /*5470*/  FFMA.FTZ R12, R31.reuse, -UR6, R12 ;  /* 0x800000061f0c7c23 */ /* 0x040fe2000801000c */
[----:B------:R-:W-:Y:S02]  /*5480*/  FFMA.FTZ R31, R31, -UR6, R112 ;  /* 0x800000061f1f7c23 */ /* 0x000fe40008010070 */
[----:B------:R-:W-:Y:S01]  /*5490*/  FMUL.FTZ R115, R2, UR8 ;  /* 0x0000000802737c20 */ /* 0x000fe20008410000 */
[----:B------:R-:W-:Y:S03]  /*54a0*/  FFMA.FTZ R2, -R34, R34, 1 ;  /* 0x3f80000022027423 */ /* 0x000fe60000010122 */
[----:B------:R-:W1:Y:S01]  /*54b0*/  MUFU.TANH R111, R111 ;  /* 0x0000006f006f7308 */ /* 0x000e620000002400 */
[----:B--2---:R-:W-:Y:S01]  /*54c0*/  FMUL.FTZ R124, R15, UR8 ;  /* 0x000000080f7c7c20 */ /* 0x004fe20008410000 */
[----:B------:R-:W-:Y:S08]  /*54d0*/  FFMA.FTZ R34, R28, -UR6, R34 ;  /* 0x800000061c227c23 */ /* 0x000ff00008010022 */
[----:B------:R-:W2:Y:S01]  /*54e0*/  MUFU.TANH R24, R24 ;  /* 0x0000001800187308 */ /* 0x000ea20000002400 */
[----:B---3--:R-:W-:Y:S01]  /*54f0*/  FMUL.FTZ R131, R0, UR8 ;  /* 0x0000000800837c20 */ /* 0x008fe20008410000 */
[----:B------:R-:W-:Y:S01]  /*5500*/  FFMA.FTZ R0, -R110, R110, 1 ;  /* 0x3f8000006e007423 */ /* 0x000fe2000001016e */
[----:B----4-:R-:W-:Y:S01]  /*5510*/  FFMA.FTZ R101, R5, -UR6, R114 ;  /* 0x8000000605657c23 */ /* 0x010fe20008010072 */
[----:B------:R-:W-:Y:S01]  /*5520*/  FFMA.FTZ R104, -R114, R114, 1 ;  /* 0x3f80000072687423 */ /* 0x000fe20000010172 */
[----:B------:R-:W-:Y:S01]  /*5530*/  FMUL.FTZ R114, R109, UR8 ;  /* 0x000000086d727c20 */ /* 0x000fe20008410000 */
[----:B------:R-:W-:Y:S01]  /*5540*/  FMUL.FTZ R199, R0, UR8 ;  /* 0x0000000800c77c20 */ /* 0x000fe20008410000 */
[----:B------:R-:W-:Y:S03]  /*5550*/  FFMA.FTZ R0, -R23, R23, 1 ;  /* 0x3f80000017007423 */ /* 0x000fe60000010117 */
[----:B------:R3:W4:Y:S01]  /*5560*/  MUFU.TANH R113, R132 ;  /* 0x0000008400717308 */ /* 0x0007220000002400 */
[----:B-1----:R-:W-:Y:S01]  /*5570*/  FFMA.FTZ R15, -R111, R111, 1 ;  /* 0x3f8000006f0f7423 */ /* 0x002fe2000001016f */
[C---:B------:R-:W-:Y:S01]  /*5580*/  FFMA.FTZ R25, R4.reuse, -UR6, R111 ;  /* 0x8000000604197c23 */ /* 0x040fe2000801006f */
[----:B------:R-:W-:Y:S02]  /*5590*/  FFMA.FTZ R23, R5, -UR6, R23 ;  /* 0x8000000605177c23 */ /* 0x000fe40008010017 */
[----:B------:R-:W-:Y:S01]  /*55a0*/  FMUL.FTZ R126, R15, UR8 ;  /* 0x000000080f7e7c20 */ /* 0x000fe20008410000 */
[----:B------:R-:W-:Y:S01]  /*55b0*/  FFMA.FTZ R15, R4, -UR6, R105 ;  /* 0x80000006040f7c23 */ /* 0x000fe20008010069 */
[----:B------:R-:W-:Y:S03]  /*55c0*/  FFMA.FTZ R105, -R105, R105, 1 ;  /* 0x3f80000069697423 */ /* 0x000fe60000010169 */
[----:B------:R1:W1:Y:S01]  /*55d0*/  MUFU.TANH R112, R133 ;  /* 0x0000008500707308 */ /* 0x0002620000002400 */
[----:B--2---:R-:W-:Y:S01]  /*55e0*/  FFMA.FTZ R4, -R24, R24, 1 ;  /* 0x3f80000018047423 */ /* 0x004fe20000010118 */
[C---:B------:R-:W-:Y:S01]  /*55f0*/  FFMA.FTZ R24, R100.reuse, -UR6, R24 ;  /* 0x8000000664187c23 */ /* 0x040fe20008010018 */
[----:B------:R-:W-:Y:S01]  /*5600*/  FFMA.FTZ R100, R100, -UR6, R108 ;  /* 0x8000000664647c23 */ /* 0x000fe2000801006c */
[----:B------:R-:W-:Y:S01]  /*5610*/  FFMA.FTZ R108, -R108, R108, 1 ;  /* 0x3f8000006c6c7423 */ /* 0x000fe2000001016c */
[----:B------:R-:W-:Y:S05]  /*5620*/  FMUL.FTZ R201, R105, UR8 ;  /* 0x0000000869c97c20 */ /* 0x000fea0008410000 */
[----:B------:R2:W2:Y:S01]  /*5630*/  MUFU.TANH R111, R134 ;  /* 0x00000086006f7308 */ /* 0x0004a20000002400 */
[----:B---3--:R-:W-:Y:S01]  /*5640*/  FMUL.FTZ R132, R16, UR8 ;  /* 0x0000000810847c20 */ /* 0x008fe20008410000 */
[----:B------:R-:W-:Y:S01]  /*5650*/  FFMA.FTZ R16, R21, -UR6, R107 ;  /* 0x8000000615107c23 */ /* 0x000fe2000801006b */
[----:B------:R-:W-:Y:S01]  /*5660*/  FFMA.FTZ R21, R33, -UR6, R106 ;  /* 0x8000000621157c23 */ /* 0x000fe2000801006a */
[----:B------:R-:W-:Y:S01]  /*5670*/  FFMA.FTZ R107, -R107, R107, 1 ;  /* 0x3f8000006b6b7423 */ /* 0x000fe2000001016b */
[----:B------:R-:W-:Y:S01]  /*5680*/  FFMA.FTZ R106, -R106, R106, 1 ;  /* 0x3f8000006a6a7423 */ /* 0x000fe2000001016a */
[----:B----4-:R-:W-:Y:S01]  /*5690*/  FFMA.FTZ R5, -R113, R113, 1 ;  /* 0x3f80000071057423 */ /* 0x010fe20000010171 */
[----:B------:R-:W-:Y:S03]  /*56a0*/  FFMA.FTZ R33, R102, -UR6, R113 ;  /* 0x8000000666217c23 */ /* 0x000fe60008010071 */
[----:B------:R3:W4:Y:S01]  /*56b0*/  MUFU.TANH R110, R135 ;  /* 0x00000087006e7308 */ /* 0x0007220000002400 */
[----:B-1----:R-:W-:Y:S01]  /*56c0*/  FMUL.FTZ R133, R0, UR8 ;  /* 0x0000000800857c20 */ /* 0x002fe20008410000 */
[----:B------:R-:W-:Y:S01]  /*56d0*/  FFMA.FTZ R29, R29, -UR6, R112 ;  /* 0x800000061d1d7c23 */ /* 0x000fe20008010070 */
[----:B------:R-:W-:Y:S01]  /*56e0*/  FMUL.FTZ R202, R107, UR8 ;  /* 0x000000086bca7c20 */ /* 0x000fe20008410000 */
[----:B------:R-:W-:Y:S01]  /*56f0*/  FMUL.FTZ R197, R108, UR8 ;  /* 0x000000086cc57c20 */ /* 0x000fe20008410000 */
[----:B------:R-:W-:Y:S01]  /*5700*/  FMUL.FTZ R198, R5, UR8 ;  /* 0x0000000805c67c20 */ /* 0x000fe20008410000 */
[----:B--2---:R-:W-:Y:S01]  /*5710*/  FMUL.FTZ R134, R2, UR8 ;  /* 0x0000000802867c20 */ /* 0x004fe20008410000 */
[----:B------:R-:W-:Y:S01]  /*5720*/  FFMA.FTZ R2, -R111, R111, 1 ;  /* 0x3f8000006f027423 */ /* 0x000fe2000001016f */
[----:B------:R-:W-:Y:S01]  /*5730*/  FFMA.FTZ R32, R103, -UR6, R111 ;  /* 0x8000000667207c23 */ /* 0x000fe2000801006f */
[----:B------:R-:W-:Y:S02]  /*5740*/  FMUL.FTZ R111, R106, UR8 ;  /* 0x000000086a6f7c20 */ /* 0x000fe40008410000 */
[----:B------:R-:W-:Y:S01]  /*5750*/  FMUL.FTZ R113, R2, UR8 ;  /* 0x0000000802717c20 */ /* 0x000fe20008410000 */
[----:B---3--:R-:W-:Y:S01]  /*5760*/  FMUL.FTZ R135, R4, UR8 ;  /* 0x0000000804877c20 */ /* 0x008fe20008410000 */
[----:B------:R-:W-:Y:S01]  /*5770*/  FFMA.FTZ R4, -R112, R112, 1 ;  /* 0x3f80000070047423 */ /* 0x000fe20000010170 */
[----:B----4-:R-:W-:Y:S01]  /*5780*/  FFMA.FTZ R0, -R110, R110, 1 ;  /* 0x3f8000006e007423 */ /* 0x010fe2000001016e */
[----:B------:R-:W-:Y:S01]  /*5790*/  FFMA.FTZ R28, R28, -UR6, R110 ;  /* 0x800000061c1c7c23 */ /* 0x000fe2000801006e */
[----:B------:R-:W-:Y:S01]  /*57a0*/  FMUL.FTZ R112, R104, UR8 ;  /* 0x0000000868707c20 */ /* 0x000fe20008410000 */
[----:B------:R-:W-:Y:S01]  /*57b0*/  FMUL.FTZ R200, R4, UR8 ;  /* 0x0000000804c87c20 */ /* 0x000fe20008410000 */
[----:B------:R-:W-:Y:S01]  /*57c0*/  FMUL.FTZ R196, R0, UR8 ;  /* 0x0000000800c47c20 */ /* 0x000fe20008410000 */
[----:B------:R-:W-:Y:S06]  /*57d0*/  @!P0 BRA `(.L_x_1567) ;  /* 0x0000000000248947 */ /* 0x000fec0003800000 */
[----:B------:R-:W-:Y:S01]  /*57e0*/  UIADD3 UR21, UR11, UR36, -UR7 ;  /* 0x000000240b157290 */ /* 0x000fe2000fffe807 */
[----:B------:R-:W-:Y:S01]  /*57f0*/  IMAD.U32 R0, RZ, RZ, UR39 ;  /* 0x00000027ff007e24 */ /* 0x000fe2000f8e00ff */
[----:B------:R-:W-:Y:S04]  /*5800*/  UIADD3 UR13, UR10, 0x40, URZ ;  /* 0x000000400a0d7890 */ /* 0x000fe8000fffe03f */
[----:B------:R-:W-:Y:S01]  /*5810*/  ISETP.LT.AND P0, PT, R0, UR7, PT ;  /* 0x0000000700007c0c */ /* 0x000fe2000bf01270 */
[----:B------:R-:W-:Y:S03]  /*5820*/  UISETP.GE.AND UP0, UPT, UR13, UR21, UPT ;  /* 0x000000150d00728c */ /* 0x000fe6000bf06270 */
[----:B------:R-:W-:Y:S03]  /*5830*/  UMOV UR13, UR11 ;  /* 0x0000000b000d7c82 */ /* 0x000fe60008000000 */
[----:B------:R-:W-:Y:S11]  /*5840*/  PLOP3.LUT P2, PT, PT, PT, UP0, 0x80, 0x0 ;  /* 0x000000000000781c */ /* 0x000ff60003f4f008 */
[----:B------:R-:W-:Y:S02]  /*5850*/  @!UPT UIADD3 URZ, URZ, URZ, URZ ;  /* 0x0000003f3f3ff290 */ /* 0x000fe4000fffe03f */
[----:B------:R-:W-:Y:S05]  /*5860*/  @!P2 BRA P0, `(.L_x_1568) ;  /* 0x0000000400f8a947 */ /* 0x000fea0000000000 */
.L_x_1567:
[----:B------:R-:W-:Y:S01]  /*5870*/  UIADD3 UR21, UR7, 0x1, -UR14 ;  /* 0x0000000107157890 */ /* 0x000fe2000fffe80e */
[----:B------:R-:W-:Y:S01]  /*5880*/  VIADD R4, R239, UR10 ;  /* 0x0000000aef047c36 */ /* 0x000fe20008000000 */
[----:B------:R-:W-:Y:S01]  /*5890*/  UIADD3 UR11, -UR13, UR7, -UR14 ;  /* 0x000000070d0b7290 */ /* 0x000fe2000fffe90e */
[C---:B------:R-:W-:Y:S01]  /*58a0*/  VIADD R108, R180.reuse, 0x1 ;  /* 0x00000001b46c7836 */ /* 0x040fe20000000000 */
[----:B------:R-:W-:Y:S01]  /*58b0*/  UIADD3 UR10, UR21, UR42, URZ ;  /* 0x0000002a150a7290 */ /* 0x000fe2000fffe03f */
[C---:B------:R-:W-:Y:S02]  /*58c0*/  VIADD R107, R180.reuse, 0x8 ;  /* 0x00000008b46b7836 */ /* 0x040fe40000000000 */
[----:B------:R-:W-:Y:S01]  /*58d0*/  VIADD R106, R180, 0x9 ;  /* 0x00000009b46a7836 */ /* 0x000fe20000000000 */
[----:B------:R-:W-:Y:S01]  /*58e0*/  VIADDMNMX R2, R4, UR11, RZ, !PT ;  /* 0x0000000b04027c46 */ /* 0x000fe2000f8001ff */
[C---:B------:R-:W-:Y:S02]  /*58f0*/  VIADD R105, R180.reuse, 0x10 ;  /* 0x00000010b4697836 */ /* 0x040fe40000000000 */
[----:B------:R-:W-:Y:S01]  /*5900*/  IMAD.U32 R0, RZ, RZ, UR10 ;  /* 0x0000000aff007e24 */ /* 0x000fe2000f8e00ff */
[CC--:B------:R-:W-:Y:S01]  /*5910*/  ISETP.GE.AND P0, PT, R180.reuse, R2.reuse, PT ;  /* 0x00000002b400720c */ /* 0x0c0fe20003f06270 */
[----:B------:R-:W-:Y:S01]  /*5920*/  VIADD R104, R180, 0x11 ;  /* 0x00000011b4687836 */ /* 0x000fe20000000000 */
[----:B------:R-:W-:Y:S01]  /*5930*/  ISETP.GE.AND P6, PT, R108, R2, PT ;  /* 0x000000026c00720c */ /* 0x000fe20003fc6270 */
[----:B------:R-:W-:Y:S01]  /*5940*/  VIADD R103, R180, 0x18 ;  /* 0x00000018b4677836 */ /* 0x000fe20000000000 */
[----:B------:R-:W-:Y:S01]  /*5950*/  VIADDMNMX R0, R4, R0, UR7, PT ;  /* 0x0000000704007e46 */ /* 0x000fe2000b800100 */
[C---:B------:R-:W-:Y:S01]  /*5960*/  VIADD R102, R180.reuse, 0x19 ;  /* 0x00000019b4667836 */ /* 0x040fe20000000000 */
[----:B------:R-:W-:Y:S01]  /*5970*/  ISETP.GE.AND P5, PT, R107, R2, PT ;  /* 0x000000026b00720c */ /* 0x000fe20003fa6270 */
[----:B------:R-:W-:Y:S01]  /*5980*/  IMAD.U32 R110, RZ, RZ, UR10 ;  /* 0x0000000aff6e7e24 */ /* 0x000fe2000f8e00ff */
[-C--:B------:R-:W-:Y:S01]  /*5990*/  ISETP.GE.OR P0, PT, R180, R0.reuse, !P0 ;  /* 0x00000000b400720c */ /* 0x080fe20004706670 */
[----:B------:R-:W-:Y:S01]  /*59a0*/  VIADD R5, R4, 0x20 ;  /* 0x0000002004057836 */ /* 0x000fe20000000000 */
[----:B------:R-:W-:Y:S01]  /*59b0*/  ISETP.GE.OR P6, PT, R108, R0, !P6 ;  /* 0x000000006c00720c */ /* 0x000fe200077c6670 */
[----:B------:R-:W-:Y:S01]  /*59c0*/  IMAD.U32 R109, RZ, RZ, UR10 ;  /* 0x0000000aff6d7e24 */ /* 0x000fe2000f8e00ff */
[----:B------:R-:W-:Y:S02]  /*59d0*/  FSEL R6, R6, -INF , !P0 ;  /* 0xff80000006067808 */ /* 0x000fe40004000000 */
[----:B------:R-:W-:Y:S02]  /*59e0*/  FSEL R13, R13, -INF , !P6 ;  /* 0xff8000000d0d7808 */ /* 0x000fe40007000000 */
        /* <DEDUP_REMOVED lines=50> */
[-C--:B------:R-:W-:Y:S02]  /*5d10*/  ISETP.GE.AND P6, PT, R106, R5.reuse, PT ;  /* 0x000000056a00720c */ /* 0x080fe40003fc6270 */
[-C--:B------:R-:W-:Y:S02]  /*5d20*/  ISETP.GE.OR P5, PT, R103, R0.reuse, !P5 ;  /* 0x000000006700720c */ /* 0x080fe40006fa6670 */
[----:B------:R-:W-:Y:S02]  /*5d30*/  ISETP.GE.OR P4, PT, R102, R0, !P4 ;  /* 0x000000006600720c */ /* 0x000fe40006786670 */
[-C--:B------:R-:W-:Y:S02]  /*5d40*/  ISETP.GE.OR P3, PT, R180, R4.reuse, !P3 ;  /* 0x00000004b400720c */ /* 0x080fe40005f66670 */
[-C--:B------:R-:W-:Y:S02]  /*5d50*/  ISETP.GE.OR P2, PT, R108, R4.reuse, !P2 ;  /* 0x000000046c00720c */ /* 0x080fe40005746670 */
[-C--:B------:R-:W-:Y:S02]  /*5d60*/  ISETP.GE.OR P0, PT, R107, R4.reuse, !P0 ;  /* 0x000000046b00720c */ /* 0x080fe40004706670 */
[----:B------:R-:W-:Y:S02]  /*5d70*/  ISETP.GE.OR P6, PT, R106, R4, !P6 ;  /* 0x000000046a00720c */ /* 0x000fe400077c6670 */
[----:B------:R-:W-:Y:S01]  /*5d80*/  VIADDMNMX R2, R2, UR11, RZ, !PT ;  /* 0x0000000b02027c46 */ /* 0x000fe2000f8001ff */
[----:B------:R-:W-:Y:S01]  /*5d90*/  UMOV UR11, UR13 ;  /* 0x0000000d000b7c82 */ /* 0x000fe20008000000 */
        /* <DEDUP_REMOVED lines=43> */
.L_x_1568:
        /* <DEDUP_REMOVED lines=10> */
[----:B------:R-:W-:Y:S01]  /*60f0*/  FSEL R4, R4, RZ, P0 ;  /* 0x000000ff04047208 */ /* 0x000fe20000000000 */
[--C-:B------:R-:W-:Y:S01]  /*6100*/  FFMA.FTZ R34, R34, UR12, -R5.reuse ;  /* 0x0000000c22227c23 */ /* 0x100fe20008010805 */
[----:B------:R-:W-:Y:S01]  /*6110*/  FSETP.NEU.FTZ.AND P0, PT, R234, -INF , PT ;  /* 0xff800000ea00780b */ /* 0x000fe20003f1d000 */
[----:B------:R-:W-:Y:S01]  /*6120*/  MUFU.EX2 R216, R35 ;  /* 0x0000002300d87308 */ /* 0x000fe20000000800 */
[--C-:B------:R-:W-:Y:S01]  /*6130*/  FFMA.FTZ R33, R33, UR12, -R5.reuse ;  /* 0x0000000c21217c23 */ /* 0x100fe20008010805 */
[--C-:B------:R-:W-:Y:S01]  /*6140*/  FFMA.FTZ R31, R31, UR12, -R4.reuse ;  /* 0x0000000c1f1f7c23 */ /* 0x100fe20008010804 */
[----:B------:R-:W-:Y:S01]  /*6150*/  FSEL R2, R2, RZ, P0 ;  /* 0x000000ff02027208 */ /* 0x000fe20000000000 */
        /* <DEDUP_REMOVED lines=13> */
[----:B------:R-:W-:Y:S01]  /*6230*/  FFMA.FTZ R4, R28, UR12, -R4 ;  /* 0x0000000c1c047c23 */ /* 0x000fe20008010804 */
        /* <DEDUP_REMOVED lines=8> */
[----:B------:R-:W-:Y:S01]  /*62c0*/  FFMA.FTZ R2, R21, UR12, -R2 ;  /* 0x0000000c15027c23 */ /* 0x000fe20008010802 */
[----:B------:R-:W-:Y:S02]  /*62d0*/  SEL R168, R168, 0xffffffc0, !P1 ;  /* 0xffffffc0a8a87807 */ /* 0x000fe40004800000 */
[----:B------:R-:W-:Y:S02]  /*62e0*/  FSETP.NEU.FTZ.AND P0, PT, R235, -INF , PT ;  /* 0xff800000eb00780b */ /* 0x000fe40003f1d000 */
[----:B------:R-:W-:Y:S03]  /*62f0*/  PLOP3.LUT P2, PT, PT, PT, UP0, 0x80, 0x0 ;  /* 0x000000000000781c */ /* 0x000fe60003f4f008 */
[----:B------:R-:W-:Y:S01]  /*6300*/  MUFU.EX2 R209, R10 ;  /* 0x0000000a00d17308 */ /* 0x000fe20000000800 */
[----:B------:R-:W-:Y:S05]  /*6310*/  FSEL R0, R0, RZ, P0 ;  /* 0x000000ff00007208 */ /* 0x000fea0000000000 */
[--C-:B------:R-:W-:Y:S01]  /*6320*/  FFMA.FTZ R100, R100, UR12, -R0.reuse ;  /* 0x0000000c64647c23 */ /* 0x100fe20008010800 */
[--C-:B------:R-:W-:Y:S03]  /*6330*/  FFMA.FTZ R20, R20, UR12, -R0.reuse ;  /* 0x0000000c14147c23 */ /* 0x100fe60008010800 */
[----:B------:R-:W2:Y:S01]  /*6340*/  MUFU.EX2 R108, R9 ;  /* 0x00000009006c7308 */ /* 0x000ea20000000800 */
[--C-:B------:R-:W-:Y:S01]  /*6350*/  FFMA.FTZ R19, R19, UR12, -R0.reuse ;  /* 0x0000000c13137c23 */ /* 0x100fe20008010800 */
[--C-:B------:R-:W-:Y:S01]  /*6360*/  FFMA.FTZ R18, R18, UR12, -R0.reuse ;  /* 0x0000000c12127c23 */ /* 0x100fe20008010800 */
[--C-:B------:R-:W-:Y:S01]  /*6370*/  FFMA.FTZ R17, R17, UR12, -R0.reuse ;  /* 0x0000000c11117c23 */ /* 0x100fe20008010800 */
[--C-:B------:R-:W-:Y:S01]  /*6380*/  FFMA.FTZ R16, R16, UR12, -R0.reuse ;  /* 0x0000000c10107c23 */ /* 0x100fe20008010800 */
[--C-:B------:R-:W-:Y:S01]  /*6390*/  FFMA.FTZ R15, R15, UR12, -R0.reuse ;  /* 0x0000000c0f0f7c23 */ /* 0x100fe20008010800 */
[----:B------:R-:W-:Y:S04]  /*63a0*/  FFMA.FTZ R0, R101, UR12, -R0 ;  /* 0x0000000c65007c23 */ /* 0x000fe80008010800 */
[----:B------:R1:W-:Y:S10]  /*63b0*/  MUFU.EX2 R232, R5 ;  /* 0x0000000500e87308 */ /* 0x0003f40000000800 */
[----:B------:R2:W-:Y:S10]  /*63c0*/  MUFU.EX2 R230, R4 ;  /* 0x0000000400e67308 */ /* 0x0005f40000000800 */
[----:B------:R-:W-:Y:S10]  /*63d0*/  MUFU.EX2 R224, R12 ;  /* 0x0000000c00e07308 */ /* 0x000ff40000000800 */
[----:B------:R-:W3:Y:S10]  /*63e0*/  MUFU.EX2 R226, R11 ;  /* 0x0000000b00e27308 */ /* 0x000ef40000000800 */
[----:B------:R3:W-:Y:S10]  /*63f0*/  MUFU.EX2 R227, R2 ;  /* 0x0000000200e37308 */ /* 0x0007f40000000800 */
        /* <DEDUP_REMOVED lines=19> */
[----:B------:R-:W-:Y:S10]  /*6530*/  MUFU.EX2 R221, R100 ;  /* 0x0000006400dd7308 */ /* 0x000ff40000000800 */
[----:B------:R-:W4:Y:S01]  /*6540*/  MUFU.EX2 R228, R22 ;  /* 0x0000001600e47308 */ /* 0x000f220000000800 */
[----:B-1----:R-:W-:Y:S02]  /*6550*/  F2FP.F16.F32.PACK_AB R5, R211, R212 ;  /* 0x000000d4d305723e */ /* 0x002fe400000000ff */
[----:B--2---:R-:W-:Y:S02]  /*6560*/  F2FP.F16.F32.PACK_AB R4, R108, R209 ;  /* 0x000000d16c04723e */ /* 0x004fe400000000ff */
        /* <DEDUP_REMOVED lines=74> */
[C---:B------:R-:W-:Y:S01]  /*6a10*/  FADD.FTZ R6, -R118.reuse, R6 ;  /* 0x0000000676067221 */ /* 0x040fe20000010100 */
[-C--:B------:R-:W-:Y:S05]  /*6a20*/  HMMA.16816.F32 R28, R104, R166.reuse, R28 ;  /* 0x000000a6681c723c */ /* 0x080fea000000181c */
[----:B------:R-:W-:Y:S01]  /*6a30*/  FADD.FTZ R7, -R118, R7 ;  /* 0x0000000776077221 */ /* 0x000fe20000010100 */
        /* <DEDUP_REMOVED lines=8> */
[----:B------:R-:W-:Y:S01]  /*6ac0*/  FADD.FTZ R10, -R116, R10 ;  /* 0x0000000a740a7221 */ /* 0x000fe20000010100 */
[----:B------:R-:W-:Y:S01]  /*6ad0*/  FMUL.FTZ R7, R205, R8 ;  /* 0x00000008cd077220 */ /* 0x000fe20000410000 */
[----:B------:R-:W-:Y:S01]  /*6ae0*/  FMUL.FTZ R6, R183, R9 ;  /* 0x00000009b7067220 */ /* 0x000fe20000410000 */
[C---:B------:R-:W-:Y:S01]  /*6af0*/  FADD.FTZ R12, -R117.reuse, R12 ;  /* 0x0000000c750c7221 */ /* 0x040fe20000010100 */
[----:B------:R-:W-:Y:S01]  /*6b00*/  FADD.FTZ R13, -R117, R13 ;  /* 0x0000000d750d7221 */ /* 0x000fe20000010100 */
[----:B------:R-:W-:Y:S01]  /*6b10*/  FMUL.FTZ R8, R109, R11 ;  /* 0x0000000b6d087220 */ /* 0x000fe20000410000 */
[----:B------:R-:W-:Y:S01]  /*6b20*/  FMUL.FTZ R0, R125, R0 ;  /* 0x000000007d007220 */ /* 0x000fe20000410000 */
[----:B------:R-:W-:Y:S01]  /*6b30*/  FMUL.FTZ R109, R123, R5 ;  /* 0x000000057b6d7220 */ /* 0x000fe20000410000 */
[----:B------:R-:W-:Y:S01]  /*6b40*/  FMUL.FTZ R2, R121, R2 ;  /* 0x0000000279027220 */ /* 0x000fe20000410000 */
[----:B------:R-:W-:Y:S01]  /*6b50*/  FMUL.FTZ R108, R120, R108 ;  /* 0x0000006c786c7220 */ /* 0x000fe20000410000 */
[----:B------:R-:W-:Y:S01]  /*6b60*/  FADD.FTZ R14, -R116, R14 ;  /* 0x0000000e740e7221 */ /* 0x000fe20000010100 */
[----:B------:R-:W-:Y:S01]  /*6b70*/  FMUL.FTZ R9, R110, R10 ;  /* 0x0000000a6e097220 */ /* 0x000fe20000410000 */
[----:B------:R-:W-:Y:S01]  /*6b80*/  F2FP.F16.F32.PACK_AB R109, R109, R0 ;  /* 0x000000006d6d723e */ /* 0x000fe200000000ff */
        /* <DEDUP_REMOVED lines=8> */
[----:B------:R-:W-:Y:S01]  /*6c10*/  FADD.FTZ R17, -R119, R17 ;  /* 0x0000001177117221 */ /* 0x000fe20000010100 */
[----:B------:R-:W-:Y:S01]  /*6c20*/  FMUL.FTZ R11, R206, R14 ;  /* 0x0000000ece0b7220 */ /* 0x000fe20000410000 */
[C---:B------:R-:W-:Y:S01]  /*6c30*/  FADD.FTZ R22, -R118.reuse, R22 ;  /* 0x0000001676167221 */ /* 0x040fe20000010100 */
[----:B------:R-:W-:Y:S01]  /*6c40*/  FADD.FTZ R23, -R118, R23 ;  /* 0x0000001776177221 */ /* 0x000fe20000010100 */
        /* <DEDUP_REMOVED lines=10> */
[----:B------:R-:W-:Y:S01]  /*6cf0*/  F2FP.F16.F32.PACK_AB R16, R6, R7 ;  /* 0x000000070610723e */ /* 0x000fe200000000ff */
[C---:B------:R-:W-:Y:S01]  /*6d00*/  FADD.FTZ R20, -R119.reuse, R20 ;  /* 0x0000001477147221 */ /* 0x040fe20000010100 */
[----:B------:R-:W-:Y:S01]  /*6d10*/  FADD.FTZ R21, -R119, R21 ;  /* 0x0000001577157221 */ /* 0x000fe20000010100 */
[----:B------:R-:W-:Y:S01]  /*6d20*/  FMUL.FTZ R22, R214, R22 ;  /* 0x00000016d6167220 */ /* 0x000fe20000410000 */
[----:B------:R-:W-:Y:S01]  /*6d30*/  FMUL.FTZ R6, R213, R23 ;  /* 0x00000017d5067220 */ /* 0x000fe20000410000 */
[C---:B------:R-:W-:Y:S01]  /*6d40*/  FADD.FTZ R24, -R117.reuse, R24 ;  /* 0x0000001875187221 */ /* 0x040fe20000010100 */
[----:B------:R-:W-:Y:S01]  /*6d50*/  FADD.FTZ R25, -R117, R25 ;  /* 0x0000001975197221 */ /* 0x000fe20000010100 */
[----:B------:R-:W-:Y:S01]  /*6d60*/  FMUL.FTZ R4, R194, R11 ;  /* 0x0000000bc2047220 */ /* 0x000fe20000410000 */
[----:B------:R-:W-:Y:S01]  /*6d70*/  FMUL.FTZ R14, R130, R14 ;  /* 0x0000000e820e7220 */ /* 0x000fe20000410000 */
[----:B------:R-:W-:Y:S01]  /*6d80*/  F2FP.F16.F32.PACK_AB R17, R8, R9 ;  /* 0x000000090811723e */ /* 0x000fe200000000ff */
        /* <DEDUP_REMOVED lines=53> */
[----:B------:R-:W-:Y:S02]  /*70e0*/  FMUL.FTZ R18, R196, R18 ;  /* 0x00000012c4127220 */ /* 0x000fe40000410000 */
[----:B------:R-:W-:Y:S03]  /*70f0*/  F2FP.F16.F32.PACK_AB R2, R2, R5 ;  /* 0x000000050202723e */ /* 0x000fe600000000ff */
        /* <DEDUP_REMOVED lines=35> */
.L_x_1569:
        /* <DEDUP_REMOVED lines=97> */
.L_x_1570:
        /* <DEDUP_REMOVED lines=324> */
.L_x_1572:
[----:B------:R-:W-:Y:S01]  /*8d80*/  @UP0 UIADD3 UR6, UR37, UR43, URZ ;  /* 0x0000002b25060290 */ /* 0x000fe2000fffe03f */
[----:B--2---:R-:W-:Y:S01]  /*8d90*/  SHF.R.S32.HI R0, RZ, 0x1f, R182 ;  /* 0x0000001fff007819 */ /* 0x004fe200000114b6 */
[----:B------:R-:W-:Y:S01]  /*8da0*/  @UP0 ULDC.64 UR10, c[0x0][0x458] ;  /* 0x00011600000a0ab9 */ /* 0x000fe20000000a00 */
        /* <DEDUP_REMOVED lines=19> */
.L_x_1573:
        /* <DEDUP_REMOVED lines=17> */
[----:B------:R-:W-:Y:S01]  /*8ff0*/  BSSY B0, `(.L_x_1574) ;  /* 0x000001f000007945 */ /* 0x000fe20003800000 */
[----:B------:R-:W-:Y:S01]  /*9000*/  VIADD R6, R0, 0x60 ;  /* 0x0000006000067836 */ /* 0x000fe20000000000 */
[----:B------:R-:W-:Y:S01]  /*9010*/  IADD3 R4, P0, R4, UR19, RZ ;  /* 0x0000001304047c10 */ /* 0x000fe2000ff1e0ff */
[----:B------:R-:W-:Y:S01]  /*9020*/  IMAD.U32 R2, RZ, RZ, UR12 ;  /* 0x0000000cff027e24 */ /* 0x000fe2000f8e00ff */
[----:B------:R-:W-:Y:S01]  /*9030*/  ISETP.GE.OR P2, PT, R7, UR7, P4 ;  /* 0x0000000707007c0c */ /* 0x000fe2000a746670 */
[----:B------:R-:W-:Y:S01]  /*9040*/  ULDC.64 UR12, c[0x0][0x468] ;  /* 0x00011a00000c7ab9 */ /* 0x000fe20000000a00 */
[----:B------:R-:W-:Y:S01]  /*9050*/  ISETP.GE.OR P1, PT, R6, UR7, P4 ;  /* 0x0000000706007c0c */ /* 0x000fe2000a726670 */
[----:B------:R1:W2:Y:S01]  /*9060*/  LDS.128 R20, [R114+0x7000] ;  /* 0x0070000072147984 */ /* 0x0002a20000000c00 */
[----:B------:R-:W-:Y:S01]  /*9070*/  ISETP.GE.OR P4, PT, R0, UR7, P4 ;  /* 0x0000000700007c0c */ /* 0x000fe2000a786670 */
[----:B------:R-:W-:Y:S01]  /*9080*/  UIMAD UR14, UR14, UR12, URZ ;  /* 0x0000000c0e0e72a4 */ /* 0x000fe2000f8e023f */
[----:B------:R-:W-:Y:S01]  /*9090*/  IADD3.X R5, R5, UR20, R2, P0, !PT ;  /* 0x0000001405057c10 */ /* 0x000fe200087fe402 */
[----:B------:R1:W3:Y:S01]  /*90a0*/  LDS.128 R24, [R114+0xb000] ;  /* 0x00b0000072187984 */ /* 0x0002e20000000c00 */
[----:B------:R-:W-:Y:S01]  /*90b0*/  MOV R2, UR12 ;  /* 0x0000000c00027c02 */ /* 0x000fe20008000f00 */
[----:B------:R-:W-:Y:S01]  /*90c0*/  UIMAD UR13, UR55, UR13, UR14 ;  /* 0x0000000d370d72a4 */ /* 0x000fe2000f8e020e */
        /* <DEDUP_REMOVED lines=17> */
.L_x_1575:
[----:B------:R-:W-:Y:S05]  /*91e0*/  BSYNC B0 ;  /* 0x0000000000007941 */ /* 0x000fea0003800000 */
.L_x_1574:
        /* <DEDUP_REMOVED lines=14> */
.L_x_1577:
[----:B------:R-:W-:Y:S05]  /*92d0*/  BSYNC B0 ;  /* 0x0000000000007941 */ /* 0x000fea0003800000 */
.L_x_1576:
        /* <DEDUP_REMOVED lines=15> */
.L_x_1579:
[----:B------:R-:W-:Y:S05]  /*93d0*/  BSYNC B0 ;  /* 0x0000000000007941 */ /* 0x000fea0003800000 */
.L_x_1578:
        /* <DEDUP_REMOVED lines=15> */
.L_x_1581:
[----:B------:R-:W-:Y:S05]  /*94d0*/  BSYNC B0 ;  /* 0x0000000000007941 */ /* 0x000fea0003800000 */
.L_x_1580:
[----:B-12---:R-:W1:Y:S01]  /*94e0*/  LDS.128 R112, [R114+0xa000] ;  /* 0x00a0000072707984 */ /* 0x006e620000000c00 */
        /* <DEDUP_REMOVED lines=26> */
.L_x_1583:
[----:B------:R-:W-:Y:S05]  /*9690*/  BSYNC B0 ;  /* 0x0000000000007941 */ /* 0x000fea0003800000 */
.L_x_1582:
        /* <DEDUP_REMOVED lines=14> */
.L_x_1585:
[----:B------:R-:W-:Y:S05]  /*9780*/  BSYNC B0 ;  /* 0x0000000000007941 */ /* 0x000fea0003800000 */
.L_x_1584:
        /* <DEDUP_REMOVED lines=14> */
.L_x_1587:
[----:B------:R-:W-:Y:S05]  /*9870*/  BSYNC B0 ;  /* 0x0000000000007941 */ /* 0x000fea0003800000 */
.L_x_1586:
        /* <DEDUP_REMOVED lines=13> */
.L_x_1542:
[----:B------:R-:W-:Y:S05]  /*9950*/  BSYNC B1 ;  /* 0x0000000000017941 */ /* 0x000fea0003800000 */
.L_x_1520:
[----:B------:R-:W-:Y:S01]  /*9960*/  R2UR UR7, R252 ;  /* 0x00000000fc0772ca */ /* 0x000fe200000e0000 */
[----:B------:R-:W-:Y:S02]  /*9970*/  ULDC UR6, c[0x0][0xc] ;  /* 0x0000030000067ab9 */ /* 0x000fe40000000800 */
[----:B------:R-:W-:-:S10]  /*9980*/  UIADD3 UR53, UR6, UR53, URZ ;  /* 0x0000003506357290 */ /* 0x000fd4000fffe03f */
[----:B------:R-:W-:-:S06]  /*9990*/  UISETP.GE.AND UP0, UPT, UR53, UR7, UPT ;  /* 0x000000073500728c */ /* 0x000fcc000bf06270 */
[----:B------:R-:W-:-:S13]  /*99a0*/  PLOP3.LUT P0, PT, PT, PT, UP0, 0x80, 0x0 ;  /* 0x000000000000781c */ /* 0x000fda0003f0f008 */
[----:B------:R-:W-:Y:S05]  /*99b0*/  @P0 BRA `(.L_x_1588) ;  /* 0x0000000000040947 */ /* 0x000fea0003800000 */
[----:B------:R-:W-:Y:S05]  /*99c0*/  BRA `(.L_x_1589) ;  /* 0xffffff6c00f07947 */ /* 0x000fea000383ffff */
.L_x_1588:
[----:B------:R-:W-:Y:S05]  /*99d0*/  EXIT ;  /* 0x000000000000794d */ /* 0x000fea0003800000 */
.L_x_1590:
        /* <DEDUP_REMOVED lines=10> */
.L_x_2483:


//--------------------- .text._ZN5flash25flash_bwd_dot_do_o_kernelILb0E23Flash_bwd_kernel_traitsILi64ELi64ELi128ELi8ELi2ELi4ELi4ELb1ELb0EN7cutlass6half_tE19Flash_kernel_traitsILi64ELi64ELi128ELi8ES3_EEEEvNS_16Flash_bwd_paramsE --------------------------
	.section	.text._ZN5flash25flash_bwd_dot_do_o_kernelILb0E23Flash_bwd_kernel_traitsILi64ELi64ELi128ELi8ELi2ELi4ELi4ELb1ELb0EN7cutlass6half_tE19Flash_kernel_traitsILi64ELi64ELi128ELi8ES3_EEEEvNS_16Flash_bwd_paramsE,"ax",@progbits
	.align	128
        .global         _ZN5flash25flash_bwd_dot_do_o_kernelILb0E23Flash_bwd_kernel_traitsILi64ELi64ELi128ELi8ELi2ELi4ELi4ELb1ELb0EN7cutlass6half_tE19Flash_kernel_traitsILi64ELi64ELi128ELi8ES3_EEEEvNS_16Flash_bwd_paramsE
        .type           _ZN5flash25flash_bwd_dot_do_o_kernelILb0E23Flash_bwd_kernel_traitsILi64ELi64ELi128ELi8ELi2ELi4ELi4ELb1ELb0EN7cutlass6half_tE19Flash_kernel_traitsILi64ELi64ELi128ELi8ES3_EEEEvNS_16Flash_bwd_paramsE,@function
        .size           _ZN5flash25flash_bwd_dot_do_o_kernelILb0E23Flash_bwd_kernel_traitsILi64ELi64ELi128ELi8ELi2ELi4ELi4ELb1ELb0EN7cutlass6half_tE19Flash_kernel_traitsILi64ELi64ELi128ELi8ES3_EEEEvNS_16Flash_bwd_paramsE,(.L_x_2484 - _ZN5flash25flash_bwd_dot_do_o_kernelILb0E23Flash_bwd_kernel_traitsILi64ELi64ELi128ELi8ELi2ELi4ELi4ELb1ELb0EN7cutlass6half_tE19Flash_kernel_traitsILi64ELi64ELi128ELi8ES3_EEEEvNS_16Flash_bwd_paramsE)
        .other          _ZN5flash25flash_bwd_dot_do_o_kernelILb0E23Flash_bwd_kernel_traitsILi64ELi64ELi128ELi8ELi2ELi4ELi4ELb1ELb0EN7cutlass6half_tE19Flash_kernel_traitsILi64ELi64ELi128ELi8ES3_EEEEvNS_16Flash_bwd_paramsE,@"STO_CUDA_ENTRY STV_DEFAULT"
_ZN5flash25flash_bwd_dot_do_o_kernelILb0E23Flash_bwd_kernel_traitsILi64ELi64ELi128ELi8ELi2ELi4ELi4ELb1ELb0EN7cutlass6half_tE19Flash_kernel_traitsILi64ELi64ELi128ELi8ES3_EEEEvNS_16Flash_bwd_paramsE:
.text._ZN5flash25flash_bwd_dot_do_o_kernelILb0E23Flash_bwd_kernel_traitsILi64ELi64ELi128ELi8ELi2ELi4ELi4ELb1ELb0EN7cutlass6half_tE19Flash_kernel_traitsILi64ELi64ELi128ELi8ES3_EEEEvNS_16Flash_bwd_paramsE:
[----:B------:R-:W-:Y:S01]  /*0000*/  LDC R1, c[0x0][0x28] ;  /* 0x00000a00ff017b82 */ /* 0x000fe20000000800 */
[----:B------:R-:W0:Y:S07]  /*0010*/  S2R R2, SR_CTAID.Y ;  /* 0x0000000000027919 */ /* 0x000e2e0000002600 */
[----:B------:R-:W0:Y:S01]  /*0020*/  LDC.64 R6, c[0x0][0x2f0] ;  /* 0x0000bc00ff067b82 */ /* 0x000e220000000a00 */
[----:B------:R-:W-:Y:S01]  /*0030*/  ULDC.64 UR4, c[0x0][0x2f0] ;  /* 0x0000bc0000047ab9 */ /* 0x000fe20000000a00 */
[----:B------:R-:W-:Y:S01]  /*0040*/  MOV R5, 0xffffffff ;  /* 0xffffffff00057802 */ /* 0x000fe20000000f00 */
[----:B------:R-:W-:Y:S01]  /*0050*/  ULDC.64 UR6, c[0x0][0x208] ;  /* 0x0000820000067ab9 */ /* 0x000fe20000000a00 */
[----:B------:R-:W-:-:S04]  /*0060*/  ISETP.NE.U32.AND P0, PT, RZ, UR4, PT ;  /* 0x00000004ff007c0c */ /* 0x000fc8000bf05070 */
[----:B------:R-:W-:Y:S01]  /*0070*/  ISETP.NE.AND.EX P0, PT, RZ, UR5, PT, P0 ;  /* 0x00000005ff007c0c */ /* 0x000fe2000bf05300 */
[----:B0-----:R-:W-:-:S12]  /*0080*/  IMAD.WIDE R6, R2, 0x4, R6 ;  /* 0x0000000402067825 */ /* 0x001fd800078e0206 */
[----:B------:R-:W2:Y:S04]  /*0090*/  @P0 LDG.E R5, desc[UR6][R6.64] ;  /* 0x0000000606050981 */ /* 0x000ea8000c1e1900 */
[----:B------:R-:W2:Y:S01]  /*00a0*/  @P0 LDG.E R4, desc[UR6][R6.64+0x4] ;  /* 0x0000040606040981 */ /* 0x000ea2000c1e1900 */
[----:B------:R-:W0:Y:S02]  /*00b0*/  S2UR UR4, SR_CTAID.X ;  /* 0x00000000000479c3 */ /* 0x000e240000002500 */
[----:B0-----:R-:W-:Y:S01]  /*00c0*/  USHF.L.U32 UR4, UR4, 0x6, URZ ;  /* 0x0000000604047899 */ /* 0x001fe2000800063f */
[----:B--2---:R-:W-:-:S06]  /*00d0*/  @P0 IADD3 R4, R4, -R5, RZ ;  /* 0x8000000504040210 */ /* 0x004fcc0007ffe0ff */
[----:B------:R-:W0:Y:S02]  /*00e0*/  @!P0 LDC R4, c[0x0][0x2c4] ;  /* 0x0000b100ff048b82 */ /* 0x000e240000000800 */
[----:B0-----:R-:W-:-:S13]  /*00f0*/  ISETP.GT.AND P0, PT, R4, UR4, PT ;  /* 0x0000000404007c0c */ /* 0x001fda000bf04270 */
[----:B------:R-:W-:Y:S05]  /*0100*/  @!P0 EXIT ;  /* 0x000000000000894d */ /* 0x000fea0003800000 */
[----:B------:R-:W-:Y:S01]  /*0110*/  ISETP.NE.AND P1, PT, R5, -0x1, PT ;  /* 0xffffffff0500780c */ /* 0x000fe20003f25270 */
[----:B------:R-:W0:Y:S01]  /*0120*/  S2R R0, SR_TID.X ;  /* 0x0000000000007919 */ /* 0x000e220000002100 */
[----:B------:R-:W-:Y:S01]  /*0130*/  ULDC.U8 UR8, c[0x0][0x3d8] ;  /* 0x0000f60000087ab9 */ /* 0x000fe20000000000 */
[----:B------:R-:W1:Y:S01]  /*0140*/  S2UR UR5, SR_CTAID.Z ;  /* 0x00000000000579c3 */ /* 0x000e620000002700 */
[----:B------:R-:W-:-:S09]  /*0150*/  ISETP.NE.AND P0, PT, RZ, UR8, PT ;  /* 0x00000008ff007c0c */ /* 0x000fd2000bf05270 */
[----:B------:R-:W2:Y:S01]  /*0160*/  @!P1 LDC.64 R8, c[0x0][0x418] ;  /* 0x00010600ff089b82 */ /* 0x000ea20000000a00 */
[--C-:B------:R-:W-:Y:S02]  /*0170*/  @!P1 SHF.R.S32.HI R3, RZ, 0x1f, R2.reuse ;  /* 0x0000001fff039819 */ /* 0x100fe40000011402 */
[----:B------:R-:W-:-:S05]  /*0180*/  @!P1 SHF.R.S32.HI R15, RZ, 0x1f, R2 ;  /* 0x0000001fff0f9819 */ /* 0x000fca0000011402 */
[----:B------:R-:W3:Y:S08]  /*0190*/  @P1 LDC.64 R12, c[0x0][0x420] ;  /* 0x00010800ff0c1b82 */ /* 0x000ef00000000a00 */
[----:B------:R-:W4:Y:S08]  /*01a0*/  @!P1 LDC.64 R6, c[0x0][0x290] ;  /* 0x0000a400ff069b82 */ /* 0x000f300000000a00 */
[----:B------:R-:W5:Y:S01]  /*01b0*/  @P1 LDC.64 R22, c[0x0][0x298] ;  /* 0x0000a600ff161b82 */ /* 0x000f620000000a00 */
[----:B--2---:R-:W-:-:S02]  /*01c0*/  @!P1 IMAD R3, R3, R8, RZ ;  /* 0x0000000803039224 */ /* 0x004fc400078e02ff */
[----:B---3--:R-:W-:-:S04]  /*01d0*/  @P1 IMAD.WIDE.U32 R10, R5, R12, RZ ;  /* 0x0000000c050a1225 */ /* 0x008fc800078e00ff */
[----:B----4-:R-:W-:Y:S02]  /*01e0*/  @!P1 IMAD R12, R15, R6, RZ ;  /* 0x000000060f0c9224 */ /* 0x010fe400078e02ff */
[C---:B------:R-:W-:Y:S02]  /*01f0*/  @!P1 IMAD R15, R2.reuse, R9, R3 ;  /* 0x00000009020f9224 */ /* 0x040fe400078e0203 */
[C---:B------:R-:W-:Y:S02]  /*0200*/  @P1 IMAD R3, R5.reuse, R13, R11 ;  /* 0x0000000d05031224 */ /* 0x040fe400078e020b */
[----:B------:R-:W-:Y:S02]  /*0210*/  @!P1 IMAD R11, R2, R7, R12 ;  /* 0x00000007020b9224 */ /* 0x000fe400078e020c */
[----:B-----5:R-:W-:-:S04]  /*0220*/  @P1 IMAD.WIDE.U32 R12, R5, R22, RZ ;  /* 0x00000016050c1225 */ /* 0x020fc800078e00ff */
[----:B------:R-:W-:Y:S01]  /*0230*/  @!P1 IMAD.WIDE.U32 R8, R2, R8, RZ ;  /* 0x0000000802089225 */ /* 0x000fe200078e00ff */
[----:B------:R-:W-:-:S03]  /*0240*/  @P1 MOV R22, R12 ;  /* 0x0000000c00161202 */ /* 0x000fc60000000f00 */
[----:B------:R-:W-:Y:S01]  /*0250*/  @!P1 IMAD.WIDE.U32 R6, R2, R6, RZ ;  /* 0x0000000602069225 */ /* 0x000fe200078e00ff */
[----:B------:R-:W-:Y:S02]  /*0260*/  @!P1 IADD3 R3, R9, R15, RZ ;  /* 0x0000000f09039210 */ /* 0x000fe40007ffe0ff */
[----:B------:R-:W-:Y:S01]  /*0270*/  @!P1 MOV R10, R8 ;  /* 0x00000008000a9202 */ /* 0x000fe20000000f00 */
[----:B------:R-:W-:Y:S01]  /*0280*/  @P1 IMAD R23, R5, R23, R13 ;  /* 0x0000001705171224 */ /* 0x000fe200078e020d */
[----:B------:R-:W-:Y:S02]  /*0290*/  @!P1 IADD3 R23, R7, R11, RZ ;  /* 0x0000000b07179210 */ /* 0x000fe40007ffe0ff */
[----:B------:R-:W-:Y:S01]  /*02a0*/  @!P1 MOV R22, R6 ;  /* 0x0000000600169202 */ /* 0x000fe20000000f00 */
[----:B01----:R-:W-:Y:S06]  /*02b0*/  @!P0 BRA `(.L_x_1591) ;  /* 0x0000000000208947 */ /* 0x003fec0003800000 */
[----:B------:R-:W0:Y:S08]  /*02c0*/  LDC R9, c[0x0][0x2d4] ;  /* 0x0000b500ff097b82 */ /* 0x000e300000000800 */
[----:B------:R-:W1:Y:S08]  /*02d0*/  LDC R6, c[0x0][0x2c0] ;  /* 0x0000b000ff067b82 */ /* 0x000e700000000800 */
[----:B------:R-:W1:Y:S01]  /*02e0*/  LDC R7, c[0x0][0x2e4] ;  /* 0x0000b900ff077b82 */ /* 0x000e620000000800 */
[----:B0-----:R-:W-:-:S05]  /*02f0*/  @!P1 IMAD R5, R2, R9, RZ ;  /* 0x0000000902059224 */ /* 0x001fca00078e02ff */
[----:B------:R-:W-:Y:S02]  /*0300*/  LEA R5, R2, R5, 0x7 ;  /* 0x0000000502057211 */ /* 0x000fe400078e38ff */
[----:B-1----:R-:W-:-:S05]  /*0310*/  LEA R6, R6, R7, 0x7 ;  /* 0x0000000706067211 */ /* 0x002fca00078e38ff */
[----:B------:R-:W-:Y:S01]  /*0320*/  IMAD R2, R6, UR5, R5 ;  /* 0x0000000506027c24 */ /* 0x000fe2000f8e0205 */
[----:B------:R-:W-:Y:S06]  /*0330*/  BRA `(.L_x_1592) ;  /* 0x0000000000107947 */ /* 0x000fec0003800000 */
.L_x_1591:
[----:B------:R-:W0:Y:S08]  /*0340*/  LDC R5, c[0x0][0x270] ;  /* 0x00009c00ff057b82 */ /* 0x000e300000000800 */
[----:B------:R-:W1:Y:S01]  /*0350*/  LDC R7, c[0x0][0x2d4] ;  /* 0x0000b500ff077b82 */ /* 0x000e620000000800 */
[----:B0-----:R-:W-:-:S04]  /*0360*/  IMAD R2, R2, R5, UR5 ;  /* 0x0000000502027e24 */ /* 0x001fc8000f8e0205 */
[----:B-1----:R-:W-:-:S07]  /*0370*/  IMAD R2, R2, R7, RZ ;  /* 0x0000000702027224 */ /* 0x002fce00078e02ff */
.L_x_1592:
[----:B------:R-:W-:Y:S01]  /*0380*/  SHF.R.S32.HI R5, RZ, 0x1f, R0 ;  /* 0x0000001fff057819 */ /* 0x000fe20000011400 */
[----:B------:R-:W0:Y:S01]  /*0390*/  LDC.64 R8, c[0x0][0x420] ;  /* 0x00010800ff087b82 */ /* 0x000e220000000a00 */
[----:B------:R-:W-:Y:S01]  /*03a0*/  ULDC UR9, c[0x0][0x2d0] ;  /* 0x0000b40000097ab9 */ /* 0x000fe20000000800 */
[----:B------:R-:W-:Y:S01]  /*03b0*/  IADD3 R16, R4, -UR4, RZ ;  /* 0x8000000404107c10 */ /* 0x000fe2000fffe0ff */
[----:B------:R-:W-:Y:S01]  /*03c0*/  USHF.R.S32.HI UR8, URZ, 0x1f, UR4 ;  /* 0x0000001f3f087899 */ /* 0x000fe20008011404 */
[----:B------:R-:W-:-:S04]  /*03d0*/  LEA.HI R5, R5, R0, RZ, 0x3 ;  /* 0x0000000005057211 */ /* 0x000fc800078f18ff */
[----:B------:R-:W-:Y:S02]  /*03e0*/  LOP3.LUT R7, R5, 0x1ffffff8, RZ, 0xc0, !PT ;  /* 0x1ffffff805077812 */ /* 0x000fe400078ec0ff */
[----:B------:R-:W-:Y:S02]  /*03f0*/  SHF.R.S32.HI R13, RZ, 0x3, R5 ;  /* 0x00000003ff0d7819 */ /* 0x000fe40000011405 */
[----:B------:R-:W-:Y:S01]  /*0400*/  IADD3 R20, -R7, R0, RZ ;  /* 0x0000000007147210 */ /* 0x000fe20007ffe1ff */
[----:B------:R-:W1:Y:S01]  /*0410*/  LDC.64 R4, c[0x0][0x298] ;  /* 0x0000a600ff047b82 */ /* 0x000e620000000a00 */
[----:B------:R-:W-:Y:S02]  /*0420*/  IADD3 R11, R13, 0x20, RZ ;  /* 0x000000200d0b7810 */ /* 0x000fe40007ffe0ff */
[----:B------:R-:W-:Y:S02]  /*0430*/  SHF.L.U32 R20, R20, 0x3, RZ ;  /* 0x0000000314147819 */ /* 0x000fe400000006ff */
[----:B------:R-:W-:-:S02]  /*0440*/  SHF.R.S32.HI R19, RZ, 0x1f, R13 ;  /* 0x0000001fff137819 */ /* 0x000fc4000001140d */
[----:B------:R-:W-:Y:S01]  /*0450*/  ISETP.GE.AND P0, PT, R20, UR9, PT ;  /* 0x0000000914007c0c */ /* 0x000fe2000bf06270 */
[----:B------:R-:W2:Y:S01]  /*0460*/  LDC.64 R6, c[0x0][0x428] ;  /* 0x00010a00ff067b82 */ /* 0x000ea20000000a00 */
[--C-:B------:R-:W-:Y:S01]  /*0470*/  SHF.R.S32.HI R21, RZ, 0x1f, R20.reuse ;  /* 0x0000001fff157819 */ /* 0x100fe20000011414 */
[----:B------:R-:W-:Y:S01]  /*0480*/  USHF.R.S32.HI UR9, URZ, 0x1f, UR5 ;  /* 0x0000001f3f097899 */ /* 0x000fe20008011405 */
[-C--:B------:R-:W-:Y:S01]  /*0490*/  ISETP.LT.AND P1, PT, R13, R16.reuse, !P0 ;  /* 0x000000100d00720c */ /* 0x080fe20004721270 */
[C---:B0-----:R-:W-:Y:S01]  /*04a0*/  IMAD R12, R8.reuse, UR8, RZ ;  /* 0x00000008080c7c24 */ /* 0x041fe2000f8e02ff */
[----:B------:R-:W-:Y:S01]  /*04b0*/  ISETP.LT.AND P0, PT, R11, R16, !P0 ;  /* 0x000000100b00720c */ /* 0x000fe20004701270 */
[----:B------:R-:W-:-:S04]  /*04c0*/  IMAD.WIDE.U32 R14, R8, UR4, R20 ;  /* 0x00000004080e7c25 */ /* 0x000fc8000f8e0014 */
[----:B------:R-:W-:Y:S01]  /*04d0*/  IMAD R12, R9, UR4, R12 ;  /* 0x00000004090c7c24 */ /* 0x000fe2000f8e020c */
[----:B------:R-:W-:Y:S02]  /*04e0*/  IADD3 R14, P2, R10, R14, RZ ;  /* 0x0000000e0a0e7210 */ /* 0x000fe40007f5e0ff */
[----:B------:R-:W0:Y:S02]  /*04f0*/  LDC.64 R10, c[0x0][0x2a0] ;  /* 0x0000a800ff0a7b82 */ /* 0x000e240000000a00 */
[----:B------:R-:W-:Y:S01]  /*0500*/  IADD3.X R15, R3, R15, R12, P2, !PT ;  /* 0x0000000f030f7210 */ /* 0x000fe200017fe40c */
[----:B-1----:R-:W-:Y:S02]  /*0510*/  IMAD.WIDE.U32 R20, R4, UR4, R20 ;  /* 0x0000000404147c25 */ /* 0x002fe4000f8e0014 */
[----:B------:R-:W-:-:S03]  /*0520*/  @P0 IADD3 R3, P2, R13, 0x20, RZ ;  /* 0x000000200d030810 */ /* 0x000fc60007f5e0ff */
[----:B------:R-:W1:Y:S01]  /*0530*/  @P1 LDC.64 R16, c[0x0][0x3e0] ;  /* 0x0000f800ff101b82 */ /* 0x000e620000000a00 */
[----:B--2---:R-:W-:-:S04]  /*0540*/  IMAD R12, R6, UR9, RZ ;  /* 0x00000009060c7c24 */ /* 0x004fc8000f8e02ff */
[----:B------:R-:W-:Y:S02]  /*0550*/  IMAD R25, R7, UR5, R12 ;  /* 0x0000000507197c24 */ /* 0x000fe4000f8e020c */
[----:B------:R-:W-:-:S04]  /*0560*/  IMAD.WIDE.U32 R6, R6, UR5, R14 ;  /* 0x0000000506067c25 */ /* 0x000fc8000f8e000e */
[----:B------:R-:W-:Y:S01]  /*0570*/  IMAD R14, R4, UR8, RZ ;  /* 0x00000008040e7c24 */ /* 0x000fe2000f8e02ff */
[----:B------:R-:W-:Y:S01]  /*0580*/  IADD3 R7, R7, R25, RZ ;  /* 0x0000001907077210 */ /* 0x000fe20007ffe0ff */
[----:B------:R-:W-:Y:S01]  /*0590*/  @P1 IMAD R12, R19, R8, RZ ;  /* 0x00000008130c1224 */ /* 0x000fe200078e02ff */
[----:B------:R-:W-:Y:S01]  /*05a0*/  @P0 IADD3.X R25, RZ, R19, RZ, P2, !PT ;  /* 0x00000013ff190210 */ /* 0x000fe200017fe4ff */
[----:B------:R-:W-:Y:S01]  /*05b0*/  IMAD R18, R5, UR4, R14 ;  /* 0x0000000405127c24 */ /* 0x000fe2000f8e020e */
[----:B------:R-:W-:Y:S01]  /*05c0*/  IADD3 R22, P2, R22, R20, RZ ;  /* 0x0000001416167210 */ /* 0x000fe20007f5e0ff */
[C---:B------:R-:W-:Y:S02]  /*05d0*/  @P1 IMAD R27, R13.reuse, R9, R12 ;  /* 0x000000090d1b1224 */ /* 0x040fe400078e020c */
[----:B------:R-:W-:Y:S01]  /*05e0*/  @P1 IMAD.WIDE.U32 R14, R13, R8, R6 ;  /* 0x000000080d0e1225 */ /* 0x000fe200078e0006 */
[----:B------:R-:W-:-:S03]  /*05f0*/  IADD3.X R23, R23, R21, R18, P2, !PT ;  /* 0x0000001517177210 */ /* 0x000fc600017fe412 */
[----:B------:R-:W-:Y:S01]  /*0600*/  @P0 IMAD R18, R25, R8, RZ ;  /* 0x0000000819120224 */ /* 0x000fe200078e02ff */
[----:B------:R-:W-:Y:S01]  /*0610*/  @P1 IADD3 R12, R15, R27, RZ ;  /* 0x0000001b0f0c1210 */ /* 0x000fe20007ffe0ff */
[----:B0-----:R-:W-:Y:S01]  /*0620*/  IMAD R20, R10, UR9, RZ ;  /* 0x000000090a147c24 */ /* 0x001fe2000f8e02ff */
[C---:B-1----:R-:W-:Y:S01]  /*0630*/  @P1 LEA R16, P2, R14.reuse, R16, 0x1 ;  /* 0x000000100e101211 */ /* 0x042fe200078408ff */
[----:B------:R-:W-:Y:S01]  /*0640*/  @P0 IMAD R15, R3, R9, R18 ;  /* 0x00000009030f0224 */ /* 0x000fe200078e0212 */
[----:B------:R-:W0:Y:S01]  /*0650*/  @P0 LDC.64 R24, c[0x0][0x280] ;  /* 0x0000a000ff180b82 */ /* 0x000e220000000a00 */
[----:B------:R-:W-:Y:S01]  /*0660*/  IMAD R9, R11, UR5, R20 ;  /* 0x000000050b097c24 */ /* 0x000fe2000f8e0214 */
[----:B------:R-:W-:Y:S01]  /*0670*/  @P1 LEA.HI.X R17, R14, R17, R12, 0x1, P2 ;  /* 0x000000110e111211 */ /* 0x000fe200010f0c0c */
[----:B------:R-:W-:Y:S01]  /*0680*/  IMAD.WIDE.U32 R10, R10, UR5, R22 ;  /* 0x000000050a0a7c25 */ /* 0x000fe2000f8e0016 */
[----:B------:R-:W-:-:S03]  /*0690*/  @P0 IADD3 R12, P2, R13, 0x20, RZ ;  /* 0x000000200d0c0810 */ /* 0x000fc60007f5e0ff */
[----:B------:R-:W-:Y:S01]  /*06a0*/  @P1 IMAD R14, R19, R4, RZ ;  /* 0x00000004130e1224 */ /* 0x000fe200078e02ff */
[----:B------:R-:W1:Y:S01]  /*06b0*/  @P0 LDC.64 R20, c[0x0][0x3e0] ;  /* 0x0000f800ff140b82 */ /* 0x000e620000000a00 */
[----:B------:R-:W-:Y:S02]  /*06c0*/  @P0 IADD3.X R27, RZ, R19, RZ, P2, !PT ;  /* 0x00000013ff1b0210 */ /* 0x000fe400017fe4ff */
[----:B------:R-:W-:Y:S01]  /*06d0*/  IADD3 R11, R11, R9, RZ ;  /* 0x000000090b0b7210 */ /* 0x000fe20007ffe0ff */
[----:B------:R-:W-:Y:S01]  /*06e0*/  @P0 IMAD.WIDE.U32 R8, R3, R8, R6 ;  /* 0x0000000803080225 */ /* 0x000fe200078e0006 */
[----:B------:R-:W-:Y:S02]  /*06f0*/  @P0 MOV R6, R10 ;  /* 0x0000000a00060202 */ /* 0x000fe40000000f00 */
[----:B------:R-:W-:Y:S01]  /*0700*/  @P0 MOV R7, R11 ;  /* 0x0000000b00070202 */ /* 0x000fe20000000f00 */
[----:B------:R-:W2:Y:S01]  /*0710*/  @P1 LDC.64 R22, c[0x0][0x280] ;  /* 0x0000a000ff161b82 */ /* 0x000ea20000000a00 */
[----:B------:R-:W-:Y:S01]  /*0720*/  @P0 IMAD R18, R27, R4, RZ ;  /* 0x000000041b120224 */ /* 0x000fe200078e02ff */
[----:B------:R-:W-:Y:S01]  /*0730*/  @P0 IADD3 R15, R9, R15, RZ ;  /* 0x0000000f090f0210 */ /* 0x000fe20007ffe0ff */
[----:B------:R-:W-:-:S02]  /*0740*/  @P1 IMAD R3, R13, R5, R14 ;  /* 0x000000050d031224 */ /* 0x000fc400078e020e */
[----:B------:R-:W-:Y:S02]  /*0750*/  @P0 IMAD R5, R12, R5, R18 ;  /* 0x000000050c050224 */ /* 0x000fe400078e0212 */
[----:B------:R-:W-:-:S04]  /*0760*/  @P1 IMAD.WIDE.U32 R10, R13, R4, R10 ;  /* 0x000000040d0a1225 */ /* 0x000fc800078e000a */
[----:B------:R-:W-:Y:S01]  /*0770*/  @P0 IMAD.WIDE.U32 R12, R12, R4, R6 ;  /* 0x000000040c0c0225 */ /* 0x000fe200078e0006 */
[----:B------:R-:W-:Y:S02]  /*0780*/  @P1 IADD3 R9, R11, R3, RZ ;  /* 0x000000030b091210 */ /* 0x000fe40007ffe0ff */
[----:B------:R-:W-:Y:S02]  /*0790*/  CS2R R6, SRZ ;  /* 0x0000000000067805 */ /* 0x000fe4000001ff00 */
[----:B------:R-:W-:Y:S02]  /*07a0*/  @P0 IADD3 R3, R13, R5, RZ ;  /* 0x000000050d030210 */ /* 0x000fe40007ffe0ff */
[----:B------:R-:W-:Y:S02]  /*07b0*/  CS2R R4, SRZ ;  /* 0x0000000000047805 */ /* 0x000fe4000001ff00 */
[----:B-1----:R-:W-:Y:S02]  /*07c0*/  @P0 LEA R20, P2, R8, R20, 0x1 ;  /* 0x0000001408140211 */ /* 0x002fe400078408ff */
[----:B0-----:R-:W-:-:S02]  /*07d0*/  @P0 LEA R24, P4, R12, R24, 0x1 ;  /* 0x000000180c180211 */ /* 0x001fc400078808ff */
[----:B------:R-:W-:Y:S02]  /*07e0*/  CS2R R18, SRZ ;  /* 0x0000000000127805 */ /* 0x000fe4000001ff00 */
[----:B------:R-:W-:Y:S01]  /*07f0*/  @P0 LEA.HI.X R21, R8, R21, R15, 0x1, P2 ;  /* 0x0000001508150211 */ /* 0x000fe200010f0c0f */
[----:B------:R0:W3:Y:S01]  /*0800*/  @P1 LDG.E.128 R4, desc[UR6][R16.64] ;  /* 0x0000000610041981 */ /* 0x0000e2000c1e1d00 */
[----:B--2---:R-:W-:Y:S02]  /*0810*/  @P1 LEA R22, P3, R10, R22, 0x1 ;  /* 0x000000160a161211 */ /* 0x004fe400078608ff */
[----:B------:R-:W-:Y:S02]  /*0820*/  CS2R R14, SRZ ;  /* 0x00000000000e7805 */ /* 0x000fe4000001ff00 */
[----:B------:R-:W-:Y:S02]  /*0830*/  @P0 LEA.HI.X R25, R12, R25, R3, 0x1, P4 ;  /* 0x000000190c190211 */ /* 0x000fe400020f0c03 */
[----:B------:R-:W-:-:S02]  /*0840*/  CS2R R12, SRZ ;  /* 0x00000000000c7805 */ /* 0x000fc4000001ff00 */
[----:B------:R-:W-:Y:S02]  /*0850*/  @P1 LEA.HI.X R23, R10, R23, R9, 0x1, P3 ;  /* 0x000000170a171211 */ /* 0x000fe400018f0c09 */
[----:B------:R-:W-:Y:S02]  /*0860*/  CS2R R10, SRZ ;  /* 0x00000000000a7805 */ /* 0x000fe4000001ff00 */
[----:B------:R-:W-:Y:S02]  /*0870*/  CS2R R8, SRZ ;  /* 0x0000000000087805 */ /* 0x000fe4000001ff00 */
[----:B0-----:R-:W-:Y:S01]  /*0880*/  CS2R R16, SRZ ;  /* 0x0000000000107805 */ /* 0x001fe2000001ff00 */
[----:B------:R-:W2:Y:S04]  /*0890*/  @P0 LDG.E.128 R12, desc[UR6][R20.64] ;  /* 0x00000006140c0981 */ /* 0x000ea8000c1e1d00 */
[----:B------:R-:W4:Y:S04]  /*08a0*/  @P1 LDG.E.128 R8, desc[UR6][R22.64] ;  /* 0x0000000616081981 */ /* 0x000f28000c1e1d00 */
[----:B------:R-:W5:Y:S01]  /*08b0*/  @P0 LDG.E.128 R16, desc[UR6][R24.64] ;  /* 0x0000000618100981 */ /* 0x000f62000c1e1d00 */
[----:B------:R-:W-:Y:S01]  /*08c0*/  LOP3.LUT P0, RZ, R0, 0x7, RZ, 0xc0, !PT ;  /* 0x0000000700ff7812 */ /* 0x000fe2000780c0ff */
[----:B---3--:R-:W-:-:S02]  /*08d0*/  HADD2.F32 R26, -RZ, R4.H1_H1 ;  /* 0x30000004ff1a7230 */ /* 0x008fc40000004100 */
[----:B------:R-:W-:Y:S02]  /*08e0*/  HADD2.F32 R29, -RZ, R4.H0_H0 ;  /* 0x20000004ff1d7230 */ /* 0x000fe40000004100 */
[--C-:B--2---:R-:W-:Y:S02]  /*08f0*/  HADD2.F32 R27, -RZ, R12.reuse.H1_H1 ;  /* 0x3000000cff1b7230 */ /* 0x104fe40000004100 */
[----:B------:R-:W-:Y:S02]  /*0900*/  HADD2.F32 R12, -RZ, R12.H0_H0 ;  /* 0x2000000cff0c7230 */ /* 0x000fe40000004100 */
[----:B----4-:R-:W-:Y:S02]  /*0910*/  HADD2.F32 R3, -RZ, R8.H1_H1 ;  /* 0x30000008ff037230 */ /* 0x010fe40000004100 */
[--C-:B-----5:R-:W-:Y:S02]  /*0920*/  HADD2.F32 R28, -RZ, R16.reuse.H1_H1 ;  /* 0x30000010ff1c7230 */ /* 0x120fe40000004100 */
[----:B------:R-:W-:-:S02]  /*0930*/  HADD2.F32 R16, -RZ, R16.H0_H0 ;  /* 0x20000010ff107230 */ /* 0x000fc40000004100 */
[----:B------:R-:W-:Y:S01]  /*0940*/  FMUL.FTZ R26, R26, R3 ;  /* 0x000000031a1a7220 */ /* 0x000fe20000410000 */
[----:B------:R-:W-:Y:S02]  /*0950*/  HADD2.F32 R20, -RZ, R8.H0_H0 ;  /* 0x20000008ff147230 */ /* 0x000fe40000004100 */
[----:B------:R-:W-:Y:S01]  /*0960*/  FMUL.FTZ R27, R27, R28 ;  /* 0x0000001c1b1b7220 */ /* 0x000fe20000410000 */
[----:B------:R-:W-:-:S03]  /*0970*/  HADD2.F32 R3, -RZ, R5.H0_H0 ;  /* 0x20000005ff037230 */ /* 0x000fc60000004100 */
[----:B------:R-:W-:Y:S01]  /*0980*/  FFMA.FTZ R27, R12, R16, R27 ;  /* 0x000000100c1b7223 */ /* 0x000fe2000001001b */
[----:B------:R-:W-:Y:S02]  /*0990*/  HADD2.F32 R16, -RZ, R9.H0_H0 ;  /* 0x20000009ff107230 */ /* 0x000fe40000004100 */
[----:B------:R-:W-:Y:S01]  /*09a0*/  FFMA.FTZ R26, R29, R20, R26 ;  /* 0x000000141d1a7223 */ /* 0x000fe2000001001a */
[----:B------:R-:W-:Y:S02]  /*09b0*/  HADD2.F32 R5, -RZ, R5.H1_H1 ;  /* 0x30000005ff057230 */ /* 0x000fe40000004100 */
[----:B------:R-:W-:Y:S02]  /*09c0*/  HADD2.F32 R12, -RZ, R9.H1_H1 ;  /* 0x30000009ff0c7230 */ /* 0x000fe40000004100 */
[----:B------:R-:W-:Y:S01]  /*09d0*/  FFMA.FTZ R16, R3, R16, R26 ;  /* 0x0000001003107223 */ /* 0x000fe2000001001a */
[----:B------:R-:W-:Y:S02]  /*09e0*/  HADD2.F32 R20, -RZ, R13.H0_H0 ;  /* 0x2000000dff147230 */ /* 0x000fe40000004100 */
[----:B------:R-:W-:-:S02]  /*09f0*/  HADD2.F32 R24, -RZ, R17.H0_H0 ;  /* 0x20000011ff187230 */ /* 0x000fc40000004100 */
[----:B------:R-:W-:Y:S01]  /*0a00*/  FFMA.FTZ R5, R5, R12, R16 ;  /* 0x0000000c05057223 */ /* 0x000fe20000010010 */
[----:B------:R-:W-:Y:S02]  /*0a10*/  HADD2.F32 R4, -RZ, R6.H0_H0 ;  /* 0x20000006ff047230 */ /* 0x000fe40000004100 */
[----:B------:R-:W-:Y:S02]  /*0a20*/  HADD2.F32 R23, -RZ, R10.H0_H0 ;  /* 0x2000000aff177230 */ /* 0x000fe40000004100 */
[----:B------:R-:W-:Y:S01]  /*0a30*/  FFMA.FTZ R27, R20, R24, R27 ;  /* 0x00000018141b7223 */ /* 0x000fe2000001001b */
[----:B------:R-:W-:Y:S02]  /*0a40*/  HADD2.F32 R22, -RZ, R13.H1_H1 ;  /* 0x3000000dff167230 */ /* 0x000fe40000004100 */
[----:B------:R-:W-:Y:S02]  /*0a50*/  HADD2.F32 R17, -RZ, R17.H1_H1 ;  /* 0x30000011ff117230 */ /* 0x000fe40000004100 */
[----:B------:R-:W-:Y:S01]  /*0a60*/  FFMA.FTZ R5, R4, R23, R5 ;  /* 0x0000001704057223 */ /* 0x000fe20000010005 */
[----:B------:R-:W-:-:S02]  /*0a70*/  HADD2.F32 R8, -RZ, R6.H1_H1 ;  /* 0x30000006ff087230 */ /* 0x000fc40000004100 */
[----:B------:R-:W-:Y:S02]  /*0a80*/  HADD2.F32 R21, -RZ, R10.H1_H1 ;  /* 0x3000000aff157230 */ /* 0x000fe40000004100 */
[----:B------:R-:W-:Y:S01]  /*0a90*/  FFMA.FTZ R27, R22, R17, R27 ;  /* 0x00000011161b7223 */ /* 0x000fe2000001001b */
[----:B------:R-:W-:Y:S02]  /*0aa0*/  HADD2.F32 R12, -RZ, R14.H0_H0 ;  /* 0x2000000eff0c7230 */ /* 0x000fe40000004100 */
[----:B------:R-:W-:Y:S02]  /*0ab0*/  HADD2.F32 R3, -RZ, R18.H0_H0 ;  /* 0x20000012ff037230 */ /* 0x000fe40000004100 */
[----:B------:R-:W-:Y:S01]  /*0ac0*/  FFMA.FTZ R5, R8, R21, R5 ;  /* 0x0000001508057223 */ /* 0x000fe20000010005 */
[----:B------:R-:W-:Y:S02]  /*0ad0*/  HADD2.F32 R6, -RZ, R7.H0_H0 ;  /* 0x20000007ff067230 */ /* 0x000fe40000004100 */
[----:B------:R-:W-:-:S02]  /*0ae0*/  HADD2.F32 R9, -RZ, R11.H0_H0 ;  /* 0x2000000bff097230 */ /* 0x000fc40000004100 */
[----:B------:R-:W-:Y:S01]  /*0af0*/  FFMA.FTZ R27, R12, R3, R27 ;  /* 0x000000030c1b7223 */ /* 0x000fe2000001001b */
[----:B------:R-:W-:Y:S02]  /*0b00*/  HADD2.F32 R14, -RZ, R14.H1_H1 ;  /* 0x3000000eff0e7230 */ /* 0x000fe40000004100 */
[----:B------:R-:W-:Y:S02]  /*0b10*/  HADD2.F32 R18, -RZ, R18.H1_H1 ;  /* 0x30000012ff127230 */ /* 0x000fe40000004100 */
[----:B------:R-:W-:Y:S01]  /*0b20*/  FFMA.FTZ R6, R6, R9, R5 ;  /* 0x0000000906067223 */ /* 0x000fe20000010005 */
[----:B------:R-:W-:Y:S02]  /*0b30*/  HADD2.F32 R7, -RZ, R7.H1_H1 ;  /* 0x30000007ff077230 */ /* 0x000fe40000004100 */
[----:B------:R-:W-:Y:S02]  /*0b40*/  HADD2.F32 R10, -RZ, R11.H1_H1 ;  /* 0x3000000bff0a7230 */ /* 0x000fe40000004100 */
[----:B------:R-:W-:Y:S01]  /*0b50*/  FFMA.FTZ R27, R14, R18, R27 ;  /* 0x000000120e1b7223 */ /* 0x000fe2000001001b */
[----:B------:R-:W-:-:S02]  /*0b60*/  HADD2.F32 R4, -RZ, R15.H0_H0 ;  /* 0x2000000fff047230 */ /* 0x000fc40000004100 */
[----:B------:R-:W-:Y:S02]  /*0b70*/  HADD2.F32 R3, -RZ, R19.H0_H0 ;  /* 0x20000013ff037230 */ /* 0x000fe40000004100 */
[----:B------:R-:W-:Y:S01]  /*0b80*/  FFMA.FTZ R6, R7, R10, R6 ;  /* 0x0000000a07067223 */ /* 0x000fe20000010006 */
[----:B------:R-:W-:Y:S02]  /*0b90*/  HADD2.F32 R8, -RZ, R15.H1_H1 ;  /* 0x3000000fff087230 */ /* 0x000fe40000004100 */
[----:B------:R-:W-:Y:S02]  /*0ba0*/  HADD2.F32 R19, -RZ, R19.H1_H1 ;  /* 0x30000013ff137230 */ /* 0x000fe40000004100 */
[----:B------:R-:W-:Y:S02]  /*0bb0*/  FFMA.FTZ R27, R4, R3, R27 ;  /* 0x00000003041b7223 */ /* 0x000fe4000001001b */
[----:B------:R-:W0:Y:S02]  /*0bc0*/  SHFL.BFLY PT, R3, R6, 0x4, 0x1f ;  /* 0x0c801f0006037f89 */ /* 0x000e2400000e0000 */
[----:B------:R-:W-:-:S05]  /*0bd0*/  FFMA.FTZ R27, R8, R19, R27 ;  /* 0x00000013081b7223 */ /* 0x000fca000001001b */
[----:B------:R-:W1:Y:S01]  /*0be0*/  SHFL.BFLY PT, R4, R27, 0x4, 0x1f ;  /* 0x0c801f001b047f89 */ /* 0x000e6200000e0000 */
[----:B0-----:R-:W-:Y:S01]  /*0bf0*/  FADD.FTZ R3, R6, R3 ;  /* 0x0000000306037221 */ /* 0x001fe20000010000 */
[----:B-1----:R-:W-:-:S04]  /*0c00*/  FADD.FTZ R7, R27, R4 ;  /* 0x000000041b077221 */ /* 0x002fc80000010000 */
[----:B------:R-:W0:Y:S04]  /*0c10*/  SHFL.BFLY PT, R4, R3, 0x2, 0x1f ;  /* 0x0c401f0003047f89 */ /* 0x000e2800000e0000 */
[----:B------:R-:W1:Y:S01]  /*0c20*/  SHFL.BFLY PT, R8, R7, 0x2, 0x1f ;  /* 0x0c401f0007087f89 */ /* 0x000e6200000e0000 */
[----:B0-----:R-:W-:Y:S01]  /*0c30*/  FADD.FTZ R4, R3, R4 ;  /* 0x0000000403047221 */ /* 0x001fe20000010000 */
[----:B-1----:R-:W-:-:S04]  /*0c40*/  FADD.FTZ R8, R7, R8 ;  /* 0x0000000807087221 */ /* 0x002fc80000010000 */
[----:B------:R-:W0:Y:S04]  /*0c50*/  SHFL.BFLY PT, R5, R4, 0x1, 0x1f ;  /* 0x0c201f0004057f89 */ /* 0x000e2800000e0000 */
[----:B------:R-:W1:Y:S01]  /*0c60*/  SHFL.BFLY PT, R9, R8, 0x1, 0x1f ;  /* 0x0c201f0008097f89 */ /* 0x000e6200000e0000 */
[----:B------:R-:W-:Y:S01]  /*0c70*/  IADD3 R11, R2, UR4, RZ ;  /* 0x00000004020b7c10 */ /* 0x000fe2000fffe0ff */
[----:B------:R-:W-:-:S03]  /*0c80*/  ULDC.64 UR4, c[0x0][0x478] ;  /* 0x00011e0000047ab9 */ /* 0x000fc60000000a00 */
[----:B------:R-:W-:Y:S02]  /*0c90*/  SHF.R.S32.HI R2, RZ, 0x1f, R11 ;  /* 0x0000001fff027819 */ /* 0x000fe4000001140b */
[----:B------:R-:W-:-:S04]  /*0ca0*/  LEA.HI R6, P1, R0, R11, RZ, 0x1d ;  /* 0x0000000b00067211 */ /* 0x000fc8000783e8ff */
[----:B------:R-:W-:Y:S02]  /*0cb0*/  IADD3.X R3, RZ, R2, RZ, P1, !PT ;  /* 0x00000002ff037210 */ /* 0x000fe40000ffe4ff */
[----:B------:R-:W-:Y:S01]  /*0cc0*/  LEA R2, P1, R6, UR4, 0x2 ;  /* 0x0000000406027c11 */ /* 0x000fe2000f8210ff */
[----:B------:R-:W-:Y:S01]  /*0cd0*/  ULDC UR4, c[0x0][0x384] ;  /* 0x0000e10000047ab9 */ /* 0x000fe20000000800 */
[----:B0-----:R-:W-:Y:S02]  /*0ce0*/  FADD.FTZ R5, R4, R5 ;  /* 0x0000000504057221 */ /* 0x001fe40000010000 */
[----:B------:R-:W-:Y:S02]  /*0cf0*/  LEA.HI.X R3, R6, UR5, R3, 0x2, P1 ;  /* 0x0000000506037c11 */ /* 0x000fe400088f1403 */
[----:B------:R-:W-:Y:S01]  /*0d00*/  FMUL.FTZ R5, R5, UR4 ;  /* 0x0000000405057c20 */ /* 0x000fe20008410000 */
[----:B-1----:R-:W-:-:S04]  /*0d10*/  FADD.FTZ R9, R8, R9 ;  /* 0x0000000908097221 */ /* 0x002fc80000010000 */
[----:B------:R-:W-:Y:S01]  /*0d20*/  FMUL.FTZ R9, R9, UR4 ;  /* 0x0000000409097c20 */ /* 0x000fe20008410000 */
[----:B------:R0:W-:Y:S01]  /*0d30*/  @!P0 STG.E desc[UR6][R2.64], R5 ;  /* 0x0000000502008986 */ /* 0x0001e2000c101906 */
[----:B------:R-:W-:Y:S05]  /*0d40*/  @P0 EXIT ;  /* 0x000000000000094d */ /* 0x000fea0003800000 */
[----:B------:R-:W-:Y:S01]  /*0d50*/  STG.E desc[UR6][R2.64+0x80], R9 ;  /* 0x0000800902007986 */ /* 0x000fe2000c101906 */
[----:B------:R-:W-:Y:S05]  /*0d60*/  EXIT ;  /* 0x000000000000794d */ /* 0x000fea0003800000 */
.L_x_1593:
        /* <DEDUP_REMOVED lines=9> */
.L_x_2484:


//--------------------- .text._ZN5flash25flash_bwd_dot_do_o_kernelILb1E23Flash_bwd_kernel_traitsILi64ELi64ELi128ELi8ELi2ELi4ELi4ELb1ELb0EN7cutlass6half_tE19Flash_kernel_traitsILi64ELi64ELi128ELi8ES3_EEEEvNS_16Flash_bwd_paramsE --------------------------
	.section	.text._ZN5flash25flash_bwd_dot_do_o_kernelILb1E23Flash_bwd_kernel_traitsILi64ELi64ELi128ELi8ELi2ELi4ELi4ELb1ELb0EN7cutlass6half_tE19Flash_kernel_traitsILi64ELi64ELi128ELi8ES3_EEEEvNS_16Flash_bwd_paramsE,"ax",@progbits
	.align	128
        .global         _ZN5flash25flash_bwd_dot_do_o_kernelILb1E23Flash_bwd_kernel_traitsILi64ELi64ELi128ELi8ELi2ELi4ELi4ELb1ELb0EN7cutlass6half_tE19Flash_kernel_traitsILi64ELi64ELi128ELi8ES3_EEEEvNS_16Flash_bwd_paramsE
        .type           _ZN5flash25flash_bwd_dot_do_o_kernelILb1E23Flash_bwd_kernel_traitsILi64ELi64ELi128ELi8ELi2ELi4ELi4ELb1ELb0EN7cutlass6half_tE19Flash_kernel_traitsILi64ELi64ELi128ELi8ES3_EEEEvNS_16Flash_bwd_paramsE,@function
        .size           _ZN5flash25flash_bwd_dot_do_o_kernelILb1E23Flash_bwd_kernel_traitsILi64ELi64ELi128ELi8ELi2ELi4ELi4ELb1ELb0EN7cutlass6half_tE19Flash_kernel_traitsILi64ELi64ELi128ELi8ES3_EEEEvNS_16Flash_bwd_paramsE,(.L_x_2485 - _ZN5flash25flash_bwd_dot_do_o_kernelILb1E23Flash_bwd_kernel_traitsILi64ELi64ELi128ELi8ELi2ELi4ELi4ELb1ELb0EN7cutlass6half_tE19Flash_kernel_traitsILi64ELi64ELi128ELi8ES3_EEEEvNS_16Flash_bwd_paramsE)
        .other          _ZN5flash25flash_bwd_dot_do_o_kernelILb1E23Flash_bwd_kernel_traitsILi64ELi64ELi128ELi8ELi2ELi4ELi4ELb1ELb0EN7cutlass6half_tE19Flash_kernel_traitsILi64ELi64ELi128ELi8ES3_EEEEvNS_16Flash_bwd_paramsE,@"STO_CUDA_ENTRY STV_DEFAULT"
_ZN5flash25flash_bwd_dot_do_o_kernelILb1E23Flash_bwd_kernel_traitsILi64ELi64ELi128ELi8ELi2ELi4ELi4ELb1ELb0EN7cutlass6half_tE19Flash_kernel_traitsILi64ELi64ELi128ELi8ES3_EEEEvNS_16Flash_bwd_paramsE:
.text._ZN5flash25flash_bwd_dot_do_o_kernelILb1E23Flash_bwd_kernel_traitsILi64ELi64ELi128ELi8ELi2ELi4ELi4ELb1ELb0EN7cutlass6half_tE19Flash_kernel_traitsILi64ELi64ELi128ELi8ES3_EEEEvNS_16Flash_bwd_paramsE:
[----:B------:R-:W-:Y:S01]  /*0000*/  LDC R1, c[0x0][0x28] ;  /* 0x00000a00ff017b82 */ /* 0x000fe20000000800 */
[----:B------:R-:W0:Y:S07]  /*0010*/  S2R R18, SR_CTAID.Y ;  /* 0x0000000000127919 */ /* 0x000e2e0000002600 */
[----:B------:R-:W0:Y:S01]  /*0020*/  LDC.64 R2, c[0x0][0x2f0] ;  /* 0x0000bc00ff027b82 */ /* 0x000e220000000a00 */
[----:B------:R-:W-:Y:S01]  /*0030*/  ULDC.64 UR4, c[0x0][0x2f0] ;  /* 0x0000bc0000047ab9 */ /* 0x000fe20000000a00 */
[----:B------:R-:W-:-:S02]  /*0040*/  MOV R11, 0xffffffff ;  /* 0xffffffff000b7802 */ /* 0x000fc40000000f00 */
[----:B------:R-:W-:-:S04]  /*0050*/  ISETP.NE.U32.AND P0, PT, RZ, UR4, PT ;  /* 0x00000004ff007c0c */ /* 0x000fc8000bf05070 */
[----:B------:R-:W-:Y:S01]  /*0060*/  ISETP.NE.AND.EX P0, PT, RZ, UR5, PT, P0 ;  /* 0x00000005ff007c0c */ /* 0x000fe2000bf05300 */
[----:B------:R-:W-:Y:S01]  /*0070*/  ULDC.64 UR4, c[0x0][0x208] ;  /* 0x0000820000047ab9 */ /* 0x000fe20000000a00 */
[----:B0-----:R-:W-:-:S11]  /*0080*/  IMAD.WIDE R2, R18, 0x4, R2 ;  /* 0x0000000412027825 */ /* 0x001fd600078e0202 */
[----:B------:R-:W2:Y:S04]  /*0090*/  @P0 LDG.E R11, desc[UR4][R2.64] ;  /* 0x00000004020b0981 */ /* 0x000ea8000c1e1900 */
[----:B------:R-:W2:Y:S01]  /*00a0*/  @P0 LDG.E R12, desc[UR4][R2.64+0x4] ;  /* 0x00000404020c0981 */ /* 0x000ea2000c1e1900 */
[----:B------:R-:W0:Y:S02]  /*00b0*/  S2R R29, SR_CTAID.X ;  /* 0x00000000001d7919 */ /* 0x000e240000002500 */
[----:B0-----:R-:W-:Y:S02]  /*00c0*/  SHF.L.U32 R29, R29, 0x6, RZ ;  /* 0x000000061d1d7819 */ /* 0x001fe400000006ff */
[----:B--2---:R-:W-:-:S06]  /*00d0*/  @P0 IADD3 R12, R12, -R11, RZ ;  /* 0x8000000b0c0c0210 */ /* 0x004fcc0007ffe0ff */
[----:B------:R-:W0:Y:S02]  /*00e0*/  @!P0 LDC R12, c[0x0][0x2c4] ;  /* 0x0000b100ff0c8b82 */ /* 0x000e240000000800 */
[----:B0-----:R-:W-:-:S13]  /*00f0*/  ISETP.GT.AND P1, PT, R12, R29, PT ;  /* 0x0000001d0c00720c */ /* 0x001fda0003f24270 */
[----:B------:R-:W-:Y:S05]  /*0100*/  @!P1 EXIT ;  /* 0x000000000000994d */ /* 0x000fea0003800000 */
[----:B------:R-:W-:Y:S01]  /*0110*/  ISETP.NE.AND P1, PT, R11, -0x1, PT ;  /* 0xffffffff0b00780c */ /* 0x000fe20003f25270 */
[----:B------:R-:W0:Y:S01]  /*0120*/  LDC R0, c[0x0][0x2d4] ;  /* 0x0000b500ff007b82 */ /* 0x000e220000000800 */
[----:B------:R-:W1:Y:S07]  /*0130*/  S2R R20, SR_TID.X ;  /* 0x0000000000147919 */ /* 0x000e6e0000002100 */
[----:B------:R-:W2:Y:S04]  /*0140*/  LDC R21, c[0x0][0x270] ;  /* 0x00009c00ff157b82 */ /* 0x000ea80000000800 */
[----:B------:R-:W-:-:S04]  /*0150*/  @!P1 SHF.R.S32.HI R5, RZ, 0x1f, R18 ;  /* 0x0000001fff059819 */ /* 0x000fc80000011412 */
[----:B------:R-:W3:Y:S08]  /*0160*/  @!P1 LDC.64 R2, c[0x0][0x418] ;  /* 0x00010600ff029b82 */ /* 0x000ef00000000a00 */
[----:B------:R-:W4:Y:S08]  /*0170*/  @P1 LDC.64 R14, c[0x0][0x420] ;  /* 0x00010800ff0e1b82 */ /* 0x000f300000000a00 */
[----:B------:R-:W5:Y:S01]  /*0180*/  @P1 LDC.64 R8, c[0x0][0x298] ;  /* 0x0000a600ff081b82 */ /* 0x000f620000000a00 */
[----:B--2---:R-:W-:Y:S01]  /*0190*/  SHF.R.S32.HI R13, RZ, 0x1f, R21 ;  /* 0x0000001fff0d7819 */ /* 0x004fe20000011415 */
[----:B---3--:R-:W-:-:S06]  /*01a0*/  @!P1 IMAD R6, R5, R2, RZ ;  /* 0x0000000205069224 */ /* 0x008fcc00078e02ff */
[----:B------:R-:W2:Y:S01]  /*01b0*/  LDC R26, c[0x0][0x2dc] ;  /* 0x0000b700ff1a7b82 */ /* 0x000ea20000000800 */
[----:B------:R-:W-:-:S04]  /*01c0*/  IMAD.WIDE R4, R18, 0x80, RZ ;  /* 0x0000008012047825 */ /* 0x000fc800078e02ff */
[----:B------:R-:W-:Y:S01]  /*01d0*/  @!P1 IMAD R7, R18, R3, R6 ;  /* 0x0000000312079224 */ /* 0x000fe200078e0206 */
[----:B------:R-:W-:Y:S01]  /*01e0*/  SEL R10, R4, RZ, P0 ;  /* 0x000000ff040a7207 */ /* 0x000fe20000000000 */
[----:B----4-:R-:W-:Y:S01]  /*01f0*/  @P1 IMAD.WIDE.U32 R16, R11, R14, RZ ;  /* 0x0000000e0b101225 */ /* 0x010fe200078e00ff */
[----:B------:R-:W-:-:S03]  /*0200*/  SHF.R.S32.HI R14, RZ, 0x1f, R29 ;  /* 0x0000001fff0e7819 */ /* 0x000fc6000001141d */
[----:B------:R-:W-:-:S04]  /*0210*/  @!P1 IMAD.WIDE.U32 R2, R18, R2, RZ ;  /* 0x0000000212029225 */ /* 0x000fc800078e00ff */
[----:B------:R-:W-:Y:S01]  /*0220*/  @P1 IMAD R15, R11, R15, R17 ;  /* 0x0000000f0b0f1224 */ /* 0x000fe200078e0211 */
[----:B------:R-:W-:Y:S02]  /*0230*/  @!P1 IADD3 R15, R3, R7, RZ ;  /* 0x00000007030f9210 */ /* 0x000fe40007ffe0ff */
[----:B------:R-:W-:Y:S01]  /*0240*/  SEL R17, R5, RZ, P0 ;  /* 0x000000ff05117207 */ /* 0x000fe20000000000 */
[----:B------:R-:W3:Y:S01]  /*0250*/  S2R R7, SR_CTAID.Z ;  /* 0x0000000000077919 */ /* 0x000ee20000002700 */
[----:B0-----:R-:W-:Y:S01]  /*0260*/  IMAD.WIDE R4, R18, R0, RZ ;  /* 0x0000000012047225 */ /* 0x001fe200078e02ff */
[----:B------:R-:W-:Y:S02]  /*0270*/  @!P1 MOV R16, R2 ;  /* 0x0000000200109202 */ /* 0x000fe40000000f00 */
[----:B------:R-:W-:Y:S01]  /*0280*/  IADD3 R25, P0, R29, R10, RZ ;  /* 0x0000000a1d197210 */ /* 0x000fe20007f1e0ff */
[----:B------:R-:W-:Y:S01]  /*0290*/  IMAD R5, R5, R21, RZ ;  /* 0x0000001505057224 */ /* 0x000fe200078e02ff */
[----:B--2---:R-:W-:Y:S01]  /*02a0*/  SHF.R.S32.HI R27, RZ, 0x1f, R26 ;  /* 0x0000001fff1b7819 */ /* 0x004fe2000001141a */
[----:B-----5:R-:W-:Y:S01]  /*02b0*/  @P1 IMAD.WIDE.U32 R2, R11, R8, RZ ;  /* 0x000000080b021225 */ /* 0x020fe200078e00ff */
[----:B------:R-:W-:-:S02]  /*02c0*/  IADD3.X R23, R14, R17, RZ, P0, !PT ;  /* 0x000000110e177210 */ /* 0x000fc400007fe4ff */
[----:B------:R-:W-:Y:S01]  /*02d0*/  @P1 MOV R17, R11 ;  /* 0x0000000b00111202 */ /* 0x000fe20000000f00 */
[C---:B------:R-:W-:Y:S01]  /*02e0*/  IMAD R19, R4.reuse, R13, R5 ;  /* 0x0000000d04137224 */ /* 0x040fe200078e0205 */
[----:B------:R-:W-:Y:S01]  /*02f0*/  @P1 MOV R6, R2 ;  /* 0x0000000200061202 */ /* 0x000fe20000000f00 */
[----:B------:R-:W-:-:S04]  /*0300*/  IMAD.WIDE.U32 R4, R4, R21, RZ ;  /* 0x0000001504047225 */ /* 0x000fc800078e00ff */
[----:B------:R-:W-:Y:S01]  /*0310*/  @P1 IMAD R13, R11, R9, R3 ;  /* 0x000000090b0d1224 */ /* 0x000fe200078e0203 */
[----:B------:R-:W-:Y:S01]  /*0320*/  IADD3 R3, R5, R19, RZ ;  /* 0x0000001305037210 */ /* 0x000fe20007ffe0ff */
[----:B------:R-:W-:Y:S01]  /*0330*/  HFMA2.MMA R19, -RZ, RZ, 0, 0 ;  /* 0x00000000ff137435 */ /* 0x000fe200000001ff */
[----:B------:R-:W-:-:S04]  /*0340*/  IMAD.WIDE R8, R21, R26, RZ ;  /* 0x0000001a15087225 */ /* 0x000fc800078e02ff */
[----:B------:R-:W-:Y:S01]  /*0350*/  IMAD R10, R3, R26, RZ ;  /* 0x0000001a030a7224 */ /* 0x000fe200078e02ff */
[----:B-1-3--:R-:W-:Y:S06]  /*0360*/  @P1 BRA `(.L_x_1594) ;  /* 0x0000000000201947 */ /* 0x00afec0003800000 */
[----:B------:R-:W0:Y:S01]  /*0370*/  LDC.64 R2, c[0x0][0x290] ;  /* 0x0000a400ff027b82 */ /* 0x000e220000000a00 */
[----:B------:R-:W-:Y:S02]  /*0380*/  SHF.R.S32.HI R13, RZ, 0x1f, R18 ;  /* 0x0000001fff0d7819 */ /* 0x000fe40000011412 */
[----:B------:R-:W-:-:S03]  /*0390*/  MOV R17, 0xffffffff ;  /* 0xffffffff00117802 */ /* 0x000fc60000000f00 */
[----:B0-----:R-:W-:-:S04]  /*03a0*/  IMAD R6, R13, R2, RZ ;  /* 0x000000020d067224 */ /* 0x001fc800078e02ff */
[C---:B------:R-:W-:Y:S02]  /*03b0*/  IMAD R13, R18.reuse, R3, R6 ;  /* 0x00000003120d7224 */ /* 0x040fe400078e0206 */
[----:B------:R-:W-:-:S05]  /*03c0*/  IMAD.WIDE.U32 R2, R18, R2, RZ ;  /* 0x0000000212027225 */ /* 0x000fca00078e00ff */
[----:B------:R-:W-:Y:S02]  /*03d0*/  IADD3 R13, R3, R13, RZ ;  /* 0x0000000d030d7210 */ /* 0x000fe40007ffe0ff */
[----:B------:R-:W-:-:S07]  /*03e0*/  MOV R6, R2 ;  /* 0x0000000200067202 */ /* 0x000fce0000000f00 */
.L_x_1594:
[----:B------:R-:W-:Y:S01]  /*03f0*/  ULDC.U8 UR6, c[0x0][0x3d8] ;  /* 0x0000f60000067ab9 */ /* 0x000fe20000000000 */
[----:B------:R-:W-:Y:S01]  /*0400*/  IMAD R2, R9, R17, RZ ;  /* 0x0000001109027224 */ /* 0x000fe200078e02ff */
[----:B------:R-:W-:Y:S01]  /*0410*/  ISETP.NE.AND P0, PT, RZ, UR6, PT ;  /* 0x00000006ff007c0c */ /* 0x000fe2000bf05270 */
[----:B------:R-:W-:Y:S01]  /*0420*/  IMAD R27, R27, R4, R10 ;  /* 0x000000041b1b7224 */ /* 0x000fe200078e020a */
[----:B------:R-:W-:Y:S01]  /*0430*/  SHF.R.S32.HI R10, RZ, 0x1f, R7 ;  /* 0x0000001fff0a7819 */ /* 0x000fe20000011407 */
[----:B------:R-:W-:Y:S02]  /*0440*/  IMAD R19, R8, R19, R2 ;  /* 0x0000001308137224 */ /* 0x000fe400078e0202 */
[----:B------:R-:W-:Y:S02]  /*0450*/  IMAD R23, R23, R8, RZ ;  /* 0x0000000817177224 */ /* 0x000fe400078e02ff */
[----:B------:R-:W-:-:S04]  /*0460*/  IMAD.WIDE.U32 R2, R4, R26, RZ ;  /* 0x0000001a04027225 */ /* 0x000fc800078e00ff */
[----:B------:R-:W-:Y:S01]  /*0470*/  IMAD R23, R9, R25, R23 ;  /* 0x0000001909177224 */ /* 0x000fe200078e0217 */
[----:B------:R-:W-:Y:S01]  /*0480*/  IADD3 R27, R3, R27, RZ ;  /* 0x0000001b031b7210 */ /* 0x000fe20007ffe0ff */
[----:B------:R-:W-:-:S04]  /*0490*/  IMAD.WIDE.U32 R4, R25, R8, RZ ;  /* 0x0000000819047225 */ /* 0x000fc800078e00ff */
[----:B------:R-:W-:Y:S01]  /*04a0*/  IMAD.WIDE.U32 R8, R8, R17, RZ ;  /* 0x0000001108087225 */ /* 0x000fe200078e00ff */
[----:B------:R-:W-:-:S03]  /*04b0*/  IADD3 R24, R5, R23, RZ ;  /* 0x0000001705187210 */ /* 0x000fc60007ffe0ff */
[----:B------:R-:W-:Y:S01]  /*04c0*/  IMAD R3, R7, R26, RZ ;  /* 0x0000001a07037224 */ /* 0x000fe200078e02ff */
[----:B------:R-:W-:Y:S02]  /*04d0*/  SEL R17, R2, R8, !P1 ;  /* 0x0000000802117207 */ /* 0x000fe40004800000 */
[----:B------:R-:W-:Y:S02]  /*04e0*/  @P1 IADD3 R27, R9, R19, RZ ;  /* 0x00000013091b1210 */ /* 0x000fe40007ffe0ff */
[----:B------:R-:W-:Y:S01]  /*04f0*/  SHF.R.S32.HI R2, RZ, 0x1f, R3 ;  /* 0x0000001fff027819 */ /* 0x000fe20000011403 */
[----:B------:R-:W-:Y:S06]  /*0500*/  @!P0 BRA `(.L_x_1595) ;  /* 0x00000000001c8947 */ /* 0x000fec0003800000 */
[----:B------:R-:W0:Y:S01]  /*0510*/  LDC R8, c[0x0][0x2c0] ;  /* 0x0000b000ff087b82 */ /* 0x000e220000000800 */
[----:B------:R-:W-:-:S05]  /*0520*/  @!P1 IMAD R11, R18, R0, RZ ;  /* 0x00000000120b9224 */ /* 0x000fca00078e02ff */
[----:B------:R-:W-:Y:S02]  /*0530*/  LEA R11, R18, R11, 0x7 ;  /* 0x0000000b120b7211 */ /* 0x000fe400078e38ff */
[----:B------:R-:W0:Y:S02]  /*0540*/  LDC R9, c[0x0][0x2e4] ;  /* 0x0000b900ff097b82 */ /* 0x000e240000000800 */
[----:B0-----:R-:W-:-:S05]  /*0550*/  LEA R0, R8, R9, 0x7 ;  /* 0x0000000908007211 */ /* 0x001fca00078e38ff */
[----:B------:R-:W-:Y:S01]  /*0560*/  IMAD R0, R0, R7, R11 ;  /* 0x0000000700007224 */ /* 0x000fe200078e020b */
[----:B------:R-:W-:Y:S06]  /*0570*/  BRA `(.L_x_1596) ;  /* 0x0000000000087947 */ /* 0x000fec0003800000 */
.L_x_1595:
[----:B------:R-:W-:-:S04]  /*0580*/  IMAD R9, R18, R21, R7 ;  /* 0x0000001512097224 */ /* 0x000fc800078e0207 */
[----:B------:R-:W-:-:S07]  /*0590*/  IMAD R0, R9, R0, RZ ;  /* 0x0000000009007224 */ /* 0x000fce00078e02ff */
.L_x_1596:
[----:B------:R-:W-:Y:S01]  /*05a0*/  SHF.R.S32.HI R25, RZ, 0x1f, R20 ;  /* 0x0000001fff197819 */ /* 0x000fe20000011414 */
[----:B------:R-:W-:Y:S01]  /*05b0*/  ULDC UR6, c[0x0][0x2d0] ;  /* 0x0000b40000067ab9 */ /* 0x000fe20000000800 */
[----:B------:R-:W-:Y:S01]  /*05c0*/  IADD3 R12, -R29, R12, RZ ;  /* 0x0000000c1d0c7210 */ /* 0x000fe20007ffe1ff */
[----:B------:R-:W-:Y:S01]  /*05d0*/  ULDC.64 UR8, c[0x0][0x420] ;  /* 0x0001080000087ab9 */ /* 0x000fe20000000a00 */
[----:B------:R-:W-:Y:S01]  /*05e0*/  LEA.HI R11, R25, R20, RZ, 0x3 ;  /* 0x00000014190b7211 */ /* 0x000fe200078f18ff */
[----:B------:R-:W-:Y:S01]  /*05f0*/  IMAD R18, R14, UR8, RZ ;  /* 0x000000080e127c24 */ /* 0x000fe2000f8e02ff */
[----:B------:R-:W-:Y:S01]  /*0600*/  IADD3 R3, P1, P2, R4, R17, R3 ;  /* 0x0000001104037210 */ /* 0x000fe20007a3e003 */
[----:B------:R-:W-:Y:S01]  /*0610*/  ULDC.64 UR10, c[0x0][0x298] ;  /* 0x0000a600000a7ab9 */ /* 0x000fe20000000a00 */
[----:B------:R-:W-:Y:S01]  /*0620*/  LOP3.LUT R5, R11, 0x1ffffff8, RZ, 0xc0, !PT ;  /* 0x1ffffff80b057812 */ /* 0x000fe200078ec0ff */
[----:B------:R-:W-:Y:S01]  /*0630*/  IMAD R18, R29, UR9, R18 ;  /* 0x000000091d127c24 */ /* 0x000fe2000f8e0212 */
[----:B------:R-:W-:-:S02]  /*0640*/  SHF.R.S32.HI R11, RZ, 0x3, R11 ;  /* 0x00000003ff0b7819 */ /* 0x000fc4000001140b */
[----:B------:R-:W-:-:S04]  /*0650*/  IADD3 R5, -R5, R20, RZ ;  /* 0x0000001405057210 */ /* 0x000fc80007ffe1ff */
[----:B------:R-:W-:-:S04]  /*0660*/  SHF.L.U32 R8, R5, 0x3, RZ ;  /* 0x0000000305087819 */ /* 0x000fc800000006ff */
[----:B------:R-:W-:Y:S01]  /*0670*/  ISETP.GE.AND P0, PT, R8, UR6, PT ;  /* 0x0000000608007c0c */ /* 0x000fe2000bf06270 */
[----:B------:R-:W-:Y:S01]  /*0680*/  ULDC.64 UR6, c[0x0][0x428] ;  /* 0x00010a0000067ab9 */ /* 0x000fe20000000a00 */
[--C-:B------:R-:W-:Y:S02]  /*0690*/  SHF.R.S32.HI R9, RZ, 0x1f, R8.reuse ;  /* 0x0000001fff097819 */ /* 0x100fe40000011408 */
[----:B------:R-:W-:Y:S01]  /*06a0*/  ISETP.LT.AND P3, PT, R11, R12, !P0 ;  /* 0x0000000c0b00720c */ /* 0x000fe20004761270 */
[----:B------:R-:W-:-:S04]  /*06b0*/  IMAD.WIDE.U32 R4, R29, UR8, R8 ;  /* 0x000000081d047c25 */ /* 0x000fc8000f8e0008 */
[----:B------:R-:W-:Y:S01]  /*06c0*/  IMAD.WIDE.U32 R8, R29, UR10, R8 ;  /* 0x0000000a1d087c25 */ /* 0x000fe2000f8e0008 */
[----:B------:R-:W-:-:S03]  /*06d0*/  IADD3 R4, P4, R16, R4, RZ ;  /* 0x0000000410047210 */ /* 0x000fc60007f9e0ff */
[----:B------:R-:W-:Y:S01]  /*06e0*/  IMAD R16, R14, UR10, RZ ;  /* 0x0000000a0e107c24 */ /* 0x000fe2000f8e02ff */
[----:B------:R-:W-:Y:S01]  /*06f0*/  IADD3.X R5, R15, R5, R18, P4, !PT ;  /* 0x000000050f057210 */ /* 0x000fe200027fe412 */
[----:B------:R-:W-:Y:S02]  /*0700*/  IMAD R18, R10, UR6, RZ ;  /* 0x000000060a127c24 */ /* 0x000fe4000f8e02ff */
[----:B------:R-:W0:Y:S01]  /*0710*/  @P3 LDC.64 R14, c[0x0][0x3e0] ;  /* 0x0000f800ff0e3b82 */ /* 0x000e220000000a00 */
[----:B------:R-:W-:Y:S01]  /*0720*/  IMAD R16, R29, UR11, R16 ;  /* 0x0000000b1d107c24 */ /* 0x000fe2000f8e0210 */
[----:B------:R-:W-:Y:S01]  /*0730*/  IADD3 R8, P4, R6, R8, RZ ;  /* 0x0000000806087210 */ /* 0x000fe20007f9e0ff */
[C---:B------:R-:W-:Y:S01]  /*0740*/  IMAD R17, R7.reuse, UR7, R18 ;  /* 0x0000000707117c24 */ /* 0x040fe2000f8e0212 */
[----:B------:R-:W-:Y:S01]  /*0750*/  SHF.R.S32.HI R6, RZ, 0x1f, R11 ;  /* 0x0000001fff067819 */ /* 0x000fe2000001140b */
[----:B------:R-:W-:Y:S01]  /*0760*/  IMAD.WIDE.U32 R4, R7, UR6, R4 ;  /* 0x0000000607047c25 */ /* 0x000fe2000f8e0004 */
[----:B------:R-:W-:Y:S01]  /*0770*/  IADD3.X R9, R13, R9, R16, P4, !PT ;  /* 0x000000090d097210 */ /* 0x000fe200027fe410 */
[----:B------:R-:W-:Y:S01]  /*0780*/  ULDC.64 UR6, c[0x0][0x2a0] ;  /* 0x0000a80000067ab9 */ /* 0x000fe20000000a00 */
[----:B------:R-:W-:Y:S01]  /*0790*/  IADD3 R13, R11, 0x20, RZ ;  /* 0x000000200b0d7810 */ /* 0x000fe20007ffe0ff */
[----:B------:R-:W-:Y:S01]  /*07a0*/  @P3 IMAD R16, R6, UR8, RZ ;  /* 0x0000000806103c24 */ /* 0x000fe2000f8e02ff */
[----:B------:R-:W-:Y:S01]  /*07b0*/  IADD3 R5, R5, R17, RZ ;  /* 0x0000001105057210 */ /* 0x000fe20007ffe0ff */
[----:B------:R-:W-:Y:S01]  /*07c0*/  IMAD R10, R10, UR6, RZ ;  /* 0x000000060a0a7c24 */ /* 0x000fe2000f8e02ff */
[----:B------:R-:W-:Y:S01]  /*07d0*/  ISETP.LT.AND P0, PT, R13, R12, !P0 ;  /* 0x0000000c0d00720c */ /* 0x000fe20004701270 */
[----:B------:R-:W-:-:S02]  /*07e0*/  @P3 IMAD R17, R11, UR9, R16 ;  /* 0x000000090b113c24 */ /* 0x000fc4000f8e0210 */
[----:B------:R-:W-:-:S04]  /*07f0*/  @P3 IMAD.WIDE.U32 R12, R11, UR8, R4 ;  /* 0x000000080b0c3c25 */ /* 0x000fc8000f8e0004 */
[----:B------:R-:W-:Y:S01]  /*0800*/  IMAD R23, R7, UR7, R10 ;  /* 0x0000000707177c24 */ /* 0x000fe2000f8e020a */
[----:B------:R-:W-:Y:S01]  /*0810*/  @P3 IADD3 R13, R13, R17, RZ ;  /* 0x000000110d0d3210 */ /* 0x000fe20007ffe0ff */
[----:B------:R-:W-:Y:S01]  /*0820*/  IMAD.WIDE.U32 R8, R7, UR6, R8 ;  /* 0x0000000607087c25 */ /* 0x000fe2000f8e0008 */
[----:B------:R-:W-:Y:S01]  /*0830*/  LEA.HI R25, R25, R20, RZ, 0x4 ;  /* 0x0000001419197211 */ /* 0x000fe200078f20ff */
[----:B------:R-:W-:Y:S01]  /*0840*/  ULDC.64 UR6, c[0x0][0x400] ;  /* 0x0001000000067ab9 */ /* 0x000fe20000000a00 */
[----:B0-----:R-:W-:Y:S01]  /*0850*/  @P3 LEA R14, P4, R12, R14, 0x1 ;  /* 0x0000000e0c0e3211 */ /* 0x001fe200078808ff */
[----:B------:R-:W0:Y:S01]  /*0860*/  @P0 LDC.64 R16, c[0x0][0x3e0] ;  /* 0x0000f800ff100b82 */ /* 0x000e220000000a00 */
[----:B------:R-:W-:Y:S01]  /*0870*/  IADD3 R9, R9, R23, RZ ;  /* 0x0000001709097210 */ /* 0x000fe20007ffe0ff */
[----:B------:R-:W-:Y:S01]  /*0880*/  @P3 IMAD R10, R6, UR10, RZ ;  /* 0x0000000a060a3c24 */ /* 0x000fe2000f8e02ff */
[----:B------:R-:W-:Y:S02]  /*0890*/  @P3 LEA.HI.X R15, R12, R15, R13, 0x1, P4 ;  /* 0x0000000f0c0f3211 */ /* 0x000fe400020f0c0d */
[C---:B------:R-:W-:Y:S01]  /*08a0*/  @P0 IADD3 R13, P4, R11.reuse, 0x20, RZ ;  /* 0x000000200b0d0810 */ /* 0x040fe20007f9e0ff */
[----:B------:R-:W-:-:S02]  /*08b0*/  @P3 IMAD R7, R11, UR11, R10 ;  /* 0x0000000b0b073c24 */ /* 0x000fc4000f8e020a */
[----:B------:R-:W1:Y:S01]  /*08c0*/  @P0 LDC.64 R22, c[0x0][0x280] ;  /* 0x0000a000ff160b82 */ /* 0x000e620000000a00 */
[----:B------:R-:W-:Y:S01]  /*08d0*/  @P0 IADD3.X R12, RZ, R6, RZ, P4, !PT ;  /* 0x00000006ff0c0210 */ /* 0x000fe200027fe4ff */
[----:B------:R-:W-:-:S04]  /*08e0*/  @P0 IMAD.WIDE.U32 R4, R13, UR8, R4 ;  /* 0x000000080d040c25 */ /* 0x000fc8000f8e0004 */
[----:B------:R-:W-:-:S04]  /*08f0*/  @P0 IMAD R12, R12, UR8, RZ ;  /* 0x000000080c0c0c24 */ /* 0x000fc8000f8e02ff */
[----:B------:R-:W-:Y:S02]  /*0900*/  @P0 IMAD R19, R13, UR9, R12 ;  /* 0x000000090d130c24 */ /* 0x000fe4000f8e020c */
[----:B------:R-:W2:Y:S03]  /*0910*/  @P3 LDC.64 R12, c[0x0][0x280] ;  /* 0x0000a000ff0c3b82 */ /* 0x000ea60000000a00 */
[----:B------:R-:W-:Y:S02]  /*0920*/  @P0 IADD3 R19, R5, R19, RZ ;  /* 0x0000001305130210 */ /* 0x000fe40007ffe0ff */
[----:B0-----:R-:W-:-:S04]  /*0930*/  @P0 LEA R16, P4, R4, R16, 0x1 ;  /* 0x0000001004100211 */ /* 0x001fc800078808ff */
[----:B------:R-:W-:Y:S01]  /*0940*/  @P0 LEA.HI.X R17, R4, R17, R19, 0x1, P4 ;  /* 0x0000001104110211 */ /* 0x000fe200020f0c13 */
[C---:B------:R-:W-:Y:S01]  /*0950*/  @P3 IMAD.WIDE.U32 R4, R11.reuse, UR10, R8 ;  /* 0x0000000a0b043c25 */ /* 0x040fe2000f8e0008 */
[----:B------:R-:W-:-:S04]  /*0960*/  @P0 IADD3 R11, P4, R11, 0x20, RZ ;  /* 0x000000200b0b0810 */ /* 0x000fc80007f9e0ff */
[----:B------:R-:W-:Y:S01]  /*0970*/  @P0 IADD3.X R6, RZ, R6, RZ, P4, !PT ;  /* 0x00000006ff060210 */ /* 0x000fe200027fe4ff */
[----:B------:R-:W-:Y:S01]  /*0980*/  @P0 IMAD.WIDE.U32 R8, R11, UR10, R8 ;  /* 0x0000000a0b080c25 */ /* 0x000fe2000f8e0008 */
[----:B------:R-:W-:-:S03]  /*0990*/  @P3 IADD3 R5, R5, R7, RZ ;  /* 0x0000000705053210 */ /* 0x000fc60007ffe0ff */
[----:B------:R-:W-:Y:S01]  /*09a0*/  @P0 IMAD R6, R6, UR10, RZ ;  /* 0x0000000a06060c24 */ /* 0x000fe2000f8e02ff */
[----:B--2---:R-:W-:-:S03]  /*09b0*/  @P3 LEA R12, P4, R4, R12, 0x1 ;  /* 0x0000000c040c3211 */ /* 0x004fc600078808ff */
[----:B------:R-:W-:Y:S01]  /*09c0*/  @P0 IMAD R7, R11, UR11, R6 ;  /* 0x0000000b0b070c24 */ /* 0x000fe2000f8e0206 */
[----:B------:R-:W-:Y:S02]  /*09d0*/  @P3 LEA.HI.X R13, R4, R13, R5, 0x1, P4 ;  /* 0x0000000d040d3211 */ /* 0x000fe400020f0c05 */
[----:B------:R-:W-:Y:S02]  /*09e0*/  CS2R R4, SRZ ;  /* 0x0000000000047805 */ /* 0x000fe4000001ff00 */
[----:B------:R-:W-:Y:S02]  /*09f0*/  @P0 IADD3 R9, R9, R7, RZ ;  /* 0x0000000709090210 */ /* 0x000fe40007ffe0ff */
[----:B------:R-:W-:Y:S02]  /*0a00*/  CS2R R6, SRZ ;  /* 0x0000000000067805 */ /* 0x000fe4000001ff00 */
[----:B-1----:R-:W-:Y:S02]  /*0a10*/  @P0 LEA R22, P4, R8, R22, 0x1 ;  /* 0x0000001608160211 */ /* 0x002fe400078808ff */
[----:B------:R-:W-:-:S02]  /*0a20*/  CS2R R10, SRZ ;  /* 0x00000000000a7805 */ /* 0x000fc4000001ff00 */
[----:B------:R-:W-:Y:S02]  /*0a30*/  @P0 LEA.HI.X R23, R8, R23, R9, 0x1, P4 ;  /* 0x0000001708170211 */ /* 0x000fe400020f0c09 */
[----:B------:R-:W-:Y:S01]  /*0a40*/  CS2R R8, SRZ ;  /* 0x0000000000087805 */ /* 0x000fe2000001ff00 */
[----:B------:R-:W2:Y:S05]  /*0a50*/  @P3 LDG.E.128 R4, desc[UR4][R14.64] ;  /* 0x000000040e043981 */ /* 0x000eaa000c1e1d00 */
[----:B------:R0:W3:Y:S02]  /*0a60*/  @P3 LDG.E.128 R8, desc[UR4][R12.64] ;  /* 0x000000040c083981 */ /* 0x0000e4000c1e1d00 */
[----:B0-----:R-:W-:Y:S01]  /*0a70*/  CS2R R12, SRZ ;  /* 0x00000000000c7805 */ /* 0x001fe2000001ff00 */
[----:B--2---:R-:W-:-:S02]  /*0a80*/  HADD2.F32 R18, -RZ, R4.H1_H1 ;  /* 0x30000004ff127230 */ /* 0x004fc40000004100 */
[----:B------:R-:W-:Y:S02]  /*0a90*/  HADD2.F32 R4, -RZ, R4.H0_H0 ;  /* 0x20000004ff047230 */ /* 0x000fe40000004100 */
[--C-:B---3--:R-:W-:Y:S02]  /*0aa0*/  HADD2.F32 R28, -RZ, R8.reuse.H1_H1 ;  /* 0x30000008ff1c7230 */ /* 0x108fe40000004100 */
[----:B------:R-:W-:Y:S02]  /*0ab0*/  HADD2.F32 R19, -RZ, R8.H0_H0 ;  /* 0x20000008ff137230 */ /* 0x000fe40000004100 */
[--C-:B------:R-:W-:Y:S02]  /*0ac0*/  HADD2.F32 R15, -RZ, R9.reuse.H0_H0 ;  /* 0x20000009ff0f7230 */ /* 0x100fe40000004100 */
[----:B------:R-:W-:Y:S01]  /*0ad0*/  FMUL.FTZ R18, R18, R28 ;  /* 0x0000001c12127220 */ /* 0x000fe20000410000 */
[----:B------:R-:W-:-:S03]  /*0ae0*/  HADD2.F32 R8, -RZ, R9.H1_H1 ;  /* 0x30000009ff087230 */ /* 0x000fc60000004100 */
[----:B------:R-:W-:Y:S01]  /*0af0*/  FFMA.FTZ R19, R4, R19, R18 ;  /* 0x0000001304137223 */ /* 0x000fe20000010012 */
[--C-:B------:R-:W-:Y:S02]  /*0b00*/  HADD2.F32 R4, -RZ, R5.reuse.H0_H0 ;  /* 0x20000005ff047230 */ /* 0x100fe40000004100 */
[----:B------:R-:W-:-:S03]  /*0b10*/  HADD2.F32 R5, -RZ, R5.H1_H1 ;  /* 0x30000005ff057230 */ /* 0x000fc60000004100 */
[----:B------:R-:W-:Y:S01]  /*0b20*/  FFMA.FTZ R4, R4, R15, R19 ;  /* 0x0000000f04047223 */ /* 0x000fe20000010013 */
[----:B------:R-:W-:Y:S02]  /*0b30*/  CS2R R14, SRZ ;  /* 0x00000000000e7805 */ /* 0x000fe4000001ff00 */
[----:B------:R-:W-:Y:S01]  /*0b40*/  CS2R R18, SRZ ;  /* 0x0000000000127805 */ /* 0x000fe2000001ff00 */
[----:B------:R-:W-:Y:S01]  /*0b50*/  FFMA.FTZ R9, R5, R8, R4 ;  /* 0x0000000805097223 */ /* 0x000fe20000010004 */
[----:B------:R-:W-:Y:S02]  /*0b60*/  HADD2.F32 R4, -RZ, R6.H0_H0 ;  /* 0x20000006ff047230 */ /* 0x000fe40000004100 */
[----:B------:R0:W2:Y:S01]  /*0b70*/  @P0 LDG.E.128 R12, desc[UR4][R16.64] ;  /* 0x00000004100c0981 */ /* 0x0000a2000c1e1d00 */
[----:B------:R-:W-:-:S05]  /*0b80*/  HADD2.F32 R5, -RZ, R10.H0_H0 ;  /* 0x2000000aff057230 */ /* 0x000fca0000004100 */
[----:B------:R-:W-:Y:S01]  /*0b90*/  FFMA.FTZ R4, R4, R5, R9 ;  /* 0x0000000504047223 */ /* 0x000fe20000010009 */
[----:B0-----:R-:W-:-:S06]  /*0ba0*/  CS2R R16, SRZ ;  /* 0x0000000000107805 */ /* 0x001fcc000001ff00 */
[----:B------:R-:W3:Y:S01]  /*0bb0*/  @P0 LDG.E.128 R16, desc[UR4][R22.64] ;  /* 0x0000000416100981 */ /* 0x000ee2000c1e1d00 */
[----:B------:R-:W-:Y:S02]  /*0bc0*/  HADD2.F32 R10, -RZ, R10.H1_H1 ;  /* 0x3000000aff0a7230 */ /* 0x000fe40000004100 */
[----:B------:R-:W-:Y:S01]  /*0bd0*/  IMAD R21, R21, R26, RZ ;  /* 0x0000001a15157224 */ /* 0x000fe200078e02ff */
[----:B------:R-:W-:Y:S02]  /*0be0*/  IADD3.X R27, R24, R27, R2, P1, P2 ;  /* 0x0000001b181b7210 */ /* 0x000fe40000fe4402 */
[----:B------:R-:W-:Y:S01]  /*0bf0*/  IADD3 R29, R29, R0, RZ ;  /* 0x000000001d1d7210 */ /* 0x000fe20007ffe0ff */
[--C-:B--2---:R-:W-:Y:S02]  /*0c00*/  HADD2.F32 R5, -RZ, R12.reuse.H1_H1 ;  /* 0x3000000cff057230 */ /* 0x104fe40000004100 */
[----:B------:R-:W-:Y:S02]  /*0c10*/  HADD2.F32 R12, -RZ, R12.H0_H0 ;  /* 0x2000000cff0c7230 */ /* 0x000fe40000004100 */
[----:B---3--:R-:W-:-:S05]  /*0c20*/  HADD2.F32 R8, -RZ, R16.H1_H1 ;  /* 0x30000010ff087230 */ /* 0x008fca0000004100 */
[----:B------:R-:W-:Y:S01]  /*0c30*/  FMUL.FTZ R5, R5, R8 ;  /* 0x0000000805057220 */ /* 0x000fe20000410000 */
[----:B------:R-:W-:Y:S02]  /*0c40*/  HADD2.F32 R8, -RZ, R16.H0_H0 ;  /* 0x20000010ff087230 */ /* 0x000fe40000004100 */
[----:B------:R-:W-:-:S03]  /*0c50*/  HADD2.F32 R9, -RZ, R17.H0_H0 ;  /* 0x20000011ff097230 */ /* 0x000fc60000004100 */
[----:B------:R-:W-:Y:S01]  /*0c60*/  FFMA.FTZ R5, R12, R8, R5 ;  /* 0x000000080c057223 */ /* 0x000fe20000010005 */
[----:B------:R-:W-:Y:S02]  /*0c70*/  HADD2.F32 R8, -RZ, R13.H0_H0 ;  /* 0x2000000dff087230 */ /* 0x000fe40000004100 */
[----:B------:R-:W-:-:S03]  /*0c80*/  HADD2.F32 R17, -RZ, R17.H1_H1 ;  /* 0x30000011ff117230 */ /* 0x000fc60000004100 */
[----:B------:R-:W-:Y:S01]  /*0c90*/  FFMA.FTZ R5, R8, R9, R5 ;  /* 0x0000000908057223 */ /* 0x000fe20000010005 */
[----:B------:R-:W-:Y:S02]  /*0ca0*/  HADD2.F32 R8, -RZ, R13.H1_H1 ;  /* 0x3000000dff087230 */ /* 0x000fe40000004100 */
[----:B------:R-:W-:Y:S02]  /*0cb0*/  HADD2.F32 R9, -RZ, R6.H1_H1 ;  /* 0x30000006ff097230 */ /* 0x000fe40000004100 */
[----:B------:R-:W-:Y:S02]  /*0cc0*/  HADD2.F32 R13, -RZ, R14.H0_H0 ;  /* 0x2000000eff0d7230 */ /* 0x000fe40000004100 */
[----:B------:R-:W-:Y:S01]  /*0cd0*/  FFMA.FTZ R6, R8, R17, R5 ;  /* 0x0000001108067223 */ /* 0x000fe20000010005 */
[----:B------:R-:W-:Y:S02]  /*0ce0*/  HADD2.F32 R12, -RZ, R18.H0_H0 ;  /* 0x20000012ff0c7230 */ /* 0x000fe40000004100 */
[----:B------:R-:W-:Y:S01]  /*0cf0*/  FFMA.FTZ R10, R9, R10, R4 ;  /* 0x0000000a090a7223 */ /* 0x000fe20000010004 */
[----:B------:R-:W-:-:S02]  /*0d00*/  HADD2.F32 R9, -RZ, R14.H1_H1 ;  /* 0x3000000eff097230 */ /* 0x000fc40000004100 */
[----:B------:R-:W-:Y:S02]  /*0d10*/  HADD2.F32 R18, -RZ, R18.H1_H1 ;  /* 0x30000012ff127230 */ /* 0x000fe40000004100 */
[----:B------:R-:W-:Y:S01]  /*0d20*/  FFMA.FTZ R8, R13, R12, R6 ;  /* 0x0000000c0d087223 */ /* 0x000fe20000010006 */
[----:B------:R-:W-:Y:S02]  /*0d30*/  HADD2.F32 R5, -RZ, R7.H0_H0 ;  /* 0x20000007ff057230 */ /* 0x000fe40000004100 */
[--C-:B------:R-:W-:Y:S02]  /*0d40*/  HADD2.F32 R4, -RZ, R11.reuse.H0_H0 ;  /* 0x2000000bff047230 */ /* 0x100fe40000004100 */
[----:B------:R-:W-:Y:S02]  /*0d50*/  HADD2.F32 R6, -RZ, R11.H1_H1 ;  /* 0x3000000bff067230 */ /* 0x000fe40000004100 */
[----:B------:R-:W-:Y:S01]  /*0d60*/  FFMA.FTZ R8, R9, R18, R8 ;  /* 0x0000001209087223 */ /* 0x000fe20000010008 */
[----:B------:R-:W-:-:S02]  /*0d70*/  HADD2.F32 R11, -RZ, R15.H0_H0 ;  /* 0x2000000fff0b7230 */ /* 0x000fc40000004100 */
[----:B------:R-:W-:Y:S02]  /*0d80*/  HADD2.F32 R12, -RZ, R19.H0_H0 ;  /* 0x20000013ff0c7230 */ /* 0x000fe40000004100 */
[----:B------:R-:W-:Y:S01]  /*0d90*/  FFMA.FTZ R4, R5, R4, R10 ;  /* 0x0000000405047223 */ /* 0x000fe2000001000a */
[----:B------:R-:W-:Y:S02]  /*0da0*/  HADD2.F32 R7, -RZ, R7.H1_H1 ;  /* 0x30000007ff077230 */ /* 0x000fe40000004100 */
[----:B------:R-:W-:Y:S02]  /*0db0*/  HADD2.F32 R15, -RZ, R15.H1_H1 ;  /* 0x3000000fff0f7230 */ /* 0x000fe40000004100 */
[----:B------:R-:W-:Y:S01]  /*0dc0*/  FFMA.FTZ R8, R11, R12, R8 ;  /* 0x0000000c0b087223 */ /* 0x000fe20000010008 */
[----:B------:R-:W-:Y:S02]  /*0dd0*/  HADD2.F32 R19, -RZ, R19.H1_H1 ;  /* 0x30000013ff137230 */ /* 0x000fe40000004100 */
[----:B------:R-:W-:-:S03]  /*0de0*/  FFMA.FTZ R4, R7, R6, R4 ;  /* 0x0000000607047223 */ /* 0x000fc60000010004 */
[----:B------:R-:W-:Y:S02]  /*0df0*/  FFMA.FTZ R6, R15, R19, R8 ;  /* 0x000000130f067223 */ /* 0x000fe40000010008 */
[----:B------:R-:W0:Y:S04]  /*0e00*/  SHFL.BFLY PT, R5, R4, 0x4, 0x1f ;  /* 0x0c801f0004057f89 */ /* 0x000e2800000e0000 */
[----:B------:R-:W1:Y:S01]  /*0e10*/  SHFL.BFLY PT, R7, R6, 0x4, 0x1f ;  /* 0x0c801f0006077f89 */ /* 0x000e6200000e0000 */
[----:B0-----:R-:W-:Y:S01]  /*0e20*/  FADD.FTZ R8, R4, R5 ;  /* 0x0000000504087221 */ /* 0x001fe20000010000 */
[----:B-1----:R-:W-:-:S04]  /*0e30*/  FADD.FTZ R9, R6, R7 ;  /* 0x0000000706097221 */ /* 0x002fc80000010000 */
[----:B------:R-:W0:Y:S04]  /*0e40*/  SHFL.BFLY PT, R7, R8, 0x2, 0x1f ;  /* 0x0c401f0008077f89 */ /* 0x000e2800000e0000 */
[----:B------:R-:W1:Y:S01]  /*0e50*/  SHFL.BFLY PT, R10, R9, 0x2, 0x1f ;  /* 0x0c401f00090a7f89 */ /* 0x000e6200000e0000 */
[----:B------:R-:W-:-:S04]  /*0e60*/  LOP3.LUT R5, R25, 0x3ffffff0, RZ, 0xc0, !PT ;  /* 0x3ffffff019057812 */ /* 0x000fc800078ec0ff */
[----:B------:R-:W-:Y:S02]  /*0e70*/  IADD3 R5, -R5, R20, RZ ;  /* 0x0000001405057210 */ /* 0x000fe40007ffe1ff */
[----:B------:R-:W-:Y:S02]  /*0e80*/  SHF.R.S32.HI R25, RZ, 0x4, R25 ;  /* 0x00000004ff197819 */ /* 0x000fe40000011419 */
[----:B------:R-:W-:Y:S01]  /*0e90*/  SHF.L.U32 R4, R5, 0x2, RZ ;  /* 0x0000000205047819 */ /* 0x000fe200000006ff */
[----:B0-----:R-:W-:Y:S01]  /*0ea0*/  FADD.FTZ R6, R8, R7 ;  /* 0x0000000708067221 */ /* 0x001fe20000010000 */
[----:B-1----:R-:W-:-:S04]  /*0eb0*/  FADD.FTZ R7, R9, R10 ;  /* 0x0000000a09077221 */ /* 0x002fc80000010000 */
[----:B------:R-:W0:Y:S01]  /*0ec0*/  SHFL.BFLY PT, R11, R6, 0x1, 0x1f ;  /* 0x0c201f00060b7f89 */ /* 0x000e2200000e0000 */
[----:B------:R-:W-:-:S03]  /*0ed0*/  IMAD R4, R25, R21, R4 ;  /* 0x0000001519047224 */ /* 0x000fc600078e0204 */
[----:B------:R-:W1:Y:S02]  /*0ee0*/  SHFL.BFLY PT, R10, R7, 0x1, 0x1f ;  /* 0x0c201f00070a7f89 */ /* 0x000e6400000e0000 */
[----:B------:R-:W-:-:S04]  /*0ef0*/  IADD3 R3, P0, R4, R3, RZ ;  /* 0x0000000304037210 */ /* 0x000fc80007f1e0ff */
[----:B------:R-:W-:Y:S02]  /*0f00*/  LEA.HI.X.SX32 R4, R4, R27, 0x1, P0 ;  /* 0x0000001b04047211 */ /* 0x000fe400000f0eff */
[----:B------:R-:W-:Y:S02]  /*0f10*/  LEA R2, P1, R3, UR6, 0x2 ;  /* 0x0000000603027c11 */ /* 0x000fe4000f8210ff */
[----:B------:R-:W-:Y:S02]  /*0f20*/  SHF.L.U32 R9, R21, 0x2, RZ ;  /* 0x0000000215097819 */ /* 0x000fe400000006ff */
[----:B------:R-:W-:Y:S01]  /*0f30*/  LEA.HI.X R3, R3, UR7, R4, 0x2, P1 ;  /* 0x0000000703037c11 */ /* 0x000fe200088f1404 */
[----:B------:R-:W-:Y:S01]  /*0f40*/  ULDC.64 UR6, c[0x0][0x478] ;  /* 0x00011e0000067ab9 */ /* 0x000fe20000000a00 */
[C---:B------:R-:W-:Y:S02]  /*0f50*/  LOP3.LUT P0, RZ, R20.reuse, 0x7, RZ, 0xc0, !PT ;  /* 0x0000000714ff7812 */ /* 0x040fe4000780c0ff */
[----:B------:R-:W-:Y:S01]  /*0f60*/  LEA.HI R20, P2, R20, R29, RZ, 0x1d ;  /* 0x0000001d14147211 */ /* 0x000fe2000785e8ff */
[----:B------:R-:W-:Y:S01]  /*0f70*/  IMAD.WIDE R8, R9, 0x10, R2 ;  /* 0x0000001009087825 */ /* 0x000fe200078e0202 */
[----:B------:R-:W-:-:S02]  /*0f80*/  SHF.R.S32.HI R5, RZ, 0x1f, R29 ;  /* 0x0000001fff057819 */ /* 0x000fc4000001141d */
[----:B------:R-:W-:Y:S01]  /*0f90*/  LEA R4, P1, R20, UR6, 0x2 ;  /* 0x0000000614047c11 */ /* 0x000fe2000f8210ff */
[----:B0-----:R-:W-:Y:S01]  /*0fa0*/  FADD.FTZ R11, R6, R11 ;  /* 0x0000000b060b7221 */ /* 0x001fe20000010000 */
[----:B------:R-:W-:Y:S01]  /*0fb0*/  IADD3.X R5, RZ, R5, RZ, P2, !PT ;  /* 0x00000005ff057210 */ /* 0x000fe200017fe4ff */
[----:B------:R-:W-:Y:S01]  /*0fc0*/  ULDC UR6, c[0x0][0x384] ;  /* 0x0000e10000067ab9 */ /* 0x000fe20000000800 */
[----:B-1----:R-:W-:Y:S01]  /*0fd0*/  FADD.FTZ R10, R7, R10 ;  /* 0x0000000a070a7221 */ /* 0x002fe20000010000 */
[----:B------:R-:W-:Y:S01]  /*0fe0*/  IMAD.WIDE R6, R21, 0x40, R8 ;  /* 0x0000004015067825 */ /* 0x000fe200078e0208 */
[----:B------:R-:W-:-:S03]  /*0ff0*/  LEA.HI.X R5, R20, UR7, R5, 0x2, P1 ;  /* 0x0000000714057c11 */ /* 0x000fc600088f1405 */
[----:B------:R-:W-:Y:S01]  /*1000*/  FMUL.FTZ R13, R11, UR6 ;  /* 0x000000060b0d7c20 */ /* 0x000fe20008410000 */
[----:B------:R-:W-:Y:S01]  /*1010*/  FMUL.FTZ R15, R10, UR6 ;  /* 0x000000060a0f7c20 */ /* 0x000fe20008410000 */
[----:B------:R-:W-:-:S03]  /*1020*/  IMAD.WIDE R10, R21, 0x40, R6 ;  /* 0x00000040150a7825 */ /* 0x000fc600078e0206 */
[----:B------:R-:W-:Y:S04]  /*1030*/  @!P0 STG.E desc[UR4][R4.64], R13 ;  /* 0x0000000d04008986 */ /* 0x000fe8000c101904 */
[----:B------:R-:W-:Y:S04]  /*1040*/  @!P0 STG.E desc[UR4][R4.64+0x80], R15 ;  /* 0x0000800f04008986 */ /* 0x000fe8000c101904 */
[----:B------:R-:W-:Y:S04]  /*1050*/  STG.E.128 desc[UR4][R2.64], RZ ;  /* 0x000000ff02007986 */ /* 0x000fe8000c101d04 */
[----:B------:R-:W-:Y:S04]  /*1060*/  STG.E.128 desc[UR4][R8.64], RZ ;  /* 0x000000ff08007986 */ /* 0x000fe8000c101d04 */
[----:B------:R-:W-:Y:S04]  /*1070*/  STG.E.128 desc[UR4][R6.64], RZ ;  /* 0x000000ff06007986 */ /* 0x000fe8000c101d04 */
[----:B------:R-:W-:Y:S01]  /*1080*/  STG.E.128 desc[UR4][R10.64], RZ ;  /* 0x000000ff0a007986 */ /* 0x000fe2000c101d04 */
[----:B------:R-:W-:Y:S05]  /*1090*/  EXIT ;  /* 0x000000000000794d */ /* 0x000fea0003800000 */
.L_x_1597:
        /* <DEDUP_REMOVED lines=14> */
.L_x_2485:


//--------------------- .text._ZN5flash27flash_bwd_convert_dq_kernelI23Flash_bwd_kernel_traitsILi64ELi128ELi128ELi8ELi4ELi4ELi4ELb0ELb0EN7cutlass6half_tE19Flash_kernel_traitsILi64ELi128ELi128ELi8ES3_EEEEvNS_16Flash_bwd_paramsEi --------------------------
	.section	.text._ZN5flash27flash_bwd_convert_dq_kernelI23Flash_bwd_kernel_traitsILi64ELi128ELi128ELi8ELi4ELi4ELi4ELb0ELb0EN7cutlass6half_tE19Flash_kernel_traitsILi64ELi128ELi128ELi8ES3_EEEEvNS_16Flash_bwd_paramsEi,"ax",@progbits
	.align	128
        .global         _ZN5flash27flash_bwd_convert_dq_kernelI23Flash_bwd_kernel_traitsILi64ELi128ELi128ELi8ELi4ELi4ELi4ELb0ELb0EN7cutlass6half_tE19Flash_kernel_traitsILi64ELi128ELi128ELi8ES3_EEEEvNS_16Flash_bwd_paramsEi
        .type           _ZN5flash27flash_bwd_convert_dq_kernelI23Flash_bwd_kernel_traitsILi64ELi128ELi128ELi8ELi4ELi4ELi4ELb0ELb0EN7cutlass6half_tE19Flash_kernel_traitsILi64ELi128ELi128ELi8ES3_EEEEvNS_16Flash_bwd_paramsEi,@function
        .size           _ZN5flash27flash_bwd_convert_dq_kernelI23Flash_bwd_kernel_traitsILi64ELi128ELi128ELi8ELi4ELi4ELi4ELb0ELb0EN7cutlass6half_tE19Flash_kernel_traitsILi64ELi128ELi128ELi8ES3_EEEEvNS_16Flash_bwd_paramsEi,(.L_x_2486 - _ZN5flash27flash_bwd_convert_dq_kernelI23Flash_bwd_kernel_traitsILi64ELi128ELi128ELi8ELi4ELi4ELi4ELb0ELb0EN7cutlass6half_tE19Flash_kernel_traitsILi64ELi128ELi128ELi8ES3_EEEEvNS_16Flash_bwd_paramsEi)
        .other          _ZN5flash27flash_bwd_convert_dq_kernelI23Flash_bwd_kernel_traitsILi64ELi128ELi128ELi8ELi4ELi4ELi4ELb0ELb0EN7cutlass6half_tE19Flash_kernel_traitsILi64ELi128ELi128ELi8ES3_EEEEvNS_16Flash_bwd_paramsEi,@"STO_CUDA_ENTRY STV_DEFAULT"
_ZN5flash27flash_bwd_convert_dq_kernelI23Flash_bwd_kernel_traitsILi64ELi128ELi128ELi8ELi4ELi4ELi4ELb0ELb0EN7cutlass6half_tE19Flash_kernel_traitsILi64ELi128ELi128ELi8ES3_EEEEvNS_16Flash_bwd_paramsEi:
.text._ZN5flash27flash_bwd_convert_dq_kernelI23Flash_bwd_kernel_traitsILi64ELi128ELi128ELi8ELi4ELi4ELi4ELb0ELb0EN7cutlass6half_tE19Flash_kernel_traitsILi64ELi128ELi128ELi8ES3_EEEEvNS_16Flash_bwd_paramsEi:
        /* <DEDUP_REMOVED lines=11> */
[----:B------:R-:W0:Y:S02]  /*00b0*/  S2R R8, SR_CTAID.X ;  /* 0x0000000000087919 */ /* 0x000e240000002500 */
[----:B0-----:R-:W-:Y:S01]  /*00c0*/  IMAD.SHL.U32 R8, R8, 0x80, RZ ;  /* 0x0000008008087824 */ /* 0x001fe200078e00ff */
[----:B--2---:R-:W-:-:S06]  /*00d0*/  @P0 IADD3 R7, R0, -R35, RZ ;  /* 0x8000002300070210 */ /* 0x004fcc0007ffe0ff */
[----:B------:R-:W0:Y:S02]  /*00e0*/  @!P0 LDC R7, c[0x0][0x2c4] ;  /* 0x0000b100ff078b82 */ /* 0x000e240000000800 */
[----:B0-----:R-:W-:-:S13]  /*00f0*/  ISETP.GT.AND P1, PT, R7, R8, PT ;  /* 0x000000080700720c */ /* 0x001fda0003f24270 */
[----:B------:R-:W-:Y:S05]  /*0100*/  @!P1 EXIT ;  /* 0x000000000000994d */ /* 0x000fea0003800000 */
[----:B------:R-:W-:Y:S01]  /*0110*/  ISETP.NE.AND P2, PT, R35, -0x1, PT ;  /* 0xffffffff2300780c */ /* 0x000fe20003f45270 */
[----:B------:R-:W0:Y:S01]  /*0120*/  S2R R38, SR_TID.X ;  /* 0x0000000000267919 */ /* 0x000e220000002100 */
[----:B------:R-:W1:Y:S01]  /*0130*/  LDC R9, c[0x0][0x490] ;  /* 0x00012400ff097b82 */ /* 0x000e620000000800 */
[----:B------:R-:W-:Y:S01]  /*0140*/  HFMA2.MMA R33, -RZ, RZ, 0, 0 ;  /* 0x00000000ff217435 */ /* 0x000fe200000001ff */
[----:B------:R-:W-:Y:S01]  /*0150*/  SHF.R.S32.HI R53, RZ, 0x1f, R8 ;  /* 0x0000001fff357819 */ /* 0x000fe20000011408 */
[----:B------:R-:W2:Y:S01]  /*0160*/  S2R R10, SR_CTAID.Z ;  /* 0x00000000000a7919 */ /* 0x000ea20000002700 */
[----:B------:R-:W-:Y:S01]  /*0170*/  HFMA2.MMA R6, -RZ, RZ, 0, 0 ;  /* 0x00000000ff067435 */ /* 0x000fe200000001ff */
[----:B------:R-:W-:Y:S02]  /*0180*/  CS2R R12, SRZ ;  /* 0x00000000000c7805 */ /* 0x000fe4000001ff00 */
[----:B------:R-:W-:Y:S02]  /*0190*/  CS2R R14, SRZ ;  /* 0x00000000000e7805 */ /* 0x000fe4000001ff00 */
[----:B------:R-:W-:-:S02]  /*01a0*/  CS2R R46, SRZ ;  /* 0x00000000002e7805 */ /* 0x000fc4000001ff00 */
[----:B------:R-:W-:Y:S01]  /*01b0*/  CS2R R16, SRZ ;  /* 0x0000000000107805 */ /* 0x000fe2000001ff00 */
[----:B------:R-:W-:Y:S01]  /*01c0*/  IMAD.MOV.U32 R0, RZ, RZ, RZ ;  /* 0x000000ffff007224 */ /* 0x000fe200078e00ff */
[----:B------:R-:W-:Y:S01]  /*01d0*/  CS2R R2, SRZ ;  /* 0x0000000000027805 */ /* 0x000fe2000001ff00 */
[----:B------:R-:W3:Y:S01]  /*01e0*/  @P2 LDC.64 R48, c[0x0][0x448] ;  /* 0x00011200ff302b82 */ /* 0x000ee20000000a00 */
        /* <DEDUP_REMOVED lines=9> */
[----:B-1----:R-:W-:-:S02]  /*0280*/  ISETP.GE.AND P1, PT, R9, 0x1, PT ;  /* 0x000000010900780c */ /* 0x002fc40003f26270 */
[----:B0-----:R-:W-:Y:S01]  /*0290*/  SHF.R.S32.HI R11, RZ, 0x1f, R38 ;  /* 0x0000001fff0b7819 */ /* 0x001fe20000011426 */
[----:B---3--:R-:W-:-:S03]  /*02a0*/  @P2 IMAD.WIDE.U32 R50, R35, R48, RZ ;  /* 0x0000003023322225 */ /* 0x008fc600078e00ff */
[----:B------:R-:W-:Y:S02]  /*02b0*/  LEA.HI R36, R11, R38, RZ, 0x5 ;  /* 0x000000260b247211 */ /* 0x000fe400078f28ff */
[----:B------:R-:W-:Y:S01]  /*02c0*/  MOV R48, RZ ;  /* 0x000000ff00307202 */ /* 0x000fe20000000f00 */
[----:B------:R-:W-:Y:S01]  /*02d0*/  @P2 IMAD R49, R35, R49, R51 ;  /* 0x0000003123312224 */ /* 0x000fe200078e0233 */
[----:B------:R-:W-:Y:S02]  /*02e0*/  MOV R11, RZ ;  /* 0x000000ff000b7202 */ /* 0x000fe40000000f00 */
[----:B------:R-:W-:Y:S01]  /*02f0*/  SHF.R.S32.HI R34, RZ, 0x5, R36 ;  /* 0x00000005ff227819 */ /* 0x000fe20000011424 */
[----:B--2---:R-:W-:Y:S06]  /*0300*/  @P2 BRA `(.L_x_1598) ;  /* 0x00000000001c2947 */ /* 0x004fec0003800000 */
[----:B------:R-:W0:Y:S01]  /*0310*/  LDC.64 R28, c[0x0][0x430] ;  /* 0x00010c00ff1c7b82 */ /* 0x000e220000000a00 */
[----:B------:R-:W-:Y:S01]  /*0320*/  SHF.R.S32.HI R31, RZ, 0x1f, R32 ;  /* 0x0000001fff1f7819 */ /* 0x000fe20000011420 */
[----:B------:R-:W-:-:S04]  /*0330*/  IMAD.MOV.U32 R35, RZ, RZ, -0x1 ;  /* 0xffffffffff237424 */ /* 0x000fc800078e00ff */
[-C--:B0-----:R-:W-:Y:S02]  /*0340*/  IMAD R31, R31, R28.reuse, RZ ;  /* 0x0000001c1f1f7224 */ /* 0x081fe400078e02ff */
[----:B------:R-:W-:-:S04]  /*0350*/  IMAD.WIDE.U32 R50, R32, R28, RZ ;  /* 0x0000001c20327225 */ /* 0x000fc800078e00ff */
[----:B------:R-:W-:-:S05]  /*0360*/  IMAD R29, R32, R29, R31 ;  /* 0x0000001d201d7224 */ /* 0x000fca00078e021f */
[----:B------:R-:W-:-:S07]  /*0370*/  IADD3 R49, R51, R29, RZ ;  /* 0x0000001d33317210 */ /* 0x000fce0007ffe0ff */
.L_x_1598:
[----:B------:R-:W-:Y:S05]  /*0380*/  @!P1 BRA `(.L_x_1599) ;  /* 0x0000000800b89947 */ /* 0x000fea0003800000 */
[----:B------:R-:W0:Y:S01]  /*0390*/  LDC R29, c[0x0][0x2d4] ;  /* 0x0000b500ff1d7b82 */ /* 0x000e220000000800 */
[----:B------:R-:W-:Y:S01]  /*03a0*/  IMAD.WIDE R30, R32, 0x80, RZ ;  /* 0x00000080201e7825 */ /* 0x000fe200078e02ff */
[----:B------:R-:W-:Y:S01]  /*03b0*/  LOP3.LUT R37, R36, 0xffffffe0, RZ, 0xc0, !PT ;  /* 0xffffffe024257812 */ /* 0x000fe200078ec0ff */
[----:B------:R-:W-:Y:S01]  /*03c0*/  ULDC.64 UR10, c[0x0][0x488] ;  /* 0x00012200000a7ab9 */ /* 0x000fe20000000a00 */
[----:B------:R-:W-:Y:S01]  /*03d0*/  UMOV UR4, URZ ;  /* 0x0000003f00047c82 */ /* 0x000fe20008000000 */
[----:B------:R-:W-:Y:S01]  /*03e0*/  USHF.L.U64.HI UR5, UR10, 0x2, UR11 ;  /* 0x000000020a057899 */ /* 0x000fe2000801020b */
[----:B------:R-:W-:Y:S01]  /*03f0*/  SEL R55, R30, RZ, P0 ;  /* 0x000000ff1e377207 */ /* 0x000fe20000000000 */
[----:B------:R-:W-:Y:S01]  /*0400*/  ULDC.64 UR8, c[0x0][0x400] ;  /* 0x0001000000087ab9 */ /* 0x000fe20000000a00 */
[----:B------:R-:W1:Y:S01]  /*0410*/  LDC R51, c[0x0][0x270] ;  /* 0x00009c00ff337b82 */ /* 0x000e620000000800 */
[----:B------:R-:W-:Y:S02]  /*0420*/  SEL R30, R31, RZ, P0 ;  /* 0x000000ff1f1e7207 */ /* 0x000fe40000000000 */
[----:B------:R-:W-:-:S02]  /*0430*/  IADD3 R55, P0, R8, R55, RZ ;  /* 0x0000003708377210 */ /* 0x000fc40007f1e0ff */
[----:B------:R-:W-:Y:S02]  /*0440*/  IADD3 R38, -R37, R38, RZ ;  /* 0x0000002625267210 */ /* 0x000fe40007ffe1ff */
[----:B------:R-:W-:Y:S01]  /*0450*/  IADD3.X R53, R53, R30, RZ, P0, !PT ;  /* 0x0000001e35357210 */ /* 0x000fe200007fe4ff */
[----:B------:R-:W2:Y:S01]  /*0460*/  LDC R57, c[0x0][0x2dc] ;  /* 0x0000b700ff397b82 */ /* 0x000ea20000000800 */
[----:B0-----:R-:W-:Y:S01]  /*0470*/  IMAD.WIDE R28, R32, R29, RZ ;  /* 0x0000001d201c7225 */ /* 0x001fe200078e02ff */
[----:B-1----:R-:W-:-:S03]  /*0480*/  SHF.R.S32.HI R12, RZ, 0x1f, R51 ;  /* 0x0000001fff0c7819 */ /* 0x002fc60000011433 */
[-C--:B------:R-:W-:Y:S02]  /*0490*/  IMAD R29, R29, R51.reuse, RZ ;  /* 0x000000331d1d7224 */ /* 0x080fe400078e02ff */
[-C--:B------:R-:W-:Y:S02]  /*04a0*/  IMAD R36, R53, R51.reuse, RZ ;  /* 0x0000003335247224 */ /* 0x080fe400078e02ff */
[C---:B------:R-:W-:Y:S02]  /*04b0*/  IMAD R39, R28.reuse, R12, R29 ;  /* 0x0000000c1c277224 */ /* 0x040fe400078e021d */
[----:B------:R-:W-:Y:S01]  /*04c0*/  IMAD.WIDE.U32 R28, R28, R51, RZ ;  /* 0x000000331c1c7225 */ /* 0x000fe200078e00ff */
[----:B--2---:R-:W-:-:S03]  /*04d0*/  SHF.R.S32.HI R59, RZ, 0x1f, R57 ;  /* 0x0000001fff3b7819 */ /* 0x004fc60000011439 */
[----:B------:R-:W-:Y:S02]  /*04e0*/  IMAD R52, R12, R55, R36 ;  /* 0x000000370c347224 */ /* 0x000fe400078e0224 */
[----:B------:R-:W-:-:S04]  /*04f0*/  IMAD.WIDE R30, R51, R57, RZ ;  /* 0x00000039331e7225 */ /* 0x000fc800078e02ff */
[----:B------:R-:W-:Y:S02]  /*0500*/  IMAD.IADD R32, R29, 0x1, R39 ;  /* 0x000000011d207824 */ /* 0x000fe400078e0227 */
[----:B------:R-:W-:-:S04]  /*0510*/  IMAD.WIDE.U32 R36, R55, R51, RZ ;  /* 0x0000003337247225 */ /* 0x000fc800078e00ff */
[----:B------:R-:W-:Y:S01]  /*0520*/  IMAD R29, R31, R35, RZ ;  /* 0x000000231f1d7224 */ /* 0x000fe200078e02ff */
[----:B------:R-:W-:Y:S01]  /*0530*/  IADD3 R52, R37, R52, RZ ;  /* 0x0000003425347210 */ /* 0x000fe20007ffe0ff */
[----:B------:R-:W-:Y:S02]  /*0540*/  IMAD R32, R32, R57, RZ ;  /* 0x0000003920207224 */ /* 0x000fe400078e02ff */
[C---:B------:R-:W-:Y:S02]  /*0550*/  IMAD R39, R30.reuse, R33, R29 ;  /* 0x000000211e277224 */ /* 0x040fe400078e021d */
[----:B------:R-:W-:Y:S02]  /*0560*/  IMAD R61, R59, R28, R32 ;  /* 0x0000001c3b3d7224 */ /* 0x000fe400078e0220 */
[----:B------:R-:W-:-:S04]  /*0570*/  IMAD.WIDE.U32 R32, R30, R35, RZ ;  /* 0x000000231e207225 */ /* 0x000fc800078e00ff */
[-C--:B------:R-:W-:Y:S02]  /*0580*/  IMAD R52, R52, R57.reuse, RZ ;  /* 0x0000003934347224 */ /* 0x080fe400078e02ff */
[----:B------:R-:W-:-:S04]  /*0590*/  IMAD.WIDE.U32 R28, R28, R57, RZ ;  /* 0x000000391c1c7225 */ /* 0x000fc800078e00ff */
[----:B------:R-:W-:Y:S01]  /*05a0*/  IMAD.IADD R35, R33, 0x1, R39 ;  /* 0x0000000121237824 */ /* 0x000fe200078e0227 */
[----:B------:R-:W-:Y:S01]  /*05b0*/  SEL R12, R28, R32, !P2 ;  /* 0x000000201c0c7207 */ /* 0x000fe20005000000 */
[----:B------:R-:W-:Y:S01]  /*05c0*/  IMAD R33, R59, R36, R52 ;  /* 0x000000243b217224 */ /* 0x000fe200078e0234 */
[----:B------:R-:W-:Y:S01]  /*05d0*/  @!P2 IADD3 R35, R29, R61, RZ ;  /* 0x0000003d1d23a210 */ /* 0x000fe20007ffe0ff */
[-C--:B------:R-:W-:Y:S02]  /*05e0*/  IMAD R39, R10, R57.reuse, RZ ;  /* 0x000000390a277224 */ /* 0x080fe400078e02ff */
[----:B------:R-:W-:-:S03]  /*05f0*/  IMAD.WIDE.U32 R36, R36, R57, RZ ;  /* 0x0000003924247225 */ /* 0x000fc600078e00ff */
[----:B------:R-:W-:Y:S01]  /*0600*/  IADD3 R28, P0, R39, R12, RZ ;  /* 0x0000000c271c7210 */ /* 0x000fe20007f1e0ff */
[----:B------:R-:W-:Y:S01]  /*0610*/  IMAD R51, R51, R57, RZ ;  /* 0x0000003933337224 */ /* 0x000fe200078e02ff */
[----:B------:R-:W-:Y:S01]  /*0620*/  IADD3 R33, R37, R33, RZ ;  /* 0x0000002125217210 */ /* 0x000fe20007ffe0ff */
[----:B------:R-:W-:Y:S01]  /*0630*/  IMAD.SHL.U32 R32, R36, 0x4, RZ ;  /* 0x0000000424207824 */ /* 0x000fe200078e00ff */
[----:B------:R-:W-:Y:S01]  /*0640*/  LEA.HI.X.SX32 R29, R39, R35, 0x1, P0 ;  /* 0x00000023271d7211 */ /* 0x000fe200000f0eff */
[----:B------:R-:W-:Y:S01]  /*0650*/  IMAD R37, R34, R51, R38 ;  /* 0x0000003322257224 */ /* 0x000fe200078e0226 */
[----:B------:R-:W-:Y:S01]  /*0660*/  SHF.L.U64.HI R33, R36, 0x2, R33 ;  /* 0x0000000224217819 */ /* 0x000fe20000010221 */
[----:B------:R-:W-:Y:S01]  /*0670*/  IMAD R34, R53, R30, RZ ;  /* 0x0000001e35227224 */ /* 0x000fe200078e02ff */
[----:B------:R-:W-:Y:S01]  /*0680*/  SHF.L.U32 R53, R51, 0x3, RZ ;  /* 0x0000000333357819 */ /* 0x000fe200000006ff */
[----:B------:R-:W-:-:S04]  /*0690*/  IMAD.WIDE.U32 R28, R30, R55, R28 ;  /* 0x000000371e1c7225 */ /* 0x000fc800078e001c */
[----:B------:R-:W-:Y:S01]  /*06a0*/  IMAD.WIDE R56, R53, 0x4, R32 ;  /* 0x0000000435387825 */ /* 0x000fe200078e0220 */
[----:B------:R-:W-:-:S03]  /*06b0*/  IADD3 R28, P0, R37, R28, RZ ;  /* 0x0000001c251c7210 */ /* 0x000fc60007f1e0ff */
[----:B------:R-:W-:Y:S01]  /*06c0*/  IMAD R34, R31, R55, R34 ;  /* 0x000000371f227224 */ /* 0x000fe200078e0222 */
[----:B------:R-:W-:Y:S01]  /*06d0*/  SHF.R.S32.HI R31, RZ, 0x1f, R37 ;  /* 0x0000001fff1f7819 */ /* 0x000fe20000011425 */
[----:B------:R-:W-:Y:S01]  /*06e0*/  IMAD.WIDE R32, R39, 0x4, R32 ;  /* 0x0000000427207825 */ /* 0x000fe200078e0220 */
[----:B------:R-:W-:Y:S02]  /*06f0*/  SHF.L.U32 R30, R28, 0x2, RZ ;  /* 0x000000021c1e7819 */ /* 0x000fe400000006ff */
[----:B------:R-:W-:Y:S01]  /*0700*/  IADD3.X R31, R31, R29, R34, P0, !PT ;  /* 0x0000001d1f1f7210 */ /* 0x000fe200007fe422 */
[----:B------:R-:W-:Y:S01]  /*0710*/  IMAD.WIDE R56, R39, 0x4, R56 ;  /* 0x0000000427387825 */ /* 0x000fe200078e0238 */
[----:B------:R-:W-:Y:S02]  /*0720*/  SHF.L.U32 R29, R12, 0x2, RZ ;  /* 0x000000020c1d7819 */ /* 0x000fe400000006ff */
[----:B------:R-:W-:Y:S01]  /*0730*/  SHF.L.U64.HI R31, R28, 0x2, R31 ;  /* 0x000000021c1f7819 */ /* 0x000fe2000001021f */
[----:B------:R-:W-:-:S04]  /*0740*/  IMAD.WIDE R32, R37, 0x4, R32 ;  /* 0x0000000425207825 */ /* 0x000fc800078e0220 */
[----:B------:R-:W-:Y:S01]  /*0750*/  IMAD.WIDE R56, R37, 0x4, R56 ;  /* 0x0000000425387825 */ /* 0x000fe200078e0238 */
[-C--:B------:R-:W-:Y:S02]  /*0760*/  IADD3 R52, P0, R32, R29.reuse, RZ ;  /* 0x0000001d20347210 */ /* 0x080fe40007f1e0ff */
[----:B------:R-:W-:Y:S01]  /*0770*/  SHF.L.U64.HI R37, R12, 0x2, R35 ;  /* 0x000000020c257819 */ /* 0x000fe20000010223 */
[----:B------:R-:W-:Y:S01]  /*0780*/  HFMA2.MMA R12, -RZ, RZ, 0, 0 ;  /* 0x00000000ff0c7435 */ /* 0x000fe200000001ff */
[----:B------:R-:W-:Y:S01]  /*0790*/  IADD3 R54, P1, R56, R29, RZ ;  /* 0x0000001d38367210 */ /* 0x000fe20007f3e0ff */
[----:B------:R-:W-:Y:S01]  /*07a0*/  IMAD.WIDE R28, R51, 0x20, R30 ;  /* 0x00000020331c7825 */ /* 0x000fe200078e021e */
[----:B------:R-:W-:Y:S02]  /*07b0*/  IADD3 R35, R53, 0x20, R53 ;  /* 0x0000002035237810 */ /* 0x000fe40007ffe035 */
[----:B------:R-:W-:Y:S01]  /*07c0*/  IADD3.X R56, R57, R37, RZ, P1, !PT ;  /* 0x0000002539387210 */ /* 0x000fe20000ffe4ff */
[----:B------:R-:W-:-:S02]  /*07d0*/  IMAD.X R55, R33, 0x1, R37, P0 ;  /* 0x0000000121377824 */ /* 0x000fc400000e0625 */
[----:B------:R-:W-:-:S04]  /*07e0*/  IMAD.WIDE R30, R35, 0x4, R30 ;  /* 0x00000004231e7825 */ /* 0x000fc800078e021e */
[----:B------:R-:W-:-:S07]  /*07f0*/  IMAD.WIDE R28, R53, 0x4, R28 ;  /* 0x00000004351c7825 */ /* 0x000fce00078e021c */
.L_x_1600:
[----:B------:R-:W-:-:S04]  /*0800*/  IADD3 R58, P0, R28, UR8, RZ ;  /* 0x000000081c3a7c10 */ /* 0x000fc8000ff1e0ff */
[----:B------:R-:W-:-:S05]  /*0810*/  IADD3.X R59, R29, UR9, RZ, P0, !PT ;  /* 0x000000091d3b7c10 */ /* 0x000fca00087fe4ff */
[----:B------:R0:W2:Y:S02]  /*0820*/  LDG.E R35, desc[UR6][R58.64] ;  /* 0x000000063a237981 */ /* 0x0000a4000c1e1900 */
[----:B0-----:R-:W-:-:S05]  /*0830*/  IMAD.WIDE R58, R51, 0x20, R58 ;  /* 0x00000020333a7825 */ /* 0x001fca00078e023a */
[----:B------:R-:W3:Y:S01]  /*0840*/  LDG.E R36, desc[UR6][R58.64] ;  /* 0x000000063a247981 */ /* 0x000ee2000c1e1900 */
[----:B------:R-:W-:-:S05]  /*0850*/  IMAD.WIDE R32, R51, 0x20, R58 ;  /* 0x0000002033207825 */ /* 0x000fca00078e023a */
[----:B------:R-:W4:Y:S01]  /*0860*/  LDG.E R37, desc[UR6][R32.64] ;  /* 0x0000000620257981 */ /* 0x000f22000c1e1900 */
[----:B------:R-:W-:-:S05]  /*0870*/  IMAD.WIDE R60, R51, 0x20, R32 ;  /* 0x00000020333c7825 */ /* 0x000fca00078e0220 */
[----:B------:R0:W5:Y:S02]  /*0880*/  LDG.E R38, desc[UR6][R60.64] ;  /* 0x000000063c267981 */ /* 0x000164000c1e1900 */
[----:B0-----:R-:W-:-:S05]  /*0890*/  IMAD.WIDE R60, R51, 0x20, R60 ;  /* 0x00000020333c7825 */ /* 0x001fca00078e023c */
[----:B------:R0:W5:Y:S02]  /*08a0*/  LDG.E R39, desc[UR6][R60.64] ;  /* 0x000000063c277981 */ /* 0x000164000c1e1900 */
[----:B0-----:R-:W-:-:S05]  /*08b0*/  IMAD.WIDE R60, R51, 0x20, R60 ;  /* 0x00000020333c7825 */ /* 0x001fca00078e023c */
[----:B------:R-:W5:Y:S01]  /*08c0*/  LDG.E R34, desc[UR6][R60.64] ;  /* 0x000000063c227981 */ /* 0x000f62000c1e1900 */
[----:B------:R-:W-:-:S05]  /*08d0*/  IMAD.WIDE R58, R51, 0x20, R60 ;  /* 0x00000020333a7825 */ /* 0x000fca00078e023c */
[----:B------:R0:W5:Y:S02]  /*08e0*/  LDG.E R33, desc[UR6][R58.64] ;  /* 0x000000063a217981 */ /* 0x000164000c1e1900 */
[----:B0-----:R-:W-:-:S05]  /*08f0*/  IMAD.WIDE R58, R51, 0x20, R58 ;  /* 0x00000020333a7825 */ /* 0x001fca00078e023a */
[----:B------:R0:W5:Y:S02]  /*0900*/  LDG.E R32, desc[UR6][R58.64] ;  /* 0x000000063a207981 */ /* 0x000164000c1e1900 */
[----:B0-----:R-:W-:-:S04]  /*0910*/  IMAD.WIDE R58, R51, 0x20, R58 ;  /* 0x00000020333a7825 */ /* 0x001fc800078e023a */
[----:B------:R-:W-:-:S04]  /*0920*/  IMAD.WIDE R60, R51, 0x20, R58 ;  /* 0x00000020333c7825 */ /* 0x000fc800078e023a */
[----:B--2---:R-:W-:Y:S02]  /*0930*/  FADD.FTZ R44, R35, R44 ;  /* 0x0000002c232c7221 */ /* 0x004fe40000010000 */
[----:B------:R-:W2:Y:S01]  /*0940*/  LDG.E R35, desc[UR6][R58.64] ;  /* 0x000000063a237981 */ /* 0x000ea2000c1e1900 */
[----:B---3--:R-:W-:-:S03]  /*0950*/  FADD.FTZ R43, R36, R43 ;  /* 0x0000002b242b7221 */ /* 0x008fc60000010000 */
[----:B------:R0:W3:Y:S01]  /*0960*/  LDG.E R36, desc[UR6][R60.64] ;  /* 0x000000063c247981 */ /* 0x0000e2000c1e1900 */
[----:B----4-:R-:W-:Y:S01]  /*0970*/  FADD.FTZ R42, R37, R42 ;  /* 0x0000002a252a7221 */ /* 0x010fe20000010000 */
[----:B0-----:R-:W-:-:S05]  /*0980*/  IMAD.WIDE R60, R51, 0x20, R60 ;  /* 0x00000020333c7825 */ /* 0x001fca00078e023c */
[----:B------:R0:W4:Y:S02]  /*0990*/  LDG.E R37, desc[UR6][R60.64] ;  /* 0x000000063c257981 */ /* 0x000124000c1e1900 */
[----:B0-----:R-:W-:-:S04]  /*09a0*/  IMAD.WIDE R60, R51, 0x20, R60 ;  /* 0x00000020333c7825 */ /* 0x001fc800078e023c */
[----:B-----5:R-:W-:Y:S01]  /*09b0*/  FADD.FTZ R41, R38, R41 ;  /* 0x0000002926297221 */ /* 0x020fe20000010000 */
[----:B------:R-:W-:Y:S01]  /*09c0*/  FADD.FTZ R40, R39, R40 ;  /* 0x0000002827287221 */ /* 0x000fe20000010000 */
[----:B------:R-:W5:Y:S01]  /*09d0*/  LDG.E R38, desc[UR6][R60.64] ;  /* 0x000000063c267981 */ /* 0x000f62000c1e1900 */
[----:B------:R-:W-:-:S05]  /*09e0*/  IMAD.WIDE R58, R51, 0x20, R60 ;  /* 0x00000020333a7825 */ /* 0x000fca00078e023c */
[----:B------:R0:W5:Y:S02]  /*09f0*/  LDG.E R39, desc[UR6][R58.64] ;  /* 0x000000063a277981 */ /* 0x000164000c1e1900 */
[----:B0-----:R-:W-:-:S06]  /*0a00*/  IMAD.WIDE R58, R51, 0x20, R58 ;  /* 0x00000020333a7825 */ /* 0x001fcc00078e023a */
[----:B------:R-:W5:Y:S01]  /*0a10*/  LDG.E R59, desc[UR6][R58.64] ;  /* 0x000000063a3b7981 */ /* 0x000f62000c1e1900 */
[----:B------:R-:W-:-:S04]  /*0a20*/  IADD3 R60, P0, R30, UR8, RZ ;  /* 0x000000081e3c7c10 */ /* 0x000fc8000ff1e0ff */
[----:B------:R-:W-:Y:S01]  /*0a30*/  IADD3.X R61, R31, UR9, RZ, P0, !PT ;  /* 0x000000091f3d7c10 */ /* 0x000fe200087fe4ff */
[----:B------:R-:W-:Y:S01]  /*0a40*/  FADD.FTZ R26, R33, R26 ;  /* 0x0000001a211a7221 */ /* 0x000fe20000010000 */
[----:B------:R-:W-:Y:S01]  /*0a50*/  FADD.FTZ R25, R32, R25 ;  /* 0x0000001920197221 */ /* 0x000fe20000010000 */
[----:B------:R-:W-:-:S04]  /*0a60*/  IMAD.WIDE R32, R53, 0x4, R60 ;  /* 0x0000000435207825 */ /* 0x000fc800078e023c */
[----:B------:R-:W-:Y:S02]  /*0a70*/  FADD.FTZ R27, R34, R27 ;  /* 0x0000001b221b7221 */ /* 0x000fe40000010000 */
[----:B------:R-:W5:Y:S01]  /*0a80*/  LDG.E R34, desc[UR6][R60.64] ;  /* 0x000000063c227981 */ /* 0x000f62000c1e1900 */
[----:B--2---:R-:W-:-:S03]  /*0a90*/  FADD.FTZ R24, R35, R24 ;  /* 0x0000001823187221 */ /* 0x004fc60000010000 */
[----:B------:R0:W2:Y:S02]  /*0aa0*/  LDG.E R35, desc[UR6][R32.64] ;  /* 0x0000000620237981 */ /* 0x0000a4000c1e1900 */
[----:B0-----:R-:W-:-:S04]  /*0ab0*/  IMAD.WIDE R32, R53, 0x4, R32 ;  /* 0x0000000435207825 */ /* 0x001fc800078e0220 */
[----:B------:R-:W-:-:S04]  /*0ac0*/  IMAD.WIDE R60, R53, 0x4, R32 ;  /* 0x00000004353c7825 */ /* 0x000fc800078e0220 */
[----:B---3--:R-:W-:Y:S02]  /*0ad0*/  FADD.FTZ R23, R36, R23 ;  /* 0x0000001724177221 */ /* 0x008fe40000010000 */
[----:B------:R-:W3:Y:S01]  /*0ae0*/  LDG.E R36, desc[UR6][R32.64] ;  /* 0x0000000620247981 */ /* 0x000ee2000c1e1900 */
[----:B----4-:R-:W-:-:S03]  /*0af0*/  FADD.FTZ R22, R37, R22 ;  /* 0x0000001625167221 */ /* 0x010fc60000010000 */
[----:B------:R0:W4:Y:S02]  /*0b00*/  LDG.E R37, desc[UR6][R60.64] ;  /* 0x000000063c257981 */ /* 0x000124000c1e1900 */
[----:B0-----:R-:W-:-:S04]  /*0b10*/  IMAD.WIDE R60, R53, 0x4, R60 ;  /* 0x00000004353c7825 */ /* 0x001fc800078e023c */
[----:B-----5:R-:W-:Y:S01]  /*0b20*/  FADD.FTZ R21, R38, R21 ;  /* 0x0000001526157221 */ /* 0x020fe20000010000 */
[----:B------:R-:W5:Y:S01]  /*0b30*/  LDG.E R58, desc[UR6][R60.64] ;  /* 0x000000063c3a7981 */ /* 0x000f62000c1e1900 */
[----:B------:R-:W-:-:S04]  /*0b40*/  IMAD.WIDE R32, R53, 0x4, R60 ;  /* 0x0000000435207825 */ /* 0x000fc800078e023c */
[----:B------:R-:W-:Y:S01]  /*0b50*/  FADD.FTZ R20, R39, R20 ;  /* 0x0000001427147221 */ /* 0x000fe20000010000 */
[----:B------:R0:W5:Y:S01]  /*0b60*/  LDG.E R57, desc[UR6][R32.64] ;  /* 0x0000000620397981 */ /* 0x000162000c1e1900 */
[----:B------:R-:W-:-:S04]  /*0b70*/  IMAD.WIDE R38, R53, 0x4, R32 ;  /* 0x0000000435267825 */ /* 0x000fc800078e0220 */
[----:B0-----:R-:W-:-:S04]  /*0b80*/  IMAD.WIDE R32, R53, 0x4, R38 ;  /* 0x0000000435207825 */ /* 0x001fc800078e0226 */
[----:B------:R-:W-:Y:S01]  /*0b90*/  FADD.FTZ R19, R59, R19 ;  /* 0x000000133b137221 */ /* 0x000fe20000010000 */
[----:B------:R-:W5:Y:S04]  /*0ba0*/  LDG.E R61, desc[UR6][R32.64] ;  /* 0x00000006203d7981 */ /* 0x000f68000c1e1900 */
[----:B------:R0:W5:Y:S02]  /*0bb0*/  LDG.E R59, desc[UR6][R38.64] ;  /* 0x00000006263b7981 */ /* 0x000164000c1e1900 */
[----:B0-----:R-:W-:-:S05]  /*0bc0*/  IMAD.WIDE R38, R53, 0x4, R32 ;  /* 0x0000000435267825 */ /* 0x001fca00078e0220 */
[----:B------:R-:W5:Y:S01]  /*0bd0*/  LDG.E R60, desc[UR6][R38.64] ;  /* 0x00000006263c7981 */ /* 0x000f62000c1e1900 */
[----:B------:R-:W-:Y:S01]  /*0be0*/  FADD.FTZ R17, R34, R17 ;  /* 0x0000001122117221 */ /* 0x000fe20000010000 */
[----:B--2---:R-:W-:Y:S01]  /*0bf0*/  FADD.FTZ R6, R35, R6 ;  /* 0x0000000623067221 */ /* 0x004fe20000010000 */
[----:B------:R-:W-:-:S04]  /*0c00*/  IMAD.WIDE R34, R53, 0x4, R38 ;  /* 0x0000000435227825 */ /* 0x000fc800078e0226 */
[----:B------:R-:W-:Y:S02]  /*0c10*/  IMAD.WIDE R32, R53, 0x4, R34 ;  /* 0x0000000435207825 */ /* 0x000fe400078e0222 */
[----:B------:R-:W2:Y:S02]  /*0c20*/  LDG.E R34, desc[UR6][R34.64] ;  /* 0x0000000622227981 */ /* 0x000ea4000c1e1900 */
[----:B---3--:R-:W-:Y:S02]  /*0c30*/  FADD.FTZ R5, R36, R5 ;  /* 0x0000000524057221 */ /* 0x008fe40000010000 */
[----:B------:R0:W3:Y:S01]  /*0c40*/  LDG.E R35, desc[UR6][R32.64] ;  /* 0x0000000620237981 */ /* 0x0000e2000c1e1900 */
[----:B----4-:R-:W-:Y:S01]  /*0c50*/  FADD.FTZ R4, R37, R4 ;  /* 0x0000000425047221 */ /* 0x010fe20000010000 */
[----:B------:R-:W-:-:S04]  /*0c60*/  IMAD.WIDE R36, R53, 0x4, R32 ;  /* 0x0000000435247825 */ /* 0x000fc800078e0220 */
[C---:B0-----:R-:W-:Y:S02]  /*0c70*/  IMAD.WIDE R32, R53.reuse, 0x4, R36 ;  /* 0x0000000435207825 */ /* 0x041fe400078e0224 */
[----:B------:R-:W4:Y:S02]  /*0c80*/  LDG.E R37, desc[UR6][R36.64] ;  /* 0x0000000624257981 */ /* 0x000f24000c1e1900 */
[----:B-----5:R-:W-:Y:S01]  /*0c90*/  FADD.FTZ R3, R58, R3 ;  /* 0x000000033a037221 */ /* 0x020fe20000010000 */
[----:B------:R-:W-:Y:S01]  /*0ca0*/  IADD3 R58, P0, R52, UR8, RZ ;  /* 0x00000008343a7c10 */ /* 0x000fe2000ff1e0ff */
[----:B------:R-:W-:-:S04]  /*0cb0*/  IMAD.WIDE R38, R53, 0x4, R32 ;  /* 0x0000000435267825 */ /* 0x000fc800078e0220 */
[----:B------:R-:W-:Y:S02]  /*0cc0*/  FADD.FTZ R2, R57, R2 ;  /* 0x0000000239027221 */ /* 0x000fe40000010000 */
[----:B------:R-:W5:Y:S04]  /*0cd0*/  LDG.E R57, desc[UR6][R32.64] ;  /* 0x0000000620397981 */ /* 0x000f68000c1e1900 */
[----:B------:R-:W5:Y:S01]  /*0ce0*/  LDG.E R39, desc[UR6][R38.64] ;  /* 0x0000000626277981 */ /* 0x000f62000c1e1900 */
[----:B------:R-:W-:Y:S01]  /*0cf0*/  FADD.FTZ R0, R59, R0 ;  /* 0x000000003b007221 */ /* 0x000fe20000010000 */
[----:B------:R-:W-:Y:S01]  /*0d00*/  IADD3.X R59, R55, UR9, RZ, P0, !PT ;  /* 0x00000009373b7c10 */ /* 0x000fe200087fe4ff */
[----:B------:R-:W-:-:S04]  /*0d10*/  FADD.FTZ R48, R61, R48 ;  /* 0x000000303d307221 */ /* 0x000fc80000010000 */
[----:B------:R-:W5:Y:S01]  /*0d20*/  LDG.E R32, desc[UR6][R58.64] ;  /* 0x000000063a207981 */ /* 0x000f62000c1e1900 */
[----:B------:R-:W-:Y:S01]  /*0d30*/  FADD.FTZ R16, R60, R16 ;  /* 0x000000103c107221 */ /* 0x000fe20000010000 */
[----:B------:R-:W-:Y:S02]  /*0d40*/  IADD3 R60, P0, R54, UR8, RZ ;  /* 0x00000008363c7c10 */ /* 0x000fe4000ff1e0ff */
[----:B------:R-:W5:Y:S02]  /*0d50*/  LDG.E R59, desc[UR6][R58.64+0x80] ;  /* 0x000080063a3b7981 */ /* 0x000f64000c1e1900 */
[----:B------:R-:W-:-:S05]  /*0d60*/  IADD3.X R61, R56, UR9, RZ, P0, !PT ;  /* 0x00000009383d7c10 */ /* 0x000fca00087fe4ff */
[----:B------:R-:W5:Y:S04]  /*0d70*/  LDG.E R33, desc[UR6][R60.64] ;  /* 0x000000063c217981 */ /* 0x000f68000c1e1900 */
[----:B------:R-:W5:Y:S01]  /*0d80*/  LDG.E R36, desc[UR6][R60.64+0x80] ;  /* 0x000080063c247981 */ /* 0x000f62000c1e1900 */
[----:B------:R-:W-:-:S06]  /*0d90*/  UIADD3 UR4, UR4, 0x1, URZ ;  /* 0x0000000104047890 */ /* 0x000fcc000fffe03f */
[----:B------:R-:W-:Y:S01]  /*0da0*/  ISETP.LE.AND P0, PT, R9, UR4, PT ;  /* 0x0000000409007c0c */ /* 0x000fe2000bf03270 */
[----:B------:R-:W-:-:S04]  /*0db0*/  ULEA UR8, UP0, UR10, UR8, 0x2 ;  /* 0x000000080a087291 */ /* 0x000fc8000f80103f */
[----:B------:R-:W-:Y:S01]  /*0dc0*/  UIADD3.X UR9, UR9, UR5, URZ, UP0, !UPT ;  /* 0x0000000509097290 */ /* 0x000fe200087fe43f */
[----:B--2---:R-:W-:Y:S01]  /*0dd0*/  FADD.FTZ R47, R34, R47 ;  /* 0x0000002f222f7221 */ /* 0x004fe20000010000 */
[----:B---3--:R-:W-:Y:S01]  /*0de0*/  FADD.FTZ R15, R35, R15 ;  /* 0x0000000f230f7221 */ /* 0x008fe20000010000 */
[----:B----4-:R-:W-:Y:S01]  /*0df0*/  FADD.FTZ R14, R37, R14 ;  /* 0x0000000e250e7221 */ /* 0x010fe20000010000 */
[----:B-----5:R-:W-:Y:S01]  /*0e00*/  FADD.FTZ R13, R57, R13 ;  /* 0x0000000d390d7221 */ /* 0x020fe20000010000 */
[----:B------:R-:W-:Y:S01]  /*0e10*/  FADD.FTZ R12, R39, R12 ;  /* 0x0000000c270c7221 */ /* 0x000fe20000010000 */
[----:B------:R-:W-:Y:S01]  /*0e20*/  FADD.FTZ R11, R32, R11 ;  /* 0x0000000b200b7221 */ /* 0x000fe20000010000 */
[----:B------:R-:W-:Y:S01]  /*0e30*/  FADD.FTZ R46, R59, R46 ;  /* 0x0000002e3b2e7221 */ /* 0x000fe20000010000 */
[----:B------:R-:W-:Y:S01]  /*0e40*/  FADD.FTZ R18, R33, R18 ;  /* 0x0000001221127221 */ /* 0x000fe20000010000 */
[----:B------:R-:W-:Y:S01]  /*0e50*/  FADD.FTZ R45, R36, R45 ;  /* 0x0000002d242d7221 */ /* 0x000fe20000010000 */
[----:B------:R-:W-:Y:S06]  /*0e60*/  @!P0 BRA `(.L_x_1600) ;  /* 0xfffffff800648947 */ /* 0x000fec000383ffff */
.L_x_1599:
[----:B------:R-:W0:Y:S01]  /*0e70*/  S2R R36, SR_TID.X ;  /* 0x0000000000247919 */ /* 0x000e220000002100 */
[----:B------:R-:W1:Y:S01]  /*0e80*/  S2UR UR5, SR_CgaCtaId ;  /* 0x00000000000579c3 */ /* 0x000e620000008800 */
[----:B------:R-:W-:Y:S01]  /*0e90*/  ULDC UR8, c[0x0][0x390] ;  /* 0x0000e40000087ab9 */ /* 0x000fe20000000800 */
[----:B------:R-:W-:Y:S01]  /*0ea0*/  UMOV UR4, 0x400 ;  /* 0x0000040000047882 */ /* 0x000fe20000000000 */
[----:B------:R-:W-:Y:S01]  /*0eb0*/  FMUL.FTZ R20, R20, UR8 ;  /* 0x0000000814147c20 */ /* 0x000fe20008410000 */
[----:B------:R-:W-:Y:S01]  /*0ec0*/  FMUL.FTZ R19, R19, UR8 ;  /* 0x0000000813137c20 */ /* 0x000fe20008410000 */
[----:B------:R-:W-:Y:S01]  /*0ed0*/  FMUL.FTZ R17, R17, UR8 ;  /* 0x0000000811117c20 */ /* 0x000fe20008410000 */
[----:B------:R-:W-:Y:S01]  /*0ee0*/  FMUL.FTZ R6, R6, UR8 ;  /* 0x0000000806067c20 */ /* 0x000fe20008410000 */
[----:B------:R-:W-:Y:S01]  /*0ef0*/  FMUL.FTZ R3, R3, UR8 ;  /* 0x0000000803037c20 */ /* 0x000fe20008410000 */
[----:B------:R-:W-:Y:S01]  /*0f00*/  FMUL.FTZ R2, R2, UR8 ;  /* 0x0000000802027c20 */ /* 0x000fe20008410000 */
[----:B------:R-:W-:Y:S01]  /*0f10*/  F2FP.F16.F32.PACK_AB R19, R19, R20 ;  /* 0x000000141313723e */ /* 0x000fe200000000ff */
[----:B------:R-:W-:Y:S01]  /*0f20*/  HFMA2.MMA R20, -RZ, RZ, 0, 1.9073486328125e-06 ;  /* 0x00000020ff147435 */ /* 0x000fe200000001ff */
        /* <DEDUP_REMOVED lines=13> */
[----:B-1----:R-:W-:Y:S01]  /*1000*/  ULEA UR4, UR5, UR4, 0x18 ;  /* 0x0000000405047291 */ /* 0x002fe2000f8ec03f */
[----:B------:R-:W-:Y:S01]  /*1010*/  FMUL.FTZ R40, R40, UR8 ;  /* 0x0000000828287c20 */ /* 0x000fe20008410000 */
[----:B------:R-:W-:Y:S01]  /*1020*/  FMUL.FTZ R27, R27, UR8 ;  /* 0x000000081b1b7c20 */ /* 0x000fe20008410000 */
[----:B------:R-:W-:Y:S01]  /*1030*/  FMUL.FTZ R46, R46, UR8 ;  /* 0x000000082e2e7c20 */ /* 0x000fe20008410000 */
[----:B------:R-:W-:Y:S01]  /*1040*/  FMUL.FTZ R45, R45, UR8 ;  /* 0x000000082d2d7c20 */ /* 0x000fe20008410000 */
[----:B------:R-:W-:Y:S01]  /*1050*/  FMUL.FTZ R16, R16, UR8 ;  /* 0x0000000810107c20 */ /* 0x000fe20008410000 */
[----:B------:R-:W-:Y:S01]  /*1060*/  FMUL.FTZ R47, R47, UR8 ;  /* 0x000000082f2f7c20 */ /* 0x000fe20008410000 */
[----:B0-----:R-:W-:Y:S01]  /*1070*/  SHF.R.S32.HI R29, RZ, 0x1f, R36 ;  /* 0x0000001fff1d7819 */ /* 0x001fe20000011424 */
[----:B------:R-:W-:Y:S01]  /*1080*/  FMUL.FTZ R5, R5, UR8 ;  /* 0x0000000805057c20 */ /* 0x000fe20008410000 */
[----:B------:R-:W-:Y:S01]  /*1090*/  F2FP.F16.F32.PACK_AB R0, R3, R0 ;  /* 0x000000000300723e */ /* 0x000fe200000000ff */
[----:B------:R-:W-:Y:S01]  /*10a0*/  FMUL.FTZ R4, R4, UR8 ;  /* 0x0000000804047c20 */ /* 0x000fe20008410000 */
[-C--:B------:R-:W-:Y:S01]  /*10b0*/  LEA.HI R9, R29, R36.reuse, RZ, 0x2 ;  /* 0x000000241d097211 */ /* 0x080fe200078f10ff */
[----:B------:R-:W-:Y:S01]  /*10c0*/  FMUL.FTZ R15, R15, UR8 ;  /* 0x000000080f0f7c20 */ /* 0x000fe20008410000 */
[----:B------:R-:W-:Y:S01]  /*10d0*/  LEA.HI R34, R29, R36, RZ, 0x3 ;  /* 0x000000241d227211 */ /* 0x000fe200078f18ff */
[----:B------:R-:W-:Y:S01]  /*10e0*/  FMUL.FTZ R14, R14, UR8 ;  /* 0x000000080e0e7c20 */ /* 0x000fe20008410000 */
[--C-:B------:R-:W-:Y:S01]  /*10f0*/  SHF.R.S32.HI R30, RZ, 0x2, R9.reuse ;  /* 0x00000002ff1e7819 */ /* 0x100fe20000011409 */
[----:B------:R-:W-:Y:S01]  /*1100*/  FMUL.FTZ R13, R13, UR8 ;  /* 0x000000080d0d7c20 */ /* 0x000fe20008410000 */
[----:B------:R-:W-:Y:S01]  /*1110*/  SHF.R.S32.HI R31, RZ, 0x1f, R9 ;  /* 0x0000001fff1f7819 */ /* 0x000fe20000011409 */
[----:B------:R-:W-:Y:S01]  /*1120*/  FMUL.FTZ R12, R12, UR8 ;  /* 0x000000080c0c7c20 */ /* 0x000fe20008410000 */
[----:B------:R-:W-:Y:S01]  /*1130*/  LOP3.LUT R35, R9, 0x3ffffffc, RZ, 0xc0, !PT ;  /* 0x3ffffffc09237812 */ /* 0x000fe200078ec0ff */
[----:B------:R-:W-:Y:S01]  /*1140*/  BSSY B0, `(.L_x_1601) ;  /* 0x000006e000007945 */ /* 0x000fe20003800000 */
[----:B------:R-:W-:-:S02]  /*1150*/  LEA.HI R28, R31, R30, RZ, 0x3 ;  /* 0x0000001e1f1c7211 */ /* 0x000fc400078f18ff */
[----:B------:R-:W-:Y:S02]  /*1160*/  SHF.R.S32.HI R9, RZ, 0x3, R34 ;  /* 0x00000003ff097819 */ /* 0x000fe40000011422 */
[-C--:B------:R-:W-:Y:S02]  /*1170*/  LEA.HI R32, R29, R36.reuse, RZ, 0x5 ;  /* 0x000000241d207211 */ /* 0x080fe400078f28ff */
[----:B------:R-:W-:Y:S02]  /*1180*/  IADD3 R31, -R35, R36, RZ ;  /* 0x00000024231f7210 */ /* 0x000fe40007ffe1ff */
[----:B------:R-:W-:Y:S02]  /*1190*/  LOP3.LUT R34, R34, 0x1ffffff8, RZ, 0xc0, !PT ;  /* 0x1ffffff822227812 */ /* 0x000fe400078ec0ff */
[----:B------:R-:W-:Y:S01]  /*11a0*/  LOP3.LUT R35, R28, 0xfffffff8, RZ, 0xc0, !PT ;  /* 0xfffffff81c237812 */ /* 0x000fe200078ec0ff */
[----:B------:R-:W-:Y:S01]  /*11b0*/  IMAD.SHL.U32 R28, R9, 0x40, RZ ;  /* 0x00000040091c7824 */ /* 0x000fe200078e00ff */
[----:B------:R-:W-:-:S02]  /*11c0*/  SHF.R.S32.HI R32, RZ, 0x5, R32 ;  /* 0x00000005ff207819 */ /* 0x000fc40000011420 */
[-C--:B------:R-:W-:Y:S02]  /*11d0*/  IADD3 R34, -R34, R36.reuse, RZ ;  /* 0x0000002422227210 */ /* 0x080fe40007ffe1ff */
[----:B------:R-:W-:Y:S02]  /*11e0*/  IADD3 R30, R30, -R35, RZ ;  /* 0x800000231e1e7210 */ /* 0x000fe40007ffe0ff */
[----:B------:R-:W-:Y:S02]  /*11f0*/  SHF.R.S32.HI R37, RZ, 0x1f, R32 ;  /* 0x0000001fff257819 */ /* 0x000fe40000011420 */
[----:B------:R-:W-:Y:S02]  /*1200*/  LOP3.LUT R35, R28, 0x1c0, RZ, 0xc0, !PT ;  /* 0x000001c01c237812 */ /* 0x000fe400078ec0ff */
[----:B------:R-:W-:Y:S01]  /*1210*/  SHF.L.U32 R28, R34, 0x3, RZ ;  /* 0x00000003221c7819 */ /* 0x000fe200000006ff */
[----:B------:R-:W-:Y:S01]  /*1220*/  IMAD.SHL.U32 R34, R30, 0x40, RZ ;  /* 0x000000401e227824 */ /* 0x000fe200078e00ff */
[----:B------:R-:W-:-:S02]  /*1230*/  LEA.HI R33, R29, R36, RZ, 0x7 ;  /* 0x000000241d217211 */ /* 0x000fc400078f38ff */
[----:B------:R-:W-:Y:S02]  /*1240*/  LEA.HI R37, R37, R32, RZ, 0x2 ;  /* 0x0000002025257211 */ /* 0x000fe400078f10ff */
[----:B------:R-:W-:Y:S02]  /*1250*/  SHF.R.U32.HI R33, RZ, 0x4, R33 ;  /* 0x00000004ff217819 */ /* 0x000fe40000011621 */
[----:B------:R-:W-:Y:S02]  /*1260*/  LOP3.LUT R34, R34, 0x1c0, RZ, 0xc0, !PT ;  /* 0x000001c022227812 */ /* 0x000fe400078ec0ff */
[----:B------:R-:W-:Y:S02]  /*1270*/  LOP3.LUT R37, R37, 0x1ffffc, RZ, 0xc0, !PT ;  /* 0x001ffffc25257812 */ /* 0x000fe400078ec0ff */
[----:B------:R-:W-:Y:S02]  /*1280*/  LOP3.LUT R33, R34, 0x8, R33, 0xf8, !PT ;  /* 0x0000000822217812 */ /* 0x000fe400078ef821 */
[----:B------:R-:W-:-:S02]  /*1290*/  IADD3 R32, R32, -R37, RZ ;  /* 0x8000002520207210 */ /* 0x000fc40007ffe0ff */
[----:B------:R-:W-:Y:S02]  /*12a0*/  SHF.R.U32.HI R34, RZ, 0x3, R34 ;  /* 0x00000003ff227819 */ /* 0x000fe40000011622 */
[----:B------:R-:W-:Y:S01]  /*12b0*/  LEA R32, R32, R31, 0x9 ;  /* 0x0000001f20207211 */ /* 0x000fe200078e48ff */
[----:B------:R-:W-:Y:S01]  /*12c0*/  FMUL.FTZ R31, R11, UR8 ;  /* 0x000000080b1f7c20 */ /* 0x000fe20008410000 */
[----:B------:R-:W-:Y:S02]  /*12d0*/  LOP3.LUT R33, R33, R34, RZ, 0x3c, !PT ;  /* 0x0000002221217212 */ /* 0x000fe400078e3cff */
[----:B------:R-:W-:Y:S02]  /*12e0*/  R2P PR, R30, 0x6 ;  /* 0x000000061e007804 */ /* 0x000fe40000000000 */
[----:B------:R-:W-:Y:S01]  /*12f0*/  F2FP.F16.F32.PACK_AB R18, R18, R31 ;  /* 0x0000001f1212723e */ /* 0x000fe200000000ff */
[----:B------:R-:W-:Y:S02]  /*1300*/  IMAD.U32 R11, R32, 0x2, R33 ;  /* 0x00000002200b7824 */ /* 0x000fe400078e0021 */
[----:B------:R-:W-:Y:S01]  /*1310*/  FMUL.FTZ R32, R22, UR8 ;  /* 0x0000000816207c20 */ /* 0x000fe20008410000 */
[----:B------:R-:W-:Y:S01]  /*1320*/  SEL R20, R20, 0xffffffe0, !P1 ;  /* 0xffffffe014147807 */ /* 0x000fe20004800000 */
[----:B------:R-:W-:Y:S01]  /*1330*/  FMUL.FTZ R33, R21, UR8 ;  /* 0x0000000815217c20 */ /* 0x000fe20008410000 */
[----:B------:R-:W-:Y:S01]  /*1340*/  F2FP.F16.F32.PACK_AB R22, R25, R26 ;  /* 0x0000001a1916723e */ /* 0x000fe200000000ff */
[----:B------:R-:W-:Y:S01]  /*1350*/  ULDC.64 UR8, c[0x0][0x448] ;  /* 0x0001120000087ab9 */ /* 0x000fe20000000a00 */
[----:B------:R-:W-:-:S02]  /*1360*/  LEA R17, R11, UR4, 0x1 ;  /* 0x000000040b117c11 */ /* 0x000fc4000f8e08ff */
[----:B------:R-:W-:Y:S02]  /*1370*/  F2FP.F16.F32.PACK_AB R30, R43, R44 ;  /* 0x0000002c2b1e723e */ /* 0x000fe400000000ff */
[C---:B------:R-:W-:Y:S01]  /*1380*/  IADD3 R25, R17.reuse, 0x40, RZ ;  /* 0x0000004011197810 */ /* 0x040fe20007ffe0ff */
[----:B------:R-:W-:Y:S01]  /*1390*/  @P2 VIADD R25, R17, 0xffffffc0 ;  /* 0xffffffc011192836 */ /* 0x000fe20000000000 */
[----:B------:R-:W-:Y:S01]  /*13a0*/  F2FP.F16.F32.PACK_AB R23, R23, R24 ;  /* 0x000000181717723e */ /* 0x000fe200000000ff */
[----:B------:R-:W-:Y:S01]  /*13b0*/  STS [R17], R18 ;  /* 0x0000001211007388 */ /* 0x000fe20000000800 */
[----:B------:R-:W-:Y:S02]  /*13c0*/  IADD3 R3, R17, R20, RZ ;  /* 0x0000001411037210 */ /* 0x000fe40007ffe0ff */
        /* <DEDUP_REMOVED lines=8> */
[----:B------:R-:W-:Y:S02]  /*1450*/  IADD3 R20, R20, R25, RZ ;  /* 0x0000001914147210 */ /* 0x000fe40007ffe0ff */
[----:B------:R-:W-:Y:S01]  /*1460*/  F2FP.F16.F32.PACK_AB R4, R4, R5 ;  /* 0x000000050404723e */ /* 0x000fe200000000ff */
[----:B------:R-:W-:Y:S01]  /*1470*/  STS [R17+0x2000], R31 ;  /* 0x0020001f11007388 */ /* 0x000fe20000000800 */
[----:B------:R-:W-:-:S02]  /*1480*/  F2FP.F16.F32.PACK_AB R5, R14, R15 ;  /* 0x0000000f0e05723e */ /* 0x000fc400000000ff */
[----:B------:R-:W-:Y:S01]  /*1490*/  F2FP.F16.F32.PACK_AB R11, R12, R13 ;  /* 0x0000000d0c0b723e */ /* 0x000fe200000000ff */
[----:B------:R0:W-:Y:S01]  /*14a0*/  STS [R17+0x2400], R21 ;  /* 0x0024001511007388 */ /* 0x0001e20000000800 */
[----:B------:R-:W-:Y:S02]  /*14b0*/  LEA.HI R29, R29, R36, RZ, 0x6 ;  /* 0x000000241d1d7211 */ /* 0x000fe400078f30ff */
[----:B------:R-:W-:Y:S01]  /*14c0*/  SHF.R.U32.HI R36, RZ, 0x3, R35 ;  /* 0x00000003ff247819 */ /* 0x000fe20000011623 */
[----:B------:R-:W-:Y:S01]  /*14d0*/  STS [R3+0x2000], R24 ;  /* 0x0020001803007388 */ /* 0x000fe20000000800 */
[----:B------:R-:W-:Y:S02]  /*14e0*/  LOP3.LUT R35, R35, 0x38, R28, 0xf8, !PT ;  /* 0x0000003823237812 */ /* 0x000fe400078ef81c */
[----:B------:R-:W-:Y:S01]  /*14f0*/  IADD3 R7, -R8, R7, RZ ;  /* 0x0000000708077210 */ /* 0x000fe20007ffe1ff */
[----:B------:R-:W-:Y:S01]  /*1500*/  STS [R3+0x2400], R19 ;  /* 0x0024001303007388 */ /* 0x000fe20000000800 */
[----:B------:R-:W-:-:S02]  /*1510*/  LOP3.LUT R35, R35, R36, RZ, 0x3c, !PT ;  /* 0x0000002423237212 */ /* 0x000fc400078e3cff */
[----:B------:R-:W-:Y:S01]  /*1520*/  SHF.L.U32 R36, R29, 0x3, RZ ;  /* 0x000000031d247819 */ /* 0x000fe200000006ff */
[----:B------:R-:W-:Y:S01]  /*1530*/  STS [R25], R45 ;  /* 0x0000002d19007388 */ /* 0x000fe20000000800 */
[----:B0-----:R-:W-:Y:S02]  /*1540*/  SHF.R.S32.HI R21, RZ, 0x1f, R8 ;  /* 0x0000001fff157819 */ /* 0x001fe40000011408 */
[----:B------:R-:W-:Y:S01]  /*1550*/  LOP3.LUT R29, R35, 0x7ffffe00, R36, 0xf8, !PT ;  /* 0x7ffffe00231d7812 */ /* 0x000fe200078ef824 */
[----:B------:R-:W-:Y:S02]  /*1560*/  STS [R25+0x400], R6 ;  /* 0x0004000619007388 */ /* 0x000fe40000000800 */
[----:B------:R-:W-:Y:S01]  /*1570*/  IMAD R21, R21, UR8, RZ ;  /* 0x0000000815157c24 */ /* 0x000fe2000f8e02ff */
[----:B------:R-:W-:Y:S01]  /*1580*/  LEA R26, R29, UR4, 0x1 ;  /* 0x000000041d1a7c11 */ /* 0x000fe2000f8e08ff */
[----:B------:R0:W-:Y:S01]  /*1590*/  STS [R20], R0 ;  /* 0x0000000014007388 */ /* 0x0001e20000000800 */
[----:B------:R-:W-:Y:S01]  /*15a0*/  SHF.R.S32.HI R29, RZ, 0x1f, R28 ;  /* 0x0000001fff1d7819 */ /* 0x000fe2000001141c */
[----:B------:R-:W-:Y:S01]  /*15b0*/  IMAD R21, R8, UR9, R21 ;  /* 0x0000000908157c24 */ /* 0x000fe2000f8e0215 */
[----:B------:R-:W-:Y:S01]  /*15c0*/  ULDC UR4, c[0x0][0x2d0] ;  /* 0x0000b40000047ab9 */ /* 0x000fe20000000800 */
[----:B------:R-:W-:Y:S01]  /*15d0*/  STS [R20+0x400], R47 ;  /* 0x0004002f14007388 */ /* 0x000fe20000000800 */
[----:B------:R-:W-:Y:S01]  /*15e0*/  ISETP.GE.AND P0, PT, R28, UR4, PT ;  /* 0x000000041c007c0c */ /* 0x000fe2000bf06270 */
[----:B------:R-:W-:-:S02]  /*15f0*/  ULDC.64 UR4, c[0x0][0x460] ;  /* 0x0001180000047ab9 */ /* 0x000fc40000000a00 */
[----:B------:R1:W-:Y:S01]  /*1600*/  STS [R25+0x2000], R4 ;  /* 0x0020000419007388 */ /* 0x0003e20000000800 */
[----:B0-----:R-:W-:-:S03]  /*1610*/  IADD3 R0, R9, 0x20, RZ ;  /* 0x0000002009007810 */ /* 0x001fc60007ffe0ff */
[----:B------:R0:W-:Y:S04]  /*1620*/  STS [R25+0x2400], R2 ;  /* 0x0024000219007388 */ /* 0x0001e80000000800 */
[----:B------:R2:W-:Y:S01]  /*1630*/  STS [R20+0x2000], R5 ;  /* 0x0020000514007388 */ /* 0x0005e20000000800 */
[----:B-1----:R-:W-:-:S03]  /*1640*/  SHF.R.S32.HI R4, RZ, 0x1f, R10 ;  /* 0x0000001fff047819 */ /* 0x002fc6000001140a */
[----:B------:R1:W-:Y:S01]  /*1650*/  STS [R20+0x2400], R11 ;  /* 0x0024000b14007388 */ /* 0x0003e20000000800 */
[----:B0-----:R-:W-:Y:S01]  /*1660*/  IMAD.WIDE.U32 R2, R8, UR8, R28 ;  /* 0x0000000808027c25 */ /* 0x001fe2000f8e001c */
[----:B------:R-:W-:Y:S01]  /*1670*/  SHF.R.S32.HI R8, RZ, 0x1f, R9 ;  /* 0x0000001fff087819 */ /* 0x000fe20000011409 */
[----:B------:R-:W-:Y:S02]  /*1680*/  BAR.SYNC.DEFER_BLOCKING 0x0 ;  /* 0x0000000000007b1d */ /* 0x000fe40000010000 */
[----:B--2---:R-:W-:Y:S01]  /*1690*/  IMAD R5, R4, UR4, RZ ;  /* 0x0000000404057c24 */ /* 0x004fe2000f8e02ff */
[----:B------:R-:W-:Y:S01]  /*16a0*/  IADD3 R50, P1, R50, R2, RZ ;  /* 0x0000000232327210 */ /* 0x000fe20007f3e0ff */
[----:B------:R-:W-:Y:S02]  /*16b0*/  VIADD R2, R9, 0x40 ;  /* 0x0000004009027836 */ /* 0x000fe40000000000 */
[----:B------:R-:W-:Y:S01]  /*16c0*/  IMAD R5, R10, UR5, R5 ;  /* 0x000000050a057c24 */ /* 0x000fe2000f8e0205 */
[----:B------:R-:W-:-:S02]  /*16d0*/  IADD3.X R51, R49, R3, R21, P1, !PT ;  /* 0x0000000331337210 */ /* 0x000fc40000ffe415 */
[----:B------:R-:W-:Y:S02]  /*16e0*/  IADD3 R3, R9, 0x60, RZ ;  /* 0x0000006009037810 */ /* 0x000fe40007ffe0ff */
[-C--:B------:R-:W-:Y:S01]  /*16f0*/  ISETP.GE.OR P1, PT, R0, R7.reuse, P0 ;  /* 0x000000070000720c */ /* 0x080fe20000726670 */
[----:B-1----:R-:W-:Y:S01]  /*1700*/  IMAD.WIDE.U32 R10, R10, UR4, R50 ;  /* 0x000000040a0a7c25 */ /* 0x002fe2000f8e0032 */
[-C--:B------:R-:W-:Y:S02]  /*1710*/  ISETP.GE.OR P2, PT, R2, R7.reuse, P0 ;  /* 0x000000070200720c */ /* 0x080fe40000746670 */
[-C--:B------:R-:W-:Y:S02]  /*1720*/  ISETP.GE.OR P3, PT, R3, R7.reuse, P0 ;  /* 0x000000070300720c */ /* 0x080fe40000766670 */
[----:B------:R-:W-:Y:S02]  /*1730*/  ISETP.GE.OR P0, PT, R9, R7, P0 ;  /* 0x000000070900720c */ /* 0x000fe40000706670 */
[----:B------:R-:W-:Y:S01]  /*1740*/  IADD3 R3, R11, R5, RZ ;  /* 0x000000050b037210 */ /* 0x000fe20007ffe0ff */
[----:B------:R0:W1:Y:S04]  /*1750*/  LDS.128 R16, [R26+0x1000] ;  /* 0x001000001a107984 */ /* 0x0000680000000c00 */
[----:B------:R0:W2:Y:S06]  /*1760*/  LDS.128 R12, [R26+0x3000] ;  /* 0x003000001a0c7984 */ /* 0x0000ac0000000c00 */
[----:B------:R-:W-:Y:S05]  /*1770*/  @P0 BRA `(.L_x_1602) ;  /* 0x0000000000280947 */ /* 0x000fea0003800000 */
[----:B------:R-:W3:Y:S01]  /*1780*/  LDS.128 R4, [R26] ;  /* 0x000000001a047984 */ /* 0x000ee20000000c00 */
[----:B------:R-:W-:Y:S01]  /*1790*/  MOV R2, R10 ;  /* 0x0000000a00027202 */ /* 0x000fe20000000f00 */
[----:B------:R-:W-:Y:S01]  /*17a0*/  IMAD R0, R8, UR8, RZ ;  /* 0x0000000808007c24 */ /* 0x000fe2000f8e02ff */
[----:B------:R-:W-:-:S03]  /*17b0*/  ULDC.64 UR4, c[0x0][0x3e8] ;  /* 0x0000fa0000047ab9 */ /* 0x000fc60000000a00 */
[----:B------:R-:W-:-:S04]  /*17c0*/  IMAD.WIDE.U32 R20, R9, UR8, R2 ;  /* 0x0000000809147c25 */ /* 0x000fc8000f8e0002 */
[----:B------:R-:W-:Y:S01]  /*17d0*/  IMAD R23, R9, UR9, R0 ;  /* 0x0000000909177c24 */ /* 0x000fe2000f8e0200 */
[----:B------:R-:W-:-:S03]  /*17e0*/  LEA R22, P0, R20, UR4, 0x1 ;  /* 0x0000000414167c11 */ /* 0x000fc6000f8008ff */
[----:B------:R-:W-:-:S05]  /*17f0*/  IMAD.IADD R21, R21, 0x1, R23 ;  /* 0x0000000115157824 */ /* 0x000fca00078e0217 */
[----:B------:R-:W-:-:S05]  /*1800*/  LEA.HI.X R23, R20, UR5, R21, 0x1, P0 ;  /* 0x0000000514177c11 */ /* 0x000fca00080f0c15 */
[----:B---3--:R3:W-:Y:S02]  /*1810*/  STG.E.128 desc[UR6][R22.64], R4 ;  /* 0x0000000416007986 */ /* 0x0087e4000c101d06 */
.L_x_1602:
[----:B------:R-:W-:Y:S05]  /*1820*/  BSYNC B0 ;  /* 0x0000000000007941 */ /* 0x000fea0003800000 */
.L_x_1601:
[----:B------:R-:W-:Y:S04]  /*1830*/  BSSY B0, `(.L_x_1603) ;  /* 0x000000e000007945 */ /* 0x000fe80003800000 */
[----:B------:R-:W-:Y:S05]  /*1840*/  @P1 BRA `(.L_x_1604) ;  /* 0x0000000000301947 */ /* 0x000fea0003800000 */
[----:B---3--:R-:W-:Y:S01]  /*1850*/  IADD3 R7, P0, R9, 0x20, RZ ;  /* 0x0000002009077810 */ /* 0x008fe20007f1e0ff */
[----:B------:R-:W-:Y:S01]  /*1860*/  ULDC.64 UR4, c[0x0][0x3e8] ;  /* 0x0000fa0000047ab9 */ /* 0x000fe20000000a00 */
[----:B------:R-:W-:Y:S02]  /*1870*/  MOV R4, R10 ;  /* 0x0000000a00047202 */ /* 0x000fe40000000f00 */
[----:B------:R-:W-:Y:S02]  /*1880*/  IADD3.X R0, RZ, R8, RZ, P0, !PT ;  /* 0x00000008ff007210 */ /* 0x000fe400007fe4ff */
[----:B------:R-:W-:-:S03]  /*1890*/  MOV R5, R3 ;  /* 0x0000000300057202 */ /* 0x000fc60000000f00 */
[----:B------:R-:W-:Y:S02]  /*18a0*/  IMAD R0, R0, UR8, RZ ;  /* 0x0000000800007c24 */ /* 0x000fe4000f8e02ff */
[----:B------:R-:W-:-:S04]  /*18b0*/  IMAD.WIDE.U32 R4, R7, UR8, R4 ;  /* 0x0000000807047c25 */ /* 0x000fc8000f8e0004 */
[----:B------:R-:W-:Y:S01]  /*18c0*/  IMAD R7, R7, UR9, R0 ;  /* 0x0000000907077c24 */ /* 0x000fe2000f8e0200 */
[----:B------:R-:W-:-:S03]  /*18d0*/  LEA R6, P0, R4, UR4, 0x1 ;  /* 0x0000000404067c11 */ /* 0x000fc6000f8008ff */
[----:B------:R-:W-:-:S05]  /*18e0*/  IMAD.IADD R5, R5, 0x1, R7 ;  /* 0x0000000105057824 */ /* 0x000fca00078e0207 */
[----:B------:R-:W-:-:S05]  /*18f0*/  LEA.HI.X R7, R4, UR5, R5, 0x1, P0 ;  /* 0x0000000504077c11 */ /* 0x000fca00080f0c05 */
[----:B-1----:R4:W-:Y:S02]  /*1900*/  STG.E.128 desc[UR6][R6.64], R16 ;  /* 0x0000001006007986 */ /* 0x0029e4000c101d06 */
.L_x_1604:
[----:B------:R-:W-:Y:S05]  /*1910*/  BSYNC B0 ;  /* 0x0000000000007941 */ /* 0x000fea0003800000 */
.L_x_1603:
[----:B---34-:R3:W4:Y:S01]  /*1920*/  LDS.128 R4, [R26+0x2000] ;  /* 0x002000001a047984 */ /* 0x0187220000000c00 */
[----:B------:R-:W-:Y:S04]  /*1930*/  BSSY B0, `(.L_x_1605) ;  /* 0x000000e000007945 */ /* 0x000fe80003800000 */
[----:B------:R-:W-:Y:S05]  /*1940*/  @P2 BRA `(.L_x_1606) ;  /* 0x0000000000302947 */ /* 0x000fea0003800000 */
[----:B-1----:R-:W-:Y:S01]  /*1950*/  IADD3 R19, P0, R9, 0x40, RZ ;  /* 0x0000004009137810 */ /* 0x002fe20007f1e0ff */
        /* <DEDUP_REMOVED lines=10> */
[----:B----4-:R1:W-:Y:S02]  /*1a00*/  STG.E.128 desc[UR6][R18.64], R4 ;  /* 0x0000000412007986 */ /* 0x0103e4000c101d06 */
.L_x_1606:
[----:B------:R-:W-:Y:S05]  /*1a10*/  BSYNC B0 ;  /* 0x0000000000007941 */ /* 0x000fea0003800000 */
.L_x_1605:
[----:B------:R-:W-:Y:S05]  /*1a20*/  @P3 EXIT ;  /* 0x000000000000394d */ /* 0x000fea0003800000 */
[----:B------:R-:W-:Y:S01]  /*1a30*/  IADD3 R9, P0, R9, 0x60, RZ ;  /* 0x0000006009097810 */ /* 0x000fe20007f1e0ff */
[----:B------:R-:W-:Y:S01]  /*1a40*/  ULDC.64 UR4, c[0x0][0x3e8] ;  /* 0x0000fa0000047ab9 */ /* 0x000fe20000000a00 */
[----:B------:R-:W-:Y:S02]  /*1a50*/  MOV R2, R10 ;  /* 0x0000000a00027202 */ /* 0x000fe40000000f00 */
[----:B------:R-:W-:-:S03]  /*1a60*/  IADD3.X R0, RZ, R8, RZ, P0, !PT ;  /* 0x00000008ff007210 */ /* 0x000fc600007fe4ff */
[----:B------:R-:W-:-:S04]  /*1a70*/  IMAD.WIDE.U32 R2, R9, UR8, R2 ;  /* 0x0000000809027c25 */ /* 0x000fc8000f8e0002 */
[----:B------:R-:W-:Y:S01]  /*1a80*/  IMAD R0, R0, UR8, RZ ;  /* 0x0000000800007c24 */ /* 0x000fe2000f8e02ff */
[----:B-1--4-:R-:W-:-:S03]  /*1a90*/  LEA R4, P0, R2, UR4, 0x1 ;  /* 0x0000000402047c11 */ /* 0x012fc6000f8008ff */
[----:B------:R-:W-:-:S05]  /*1aa0*/  IMAD R9, R9, UR9, R0 ;  /* 0x0000000909097c24 */ /* 0x000fca000f8e0200 */
[----:B------:R-:W-:-:S04]  /*1ab0*/  IADD3 R3, R3, R9, RZ ;  /* 0x0000000903037210 */ /* 0x000fc80007ffe0ff */
[----:B------:R-:W-:-:S05]  /*1ac0*/  LEA.HI.X R5, R2, UR5, R3, 0x1, P0 ;  /* 0x0000000502057c11 */ /* 0x000fca00080f0c03 */
[----:B--2---:R-:W-:Y:S01]  /*1ad0*/  STG.E.128 desc[UR6][R4.64], R12 ;  /* 0x0000000c04007986 */ /* 0x004fe2000c101d06 */
[----:B------:R-:W-:Y:S05]  /*1ae0*/  EXIT ;  /* 0x000000000000794d */ /* 0x000fea0003800000 */
.L_x_1607:
        /* <DEDUP_REMOVED lines=9> */
.L_x_2486:


//--------------------- .text._ZN5flash44flash_bwd_dq_dk_dv_loop_seqk_parallel_kernelI23Flash_bwd_kernel_traitsILi64ELi128ELi128ELi8ELi4ELi4ELi4ELb0ELb0EN7cutlass6half_tE19Flash_kernel_traitsILi64ELi128ELi128ELi8ES3_EELb1ELb0ELb0ELb0ELb0ELb1ELb0EEEvNS_16Flash_bwd_paramsE --------------------------
	.section	.text._ZN5flash44flash_bwd_dq_dk_dv_loop_seqk_parallel_kernelI23Flash_bwd_kernel_traitsILi64ELi128ELi128ELi8ELi4ELi4ELi4ELb0ELb0EN7cutlass6half_tE19Flash_kernel_traitsILi64ELi128ELi128ELi8ES3_EELb1ELb0ELb0ELb0ELb0ELb1ELb0EEEvNS_16Flash_bwd_paramsE,"ax",@progbits
	.align	128
        .global         _ZN5flash44flash_bwd_dq_dk_dv_loop_seqk_parallel_kernelI23Flash_bwd_kernel_traitsILi64ELi128ELi128ELi8ELi4ELi4ELi4ELb0ELb0EN7cutlass6half_tE19Flash_kernel_traitsILi64ELi128ELi128ELi8ES3_EELb1ELb0ELb0ELb0ELb0ELb1ELb0EEEvNS_16Flash_bwd_paramsE
        .type           _ZN5flash44flash_bwd_dq_dk_dv_loop_seqk_parallel_kernelI23Flash_bwd_kernel_traitsILi64ELi128ELi128ELi8ELi4ELi4ELi4ELb0ELb0EN7cutlass6half_tE19Flash_kernel_traitsILi64ELi128ELi128ELi8ES3_EELb1ELb0ELb0ELb0ELb0ELb1ELb0EEEvNS_16Flash_bwd_paramsE,@function
        .size           _ZN5flash44flash_bwd_dq_dk_dv_loop_seqk_parallel_kernelI23Flash_bwd_kernel_traitsILi64ELi128ELi128ELi8ELi4ELi4ELi4ELb0ELb0EN7cutlass6half_tE19Flash_kernel_traitsILi64ELi128ELi128ELi8ES3_EELb1ELb0ELb0ELb0ELb0ELb1ELb0EEEvNS_16Flash_bwd_paramsE,(.L_x_2487 - _ZN5flash44flash_bwd_dq_dk_dv_loop_seqk_parallel_kernelI23Flash_bwd_kernel_traitsILi64ELi128ELi128ELi8ELi4ELi4ELi4ELb0ELb0EN7cutlass6half_tE19Flash_kernel_traitsILi64ELi128ELi128ELi8ES3_EELb1ELb0ELb0ELb0ELb0ELb1ELb0EEEvNS_16Flash_bwd_paramsE)
        .other          _ZN5flash44flash_bwd_dq_dk_dv_loop_seqk_parallel_kernelI23Flash_bwd_kernel_traitsILi64ELi128ELi128ELi8ELi4ELi4ELi4ELb0ELb0EN7cutlass6half_tE19Flash_kernel_traitsILi64ELi128ELi128ELi8ES3_EELb1ELb0ELb0ELb0ELb0ELb1ELb0EEEvNS_16Flash_bwd_paramsE,@"STO_CUDA_ENTRY STV_DEFAULT"
_ZN5flash44flash_bwd_dq_dk_dv_loop_seqk_parallel_kernelI23Flash_bwd_kernel_traitsILi64ELi128ELi128ELi8ELi4ELi4ELi4ELb0ELb0EN7cutlass6half_tE19Flash_kernel_traitsILi64ELi128ELi128ELi8ES3_EELb1ELb0ELb0ELb0ELb0ELb1ELb0EEEvNS_16Flash_bwd_paramsE:
.text._ZN5flash44flash_bwd_dq_dk_dv_loop_seqk_parallel_kernelI23Flash_bwd_kernel_traitsILi64ELi128ELi128ELi8ELi4ELi4ELi4ELb0ELb0EN7cutlass6half_tE19Flash_kernel_traitsILi64ELi128ELi128ELi8ES3_EELb1ELb0ELb0ELb0ELb0ELb1ELb0EEEvNS_16Flash_bwd_paramsE:
        /* <DEDUP_REMOVED lines=10> */
[----:B------:R1:W-:Y:S02]  /*00a0*/  STL [R1+0x34], R0 ;  /* 0x0000340001007387 */ /* 0x0003e40000100800 */
[----:B------:R-:W-:-:S13]  /*00b0*/  PLOP3.LUT P0, PT, PT, PT, UP0, 0x80, 0x0 ;  /* 0x000000000000781c */ /* 0x000fda0003f0f008 */
[----:B------:R-:W-:Y:S05]  /*00c0*/  @P0 EXIT ;  /* 0x000000000000094d */ /* 0x000fea0003800000 */
[----:B------:R-:W2:Y:S01]  /*00d0*/  S2R R11, SR_TID.X ;  /* 0x00000000000b7919 */ /* 0x000ea20000002100 */
[----:B------:R-:W3:Y:S01]  /*00e0*/  S2UR UR4, SR_CgaCtaId ;  /* 0x00000000000479c3 */ /* 0x000ee20000008800 */
[----:B------:R-:W-:Y:S01]  /*00f0*/  UMOV UR5, 0x400 ;  /* 0x0000040000057882 */ /* 0x000fe20000000000 */
[----:B------:R-:W-:Y:S01]  /*0100*/  IMAD.MOV.U32 R230, RZ, RZ, 0x20 ;  /* 0x00000020ffe67424 */ /* 0x000fe200078e00ff */
[----:B------:R-:W-:Y:S01]  /*0110*/  ULDC.64 UR10, c[0x0][0x208] ;  /* 0x00008200000a7ab9 */ /* 0x000fe20000000a00 */
[----:B------:R-:W-:-:S04]  /*0120*/  IMAD.MOV.U32 R228, RZ, RZ, -0x10 ;  /* 0xfffffff0ffe47424 */ /* 0x000fc800078e00ff */
[----:B------:R-:W4:Y:S08]  /*0130*/  S2UR UR48, SR_CTAID.Y ;  /* 0x00000000003079c3 */ /* 0x000f300000002600 */
[----:B------:R-:W5:Y:S01]  /*0140*/  S2UR UR59, SR_CTAID.Z ;  /* 0x00000000003b79c3 */ /* 0x000f620000002700 */
[----:B---3--:R-:W-:Y:S01]  /*0150*/  ULEA UR4, UR4, UR5, 0x18 ;  /* 0x0000000504047291 */ /* 0x008fe2000f8ec03f */
[----:B--2---:R-:W-:Y:S01]  /*0160*/  SHF.R.S32.HI R4, RZ, 0x1f, R11 ;  /* 0x0000001fff047819 */ /* 0x004fe2000001140b */
[----:B----4-:R-:W-:-:S03]  /*0170*/  USHF.L.U32 UR5, UR48, 0x7, URZ ;  /* 0x0000000730057899 */ /* 0x010fc6000800063f */
[CC--:B------:R-:W-:Y:S02]  /*0180*/  LEA.HI R2, R4.reuse, R11.reuse, RZ, 0x5 ;  /* 0x0000000b04027211 */ /* 0x0c0fe400078f28ff */
[----:B------:R-:W-:Y:S02]  /*0190*/  LEA.HI R10, R4, R11, RZ, 0x3 ;  /* 0x0000000b040a7211 */ /* 0x000fe400078f18ff */
[--C-:B------:R-:W-:Y:S01]  /*01a0*/  SHF.R.S32.HI R3, RZ, 0x5, R2.reuse ;  /* 0x00000005ff037819 */ /* 0x100fe20000011402 */
[----:B-----5:R-:W-:Y:S01]  /*01b0*/  USHF.R.S32.HI UR6, URZ, 0x1f, UR59 ;  /* 0x0000001f3f067899 */ /* 0x020fe2000801143b */
[----:B-1----:R-:W-:Y:S02]  /*01c0*/  SHF.R.S32.HI R0, RZ, 0x1f, R2 ;  /* 0x0000001fff007819 */ /* 0x002fe40000011402 */
[----:B------:R-:W-:Y:S02]  /*01d0*/  LOP3.LUT R5, R10, 0xfffffff8, RZ, 0xc0, !PT ;  /* 0xfffffff80a057812 */ /* 0x000fe400078ec0ff */
[----:B------:R-:W-:-:S02]  /*01e0*/  LOP3.LUT R7, R2, 0xffffffe0, RZ, 0xc0, !PT ;  /* 0xffffffe002077812 */ /* 0x000fc400078ec0ff */
[CC--:B------:R-:W-:Y:S02]  /*01f0*/  LEA.HI R8, R4.reuse, R11.reuse, RZ, 0x4 ;  /* 0x0000000b04087211 */ /* 0x0c0fe400078f20ff */
[CC--:B------:R-:W-:Y:S02]  /*0200*/  LEA.HI R247, R4.reuse, R11.reuse, RZ, 0x7 ;  /* 0x0000000b04f77211 */ /* 0x0c0fe400078f38ff */
[----:B------:R-:W-:Y:S02]  /*0210*/  LEA.HI R13, R4, R11, RZ, 0x6 ;  /* 0x0000000b040d7211 */ /* 0x000fe400078f30ff */
[----:B------:R-:W-:Y:S01]  /*0220*/  LEA.HI R2, R0, R3, RZ, 0x2 ;  /* 0x0000000300027211 */ /* 0x000fe200078f10ff */
[C---:B------:R-:W-:Y:S01]  /*0230*/  IMAD.IADD R0, R11.reuse, 0x1, -R5 ;  /* 0x000000010b007824 */ /* 0x040fe200078e0a05 */
[----:B------:R-:W-:Y:S02]  /*0240*/  LEA.HI R4, R4, R11, RZ, 0x2 ;  /* 0x0000000b04047211 */ /* 0x000fe400078f10ff */
[----:B------:R-:W-:Y:S01]  /*0250*/  LOP3.LUT R5, R2, 0xfffffffc, RZ, 0xc0, !PT ;  /* 0xfffffffc02057812 */ /* 0x000fe200078ec0ff */
[----:B------:R-:W-:Y:S01]  /*0260*/  IMAD.IADD R2, R11, 0x1, -R7 ;  /* 0x000000010b027824 */ /* 0x000fe200078e0a07 */
[----:B------:R-:W-:-:S02]  /*0270*/  LOP3.LUT R9, R8, 0xfffffff0, RZ, 0xc0, !PT ;  /* 0xfffffff008097812 */ /* 0x000fc400078ec0ff */
[----:B------:R-:W-:Y:S01]  /*0280*/  LOP3.LUT R12, R4, 0x7ffffffc, RZ, 0xc0, !PT ;  /* 0x7ffffffc040c7812 */ /* 0x000fe200078ec0ff */
[----:B------:R-:W-:Y:S01]  /*0290*/  IMAD.IADD R251, R3, 0x1, -R5 ;  /* 0x0000000103fb7824 */ /* 0x000fe200078e0a05 */
[----:B------:R-:W-:Y:S01]  /*02a0*/  SHF.R.S32.HI R6, RZ, 0x4, R8 ;  /* 0x00000004ff067819 */ /* 0x000fe20000011408 */
[C---:B------:R-:W-:Y:S01]  /*02b0*/  IMAD.IADD R9, R11.reuse, 0x1, -R9 ;  /* 0x000000010b097824 */ /* 0x040fe200078e0a09 */
[----:B------:R-:W-:Y:S01]  /*02c0*/  SHF.R.S32.HI R7, RZ, 0x2, R4 ;  /* 0x00000002ff077819 */ /* 0x000fe20000011404 */
[----:B------:R-:W-:Y:S01]  /*02d0*/  IMAD.IADD R14, R11, 0x1, -R12 ;  /* 0x000000010b0e7824 */ /* 0x000fe200078e0a0c */
[----:B------:R-:W-:Y:S02]  /*02e0*/  LEA.HI R3, R8, R6, RZ, 0x1 ;  /* 0x0000000608037211 */ /* 0x000fe400078f08ff */
[----:B------:R-:W-:Y:S02]  /*02f0*/  SHF.R.S32.HI R11, RZ, 0x3, R10 ;  /* 0x00000003ff0b7819 */ /* 0x000fe4000001140a */
[----:B------:R-:W-:-:S02]  /*0300*/  SHF.R.S32.HI R8, RZ, 0x1f, R2 ;  /* 0x0000001fff087819 */ /* 0x000fc40000011402 */
[----:B------:R-:W-:Y:S02]  /*0310*/  LOP3.LUT R5, R3, 0xfffffffe, RZ, 0xc0, !PT ;  /* 0xfffffffe03057812 */ /* 0x000fe400078ec0ff */
[----:B------:R-:W-:Y:S01]  /*0320*/  LEA.HI R8, R8, R2, RZ, 0x2 ;  /* 0x0000000208087211 */ /* 0x000fe200078f10ff */
[----:B------:R-:W-:Y:S01]  /*0330*/  IMAD.SHL.U32 R2, R11, 0x40, RZ ;  /* 0x000000400b027824 */ /* 0x000fe200078e00ff */
[----:B------:R-:W-:Y:S01]  /*0340*/  SHF.R.S32.HI R3, RZ, 0x1f, R4 ;  /* 0x0000001fff037819 */ /* 0x000fe20000011404 */
[----:B------:R-:W-:Y:S01]  /*0350*/  IMAD.IADD R11, R6, 0x1, -R5 ;  /* 0x00000001060b7824 */ /* 0x000fe200078e0a05 */
[----:B------:R-:W-:Y:S01]  /*0360*/  SHF.R.S32.HI R4, RZ, 0x1f, R9 ;  /* 0x0000001fff047819 */ /* 0x000fe20000011409 */
[----:B------:R-:W-:Y:S01]  /*0370*/  IMAD.SHL.U32 R5, R0, 0x8, RZ ;  /* 0x0000000800057824 */ /* 0x000fe200078e00ff */
[----:B------:R-:W-:Y:S01]  /*0380*/  LEA.HI R3, R3, R7, RZ, 0x3 ;  /* 0x0000000703037211 */ /* 0x000fe200078f18ff */
[----:B------:R-:W-:Y:S01]  /*0390*/  IMAD.SHL.U32 R176, R11, 0x200, RZ ;  /* 0x000002000bb07824 */ /* 0x000fe200078e00ff */
[----:B------:R-:W-:Y:S01]  /*03a0*/  LOP3.LUT R2, R2, 0x1c0, RZ, 0xc0, !PT ;  /* 0x000001c002027812 */ /* 0x000fe200078ec0ff */
[----:B------:R-:W-:Y:S01]  /*03b0*/  IMAD.SHL.U32 R6, R13, 0x8, RZ ;  /* 0x000000080d067824 */ /* 0x000fe200078e00ff */
[----:B------:R-:W-:-:S02]  /*03c0*/  LOP3.LUT R3, R3, 0xfffffff8, RZ, 0xc0, !PT ;  /* 0xfffffff803037812 */ /* 0x000fc400078ec0ff */
[----:B------:R-:W-:Y:S02]  /*03d0*/  LOP3.LUT R5, R2, 0x38, R5, 0xf8, !PT ;  /* 0x0000003802057812 */ /* 0x000fe400078ef805 */
[C---:B------:R-:W-:Y:S02]  /*03e0*/  LOP3.LUT P4, RZ, R0.reuse, 0x2, RZ, 0xc0, !PT ;  /* 0x0000000200ff7812 */ /* 0x040fe4000788c0ff */
[C---:B------:R-:W-:Y:S01]  /*03f0*/  LOP3.LUT P3, RZ, R0.reuse, 0x4, RZ, 0xc0, !PT ;  /* 0x0000000400ff7812 */ /* 0x040fe2000786c0ff */
[----:B------:R-:W-:Y:S01]  /*0400*/  IMAD.SHL.U32 R0, R0, 0x40, RZ ;  /* 0x0000004000007824 */ /* 0x000fe200078e00ff */
[----:B------:R-:W-:Y:S01]  /*0410*/  LEA.HI R12, R4, R9, RZ, 0x3 ;  /* 0x00000009040c7211 */ /* 0x000fe200078f18ff */
[----:B------:R-:W-:Y:S01]  /*0420*/  IMAD.IADD R4, R7, 0x1, -R3 ;  /* 0x0000000107047824 */ /* 0x000fe200078e0a03 */
[----:B------:R-:W-:Y:S02]  /*0430*/  SHF.R.U32.HI R2, RZ, 0x3, R2 ;  /* 0x00000003ff027819 */ /* 0x000fe40000011602 */
[----:B------:R-:W-:-:S02]  /*0440*/  LOP3.LUT R3, R12, 0xfffffff8, RZ, 0xc0, !PT ;  /* 0xfffffff80c037812 */ /* 0x000fc400078ec0ff */
[----:B------:R-:W-:Y:S01]  /*0450*/  LOP3.LUT R7, R5, R2, RZ, 0x3c, !PT ;  /* 0x0000000205077212 */ /* 0x000fe200078e3cff */
[----:B------:R-:W-:Y:S01]  /*0460*/  IMAD.SHL.U32 R2, R251, 0x10, RZ ;  /* 0x00000010fb027824 */ /* 0x000fe200078e00ff */
[----:B------:R-:W-:Y:S01]  /*0470*/  LOP3.LUT R0, R0, 0x1c0, RZ, 0xc0, !PT ;  /* 0x000001c000007812 */ /* 0x000fe200078ec0ff */
[----:B------:R-:W-:Y:S01]  /*0480*/  IMAD.IADD R15, R9, 0x1, -R3 ;  /* 0x00000001090f7824 */ /* 0x000fe200078e0a03 */
[----:B------:R-:W-:Y:S02]  /*0490*/  SHF.R.S32.HI R247, RZ, 0x7, R247 ;  /* 0x00000007fff77819 */ /* 0x000fe400000114f7 */
[C---:B------:R-:W-:Y:S02]  /*04a0*/  LOP3.LUT R3, R0.reuse, 0x30, R2, 0xf8, !PT ;  /* 0x0000003000037812 */ /* 0x040fe400078ef802 */
[----:B------:R-:W-:Y:S01]  /*04b0*/  LOP3.LUT R180, R0, 0x8, R10, 0xf8, !PT ;  /* 0x0000000800b47812 */ /* 0x000fe200078ef80a */
[----:B------:R-:W-:Y:S01]  /*04c0*/  STL [R1], R15 ;  /* 0x0000000f01007387 */ /* 0x000fe20000100800 */
[----:B------:R-:W-:-:S02]  /*04d0*/  SHF.R.U32.HI R0, RZ, 0x3, R0 ;  /* 0x00000003ff007819 */ /* 0x000fc40000011600 */
[----:B------:R-:W-:Y:S02]  /*04e0*/  LOP3.LUT R3, R3, 0x8, R10, 0xf8, !PT ;  /* 0x0000000803037812 */ /* 0x000fe400078ef80a */
[----:B------:R-:W-:Y:S01]  /*04f0*/  LEA.HI.SX32 R246, R8, R2, 0x1e ;  /* 0x0000000208f67211 */ /* 0x000fe200078ff2ff */
[----:B------:R-:W-:Y:S01]  /*0500*/  IMAD R2, R247, 0x1000, R176 ;  /* 0x00001000f7027824 */ /* 0x000fe200078e02b0 */
[----:B------:R-:W-:Y:S02]  /*0510*/  LOP3.LUT R180, R180, R0, RZ, 0x3c, !PT ;  /* 0x00000000b4b47212 */ /* 0x000fe400078e3cff */
[----:B------:R-:W-:Y:S01]  /*0520*/  LOP3.LUT R176, R176, R3, R0, 0xf6, !PT ;  /* 0x00000003b0b07212 */ /* 0x000fe200078ef600 */
[C---:B------:R-:W-:Y:S01]  /*0530*/  IMAD.SHL.U32 R0, R4.reuse, 0x40, RZ ;  /* 0x0000004004007824 */ /* 0x040fe200078e00ff */
[----:B------:R-:W-:Y:S01]  /*0540*/  LOP3.LUT R5, R4, 0x1, RZ, 0xc0, !PT ;  /* 0x0000000104057812 */ /* 0x000fe200078ec0ff */
[----:B------:R-:W-:Y:S01]  /*0550*/  IMAD.IADD R180, R2, 0x1, R180 ;  /* 0x0000000102b47824 */ /* 0x000fe200078e02b4 */
[----:B------:R-:W-:Y:S01]  /*0560*/  LOP3.LUT R250, R7, 0xfffffe00, R6, 0xf8, !PT ;  /* 0xfffffe0007fa7812 */ /* 0x000fe200078ef806 */
[----:B------:R-:W-:Y:S01]  /*0570*/  IMAD.SHL.U32 R2, R247, 0x8, RZ ;  /* 0x00000008f7027824 */ /* 0x000fe200078e00ff */
        /* <DEDUP_REMOVED lines=8> */
[----:B------:R-:W-:Y:S01]  /*0600*/  SHF.R.U32.HI R3, RZ, 0x3, R0 ;  /* 0x00000003ff037819 */ /* 0x000fe20000011600 */
[----:B------:R-:W-:Y:S01]  /*0610*/  IMAD R6, R247, 0x2000, R4 ;  /* 0x00002000f7067824 */ /* 0x000fe200078e0204 */
[----:B------:R-:W-:-:S02]  /*0620*/  LOP3.LUT R9, R2, 0x10, R5, 0xf8, !PT ;  /* 0x0000001002097812 */ /* 0x000fc400078ef805 */
[-C--:B------:R-:W-:Y:S01]  /*0630*/  LOP3.LUT R8, R3, R0.reuse, R2, 0x1e, !PT ;  /* 0x0000000003087212 */ /* 0x080fe200078e1e02 */
[----:B------:R-:W-:Y:S01]  /*0640*/  IMAD.SHL.U32 R2, R15, 0x40, RZ ;  /* 0x000000400f027824 */ /* 0x000fe200078e00ff */
[----:B------:R-:W-:Y:S01]  /*0650*/  LOP3.LUT R5, R3, R0, RZ, 0xfc, !PT ;  /* 0x0000000003057212 */ /* 0x000fe200078efcff */
[C---:B------:R-:W-:Y:S01]  /*0660*/  IMAD R3, R251.reuse, 0x400, R6 ;  /* 0x00000400fb037824 */ /* 0x040fe200078e0206 */
[----:B------:R-:W-:Y:S01]  /*0670*/  SEL R181, R230, 0xffffffe0, !P4 ;  /* 0xffffffe0e6b57807 */ /* 0x000fe20006000000 */
[----:B------:R-:W-:Y:S01]  /*0680*/  IMAD R0, R251, 0x400, R4 ;  /* 0x00000400fb007824 */ /* 0x000fe200078e0204 */
[----:B------:R-:W-:Y:S01]  /*0690*/  LOP3.LUT R2, R2, 0x1c0, RZ, 0xc0, !PT ;  /* 0x000001c002027812 */ /* 0x000fe200078ec0ff */
[----:B------:R-:W-:Y:S01]  /*06a0*/  IMAD.SHL.U32 R4, R11, 0x8, RZ ;  /* 0x000000080b047824 */ /* 0x000fe200078e00ff */
[----:B------:R-:W-:Y:S01]  /*06b0*/  SEL R230, R230, 0xffffffe0, !P1 ;  /* 0xffffffe0e6e67807 */ /* 0x000fe20004800000 */
[----:B------:R-:W-:Y:S01]  /*06c0*/  IMAD.IADD R5, R5, 0x1, R3 ;  /* 0x0000000105057824 */ /* 0x000fe200078e0203 */
[----:B------:R-:W-:Y:S01]  /*06d0*/  SHF.R.U32.HI R3, RZ, 0x3, R2 ;  /* 0x00000003ff037819 */ /* 0x000fe20000011602 */
[----:B------:R-:W-:Y:S01]  /*06e0*/  IMAD.IADD R8, R0, 0x1, R8 ;  /* 0x0000000100087824 */ /* 0x000fe200078e0208 */
[----:B------:R-:W-:-:S02]  /*06f0*/  LOP3.LUT R0, R7, 0xfffffe00, RZ, 0xc0, !PT ;  /* 0xfffffe0007007812 */ /* 0x000fc400078ec0ff */
[----:B------:R-:W-:Y:S02]  /*0700*/  LOP3.LUT R4, R2, 0x8, R4, 0xf8, !PT ;  /* 0x0000000802047812 */ /* 0x000fe400078ef804 */
[----:B------:R-:W-:Y:S01]  /*0710*/  LOP3.LUT R2, R3, R9, R2, 0x1e, !PT ;  /* 0x0000000903027212 */ /* 0x000fe200078e1e02 */
[----:B------:R-:W-:Y:S01]  /*0720*/  IMAD R188, R251, 0x400, R0 ;  /* 0x00000400fbbc7824 */ /* 0x000fe200078e0200 */
[----:B------:R-:W-:Y:S01]  /*0730*/  LOP3.LUT R4, R4, R3, RZ, 0x3c, !PT ;  /* 0x0000000304047212 */ /* 0x000fe200078e3cff */
[----:B------:R-:W-:Y:S01]  /*0740*/  IMAD.U32 R3, RZ, RZ, UR6 ;  /* 0x00000006ff037e24 */ /* 0x000fe2000f8e00ff */
[----:B------:R-:W-:Y:S01]  /*0750*/  LOP3.LUT R187, R2, R0, RZ, 0xfc, !PT ;  /* 0x0000000002bb7212 */ /* 0x000fe200078efcff */
[----:B------:R-:W-:Y:S01]  /*0760*/  IMAD.U32 R0, RZ, RZ, UR5 ;  /* 0x00000005ff007e24 */ /* 0x000fe2000f8e00ff */
[----:B------:R-:W-:Y:S01]  /*0770*/  USHF.R.S32.HI UR5, URZ, 0x1f, UR59 ;  /* 0x0000001f3f057899 */ /* 0x000fe2000801143b */
[----:B------:R-:W-:Y:S01]  /*0780*/  LEA R227, R5, UR4, 0x1 ;  /* 0x0000000405e37c11 */ /* 0x000fe2000f8e08ff */
[----:B------:R-:W-:Y:S01]  /*0790*/  USHF.R.S32.HI UR6, URZ, 0x1f, UR48 ;  /* 0x0000001f3f067899 */ /* 0x000fe20008011430 */
[----:B------:R-:W-:Y:S01]  /*07a0*/  IMAD.IADD R188, R188, 0x1, R4 ;  /* 0x00000001bcbc7824 */ /* 0x000fe200078e0204 */
[----:B------:R-:W-:-:S02]  /*07b0*/  SEL R228, R228, 0x10, !P0 ;  /* 0x00000010e4e47807 */ /* 0x000fc40004000000 */
[----:B------:R-:W-:Y:S01]  /*07c0*/  IMAD.U32 R2, RZ, RZ, UR5 ;  /* 0x00000005ff027e24 */ /* 0x000fe2000f8e00ff */
[----:B------:R-:W-:Y:S01]  /*07d0*/  LEA R176, R176, UR4, 0x1 ;  /* 0x00000004b0b07c11 */ /* 0x000fe2000f8e08ff */
        /* <DEDUP_REMOVED lines=14> */
[----:B------:R-:W-:Y:S01]  /*08c0*/  UIADD3 UR5, UR4, 0xc000, URZ ;  /* 0x0000c00004057890 */ /* 0x000fe2000fffe03f */
[----:B------:R-:W-:-:S02]  /*08d0*/  IMAD.IADD R6, R0, 0x1, R252 ;  /* 0x0000000100067824 */ /* 0x000fc400078e02fc */
[----:B------:R-:W-:Y:S02]  /*08e0*/  IMAD.IADD R5, R230, 0x1, R252 ;  /* 0x00000001e6057824 */ /* 0x000fe400078e02fc */
        /* <DEDUP_REMOVED lines=24> */
[----:B------:R-:W-:-:S03]  /*0a70*/  IMAD.IADD R181, R181, 0x1, R179 ;  /* 0x00000001b5b57824 */ /* 0x000fc600078e02b3 */
        /* <DEDUP_REMOVED lines=9> */
.L_x_1652:
        /* <DEDUP_REMOVED lines=16> */
[----:B------:R-:W-:Y:S01]  /*0c10*/  IMAD.U32 R2, RZ, RZ, UR8 ;  /* 0x00000008ff027e24 */ /* 0x000fe2000f8e00ff */
[----:B------:R-:W-:Y:S01]  /*0c20*/  UISETP.NE.U32.AND UP0, UPT, UR14, URZ, UPT ;  /* 0x0000003f0e00728c */ /* 0x000fe2000bf05070 */
[----:B--2---:R-:W-:Y:S01]  /*0c30*/  IMAD.U32 R4, RZ, RZ, UR12 ;  /* 0x0000000cff047e24 */ /* 0x004fe2000f8e00ff */
        /* <DEDUP_REMOVED lines=13> */
[----:B---3--:R-:W2:Y:S05]  /*0d10*/  @P1 LDG.E R7, desc[UR10][R4.64] ;  /* 0x0000000a04071981 */ /* 0x008eaa000c1e1900 */
        /* <DEDUP_REMOVED lines=34> */
.L_x_1608:
        /* <DEDUP_REMOVED lines=18> */
[----:B------:R-:W-:Y:S01]  /*1060*/  UIMAD.WIDE.U32 UR18, UR7, UR30, URZ ;  /* 0x0000001e071272a5 */ /* 0x000fe2000f8e003f */
[----:B------:R-:W-:Y:S01]  /*1070*/  PLOP3.LUT P1, PT, PT, PT, UP0, 0x80, 0x0 ;  /* 0x000000000000781c */ /* 0x000fe20003f2f008 */
[----:B------:R-:W-:Y:S02]  /*1080*/  @!UP1 UIMAD.WIDE.U32 UR38, UR48, UR8, URZ ;  /* 0x00000008302692a5 */ /* 0x000fe4000f8e003f */
[----:B------:R-:W-:Y:S01]  /*1090*/  UIMAD UR23, UR7, UR31, URZ ;  /* 0x0000001f071772a4 */ /* 0x000fe2000f8e023f */
[----:B------:R-:W-:Y:S01]  /*10a0*/  ULDC UR61, c[0x0][0x2d4] ;  /* 0x0000b500003d7ab9 */ /* 0x000fe20000000800 */
[----:B------:R-:W-:Y:S01]  /*10b0*/  @UP0 UIADD3 UR20, UR22, UR26, URZ ;  /* 0x0000001a16140290 */ /* 0x000fe2000fffe03f */
[----:B-1----:R-:W-:Y:S01]  /*10c0*/  IABS R5, R6 ;  /* 0x0000000600057213 */ /* 0x002fe20000000000 */
[----:B------:R-:W-:Y:S02]  /*10d0*/  USHF.R.S32.HI UR42, URZ, 0x1f, UR61 ;  /* 0x0000001f3f2a7899 */ /* 0x000fe4000801143d */
[----:B------:R-:W-:Y:S01]  /*10e0*/  UIADD3 UR47, UR25, UR28, URZ ;  /* 0x0000001c192f7290 */ /* 0x000fe2000fffe03f */
[----:B------:R-:W1:Y:S01]  /*10f0*/  I2F.RP R2, R5 ;  /* 0x0000000500027306 */ /* 0x000e620000209400 */
[----:B------:R-:W-:-:S02]  /*1100*/  USEL UR58, UR24, UR18, !UP1 ;  /* 0x00000012183a7287 */ /* 0x000fc4000c800000 */
[----:B------:R-:W-:Y:S02]  /*1110*/  @UP1 UIADD3 UR47, UR19, UR23, URZ ;  /* 0x00000017132f1290 */ /* 0x000fe4000fffe03f */
[----:B--2---:R-:W-:Y:S01]  /*1120*/  UIMAD.WIDE.U32 UR36, UR14, UR12, URZ ;  /* 0x0000000c0e2472a5 */ /* 0x004fe2000f8e003f */
[----:B------:R-:W-:Y:S01]  /*1130*/  ULDC UR44, c[0x0][0x2c4] ;  /* 0x0000b100002c7ab9 */ /* 0x000fe20000000800 */
[----:B------:R-:W-:Y:S02]  /*1140*/  UIMAD UR24, UR42, UR48, URZ ;  /* 0x000000302a1872a4 */ /* 0x000fe4000f8e023f */
[----:B------:R-:W-:Y:S01]  /*1150*/  UIMAD UR53, UR14, UR13, UR37 ;  /* 0x0000000d0e3572a4 */ /* 0x000fe2000f8e0225 */
[----:B------:R-:W-:Y:S02]  /*1160*/  ULDC UR16, c[0x0][0x2dc] ;  /* 0x0000b70000107ab9 */ /* 0x000fe40000000800 */
[----:B------:R-:W-:Y:S01]  /*1170*/  @UP1 ULDC.64 UR12, c[0x0][0x420] ;  /* 0x00010800000c1ab9 */ /* 0x000fe20000000a00 */
[----:B------:R-:W-:Y:S01]  /*1180*/  ULDC UR45, c[0x0][0x270] ;  /* 0x00009c00002d7ab9 */ /* 0x000fe20000000800 */
[----:B-1----:R-:W1:Y:S01]  /*1190*/  MUFU.RCP R2, R2 ;  /* 0x0000000200027308 */ /* 0x002e620000001000 */
[----:B------:R-:W-:-:S02]  /*11a0*/  @UP1 UIMAD.WIDE.U32 UR40, UR7, UR12, URZ ;  /* 0x0000000c072812a5 */ /* 0x000fc4000f8e003f */
[----:B------:R-:W-:Y:S02]  /*11b0*/  @!UP1 UIMAD UR12, UR60, UR8, URZ ;  /* 0x000000083c0c92a4 */ /* 0x000fe4000f8e023f */
[----:B------:R-:W-:Y:S01]  /*11c0*/  @UP1 UIMAD UR55, UR7, UR13, UR41 ;  /* 0x0000000d073712a4 */ /* 0x000fe2000f8e0229 */
[----:B------:R-:W-:Y:S01]  /*11d0*/  ULDC.U8 UR8, c[0x0][0x3d8] ;  /* 0x0000f60000087ab9 */ /* 0x000fe20000000000 */
[----:B------:R-:W-:Y:S02]  /*11e0*/  @!UP1 UIMAD UR34, UR48, UR9, UR12 ;  /* 0x00000009302292a4 */ /* 0x000fe4000f8e020c */
[----:B------:R-:W-:Y:S02]  /*11f0*/  UISETP.NE.AND UP3, UPT, UR8, URZ, UPT ;  /* 0x0000003f0800728c */ /* 0x000fe4000bf65270 */
[----:B------:R-:W-:Y:S01]  /*1200*/  USHF.L.U32 UR15, UR48, 0x7, URZ ;  /* 0x00000007300f7899 */ /* 0x000fe2000800063f */
[----:B------:R-:W-:Y:S01]  /*1210*/  @UP0 ULDC.64 UR8, c[0x0][0x248] ;  /* 0x0000920000080ab9 */ /* 0x000fe20000000a00 */
[----:B------:R-:W-:Y:S01]  /*1220*/  UIADD3 UR14, UR35, 0x7f, URZ ;  /* 0x0000007f230e7890 */ /* 0x000fe2000fffe03f */
[----:B-1----:R-:W-:Y:S01]  /*1230*/  VIADD R2, R2, 0xffffffe ;  /* 0x0ffffffe02027836 */ /* 0x002fe20000000000 */
[----:B------:R-:W-:-:S02]  /*1240*/  @UP0 UIMAD.WIDE.U32 UR18, UR20, UR8, URZ ;  /* 0x00000008141202a5 */ /* 0x000fc4000f8e003f */
[----:B------:R-:W-:Y:S01]  /*1250*/  @UP0 UIMAD UR20, UR20, UR9, URZ ;  /* 0x00000009141402a4 */ /* 0x000fe2000f8e023f */
[----:B------:R-:W1:Y:S02]  /*1260*/  F2I.FTZ.U32.TRUNC.NTZ R3, R2 ;  /* 0x0000000200037305 */ /* 0x000e64000021f000 */
[----:B------:R-:W-:Y:S02]  /*1270*/  @UP3 UIMAD UR23, UR48, UR44, URZ ;  /* 0x0000002c301732a4 */ /* 0x000fe4000f8e023f */
[----:B------:R-:W-:Y:S02]  /*1280*/  UIMAD.WIDE UR12, UR16, UR45, URZ ;  /* 0x0000002d100c72a5 */ /* 0x000fe4000f8e023f */
[----:B------:R-:W-:Y:S02]  /*1290*/  @UP0 UIADD3 UR56, UR19, UR20, URZ ;  /* 0x0000001413380290 */ /* 0x000fe4000fffe03f */
[----:B------:R-:W-:Y:S02]  /*12a0*/  UIMAD.WIDE.U32 UR16, UR48, UR61, URZ ;  /* 0x0000003d301072a5 */ /* 0x000fe4000f8e003f */
[----:B------:R-:W-:-:S02]  /*12b0*/  @UP3 USEL UR20, UR23, UR7, !UP1 ;  /* 0x0000000717143287 */ /* 0x000fc4000c800000 */
[----:B------:R-:W-:Y:S01]  /*12c0*/  UIMAD UR19, UR60, UR61, UR24 ;  /* 0x0000003d3c1372a4 */ /* 0x000fe2000f8e0218 */
[----:B------:R-:W-:Y:S01]  /*12d0*/  @UP0 UMOV UR54, UR18 ;  /* 0x0000001200360c82 */ /* 0x000fe20008000000 */
[----:B------:R-:W-:Y:S01]  /*12e0*/  USEL UR32, UR15, URZ, UP2 ;  /* 0x0000003f0f207287 */ /* 0x000fe20009000000 */
[--C-:B-1----:R-:W-:Y:S01]  /*12f0*/  IMAD.MOV R0, RZ, RZ, -R3.reuse ;  /* 0x000000ffff007224 */ /* 0x102fe200078e0a03 */
[----:B------:R-:W-:Y:S01]  /*1300*/  MOV R2, RZ ;  /* 0x000000ff00027202 */ /* 0x000fe20000000f00 */
[----:B------:R-:W-:Y:S01]  /*1310*/  @UP3 ULDC UR18, c[0x0][0x2e4] ;  /* 0x0000b90000123ab9 */ /* 0x000fe20000000800 */
[----:B------:R-:W-:Y:S01]  /*1320*/  USHF.R.S32.HI UR15, URZ, 0x1f, UR14 ;  /* 0x0000001f3f0f7899 */ /* 0x000fe2000801140e */
[----:B------:R-:W-:Y:S01]  /*1330*/  IMAD R0, R0, R5, RZ ;  /* 0x0000000500007224 */ /* 0x000fe200078e02ff */
[----:B------:R-:W-:Y:S02]  /*1340*/  @UP3 UIMAD UR43, UR59, UR18, UR20 ;  /* 0x000000123b2b32a4 */ /* 0x000fe4000f8e0214 */
[----:B------:R-:W-:Y:S01]  /*1350*/  UIADD3 UR23, UR17, UR19, URZ ;  /* 0x0000001311177290 */ /* 0x000fe2000fffe03f */
[----:B------:R-:W-:Y:S01]  /*1360*/  IMAD.HI.U32 R0, R3, R0, R2 ;  /* 0x0000000003007227 */ /* 0x000fe200078e0002 */
[----:B------:R-:W-:-:S02]  /*1370*/  UIMAD UR25, UR13, UR16, URZ ;  /* 0x000000100d1972a4 */ /* 0x000fc4000f8e023f */
[----:B------:R-:W-:Y:S01]  /*1380*/  UIMAD.WIDE.U32 UR18, UR12, UR16, URZ ;  /* 0x000000100c1272a5 */ /* 0x000fe2000f8e003f */
[----:B------:R-:W-:Y:S01]  /*1390*/  IMAD.MOV.U32 R2, RZ, RZ, R4 ;  /* 0x000000ffff027224 */ /* 0x000fe200078e0004 */
[----:B------:R-:W-:Y:S02]  /*13a0*/  UIMAD.WIDE.U32 UR16, UR12, UR7, URZ ;  /* 0x000000070c1072a5 */ /* 0x000fe4000f8e003f */
[----:B------:R-:W-:Y:S01]  /*13b0*/  ULEA.HI UR46, UR15, UR14, URZ, 0x7 ;  /* 0x0000000e0f2e7291 */ /* 0x000fe2000f8f383f */
[----:B------:R-:W-:Y:S01]  /*13c0*/  IMAD.HI.U32 R0, R0, R2, RZ ;  /* 0x0000000200007227 */ /* 0x000fe200078e00ff */
[----:B------:R-:W-:Y:S02]  /*13d0*/  @!UP3 UIMAD UR20, UR48, UR45, UR59 ;  /* 0x0000002d3014b2a4 */ /* 0x000fe4000f8e023b */
[----:B------:R-:W-:Y:S02]  /*13e0*/  USEL UR57, UR18, UR16, !UP1 ;  /* 0x0000001012397287 */ /* 0x000fe4000c800000 */
[----:B------:R-:W-:Y:S01]  /*13f0*/  IADD3 R3, -R0, RZ, RZ ;  /* 0x000000ff00037210 */ /* 0x000fe20007ffe1ff */
[----:B------:R-:W-:-:S02]  /*1400*/  UIMAD UR23, UR12, UR23, UR25 ;  /* 0x000000170c1772a4 */ /* 0x000fc4000f8e0219 */
[----:B------:R-:W-:Y:S02]  /*1410*/  ULOP3.LUT UR16, UR46, 0xffffff80, URZ, 0xc0, !UPT ;  /* 0xffffff802e107892 */ /* 0x000fe4000f8ec03f */
[C---:B------:R-:W-:Y:S01]  /*1420*/  IMAD R2, R5.reuse, R3, R2 ;  /* 0x0000000305027224 */ /* 0x040fe200078e0202 */
[----:B------:R-:W-:Y:S02]  /*1430*/  @UP0 UIADD3 UR27, UR22, UR26, URZ ;  /* 0x0000001a161b0290 */ /* 0x000fe4000fffe03f */
[----:B------:R-:W-:Y:S02]  /*1440*/  @!UP3 UIMAD UR43, UR20, UR44, URZ ;  /* 0x0000002c142bb2a4 */ /* 0x000fe4000f8e023f */
[----:B------:R-:W-:Y:S01]  /*1450*/  ISETP.GT.U32.AND P3, PT, R5, R2, PT ;  /* 0x000000020500720c */ /* 0x000fe20003f64070 */
[----:B------:R-:W-:Y:S02]  /*1460*/  UIMAD UR20, UR13, UR7, URZ ;  /* 0x000000070d1472a4 */ /* 0x000fe4000f8e023f */
[----:B------:R-:W-:Y:S01]  /*1470*/  USHF.L.U64.HI UR29, UR48, 0x7, UR60 ;  /* 0x00000007301d7899 */ /* 0x000fe2000801023c */
[----:B------:R-:W-:Y:S01]  /*1480*/  @UP0 ULDC.64 UR14, c[0x0][0x250] ;  /* 0x00009400000e0ab9 */ /* 0x000fe20000000a00 */
[----:B------:R-:W-:-:S02]  /*1490*/  UIADD3 UR50, UR19, UR23, URZ ;  /* 0x0000001713327290 */ /* 0x000fc4000fffe03f */
[----:B------:R-:W-:Y:S02]  /*14a0*/  UIADD3 UR16, UR16, -0x80, URZ ;  /* 0xffffff8010107890 */ /* 0x000fe4000fffe03f */
[----:B------:R-:W-:Y:S02]  /*14b0*/  @UP0 UIMAD.WIDE.U32 UR18, UR27, UR14, URZ ;  /* 0x0000000e1b1202a5 */ /* 0x000fe4000f8e003f */
[----:B------:R-:W-:Y:S02]  /*14c0*/  @UP1 UIADD3 UR50, UR17, UR20, URZ ;  /* 0x0000001411321290 */ /* 0x000fe4000fffe03f */
[-C--:B------:R-:W-:Y:S01]  /*14d0*/  @!P3 IADD3 R2, R2, -R5.reuse, RZ ;  /* 0x800000050202b210 */ /* 0x080fe20007ffe0ff */
[----:B------:R-:W-:Y:S02]  /*14e0*/  @UP0 UIMAD UR17, UR27, UR15, URZ ;  /* 0x0000000f1b1102a4 */ /* 0x000fe4000f8e023f */
[----:B------:R-:W-:Y:S01]  /*14f0*/  USEL UR20, UR29, URZ, UP2 ;  /* 0x0000003f1d147287 */ /* 0x000fe20009000000 */
        /* <DEDUP_REMOVED lines=20> */
.L_x_1610:
[----:B------:R-:W-:Y:S01]  /*1640*/  LOP3.LUT R2, R6, UR59, RZ, 0x3c, !PT ;  /* 0x0000003b06027c12 */ /* 0x000fe2000f8e3cff */
        /* <DEDUP_REMOVED lines=33> */
.L_x_1611:
        /* <DEDUP_REMOVED lines=11> */
.L_x_1612:
[----:B------:R-:W-:Y:S02]  /*1910*/  ULDC UR7, c[0x0][0x270] ;  /* 0x00009c0000077ab9 */ /* 0x000fe40000000800 */
[----:B------:R-:W-:-:S04]  /*1920*/  UIMAD UR7, UR48, UR7, UR59 ;  /* 0x00000007300772a4 */ /* 0x000fc8000f8e023b */
[----:B------:R-:W-:-:S12]  /*1930*/  UIMAD UR7, UR7, UR61, URZ ;  /* 0x0000003d070772a4 */ /* 0x000fd8000f8e023f */
.L_x_1613:
[----:B------:R-:W1:Y:S01]  /*1940*/  S2R R44, SR_TID.X ;  /* 0x00000000002c7919 */ /* 0x000e620000002100 */
[----:B------:R-:W2:Y:S01]  /*1950*/  LDC.64 R6, c[0x0][0x420] ;  /* 0x00010800ff067b82 */ /* 0x000ea20000000a00 */
[----:B------:R-:W-:Y:S01]  /*1960*/  USHF.R.S32.HI UR25, URZ, 0x1f, UR59 ;  /* 0x0000001f3f197899 */ /* 0x000fe2000801143b */
[----:B------:R-:W-:Y:S01]  /*1970*/  BSSY B1, `(.L_x_1609) ;  /* 0x0000acc000017945 */ /* 0x000fe20003800000 */
[----:B------:R-:W-:Y:S01]  /*1980*/  ULDC.64 UR12, c[0x0][0x428] ;  /* 0x00010a00000c7ab9 */ /* 0x000fe20000000a00 */
[----:B------:R-:W-:Y:S01]  /*1990*/  UIADD3 UR34, UR16, UR7, URZ ;  /* 0x0000000710227290 */ /* 0x000fe2000fffe03f */
[----:B------:R-:W-:Y:S01]  /*19a0*/  IMAD.U32 R12, RZ, RZ, UR12 ;  /* 0x0000000cff0c7e24 */ /* 0x000fe2000f8e00ff */
[----:B------:R-:W-:Y:S01]  /*19b0*/  UIMAD UR18, UR25, UR12, URZ ;  /* 0x0000000c191272a4 */ /* 0x000fe2000f8e023f */
[----:B------:R-:W-:Y:S01]  /*19c0*/  ULDC UR20, c[0x0][0x2dc] ;  /* 0x0000b70000147ab9 */ /* 0x000fe20000000800 */
[----:B------:R-:W-:Y:S02]  /*19d0*/  ULDC UR24, c[0x0][0x270] ;  /* 0x00009c0000187ab9 */ /* 0x000fe40000000800 */
[----:B------:R-:W-:-:S02]  /*19e0*/  UIMAD UR29, UR59, UR13, UR18 ;  /* 0x0000000d3b1d72a4 */ /* 0x000fc4000f8e0212 */
[----:B------:R-:W-:Y:S01]  /*19f0*/  UIMAD UR12, UR20, UR24, URZ ;  /* 0x00000018140c72a4 */ /* 0x000fe2000f8e023f */
[----:B------:R-:W-:Y:S01]  /*1a00*/  ULDC.64 UR18, c[0x0][0x258] ;  /* 0x0000960000127ab9 */ /* 0x000fe20000000a00 */
[----:B------:R-:W-:Y:S01]  /*1a10*/  UISETP.GE.AND UP3, UPT, UR35, 0x1, UPT ;  /* 0x000000012300788c */ /* 0x000fe2000bf66270 */
[----:B------:R-:W-:Y:S01]  /*1a20*/  IMAD.U32 R13, RZ, RZ, UR18 ;  /* 0x00000012ff0d7e24 */ /* 0x000fe2000f8e00ff */
[----:B------:R-:W-:Y:S02]  /*1a30*/  UIMAD UR7, UR25, UR18, URZ ;  /* 0x00000012190772a4 */ /* 0x000fe4000f8e023f */
[----:B------:R-:W-:Y:S01]  /*1a40*/  UIADD3 UR23, UR16, UR43, URZ ;  /* 0x0000002b10177290 */ /* 0x000fe2000fffe03f */
[----:B------:R-:W-:Y:S01]  /*1a50*/  ULDC.64 UR24, c[0x0][0x210] ;  /* 0x0000840000187ab9 */ /* 0x000fe20000000a00 */
[----:B------:R-:W-:Y:S01]  /*1a60*/  ULDC.64 UR36, c[0x0][0x2b0] ;  /* 0x0000ac0000247ab9 */ /* 0x000fe20000000a00 */
[----:B------:R-:W-:Y:S01]  /*1a70*/  ULDC.64 UR38, c[0x0][0x478] ;  /* 0x00011e0000267ab9 */ /* 0x000fe20000000a00 */
[----:B------:R-:W-:-:S02]  /*1a80*/  ULEA.HI.SX32 UR20, UR46, 0xffffffff, 0x19 ;  /* 0xffffffff2e147891 */ /* 0x000fc4000f8fca3f */
[----:B------:R-:W-:Y:S01]  /*1a90*/  UIMAD.WIDE UR36, UR23, 0x4, UR36 ;  /* 0x00000004172478a5 */ /* 0x000fe2000f8e0224 */
[----:B-1----:R-:W-:-:S04]  /*1aa0*/  SHF.R.S32.HI R15, RZ, 0x1f, R44 ;  /* 0x0000001fff0f7819 */ /* 0x002fc8000001142c */
[----:B------:R-:W-:-:S04]  /*1ab0*/  LEA.HI R2, R15, R44, RZ, 0x3 ;  /* 0x0000002c0f027211 */ /* 0x000fc800078f18ff */
        /* <DEDUP_REMOVED lines=15> */
[----:B------:R-:W-:Y:S01]  /*1bb0*/  IADD3 R8, P0, R4, UR17, RZ ;  /* 0x0000001104087c10 */ /* 0x000fe2000ff1e0ff */
[----:B------:R-:W-:Y:S01]  /*1bc0*/  UIMAD UR27, UR59, UR19, UR7 ;  /* 0x000000133b1b72a4 */ /* 0x000fe2000f8e0207 */
[----:B------:R-:W-:Y:S01]  /*1bd0*/  LOP3.LUT R15, R3, 0xffffffe0, RZ, 0xc0, !PT ;  /* 0xffffffe0030f7812 */ /* 0x000fe200078ec0ff */
[----:B------:R-:W-:Y:S01]  /*1be0*/  USHF.L.U32 UR7, UR12, 0x7, URZ ;  /* 0x000000070c077899 */ /* 0x000fe2000800063f */
[----:B------:R-:W-:Y:S01]  /*1bf0*/  IADD3.X R9, R5, UR55, RZ, P0, !PT ;  /* 0x0000003705097c10 */ /* 0x000fe200087fe4ff */
[----:B------:R-:W-:Y:S01]  /*1c00*/  IMAD R0, R7, UR16, R0 ;  /* 0x0000001007007c24 */ /* 0x000fe2000f8e0200 */
[----:B------:R-:W-:Y:S01]  /*1c10*/  SHF.R.S32.HI R3, RZ, 0x5, R3 ;  /* 0x00000005ff037819 */ /* 0x000fe20000011403 */
[----:B------:R-:W-:Y:S01]  /*1c20*/  UIADD3 UR13, UP2, UP1, UR28, UR7, UR32 ;  /* 0x000000071c0d7290 */ /* 0x000fe2000f95e020 */
[----:B------:R-:W-:Y:S01]  /*1c30*/  IMAD.IADD R44, R44, 0x1, -R15 ;  /* 0x000000012c2c7824 */ /* 0x000fe200078e0a0f */
[----:B------:R-:W-:Y:S01]  /*1c40*/  USHF.R.S32.HI UR7, URZ, 0x1f, UR7 ;  /* 0x0000001f3f077899 */ /* 0x000fe20008011407 */
[----:B------:R-:W-:Y:S01]  /*1c50*/  IMAD.WIDE.U32 R8, R6, UR16, R8 ;  /* 0x0000001006087c25 */ /* 0x000fe2000f8e0008 */
[----:B------:R-:W-:Y:S01]  /*1c60*/  PLOP3.LUT P0, PT, PT, PT, UP3, 0x80, 0x0 ;  /* 0x000000000000781c */ /* 0x000fe20003f0f038 */
[----:B------:R-:W-:Y:S01]  /*1c70*/  ULDC.64 UR18, c[0x0][0x3e0] ;  /* 0x0000f80000127ab9 */ /* 0x000fe20000000a00 */
[----:B------:R-:W-:Y:S01]  /*1c80*/  UIADD3.X UR7, UR49, UR7, UR52, UP2, UP1 ;  /* 0x0000000731077290 */ /* 0x000fe200097e2434 */
[----:B------:R-:W-:Y:S01]  /*1c90*/  IMAD.IADD R9, R9, 0x1, R0 ;  /* 0x0000000109097824 */ /* 0x000fe200078e0200 */
[----:B------:R-:W-:Y:S01]  /*1ca0*/  UIADD3 UR13, UP2, UP1, UR51, UR13, UR57 ;  /* 0x0000000d330d7290 */ /* 0x000fe2000f95e039 */
[----:B------:R-:W-:Y:S01]  /*1cb0*/  IMAD R3, R3, UR12, R44 ;  /* 0x0000000c03037c24 */ /* 0x000fe2000f8e022c */
[----:B------:R-:W-:Y:S01]  /*1cc0*/  ULDC.64 UR16, c[0x0][0x400] ;  /* 0x0001000000107ab9 */ /* 0x000fe20000000a00 */
[----:B------:R-:W-:Y:S01]  /*1cd0*/  IMAD.WIDE.U32 R8, R12, UR59, R8 ;  /* 0x0000003b0c087c25 */ /* 0x000fe2000f8e0008 */
[----:B------:R-:W-:-:S02]  /*1ce0*/  UIADD3.X UR7, UR53, UR7, UR50, UP2, UP1 ;  /* 0x0000000735077290 */ /* 0x000fc400097e2432 */
[----:B------:R-:W-:Y:S01]  /*1cf0*/  IADD3 R0, P1, R3, UR13, RZ ;  /* 0x0000000d03007c10 */ /* 0x000fe2000ff3e0ff */
[----:B------:R-:W-:Y:S01]  /*1d00*/  VIADD R9, R9, UR29 ;  /* 0x0000001d09097c36 */ /* 0x000fe20008000000 */
[----:B------:R-:W-:Y:S01]  /*1d10*/  UIMAD.WIDE UR28, UR34, 0x4, UR38 ;  /* 0x00000004221c78a5 */ /* 0x000fe2000f8e0226 */
[-C--:B------:R-:W-:Y:S02]  /*1d20*/  IMAD R12, R34, R6.reuse, RZ ;  /* 0x00000006220c7224 */ /* 0x080fe400078e02ff */
[----:B------:R-:W-:Y:S01]  /*1d30*/  IMAD.WIDE.U32 R10, R13, UR59, R10 ;  /* 0x0000003b0d0a7c25 */ /* 0x000fe2000f8e000a */
[----:B------:R-:W-:Y:S02]  /*1d40*/  LEA.HI.X.SX32 R13, R3, UR7, 0x1, P1 ;  /* 0x00000007030d7c11 */ /* 0x000fe400088f0eff */
[----:B------:R-:W-:Y:S01]  /*1d50*/  LEA R235, P1, R0, UR16, 0x2 ;  /* 0x0000001000eb7c11 */ /* 0x000fe2000f8210ff */
[----:B------:R-:W-:Y:S01]  /*1d60*/  IMAD.WIDE.U32 R8, R2, R6, R8 ;  /* 0x0000000602087225 */ /* 0x000fe200078e0008 */
[----:B------:R-:W-:-:S02]  /*1d70*/  LEA R19, P3, R10, UR24, 0x1 ;  /* 0x000000180a137c11 */ /* 0x000fc4000f8608ff */
[----:B------:R-:W-:Y:S01]  /*1d80*/  LEA.HI.X R234, R0, UR17, R13, 0x2, P1 ;  /* 0x0000001100ea7c11 */ /* 0x000fe200088f140d */
[----:B------:R-:W-:Y:S01]  /*1d90*/  IMAD R12, R2, R7, R12 ;  /* 0x00000007020c7224 */ /* 0x000fe200078e020c */
[----:B------:R-:W-:Y:S01]  /*1da0*/  LEA R15, P2, R8, UR18, 0x1 ;  /* 0x00000012080f7c11 */ /* 0x000fe2000f8408ff */
[----:B------:R-:W-:Y:S02]  /*1db0*/  VIADD R11, R11, UR27 ;  /* 0x0000001b0b0b7c36 */ /* 0x000fe40008000000 */
[----:B------:R-:W-:-:S03]  /*1dc0*/  IMAD.IADD R3, R9, 0x1, R12 ;  /* 0x0000000109037824 */ /* 0x000fc600078e020c */
[----:B------:R-:W-:Y:S02]  /*1dd0*/  LEA.HI.X R18, R10, UR25, R11, 0x1, P3 ;  /* 0x000000190a127c11 */ /* 0x000fe400098f0c0b */
[----:B------:R-:W-:Y:S01]  /*1de0*/  LEA.HI.X R8, R8, UR19, R3, 0x1, P2 ;  /* 0x0000001308087c11 */ /* 0x000fe200090f0c03 */
[----:B------:R-:W-:Y:S06]  /*1df0*/  @!P0 BRA `(.L_x_1614) ;  /* 0x0000009800f08947 */ /* 0x000fec0003800000 */
[----:B------:R-:W-:Y:S01]  /*1e00*/  PLOP3.LUT P1, PT, PT, PT, UP0, 0x80, 0x0 ;  /* 0x000000000000781c */ /* 0x000fe20003f2f008 */
[----:B------:R-:W-:Y:S01]  /*1e10*/  UMOV UR13, UR20 ;  /* 0x00000014000d7c82 */ /* 0x000fe20008000000 */
[C---:B------:R-:W-:Y:S01]  /*1e20*/  VIADD R22, R2.reuse, 0x60 ;  /* 0x0000006002167836 */ /* 0x040fe20000000000 */
[----:B------:R-:W-:Y:S01]  /*1e30*/  UIMAD UR7, UR13, -0x80, UR35 ;  /* 0xffffff800d0778a4 */ /* 0x000fe2000f8e0223 */
[C---:B------:R-:W-:Y:S01]  /*1e40*/  VIADD R0, R2.reuse, 0x20 ;  /* 0x0000002002007836 */ /* 0x040fe20000000000 */
[----:B------:R-:W2:Y:S01]  /*1e50*/  LDL R45, [R1] ;  /* 0x00000000012d7983 */ /* 0x000ea20000100800 */
[----:B------:R-:W-:Y:S01]  /*1e60*/  VIADD R21, R2, 0x40 ;  /* 0x0000004002157836 */ /* 0x000fe20000000000 */
[----:B------:R-:W-:Y:S01]  /*1e70*/  ULEA.HI UR16, UR13, UR13, URZ, 0x1 ;  /* 0x0000000d0d107291 */ /* 0x000fe2000f8f083f */
[----:B------:R-:W-:Y:S01]  /*1e80*/  IMAD.MOV.U32 R243, RZ, RZ, R15 ;  /* 0x000000fffff37224 */ /* 0x000fe200078e000f */
[----:B------:R-:W-:Y:S01]  /*1e90*/  ISETP.GE.AND P6, PT, R22, UR7, PT ;  /* 0x0000000716007c0c */ /* 0x000fe2000bfc6270 */
[----:B------:R-:W-:Y:S01]  /*1ea0*/  IMAD.MOV.U32 R240, RZ, RZ, R8 ;  /* 0x000000fffff07224 */ /* 0x000fe200078e0008 */
[----:B------:R-:W-:Y:S01]  /*1eb0*/  ISETP.GE.AND P5, PT, R0, UR7, PT ;  /* 0x0000000700007c0c */ /* 0x000fe2000bfa6270 */
[----:B------:R-:W-:Y:S01]  /*1ec0*/  ULOP3.LUT UR16, UR16, 0xfffffffe, URZ, 0xc0, !UPT ;  /* 0xfffffffe10107892 */ /* 0x000fe2000f8ec03f */
[----:B------:R-:W-:Y:S01]  /*1ed0*/  ISETP.GE.AND P0, PT, R21, UR7, PT ;  /* 0x0000000715007c0c */ /* 0x000fe2000bf06270 */
[----:B------:R-:W-:Y:S01]  /*1ee0*/  @P1 BAR.SYNC.DEFER_BLOCKING 0x0 ;  /* 0x0000000000001b1d */ /* 0x000fe20000010000 */
[----:B------:R-:W-:Y:S01]  /*1ef0*/  ISETP.GE.AND P2, PT, R2, UR7, PT ;  /* 0x0000000702007c0c */ /* 0x000fe2000bf46270 */
[C---:B------:R-:W-:Y:S01]  /*1f00*/  IMAD.SHL.U32 R11, R6.reuse, 0x20, RZ ;  /* 0x00000020060b7824 */ /* 0x040fe200078e00ff */
[----:B------:R-:W-:Y:S01]  /*1f10*/  UIMAD UR12, UR21, -0x80, UR6 ;  /* 0xffffff80150c78a4 */ /* 0x000fe2000f8e0206 */
[C---:B------:R-:W-:Y:S01]  /*1f20*/  SHF.L.U64.HI R13, R6.reuse, 0x5, R7 ;  /* 0x00000005060d7819 */ /* 0x040fe20000010207 */
[----:B------:R-:W-:Y:S01]  /*1f30*/  UIADD3 UR16, UR13, -UR16, URZ ;  /* 0x800000100d107290 */ /* 0x000fe2000fffe03f */
[----:B------:R-:W-:Y:S01]  /*1f40*/  IMAD.MOV.U32 R237, RZ, RZ, R19 ;  /* 0x000000ffffed7224 */ /* 0x000fe200078e0013 */
[----:B------:R-:W-:Y:S01]  /*1f50*/  USHF.L.U32 UR17, UR30, 0x5, URZ ;  /* 0x000000051e117899 */ /* 0x000fe2000800063f */
[----:B------:R-:W-:Y:S01]  /*1f60*/  @!P6 IMAD.MOV.U32 R8, RZ, RZ, R243 ;  /* 0x000000ffff08e224 */ /* 0x000fe200078e00f3 */
[----:B------:R-:W-:Y:S01]  /*1f70*/  UISETP.NE.AND UP0, UPT, UR16, 0x1, UPT ;  /* 0x000000011000788c */ /* 0x000fe2000bf05270 */
[----:B------:R-:W-:Y:S01]  /*1f80*/  @!P6 IMAD.MOV.U32 R9, RZ, RZ, R240 ;  /* 0x000000ffff09e224 */ /* 0x000fe200078e00f0 */
[-C--:B------:R-:W-:Y:S01]  /*1f90*/  @!P5 LEA R12, P3, R11, R243.reuse, 0x1 ;  /* 0x000000f30b0cd211 */ /* 0x080fe200078608ff */
[----:B------:R-:W-:Y:S01]  /*1fa0*/  @!P6 IMAD R3, R7, 0xc0, RZ ;  /* 0x000000c00703e824 */ /* 0x000fe200078e02ff */
[C---:B------:R-:W-:Y:S01]  /*1fb0*/  @!P0 LEA R10, P1, R6.reuse, R243, 0x7 ;  /* 0x000000f3060a8211 */ /* 0x040fe200078238ff */
[----:B------:R-:W-:Y:S01]  /*1fc0*/  @!P6 IMAD.WIDE.U32 R8, R6, 0xc0, R8 ;  /* 0x000000c00608e825 */ /* 0x000fe200078e0008 */
[----:B------:R-:W-:Y:S01]  /*1fd0*/  ISETP.GE.AND P4, PT, R0, UR12, PT ;  /* 0x0000000c00007c0c */ /* 0x000fe2000bf86270 */
[----:B------:R-:W-:Y:S01]  /*1fe0*/  USHF.L.U64.HI UR16, UR30, 0x5, UR31 ;  /* 0x000000051e107899 */ /* 0x000fe2000801021f */
[----:B------:R-:W-:Y:S01]  /*1ff0*/  LEA R0, R250, UR4, 0x1 ;  /* 0x00000004fa007c11 */ /* 0x000fe2000f8e08ff */
[----:B------:R-:W-:Y:S01]  /*2000*/  @!P2 IMAD.MOV.U32 R16, RZ, RZ, R243 ;  /* 0x000000ffff10a224 */ /* 0x000fe200078e00f3 */
[-C--:B------:R-:W-:Y:S01]  /*2010*/  @!P5 LEA.HI.X R13, R11, R240.reuse, R13, 0x1, P3 ;  /* 0x000000f00b0dd211 */ /* 0x080fe200018f0c0d */
[----:B------:R-:W-:Y:S01]  /*2020*/  @!P2 IMAD.MOV.U32 R17, RZ, RZ, R240 ;  /* 0x000000ffff11a224 */ /* 0x000fe200078e00f0 */
[----:B------:R-:W-:Y:S01]  /*2030*/  @!P0 LEA.HI.X R11, R6, R240, R7, 0x7, P1 ;  /* 0x000000f0060b8211 */ /* 0x000fe200008f3c07 */
[----:B------:R-:W-:Y:S01]  /*2040*/  @!P6 IMAD.MOV.U32 R6, RZ, RZ, R8 ;  /* 0x000000ffff06e224 */ /* 0x000fe200078e0008 */
[----:B------:R-:W-:Y:S01]  /*2050*/  @!P6 IADD3 R7, R9, R3, RZ ;  /* 0x000000030907e210 */ /* 0x000fe20007ffe0ff */
[----:B------:R-:W-:Y:S01]  /*2060*/  VIADD R3, R250, 0x2000 ;  /* 0x00002000fa037836 */ /* 0x000fe20000000000 */
[----:B------:R-:W-:Y:S01]  /*2070*/  PLOP3.LUT P1, PT, PT, PT, UP0, 0x80, 0x0 ;  /* 0x000000000000781c */ /* 0x000fe20003f2f008 */
[----:B------:R-:W-:Y:S01]  /*2080*/  @P2 STS.128 [R0+0x8000], RZ ;  /* 0x008000ff00002388 */ /* 0x000fe20000000c00 */
[----:B------:R-:W-:Y:S01]  /*2090*/  IMAD.MOV.U32 R236, RZ, RZ, R18 ;  /* 0x000000ffffec7224 */ /* 0x000fe200078e0012 */
[----:B------:R-:W-:Y:S01]  /*20a0*/  ISETP.GE.AND P3, PT, R21, UR12, PT ;  /* 0x0000000c15007c0c */ /* 0x000fe2000bf66270 */
[----:B------:R-:W-:Y:S01]  /*20b0*/  ULDC.64 UR18, c[0x0][0x260] ;  /* 0x0000980000127ab9 */ /* 0x000fe20000000a00 */
[----:B------:R-:W-:Y:S01]  /*20c0*/  @!PT LDS RZ, [RZ] ;  /* 0x00000000fffff984 */ /* 0x000fe20000000800 */
[----:B------:R-:W-:Y:S01]  /*20d0*/  @!PT LDS RZ, [RZ] ;  /* 0x00000000fffff984 */ /* 0x000fe20000000800 */
[----:B------:R-:W-:Y:S01]  /*20e0*/  @!PT LDS RZ, [RZ] ;  /* 0x00000000fffff984 */ /* 0x000fe20000000800 */
[----:B------:R-:W-:Y:S01]  /*20f0*/  @!P2 LDGSTS.E.BYPASS.LTC128B.128 [R0+0x8000], desc[UR10][R16.64] ;  /* 0x080000001000afae */ /* 0x000fe2000b901d4a */
[----:B------:R-:W-:Y:S01]  /*2100*/  SEL R3, R3, R250, !P1 ;  /* 0x000000fa03037207 */ /* 0x000fe20004800000 */
[----:B------:R-:W-:Y:S01]  /*2110*/  VOTEU.ALL UP0, P6 ;  /* 0x00000000003f7886 */ /* 0x000fe20003000000 */
[----:B------:R-:W-:Y:S01]  /*2120*/  ULDC UR23, c[0x0][0x270] ;  /* 0x00009c0000177ab9 */ /* 0x000fe20000000800 */
[----:B------:R-:W-:Y:S01]  /*2130*/  @P5 STS.128 [R0+0x9000], RZ ;  /* 0x009000ff00005388 */ /* 0x000fe20000000c00 */
[----:B------:R-:W-:Y:S01]  /*2140*/  LEA R225, R3, UR4, 0x1 ;  /* 0x0000000403e17c11 */ /* 0x000fe2000f8e08ff */
[----:B------:R-:W-:Y:S01]  /*2150*/  IMAD.U32 R3, RZ, RZ, UR17 ;  /* 0x00000011ff037e24 */ /* 0x000fe2000f8e00ff */
[----:B------:R-:W-:Y:S01]  /*2160*/  @!UP0 UIMAD UR20, UR31, 0xc0, URZ ;  /* 0x000000c01f1488a4 */ /* 0x000fe2000f8e023f */
[----:B------:R-:W-:Y:S01]  /*2170*/  @!PT LDS RZ, [RZ] ;  /* 0x00000000fffff984 */ /* 0x000fe20000000800 */
[----:B------:R-:W-:Y:S01]  /*2180*/  @!PT LDS RZ, [RZ] ;  /* 0x00000000fffff984 */ /* 0x000fe20000000800 */
[----:B------:R-:W-:Y:S01]  /*2190*/  @!PT LDS RZ, [RZ] ;  /* 0x00000000fffff984 */ /* 0x000fe20000000800 */
[----:B------:R-:W-:Y:S03]  /*21a0*/  @!P5 LDGSTS.E.BYPASS.LTC128B.128 [R0+0x9000], desc[UR10][R12.64] ;  /* 0x090000000c00dfae */ /* 0x000fe6000b901d4a */
[----:B------:R-:W1:Y:S01]  /*21b0*/  @!P3 LDC.64 R36, c[0x0][0x218] ;  /* 0x00008600ff24bb82 */ /* 0x000e620000000a00 */
[----:B------:R-:W-:Y:S04]  /*21c0*/  @P0 STS.128 [R0+0xa000], RZ ;  /* 0x00a000ff00000388 */ /* 0x000fe80000000c00 */
        /* <DEDUP_REMOVED lines=8> */
[----:B------:R4:W-:Y:S04]  /*2250*/  @!P6 LDGSTS.E.BYPASS.LTC128B.128 [R0+0xb000], desc[UR10][R6.64] ;  /* 0x0b0000000600efae */ /* 0x0009e8000b901d4a */
[----:B------:R-:W-:Y:S04]  /*2260*/  @P2 STS [R225], RZ ;  /* 0x000000ffe1002388 */ /* 0x000fe80000000800 */
[----:B------:R-:W-:Y:S04]  /*2270*/  @P2 STS [R225+0x4], RZ ;  /* 0x000004ffe1002388 */ /* 0x000fe80000000800 */
[----:B------:R-:W-:Y:S04]  /*2280*/  @P2 STS [R225+0x8], RZ ;  /* 0x000008ffe1002388 */ /* 0x000fe80000000800 */
[----:B------:R-:W-:Y:S01]  /*2290*/  @P2 STS [R225+0xc], RZ ;  /* 0x00000cffe1002388 */ /* 0x000fe20000000800 */
[----:B---3--:R-:W-:Y:S01]  /*22a0*/  MOV R11, UR30 ;  /* 0x0000001e000b7c02 */ /* 0x008fe20008000f00 */
[----:B------:R-:W-:-:S02]  /*22b0*/  IMAD.U32 R10, RZ, RZ, UR31 ;  /* 0x0000001fff0a7e24 */ /* 0x000fc4000f8e00ff */
[----:B----4-:R-:W-:Y:S02]  /*22c0*/  @!P2 IMAD.MOV.U32 R6, RZ, RZ, R237 ;  /* 0x000000ffff06a224 */ /* 0x010fe400078e00ed */
[----:B------:R-:W-:-:S05]  /*22d0*/  @!P2 IMAD.MOV.U32 R7, RZ, RZ, R236 ;  /* 0x000000ffff07a224 */ /* 0x000fca00078e00ec */
[----:B------:R-:W-:Y:S01]  /*22e0*/  @!PT LDS RZ, [RZ] ;  /* 0x00000000fffff984 */ /* 0x000fe20000000800 */
[----:B------:R-:W-:Y:S01]  /*22f0*/  @!PT LDS RZ, [RZ] ;  /* 0x00000000fffff984 */ /* 0x000fe20000000800 */
[----:B------:R-:W-:Y:S01]  /*2300*/  @!PT LDS RZ, [RZ] ;  /* 0x00000000fffff984 */ /* 0x000fe20000000800 */
[----:B------:R3:W-:Y:S01]  /*2310*/  @!P2 LDGSTS.E.BYPASS.LTC128B.128 [R225], desc[UR10][R6.64] ;  /* 0x0000000006e1afae */ /* 0x0007e2000b901d4a */
[----:B------:R-:W-:-:S03]  /*2320*/  @!P5 LEA R8, P2, R3, R237, 0x1 ;  /* 0x000000ed0308d211 */ /* 0x000fc600078408ff */
[----:B------:R-:W-:Y:S04]  /*2330*/  @P5 STS [R225+0x1000], RZ ;  /* 0x001000ffe1005388 */ /* 0x000fe80000000800 */
[----:B------:R-:W-:Y:S04]  /*2340*/  @P5 STS [R225+0x1004], RZ ;  /* 0x001004ffe1005388 */ /* 0x000fe80000000800 */
[----:B------:R-:W-:Y:S04]  /*2350*/  @P5 STS [R225+0x1008], RZ ;  /* 0x001008ffe1005388 */ /* 0x000fe80000000800 */
[----:B------:R-:W-:Y:S01]  /*2360*/  @P5 STS [R225+0x100c], RZ ;  /* 0x00100cffe1005388 */ /* 0x000fe20000000800 */
[----:B---3--:R-:W-:Y:S01]  /*2370*/  IMAD.U32 R7, RZ, RZ, UR16 ;  /* 0x00000010ff077e24 */ /* 0x008fe2000f8e00ff */
[----:B------:R-:W-:Y:S01]  /*2380*/  UIMAD UR16, UR42, UR8, URZ ;  /* 0x000000082a1072a4 */ /* 0x000fe2000f8e023f */
[----:B------:R-:W-:-:S03]  /*2390*/  IMAD.U32 R6, RZ, RZ, UR8 ;  /* 0x00000008ff067e24 */ /* 0x000fc6000f8e00ff */
[----:B------:R-:W-:Y:S01]  /*23a0*/  UIMAD UR16, UR33, UR9, UR16 ;  /* 0x00000009211072a4 */ /* 0x000fe2000f8e0210 */
[----:B------:R-:W-:Y:S01]  /*23b0*/  @!P5 LEA.HI.X R9, R3, R236, R7, 0x1, P2 ;  /* 0x000000ec0309d211 */ /* 0x000fe200010f0c07 */
[----:B------:R-:W-:Y:S01]  /*23c0*/  IMAD.WIDE.U32 R6, R6, UR33, R4 ;  /* 0x0000002106067c25 */ /* 0x000fe2000f8e0004 */
[----:B------:R-:W-:-:S03]  /*23d0*/  @!P0 LEA R16, P2, R11, R237, 0x7 ;  /* 0x000000ed0b108211 */ /* 0x000fc600078438ff */
[----:B------:R-:W-:Y:S01]  /*23e0*/  @!PT LDS RZ, [RZ] ;  /* 0x00000000fffff984 */ /* 0x000fe20000000800 */
[----:B------:R-:W-:Y:S01]  /*23f0*/  @!PT LDS RZ, [RZ] ;  /* 0x00000000fffff984 */ /* 0x000fe20000000800 */
[----:B------:R-:W-:Y:S01]  /*2400*/  @!PT LDS RZ, [RZ] ;  /* 0x00000000fffff984 */ /* 0x000fe20000000800 */
[----:B------:R3:W-:Y:S01]  /*2410*/  @!P5 LDGSTS.E.BYPASS.LTC128B.128 [R225+0x1000], desc[UR10][R8.64] ;  /* 0x0100000008e1dfae */ /* 0x0007e2000b901d4a */
[----:B------:R-:W-:Y:S01]  /*2420*/  IMAD.U32 R3, RZ, RZ, UR16 ;  /* 0x00000010ff037e24 */ /* 0x000fe2000f8e00ff */
[----:B------:R-:W-:Y:S01]  /*2430*/  @!P0 LEA.HI.X R17, R11, R236, R10, 0x7, P2 ;  /* 0x000000ec0b118211 */ /* 0x000fe200010f3c0a */
[----:B------:R-:W-:Y:S01]  /*2440*/  UIMAD UR16, UR42, UR14, URZ ;  /* 0x0000000e2a1072a4 */ /* 0x000fe2000f8e023f */
[----:B------:R-:W-:Y:S01]  /*2450*/  ISETP.GE.AND P2, PT, R22, UR12, PT ;  /* 0x0000000c16007c0c */ /* 0x000fe2000bf46270 */
[----:B------:R-:W-:Y:S02]  /*2460*/  @P0 STS [R225+0x2000], RZ ;  /* 0x002000ffe1000388 */ /* 0x000fe40000000800 */
[----:B------:R-:W-:Y:S02]  /*2470*/  UIMAD UR16, UR33, UR15, UR16 ;  /* 0x0000000f211072a4 */ /* 0x000fe4000f8e0210 */
[----:B------:R-:W-:Y:S04]  /*2480*/  @P0 STS [R225+0x2004], RZ ;  /* 0x002004ffe1000388 */ /* 0x000fe80000000800 */
[----:B------:R-:W-:Y:S04]  /*2490*/  @P0 STS [R225+0x2008], RZ ;  /* 0x002008ffe1000388 */ /* 0x000fe80000000800 */
[----:B------:R-:W-:Y:S04]  /*24a0*/  @P0 STS [R225+0x200c], RZ ;  /* 0x00200cffe1000388 */ /* 0x000fe80000000800 */
[----:B------:R-:W-:Y:S01]  /*24b0*/  @!PT LDS RZ, [RZ] ;  /* 0x00000000fffff984 */ /* 0x000fe20000000800 */
[----:B------:R-:W-:Y:S01]  /*24c0*/  @!PT LDS RZ, [RZ] ;  /* 0x00000000fffff984 */ /* 0x000fe20000000800 */
[----:B------:R-:W-:Y:S01]  /*24d0*/  @!PT LDS RZ, [RZ] ;  /* 0x00000000fffff984 */ /* 0x000fe20000000800 */
[----:B------:R4:W-:Y:S04]  /*24e0*/  @!P0 LDGSTS.E.BYPASS.LTC128B.128 [R225+0x2000], desc[UR10][R16.64] ;  /* 0x0200000010e18fae */ /* 0x0009e8000b901d4a */
[----:B------:R-:W-:Y:S01]  /*24f0*/  @P6 STS [R225+0x3000], RZ ;  /* 0x003000ffe1006388 */ /* 0x000fe20000000800 */
[----:B---3--:R-:W-:-:S03]  /*2500*/  IADD3 R8, P5, R6, UR54, RZ ;  /* 0x0000003606087c10 */ /* 0x008fc6000ffbe0ff */
[----:B------:R-:W-:Y:S01]  /*2510*/  @P6 STS [R225+0x3004], RZ ;  /* 0x003004ffe1006388 */ /* 0x000fe20000000800 */
[----:B------:R-:W-:Y:S01]  /*2520*/  IADD3.X R9, R7, UR56, R3, P5, !PT ;  /* 0x0000003807097c10 */ /* 0x000fe2000affe403 */
[----:B------:R-:W-:Y:S01]  /*2530*/  IMAD.U32 R3, RZ, RZ, UR14 ;  /* 0x0000000eff037e24 */ /* 0x000fe2000f8e00ff */
[C---:B------:R-:W-:Y:S01]  /*2540*/  @!P4 IADD3 R23, P5, R2.reuse, 0x20, RZ ;  /* 0x000000200217c810 */ /* 0x040fe20007fbe0ff */
[----:B------:R-:W-:Y:S02]  /*2550*/  @P6 STS [R225+0x3008], RZ ;  /* 0x003008ffe1006388 */ /* 0x000fe40000000800 */
[----:B------:R-:W-:Y:S02]  /*2560*/  IMAD.WIDE.U32 R4, R3, UR33, R4 ;  /* 0x0000002103047c25 */ /* 0x000fe4000f8e0004 */
[----:B------:R-:W-:Y:S02]  /*2570*/  @P6 STS [R225+0x300c], RZ ;  /* 0x00300cffe1006388 */ /* 0x000fe40000000800 */
[----:B------:R-:W-:Y:S01]  /*2580*/  @!P4 IMAD.X R18, RZ, RZ, R34, P5 ;  /* 0x000000ffff12c224 */ /* 0x000fe200028e0622 */
[----:B------:R-:W-:Y:S01]  /*2590*/  @!P3 IADD3 R28, P5, R2, 0x40, RZ ;  /* 0x00000040021cb810 */ /* 0x000fe20007fbe0ff */
[----:B------:R-:W-:Y:S01]  /*25a0*/  IMAD.U32 R3, RZ, RZ, UR16 ;  /* 0x00000010ff037e24 */ /* 0x000fe2000f8e00ff */
[----:B------:R-:W-:-:S02]  /*25b0*/  ULDC.64 UR16, c[0x0][0x268] ;  /* 0x00009a0000107ab9 */ /* 0x000fc40000000a00 */
[----:B------:R-:W-:Y:S02]  /*25c0*/  IMAD R12, R20, UR16, RZ ;  /* 0x00000010140c7c24 */ /* 0x000fe4000f8e02ff */
[----:B------:R-:W-:Y:S01]  /*25d0*/  @!P3 IMAD.X R22, RZ, RZ, R34, P5 ;  /* 0x000000ffff16b224 */ /* 0x000fe200028e0622 */
[----:B------:R-:W-:Y:S01]  /*25e0*/  @!P2 IADD3 R27, P5, R2, 0x60, RZ ;  /* 0x00000060021ba810 */ /* 0x000fe20007fbe0ff */
[----:B------:R-:W-:Y:S01]  /*25f0*/  IMAD R12, R14, UR17, R12 ;  /* 0x000000110e0c7c24 */ /* 0x000fe2000f8e020c */
[----:B----4-:R-:W-:Y:S01]  /*2600*/  @!P3 IADD3 R16, P0, R2, 0x40, RZ ;  /* 0x000000400210b810 */ /* 0x010fe20007f1e0ff */
[----:B------:R-:W-:Y:S02]  /*2610*/  @!P3 IMAD R22, R22, UR8, RZ ;  /* 0x000000081616bc24 */ /* 0x000fe4000f8e02ff */
[----:B------:R-:W-:Y:S01]  /*2620*/  @!P2 IMAD.X R32, RZ, RZ, R34, P5 ;  /* 0x000000ffff20a224 */ /* 0x000fe200028e0622 */
[----:B------:R-:W-:Y:S01]  /*2630*/  IADD3 R6, P5, R4, UR44, RZ ;  /* 0x0000002c04067c10 */ /* 0x000fe2000ffbe0ff */
[----:B------:R-:W-:Y:S01]  /*2640*/  @!P6 IMAD.MOV.U32 R4, RZ, RZ, R237 ;  /* 0x000000ffff04e224 */ /* 0x000fe200078e00ed */
[----:B------:R-:W-:Y:S01]  /*2650*/  @!P3 IADD3.X R17, RZ, R34, RZ, P0, !PT ;  /* 0x00000022ff11b210 */ /* 0x000fe200007fe4ff */
[----:B------:R-:W-:Y:S01]  /*2660*/  @!P3 IMAD R41, R28, UR9, R22 ;  /* 0x000000091c29bc24 */ /* 0x000fe2000f8e0216 */
[----:B------:R-:W-:Y:S01]  /*2670*/  IADD3.X R7, R5, UR45, R3, P5, !PT ;  /* 0x0000002d05077c10 */ /* 0x000fe2000affe403 */
[----:B------:R-:W-:Y:S01]  /*2680*/  IMAD R3, R20, UR18, RZ ;  /* 0x0000001214037c24 */ /* 0x000fe2000f8e02ff */
[----:B------:R-:W-:Y:S01]  /*2690*/  @!P6 MOV R5, R236 ;  /* 0x000000ec0005e202 */ /* 0x000fe20000000f00 */
[----:B------:R-:W-:Y:S01]  /*26a0*/  @!P3 IMAD R17, R17, UR14, RZ ;  /* 0x0000000e1111bc24 */ /* 0x000fe2000f8e02ff */
[----:B------:R-:W-:Y:S01]  /*26b0*/  @!P4 IADD3 R26, P5, R2, 0x20, RZ ;  /* 0x00000020021ac810 */ /* 0x000fe20007fbe0ff */
[----:B------:R-:W-:-:S02]  /*26c0*/  IMAD R3, R14, UR19, R3 ;  /* 0x000000130e037c24 */ /* 0x000fc4000f8e0203 */
[----:B------:R-:W-:-:S04]  /*26d0*/  @!P6 IMAD.WIDE.U32 R10, R11, 0xc0, R4 ;  /* 0x000000c00b0ae825 */ /* 0x000fc800078e0004 */
[----:B------:R-:W-:Y:S01]  /*26e0*/  @!P4 IMAD.X R29, RZ, RZ, R34, P5 ;  /* 0x000000ffff1dc224 */ /* 0x000fe200028e0622 */
[----:B------:R-:W-:Y:S01]  /*26f0*/  ISETP.GE.AND P5, PT, R2, UR12, PT ;  /* 0x0000000c02007c0c */ /* 0x000fe2000bfa6270 */
[----:B------:R-:W-:-:S04]  /*2700*/  IMAD.WIDE.U32 R4, R14, UR18, R8 ;  /* 0x000000120e047c25 */ /* 0x000fc8000f8e0008 */
[----:B------:R-:W-:-:S04]  /*2710*/  IMAD.WIDE.U32 R6, R14, UR16, R6 ;  /* 0x000000100e067c25 */ /* 0x000fc8000f8e0006 */
[----:B------:R-:W-:Y:S02]  /*2720*/  IMAD.IADD R5, R5, 0x1, R3 ;  /* 0x0000000105057824 */ /* 0x000fe400078e0203 */
[----:B------:R-:W-:Y:S02]  /*2730*/  @!P4 IMAD R3, R18, UR8, RZ ;  /* 0x000000081203cc24 */ /* 0x000fe4000f8e02ff */
[----:B------:R-:W-:Y:S02]  /*2740*/  IMAD.IADD R7, R7, 0x1, R12 ;  /* 0x0000000107077824 */ /* 0x000fe400078e020c */
[----:B------:R-:W-:Y:S01]  /*2750*/  @!P6 VIADD R15, R11, UR20 ;  /* 0x000000140b0fec36 */ /* 0x000fe20008000000 */
[----:B------:R-:W-:Y:S01]  /*2760*/  @!P3 MOV R11, R5 ;  /* 0x00000005000bb202 */ /* 0x000fe20000000f00 */
[C---:B------:R-:W-:Y:S02]  /*2770*/  @!P4 IMAD R40, R23.reuse, UR9, R3 ;  /* 0x000000091728cc24 */ /* 0x040fe4000f8e0203 */
[----:B------:R-:W-:-:S04]  /*2780*/  @!P4 IMAD.WIDE.U32 R8, R23, UR8, R4 ;  /* 0x000000081708cc25 */ /* 0x000fc8000f8e0004 */
[----:B------:R-:W-:Y:S02]  /*2790*/  @!P6 IMAD.MOV.U32 R14, RZ, RZ, R10 ;  /* 0x000000ffff0ee224 */ /* 0x000fe400078e000a */
[----:B------:R-:W-:Y:S02]  /*27a0*/  @!P2 IMAD.MOV.U32 R12, RZ, RZ, R4 ;  /* 0x000000ffff0ca224 */ /* 0x000fe400078e0004 */
[----:B------:R-:W-:Y:S01]  /*27b0*/  @!P2 IMAD.MOV.U32 R13, RZ, RZ, R5 ;  /* 0x000000ffff0da224 */ /* 0x000fe200078e0005 */
[----:B------:R-:W-:Y:S01]  /*27c0*/  @!PT LDS RZ, [RZ] ;  /* 0x00000000fffff984 */ /* 0x000fe20000000800 */
[----:B------:R-:W-:Y:S01]  /*27d0*/  @!PT LDS RZ, [RZ] ;  /* 0x00000000fffff984 */ /* 0x000fe20000000800 */
[----:B------:R-:W-:Y:S01]  /*27e0*/  @!PT LDS RZ, [RZ] ;  /* 0x00000000fffff984 */ /* 0x000fe20000000800 */
[----:B------:R3:W-:Y:S01]  /*27f0*/  @!P6 LDGSTS.E.BYPASS.LTC128B.128 [R225+0x3000], desc[UR10][R14.64] ;  /* 0x030000000ee1efae */ /* 0x0007e2000b901d4a */
[----:B------:R-:W-:Y:S02]  /*2800*/  @!P4 IMAD.MOV.U32 R18, RZ, RZ, R6 ;  /* 0x000000ffff12c224 */ /* 0x000fe400078e0006 */
[----:B------:R-:W-:Y:S01]  /*2810*/  @!P4 IMAD.MOV.U32 R19, RZ, RZ, R7 ;  /* 0x000000ffff13c224 */ /* 0x000fe200078e0007 */
[----:B------:R-:W-:Y:S01]  /*2820*/  @P5 STS.128 [R0+0xc000], RZ ;  /* 0x00c000ff00005388 */ /* 0x000fe20000000c00 */
[----:B------:R-:W-:-:S02]  /*2830*/  @!P2 IMAD R3, R32, UR8, RZ ;  /* 0x000000082003ac24 */ /* 0x000fc4000f8e02ff */
[----:B------:R-:W-:Y:S01]  /*2840*/  @!P4 IMAD R23, R29, UR14, RZ ;  /* 0x0000000e1d17cc24 */ /* 0x000fe2000f8e02ff */
[----:B------:R-:W4:Y:S01]  /*2850*/  @!P2 LDC.64 R32, c[0x0][0x218] ;  /* 0x00008600ff20ab82 */ /* 0x000f220000000a00 */
[--C-:B------:R-:W-:Y:S02]  /*2860*/  @!P3 IMAD.MOV.U32 R10, RZ, RZ, R4.reuse ;  /* 0x000000ffff0ab224 */ /* 0x100fe400078e0004 */
[----:B------:R-:W-:Y:S02]  /*2870*/  @!P5 IMAD.MOV.U32 R20, RZ, RZ, R4 ;  /* 0x000000ffff14d224 */ /* 0x000fe400078e0004 */
[----:B------:R-:W-:Y:S02]  /*2880*/  @!P5 IMAD.MOV.U32 R21, RZ, RZ, R5 ;  /* 0x000000ffff15d224 */ /* 0x000fe400078e0005 */
[C---:B------:R-:W-:Y:S02]  /*2890*/  @!P2 IMAD R42, R27.reuse, UR9, R3 ;  /* 0x000000091b2aac24 */ /* 0x040fe4000f8e0203 */
[----:B------:R-:W-:-:S04]  /*28a0*/  @!P2 IMAD.WIDE.U32 R12, R27, UR8, R12 ;  /* 0x000000081b0cac25 */ /* 0x000fc8000f8e000c */
[C---:B------:R-:W-:Y:S02]  /*28b0*/  @!P4 IMAD R43, R26.reuse, UR15, R23 ;  /* 0x0000000f1a2bcc24 */ /* 0x040fe4000f8e0217 */
[----:B------:R-:W-:Y:S02]  /*28c0*/  @!P4 IMAD.WIDE.U32 R18, R26, UR14, R18 ;  /* 0x0000000e1a12cc25 */ /* 0x000fe4000f8e0012 */
[----:B------:R-:W1:Y:S02]  /*28d0*/  @!P5 LDC.64 R26, c[0x0][0x218] ;  /* 0x00008600ff1adb82 */ /* 0x000e640000000a00 */
[----:B------:R-:W-:-:S04]  /*28e0*/  @!P3 IMAD.WIDE.U32 R4, R28, UR8, R10 ;  /* 0x000000081c04bc25 */ /* 0x000fc8000f8e000a */
[C---:B------:R-:W-:Y:S02]  /*28f0*/  @!P5 IMAD R3, R34.reuse, UR8, RZ ;  /* 0x000000082203dc24 */ /* 0x040fe4000f8e02ff */
[----:B------:R-:W3:Y:S01]  /*2900*/  @!P4 LDC.64 R28, c[0x0][0x218] ;  /* 0x00008600ff1ccb82 */ /* 0x000ee20000000a00 */
[----:B------:R-:W-:Y:S02]  /*2910*/  @!P5 IMAD R22, R34, UR14, RZ ;  /* 0x0000000e2216dc24 */ /* 0x000fe4000f8e02ff */
[C---:B------:R-:W-:Y:S01]  /*2920*/  @!P5 IMAD R23, R2.reuse, UR9, R3 ;  /* 0x000000090217dc24 */ /* 0x040fe2000f8e0203 */
[----:B------:R-:W-:Y:S01]  /*2930*/  @!P2 IADD3 R3, P0, R2, 0x60, RZ ;  /* 0x000000600203a810 */ /* 0x000fe20007f1e0ff */
[--C-:B------:R-:W-:Y:S02]  /*2940*/  @!P3 IMAD.MOV.U32 R24, RZ, RZ, R6.reuse ;  /* 0x000000ffff18b224 */ /* 0x100fe400078e0006 */
[----:B------:R-:W-:Y:S02]  /*2950*/  @!P3 IMAD.MOV.U32 R25, RZ, RZ, R7 ;  /* 0x000000ffff19b224 */ /* 0x000fe400078e0007 */
[----:B------:R-:W-:-:S02]  /*2960*/  @!P2 IMAD.MOV.U32 R30, RZ, RZ, R6 ;  /* 0x000000ffff1ea224 */ /* 0x000fc400078e0006 */
[----:B------:R-:W-:Y:S02]  /*2970*/  @!P2 IMAD.MOV.U32 R31, RZ, RZ, R7 ;  /* 0x000000ffff1fa224 */ /* 0x000fe400078e0007 */
[----:B------:R-:W-:Y:S01]  /*2980*/  @!P3 IMAD R39, R16, UR15, R17 ;  /* 0x0000000f1027bc24 */ /* 0x000fe2000f8e0211 */
[----:B------:R-:W-:Y:S01]  /*2990*/  UMOV UR18, UR36 ;  /* 0x0000002400127c82 */ /* 0x000fe20008000000 */
[----:B------:R-:W-:Y:S01]  /*29a0*/  @!P5 IMAD.WIDE.U32 R10, R2, UR8, R20 ;  /* 0x00000008020adc25 */ /* 0x000fe2000f8e0014 */
[----:B------:R-:W-:Y:S01]  /*29b0*/  UMOV UR19, UR37 ;  /* 0x0000002500137c82 */ /* 0x000fe20008000000 */
[----:B------:R-:W-:Y:S02]  /*29c0*/  MOV R239, 0x7f800000 ;  /* 0x7f80000000ef7802 */ /* 0x000fe40000000f00 */
[----:B------:R-:W-:Y:S02]  /*29d0*/  IMAD.MOV.U32 R241, RZ, RZ, 0x7f800000 ;  /* 0x7f800000fff17424 */ /* 0x000fe400078e00ff */
[----:B------:R-:W-:-:S02]  /*29e0*/  IMAD.MOV.U32 R242, RZ, RZ, 0x7f800000 ;  /* 0x7f800000fff27424 */ /* 0x000fc400078e00ff */
[----:B------:R-:W-:Y:S02]  /*29f0*/  IMAD.MOV.U32 R238, RZ, RZ, 0x7f800000 ;  /* 0x7f800000ffee7424 */ /* 0x000fe400078e00ff */
[----:B------:R-:W-:Y:S02]  /*2a00*/  VIADD R183, R188, 0x2000 ;  /* 0x00002000bcb77836 */ /* 0x000fe40000000000 */
[----:B------:R-:W-:Y:S02]  /*2a10*/  VIADD R177, R187, 0x2000 ;  /* 0x00002000bbb17836 */ /* 0x000fe40000000000 */
[----:B------:R-:W-:Y:S02]  /*2a20*/  IMAD.MOV.U32 R185, RZ, RZ, 0x20 ;  /* 0x00000020ffb97424 */ /* 0x000fe400078e00ff */
[----:B------:R-:W-:Y:S02]  /*2a30*/  IMAD.MOV.U32 R178, RZ, RZ, 0x40 ;  /* 0x00000040ffb27424 */ /* 0x000fe400078e00ff */
[----:B------:R-:W-:Y:S01]  /*2a40*/  IMAD.MOV.U32 R248, RZ, RZ, 0x40 ;  /* 0x00000040fff87424 */ /* 0x000fe200078e00ff */
[----:B------:R-:W-:Y:S01]  /*2a50*/  CS2R R126, SRZ ;  /* 0x00000000007e7805 */ /* 0x000fe2000001ff00 */
[C---:B------:R-:W-:Y:S01]  /*2a60*/  @!P5 IMAD R38, R2.reuse, UR15, R22 ;  /* 0x0000000f0226dc24 */ /* 0x040fe2000f8e0216 */
[----:B------:R-:W-:Y:S01]  /*2a70*/  CS2R R124, SRZ ;  /* 0x00000000007c7805 */ /* 0x000fe2000001ff00 */
[----:B------:R-:W-:Y:S01]  /*2a80*/  @!P5 IMAD.WIDE.U32 R6, R2, UR14, R6 ;  /* 0x0000000e0206dc25 */ /* 0x000fe2000f8e0006 */
[----:B------:R-:W-:-:S02]  /*2a90*/  CS2R R130, SRZ ;  /* 0x0000000000827805 */ /* 0x000fc4000001ff00 */
[----:B------:R-:W-:Y:S02]  /*2aa0*/  CS2R R128, SRZ ;  /* 0x0000000000807805 */ /* 0x000fe4000001ff00 */
[----:B------:R-:W-:Y:S01]  /*2ab0*/  CS2R R122, SRZ ;  /* 0x00000000007a7805 */ /* 0x000fe2000001ff00 */
[----:B------:R-:W-:Y:S01]  /*2ac0*/  @!P2 IMAD.X R2, RZ, RZ, R34, P0 ;  /* 0x000000ffff02a224 */ /* 0x000fe200000e0622 */
[----:B---3--:R-:W-:Y:S01]  /*2ad0*/  @!P4 LEA R20, P0, R8, R28, 0x1 ;  /* 0x0000001c0814c211 */ /* 0x008fe200078008ff */
[----:B------:R-:W3:Y:S01]  /*2ae0*/  @!P5 LDC.64 R34, c[0x0][0x220] ;  /* 0x00008800ff22db82 */ /* 0x000ee20000000a00 */
[----:B------:R-:W-:Y:S01]  /*2af0*/  @!P4 IMAD.IADD R21, R9, 0x1, R40 ;  /* 0x000000010915c824 */ /* 0x000fe200078e0228 */
[----:B------:R-:W-:Y:S01]  /*2b00*/  CS2R R120, SRZ ;  /* 0x0000000000787805 */ /* 0x000fe2000001ff00 */
[----:B------:R-:W-:Y:S01]  /*2b10*/  @!P2 IMAD R14, R2, UR14, RZ ;  /* 0x0000000e020eac24 */ /* 0x000fe2000f8e02ff */
[----:B-1----:R-:W-:Y:S01]  /*2b20*/  @!P5 LEA R2, P6, R10, R26, 0x1 ;  /* 0x0000001a0a02d211 */ /* 0x002fe200078c08ff */
[----:B------:R-:W-:Y:S01]  /*2b30*/  @!P5 IMAD.IADD R9, R11, 0x1, R23 ;  /* 0x000000010b09d824 */ /* 0x000fe200078e0217 */
[----:B------:R-:W-:Y:S01]  /*2b40*/  @!P4 LEA.HI.X R21, R8, R29, R21, 0x1, P0 ;  /* 0x0000001d0815c211 */ /* 0x000fe200000f0c15 */
[C---:B------:R-:W-:Y:S01]  /*2b50*/  @!P2 IMAD R26, R3.reuse, UR15, R14 ;  /* 0x0000000f031aac24 */ /* 0x040fe2000f8e020e */
[----:B------:R-:W1:Y:S01]  /*2b60*/  @!P4 LDC.64 R22, c[0x0][0x220] ;  /* 0x00008800ff16cb82 */ /* 0x000e620000000a00 */
[----:B------:R-:W-:Y:S01]  /*2b70*/  @!P2 IMAD.WIDE.U32 R14, R3, UR14, R30 ;  /* 0x0000000e030eac25 */ /* 0x000fe2000f8e001e */
[----:B------:R-:W-:-:S02]  /*2b80*/  @!P5 LEA.HI.X R3, R10, R27, R9, 0x1, P6 ;  /* 0x0000001b0a03d211 */ /* 0x000fc400030f0c09 */
[----:B------:R-:W-:Y:S02]  /*2b90*/  CS2R R118, SRZ ;  /* 0x0000000000767805 */ /* 0x000fe4000001ff00 */
[----:B------:R-:W-:Y:S01]  /*2ba0*/  @!P3 LEA R8, P0, R4, R36, 0x1 ;  /* 0x000000240408b211 */ /* 0x000fe200078008ff */
[----:B------:R-:W-:Y:S01]  /*2bb0*/  @!P3 IMAD.IADD R5, R5, 0x1, R41 ;  /* 0x000000010505b824 */ /* 0x000fe200078e0229 */
[----:B------:R-:W-:Y:S01]  /*2bc0*/  CS2R R116, SRZ ;  /* 0x0000000000747805 */ /* 0x000fe2000001ff00 */
[----:B------:R-:W-:Y:S01]  /*2bd0*/  @!PT LDS RZ, [RZ] ;  /* 0x00000000fffff984 */ /* 0x000fe20000000800 */
[----:B------:R-:W-:Y:S01]  /*2be0*/  @!PT LDS RZ, [RZ] ;  /* 0x00000000fffff984 */ /* 0x000fe20000000800 */
[----:B------:R-:W-:Y:S01]  /*2bf0*/  @!PT LDS RZ, [RZ] ;  /* 0x00000000fffff984 */ /* 0x000fe20000000800 */
[----:B------:R4:W-:Y:S01]  /*2c00*/  @!P5 LDGSTS.E.BYPASS.LTC128B.128 [R0+0xc000], desc[UR10][R2.64] ;  /* 0x0c0000000200dfae */ /* 0x0009e2000b901d4a */
[----:B------:R-:W2:Y:S01]  /*2c10*/  @!P3 LDC.64 R10, c[0x0][0x220] ;  /* 0x00008800ff0abb82 */ /* 0x000ea20000000a00 */
[----:B------:R-:W-:Y:S01]  /*2c20*/  @!P3 IMAD.WIDE.U32 R16, R16, UR14, R24 ;  /* 0x0000000e1010bc25 */ /* 0x000fe2000f8e0018 */
[----:B------:R-:W-:Y:S01]  /*2c30*/  @!P3 LEA.HI.X R9, R4, R37, R5, 0x1, P0 ;  /* 0x000000250409b211 */ /* 0x000fe200000f0c05 */
[----:B------:R-:W-:Y:S01]  /*2c40*/  @P4 STS.128 [R0+0xd000], RZ ;  /* 0x00d000ff00004388 */ /* 0x000fe20000000c00 */
[----:B------:R-:W-:Y:S01]  /*2c50*/  CS2R R110, SRZ ;  /* 0x00000000006e7805 */ /* 0x000fe2000001ff00 */
[----:B------:R-:W-:Y:S01]  /*2c60*/  @!P5 IMAD.IADD R5, R7, 0x1, R38 ;  /* 0x000000010705d824 */ /* 0x000fe200078e0226 */
[----:B------:R-:W-:Y:S01]  /*2c70*/  CS2R R108, SRZ ;  /* 0x00000000006c7805 */ /* 0x000fe2000001ff00 */
[----:B------:R-:W-:Y:S01]  /*2c80*/  @!PT LDS RZ, [RZ] ;  /* 0x00000000fffff984 */ /* 0x000fe20000000800 */
[----:B------:R-:W-:Y:S01]  /*2c90*/  @!PT LDS RZ, [RZ] ;  /* 0x00000000fffff984 */ /* 0x000fe20000000800 */
[----:B------:R-:W-:Y:S01]  /*2ca0*/  @!PT LDS RZ, [RZ] ;  /* 0x00000000fffff984 */ /* 0x000fe20000000800 */
[----:B------:R-:W-:Y:S01]  /*2cb0*/  @!P4 LDGSTS.E.BYPASS.LTC128B.128 [R0+0xd000], desc[UR10][R20.64] ;  /* 0x0d0000001400cfae */ /* 0x000fe2000b901d4a */
[----:B------:R-:W2:Y:S01]  /*2cc0*/  @!P2 LDC.64 R24, c[0x0][0x220] ;  /* 0x00008800ff18ab82 */ /* 0x000ea20000000a00 */
[C---:B------:R-:W-:Y:S01]  /*2cd0*/  IMAD.SHL.U32 R186, R188.reuse, 0x2, RZ ;  /* 0x00000002bcba7824 */ /* 0x040fe200078e00ff */
[----:B------:R-:W-:Y:S01]  /*2ce0*/  CS2R R114, SRZ ;  /* 0x0000000000727805 */ /* 0x000fe2000001ff00 */
[----:B------:R-:W-:Y:S01]  /*2cf0*/  @P3 STS.128 [R0+0xe000], RZ ;  /* 0x00e000ff00003388 */ /* 0x000fe20000000c00 */
[----:B------:R-:W-:Y:S01]  /*2d00*/  IMAD.SHL.U32 R184, R188, 0x2, RZ ;  /* 0x00000002bcb87824 */ /* 0x000fe200078e00ff */
[----:B------:R-:W-:-:S02]  /*2d10*/  CS2R R112, SRZ ;  /* 0x0000000000707805 */ /* 0x000fc4000001ff00 */
        /* <DEDUP_REMOVED lines=9> */
[----:B------:R-:W-:Y:S02]  /*2db0*/  CS2R R94, SRZ ;  /* 0x00000000005e7805 */ /* 0x000fe4000001ff00 */
[----:B------:R-:W-:-:S02]  /*2dc0*/  CS2R R92, SRZ ;  /* 0x00000000005c7805 */ /* 0x000fc4000001ff00 */
[----:B------:R-:W-:Y:S02]  /*2dd0*/  CS2R R98, SRZ ;  /* 0x0000000000627805 */ /* 0x000fe4000001ff00 */
[----:B------:R-:W-:Y:S02]  /*2de0*/  CS2R R96, SRZ ;  /* 0x0000000000607805 */ /* 0x000fe4000001ff00 */
[----:B------:R-:W-:Y:S02]  /*2df0*/  CS2R R90, SRZ ;  /* 0x00000000005a7805 */ /* 0x000fe4000001ff00 */
[----:B------:R-:W-:Y:S01]  /*2e00*/  CS2R R88, SRZ ;  /* 0x0000000000587805 */ /* 0x000fe2000001ff00 */
[----:B----4-:R-:W-:Y:S01]  /*2e10*/  @!P2 IMAD.IADD R3, R13, 0x1, R42 ;  /* 0x000000010d03a824 */ /* 0x010fe200078e022a */
[----:B------:R-:W-:Y:S02]  /*2e20*/  @!P2 LEA R2, P0, R12, R32, 0x1 ;  /* 0x000000200c02a211 */ /* 0x000fe400078008ff */
[----:B------:R-:W-:-:S02]  /*2e30*/  CS2R R86, SRZ ;  /* 0x0000000000567805 */ /* 0x000fc4000001ff00 */
[----:B------:R-:W-:Y:S02]  /*2e40*/  CS2R R84, SRZ ;  /* 0x0000000000547805 */ /* 0x000fe4000001ff00 */
[----:B------:R-:W-:Y:S02]  /*2e50*/  CS2R R78, SRZ ;  /* 0x00000000004e7805 */ /* 0x000fe4000001ff00 */
[----:B------:R-:W-:Y:S02]  /*2e60*/  @!P2 LEA.HI.X R3, R12, R33, R3, 0x1, P0 ;  /* 0x000000210c03a211 */ /* 0x000fe400000f0c03 */
[----:B------:R-:W-:Y:S01]  /*2e70*/  CS2R R76, SRZ ;  /* 0x00000000004c7805 */ /* 0x000fe2000001ff00 */
[----:B------:R-:W4:Y:S01]  /*2e80*/  LDC.64 R12, c[0x0][0x3b8] ;  /* 0x0000ee00ff0c7b82 */ /* 0x000f220000000a00 */
[----:B---3--:R-:W-:Y:S02]  /*2e90*/  @!P5 LEA R4, P0, R6, R34, 0x1 ;  /* 0x000000220604d211 */ /* 0x008fe400078008ff */
[----:B------:R-:W-:Y:S01]  /*2ea0*/  CS2R R82, SRZ ;  /* 0x0000000000527805 */ /* 0x000fe2000001ff00 */
[----:B------:R-:W-:Y:S01]  /*2eb0*/  @!PT LDS RZ, [RZ] ;  /* 0x00000000fffff984 */ /* 0x000fe20000000800 */
[----:B------:R-:W-:Y:S01]  /*2ec0*/  @!PT LDS RZ, [RZ] ;  /* 0x00000000fffff984 */ /* 0x000fe20000000800 */
[----:B------:R-:W-:Y:S01]  /*2ed0*/  @!PT LDS RZ, [RZ] ;  /* 0x00000000fffff984 */ /* 0x000fe20000000800 */
[----:B------:R3:W-:Y:S01]  /*2ee0*/  @!P2 LDGSTS.E.BYPASS.LTC128B.128 [R0+0xf000], desc[UR10][R2.64] ;  /* 0x0f0000000200afae */ /* 0x0007e2000b901d4a */
[----:B------:R-:W-:-:S02]  /*2ef0*/  CS2R R80, SRZ ;  /* 0x0000000000507805 */ /* 0x000fc4000001ff00 */
[----:B------:R-:W-:Y:S02]  /*2f00*/  @!P5 LEA.HI.X R5, R6, R35, R5, 0x1, P0 ;  /* 0x000000230605d211 */ /* 0x000fe400000f0c05 */
[----:B------:R-:W-:Y:S02]  /*2f10*/  CS2R R74, SRZ ;  /* 0x00000000004a7805 */ /* 0x000fe4000001ff00 */
[----:B-1----:R-:W-:Y:S01]  /*2f20*/  @!P4 LEA R6, P0, R18, R22, 0x1 ;  /* 0x000000161206c211 */ /* 0x002fe200078008ff */
[----:B------:R-:W-:Y:S01]  /*2f30*/  @P5 STS.128 [R0+0x10000], RZ ;  /* 0x010000ff00005388 */ /* 0x000fe20000000c00 */
[----:B------:R-:W-:Y:S02]  /*2f40*/  @!P2 IADD3 R8, R15, R26, RZ ;  /* 0x0000001a0f08a210 */ /* 0x000fe40007ffe0ff */
[----:B------:R-:W-:Y:S02]  /*2f50*/  CS2R R72, SRZ ;  /* 0x0000000000487805 */ /* 0x000fe4000001ff00 */
[----:B------:R-:W-:Y:S01]  /*2f60*/  CS2R R70, SRZ ;  /* 0x0000000000467805 */ /* 0x000fe2000001ff00 */
[----:B------:R-:W-:Y:S01]  /*2f70*/  @!PT LDS RZ, [RZ] ;  /* 0x00000000fffff984 */ /* 0x000fe20000000800 */
[----:B------:R-:W-:Y:S01]  /*2f80*/  @!PT LDS RZ, [RZ] ;  /* 0x00000000fffff984 */ /* 0x000fe20000000800 */
[----:B------:R-:W-:Y:S01]  /*2f90*/  @!PT LDS RZ, [RZ] ;  /* 0x00000000fffff984 */ /* 0x000fe20000000800 */
[----:B------:R1:W-:Y:S01]  /*2fa0*/  @!P5 LDGSTS.E.BYPASS.LTC128B.128 [R0+0x10000], desc[UR10][R4.64] ;  /* 0x100000000400dfae */ /* 0x0003e2000b901d4a */
[----:B------:R-:W-:Y:S01]  /*2fb0*/  CS2R R68, SRZ ;  /* 0x0000000000447805 */ /* 0x000fe2000001ff00 */
[----:B------:R-:W-:Y:S01]  /*2fc0*/  UMOV UR20, UR28 ;  /* 0x0000001c00147c82 */ /* 0x000fe20008000000 */
[----:B------:R-:W-:Y:S01]  /*2fd0*/  UMOV UR17, UR29 ;  /* 0x0000001d00117c82 */ /* 0x000fe20008000000 */
[----:B------:R-:W-:Y:S01]  /*2fe0*/  @P4 STS.128 [R0+0x11000], RZ ;  /* 0x011000ff00004388 */ /* 0x000fe20000000c00 */
[----:B------:R-:W-:Y:S01]  /*2ff0*/  ULDC.U8 UR9, c[0x0][0x388] ;  /* 0x0000e20000097ab9 */ /* 0x000fe20000000000 */
[----:B---3--:R-:W-:-:S02]  /*3000*/  @!P4 IMAD.IADD R2, R19, 0x1, R43 ;  /* 0x000000011302c824 */ /* 0x008fc400078e022b */
[----:B------:R-:W-:-:S03]  /*3010*/  @!P3 IMAD.IADD R3, R17, 0x1, R39 ;  /* 0x000000011103b824 */ /* 0x000fc600078e0227 */
[----:B------:R-:W-:Y:S02]  /*3020*/  @!P4 LEA.HI.X R7, R18, R23, R2, 0x1, P0 ;  /* 0x000000171207c211 */ /* 0x000fe400000f0c02 */
[----:B--2---:R-:W-:Y:S02]  /*3030*/  @!P2 LEA R2, P0, R14, R24, 0x1 ;  /* 0x000000180e02a211 */ /* 0x004fe400078008ff */
[C---:B-1----:R-:W-:Y:S01]  /*3040*/  @!P3 LEA R4, P5, R16.reuse, R10, 0x1 ;  /* 0x0000000a1004b211 */ /* 0x042fe200078a08ff */
[----:B------:R-:W-:Y:S01]  /*3050*/  @!PT LDS RZ, [RZ] ;  /* 0x00000000fffff984 */ /* 0x000fe20000000800 */
[----:B------:R-:W-:Y:S01]  /*3060*/  @!PT LDS RZ, [RZ] ;  /* 0x00000000fffff984 */ /* 0x000fe20000000800 */
[----:B------:R-:W-:Y:S01]  /*3070*/  @!PT LDS RZ, [RZ] ;  /* 0x00000000fffff984 */ /* 0x000fe20000000800 */
[----:B------:R-:W-:Y:S03]  /*3080*/  @!P4 LDGSTS.E.BYPASS.LTC128B.128 [R0+0x11000], desc[UR10][R6.64] ;  /* 0x110000000600cfae */ /* 0x000fe6000b901d4a */
[----:B------:R-:W-:Y:S01]  /*3090*/  @!P3 LEA.HI.X R5, R16, R11, R3, 0x1, P5 ;  /* 0x0000000b1005b211 */ /* 0x000fe200028f0c03 */
[----:B------:R-:W-:Y:S01]  /*30a0*/  @P3 STS.128 [R0+0x12000], RZ ;  /* 0x012000ff00003388 */ /* 0x000fe20000000c00 */
[----:B------:R-:W-:-:S03]  /*30b0*/  @!P2 LEA.HI.X R3, R14, R25, R8, 0x1, P0 ;  /* 0x000000190e03a211 */ /* 0x000fc600000f0c08 */
[----:B------:R-:W-:Y:S01]  /*30c0*/  @!PT LDS RZ, [RZ] ;  /* 0x00000000fffff984 */ /* 0x000fe20000000800 */
[----:B------:R-:W-:Y:S01]  /*30d0*/  @!PT LDS RZ, [RZ] ;  /* 0x00000000fffff984 */ /* 0x000fe20000000800 */
[----:B------:R-:W-:Y:S01]  /*30e0*/  @!PT LDS RZ, [RZ] ;  /* 0x00000000fffff984 */ /* 0x000fe20000000800 */
[----:B------:R-:W-:Y:S04]  /*30f0*/  @!P3 LDGSTS.E.BYPASS.LTC128B.128 [R0+0x12000], desc[UR10][R4.64] ;  /* 0x120000000400bfae */ /* 0x000fe8000b901d4a */
[----:B------:R1:W-:Y:S04]  /*3100*/  @P2 STS.128 [R0+0x13000], RZ ;  /* 0x013000ff00002388 */ /* 0x0003e80000000c00 */
[----:B------:R-:W-:Y:S01]  /*3110*/  @!PT LDS RZ, [RZ] ;  /* 0x00000000fffff984 */ /* 0x000fe20000000800 */
[----:B------:R-:W-:Y:S01]  /*3120*/  @!PT LDS RZ, [RZ] ;  /* 0x00000000fffff984 */ /* 0x000fe20000000800 */
[----:B------:R-:W-:Y:S01]  /*3130*/  @!PT LDS RZ, [RZ] ;  /* 0x00000000fffff984 */ /* 0x000fe20000000800 */
[----:B------:R1:W-:Y:S04]  /*3140*/  @!P2 LDGSTS.E.BYPASS.LTC128B.128 [R0+0x13000], desc[UR10][R2.64] ;  /* 0x130000000200afae */ /* 0x0003e8000b901d4a */
[----:B------:R-:W0:Y:S04]  /*3150*/  LDGDEPBAR ;  /* 0x00000000000079af */ /* 0x000e280000000000 */
[----:B----4-:R-:W2:Y:S04]  /*3160*/  LDG.E.64 R8, desc[UR10][R12.64] ;  /* 0x0000000a0c087981 */ /* 0x010ea8000c1e1b00 */
[----:B------:R-:W3:Y:S01]  /*3170*/  LDG.E.64 R4, desc[UR10][R12.64+0x8] ;  /* 0x0000080a0c047981 */ /* 0x000ee2000c1e1b00 */
[----:B-1----:R-:W-:-:S02]  /*3180*/  VIADD R0, R246, 0x48 ;  /* 0x00000048f6007836 */ /* 0x002fc40000000000 */
[C---:B------:R-:W-:Y:S02]  /*3190*/  VIADD R3, R246.reuse, 0x8 ;  /* 0x00000008f6037836 */ /* 0x040fe40000000000 */
[----:B------:R-:W-:Y:S01]  /*31a0*/  VIADD R2, R246, 0x40 ;  /* 0x00000040f6027836 */ /* 0x000fe20000000000 */
[----:B------:R-:W-:Y:S02]  /*31b0*/  ISETP.GE.AND P0, PT, R0, UR7, PT ;  /* 0x0000000700007c0c */ /* 0x000fe4000bf06270 */
[----:B------:R-:W-:Y:S02]  /*31c0*/  ISETP.GE.AND P4, PT, R246, UR7, PT ;  /* 0x00000007f6007c0c */ /* 0x000fe4000bf86270 */
[----:B------:R-:W-:Y:S02]  /*31d0*/  ISETP.GE.AND P3, PT, R3, UR7, PT ;  /* 0x0000000703007c0c */ /* 0x000fe4000bf66270 */
[----:B------:R-:W-:Y:S01]  /*31e0*/  ISETP.GE.AND P2, PT, R2, UR7, PT ;  /* 0x0000000702007c0c */ /* 0x000fe2000bf46270 */
[----:B------:R-:W-:Y:S01]  /*31f0*/  IMAD.MOV.U32 R2, RZ, RZ, 0x4 ;  /* 0x00000004ff027424 */ /* 0x000fe200078e00ff */
[----:B------:R-:W-:Y:S01]  /*3200*/  UIMAD UR7, UR48, UR23, UR59 ;  /* 0x00000017300772a4 */ /* 0x000fe2000f8e023b */
[----:B------:R-:W-:-:S02]  /*3210*/  IMAD.MOV.U32 R6, RZ, RZ, 0x4 ;  /* 0x00000004ff067424 */ /* 0x000fc400078e00ff */
[----:B------:R-:W-:Y:S01]  /*3220*/  IMAD.WIDE R2, R246, R2, UR18 ;  /* 0x00000012f6027e25 */ /* 0x000fe2000f8e0202 */
[----:B------:R-:W-:Y:S01]  /*3230*/  USHF.L.U32 UR7, UR7, 0x5, URZ ;  /* 0x0000000507077899 */ /* 0x000fe2000800063f */
[----:B------:R-:W-:Y:S01]  /*3240*/  SEL R183, R183, R188, !P1 ;  /* 0x000000bcb7b77207 */ /* 0x000fe20004800000 */
[----:B------:R-:W-:Y:S01]  /*3250*/  ULDC UR23, c[0x0][0x2dc] ;  /* 0x0000b70000177ab9 */ /* 0x000fe20000000800 */
[----:B------:R-:W-:Y:S01]  /*3260*/  @!P0 IMAD.WIDE R6, R0, R6, UR18 ;  /* 0x0000001200068e25 */ /* 0x000fe2000f8e0206 */
[----:B------:R-:W-:Y:S01]  /*3270*/  USHF.R.S32.HI UR8, URZ, 0x1f, UR7 ;  /* 0x0000001f3f087899 */ /* 0x000fe20008011407 */
[----:B------:R-:W5:Y:S01]  /*3280*/  @!P4 LDG.E R241, desc[UR10][R2.64] ;  /* 0x0000000a02f1c981 */ /* 0x000f62000c1e1900 */
[----:B------:R-:W-:-:S03]  /*3290*/  SHF.R.S32.HI R0, RZ, 0x1f, R44 ;  /* 0x0000001fff007819 */ /* 0x000fc6000001142c */
[----:B------:R-:W5:Y:S04]  /*32a0*/  @!P3 LDG.E R242, desc[UR10][R2.64+0x20] ;  /* 0x0000200a02f2b981 */ /* 0x000f68000c1e1900 */
[----:B------:R3:W5:Y:S04]  /*32b0*/  @!P2 LDG.E R238, desc[UR10][R2.64+0x100] ;  /* 0x0001000a02eea981 */ /* 0x000768000c1e1900 */
[----:B------:R1:W5:Y:S01]  /*32c0*/  @!P0 LDG.E R239, desc[UR10][R6.64] ;  /* 0x0000000a06ef8981 */ /* 0x000362000c1e1900 */
[----:B------:R-:W-:Y:S02]  /*32d0*/  LOP3.LUT P3, RZ, R45, 0x4, RZ, 0xc0, !PT ;  /* 0x000000042dff7812 */ /* 0x000fe4000786c0ff */
[----:B------:R-:W-:-:S02]  /*32e0*/  SEL R177, R177, R187, !P1 ;  /* 0x000000bbb1b17207 */ /* 0x000fc40004800000 */
[----:B------:R-:W-:Y:S02]  /*32f0*/  SEL R178, R178, 0xffffffc0, !P3 ;  /* 0xffffffc0b2b27807 */ /* 0x000fe40005800000 */
[----:B------:R-:W-:Y:S02]  /*3300*/  LEA R183, R183, UR4, 0x1 ;  /* 0x00000004b7b77c11 */ /* 0x000fe4000f8e08ff */
[----:B------:R-:W-:Y:S02]  /*3310*/  LEA R177, R177, UR4, 0x1 ;  /* 0x00000004b1b17c11 */ /* 0x000fe4000f8e08ff */
[----:B--2---:R-:W-:Y:S02]  /*3320*/  R2UR UR14, R9 ;  /* 0x00000000090e72ca */ /* 0x004fe400000e0000 */
[----:B------:R-:W-:Y:S02]  /*3330*/  R2UR UR16, R8 ;  /* 0x00000000081072ca */ /* 0x000fe400000e0000 */
[----:B---3--:R-:W-:-:S04]  /*3340*/  IADD3 R2, P2, P0, R4, UR7, R44 ;  /* 0x0000000704027c10 */ /* 0x008fc8000f85e02c */
[----:B------:R-:W-:Y:S01]  /*3350*/  IADD3.X R249, R5, UR8, R0, P2, P0 ;  /* 0x0000000805f97c10 */ /* 0x000fe200097e0400 */
[----:B------:R-:W-:Y:S01]  /*3360*/  UIADD3 UR7, UR33, 0x80, URZ ;  /* 0x0000008021077890 */ /* 0x000fe2000fffe03f */
[C---:B------:R-:W-:Y:S01]  /*3370*/  LOP3.LUT P0, RZ, R45.reuse, 0x2, RZ, 0xc0, !PT ;  /* 0x000000022dff7812 */ /* 0x040fe2000780c0ff */
[----:B------:R-:W-:Y:S01]  /*3380*/  IMAD.WIDE.U32 R244, R2, -0x2daee0ad, RZ ;  /* 0xd2511f5302f47825 */ /* 0x000fe200078e00ff */
[----:B------:R-:W-:Y:S01]  /*3390*/  LOP3.LUT P2, RZ, R45, 0x4, RZ, 0xc0, !PT ;  /* 0x000000042dff7812 */ /* 0x000fe2000784c0ff */
[----:B------:R-:W-:Y:S01]  /*33a0*/  ULDC UR8, c[0x0][0x2ec] ;  /* 0x0000bb0000087ab9 */ /* 0x000fe20000000800 */
[----:B------:R-:W-:Y:S02]  /*33b0*/  SEL R185, R185, 0xffffffe0, !P0 ;  /* 0xffffffe0b9b97807 */ /* 0x000fe40004000000 */
[----:B------:R-:W-:Y:S01]  /*33c0*/  SEL R248, R248, 0xffffffc0, !P2 ;  /* 0xffffffc0f8f87807 */ /* 0x000fe20005000000 */
[----:B-1----:R-:W-:-:S11]  /*33d0*/  UISETP.GE.AND UP0, UPT, UR7, UR6, UPT ;  /* 0x000000060700728c */ /* 0x002fd6000bf06270 */
.L_x_1617:
[----:B------:R-:W-:Y:S01]  /*33e0*/  PLOP3.LUT P0, PT, PT, PT, UP0, 0x80, 0x0 ;  /* 0x000000000000781c */ /* 0x000fe20003f0f008 */
[----:B------:R-:W0:Y:S01]  /*33f0*/  LDGDEPBAR ;  /* 0x00000000000079af */ /* 0x000e220000000000 */
[----:B------:R-:W-:Y:S01]  /*3400*/  PLOP3.LUT P3, PT, PT, PT, UP0, 0x80, 0x0 ;  /* 0x000000000000781c */ /* 0x000fe20003f6f008 */
[C---:B------:R-:W-:Y:S01]  /*3410*/  IMAD.IADD R0, R183.reuse, 0x1, R185 ;  /* 0x00000001b7007824 */ /* 0x040fe200078e02b9 */
[----:B------:R-:W-:Y:S01]  /*3420*/  PLOP3.LUT P2, PT, PT, PT, UP0, 0x80, 0x0 ;  /* 0x000000000000781c */ /* 0x000fe20003f4f008 */
[----:B------:R-:W-:Y:S01]  /*3430*/  UIADD3 UR15, UR14, -0x56f99767, URZ ;  /* 0xa90668990e0f7890 */ /* 0x000fe2000fffe03f */
[----:B------:R-:W-:Y:S01]  /*3440*/  PLOP3.LUT P1, PT, PT, PT, UP0, 0x80, 0x0 ;  /* 0x000000000000781c */ /* 0x000fe20003f2f008 */
[----:B------:R-:W-:Y:S01]  /*3450*/  UIADD3 UR7, UR16, -0x61c88647, URZ ;  /* 0x9e3779b910077890 */ /* 0x000fe2000fffe03f */
[----:B------:R-:W-:Y:S01]  /*3460*/  PLOP3.LUT P5, PT, PT, PT, UP0, 0x80, 0x0 ;  /* 0x000000000000781c */ /* 0x000fe20003faf008 */
[----:B------:R-:W-:Y:S01]  /*3470*/  UIADD3 UR12, UR14, -0x4498517b, URZ ;  /* 0xbb67ae850e0c7890 */ /* 0x000fe2000fffe03f */
[----:B------:R-:W-:Y:S01]  /*3480*/  PLOP3.LUT P4, PT, PT, PT, UP0, 0x80, 0x0 ;  /* 0x000000000000781c */ /* 0x000fe20003f8f008 */
[----:B------:R-:W-:Y:S01]  /*3490*/  IMAD.U32 R2, RZ, RZ, UR21 ;  /* 0x00000015ff027e24 */ /* 0x000fe2000f8e00ff */
[----:B------:R-:W-:Y:S01]  /*34a0*/  PLOP3.LUT P6, PT, PT, PT, UP0, 0x80, 0x0 ;  /* 0x000000000000781c */ /* 0x000fe20003fcf008 */
[----:B------:R-:W-:Y:S01]  /*34b0*/  UISETP.GE.AND UP3, UPT, UR13, 0x1, UPT ;  /* 0x000000010d00788c */ /* 0x000fe2000bf66270 */
        /* <DEDUP_REMOVED lines=20> */
[--C-:B--2---:R-:W-:Y:S02]  /*3600*/  IMAD.IADD R0, R0, 0x1, R178.reuse ;  /* 0x0000000100007824 */ /* 0x104fe400078e02b2 */
[----:B------:R-:W2:Y:S03]  /*3610*/  LDSM.16.M88.4 R156, [R182+0x1800] ;  /* 0x00180000b69c783b */ /* 0x000ea60000000200 */
        /* <DEDUP_REMOVED lines=12> */
[----:B------:R-:W-:Y:S06]  /*36e0*/  HMMA.16816.F32 R64, R64, R134, RZ ;  /* 0x000000864040723c */ /* 0x000fec00000018ff */
[-C--:B-1----:R-:W-:Y:S06]  /*36f0*/  HMMA.16816.F32 R4, R136, R140.reuse, R4 ;  /* 0x0000008c8804723c */ /* 0x082fec0000001804 */
[C---:B------:R-:W-:Y:S06]  /*3700*/  HMMA.16816.F32 R8, R144.reuse, R140, R8 ;  /* 0x0000008c9008723c */ /* 0x040fec0000001808 */
        /* <DEDUP_REMOVED lines=9> */
[-C--:B---3--:R-:W-:Y:S06]  /*37a0*/  HMMA.16816.F32 R36, R136, R152.reuse, R36 ;  /* 0x000000988824723c */ /* 0x088fec0000001824 */
[C---:B------:R-:W-:Y:S01]  /*37b0*/  HMMA.16816.F32 R40, R144.reuse, R152, R40 ;  /* 0x000000989028723c */ /* 0x040fe20000001828 */
[----:B------:R-:W3:Y:S05]  /*37c0*/  LDSM.16.M88.4 R148, [R148+0x2000] ;  /* 0x002000009494783b */ /* 0x000eea0000000200 */
[-C--:B------:R-:W-:Y:S06]  /*37d0*/  HMMA.16816.F32 R44, R144, R154.reuse, R44 ;  /* 0x0000009a902c723c */ /* 0x080fec000000182c */
[C---:B------:R-:W-:Y:S01]  /*37e0*/  HMMA.16816.F32 R48, R136.reuse, R154, R48 ;  /* 0x0000009a8830723c */ /* 0x040fe20000001830 */
[----:B------:R-:W4:Y:S05]  /*37f0*/  LDSM.16.M88.4 R152, [R179+0x1800] ;  /* 0x00180000b398783b */ /* 0x000f2a0000000200 */
[-C--:B--2---:R-:W-:Y:S06]  /*3800*/  HMMA.16816.F32 R52, R136, R156.reuse, R52 ;  /* 0x0000009c8834723c */ /* 0x084fec0000001834 */
[C---:B------:R-:W-:Y:S06]  /*3810*/  HMMA.16816.F32 R56, R144.reuse, R156, R56 ;  /* 0x0000009c9038723c */ /* 0x040fec0000001838 */
[-C--:B------:R-:W-:Y:S01]  /*3820*/  HMMA.16816.F32 R60, R144, R158.reuse, R60 ;  /* 0x0000009e903c723c */ /* 0x080fe2000000183c */
[----:B------:R2:W4:Y:S05]  /*3830*/  LDSM.16.M88.4 R144, [R0+0x2000] ;  /* 0x002000000090783b */ /* 0x00052a0000000200 */
[----:B------:R-:W-:Y:S03]  /*3840*/  HMMA.16816.F32 R64, R136, R158, R64 ;  /* 0x0000009e8840723c */ /* 0x000fe60000001840 */
[----:B------:R-:W-:Y:S03]  /*3850*/  LDSM.16.M88.4 R136, [R181+0x1000] ;  /* 0x00100000b588783b */ /* 0x000fe60000000200 */
[-C--:B-1----:R-:W-:Y:S06]  /*3860*/  HMMA.16816.F32 R4, R132, R140.reuse, R4 ;  /* 0x0000008c8404723c */ /* 0x082fec0000001804 */
[C---:B---3--:R-:W-:Y:S06]  /*3870*/  HMMA.16816.F32 R8, R148.reuse, R140, R8 ;  /* 0x0000008c9408723c */ /* 0x048fec0000001808 */
[-C--:B------:R-:W-:Y:S01]  /*3880*/  HMMA.16816.F32 R12, R148, R142.reuse, R12 ;  /* 0x0000008e940c723c */ /* 0x080fe2000000180c */
[----:B--2---:R-:W1:Y:S01]  /*3890*/  @P0 S2R R0, SR_TID.X ;  /* 0x0000000000000919 */ /* 0x004e620000002100 */
[----:B------:R-:W-:Y:S04]  /*38a0*/  PLOP3.LUT P0, PT, PT, PT, UP0, 0x80, 0x0 ;  /* 0x000000000000781c */ /* 0x000fe80003f0f008 */
[C---:B------:R-:W-:Y:S06]  /*38b0*/  HMMA.16816.F32 R16, R132.reuse, R142, R16 ;  /* 0x0000008e8410723c */ /* 0x040fec0000001810 */
[-C--:B------:R-:W-:Y:S06]  /*38c0*/  HMMA.16816.F32 R20, R132, R160.reuse, R20 ;  /* 0x000000a08414723c */ /* 0x080fec0000001814 */
[C---:B------:R-:W-:Y:S06]  /*38d0*/  HMMA.16816.F32 R24, R148.reuse, R160, R24 ;  /* 0x000000a09418723c */ /* 0x040fec0000001818 */
[-C--:B------:R-:W-:Y:S06]  /*38e0*/  HMMA.16816.F32 R28, R148, R162.reuse, R28 ;  /* 0x000000a2941c723c */ /* 0x080fec000000181c */
[C---:B------:R-:W-:Y:S05]  /*38f0*/  HMMA.16816.F32 R32, R132.reuse, R162, R32 ;  /* 0x000000a28420723c */ /* 0x040fea0000001820 */
[----:B-1----:R-:W-:Y:S01]  /*3900*/  @P3 IMAD.SHL.U32 R0, R0, 0x2, RZ ;  /* 0x0000000200003824 */ /* 0x002fe200078e00ff */
[----:B------:R-:W-:Y:S01]  /*3910*/  PLOP3.LUT P3, PT, PT, PT, UP0, 0x80, 0x0 ;  /* 0x000000000000781c */ /* 0x000fe20003f6f008 */
[-C--:B------:R-:W-:Y:S04]  /*3920*/  HMMA.16816.F32 R36, R132, R164.reuse, R36 ;  /* 0x000000a48424723c */ /* 0x080fe80000001824 */
[----:B------:R-:W-:Y:S02]  /*3930*/  @P2 LOP3.LUT R0, R0, 0x6, RZ, 0xc0, !PT ;  /* 0x0000000600002812 */ /* 0x000fe400078ec0ff */
[----:B------:R-:W-:Y:S01]  /*3940*/  PLOP3.LUT P2, PT, PT, PT, UP0, 0x80, 0x0 ;  /* 0x000000000000781c */ /* 0x000fe20003f4f008 */
[C---:B------:R-:W-:Y:S04]  /*3950*/  HMMA.16816.F32 R40, R148.reuse, R164, R40 ;  /* 0x000000a49428723c */ /* 0x040fe80000001828 */
[----:B------:R-:W-:Y:S01]  /*3960*/  @P0 IMAD R0, R247, 0x40, R0 ;  /* 0x00000040f7000824 */ /* 0x000fe200078e0200 */
[----:B------:R-:W-:Y:S01]  /*3970*/  PLOP3.LUT P0, PT, PT, PT, UP0, 0x80, 0x0 ;  /* 0x000000000000781c */ /* 0x000fe20003f0f008 */
[-C--:B------:R-:W-:Y:S05]  /*3980*/  HMMA.16816.F32 R44, R148, R166.reuse, R44 ;  /* 0x000000a6942c723c */ /* 0x080fea000000182c */
[----:B------:R-:W-:Y:S01]  /*3990*/  @P1 IMAD R0, R2, 0x80, R0 ;  /* 0x0000008002001824 */ /* 0x000fe200078e0200 */
[----:B------:R-:W-:Y:S01]  /*39a0*/  PLOP3.LUT P1, PT, PT, PT, UP0, 0x80, 0x0 ;  /* 0x000000000000781c */ /* 0x000fe20003f2f008 */
[C---:B------:R-:W-:Y:S04]  /*39b0*/  HMMA.16816.F32 R48, R132.reuse, R166, R48 ;  /* 0x000000a68430723c */ /* 0x040fe80000001830 */
[C---:B------:R-:W-:Y:S01]  /*39c0*/  @P5 ISETP.GE.AND P5, PT, R0.reuse, UR6, PT ;  /* 0x0000000600005c0c */ /* 0x040fe2000bfa6270 */
[----:B------:R-:W-:Y:S01]  /*39d0*/  @P4 VIADD R2, R0, 0x1 ;  /* 0x0000000100024836 */ /* 0x000fe20000000000 */
[----:B------:R-:W-:Y:S01]  /*39e0*/  PLOP3.LUT P4, PT, PT, PT, UP0, 0x80, 0x0 ;  /* 0x000000000000781c */ /* 0x000fe20003f8f008 */
[-C--:B----4-:R-:W-:Y:S03]  /*39f0*/  HMMA.16816.F32 R52, R132, R152.reuse, R52 ;  /* 0x000000988434723c */ /* 0x090fe60000001834 */
[----:B------:R-:W-:Y:S03]  /*3a00*/  @P6 ISETP.GE.AND P6, PT, R2, UR6, PT ;  /* 0x0000000602006c0c */ /* 0x000fe6000bfc6270 */
[C---:B------:R-:W-:Y:S06]  /*3a10*/  HMMA.16816.F32 R56, R148.reuse, R152, R56 ;  /* 0x000000989438723c */ /* 0x040fec0000001838 */
[-C--:B------:R-:W-:Y:S05]  /*3a20*/  HMMA.16816.F32 R60, R148, R154.reuse, R60 ;  /* 0x0000009a943c723c */ /* 0x080fea000000183c */
[----:B------:R-:W-:Y:S01]  /*3a30*/  @P4 VIADD R2, R0, 0x8 ;  /* 0x0000000800024836 */ /* 0x000fe20000000000 */
[----:B------:R-:W-:Y:S01]  /*3a40*/  PLOP3.LUT P4, PT, PT, PT, UP0, 0x80, 0x0 ;  /* 0x000000000000781c */ /* 0x000fe20003f8f008 */
[----:B------:R-:W-:Y:S01]  /*3a50*/  HMMA.16816.F32 R64, R132, R154, R64 ;  /* 0x0000009a8440723c */ /* 0x000fe20000001840 */
[----:B------:R-:W1:Y:S05]  /*3a60*/  LDSM.16.M88.4 R132, [R181+0x800] ;  /* 0x00080000b584783b */ /* 0x000e6a0000000200 */
[-C--:B------:R-:W-:Y:S06]  /*3a70*/  HMMA.16816.F32 R4, R168, R172.reuse, R4 ;  /* 0x000000aca804723c */ /* 0x080fec0000001804 */
[C---:B------:R-:W-:Y:S06]  /*3a80*/  HMMA.16816.F32 R8, R144.reuse, R172, R8 ;  /* 0x000000ac9008723c */ /* 0x040fec0000001808 */
[-C--:B------:R-:W-:Y:S06]  /*3a90*/  HMMA.16816.F32 R12, R144, R174.reuse, R12 ;  /* 0x000000ae900c723c */ /* 0x080fec000000180c */
[C---:B------:R-:W-:Y:S06]  /*3aa0*/  HMMA.16816.F32 R16, R168.reuse, R174, R16 ;  /* 0x000000aea810723c */ /* 0x040fec0000001810 */
[----:B------:R-:W-:Y:S02]  /*3ab0*/  @P0 FSEL R4, R4, -INF , !P5 ;  /* 0xff80000004040808 */ /* 0x000fe40006800000 */
[----:B------:R-:W-:Y:S03]  /*3ac0*/  PLOP3.LUT P0, PT, PT, PT, UP0, 0x80, 0x0 ;  /* 0x000000000000781c */ /* 0x000fe60003f0f008 */
[----:B------:R-:W-:Y:S02]  /*3ad0*/  @P3 FSEL R6, R6, -INF , !P5 ;  /* 0xff80000006063808 */ /* 0x000fe40006800000 */
[----:B------:R-:W-:Y:S02]  /*3ae0*/  @P2 FSEL R8, R8, -INF , !P5 ;  /* 0xff80000008082808 */ /* 0x000fe40006800000 */
[----:B------:R-:W-:Y:S02]  /*3af0*/  @P1 FSEL R10, R10, -INF , !P5 ;  /* 0xff8000000a0a1808 */ /* 0x000fe40006800000 */
[----:B------:R-:W-:Y:S01]  /*3b00*/  PLOP3.LUT P3, PT, PT, PT, UP0, 0x80, 0x0 ;  /* 0x000000000000781c */ /* 0x000fe20003f6f008 */
[-C--:B-1----:R-:W-:Y:S01]  /*3b10*/  HMMA.16816.F32 R20, R168, R132.reuse, R20 ;  /* 0x00000084a814723c */ /* 0x082fe20000001814 */
[----:B------:R-:W-:Y:S02]  /*3b20*/  PLOP3.LUT P2, PT, PT, PT, UP0, 0x80, 0x0 ;  /* 0x000000000000781c */ /* 0x000fe40003f4f008 */
[----:B------:R-:W-:Y:S02]  /*3b30*/  PLOP3.LUT P1, PT, PT, PT, UP0, 0x80, 0x0 ;  /* 0x000000000000781c */ /* 0x000fe40003f2f008 */
[----:B------:R-:W-:Y:S01]  /*3b40*/  PLOP3.LUT P5, PT, PT, PT, UP0, 0x80, 0x0 ;  /* 0x000000000000781c */ /* 0x000fe20003faf008 */
[C---:B------:R-:W-:Y:S05]  /*3b50*/  HMMA.16816.F32 R24, R144.reuse, R132, R24 ;  /* 0x000000849018723c */ /* 0x040fea0000001818 */
[----:B------:R-:W-:Y:S01]  /*3b60*/  @P0 FSEL R5, R5, -INF , !P6 ;  /* 0xff80000005050808 */ /* 0x000fe20007000000 */
[-C--:B------:R-:W-:Y:S01]  /*3b70*/  HMMA.16816.F32 R28, R144, R134.reuse, R28 ;  /* 0x00000086901c723c */ /* 0x080fe2000000181c */
[----:B------:R-:W-:Y:S04]  /*3b80*/  PLOP3.LUT P0, PT, PT, PT, UP0, 0x80, 0x0 ;  /* 0x000000000000781c */ /* 0x000fe80003f0f008 */
[----:B------:R-:W-:Y:S01]  /*3b90*/  @P3 FSEL R7, R7, -INF , !P6 ;  /* 0xff80000007073808 */ /* 0x000fe20007000000 */
[C---:B------:R-:W-:Y:S01]  /*3ba0*/  HMMA.16816.F32 R32, R168.reuse, R134, R32 ;  /* 0x00000086a820723c */ /* 0x040fe20000001820 */
[----:B------:R-:W-:Y:S03]  /*3bb0*/  PLOP3.LUT P3, PT, PT, PT, UP0, 0x80, 0x0 ;  /* 0x000000000000781c */ /* 0x000fe60003f6f008 */
[----:B------:R-:W-:Y:S02]  /*3bc0*/  @P5 ISETP.GE.AND P5, PT, R2, UR6, PT ;  /* 0x0000000602005c0c */ /* 0x000fe4000bfa6270 */
[----:B------:R-:W-:Y:S01]  /*3bd0*/  @P2 FSEL R9, R9, -INF , !P6 ;  /* 0xff80000009092808 */ /* 0x000fe20007000000 */
[-C--:B------:R-:W-:Y:S01]  /*3be0*/  HMMA.16816.F32 R36, R168, R136.reuse, R36 ;  /* 0x00000088a824723c */ /* 0x080fe20000001824 */
[----:B------:R-:W-:Y:S03]  /*3bf0*/  PLOP3.LUT P2, PT, PT, PT, UP0, 0x80, 0x0 ;  /* 0x000000000000781c */ /* 0x000fe60003f4f008 */
[----:B------:R-:W-:Y:S02]  /*3c00*/  @P1 FSEL R11, R11, -INF , !P6 ;  /* 0xff8000000b0b1808 */ /* 0x000fe40007000000 */
[----:B------:R-:W-:Y:S01]  /*3c10*/  PLOP3.LUT P1, PT, PT, PT, UP0, 0x80, 0x0 ;  /* 0x000000000000781c */ /* 0x000fe20003f2f008 */
[C---:B------:R-:W-:Y:S01]  /*3c20*/  HMMA.16816.F32 R40, R144.reuse, R136, R40 ;  /* 0x000000889028723c */ /* 0x040fe20000001828 */
[----:B------:R-:W-:Y:S03]  /*3c30*/  PLOP3.LUT P6, PT, PT, PT, UP0, 0x80, 0x0 ;  /* 0x000000000000781c */ /* 0x000fe60003fcf008 */
[----:B------:R-:W-:Y:S02]  /*3c40*/  @P4 FSEL R12, R12, -INF , !P5 ;  /* 0xff8000000c0c4808 */ /* 0x000fe40006800000 */
[----:B------:R-:W-:Y:S01]  /*3c50*/  PLOP3.LUT P4, PT, PT, PT, UP0, 0x80, 0x0 ;  /* 0x000000000000781c */ /* 0x000fe20003f8f008 */
[-C--:B------:R-:W-:Y:S01]  /*3c60*/  HMMA.16816.F32 R44, R144, R138.reuse, R44 ;  /* 0x0000008a902c723c */ /* 0x080fe2000000182c */
[----:B------:R-:W-:Y:S03]  /*3c70*/  IMAD.U32 R136, RZ, RZ, UR13 ;  /* 0x0000000dff887e24 */ /* 0x000fe6000f8e00ff */
[----:B------:R-:W-:Y:S01]  /*3c80*/  @P0 FSEL R14, R14, -INF , !P5 ;  /* 0xff8000000e0e0808 */ /* 0x000fe20006800000 */
[----:B------:R-:W-:Y:S01]  /*3c90*/  @P1 VIADD R2, R0, 0x9 ;  /* 0x0000000900021836 */ /* 0x000fe20000000000 */
[----:B------:R-:W-:Y:S01]  /*3ca0*/  PLOP3.LUT P0, PT, PT, PT, UP0, 0x80, 0x0 ;  /* 0x000000000000781c */ /* 0x000fe20003f0f008 */
[C---:B------:R-:W-:Y:S01]  /*3cb0*/  HMMA.16816.F32 R48, R168.reuse, R138, R48 ;  /* 0x0000008aa830723c */ /* 0x040fe20000001830 */
[----:B------:R-:W-:Y:S03]  /*3cc0*/  PLOP3.LUT P1, PT, PT, PT, UP0, 0x80, 0x0 ;  /* 0x000000000000781c */ /* 0x000fe60003f2f008 */
[----:B------:R-:W-:Y:S01]  /*3cd0*/  @P3 FSEL R16, R16, -INF , !P5 ;  /* 0xff80000010103808 */ /* 0x000fe20006800000 */
[----:B------:R-:W-:Y:S01]  /*3ce0*/  IMAD R136, R136, 0x8, R251 ;  /* 0x0000000888887824 */ /* 0x000fe200078e02fb */
[----:B------:R-:W-:Y:S02]  /*3cf0*/  @P2 FSEL R18, R18, -INF , !P5 ;  /* 0xff80000012122808 */ /* 0x000fe40006800000 */
[----:B------:R-:W-:Y:S02]  /*3d00*/  PLOP3.LUT P5, PT, PT, PT, UP0, 0x80, 0x0 ;  /* 0x000000000000781c */ /* 0x000fe40003faf008 */
[----:B------:R-:W-:Y:S01]  /*3d10*/  PLOP3.LUT P2, PT, PT, PT, UP0, 0x80, 0x0 ;  /* 0x000000000000781c */ /* 0x000fe20003f4f008 */
[----:B------:R-:W-:Y:S01]  /*3d20*/  IMAD.WIDE.U32 R134, R136, -0x326172a9, RZ ;  /* 0xcd9e8d5788867825 */ /* 0x000fe200078e00ff */
[----:B------:R-:W-:Y:S02]  /*3d30*/  @P6 ISETP.GE.AND P6, PT, R2, UR6, PT ;  /* 0x0000000602006c0c */ /* 0x000fe4000bfc6270 */
[----:B------:R-:W-:Y:S01]  /*3d40*/  PLOP3.LUT P3, PT, PT, PT, UP0, 0x80, 0x0 ;  /* 0x000000000000781c */ /* 0x000fe20003f6f008 */
[----:B------:R-:W-:Y:S01]  /*3d50*/  @P4 VIADD R2, R0, 0x10 ;  /* 0x0000001000024836 */ /* 0x000fe20000000000 */
[----:B------:R-:W-:Y:S02]  /*3d60*/  PLOP3.LUT P4, PT, PT, PT, UP0, 0x80, 0x0 ;  /* 0x000000000000781c */ /* 0x000fe40003f8f008 */
[----:B------:R-:W-:Y:S02]  /*3d70*/  @P0 FSEL R13, R13, -INF , !P6 ;  /* 0xff8000000d0d0808 */ /* 0x000fe40007000000 */
[----:B------:R-:W-:Y:S02]  /*3d80*/  PLOP3.LUT P0, PT, PT, PT, UP0, 0x80, 0x0 ;  /* 0x000000000000781c */ /* 0x000fe40003f0f008 */
[----:B------:R-:W-:Y:S02]  /*3d90*/  @P5 FSEL R15, R15, -INF , !P6 ;  /* 0xff8000000f0f5808 */ /* 0x000fe40007000000 */
[----:B------:R-:W-:Y:S02]  /*3da0*/  @P1 FSEL R19, R19, -INF , !P6 ;  /* 0xff80000013131808 */ /* 0x000fe40007000000 */
[----:B------:R-:W-:Y:S02]  /*3db0*/  PLOP3.LUT P5, PT, PT, PT, UP0, 0x80, 0x0 ;  /* 0x000000000000781c */ /* 0x000fe40003faf008 */
[----:B------:R-:W-:Y:S02]  /*3dc0*/  @P2 FSEL R17, R17, -INF , !P6 ;  /* 0xff80000011112808 */ /* 0x000fe40007000000 */
[----:B------:R-:W-:Y:S02]  /*3dd0*/  PLOP3.LUT P1, PT, PT, PT, UP0, 0x80, 0x0 ;  /* 0x000000000000781c */ /* 0x000fe40003f2f008 */
[----:B------:R-:W-:Y:S02]  /*3de0*/  PLOP3.LUT P2, PT, PT, PT, UP0, 0x80, 0x0 ;  /* 0x000000000000781c */ /* 0x000fe40003f4f008 */
[----:B------:R-:W-:Y:S01]  /*3df0*/  @P3 ISETP.GE.AND P3, PT, R2, UR6, PT ;  /* 0x0000000602003c0c */ /* 0x000fe2000bf66270 */
[----:B------:R-:W-:Y:S01]  /*3e00*/  @P4 VIADD R2, R0, 0x11 ;  /* 0x0000001100024836 */ /* 0x000fe20000000000 */
[----:B------:R-:W-:Y:S02]  /*3e10*/  PLOP3.LUT P6, PT, PT, PT, UP0, 0x80, 0x0 ;  /* 0x000000000000781c */ /* 0x000fe40003fcf008 */
        /* <DEDUP_REMOVED lines=9> */
[----:B------:R-:W-:Y:S02]  /*3eb0*/  PLOP3.LUT P3, PT, PT, PT, UP0, 0x80, 0x0 ;  /* 0x000000000000781c */ /* 0x000fe40003f6f008 */
[----:B------:R-:W-:Y:S01]  /*3ec0*/  @P6 ISETP.GE.AND P6, PT, R2, UR6, PT ;  /* 0x0000000602006c0c */ /* 0x000fe2000bfc6270 */
        /* <DEDUP_REMOVED lines=10> */
[----:B------:R-:W-:Y:S02]  /*3f70*/  @P3 ISETP.GE.AND P3, PT, R2, UR6, PT ;  /* 0x0000000602003c0c */ /* 0x000fe4000bf66270 */
[----:B------:R-:W-:Y:S02]  /*3f80*/  PLOP3.LUT P6, PT, PT, PT, UP0, 0x80, 0x0 ;  /* 0x000000000000781c */ /* 0x000fe40003fcf008 */
[----:B------:R-:W-:Y:S02]  /*3f90*/  @P4 FSEL R28, R28, -INF , !P3 ;  /* 0xff8000001c1c4808 */ /* 0x000fe40005800000 */
[----:B------:R-:W-:Y:S02]  /*3fa0*/  PLOP3.LUT P4, PT, PT, PT, UP0, 0x80, 0x0 ;  /* 0x000000000000781c */ /* 0x000fe40003f8f008 */
[----:B------:R-:W-:Y:S01]  /*3fb0*/  @P0 FSEL R30, R30, -INF , !P3 ;  /* 0xff8000001e1e0808 */ /* 0x000fe20005800000 */
[----:B------:R-:W-:Y:S01]  /*3fc0*/  @P1 VIADD R2, R0, 0x20 ;  /* 0x0000002000021836 */ /* 0x000fe20000000000 */
[----:B------:R-:W-:Y:S02]  /*3fd0*/  PLOP3.LUT P0, PT, PT, PT, UP0, 0x80, 0x0 ;  /* 0x000000000000781c */ /* 0x000fe40003f0f008 */
[----:B------:R-:W-:Y:S02]  /*3fe0*/  @P5 FSEL R32, R32, -INF , !P3 ;  /* 0xff80000020205808 */ /* 0x000fe40005800000 */
[----:B------:R-:W-:Y:S01]  /*3ff0*/  PLOP3.LUT P5, PT, PT, PT, UP0, 0x80, 0x0 ;  /* 0x000000000000781c */ /* 0x000fe20003faf008 */
[----:B------:R-:W-:Y:S01]  /*4000*/  @P6 VIADD R3, R0, 0x19 ;  /* 0x0000001900036836 */ /* 0x000fe20000000000 */
[----:B------:R-:W-:Y:S02]  /*4010*/  @P2 FSEL R34, R34, -INF , !P3 ;  /* 0xff80000022222808 */ /* 0x000fe40005800000 */
[----:B------:R-:W-:Y:S02]  /*4020*/  PLOP3.LUT P1, PT, PT, PT, UP0, 0x80, 0x0 ;  /* 0x000000000000781c */ /* 0x000fe40003f2f008 */
[----:B------:R-:W-:Y:S02]  /*4030*/  PLOP3.LUT P3, PT, PT, PT, UP0, 0x80, 0x0 ;  /* 0x000000000000781c */ /* 0x000fe40003f6f008 */
[----:B------:R-:W-:Y:S02]  /*4040*/  PLOP3.LUT P6, PT, PT, PT, UP0, 0x80, 0x0 ;  /* 0x000000000000781c */ /* 0x000fe40003fcf008 */
[----:B------:R-:W-:Y:S01]  /*4050*/  @P4 ISETP.GE.AND P4, PT, R3, UR6, PT ;  /* 0x0000000603004c0c */ /* 0x000fe2000bf86270 */
[----:B------:R-:W-:Y:S01]  /*4060*/  @P0 VIADD R3, R0, 0x21 ;  /* 0x0000002100030836 */ /* 0x000fe20000000000 */
[----:B------:R-:W-:Y:S02]  /*4070*/  PLOP3.LUT P0, PT, PT, PT, UP0, 0x80, 0x0 ;  /* 0x000000000000781c */ /* 0x000fe40003f0f008 */
[----:B------:R-:W-:Y:S02]  /*4080*/  PLOP3.LUT P2, PT, PT, PT, UP0, 0x80, 0x0 ;  /* 0x000000000000781c */ /* 0x000fe40003f4f008 */
[----:B------:R-:W-:Y:S01]  /*4090*/  @P5 ISETP.GE.AND P5, PT, R2, UR6, PT ;  /* 0x0000000602005c0c */ /* 0x000fe2000bfa6270 */
[----:B------:R-:W-:Y:S01]  /*40a0*/  IMAD.U32 R2, RZ, RZ, UR21 ;  /* 0x00000015ff027e24 */ /* 0x000fe2000f8e00ff */
[----:B------:R-:W-:Y:S02]  /*40b0*/  @P1 FSEL R33, R33, -INF , !P4 ;  /* 0xff80000021211808 */ /* 0x000fe40006000000 */
[----:B------:R-:W-:Y:S01]  /*40c0*/  @P3 FSEL R29, R29, -INF , !P4 ;  /* 0xff8000001d1d3808 */ /* 0x000fe20006000000 */
[----:B------:R-:W-:Y:S01]  /*40d0*/  IMAD R2, R2, 0x2, R247 ;  /* 0x0000000202027824 */ /* 0x000fe200078e02f7 */
[----:B------:R-:W-:Y:S02]  /*40e0*/  PLOP3.LUT P1, PT, PT, PT, UP0, 0x80, 0x0 ;  /* 0x000000000000781c */ /* 0x000fe40003f2f008 */
[----:B------:R-:W-:Y:S01]  /*40f0*/  PLOP3.LUT P3, PT, PT, PT, UP0, 0x80, 0x0 ;  /* 0x000000000000781c */ /* 0x000fe20003f6f008 */
[----:B------:R-:W-:Y:S01]  /*4100*/  IMAD.SHL.U32 R2, R2, 0x2, RZ ;  /* 0x0000000202027824 */ /* 0x000fe200078e00ff */
[----:B------:R-:W-:Y:S02]  /*4110*/  @P6 FSEL R31, R31, -INF , !P4 ;  /* 0xff8000001f1f6808 */ /* 0x000fe40006000000 */
[----:B------:R-:W-:Y:S02]  /*4120*/  PLOP3.LUT P6, PT, PT, PT, UP0, 0x80, 0x0 ;  /* 0x000000000000781c */ /* 0x000fe40003fcf008 */
[----:B------:R-:W-:Y:S02]  /*4130*/  @P0 FSEL R35, R35, -INF , !P4 ;  /* 0xff80000023230808 */ /* 0x000fe40006000000 */
[----:B------:R-:W-:Y:S02]  /*4140*/  PLOP3.LUT P4, PT, PT, PT, UP0, 0x80, 0x0 ;  /* 0x000000000000781c */ /* 0x000fe40003f8f008 */
[----:B------:R-:W-:Y:S01]  /*4150*/  @P2 ISETP.GE.AND P2, PT, R3, UR6, PT ;  /* 0x0000000603002c0c */ /* 0x000fe2000bf46270 */
[----:B------:R-:W-:Y:S01]  /*4160*/  VIADD R3, R2, 0x1 ;  /* 0x0000000102037836 */ /* 0x000fe20000000000 */
[----:B------:R-:W-:Y:S02]  /*4170*/  @P1 FSEL R40, R40, -INF , !P5 ;  /* 0xff80000028281808 */ /* 0x000fe40006800000 */
[----:B------:R-:W-:Y:S02]  /*4180*/  @P3 FSEL R36, R36, -INF , !P5 ;  /* 0xff80000024243808 */ /* 0x000fe40006800000 */
[----:B------:R-:W-:Y:S02]  /*4190*/  PLOP3.LUT P1, PT, PT, PT, UP0, 0x80, 0x0 ;  /* 0x000000000000781c */ /* 0x000fe40003f2f008 */
[----:B------:R-:W-:Y:S02]  /*41a0*/  PLOP3.LUT P3, PT, PT, PT, UP0, 0x80, 0x0 ;  /* 0x000000000000781c */ /* 0x000fe40003f6f008 */
[C---:B------:R-:W-:Y:S02]  /*41b0*/  LOP3.LUT R132, R245.reuse, UR14, R2, 0x96, !PT ;  /* 0x0000000ef5847c12 */ /* 0x040fe4000f8e9602 */
[----:B------:R-:W-:Y:S02]  /*41c0*/  LOP3.LUT R3, R245, UR14, R3, 0x96, !PT ;  /* 0x0000000ef5037c12 */ /* 0x000fe4000f8e9603 */
[----:B------:R-:W-:Y:S01]  /*41d0*/  PLOP3.LUT P0, PT, PT, PT, UP0, 0x80, 0x0 ;  /* 0x000000000000781c */ /* 0x000fe20003f0f008 */
[----:B------:R-:W-:Y:S01]  /*41e0*/  IMAD.WIDE.U32 R132, R132, -0x326172a9, RZ ;  /* 0xcd9e8d5784847825 */ /* 0x000fe200078e00ff */
[----:B------:R-:W-:Y:S02]  /*41f0*/  @P6 FSEL R38, R38, -INF , !P5 ;  /* 0xff80000026266808 */ /* 0x000fe40006800000 */
[----:B------:R-:W-:Y:S01]  /*4200*/  PLOP3.LUT P6, PT, PT, PT, UP0, 0x80, 0x0 ;  /* 0x000000000000781c */ /* 0x000fe20003fcf008 */
[----:B------:R-:W-:Y:S01]  /*4210*/  IMAD.WIDE.U32 R2, R3, -0x326172a9, RZ ;  /* 0xcd9e8d5703027825 */ /* 0x000fe200078e00ff */
[----:B------:R-:W-:Y:S02]  /*4220*/  @P4 FSEL R42, R42, -INF , !P5 ;  /* 0xff8000002a2a4808 */ /* 0x000fe40006800000 */
[----:B------:R-:W-:Y:S02]  /*4230*/  PLOP3.LUT P4, PT, PT, PT, UP0, 0x80, 0x0 ;  /* 0x000000000000781c */ /* 0x000fe40003f8f008 */
[----:B------:R-:W-:Y:S02]  /*4240*/  LOP3.LUT R137, R249, UR16, RZ, 0x3c, !PT ;  /* 0x00000010f9897c12 */ /* 0x000fe4000f8e3cff */
[--C-:B------:R-:W-:Y:S02]  /*4250*/  LOP3.LUT R151, R133, UR7, R134.reuse, 0x96, !PT ;  /* 0x0000000785977c12 */ /* 0x100fe4000f8e9686 */
[----:B------:R-:W-:Y:S01]  /*4260*/  LOP3.LUT R152, R3, UR7, R134, 0x96, !PT ;  /* 0x0000000703987c12 */ /* 0x000fe2000f8e9686 */
[----:B------:R-:W-:Y:S01]  /*4270*/  VIADD R134, R136, 0x4 ;  /* 0x0000000488867836 */ /* 0x000fe20000000000 */
[----:B------:R-:W-:Y:S02]  /*4280*/  @P1 FSEL R43, R43, -INF , !P2 ;  /* 0xff8000002b2b1808 */ /* 0x000fe40005000000 */
[----:B------:R-:W-:Y:S02]  /*4290*/  PLOP3.LUT P5, PT, PT, PT, UP0, 0x80, 0x0 ;  /* 0x000000000000781c */ /* 0x000fe40003faf008 */
[----:B------:R-:W-:Y:S01]  /*42a0*/  @P3 FSEL R39, R39, -INF , !P2 ;  /* 0xff80000027273808 */ /* 0x000fe20005000000 */
[----:B------:R-:W-:Y:S01]  /*42b0*/  @P4 VIADD R141, R0, 0x28 ;  /* 0x00000028008d4836 */ /* 0x000fe20000000000 */
[----:B------:R-:W-:Y:S02]  /*42c0*/  PLOP3.LUT P1, PT, PT, PT, UP0, 0x80, 0x0 ;  /* 0x000000000000781c */ /* 0x000fe40003f2f008 */
[----:B------:R-:W-:Y:S02]  /*42d0*/  PLOP3.LUT P3, PT, PT, PT, UP0, 0x80, 0x0 ;  /* 0x000000000000781c */ /* 0x000fe40003f6f008 */
[-C--:B------:R-:W-:Y:S01]  /*42e0*/  LOP3.LUT R142, R135, R137.reuse, RZ, 0x3c, !PT ;  /* 0x00000089878e7212 */ /* 0x080fe200078e3cff */
[----:B------:R-:W-:Y:S01]  /*42f0*/  IMAD.WIDE.U32 R134, R134, -0x326172a9, RZ ;  /* 0xcd9e8d5786867825 */ /* 0x000fe200078e00ff */
[----:B------:R-:W-:Y:S02]  /*4300*/  @P0 FSEL R37, R37, -INF , !P2 ;  /* 0xff80000025250808 */ /* 0x000fe40005000000 */
[----:B------:R-:W-:Y:S01]  /*4310*/  PLOP3.LUT P0, PT, PT, PT, UP0, 0x80, 0x0 ;  /* 0x000000000000781c */ /* 0x000fe20003f0f008 */
[----:B------:R-:W-:Y:S01]  /*4320*/  @P5 VIADD R136, R0, 0x29 ;  /* 0x0000002900885836 */ /* 0x000fe20000000000 */
[----:B------:R-:W-:Y:S01]  /*4330*/  @P6 FSEL R41, R41, -INF , !P2 ;  /* 0xff80000029296808 */ /* 0x000fe20005000000 */
[----:B------:R-:W-:Y:S01]  /*4340*/  IMAD.WIDE.U32 R142, R142, -0x2daee0ad, RZ ;  /* 0xd2511f538e8e7825 */ /* 0x000fe200078e00ff */
[----:B------:R-:W-:Y:S02]  /*4350*/  PLOP3.LUT P2, PT, PT, PT, UP0, 0x80, 0x0 ;  /* 0x000000000000781c */ /* 0x000fe40003f4f008 */
[----:B------:R-:W-:Y:S01]  /*4360*/  LOP3.LUT R140, R135, R137, RZ, 0x3c, !PT ;  /* 0x00000089878c7212 */ /* 0x000fe200078e3cff */
[----:B------:R-:W-:Y:S01]  /*4370*/  @P3 VIADD R148, R0, 0x31 ;  /* 0x0000003100943836 */ /* 0x000fe20000000000 */
[----:B------:R-:W-:Y:S02]  /*4380*/  PLOP3.LUT P6, PT, PT, PT, UP0, 0x80, 0x0 ;  /* 0x000000000000781c */ /* 0x000fe40003fcf008 */
[--C-:B------:R-:W-:Y:S02]  /*4390*/  LOP3.LUT R153, R133, UR7, R134.reuse, 0x96, !PT ;  /* 0x0000000785997c12 */ /* 0x100fe4000f8e9686 */
[----:B------:R-:W-:Y:S01]  /*43a0*/  @P1 ISETP.GE.AND P1, PT, R141, UR6, PT ;  /* 0x000000068d001c0c */ /* 0x000fe2000bf26270 */
[----:B------:R-:W-:Y:S01]  /*43b0*/  IMAD.WIDE.U32 R140, R140, -0x2daee0ad, RZ ;  /* 0xd2511f538c8c7825 */ /* 0x000fe200078e00ff */
[----:B------:R-:W-:Y:S01]  /*43c0*/  LOP3.LUT R133, R3, UR7, R134, 0x96, !PT ;  /* 0x0000000703857c12 */ /* 0x000fe2000f8e9686 */
[----:B------:R-:W-:Y:S01]  /*43d0*/  UIADD3 UR7, UR16, 0x3c6ef372, URZ ;  /* 0x3c6ef37210077890 */ /* 0x000fe2000fffe03f */
[----:B------:R-:W-:Y:S01]  /*43e0*/  PLOP3.LUT P4, PT, PT, PT, UP0, 0x80, 0x0 ;  /* 0x000000000000781c */ /* 0x000fe20003f8f008 */
[C---:B------:R-:W-:Y:S01]  /*43f0*/  @P0 VIADD R149, R0.reuse, 0x30 ;  /* 0x0000003000950836 */ /* 0x040fe20000000000 */
[----:B------:R-:W-:Y:S02]  /*4400*/  PLOP3.LUT P5, PT, PT, PT, UP0, 0x80, 0x0 ;  /* 0x000000000000781c */ /* 0x000fe40003faf008 */
[----:B------:R-:W-:Y:S01]  /*4410*/  PLOP3.LUT P3, PT, PT, PT, UP0, 0x80, 0x0 ;  /* 0x000000000000781c */ /* 0x000fe20003f6f008 */
[----:B------:R-:W-:Y:S01]  /*4420*/  @P6 VIADD R150, R0, 0x38 ;  /* 0x0000003800966836 */ /* 0x000fe20000000000 */
[----:B------:R-:W-:Y:S01]  /*4430*/  LOP3.LUT R3, R244, UR12, RZ, 0x3c, !PT ;  /* 0x0000000cf4037c12 */ /* 0x000fe2000f8e3cff */
[----:B------:R-:W-:Y:S01]  /*4440*/  UIADD3 UR12, UR14, 0x76cf5d0a, URZ ;  /* 0x76cf5d0a0e0c7890 */ /* 0x000fe2000fffe03f */
[----:B------:R-:W-:Y:S02]  /*4450*/  PLOP3.LUT P0, PT, PT, PT, UP0, 0x80, 0x0 ;  /* 0x000000000000781c */ /* 0x000fe40003f0f008 */
[----:B------:R-:W-:Y:S02]  /*4460*/  @P2 ISETP.GE.AND P2, PT, R136, UR6, PT ;  /* 0x0000000688002c0c */ /* 0x000fe4000bf46270 */
[C---:B------:R-:W-:Y:S02]  /*4470*/  LOP3.LUT R136, R3.reuse, R143, RZ, 0x3c, !PT ;  /* 0x0000008f03887212 */ /* 0x040fe400078e3cff */
[----:B------:R-:W-:Y:S02]  /*4480*/  LOP3.LUT R134, R3, R141, RZ, 0x3c, !PT ;  /* 0x0000008d03867212 */ /* 0x000fe400078e3cff */
[----:B------:R-:W-:Y:S01]  /*4490*/  @P4 ISETP.GE.AND P4, PT, R149, UR6, PT ;  /* 0x0000000695004c0c */ /* 0x000fe2000bf86270 */
[----:B------:R-:W-:Y:S01]  /*44a0*/  IMAD.WIDE.U32 R136, R136, -0x326172a9, RZ ;  /* 0xcd9e8d5788887825 */ /* 0x000fe200078e00ff */
[----:B------:R-:W-:Y:S02]  /*44b0*/  @P5 ISETP.GE.AND P5, PT, R148, UR6, PT ;  /* 0x0000000694005c0c */ /* 0x000fe4000bfa6270 */
[----:B------:R-:W-:Y:S01]  /*44c0*/  @P3 ISETP.GE.AND P3, PT, R150, UR6, PT ;  /* 0x0000000696003c0c */ /* 0x000fe2000bf66270 */
[----:B------:R-:W-:Y:S01]  /*44d0*/  IMAD.WIDE.U32 R134, R134, -0x326172a9, RZ ;  /* 0xcd9e8d5786867825 */ /* 0x000fe200078e00ff */
[C---:B------:R-:W-:Y:S02]  /*44e0*/  LOP3.LUT R160, R137.reuse, UR7, R2, 0x96, !PT ;  /* 0x0000000789a07c12 */ /* 0x040fe4000f8e9602 */
[----:B------:R-:W-:Y:S01]  /*44f0*/  LOP3.LUT R156, R137, UR7, R132, 0x96, !PT ;  /* 0x00000007899c7c12 */ /* 0x000fe2000f8e9684 */
[----:B------:R-:W-:Y:S01]  /*4500*/  IMAD.WIDE.U32 R150, R151, -0x2daee0ad, RZ ;  /* 0xd2511f5397967825 */ /* 0x000fe200078e00ff */
[C---:B------:R-:W-:Y:S02]  /*4510*/  LOP3.LUT R158, R135.reuse, UR7, R2, 0x96, !PT ;  /* 0x00000007879e7c12 */ /* 0x040fe4000f8e9602 */
[----:B------:R-:W-:Y:S01]  /*4520*/  PLOP3.LUT P6, PT, PT, PT, UP0, 0x80, 0x0 ;  /* 0x000000000000781c */ /* 0x000fe20003fcf008 */
[----:B------:R-:W-:Y:S01]  /*4530*/  IMAD.WIDE.U32 R148, R152, -0x2daee0ad, RZ ;  /* 0xd2511f5398947825 */ /* 0x000fe200078e00ff */
[----:B------:R-:W-:Y:S01]  /*4540*/  LOP3.LUT R152, R135, UR7, R132, 0x96, !PT ;  /* 0x0000000787987c12 */ /* 0x000fe2000f8e9684 */
[----:B------:R-:W-:Y:S01]  /*4550*/  UIADD3 UR7, UR14, 0x32370b8f, URZ ;  /* 0x32370b8f0e077890 */ /* 0x000fe2000fffe03f */
[--C-:B------:R-:W-:Y:S01]  /*4560*/  LOP3.LUT R137, R151, UR12, R142.reuse, 0x96, !PT ;  /* 0x0000000c97897c12 */ /* 0x100fe2000f8e968e */
[----:B------:R-:W-:Y:S01]  /*4570*/  IMAD.WIDE.U32 R2, R133, -0x2daee0ad, RZ ;  /* 0xd2511f5385027825 */ /* 0x000fe200078e00ff */
[----:B------:R-:W-:Y:S03]  /*4580*/  LOP3.LUT R149, R149, UR12, R142, 0x96, !PT ;  /* 0x0000000c95957c12 */ /* 0x000fe6000f8e968e */
[C---:B-----5:R-:W-:Y:S01]  /*4590*/  FMUL.FTZ R132, R241.reuse, 1.4426950216293334961 ;  /* 0x3fb8aa3bf1847820 */ /* 0x060fe20000410000 */
[----:B------:R-:W-:Y:S01]  /*45a0*/  @P0 VIADD R0, R0, 0x39 ;  /* 0x0000003900000836 */ /* 0x000fe20000000000 */
[----:B------:R-:W-:Y:S01]  /*45b0*/  FSETP.NEU.FTZ.AND P0, PT, R241, -INF , PT ;  /* 0xff800000f100780b */ /* 0x000fe20003f1d000 */
[----:B------:R-:W-:Y:S01]  /*45c0*/  IMAD.WIDE.U32 R156, R156, -0x2daee0ad, RZ ;  /* 0xd2511f539c9c7825 */ /* 0x000fe200078e00ff */
[----:B------:R-:W-:Y:S02]  /*45d0*/  LOP3.LUT R151, R3, UR12, R140, 0x96, !PT ;  /* 0x0000000c03977c12 */ /* 0x000fe4000f8e968c */
[----:B------:R-:W-:Y:S01]  /*45e0*/  FSEL R132, R132, RZ, P0 ;  /* 0x000000ff84847208 */ /* 0x000fe20000000000 */
[C---:B------:R-:W-:Y:S01]  /*45f0*/  FMUL.FTZ R3, R242.reuse, 1.4426950216293334961 ;  /* 0x3fb8aa3bf2037820 */ /* 0x040fe20000410000 */
[----:B------:R-:W-:Y:S01]  /*4600*/  FSETP.NEU.FTZ.AND P0, PT, R242, -INF , PT ;  /* 0xff800000f200780b */ /* 0x000fe20003f1d000 */
[----:B------:R-:W-:Y:S01]  /*4610*/  IMAD.WIDE.U32 R160, R160, -0x2daee0ad, RZ ;  /* 0xd2511f53a0a07825 */ /* 0x000fe200078e00ff */
[----:B------:R-:W-:Y:S02]  /*4620*/  @P6 ISETP.GE.AND P6, PT, R0, UR6, PT ;  /* 0x0000000600006c0c */ /* 0x000fe4000bfc6270 */
[----:B------:R-:W-:Y:S01]  /*4630*/  FSEL R3, R3, RZ, P0 ;  /* 0x000000ff03037208 */ /* 0x000fe20000000000 */
[----:B------:R-:W-:Y:S01]  /*4640*/  IMAD.WIDE.U32 R158, R158, -0x2daee0ad, RZ ;  /* 0xd2511f539e9e7825 */ /* 0x000fe200078e00ff */
[C---:B------:R-:W-:Y:S02]  /*4650*/  FSETP.NEU.FTZ.AND P0, PT, R238.reuse, -INF , PT ;  /* 0xff800000ee00780b */ /* 0x040fe40003f1d000 */
[----:B------:R-:W-:Y:S01]  /*4660*/  LOP3.LUT R154, R157, UR7, R150, 0x96, !PT ;  /* 0x000000079d9a7c12 */ /* 0x000fe2000f8e9696 */
[----:B------:R-:W-:Y:S01]  /*4670*/  FMUL.FTZ R0, R238, 1.4426950216293334961 ;  /* 0x3fb8aa3bee007820 */ /* 0x000fe20000410000 */
[----:B------:R-:W-:Y:S01]  /*4680*/  LOP3.LUT R159, R159, UR7, R2, 0x96, !PT ;  /* 0x000000079f9f7c12 */ /* 0x000fe2000f8e9602 */
[--C-:B------:R-:W-:Y:S01]  /*4690*/  FFMA.FTZ R6, R6, UR8, -R3.reuse ;  /* 0x0000000806067c23 */ /* 0x100fe20008010803 */
[--C-:B------:R-:W-:Y:S01]  /*46a0*/  FFMA.FTZ R4, R4, UR8, -R132.reuse ;  /* 0x0000000804047c23 */ /* 0x100fe20008010884 */
[--C-:B------:R-:W-:Y:S01]  /*46b0*/  FFMA.FTZ R5, R5, UR8, -R132.reuse ;  /* 0x0000000805057c23 */ /* 0x100fe20008010884 */
[----:B------:R-:W-:Y:S01]  /*46c0*/  FSEL R2, R0, RZ, P0 ;  /* 0x000000ff00027208 */ /* 0x000fe20000000000 */
[----:B------:R1:W-:Y:S01]  /*46d0*/  MUFU.EX2 R217, R6 ;  /* 0x0000000600d97308 */ /* 0x0003e20000000800 */
[C---:B------:R-:W-:Y:S01]  /*46e0*/  FSETP.NEU.FTZ.AND P0, PT, R239.reuse, -INF , PT ;  /* 0xff800000ef00780b */ /* 0x040fe20003f1d000 */
[----:B------:R-:W-:Y:S01]  /*46f0*/  FMUL.FTZ R0, R239, 1.4426950216293334961 ;  /* 0x3fb8aa3bef007820 */ /* 0x000fe20000410000 */
[--C-:B------:R-:W-:Y:S01]  /*4700*/  FFMA.FTZ R32, R32, UR8, -R132.reuse ;  /* 0x0000000820207c23 */ /* 0x100fe20008010884 */
[--C-:B------:R-:W-:Y:S01]  /*4710*/  FFMA.FTZ R34, R34, UR8, -R3.reuse ;  /* 0x0000000822227c23 */ /* 0x100fe20008010803 */
[--C-:B------:R-:W-:Y:S01]  /*4720*/  FFMA.FTZ R35, R35, UR8, -R3.reuse ;  /* 0x0000000823237c23 */ /* 0x100fe20008010803 */
[----:B------:R-:W-:Y:S01]  /*4730*/  FFMA.FTZ R33, R33, UR8, -R132 ;  /* 0x0000000821217c23 */ /* 0x000fe20008010884 */
[----:B------:R-:W-:Y:S03]  /*4740*/  FSEL R0, R0, RZ, P0 ;  /* 0x000000ff00007208 */ /* 0x000fe60000000000 */
[----:B------:R-:W2:Y:S01]  /*4750*/  MUFU.EX2 R209, R5 ;  /* 0x0000000500d17308 */ /* 0x000ea20000000800 */
[----:B------:R-:W-:Y:S01]  /*4760*/  PLOP3.LUT P0, PT, PT, PT, UP0, 0x80, 0x0 ;  /* 0x000000000000781c */ /* 0x000fe20003f0f008 */
[----:B------:R-:W-:Y:S04]  /*4770*/  IMAD.WIDE.U32 R142, R153, -0x2daee0ad, RZ ;  /* 0xd2511f53998e7825 */ /* 0x000fe800078e00ff */
[--C-:B------:R-:W-:Y:S01]  /*4780*/  FFMA.FTZ R8, R8, UR8, -R2.reuse ;  /* 0x0000000808087c23 */ /* 0x100fe20008010802 */
[----:B------:R-:W-:Y:S01]  /*4790*/  FFMA.FTZ R9, R9, UR8, -R2 ;  /* 0x0000000809097c23 */ /* 0x000fe20008010802 */
[----:B------:R-:W-:Y:S01]  /*47a0*/  IMAD.WIDE.U32 R152, R152, -0x2daee0ad, RZ ;  /* 0xd2511f5398987825 */ /* 0x000fe200078e00ff */
[----:B------:R-:W-:Y:S01]  /*47b0*/  LOP3.LUT R135, R143, UR12, R140, 0x96, !PT ;  /* 0x0000000c8f877c12 */ /* 0x000fe2000f8e968c */
[----:B------:R3:W4:Y:S01]  /*47c0*/  MUFU.EX2 R197, R4 ;  /* 0x0000000400c57308 */ /* 0x0007220000000800 */
[----:B------:R-:W-:Y:S01]  /*47d0*/  LOP3.LUT R143, R161, UR7, R148, 0x96, !PT ;  /* 0x00000007a18f7c12 */ /* 0x000fe2000f8e9694 */
[--C-:B------:R-:W-:Y:S01]  /*47e0*/  FFMA.FTZ R133, R7, UR8, -R3.reuse ;  /* 0x0000000807857c23 */ /* 0x100fe20008010803 */
[----:B------:R-:W-:Y:S01]  /*47f0*/  LOP3.LUT R157, R153, UR7, R142, 0x96, !PT ;  /* 0x00000007999d7c12 */ /* 0x000fe2000f8e968e */
[----:B------:R-:W-:Y:S01]  /*4800*/  UIADD3 UR7, UR16, -0x255992d5, URZ ;  /* 0xdaa66d2b10077890 */ /* 0x000fe2000fffe03f */
[----:B-1----:R-:W-:Y:S01]  /*4810*/  IMAD.WIDE.U32 R6, R135, -0x326172a9, RZ ;  /* 0xcd9e8d5787067825 */ /* 0x002fe200078e00ff */
[----:B------:R-:W-:Y:S01]  /*4820*/  @P0 FSEL R44, R44, -INF , !P1 ;  /* 0xff8000002c2c0808 */ /* 0x000fe20004800000 */
[----:B------:R-:W-:Y:S01]  /*4830*/  UIADD3 UR12, UR16, 0x78dde6e4, URZ ;  /* 0x78dde6e4100c7890 */ /* 0x000fe2000fffe03f */
[----:B------:R-:W-:Y:S02]  /*4840*/  PLOP3.LUT P0, PT, PT, PT, UP0, 0x80, 0x0 ;  /* 0x000000000000781c */ /* 0x000fe40003f0f008 */
[----:B------:R-:W1:Y:S01]  /*4850*/  MUFU.EX2 R221, R8 ;  /* 0x0000000800dd7308 */ /* 0x000e620000000800 */
[----:B------:R-:W-:Y:S01]  /*4860*/  LOP3.LUT R140, R7, UR7, R134, 0x96, !PT ;  /* 0x00000007078c7c12 */ /* 0x000fe2000f8e9686 */
[----:B------:R-:W-:Y:S04]  /*4870*/  IMAD.WIDE.U32 R148, R149, -0x326172a9, RZ ;  /* 0xcd9e8d5795947825 */ /* 0x000fe800078e00ff */
[--C-:B------:R-:W-:Y:S01]  /*4880*/  FFMA.FTZ R10, R10, UR8, -R0.reuse ;  /* 0x000000080a0a7c23 */ /* 0x100fe20008010800 */
[----:B------:R-:W-:Y:S01]  /*4890*/  FFMA.FTZ R11, R11, UR8, -R0 ;  /* 0x000000080b0b7c23 */ /* 0x000fe20008010800 */
[----:B------:R-:W-:Y:S04]  /*48a0*/  IMAD.WIDE.U32 R150, R151, -0x326172a9, RZ ;  /* 0xcd9e8d5797967825 */ /* 0x000fe800078e00ff */
[----:B------:R-:W-:Y:S01]  /*48b0*/  FFMA.FTZ R12, R12, UR8, -R2 ;  /* 0x000000080c0c7c23 */ /* 0x000fe20008010802 */
[----:B------:R2:W1:Y:S01]  /*48c0*/  MUFU.EX2 R219, R9 ;  /* 0x0000000900db7308 */ /* 0x0004620000000800 */
[----:B------:R-:W-:Y:S01]  /*48d0*/  FFMA.FTZ R14, R14, UR8, -R0 ;  /* 0x000000080e0e7c23 */ /* 0x000fe20008010800 */
[----:B---3--:R-:W-:Y:S01]  /*48e0*/  IMAD.WIDE.U32 R4, R137, -0x326172a9, RZ ;  /* 0xcd9e8d5789047825 */ /* 0x008fe200078e00ff */
[--C-:B------:R-:W-:Y:S02]  /*48f0*/  LOP3.LUT R137, R149, UR7, R136.reuse, 0x96, !PT ;  /* 0x0000000795897c12 */ /* 0x100fe4000f8e9688 */
[----:B------:R-:W-:Y:S01]  /*4900*/  @P0 FSEL R46, R46, -INF , !P1 ;  /* 0xff8000002e2e0808 */ /* 0x000fe20004800000 */
[----:B------:R-:W-:Y:S01]  /*4910*/  IMAD.WIDE.U32 R154, R154, -0x326172a9, RZ ;  /* 0xcd9e8d579a9a7825 */ /* 0x000fe200078e00ff */
[----:B------:R-:W-:Y:S03]  /*4920*/  LOP3.LUT R5, R5, UR7, R136, 0x96, !PT ;  /* 0x0000000705057c12 */ /* 0x000fe6000f8e9688 */
[----:B------:R-:W-:Y:S01]  /*4930*/  MUFU.EX2 R166, R32 ;  /* 0x0000002000a67308 */ /* 0x000fe20000000800 */
[----:B------:R-:W-:Y:S01]  /*4940*/  LOP3.LUT R136, R151, UR7, R134, 0x96, !PT ;  /* 0x0000000797887c12 */ /* 0x000fe2000f8e9686 */
[----:B------:R-:W-:Y:S01]  /*4950*/  UIADD3 UR7, UR14, -0x126145ec, URZ ;  /* 0xed9eba140e077890 */ /* 0x000fe2000fffe03f */
[----:B------:R-:W-:Y:S01]  /*4960*/  LOP3.LUT R153, R155, UR12, R4, 0x96, !PT ;  /* 0x0000000c9b997c12 */ /* 0x000fe2000f8e9604 */
[----:B------:R-:W-:Y:S01]  /*4970*/  IMAD.WIDE.U32 R140, R140, -0x2daee0ad, RZ ;  /* 0xd2511f538c8c7825 */ /* 0x000fe200078e00ff */
[----:B------:R-:W-:Y:S03]  /*4980*/  PLOP3.LUT P0, PT, PT, PT, UP0, 0x80, 0x0 ;  /* 0x000000000000781c */ /* 0x000fe60003f0f008 */
[----:B------:R-:W-:Y:S01]  /*4990*/  FFMA.FTZ R13, R13, UR8, -R2 ;  /* 0x000000080d0d7c23 */ /* 0x000fe20008010802 */
[----:B------:R-:W-:Y:S01]  /*49a0*/  IMAD.WIDE.U32 R4, R5, -0x2daee0ad, RZ ;  /* 0xd2511f5305047825 */ /* 0x000fe200078e00ff */
[----:B------:R-:W-:Y:S01]  /*49b0*/  LOP3.LUT R151, R141, UR7, R152, 0x96, !PT ;  /* 0x000000078d977c12 */ /* 0x000fe2000f8e9698 */
[----:B------:R-:W-:Y:S02]  /*49c0*/  MUFU.EX2 R174, R34 ;  /* 0x0000002200ae7308 */ /* 0x000fe40000000800 */
[----:B------:R-:W-:Y:S01]  /*49d0*/  FFMA.FTZ R15, R15, UR8, -R0 ;  /* 0x000000080f0f7c23 */ /* 0x000fe20008010800 */
[----:B------:R-:W-:Y:S04]  /*49e0*/  IMAD.WIDE.U32 R142, R143, -0x326172a9, RZ ;  /* 0xcd9e8d578f8e7825 */ /* 0x000fe800078e00ff */
[--C-:B------:R-:W-:Y:S01]  /*49f0*/  FFMA.FTZ R16, R16, UR8, -R132.reuse ;  /* 0x0000000810107c23 */ /* 0x100fe20008010884 */
[----:B------:R-:W-:Y:S01]  /*4a00*/  FFMA.FTZ R17, R17, UR8, -R132 ;  /* 0x0000000811117c23 */ /* 0x000fe20008010884 */
[----:B------:R-:W-:Y:S01]  /*4a10*/  IMAD.WIDE.U32 R138, R157, -0x326172a9, RZ ;  /* 0xcd9e8d579d8a7825 */ /* 0x000fe200078e00ff */
[----:B------:R-:W-:Y:S01]  /*4a20*/  LOP3.LUT R157, R5, UR7, R156, 0x96, !PT ;  /* 0x00000007059d7c12 */ /* 0x000fe2000f8e969c */
[----:B------:R-:W-:Y:S01]  /*4a30*/  MUFU.EX2 R173, R35 ;  /* 0x0000002300ad7308 */ /* 0x000fe20000000800 */
[----:B------:R-:W-:Y:S01]  /*4a40*/  LOP3.LUT R156, R143, UR12, R148, 0x96, !PT ;  /* 0x0000000c8f9c7c12 */ /* 0x000fe2000f8e9694 */
[----:B--2---:R-:W-:Y:S01]  /*4a50*/  IMAD.WIDE.U32 R8, R137, -0x2daee0ad, RZ ;  /* 0xd2511f5389087825 */ /* 0x004fe200078e00ff */
[----:B------:R-:W-:Y:S02]  /*4a60*/  LOP3.LUT R148, R139, UR12, R6, 0x96, !PT ;  /* 0x0000000c8b947c12 */ /* 0x000fe4000f8e9606 */
[----:B------:R-:W-:Y:S01]  /*4a70*/  @P0 FSEL R48, R48, -INF , !P1 ;  /* 0xff80000030300808 */ /* 0x000fe20004800000 */
[----:B------:R-:W-:Y:S01]  /*4a80*/  IMAD.WIDE.U32 R152, R153, -0x2daee0ad, RZ ;  /* 0xd2511f5399987825 */ /* 0x000fe200078e00ff */
[----:B------:R-:W-:Y:S03]  /*4a90*/  LOP3.LUT R139, R9, UR7, R160, 0x96, !PT ;  /* 0x00000007098b7c12 */ /* 0x000fe6000f8e96a0 */
[----:B------:R-:W-:Y:S01]  /*4aa0*/  MUFU.EX2 R165, R33 ;  /* 0x0000002100a57308 */ /* 0x000fe20000000800 */
[----:B------:R-:W-:Y:S01]  /*4ab0*/  PLOP3.LUT P0, PT, PT, PT, UP0, 0x80, 0x0 ;  /* 0x000000000000781c */ /* 0x000fe20003f0f008 */
[----:B------:R-:W-:Y:S01]  /*4ac0*/  FFMA.FTZ R48, R48, UR8, -R132 ;  /* 0x0000000830307c23 */ /* 0x000fe20008010884 */
[----:B------:R-:W-:Y:S01]  /*4ad0*/  LOP3.LUT R9, R153, UR15, R4, 0x96, !PT ;  /* 0x0000000f99097c12 */ /* 0x000fe2000f8e9604 */
[----:B------:R-:W-:Y:S01]  /*4ae0*/  IMAD.WIDE.U32 R136, R136, -0x2daee0ad, RZ ;  /* 0xd2511f5388887825 */ /* 0x000fe200078e00ff */
[----:B------:R-:W2:Y:S03]  /*4af0*/  LDSM.16.M88.4 R4, [R181+0x1800] ;  /* 0x00180000b504783b */ /* 0x000ea60000000200 */
[--C-:B------:R-:W-:Y:S01]  /*4b00*/  FFMA.FTZ R18, R18, UR8, -R3.reuse ;  /* 0x0000000812127c23 */ /* 0x100fe20008010803 */
[----:B------:R-:W-:Y:S01]  /*4b10*/  IMAD.WIDE.U32 R134, R159, -0x326172a9, RZ ;  /* 0xcd9e8d579f867825 */ /* 0x000fe200078e00ff */
[----:B------:R-:W-:Y:S01]  /*4b20*/  LOP3.LUT R141, R137, UR7, R158, 0x96, !PT ;  /* 0x00000007898d7c12 */ /* 0x000fe2000f8e969e */
[----:B------:R-:W3:Y:S02]  /*4b30*/  MUFU.EX2 R224, R10 ;  /* 0x0000000a00e07308 */ /* 0x000ee40000000800 */
[--C-:B------:R-:W-:Y:S01]  /*4b40*/  FFMA.FTZ R19, R19, UR8, -R3.reuse ;  /* 0x0000000813137c23 */ /* 0x100fe20008010803 */
[----:B------:R-:W-:Y:S01]  /*4b50*/  FFMA.FTZ R20, R20, UR8, -R132 ;  /* 0x0000000814147c23 */ /* 0x000fe20008010884 */
[----:B------:R-:W-:Y:S01]  /*4b60*/  LOP3.LUT R155, R135, UR12, R150, 0x96, !PT ;  /* 0x0000000c879b7c12 */ /* 0x000fe2000f8e9696 */
[----:B------:R-:W-:Y:S01]  /*4b70*/  UIADD3 UR12, UR16, -0x4ab325aa, URZ ;  /* 0xb54cda56100c7890 */ /* 0x000fe2000fffe03f */
[----:B------:R-:W-:Y:S01]  /*4b80*/  @P0 FSEL R50, R50, -INF , !P1 ;  /* 0xff80000032320808 */ /* 0x000fe20004800000 */
[----:B------:R-:W-:Y:S01]  /*4b90*/  FFMA.FTZ R21, R21, UR8, -R132 ;  /* 0x0000000815157c23 */ /* 0x000fe20008010884 */
[----:B------:R-:W-:Y:S01]  /*4ba0*/  PLOP3.LUT P0, PT, PT, PT, UP0, 0x80, 0x0 ;  /* 0x000000000000781c */ /* 0x000fe20003f0f008 */
[--C-:B------:R-:W-:Y:S01]  /*4bb0*/  FFMA.FTZ R22, R22, UR8, -R3.reuse ;  /* 0x0000000816167c23 */ /* 0x100fe20008010803 */
[----:B------:R-:W-:Y:S01]  /*4bc0*/  PLOP3.LUT P1, PT, PT, PT, UP0, 0x80, 0x0 ;  /* 0x000000000000781c */ /* 0x000fe20003f2f008 */
[--C-:B------:R-:W-:Y:S01]  /*4bd0*/  FFMA.FTZ R50, R50, UR8, -R3.reuse ;  /* 0x0000000832327c23 */ /* 0x100fe20008010803 */
[----:B------:R-:W-:Y:S01]  /*4be0*/  FFMA.FTZ R24, R24, UR8, -R2 ;  /* 0x0000000818187c23 */ /* 0x000fe20008010802 */
[----:B------:R-:W-:Y:S01]  /*4bf0*/  FFMA.FTZ R27, R27, UR8, -R0 ;  /* 0x000000081b1b7c23 */ /* 0x000fe20008010800 */
[--C-:B------:R-:W-:Y:S01]  /*4c00*/  FFMA.FTZ R28, R28, UR8, -R2.reuse ;  /* 0x000000081c1c7c23 */ /* 0x100fe20008010802 */
[----:B------:R-:W-:Y:S01]  /*4c10*/  MUFU.EX2 R163, R50 ;  /* 0x0000003200a37308 */ /* 0x000fe20000000800 */
[--C-:B------:R-:W-:Y:S01]  /*4c20*/  FFMA.FTZ R23, R23, UR8, -R3.reuse ;  /* 0x0000000817177c23 */ /* 0x100fe20008010803 */
[--C-:B------:R-:W-:Y:S01]  /*4c30*/  FFMA.FTZ R25, R25, UR8, -R2.reuse ;  /* 0x0000000819197c23 */ /* 0x100fe20008010802 */
[----:B------:R-:W-:Y:S01]  /*4c40*/  FFMA.FTZ R29, R29, UR8, -R2 ;  /* 0x000000081d1d7c23 */ /* 0x000fe20008010802 */
[--C-:B------:R-:W-:Y:S01]  /*4c50*/  FFMA.FTZ R30, R30, UR8, -R0.reuse ;  /* 0x000000081e1e7c23 */ /* 0x100fe20008010800 */
[----:B------:R-:W-:Y:S01]  /*4c60*/  FFMA.FTZ R31, R31, UR8, -R0 ;  /* 0x000000081f1f7c23 */ /* 0x000fe20008010800 */
[----:B------:R-:W-:Y:S01]  /*4c70*/  @P0 FSEL R45, R45, -INF , !P2 ;  /* 0xff8000002d2d0808 */ /* 0x000fe20005000000 */
[--C-:B------:R-:W-:Y:S01]  /*4c80*/  FFMA.FTZ R36, R36, UR8, -R132.reuse ;  /* 0x0000000824247c23 */ /* 0x100fe20008010884 */
[----:B------:R-:W-:Y:S01]  /*4c90*/  PLOP3.LUT P0, PT, PT, PT, UP0, 0x80, 0x0 ;  /* 0x000000000000781c */ /* 0x000fe20003f0f008 */
[----:B------:R-:W-:Y:S01]  /*4ca0*/  FFMA.FTZ R37, R37, UR8, -R132 ;  /* 0x0000000825257c23 */ /* 0x000fe20008010884 */
[----:B------:R-:W-:Y:S01]  /*4cb0*/  @P1 FSEL R47, R47, -INF , !P2 ;  /* 0xff8000002f2f1808 */ /* 0x000fe20005000000 */
[--C-:B------:R-:W-:Y:S01]  /*4cc0*/  FFMA.FTZ R38, R38, UR8, -R3.reuse ;  /* 0x0000000826267c23 */ /* 0x100fe20008010803 */
[----:B------:R-:W-:Y:S01]  /*4cd0*/  PLOP3.LUT P1, PT, PT, PT, UP0, 0x80, 0x0 ;  /* 0x000000000000781c */ /* 0x000fe20003f2f008 */
[--C-:B------:R-:W-:Y:S01]  /*4ce0*/  FFMA.FTZ R39, R39, UR8, -R3.reuse ;  /* 0x0000000827277c23 */ /* 0x100fe20008010803 */
[----:B------:R-:W-:Y:S01]  /*4cf0*/  FFMA.FTZ R41, R41, UR8, -R2 ;  /* 0x0000000829297c23 */ /* 0x000fe20008010802 */
[----:B------:R-:W-:Y:S01]  /*4d00*/  FFMA.FTZ R42, R42, UR8, -R0 ;  /* 0x000000082a2a7c23 */ /* 0x000fe20008010800 */
[----:B------:R-:W-:Y:S01]  /*4d10*/  FFMA.FTZ R40, R40, UR8, -R2 ;  /* 0x0000000828287c23 */ /* 0x000fe20008010802 */
[--C-:B------:R-:W-:Y:S01]  /*4d20*/  FFMA.FTZ R43, R43, UR8, -R0.reuse ;  /* 0x000000082b2b7c23 */ /* 0x100fe20008010800 */
[--C-:B------:R-:W-:Y:S01]  /*4d30*/  FFMA.FTZ R46, R46, UR8, -R0.reuse ;  /* 0x000000082e2e7c23 */ /* 0x100fe20008010800 */
[--C-:B------:R-:W-:Y:S01]  /*4d40*/  FFMA.FTZ R47, R47, UR8, -R0.reuse ;  /* 0x000000082f2f7c23 */ /* 0x100fe20008010800 */
[----:B------:R-:W-:Y:S01]  /*4d50*/  FFMA.FTZ R26, R26, UR8, -R0 ;  /* 0x000000081a1a7c23 */ /* 0x000fe20008010800 */
[----:B------:R-:W-:Y:S01]  /*4d60*/  @P0 FSEL R49, R49, -INF , !P2 ;  /* 0xff80000031310808 */ /* 0x000fe20005000000 */
[-C--:B--2---:R-:W-:Y:S01]  /*4d70*/  HMMA.16816.F32 R52, R168, R4.reuse, R52 ;  /* 0x00000004a834723c */ /* 0x084fe20000001834 */
[----:B------:R-:W-:Y:S01]  /*4d80*/  PLOP3.LUT P0, PT, PT, PT, UP0, 0x80, 0x0 ;  /* 0x000000000000781c */ /* 0x000fe20003f0f008 */
[----:B------:R-:W-:Y:S01]  /*4d90*/  MUFU.EX2 R223, R11 ;  /* 0x0000000b00df7308 */ /* 0x000fe20000000800 */
[----:B------:R-:W-:Y:S01]  /*4da0*/  @P1 FSEL R51, R51, -INF , !P2 ;  /* 0xff80000033331808 */ /* 0x000fe20005000000 */
[----:B------:R-:W-:Y:S01]  /*4db0*/  FFMA.FTZ R49, R49, UR8, -R132 ;  /* 0x0000000831317c23 */ /* 0x000fe20008010884 */
[----:B------:R-:W-:Y:S01]  /*4dc0*/  PLOP3.LUT P1, PT, PT, PT, UP0, 0x80, 0x0 ;  /* 0x000000000000781c */ /* 0x000fe20003f2f008 */
[C---:B------:R-:W-:Y:S01]  /*4dd0*/  HMMA.16816.F32 R56, R144.reuse, R4, R56 ;  /* 0x000000049038723c */ /* 0x040fe20000001838 */
[----:B------:R-:W-:Y:S01]  /*4de0*/  PLOP3.LUT P2, PT, PT, PT, UP0, 0x80, 0x0 ;  /* 0x000000000000781c */ /* 0x000fe20003f4f008 */
[----:B------:R-:W-:Y:S04]  /*4df0*/  UIADD3 UR7, UR16, 0x1715609d, URZ ;  /* 0x1715609d10077890 */ /* 0x000fe8000fffe03f */
[----:B------:R2:W-:Y:S01]  /*4e00*/  MUFU.EX2 R218, R12 ;  /* 0x0000000c00da7308 */ /* 0x0005e20000000800 */
[--C-:B------:R-:W-:Y:S01]  /*4e10*/  FFMA.FTZ R51, R51, UR8, -R3.reuse ;  /* 0x0000000833337c23 */ /* 0x100fe20008010803 */
[-C--:B------:R-:W-:Y:S03]  /*4e20*/  HMMA.16816.F32 R60, R144, R6.reuse, R60 ;  /* 0x00000006903c723c */ /* 0x080fe6000000183c */
[--C-:B------:R-:W-:Y:S05]  /*4e30*/  FFMA.FTZ R44, R44, UR8, -R2.reuse ;  /* 0x000000082c2c7c23 */ /* 0x100fea0008010802 */
[----:B------:R-:W-:Y:S03]  /*4e40*/  MUFU.EX2 R161, R51 ;  /* 0x0000003300a17308 */ /* 0x000fe60000000800 */
[----:B------:R-:W-:Y:S01]  /*4e50*/  IMAD.U32 R144, RZ, RZ, UR20 ;  /* 0x00000014ff907e24 */ /* 0x000fe2000f8e00ff */
[----:B------:R-:W-:Y:S01]  /*4e60*/  HMMA.16816.F32 R64, R168, R6, R64 ;  /* 0x00000006a840723c */ /* 0x000fe20000001840 */
[----:B------:R-:W-:Y:S03]  /*4e70*/  IMAD.U32 R145, RZ, RZ, UR17 ;  /* 0x00000011ff917e24 */ /* 0x000fe6000f8e00ff */
[----:B------:R-:W-:Y:S01]  /*4e80*/  @P0 FSEL R52, R52, -INF , !P4 ;  /* 0xff80000034340808 */ /* 0x000fe20006000000 */
[----:B------:R-:W-:Y:S01]  /*4e90*/  FFMA.FTZ R45, R45, UR8, -R2 ;  /* 0x000000082d2d7c23 */ /* 0x000fe20008010802 */
[----:B------:R-:W-:Y:S01]  /*4ea0*/  PLOP3.LUT P0, PT, PT, PT, UP0, 0x80, 0x0 ;  /* 0x000000000000781c */ /* 0x000fe20003f0f008 */
[----:B------:R4:W-:Y:S01]  /*4eb0*/  MUFU.EX2 R215, R133 ;  /* 0x0000008500d77308 */ /* 0x0009e20000000800 */
[----:B------:R-:W-:Y:S02]  /*4ec0*/  @P1 FSEL R54, R54, -INF , !P4 ;  /* 0xff80000036361808 */ /* 0x000fe40006000000 */
[----:B------:R-:W-:Y:S01]  /*4ed0*/  PLOP3.LUT P1, PT, PT, PT, UP0, 0x80, 0x0 ;  /* 0x000000000000781c */ /* 0x000fe20003f2f008 */
[----:B------:R-:W-:Y:S01]  /*4ee0*/  FFMA.FTZ R52, R52, UR8, -R132 ;  /* 0x0000000834347c23 */ /* 0x000fe20008010884 */
[----:B------:R-:W-:Y:S01]  /*4ef0*/  @P2 FSEL R56, R56, -INF , !P4 ;  /* 0xff80000038382808 */ /* 0x000fe20006000000 */
[--C-:B------:R-:W-:Y:S01]  /*4f00*/  FFMA.FTZ R54, R54, UR8, -R3.reuse ;  /* 0x0000000836367c23 */ /* 0x100fe20008010803 */
[----:B------:R-:W-:Y:S03]  /*4f10*/  PLOP3.LUT P2, PT, PT, PT, UP0, 0x80, 0x0 ;  /* 0x000000000000781c */ /* 0x000fe60003f4f008 */
[----:B------:R1:W-:Y:S01]  /*4f20*/  MUFU.EX2 R222, R14 ;  /* 0x0000000e00de7308 */ /* 0x0003e20000000800 */
[----:B------:R-:W-:Y:S04]  /*4f30*/  IMAD.WIDE.U32 R150, R151, -0x326172a9, RZ ;  /* 0xcd9e8d5797967825 */ /* 0x000fe800078e00ff */
[----:B------:R-:W-:Y:S01]  /*4f40*/  FFMA.FTZ R56, R56, UR8, -R2 ;  /* 0x0000000838387c23 */ /* 0x000fe20008010802 */
[----:B------:R-:W-:Y:S01]  /*4f50*/  @P0 FSEL R58, R58, -INF , !P4 ;  /* 0xff8000003a3a0808 */ /* 0x000fe20006000000 */
[----:B------:R-:W-:Y:S01]  /*4f60*/  IMAD.WIDE.U32 R148, R148, -0x2daee0ad, RZ ;  /* 0xd2511f5394947825 */ /* 0x000fe200078e00ff */
[----:B------:R-:W-:Y:S02]  /*4f70*/  PLOP3.LUT P0, PT, PT, PT, UP0, 0x80, 0x0 ;  /* 0x000000000000781c */ /* 0x000fe40003f0f008 */
[----:B--2---:R-:W-:Y:S01]  /*4f80*/  LOP3.LUT R12, R151, UR7, R138, 0x96, !PT ;  /* 0x00000007970c7c12 */ /* 0x004fe2000f8e968a */
[----:B------:R-:W-:Y:S01]  /*4f90*/  IMAD.WIDE.U32 R10, R157, -0x326172a9, RZ ;  /* 0xcd9e8d579d0a7825 */ /* 0x000fe200078e00ff */
[----:B------:R-:W-:Y:S01]  /*4fa0*/  LOP3.LUT R137, R149, UR15, R140, 0x96, !PT ;  /* 0x0000000f95897c12 */ /* 0x000fe2000f8e968c */
[----:B------:R2:W3:Y:S01]  /*4fb0*/  MUFU.EX2 R216, R13 ;  /* 0x0000000d00d87308 */ /* 0x0004e20000000800 */
[----:B------:R-:W-:Y:S01]  /*4fc0*/  @P1 FSEL R53, R53, -INF , !P5 ;  /* 0xff80000035351808 */ /* 0x000fe20006800000 */
[----:B------:R-:W-:Y:S01]  /*4fd0*/  IMAD.WIDE.U32 R156, R156, -0x2daee0ad, RZ ;  /* 0xd2511f539c9c7825 */ /* 0x000fe200078e00ff */
[----:B------:R-:W-:Y:S02]  /*4fe0*/  LOP3.LUT R11, R11, UR7, R154, 0x96, !PT ;  /* 0x000000070b0b7c12 */ /* 0x000fe4000f8e969a */
[----:B------:R-:W-:Y:S01]  /*4ff0*/  PLOP3.LUT P1, PT, PT, PT, UP0, 0x80, 0x0 ;  /* 0x000000000000781c */ /* 0x000fe20003f2f008 */
[----:B------:R-:W-:Y:S01]  /*5000*/  IMAD.WIDE.U32 R140, R141, -0x326172a9, RZ ;  /* 0xcd9e8d578d8c7825 */ /* 0x000fe200078e00ff */
[----:B----4-:R-:W-:Y:S03]  /*5010*/  LOP3.LUT R133, R157, UR15, R8, 0x96, !PT ;  /* 0x0000000f9d857c12 */ /* 0x010fe6000f8e9608 */
[----:B------:R4:W-:Y:S01]  /*5020*/  MUFU.EX2 R220, R15 ;  /* 0x0000000f00dc7308 */ /* 0x0009e20000000800 */
[----:B------:R-:W-:Y:S01]  /*5030*/  @P2 FSEL R55, R55, -INF , !P5 ;  /* 0xff80000037372808 */ /* 0x000fe20006800000 */
[----:B------:R-:W-:Y:S01]  /*5040*/  IMAD.WIDE.U32 R154, R155, -0x2daee0ad, RZ ;  /* 0xd2511f539b9a7825 */ /* 0x000fe200078e00ff */
[----:B------:R-:W-:Y:S02]  /*5050*/  @P0 FSEL R59, R59, -INF , !P5 ;  /* 0xff8000003b3b0808 */ /* 0x000fe40006800000 */
[----:B------:R-:W-:Y:S01]  /*5060*/  LOP3.LUT R153, R141, UR7, R134, 0x96, !PT ;  /* 0x000000078d997c12 */ /* 0x000fe2000f8e9686 */
[----:B------:R-:W-:Y:S01]  /*5070*/  IMAD.WIDE.U32 R138, R139, -0x326172a9, RZ ;  /* 0xcd9e8d578b8a7825 */ /* 0x000fe200078e00ff */
[----:B------:R-:W-:Y:S03]  /*5080*/  LOP3.LUT R143, R155, UR15, R136, 0x96, !PT ;  /* 0x0000000f9b8f7c12 */ /* 0x000fe6000f8e9688 */
[----:B------:R3:W-:Y:S01]  /*5090*/  MUFU.EX2 R196, R16 ;  /* 0x0000001000c47308 */ /* 0x0007e20000000800 */
[----:B------:R-:W-:Y:S01]  /*50a0*/  PLOP3.LUT P2, PT, PT, PT, UP0, 0x80, 0x0 ;  /* 0x000000000000781c */ /* 0x000fe20003f4f008 */
[----:B------:R-:W-:Y:S01]  /*50b0*/  IMAD.WIDE.U32 R8, R9, -0x326172a9, RZ ;  /* 0xcd9e8d5709087825 */ /* 0x000fe200078e00ff */
[----:B------:R-:W-:Y:S01]  /*50c0*/  LOP3.LUT R151, R139, UR7, R142, 0x96, !PT ;  /* 0x000000078b977c12 */ /* 0x000fe2000f8e968e */
[----:B------:R-:W-:Y:S01]  /*50d0*/  UIADD3 UR7, UR14, 0x646e171e, URZ ;  /* 0x646e171e0e077890 */ /* 0x000fe2000fffe03f */
[----:B------:R-:W-:Y:S01]  /*50e0*/  PLOP3.LUT P0, PT, PT, PT, UP0, 0x80, 0x0 ;  /* 0x000000000000781c */ /* 0x000fe20003f0f008 */
[----:B------:R-:W-:Y:S01]  /*50f0*/  IMAD.WIDE.U32 R4, R137, -0x326172a9, RZ ;  /* 0xcd9e8d5789047825 */ /* 0x000fe200078e00ff */
[----:B-1----:R-:W-:Y:S03]  /*5100*/  LOP3.LUT R14, R9, UR12, R10, 0x96, !PT ;  /* 0x0000000c090e7c12 */ /* 0x002fe6000f8e960a */
[----:B------:R1:W-:Y:S01]  /*5110*/  MUFU.EX2 R194, R17 ;  /* 0x0000001100c27308 */ /* 0x0003e20000000800 */
[C---:B------:R-:W-:Y:S01]  /*5120*/  LOP3.LUT R135, R8.reuse, 0xff, RZ, 0xc0, !PT ;  /* 0x000000ff08877812 */ /* 0x040fe200078ec0ff */
[----:B------:R-:W-:Y:S01]  /*5130*/  FFMA.FTZ R53, R53, UR8, -R132 ;  /* 0x0000000835357c23 */ /* 0x000fe20008010884 */
[----:B------:R-:W-:Y:S01]  /*5140*/  SHF.R.U32.HI R134, RZ, 0x18, R8 ;  /* 0x00000018ff867819 */ /* 0x000fe20000011608 */
[--C-:B------:R-:W-:Y:S01]  /*5150*/  FFMA.FTZ R55, R55, UR8, -R3.reuse ;  /* 0x0000000837377c23 */ /* 0x100fe20008010803 */
[----:B------:R-:W-:Y:S01]  /*5160*/  LOP3.LUT R136, R8, 0xffff, RZ, 0xc0, !PT ;  /* 0x0000ffff08887812 */ /* 0x000fe200078ec0ff */
[----:B------:R-:W-:Y:S01]  /*5170*/  FFMA.FTZ R58, R58, UR8, -R0 ;  /* 0x000000083a3a7c23 */ /* 0x000fe20008010800 */
[----:B------:R-:W-:Y:S03]  /*5180*/  SHF.R.U32.HI R139, RZ, 0x10, R8 ;  /* 0x00000010ff8b7819 */ /* 0x000fe60000011608 */
[----:B------:R1:W1:Y:S01]  /*5190*/  MUFU.EX2 R205, R18 ;  /* 0x0000001200cd7308 */ /* 0x0002620000000800 */
[----:B------:R-:W-:Y:S01]  /*51a0*/  @P1 FSEL R60, R60, -INF , !P3 ;  /* 0xff8000003c3c1808 */ /* 0x000fe20005800000 */
[----:B------:R-:W-:Y:S01]  /*51b0*/  IMAD.WIDE.U32 R8, R12, -0x2daee0ad, RZ ;  /* 0xd2511f530c087825 */ /* 0x000fe200078e00ff */
[----:B------:R-:W-:Y:S02]  /*51c0*/  PLOP3.LUT P1, PT, PT, PT, UP0, 0x80, 0x0 ;  /* 0x000000000000781c */ /* 0x000fe40003f2f008 */
[----:B------:R-:W-:Y:S01]  /*51d0*/  @P2 FSEL R62, R62, -INF , !P3 ;  /* 0xff8000003e3e2808 */ /* 0x000fe20005800000 */
[----:B------:R-:W-:Y:S01]  /*51e0*/  FFMA.FTZ R60, R60, UR8, -R2 ;  /* 0x000000083c3c7c23 */ /* 0x000fe20008010802 */
[----:B--2---:R-:W-:Y:S03]  /*51f0*/  LOP3.LUT R13, R9, UR7, R148, 0x96, !PT ;  /* 0x00000007090d7c12 */ /* 0x004fe6000f8e9694 */
[----:B------:R2:W2:Y:S01]  /*5200*/  MUFU.EX2 R204, R19 ;  /* 0x0000001300cc7308 */ /* 0x0004a20000000800 */
[----:B----4-:R-:W-:Y:S01]  /*5210*/  LOP3.LUT R15, R8, 0xff, RZ, 0xc0, !PT ;  /* 0x000000ff080f7812 */ /* 0x010fe200078ec0ff */
[----:B------:R-:W-:Y:S01]  /*5220*/  FFMA.FTZ R62, R62, UR8, -R0 ;  /* 0x000000083e3e7c23 */ /* 0x000fe20008010800 */
[----:B---3--:R-:W-:Y:S01]  /*5230*/  SHF.R.U32.HI R16, RZ, 0x18, R8 ;  /* 0x00000018ff107819 */ /* 0x008fe20000011608 */
[----:B------:R-:W-:Y:S01]  /*5240*/  FFMA.FTZ R59, R59, UR8, -R0 ;  /* 0x000000083b3b7c23 */ /* 0x000fe20008010800 */
[----:B------:R-:W-:Y:S01]  /*5250*/  LOP3.LUT R141, R8, 0xffff, RZ, 0xc0, !PT ;  /* 0x0000ffff088d7812 */ /* 0x000fe200078ec0ff */
[----:B------:R-:W-:Y:S01]  /*5260*/  IMAD.WIDE.U32 R10, R11, -0x2daee0ad, RZ ;  /* 0xd2511f530b0a7825 */ /* 0x000fe200078e00ff */
[----:B------:R-:W-:Y:S03]  /*5270*/  SHF.R.U32.HI R142, RZ, 0x10, R8 ;  /* 0x00000010ff8e7819 */ /* 0x000fe60000011608 */
[----:B------:R-:W-:Y:S01]  /*5280*/  MUFU.EX2 R155, R48 ;  /* 0x00000030009b7308 */ /* 0x000fe20000000800 */
[----:B------:R-:W-:Y:S01]  /*5290*/  @P0 FSEL R66, R66, -INF , !P3 ;  /* 0xff80000042420808 */ /* 0x000fe20005800000 */
[----:B------:R-:W-:Y:S01]  /*52a0*/  IMAD.WIDE.U32 R8, R133, -0x326172a9, RZ ;  /* 0xcd9e8d5785087825 */ /* 0x000fe200078e00ff */
[----:B------:R-:W-:Y:S02]  /*52b0*/  LOP3.LUT R12, R11, UR7, R152, 0x96, !PT ;  /* 0x000000070b0c7c12 */ /* 0x000fe4000f8e9698 */
[----:B------:R-:W-:Y:S01]  /*52c0*/  LOP3.LUT R148, R10, 0xffff, RZ, 0xc0, !PT ;  /* 0x0000ffff0a947812 */ /* 0x000fe200078ec0ff */
[--C-:B------:R-:W-:Y:S01]  /*52d0*/  FFMA.FTZ R66, R66, UR8, -R3.reuse ;  /* 0x0000000842427c23 */ /* 0x100fe20008010803 */
[----:B------:R-:W-:Y:S03]  /*52e0*/  LOP3.LUT R11, R9, UR12, R138, 0x96, !PT ;  /* 0x0000000c090b7c12 */ /* 0x000fe6000f8e968a */
[----:B------:R-:W-:Y:S01]  /*52f0*/  MUFU.EX2 R159, R60 ;  /* 0x0000003c009f7308 */ /* 0x000fe20000000800 */
[----:B-1----:R-:W-:Y:S02]  /*5300*/  LOP3.LUT R17, R10, 0xff, RZ, 0xc0, !PT ;  /* 0x000000ff0a117812 */ /* 0x002fe400078ec0ff */
[--C-:B------:R-:W-:Y:S02]  /*5310*/  SHF.R.U32.HI R18, RZ, 0x18, R10.reuse ;  /* 0x00000018ff127819 */ /* 0x100fe4000001160a */
[----:B------:R-:W-:Y:S02]  /*5320*/  SHF.R.U32.HI R149, RZ, 0x10, R10 ;  /* 0x00000010ff957819 */ /* 0x000fe4000001160a */
[----:B------:R-:W-:Y:S03]  /*5330*/  LOP3.LUT R138, R8, 0xffff, RZ, 0xc0, !PT ;  /* 0x0000ffff088a7812 */ /* 0x000fe600078ec0ff */
[----:B------:R-:W-:Y:S01]  /*5340*/  MUFU.EX2 R168, R62 ;  /* 0x0000003e00a87308 */ /* 0x000fe20000000800 */
[----:B------:R-:W-:Y:S02]  /*5350*/  PLOP3.LUT P2, PT, PT, PT, UP0, 0x80, 0x0 ;  /* 0x000000000000781c */ /* 0x000fe40003f4f008 */
[----:B------:R-:W-:Y:S02]  /*5360*/  PLOP3.LUT P0, PT, PT, PT, UP0, 0x80, 0x0 ;  /* 0x000000000000781c */ /* 0x000fe40003f0f008 */
[C---:B------:R-:W-:Y:S02]  /*5370*/  LOP3.LUT R6, R4.reuse, 0xffff, RZ, 0xc0, !PT ;  /* 0x0000ffff04067812 */ /* 0x040fe400078ec0ff */
[----:B------:R-:W-:Y:S03]  /*5380*/  LOP3.LUT R7, R4, 0xff, RZ, 0xc0, !PT ;  /* 0x000000ff04077812 */ /* 0x000fe600078ec0ff */
[----:B------:R-:W-:Y:S01]  /*5390*/  MUFU.EX2 R152, R53 ;  /* 0x0000003500987308 */ /* 0x000fe20000000800 */
[--C-:B------:R-:W-:Y:S02]  /*53a0*/  SHF.R.U32.HI R10, RZ, 0x10, R4.reuse ;  /* 0x00000010ff0a7819 */ /* 0x100fe40000011604 */
[----:B------:R-:W-:Y:S02]  /*53b0*/  SHF.R.U32.HI R9, RZ, 0x18, R4 ;  /* 0x00000018ff097819 */ /* 0x000fe40000011604 */
[----:B------:R-:W-:Y:S02]  /*53c0*/  LOP3.LUT R4, R14, 0xffff, RZ, 0xc0, !PT ;  /* 0x0000ffff0e047812 */ /* 0x000fe400078ec0ff */
[----:B--2---:R-:W-:Y:S03]  /*53d0*/  LOP3.LUT R19, R8, 0xff, RZ, 0xc0, !PT ;  /* 0x000000ff08137812 */ /* 0x004fe600078ec0ff */
[----:B------:R-:W-:Y:S01]  /*53e0*/  MUFU.EX2 R157, R55 ;  /* 0x00000037009d7308 */ /* 0x000fe20000000800 */
[----:B------:R-:W-:Y:S02]  /*53f0*/  SHF.R.U32.HI R4, RZ, 0x8, R4 ;  /* 0x00000008ff047819 */ /* 0x000fe40000011604 */
[--C-:B------:R-:W-:Y:S02]  /*5400*/  SHF.R.U32.HI R133, RZ, 0x18, R8.reuse ;  /* 0x00000018ff857819 */ /* 0x100fe40000011608 */
[----:B------:R-:W-:Y:S02]  /*5410*/  LOP3.LUT R4, R4, 0xffff, RZ, 0xc0, !PT ;  /* 0x0000ffff04047812 */ /* 0x000fe400078ec0ff */
[----:B------:R-:W-:Y:S03]  /*5420*/  SHF.R.U32.HI R137, RZ, 0x10, R8 ;  /* 0x00000010ff897819 */ /* 0x000fe60000011608 */
[----:B------:R-:W-:Y:S01]  /*5430*/  MUFU.EX2 R189, R58 ;  /* 0x0000003a00bd7308 */ /* 0x000fe20000000800 */
[----:B------:R-:W-:Y:S02]  /*5440*/  LOP3.LUT R8, R5, UR12, R150, 0x96, !PT ;  /* 0x0000000c05087c12 */ /* 0x000fe4000f8e9696 */
[----:B------:R-:W-:Y:S02]  /*5450*/  @P1 FSEL R61, R61, -INF , !P6 ;  /* 0xff8000003d3d1808 */ /* 0x000fe40007000000 */
[----:B------:R-:W-:Y:S02]  /*5460*/  PLOP3.LUT P1, PT, PT, PT, UP0, 0x80, 0x0 ;  /* 0x000000000000781c */ /* 0x000fe40003f2f008 */
[----:B------:R-:W-:Y:S03]  /*5470*/  LOP3.LUT R5, R14, 0xff, RZ, 0xc0, !PT ;  /* 0x000000ff0e057812 */ /* 0x000fe600078ec0ff */
[----:B------:R-:W-:Y:S01]  /*5480*/  MUFU.EX2 R158, R54 ;  /* 0x00000036009e7308 */ /* 0x000fe20000000800 */
[----:B------:R-:W-:Y:S02]  /*5490*/  @P2 FSEL R63, R63, -INF , !P6 ;  /* 0xff8000003f3f2808 */ /* 0x000fe40007000000 */
[----:B------:R-:W-:Y:S02]  /*54a0*/  @P0 FSEL R65, R65, -INF , !P6 ;  /* 0xff80000041410808 */ /* 0x000fe40007000000 */
[----:B------:R-:W-:Y:S01]  /*54b0*/  ISETP.LE.U32.AND P0, PT, R4, UR9, PT ;  /* 0x0000000904007c0c */ /* 0x000fe2000bf03070 */
[----:B------:R-:W-:Y:S01]  /*54c0*/  FFMA.FTZ R0, R63, UR8, -R0 ;  /* 0x000000083f007c23 */ /* 0x000fe20008010800 */
[----:B------:R-:W-:Y:S03]  /*54d0*/  ISETP.LE.U32.AND P2, PT, R5, UR9, PT ;  /* 0x0000000905007c0c */ /* 0x000fe6000bf43070 */
[----:B------:R-:W-:Y:S01]  /*54e0*/  MUFU.EX2 R169, R56 ;  /* 0x0000003800a97308 */ /* 0x000fe20000000800 */
[----:B------:R-:W-:Y:S02]  /*54f0*/  SHF.R.U32.HI R5, RZ, 0x10, R14 ;  /* 0x00000010ff057819 */ /* 0x000fe4000001160e */
[C---:B------:R-:W-:Y:S02]  /*5500*/  LOP3.LUT R4, R8.reuse, 0xffff, RZ, 0xc0, !PT ;  /* 0x0000ffff08047812 */ /* 0x040fe400078ec0ff */
[----:B------:R-:W-:Y:S02]  /*5510*/  LOP3.LUT R5, R5, 0xff, RZ, 0xc0, !PT ;  /* 0x000000ff05057812 */ /* 0x000fe400078ec0ff */
[----:B------:R-:W-:Y:S03]  /*5520*/  SHF.R.U32.HI R4, RZ, 0x8, R4 ;  /* 0x00000008ff047819 */ /* 0x000fe60000011604 */
[----:B------:R-:W-:Y:S01]  /*5530*/  MUFU.EX2 R164, R0 ;  /* 0x0000000000a47308 */ /* 0x000fe20000000800 */
[----:B------:R-:W-:Y:S01]  /*5540*/  @P1 FSEL R67, R67, -INF , !P6 ;  /* 0xff80000043431808 */ /* 0x000fe20007000000 */
[----:B------:R-:W-:Y:S01]  /*5550*/  @!P0 FADD.FTZ R209, -R209, -RZ ;  /* 0x800000ffd1d18221 */ /* 0x000fe20000010100 */
[----:B------:R-:W-:Y:S01]  /*5560*/  ISETP.LE.U32.AND P6, PT, R5, UR9, PT ;  /* 0x0000000905007c0c */ /* 0x000fe2000bfc3070 */
[----:B------:R-:W-:Y:S01]  /*5570*/  @!P2 FADD.FTZ R197, -R197, -RZ ;  /* 0x800000ffc5c5a221 */ /* 0x000fe20000010100 */
[----:B------:R-:W-:Y:S01]  /*5580*/  LOP3.LUT R5, R8, 0xff, RZ, 0xc0, !PT ;  /* 0x000000ff08057812 */ /* 0x000fe200078ec0ff */
[----:B------:R-:W-:Y:S01]  /*5590*/  FFMA.FTZ R3, R67, UR8, -R3 ;  /* 0x0000000843037c23 */ /* 0x000fe20008010803 */
[----:B------:R-:W-:Y:S03]  /*55a0*/  LOP3.LUT R4, R4, 0xffff, RZ, 0xc0, !PT ;  /* 0x0000ffff04047812 */ /* 0x000fe600078ec0ff */
[----:B------:R-:W-:Y:S01]  /*55b0*/  MUFU.EX2 R170, R59 ;  /* 0x0000003b00aa7308 */ /* 0x000fe20000000800 */
[----:B------:R-:W-:Y:S02]  /*55c0*/  ISETP.LE.U32.AND P2, PT, R5, UR9, PT ;  /* 0x0000000905007c0c */ /* 0x000fe4000bf43070 */
[----:B------:R-:W-:Y:S02]  /*55d0*/  ISETP.LE.U32.AND P0, PT, R4, UR9, PT ;  /* 0x0000000904007c0c */ /* 0x000fe4000bf03070 */
[----:B------:R-:W-:Y:S02]  /*55e0*/  SHF.R.U32.HI R5, RZ, 0x10, R8 ;  /* 0x00000010ff057819 */ /* 0x000fe40000011608 */
[----:B------:R-:W-:Y:S01]  /*55f0*/  SHF.R.U32.HI R4, RZ, 0x8, R6 ;  /* 0x00000008ff047819 */ /* 0x000fe20000011606 */
[----:B------:R-:W-:Y:S01]  /*5600*/  @!P6 FADD.FTZ R217, -R217, -RZ ;  /* 0x800000ffd9d9e221 */ /* 0x000fe20000010100 */
[----:B------:R-:W-:Y:S01]  /*5610*/  LOP3.LUT R5, R5, 0xff, RZ, 0xc0, !PT ;  /* 0x000000ff05057812 */ /* 0x000fe200078ec0ff */
[----:B------:R-:W-:Y:S01]  /*5620*/  MUFU.EX2 R150, R3 ;  /* 0x0000000300967308 */ /* 0x000fe20000000800 */
[----:B------:R-:W-:Y:S02]  /*5630*/  PLOP3.LUT P4, PT, PT, PT, UP0, 0x80, 0x0 ;  /* 0x000000000000781c */ /* 0x000fe40003f8f008 */
[----:B------:R-:W-:Y:S01]  /*5640*/  ISETP.LE.U32.AND P6, PT, R5, UR9, PT ;  /* 0x0000000905007c0c */ /* 0x000fe2000bfc3070 */
[----:B------:R-:W-:Y:S01]  /*5650*/  @!P2 FADD.FTZ R221, -R221, -RZ ;  /* 0x800000ffdddda221 */ /* 0x000fe20000010100 */
[----:B------:R-:W-:Y:S01]  /*5660*/  LOP3.LUT R4, R4, 0xffff, RZ, 0xc0, !PT ;  /* 0x0000ffff04047812 */ /* 0x000fe200078ec0ff */
[----:B------:R-:W-:Y:S01]  /*5670*/  @!P0 FADD.FTZ R219, -R219, -RZ ;  /* 0x800000ffdbdb8221 */ /* 0x000fe20000010100 */
[----:B------:R-:W-:Y:S03]  /*5680*/  LOP3.LUT R5, R10, 0xff, RZ, 0xc0, !PT ;  /* 0x000000ff0a057812 */ /* 0x000fe600078ec0ff */
[----:B------:R1:W-:Y:S01]  /*5690*/  MUFU.EX2 R190, R20 ;  /* 0x0000001400be7308 */ /* 0x0003e20000000800 */
[----:B------:R-:W-:Y:S02]  /*56a0*/  ISETP.LE.U32.AND P0, PT, R4, UR9, PT ;  /* 0x0000000904007c0c */ /* 0x000fe4000bf03070 */
[----:B------:R-:W-:Y:S02]  /*56b0*/  LOP3.LUT R6, R12, 0xffff, RZ, 0xc0, !PT ;  /* 0x0000ffff0c067812 */ /* 0x000fe400078ec0ff */
[----:B------:R-:W-:Y:S02]  /*56c0*/  SHF.R.U32.HI R4, RZ, 0x8, R136 ;  /* 0x00000008ff047819 */ /* 0x000fe40000011688 */
[----:B------:R-:W-:Y:S01]  /*56d0*/  @P4 FSEL R57, R57, -INF , !P5 ;  /* 0xff80000039394808 */ /* 0x000fe20006800000 */
[----:B------:R-:W-:Y:S01]  /*56e0*/  @!P6 FADD.FTZ R224, -R224, -RZ ;  /* 0x800000ffe0e0e221 */ /* 0x000fe20000010100 */
[----:B------:R-:W-:Y:S01]  /*56f0*/  PLOP3.LUT P4, PT, PT, PT, UP0, 0x80, 0x0 ;  /* 0x000000000000781c */ /* 0x000fe20003f8f008 */
[----:B------:R-:W2:Y:S01]  /*5700*/  MUFU.EX2 R175, R21 ;  /* 0x0000001500af7308 */ /* 0x000ea20000000800 */
[----:B------:R-:W-:Y:S01]  /*5710*/  ISETP.LE.U32.AND P6, PT, R5, UR9, PT ;  /* 0x0000000905007c0c */ /* 0x000fe2000bfc3070 */
[----:B------:R-:W-:Y:S01]  /*5720*/  FFMA.FTZ R57, R57, UR8, -R2 ;  /* 0x0000000839397c23 */ /* 0x000fe20008010802 */
[----:B------:R-:W-:Y:S01]  /*5730*/  LOP3.LUT R5, R139, 0xff, RZ, 0xc0, !PT ;  /* 0x000000ff8b057812 */ /* 0x000fe200078ec0ff */
[----:B------:R-:W-:Y:S01]  /*5740*/  @!P0 FADD.FTZ R216, -R216, -RZ ;  /* 0x800000ffd8d88221 */ /* 0x000fe20000010100 */
[----:B------:R-:W-:Y:S01]  /*5750*/  SHF.R.U32.HI R6, RZ, 0x8, R6 ;  /* 0x00000008ff067819 */ /* 0x000fe20000011606 */
[----:B------:R-:W-:Y:S01]  /*5760*/  FFMA.FTZ R2, R61, UR8, -R2 ;  /* 0x000000083d027c23 */ /* 0x000fe20008010802 */
[----:B------:R-:W-:Y:S03]  /*5770*/  ISETP.LE.U32.AND P0, PT, R5, UR9, PT ;  /* 0x0000000905007c0c */ /* 0x000fe6000bf03070 */
[----:B------:R-:W-:Y:S01]  /*5780*/  MUFU.EX2 R167, R57 ;  /* 0x0000003900a77308 */ /* 0x000fe20000000800 */
[----:B------:R-:W-:Y:S02]  /*5790*/  LOP3.LUT R4, R4, 0xffff, RZ, 0xc0, !PT ;  /* 0x0000ffff04047812 */ /* 0x000fe400078ec0ff */
[----:B------:R-:W-:Y:S02]  /*57a0*/  LOP3.LUT R6, R6, 0xffff, RZ, 0xc0, !PT ;  /* 0x0000ffff06067812 */ /* 0x000fe400078ec0ff */
[----:B------:R-:W-:Y:S01]  /*57b0*/  @P4 FSEL R64, R64, -INF , !P3 ;  /* 0xff80000040404808 */ /* 0x000fe20005800000 */
[----:B------:R-:W-:Y:S01]  /*57c0*/  @!P6 FADD.FTZ R222, -R222, -RZ ;  /* 0x800000ffdedee221 */ /* 0x000fe20000010100 */
[----:B------:R-:W-:Y:S03]  /*57d0*/  ISETP.LE.U32.AND P4, PT, R134, UR9, PT ;  /* 0x0000000986007c0c */ /* 0x000fe6000bf83070 */
[----:B------:R3:W4:Y:S01]  /*57e0*/  MUFU.EX2 R201, R22 ;  /* 0x0000001600c97308 */ /* 0x0007220000000800 */
[----:B------:R-:W-:Y:S01]  /*57f0*/  ISETP.LE.U32.AND P6, PT, R4, UR9, PT ;  /* 0x0000000904007c0c */ /* 0x000fe2000bfc3070 */
[----:B------:R-:W-:Y:S01]  /*5800*/  IMAD.WIDE.U32 R4, R143, -0x326172a9, RZ ;  /* 0xcd9e8d578f047825 */ /* 0x000fe200078e00ff */
[----:B------:R-:W-:Y:S02]  /*5810*/  SHF.R.U32.HI R14, RZ, 0x18, R14 ;  /* 0x00000018ff0e7819 */ /* 0x000fe4000001160e */
[----:B------:R-:W-:Y:S01]  /*5820*/  ISETP.LE.U32.AND P2, PT, R7, UR9, PT ;  /* 0x0000000907007c0c */ /* 0x000fe2000bf43070 */
[----:B------:R-:W-:Y:S01]  /*5830*/  @!P0 FADD.FTZ R205, -R205, -RZ ;  /* 0x800000ffcdcd8221 */ /* 0x000fe20000010100 */
[----:B------:R-:W-:Y:S01]  /*5840*/  ISETP.LE.U32.AND P0, PT, R6, UR9, PT ;  /* 0x0000000906007c0c */ /* 0x000fe2000bf03070 */
[----:B------:R-:W-:Y:S01]  /*5850*/  FFMA.FTZ R64, R64, UR8, -R132 ;  /* 0x0000000840407c23 */ /* 0x000fe20008010884 */
[----:B------:R-:W-:Y:S01]  /*5860*/  SHF.R.U32.HI R6, RZ, 0x10, R12 ;  /* 0x00000010ff067819 */ /* 0x000fe2000001160c */
[----:B------:R-:W-:Y:S01]  /*5870*/  FFMA.FTZ R132, R65, UR8, -R132 ;  /* 0x0000000841847c23 */ /* 0x000fe20008010884 */
[----:B------:R-:W-:Y:S01]  /*5880*/  LOP3.LUT R10, R5, UR12, R140, 0x96, !PT ;  /* 0x0000000c050a7c12 */ /* 0x000fe2000f8e968c */
[----:B------:R-:W-:Y:S01]  /*5890*/  @!P4 FADD.FTZ R204, -R204, -RZ ;  /* 0x800000ffccccc221 */ /* 0x000fe20000010100 */
[----:B-1----:R-:W-:Y:S01]  /*58a0*/  LOP3.LUT R20, R4, 0xffff, RZ, 0xc0, !PT ;  /* 0x0000ffff04147812 */ /* 0x002fe200078ec0ff */
[----:B------:R-:W-:Y:S01]  /*58b0*/  @!P6 FADD.FTZ R194, -R194, -RZ ;  /* 0x800000ffc2c2e221 */ /* 0x000fe20000010100 */
[----:B------:R-:W-:Y:S01]  /*58c0*/  LOP3.LUT R5, R6, 0xff, RZ, 0xc0, !PT ;  /* 0x000000ff06057812 */ /* 0x000fe200078ec0ff */
[----:B------:R-:W1:Y:S01]  /*58d0*/  MUFU.EX2 R208, R24 ;  /* 0x0000001800d07308 */ /* 0x000e620000000800 */
[----:B------:R-:W-:Y:S01]  /*58e0*/  ISETP.LE.U32.AND P1, PT, R14, UR9, PT ;  /* 0x000000090e007c0c */ /* 0x000fe2000bf23070 */
[----:B------:R-:W-:Y:S01]  /*58f0*/  @!P2 FADD.FTZ R218, -R218, -RZ ;  /* 0x800000ffdadaa221 */ /* 0x000fe20000010100 */
[----:B------:R-:W-:Y:S01]  /*5900*/  ISETP.LE.U32.AND P4, PT, R5, UR9, PT ;  /* 0x0000000905007c0c */ /* 0x000fe2000bf83070 */
[----:B--2---:R-:W-:Y:S01]  /*5910*/  @!P0 FADD.FTZ R175, -R175, -RZ ;  /* 0x800000ffafaf8221 */ /* 0x004fe20000010100 */
[----:B------:R-:W-:Y:S02]  /*5920*/  LOP3.LUT R5, R13, 0xff, RZ, 0xc0, !PT ;  /* 0x000000ff0d057812 */ /* 0x000fe400078ec0ff */
[----:B------:R-:W-:Y:S03]  /*5930*/  LOP3.LUT R7, R12, 0xff, RZ, 0xc0, !PT ;  /* 0x000000ff0c077812 */ /* 0x000fe600078ec0ff */
[----:B------:R-:W-:Y:S01]  /*5940*/  MUFU.EX2 R213, R27 ;  /* 0x0000001b00d57308 */ /* 0x000fe20000000800 */
[----:B------:R-:W-:Y:S02]  /*5950*/  ISETP.LE.U32.AND P0, PT, R5, UR9, PT ;  /* 0x0000000905007c0c */ /* 0x000fe4000bf03070 */
[----:B------:R-:W-:Y:S01]  /*5960*/  ISETP.LE.U32.AND P6, PT, R7, UR9, PT ;  /* 0x0000000907007c0c */ /* 0x000fe2000bfc3070 */
[----:B------:R-:W-:Y:S01]  /*5970*/  IMAD.WIDE.U32 R6, R151, -0x2daee0ad, RZ ;  /* 0xd2511f5397067825 */ /* 0x000fe200078e00ff */
[----:B------:R-:W-:Y:S02]  /*5980*/  ISETP.LE.U32.AND P3, PT, R15, UR9, PT ;  /* 0x000000090f007c0c */ /* 0x000fe4000bf63070 */
[----:B------:R-:W-:Y:S01]  /*5990*/  SHF.R.U32.HI R8, RZ, 0x18, R8 ;  /* 0x00000018ff087819 */ /* 0x000fe20000011608 */
[----:B------:R-:W-:Y:S01]  /*59a0*/  @!P1 FADD.FTZ R215, -R215, -RZ ;  /* 0x800000ffd7d79221 */ /* 0x000fe20000010100 */
[----:B------:R-:W-:Y:S01]  /*59b0*/  LOP3.LUT R15, R4, 0xff, RZ, 0xc0, !PT ;  /* 0x000000ff040f7812 */ /* 0x000fe200078ec0ff */
[----:B------:R-:W2:Y:S01]  /*59c0*/  MUFU.EX2 R207, R28 ;  /* 0x0000001c00cf7308 */ /* 0x000ea20000000800 */
[--C-:B---3--:R-:W-:Y:S01]  /*59d0*/  SHF.R.U32.HI R22, RZ, 0x18, R4.reuse ;  /* 0x00000018ff167819 */ /* 0x108fe20000011604 */
[----:B----4-:R-:W-:Y:S01]  /*59e0*/  @!P4 FADD.FTZ R201, -R201, -RZ ;  /* 0x800000ffc9c9c221 */ /* 0x010fe20000010100 */
[----:B------:R-:W-:Y:S01]  /*59f0*/  SHF.R.U32.HI R21, RZ, 0x10, R4 ;  /* 0x00000010ff157819 */ /* 0x000fe20000011604 */
[----:B-1----:R-:W-:Y:S01]  /*5a00*/  @!P0 FADD.FTZ R208, -R208, -RZ ;  /* 0x800000ffd0d08221 */ /* 0x002fe20000010100 */
[--C-:B------:R-:W-:Y:S01]  /*5a10*/  SHF.R.U32.HI R5, RZ, 0x10, R13.reuse ;  /* 0x00000010ff057819 */ /* 0x100fe2000001160d */
[----:B------:R-:W-:Y:S01]  /*5a20*/  @!P6 FADD.FTZ R190, -R190, -RZ ;  /* 0x800000ffbebee221 */ /* 0x000fe20000010100 */
[----:B------:R-:W-:Y:S03]  /*5a30*/  LOP3.LUT R4, R13, 0xffff, RZ, 0xc0, !PT ;  /* 0x0000ffff0d047812 */ /* 0x000fe600078ec0ff */
[----:B------:R-:W1:Y:S01]  /*5a40*/  MUFU.EX2 R198, R23 ;  /* 0x0000001700c67308 */ /* 0x000e620000000800 */
[----:B------:R-:W-:Y:S02]  /*5a50*/  SHF.R.U32.HI R13, RZ, 0x18, R13 ;  /* 0x00000018ff0d7819 */ /* 0x000fe4000001160d */
[----:B------:R-:W-:Y:S02]  /*5a60*/  ISETP.LE.U32.AND P1, PT, R8, UR9, PT ;  /* 0x0000000908007c0c */ /* 0x000fe4000bf23070 */
[----:B------:R-:W-:Y:S02]  /*5a70*/  ISETP.LE.U32.AND P0, PT, R13, UR9, PT ;  /* 0x000000090d007c0c */ /* 0x000fe4000bf03070 */
[----:B------:R-:W-:Y:S03]  /*5a80*/  SHF.R.U32.HI R4, RZ, 0x8, R4 ;  /* 0x00000008ff047819 */ /* 0x000fe60000011604 */
[----:B------:R-:W3:Y:S01]  /*5a90*/  MUFU.EX2 R210, R25 ;  /* 0x0000001900d27308 */ /* 0x000ee20000000800 */
[----:B------:R-:W-:Y:S01]  /*5aa0*/  SHF.R.U32.HI R12, RZ, 0x18, R12 ;  /* 0x00000018ff0c7819 */ /* 0x000fe2000001160c */
[----:B--2---:R-:W-:Y:S01]  /*5ab0*/  @!P3 FADD.FTZ R207, -R207, -RZ ;  /* 0x800000ffcfcfb221 */ /* 0x004fe20000010100 */
[----:B------:R-:W-:Y:S02]  /*5ac0*/  LOP3.LUT R4, R4, 0xffff, RZ, 0xc0, !PT ;  /* 0x0000ffff04047812 */ /* 0x000fe400078ec0ff */
[----:B------:R-:W-:Y:S02]  /*5ad0*/  ISETP.LE.U32.AND P6, PT, R12, UR9, PT ;  /* 0x000000090c007c0c */ /* 0x000fe4000bfc3070 */
[----:B------:R-:W-:Y:S01]  /*5ae0*/  SHF.R.U32.HI R12, RZ, 0x8, R141 ;  /* 0x00000008ff0c7819 */ /* 0x000fe2000001168d */
[----:B------:R-:W-:Y:S01]  /*5af0*/  @!P1 FADD.FTZ R223, -R223, -RZ ;  /* 0x800000ffdfdf9221 */ /* 0x000fe20000010100 */
[----:B------:R-:W-:Y:S01]  /*5b00*/  ISETP.LE.U32.AND P5, PT, R135, UR9, PT ;  /* 0x0000000987007c0c */ /* 0x000fe2000bfa3070 */
[----:B------:R-:W-:Y:S01]  /*5b10*/  @!P0 FADD.FTZ R213, -R213, -RZ ;  /* 0x800000ffd5d58221 */ /* 0x000fe20000010100 */
[----:B------:R-:W-:Y:S01]  /*5b20*/  ISETP.LE.U32.AND P4, PT, R4, UR9, PT ;  /* 0x0000000904007c0c */ /* 0x000fe2000bf83070 */
[----:B------:R-:W2:Y:S01]  /*5b30*/  MUFU.EX2 R206, R29 ;  /* 0x0000001d00ce7308 */ /* 0x000ea20000000800 */
[----:B------:R-:W-:Y:S02]  /*5b40*/  LOP3.LUT R12, R12, 0xffff, RZ, 0xc0, !PT ;  /* 0x0000ffff0c0c7812 */ /* 0x000fe400078ec0ff */
[----:B------:R-:W-:Y:S02]  /*5b50*/  ISETP.LE.U32.AND P1, PT, R9, UR9, PT ;  /* 0x0000000909007c0c */ /* 0x000fe4000bf23070 */
[----:B------:R-:W-:Y:S01]  /*5b60*/  ISETP.LE.U32.AND P0, PT, R12, UR9, PT ;  /* 0x000000090c007c0c */ /* 0x000fe2000bf03070 */
[----:B-1----:R-:W-:Y:S01]  /*5b70*/  @!P6 FADD.FTZ R198, -R198, -RZ ;  /* 0x800000ffc6c6e221 */ /* 0x002fe20000010100 */
[----:B------:R-:W-:Y:S03]  /*5b80*/  LOP3.LUT R12, R142, 0xff, RZ, 0xc0, !PT ;  /* 0x000000ff8e0c7812 */ /* 0x000fe600078ec0ff */
[----:B------:R-:W1:Y:S01]  /*5b90*/  MUFU.EX2 R212, R30 ;  /* 0x0000001e00d47308 */ /* 0x000e620000000800 */
[----:B------:R-:W-:Y:S01]  /*5ba0*/  LOP3.LUT R4, R5, 0xff, RZ, 0xc0, !PT ;  /* 0x000000ff05047812 */ /* 0x000fe200078ec0ff */
[----:B------:R-:W-:Y:S01]  /*5bb0*/  @!P5 FADD.FTZ R196, -R196, -RZ ;  /* 0x800000ffc4c4d221 */ /* 0x000fe20000010100 */
[----:B------:R-:W-:Y:S01]  /*5bc0*/  ISETP.LE.U32.AND P3, PT, R12, UR9, PT ;  /* 0x000000090c007c0c */ /* 0x000fe2000bf63070 */
[----:B---3--:R-:W-:Y:S01]  /*5bd0*/  @!P4 FADD.FTZ R210, -R210, -RZ ;  /* 0x800000ffd2d2c221 */ /* 0x008fe20000010100 */
[----:B------:R-:W-:Y:S01]  /*5be0*/  ISETP.LE.U32.AND P6, PT, R4, UR9, PT ;  /* 0x0000000904007c0c */ /* 0x000fe2000bfc3070 */
[----:B------:R-:W-:Y:S01]  /*5bf0*/  IMAD.WIDE.U32 R4, R153, -0x2daee0ad, RZ ;  /* 0xd2511f5399047825 */ /* 0x000fe200078e00ff */
[----:B------:R-:W-:Y:S03]  /*5c00*/  ISETP.LE.U32.AND P5, PT, R18, UR9, PT ;  /* 0x0000000912007c0c */ /* 0x000fe6000bfa3070 */
[----:B------:R-:W3:Y:S01]  /*5c10*/  MUFU.EX2 R211, R31 ;  /* 0x0000001f00d37308 */ /* 0x000ee20000000800 */
[----:B------:R-:W-:Y:S01]  /*5c20*/  ISETP.LE.U32.AND P4, PT, R19, UR9, PT ;  /* 0x0000000913007c0c */ /* 0x000fe2000bf83070 */
[----:B------:R-:W-:Y:S01]  /*5c30*/  @!P1 FADD.FTZ R220, -R220, -RZ ;  /* 0x800000ffdcdc9221 */ /* 0x000fe20000010100 */
[----:B------:R-:W-:Y:S01]  /*5c40*/  LOP3.LUT R18, R6, 0xffff, RZ, 0xc0, !PT ;  /* 0x0000ffff06127812 */ /* 0x000fe200078ec0ff */
[----:B--2---:R-:W-:Y:S01]  /*5c50*/  @!P0 FADD.FTZ R206, -R206, -RZ ;  /* 0x800000ffcece8221 */ /* 0x004fe20000010100 */
[--C-:B------:R-:W-:Y:S02]  /*5c60*/  SHF.R.U32.HI R19, RZ, 0x10, R6.reuse ;  /* 0x00000010ff137819 */ /* 0x100fe40000011606 */
[----:B------:R-:W-:Y:S03]  /*5c70*/  ISETP.LE.U32.AND P2, PT, R16, UR9, PT ;  /* 0x0000000910007c0c */ /* 0x000fe6000bf43070 */
[----:B------:R-:W2:Y:S01]  /*5c80*/  MUFU.EX2 R162, R36 ;  /* 0x0000002400a27308 */ /* 0x000ea20000000800 */
[----:B------:R-:W-:Y:S01]  /*5c90*/  LOP3.LUT R14, R6, 0xff, RZ, 0xc0, !PT ;  /* 0x000000ff060e7812 */ /* 0x000fe200078ec0ff */
[----:B-1----:R-:W-:Y:S01]  /*5ca0*/  @!P3 FADD.FTZ R212, -R212, -RZ ;  /* 0x800000ffd4d4b221 */ /* 0x002fe20000010100 */
[----:B------:R-:W-:Y:S01]  /*5cb0*/  SHF.R.U32.HI R13, RZ, 0x18, R6 ;  /* 0x00000018ff0d7819 */ /* 0x000fe20000011606 */
[----:B------:R-:W-:Y:S01]  /*5cc0*/  @!P5 FADD.FTZ R173, -R173, -RZ ;  /* 0x800000ffadadd221 */ /* 0x000fe20000010100 */
[----:B------:R-:W-:Y:S01]  /*5cd0*/  SHF.R.U32.HI R6, RZ, 0x8, R148 ;  /* 0x00000008ff067819 */ /* 0x000fe20000011694 */
[----:B------:R-:W-:Y:S01]  /*5ce0*/  @!P4 FADD.FTZ R155, -R155, -RZ ;  /* 0x800000ff9b9bc221 */ /* 0x000fe20000010100 */
[----:B------:R-:W-:Y:S03]  /*5cf0*/  ISETP.LE.U32.AND P1, PT, R17, UR9, PT ;  /* 0x0000000911007c0c */ /* 0x000fe6000bf23070 */
[----:B------:R-:W-:Y:S01]  /*5d00*/  MUFU.EX2 R160, R37 ;  /* 0x0000002500a07308 */ /* 0x000fe20000000800 */
[C---:B------:R-:W-:Y:S02]  /*5d10*/  LOP3.LUT R17, R4.reuse, 0xffff, RZ, 0xc0, !PT ;  /* 0x0000ffff04117812 */ /* 0x040fe400078ec0ff */
[----:B------:R-:W-:Y:S01]  /*5d20*/  LOP3.LUT R8, R5, UR7, R154, 0x96, !PT ;  /* 0x0000000705087c12 */ /* 0x000fe2000f8e969a */
[----:B---3--:R-:W-:Y:S01]  /*5d30*/  @!P2 FADD.FTZ R211, -R211, -RZ ;  /* 0x800000ffd3d3a221 */ /* 0x008fe20000010100 */
[----:B------:R-:W-:Y:S02]  /*5d40*/  LOP3.LUT R9, R7, UR7, R156, 0x96, !PT ;  /* 0x0000000707097c12 */ /* 0x000fe4000f8e969c */
[--C-:B------:R-:W-:Y:S03]  /*5d50*/  SHF.R.U32.HI R16, RZ, 0x18, R4.reuse ;  /* 0x00000018ff107819 */ /* 0x100fe60000011604 */
[----:B------:R-:W-:Y:S01]  /*5d60*/  MUFU.EX2 R172, R38 ;  /* 0x0000002600ac7308 */ /* 0x000fe20000000800 */
[----:B------:R-:W-:Y:S02]  /*5d70*/  SHF.R.U32.HI R7, RZ, 0x10, R4 ;  /* 0x00000010ff077819 */ /* 0x000fe40000011604 */
[----:B------:R-:W-:Y:S01]  /*5d80*/  LOP3.LUT R12, R4, 0xff, RZ, 0xc0, !PT ;  /* 0x000000ff040c7812 */ /* 0x000fe200078ec0ff */
[----:B------:R-:W-:Y:S01]  /*5d90*/  @!P1 FADD.FTZ R166, -R166, -RZ ;  /* 0x800000ffa6a69221 */ /* 0x000fe20000010100 */
[----:B------:R-:W-:Y:S02]  /*5da0*/  LOP3.LUT R5, R6, 0xffff, RZ, 0xc0, !PT ;  /* 0x0000ffff06057812 */ /* 0x000fe400078ec0ff */
[----:B------:R-:W-:Y:S03]  /*5db0*/  LOP3.LUT R4, R149, 0xff, RZ, 0xc0, !PT ;  /* 0x000000ff95047812 */ /* 0x000fe600078ec0ff */
[----:B------:R-:W1:Y:S01]  /*5dc0*/  MUFU.EX2 R171, R39 ;  /* 0x0000002700ab7308 */ /* 0x000e620000000800 */
[----:B------:R-:W-:Y:S02]  /*5dd0*/  ISETP.LE.U32.AND P0, PT, R5, UR9, PT ;  /* 0x0000000905007c0c */ /* 0x000fe4000bf03070 */
[C---:B------:R-:W-:Y:S02]  /*5de0*/  LOP3.LUT R5, R11.reuse, 0xff, RZ, 0xc0, !PT ;  /* 0x000000ff0b057812 */ /* 0x040fe400078ec0ff */
[----:B------:R-:W-:Y:S02]  /*5df0*/  ISETP.LE.U32.AND P3, PT, R4, UR9, PT ;  /* 0x0000000904007c0c */ /* 0x000fe4000bf63070 */
[----:B------:R-:W-:Y:S03]  /*5e00*/  LOP3.LUT R4, R11, 0xffff, RZ, 0xc0, !PT ;  /* 0x0000ffff0b047812 */ /* 0x000fe600078ec0ff */
[----:B------:R-:W-:Y:S01]  /*5e10*/  MUFU.EX2 R193, R41 ;  /* 0x0000002900c17308 */ /* 0x000fe20000000800 */
[----:B------:R-:W-:Y:S02]  /*5e20*/  ISETP.LE.U32.AND P2, PT, R5, UR9, PT ;  /* 0x0000000905007c0c */ /* 0x000fe4000bf43070 */
[--C-:B------:R-:W-:Y:S02]  /*5e30*/  SHF.R.U32.HI R5, RZ, 0x18, R11.reuse ;  /* 0x00000018ff057819 */ /* 0x100fe4000001160b */
[----:B------:R-:W-:Y:S01]  /*5e40*/  SHF.R.U32.HI R4, RZ, 0x8, R4 ;  /* 0x00000008ff047819 */ /* 0x000fe20000011604 */
[----:B------:R-:W-:Y:S01]  /*5e50*/  @!P0 FADD.FTZ R165, -R165, -RZ ;  /* 0x800000ffa5a58221 */ /* 0x000fe20000010100 */
[----:B------:R-:W-:Y:S03]  /*5e60*/  ISETP.LE.U32.AND P1, PT, R5, UR9, PT ;  /* 0x0000000905007c0c */ /* 0x000fe6000bf23070 */
[----:B------:R-:W-:Y:S01]  /*5e70*/  MUFU.EX2 R203, R42 ;  /* 0x0000002a00cb7308 */ /* 0x000fe20000000800 */
[----:B------:R-:W-:Y:S01]  /*5e80*/  SHF.R.U32.HI R5, RZ, 0x10, R11 ;  /* 0x00000010ff057819 */ /* 0x000fe2000001160b */
[----:B------:R-:W-:Y:S01]  /*5e90*/  @!P3 FADD.FTZ R174, -R174, -RZ ;  /* 0x800000ffaeaeb221 */ /* 0x000fe20000010100 */
[----:B------:R-:W-:Y:S02]  /*5ea0*/  LOP3.LUT R4, R4, 0xffff, RZ, 0xc0, !PT ;  /* 0x0000ffff04047812 */ /* 0x000fe400078ec0ff */
[----:B------:R-:W-:Y:S01]  /*5eb0*/  LOP3.LUT R5, R5, 0xff, RZ, 0xc0, !PT ;  /* 0x000000ff05057812 */ /* 0x000fe200078ec0ff */
[----:B--2---:R-:W-:Y:S01]  /*5ec0*/  @!P2 FADD.FTZ R162, -R162, -RZ ;  /* 0x800000ffa2a2a221 */ /* 0x004fe20000010100 */
[----:B------:R-:W-:Y:S03]  /*5ed0*/  ISETP.LE.U32.AND P3, PT, R4, UR9, PT ;  /* 0x0000000904007c0c */ /* 0x000fe6000bf63070 */
[----:B------:R-:W2:Y:S01]  /*5ee0*/  MUFU.EX2 R195, R40 ;  /* 0x0000002800c37308 */ /* 0x000ea20000000800 */
[C---:B------:R-:W-:Y:S02]  /*5ef0*/  LOP3.LUT R4, R10.reuse, 0xffff, RZ, 0xc0, !PT ;  /* 0x0000ffff0a047812 */ /* 0x040fe400078ec0ff */
[----:B------:R-:W-:Y:S01]  /*5f00*/  ISETP.LE.U32.AND P5, PT, R5, UR9, PT ;  /* 0x0000000905007c0c */ /* 0x000fe2000bfa3070 */
[----:B-1----:R-:W-:Y:S01]  /*5f10*/  @!P1 FADD.FTZ R171, -R171, -RZ ;  /* 0x800000ffabab9221 */ /* 0x002fe20000010100 */
[----:B------:R-:W-:Y:S02]  /*5f20*/  LOP3.LUT R5, R10, 0xff, RZ, 0xc0, !PT ;  /* 0x000000ff0a057812 */ /* 0x000fe400078ec0ff */
[----:B------:R-:W-:Y:S03]  /*5f30*/  SHF.R.U32.HI R4, RZ, 0x8, R4 ;  /* 0x00000008ff047819 */ /* 0x000fe60000011604 */
[----:B------:R-:W1:Y:S01]  /*5f40*/  MUFU.EX2 R202, R43 ;  /* 0x0000002b00ca7308 */ /* 0x000e620000000800 */
[----:B------:R-:W-:Y:S02]  /*5f50*/  ISETP.LE.U32.AND P2, PT, R5, UR9, PT ;  /* 0x0000000905007c0c */ /* 0x000fe4000bf43070 */
[----:B------:R-:W-:Y:S01]  /*5f60*/  LOP3.LUT R5, R4, 0xffff, RZ, 0xc0, !PT ;  /* 0x0000ffff04057812 */ /* 0x000fe200078ec0ff */
[----:B------:R-:W-:Y:S01]  /*5f70*/  @!P3 FADD.FTZ R160, -R160, -RZ ;  /* 0x800000ffa0a0b221 */ /* 0x000fe20000010100 */
[--C-:B------:R-:W-:Y:S02]  /*5f80*/  SHF.R.U32.HI R6, RZ, 0x10, R10.reuse ;  /* 0x00000010ff067819 */ /* 0x100fe4000001160a */
[----:B------:R-:W-:Y:S01]  /*5f90*/  ISETP.LE.U32.AND P3, PT, R5, UR9, PT ;  /* 0x0000000905007c0c */ /* 0x000fe2000bf63070 */
[----:B------:R-:W-:Y:S01]  /*5fa0*/  @!P5 FADD.FTZ R172, -R172, -RZ ;  /* 0x800000ffacacd221 */ /* 0x000fe20000010100 */
[----:B------:R-:W-:Y:S01]  /*5fb0*/  LOP3.LUT R4, R6, 0xff, RZ, 0xc0, !PT ;  /* 0x000000ff06047812 */ /* 0x000fe200078ec0ff */
[----:B------:R-:W-:Y:S01]  /*5fc0*/  MUFU.EX2 R200, R46 ;  /* 0x0000002e00c87308 */ /* 0x000fe20000000800 */
[----:B------:R-:W-:Y:S02]  /*5fd0*/  SHF.R.U32.HI R10, RZ, 0x18, R10 ;  /* 0x00000018ff0a7819 */ /* 0x000fe4000001160a */
[----:B------:R-:W-:Y:S01]  /*5fe0*/  ISETP.LE.U32.AND P5, PT, R4, UR9, PT ;  /* 0x0000000904007c0c */ /* 0x000fe2000bfa3070 */
[----:B--2---:R-:W-:Y:S01]  /*5ff0*/  @!P2 FADD.FTZ R195, -R195, -RZ ;  /* 0x800000ffc3c3a221 */ /* 0x004fe20000010100 */
[----:B------:R-:W-:Y:S02]  /*6000*/  SHF.R.U32.HI R4, RZ, 0x8, R20 ;  /* 0x00000008ff047819 */ /* 0x000fe40000011614 */
[----:B------:R-:W-:Y:S03]  /*6010*/  ISETP.LE.U32.AND P1, PT, R10, UR9, PT ;  /* 0x000000090a007c0c */ /* 0x000fe6000bf23070 */
[----:B------:R-:W2:Y:S01]  /*6020*/  MUFU.EX2 R199, R47 ;  /* 0x0000002f00c77308 */ /* 0x000ea20000000800 */
[----:B------:R-:W-:Y:S01]  /*6030*/  LOP3.LUT R4, R4, 0xffff, RZ, 0xc0, !PT ;  /* 0x0000ffff04047812 */ /* 0x000fe200078ec0ff */
[----:B------:R-:W-:Y:S01]  /*6040*/  @!P3 FADD.FTZ R193, -R193, -RZ ;  /* 0x800000ffc1c1b221 */ /* 0x000fe20000010100 */
[----:B------:R-:W-:Y:S02]  /*6050*/  ISETP.LE.U32.AND P2, PT, R22, UR9, PT ;  /* 0x0000000916007c0c */ /* 0x000fe4000bf43070 */
[----:B------:R-:W-:Y:S02]  /*6060*/  ISETP.LE.U32.AND P3, PT, R4, UR9, PT ;  /* 0x0000000904007c0c */ /* 0x000fe4000bf63070 */
[----:B------:R-:W-:Y:S01]  /*6070*/  LOP3.LUT R4, R21, 0xff, RZ, 0xc0, !PT ;  /* 0x000000ff15047812 */ /* 0x000fe200078ec0ff */
[----:B------:R-:W-:Y:S01]  /*6080*/  @!P5 FADD.FTZ R203, -R203, -RZ ;  /* 0x800000ffcbcbd221 */ /* 0x000fe20000010100 */
[----:B------:R-:W-:Y:S01]  /*6090*/  LOP3.LUT R5, R137, 0xff, RZ, 0xc0, !PT ;  /* 0x000000ff89057812 */ /* 0x000fe200078ec0ff */
[----:B------:R-:W3:Y:S01]  /*60a0*/  MUFU.EX2 R214, R26 ;  /* 0x0000001a00d67308 */ /* 0x000ee20000000800 */
[----:B------:R-:W-:Y:S01]  /*60b0*/  ISETP.LE.U32.AND P5, PT, R4, UR9, PT ;  /* 0x0000000904007c0c */ /* 0x000fe2000bfa3070 */
[----:B-1----:R-:W-:Y:S01]  /*60c0*/  @!P1 FADD.FTZ R202, -R202, -RZ ;  /* 0x800000ffcaca9221 */ /* 0x002fe20000010100 */
[----:B------:R-:W-:Y:S02]  /*60d0*/  SHF.R.U32.HI R4, RZ, 0x8, R138 ;  /* 0x00000008ff047819 */ /* 0x000fe4000001168a */
[----:B------:R-:W-:Y:S02]  /*60e0*/  ISETP.LE.U32.AND P1, PT, R5, UR9, PT ;  /* 0x0000000905007c0c */ /* 0x000fe4000bf23070 */
[----:B------:R-:W-:Y:S03]  /*60f0*/  LOP3.LUT R5, R4, 0xffff, RZ, 0xc0, !PT ;  /* 0x0000ffff04057812 */ /* 0x000fe600078ec0ff */
[----:B------:R-:W1:Y:S01]  /*6100*/  MUFU.EX2 R154, R49 ;  /* 0x00000031009a7308 */ /* 0x000e620000000800 */
[----:B------:R-:W-:Y:S01]  /*6110*/  LOP3.LUT R4, R9, 0xff, RZ, 0xc0, !PT ;  /* 0x000000ff09047812 */ /* 0x000fe200078ec0ff */
[----:B--2---:R-:W-:Y:S01]  /*6120*/  @!P2 FADD.FTZ R199, -R199, -RZ ;  /* 0x800000ffc7c7a221 */ /* 0x004fe20000010100 */
[----:B------:R-:W-:Y:S02]  /*6130*/  ISETP.LE.U32.AND P0, PT, R15, UR9, PT ;  /* 0x000000090f007c0c */ /* 0x000fe4000bf03070 */
[----:B------:R-:W-:Y:S01]  /*6140*/  ISETP.LE.U32.AND P2, PT, R4, UR9, PT ;  /* 0x0000000904007c0c */ /* 0x000fe2000bf43070 */
[----:B------:R-:W-:Y:S01]  /*6150*/  @!P5 FADD.FTZ R200, -R200, -RZ ;  /* 0x800000ffc8c8d221 */ /* 0x000fe20000010100 */
[----:B------:R-:W-:Y:S03]  /*6160*/  ISETP.LE.U32.AND P5, PT, R5, UR9, PT ;  /* 0x0000000905007c0c */ /* 0x000fe6000bfa3070 */
[----:B------:R-:W2:Y:S01]  /*6170*/  MUFU.EX2 R153, R52 ;  /* 0x0000003400997308 */ /* 0x000ea20000000800 */
[----:B------:R-:W-:Y:S01]  /*6180*/  SHF.R.U32.HI R4, RZ, 0x18, R9 ;  /* 0x00000018ff047819 */ /* 0x000fe20000011609 */
[----:B---3--:R-:W-:Y:S01]  /*6190*/  @!P6 FADD.FTZ R214, -R214, -RZ ;  /* 0x800000ffd6d6e221 */ /* 0x008fe20000010100 */
[----:B------:R-:W-:Y:S01]  /*61a0*/  LOP3.LUT R5, R9, 0xffff, RZ, 0xc0, !PT ;  /* 0x0000ffff09057812 */ /* 0x000fe200078ec0ff */
[----:B------:R-:W-:Y:S01]  /*61b0*/  @!P1 FADD.FTZ R163, -R163, -RZ ;  /* 0x800000ffa3a39221 */ /* 0x000fe20000010100 */
[----:B------:R-:W-:Y:S02]  /*61c0*/  ISETP.LE.U32.AND P4, PT, R4, UR9, PT ;  /* 0x0000000904007c0c */ /* 0x000fe4000bf83070 */
[----:B------:R-:W-:Y:S03]  /*61d0*/  ISETP.LE.U32.AND P6, PT, R133, UR9, PT ;  /* 0x0000000985007c0c */ /* 0x000fe6000bfc3070 */
[----:B------:R-:W3:Y:S01]  /*61e0*/  MUFU.EX2 R191, R44 ;  /* 0x0000002c00bf7308 */ /* 0x000ee20000000800 */
[----:B------:R-:W-:Y:S02]  /*61f0*/  LOP3.LUT R4, R8, 0xff, RZ, 0xc0, !PT ;  /* 0x000000ff08047812 */ /* 0x000fe400078ec0ff */
[----:B------:R-:W-:Y:S01]  /*6200*/  SHF.R.U32.HI R6, RZ, 0x8, R5 ;  /* 0x00000008ff067819 */ /* 0x000fe20000011605 */
[----:B-1----:R-:W-:Y:S01]  /*6210*/  @!P5 FADD.FTZ R154, -R154, -RZ ;  /* 0x800000ff9a9ad221 */ /* 0x002fe20000010100 */
[----:B------:R-:W-:Y:S02]  /*6220*/  ISETP.LE.U32.AND P5, PT, R4, UR9, PT ;  /* 0x0000000904007c0c */ /* 0x000fe4000bfa3070 */
[----:B------:R-:W-:Y:S03]  /*6230*/  LOP3.LUT R4, R6, 0xffff, RZ, 0xc0, !PT ;  /* 0x0000ffff06047812 */ /* 0x000fe600078ec0ff */
[----:B------:R-:W1:Y:S01]  /*6240*/  MUFU.EX2 R149, R64 ;  /* 0x0000004000957308 */ /* 0x000e620000000800 */
[----:B------:R-:W-:Y:S01]  /*6250*/  SHF.R.U32.HI R5, RZ, 0x10, R9 ;  /* 0x00000010ff057819 */ /* 0x000fe20000011609 */
[----:B--2---:R-:W-:Y:S01]  /*6260*/  @!P2 FADD.FTZ R153, -R153, -RZ ;  /* 0x800000ff9999a221 */ /* 0x004fe20000010100 */
[----:B------:R-:W-:Y:S01]  /*6270*/  LOP3.LUT R6, R8, 0xffff, RZ, 0xc0, !PT ;  /* 0x0000ffff08067812 */ /* 0x000fe200078ec0ff */
[----:B------:R-:W-:Y:S01]  /*6280*/  @!P6 FADD.FTZ R161, -R161, -RZ ;  /* 0x800000ffa1a1e221 */ /* 0x000fe20000010100 */
[----:B------:R-:W-:Y:S01]  /*6290*/  ISETP.LE.U32.AND P1, PT, R4, UR9, PT ;  /* 0x0000000904007c0c */ /* 0x000fe2000bf23070 */
[----:B------:R-:W-:Y:S01]  /*62a0*/  @!P4 FADD.FTZ R157, -R157, -RZ ;  /* 0x800000ff9d9dc221 */ /* 0x000fe20000010100 */
[----:B------:R-:W-:Y:S03]  /*62b0*/  LOP3.LUT R5, R5, 0xff, RZ, 0xc0, !PT ;  /* 0x000000ff05057812 */ /* 0x000fe600078ec0ff */
[----:B------:R-:W2:Y:S01]  /*62c0*/  MUFU.EX2 R148, R132 ;  /* 0x0000008400947308 */ /* 0x000ea20000000800 */
[----:B------:R-:W-:Y:S01]  /*62d0*/  SHF.R.U32.HI R4, RZ, 0x8, R6 ;  /* 0x00000008ff047819 */ /* 0x000fe20000011606 */
[----:B---3--:R-:W-:Y:S01]  /*62e0*/  @!P0 FADD.FTZ R191, -R191, -RZ ;  /* 0x800000ffbfbf8221 */ /* 0x008fe20000010100 */
[----:B------:R-:W-:Y:S01]  /*62f0*/  ISETP.LE.U32.AND P6, PT, R5, UR9, PT ;  /* 0x0000000905007c0c */ /* 0x000fe2000bfc3070 */
[----:B------:R-:W-:Y:S01]  /*6300*/  @!P5 FADD.FTZ R169, -R169, -RZ ;  /* 0x800000ffa9a9d221 */ /* 0x000fe20000010100 */
[----:B------:R-:W-:Y:S02]  /*6310*/  LOP3.LUT R4, R4, 0xffff, RZ, 0xc0, !PT ;  /* 0x0000ffff04047812 */ /* 0x000fe400078ec0ff */
[----:B------:R-:W-:Y:S03]  /*6320*/  SHF.R.U32.HI R5, RZ, 0x10, R8 ;  /* 0x00000010ff057819 */ /* 0x000fe60000011608 */
[----:B------:R-:W-:Y:S01]  /*6330*/  MUFU.EX2 R156, R2 ;  /* 0x00000002009c7308 */ /* 0x000fe20000000800 */
[----:B------:R-:W-:Y:S01]  /*6340*/  ISETP.LE.U32.AND P2, PT, R4, UR9, PT ;  /* 0x0000000904007c0c */ /* 0x000fe2000bf43070 */
[----:B------:R-:W-:Y:S01]  /*6350*/  @!P1 FADD.FTZ R152, -R152, -RZ ;  /* 0x800000ff98989221 */ /* 0x000fe20000010100 */
[----:B------:R-:W-:Y:S02]  /*6360*/  LOP3.LUT R4, R5, 0xff, RZ, 0xc0, !PT ;  /* 0x000000ff05047812 */ /* 0x000fe400078ec0ff */
[----:B------:R-:W-:Y:S02]  /*6370*/  SHF.R.U32.HI R5, RZ, 0x8, R18 ;  /* 0x00000008ff057819 */ /* 0x000fe40000011612 */
[----:B------:R-:W-:Y:S03]  /*6380*/  ISETP.LE.U32.AND P1, PT, R4, UR9, PT ;  /* 0x0000000904007c0c */ /* 0x000fe6000bf23070 */
[----:B------:R-:W3:Y:S01]  /*6390*/  MUFU.EX2 R192, R45 ;  /* 0x0000002d00c07308 */ /* 0x000ee20000000800 */
[----:B------:R-:W-:Y:S01]  /*63a0*/  LOP3.LUT R4, R5, 0xffff, RZ, 0xc0, !PT ;  /* 0x0000ffff05047812 */ /* 0x000fe200078ec0ff */
[----:B------:R-:W-:Y:S01]  /*63b0*/  @!P6 FADD.FTZ R158, -R158, -RZ ;  /* 0x800000ff9e9ee221 */ /* 0x000fe20000010100 */
[----:B------:R-:W-:Y:S02]  /*63c0*/  ISETP.LE.U32.AND P0, PT, R14, UR9, PT ;  /* 0x000000090e007c0c */ /* 0x000fe4000bf03070 */
[----:B------:R-:W-:Y:S01]  /*63d0*/  ISETP.LE.U32.AND P4, PT, R4, UR9, PT ;  /* 0x0000000904007c0c */ /* 0x000fe2000bf83070 */
[----:B------:R-:W-:Y:S01]  /*63e0*/  @!P2 FADD.FTZ R167, -R167, -RZ ;  /* 0x800000ffa7a7a221 */ /* 0x000fe20000010100 */
[----:B------:R-:W-:Y:S03]  /*63f0*/  LOP3.LUT R5, R19, 0xff, RZ, 0xc0, !PT ;  /* 0x000000ff13057812 */ /* 0x000fe600078ec0ff */
[----:B------:R-:W4:Y:S01]  /*6400*/  MUFU.EX2 R151, R66 ;  /* 0x0000004200977308 */ /* 0x000f220000000800 */
[----:B------:R-:W-:Y:S02]  /*6410*/  SHF.R.U32.HI R4, RZ, 0x8, R17 ;  /* 0x00000008ff047819 */ /* 0x000fe40000011611 */
[----:B------:R-:W-:Y:S01]  /*6420*/  LOP3.LUT R6, R7, 0xff, RZ, 0xc0, !PT ;  /* 0x000000ff07067812 */ /* 0x000fe200078ec0ff */
[----:B------:R-:W-:Y:S01]  /*6430*/  @!P1 FADD.FTZ R189, -R189, -RZ ;  /* 0x800000ffbdbd9221 */ /* 0x000fe20000010100 */
[----:B------:R-:W-:Y:S02]  /*6440*/  ISETP.LE.U32.AND P1, PT, R5, UR9, PT ;  /* 0x0000000905007c0c */ /* 0x000fe4000bf23070 */
[----:B------:R-:W-:Y:S01]  /*6450*/  LOP3.LUT R5, R4, 0xffff, RZ, 0xc0, !PT ;  /* 0x0000ffff04057812 */ /* 0x000fe200078ec0ff */
[----:B-1----:R-:W-:Y:S01]  /*6460*/  @!P0 FADD.FTZ R149, -R149, -RZ ;  /* 0x800000ff95958221 */ /* 0x002fe20000010100 */
[----:B------:R-:W-:Y:S01]  /*6470*/  F2FP.RELU.F16.F32.PACK_AB R4, R209, R197 ;  /* 0x000000c5d104723e */ /* 0x000fe200000008ff */
[----:B--2---:R-:W-:Y:S01]  /*6480*/  @!P4 FADD.FTZ R148, -R148, -RZ ;  /* 0x800000ff9494c221 */ /* 0x004fe20000010100 */
[----:B------:R-:W-:Y:S01]  /*6490*/  ISETP.LE.U32.AND P0, PT, R6, UR9, PT ;  /* 0x0000000906007c0c */ /* 0x000fe2000bf03070 */
[----:B---3--:R-:W-:Y:S01]  /*64a0*/  @!P3 FADD.FTZ R192, -R192, -RZ ;  /* 0x800000ffc0c0b221 */ /* 0x008fe20000010100 */
[----:B------:R-:W-:Y:S01]  /*64b0*/  F2FP.RELU.F16.F32.PACK_AB R6, R215, R217 ;  /* 0x000000d9d706723e */ /* 0x000fe200000008ff */
[----:B------:R1:W-:Y:S01]  /*64c0*/  STS [R227+0x1c000], R4 ;  /* 0x01c00004e3007388 */ /* 0x0003e20000000800 */
[----:B------:R-:W-:Y:S02]  /*64d0*/  ISETP.LE.U32.AND P4, PT, R5, UR9, PT ;  /* 0x0000000905007c0c */ /* 0x000fe4000bf83070 */
[----:B------:R-:W-:Y:S01]  /*64e0*/  F2FP.RELU.F16.F32.PACK_AB R5, R194, R196 ;  /* 0x000000c4c205723e */ /* 0x000fe200000008ff */
[----:B------:R2:W-:Y:S01]  /*64f0*/  STS [R227+0x1c400], R6 ;  /* 0x01c40006e3007388 */ /* 0x0005e20000000800 */
[----:B------:R-:W-:Y:S01]  /*6500*/  F2FP.RELU.F16.F32.PACK_AB R7, R219, R221 ;  /* 0x000000dddb07723e */ /* 0x000fe200000008ff */
[----:B----4-:R-:W-:Y:S01]  /*6510*/  @!P1 FADD.FTZ R151, -R151, -RZ ;  /* 0x800000ff97979221 */ /* 0x010fe20000010100 */
[----:B------:R-:W-:Y:S01]  /*6520*/  F2FP.RELU.F16.F32.PACK_AB R2, R173, R174 ;  /* 0x000000aead02723e */ /* 0x000fe200000008ff */
[----:B------:R3:W-:Y:S01]  /*6530*/  STS [R229+0x1c000], R5 ;  /* 0x01c00005e5007388 */ /* 0x0007e20000000800 */
[----:B------:R-:W-:Y:S01]  /*6540*/  F2FP.RELU.F16.F32.PACK_AB R3, R202, R203 ;  /* 0x000000cbca03723e */ /* 0x000fe200000008ff */
[----:B------:R-:W-:Y:S01]  /*6550*/  @!P0 FADD.FTZ R168, -R168, -RZ ;  /* 0x800000ffa8a88221 */ /* 0x000fe20000010100 */
[----:B------:R-:W-:Y:S02]  /*6560*/  F2FP.RELU.F16.F32.PACK_AB R0, R148, R149 ;  /* 0x000000959400723e */ /* 0x000fe400000008ff */
[----:B------:R-:W-:Y:S01]  /*6570*/  ISETP.LE.U32.AND P3, PT, R13, UR9, PT ;  /* 0x000000090d007c0c */ /* 0x000fe2000bf63070 */
[----:B------:R-:W-:Y:S01]  /*6580*/  @!P4 FADD.FTZ R156, -R156, -RZ ;  /* 0x800000ff9c9cc221 */ /* 0x000fe20000010100 */
[----:B------:R-:W-:Y:S02]  /*6590*/  SHF.R.U32.HI R8, RZ, 0x18, R8 ;  /* 0x00000018ff087819 */ /* 0x000fe40000011608 */
[----:B------:R-:W-:Y:S02]  /*65a0*/  ISETP.LE.U32.AND P5, PT, R16, UR9, PT ;  /* 0x0000000910007c0c */ /* 0x000fe4000bfa3070 */
[----:B------:R-:W-:Y:S02]  /*65b0*/  ISETP.LE.U32.AND P2, PT, R8, UR9, PT ;  /* 0x0000000908007c0c */ /* 0x000fe4000bf43070 */
[----:B------:R-:W-:Y:S02]  /*65c0*/  ISETP.LE.U32.AND P6, PT, R12, UR9, PT ;  /* 0x000000090c007c0c */ /* 0x000fe4000bfc3070 */
[----:B------:R-:W-:Y:S02]  /*65d0*/  LEA R146, P0, R246, R144, 0x2 ;  /* 0x00000090f6927211 */ /* 0x000fe400078010ff */
[----:B-1----:R-:W-:Y:S01]  /*65e0*/  F2FP.RELU.F16.F32.PACK_AB R4, R204, R205 ;  /* 0x000000cdcc04723e */ /* 0x002fe200000008ff */
[----:B------:R-:W-:Y:S01]  /*65f0*/  @!P3 FADD.FTZ R150, -R150, -RZ ;  /* 0x800000ff9696b221 */ /* 0x000fe20000010100 */
[----:B------:R-:W-:Y:S02]  /*6600*/  LEA.HI.X.SX32 R147, R246, R145, 0x2, P0 ;  /* 0x00000091f6937211 */ /* 0x000fe400000f16ff */
[----:B--2---:R-:W-:Y:S01]  /*6610*/  F2FP.RELU.F16.F32.PACK_AB R6, R223, R224 ;  /* 0x000000e0df06723e */ /* 0x004fe200000008ff */
[----:B------:R1:W-:Y:S01]  /*6620*/  STS [R229+0x1c400], R4 ;  /* 0x01c40004e5007388 */ /* 0x0003e20000000800 */
[----:B------:R-:W-:Y:S01]  /*6630*/  @!P5 FADD.FTZ R164, -R164, -RZ ;  /* 0x800000ffa4a4d221 */ /* 0x000fe20000010100 */
[----:B------:R-:W-:Y:S01]  /*6640*/  @!P2 FADD.FTZ R170, -R170, -RZ ;  /* 0x800000ffaaaaa221 */ /* 0x000fe20000010100 */
[----:B---3--:R-:W-:Y:S01]  /*6650*/  F2FP.RELU.F16.F32.PACK_AB R5, R216, R218 ;  /* 0x000000dad805723e */ /* 0x008fe200000008ff */
[----:B------:R-:W-:Y:S01]  /*6660*/  STS [R227+0x1e000], R7 ;  /* 0x01e00007e3007388 */ /* 0x000fe20000000800 */
[----:B------:R-:W-:Y:S01]  /*6670*/  @!P6 FADD.FTZ R159, -R159, -RZ ;  /* 0x800000ff9f9fe221 */ /* 0x000fe20000010100 */
[----:B------:R-:W-:Y:S02]  /*6680*/  FSETP.GE.FTZ.AND P0, PT, R197, RZ, PT ;  /* 0x000000ffc500720b */ /* 0x000fe40003f16000 */
[----:B------:R2:W-:Y:S01]  /*6690*/  STS [R227+0x1e400], R6 ;  /* 0x01e40006e3007388 */ /* 0x0005e20000000800 */
[----:B------:R-:W-:Y:S02]  /*66a0*/  FSETP.GE.FTZ.AND P3, PT, R196, RZ, PT ;  /* 0x000000ffc400720b */ /* 0x000fe40003f76000 */
[----:B------:R-:W-:Y:S01]  /*66b0*/  FSETP.GE.FTZ.AND P2, PT, R194, RZ, PT ;  /* 0x000000ffc200720b */ /* 0x000fe20003f56000 */
[----:B------:R3:W-:Y:S01]  /*66c0*/  STS [R229+0x1e000], R5 ;  /* 0x01e00005e5007388 */ /* 0x0007e20000000800 */
[----:B------:R-:W-:Y:S02]  /*66d0*/  FSETP.GE.FTZ.AND P1, PT, R190, RZ, PT ;  /* 0x000000ffbe00720b */ /* 0x000fe40003f36000 */
[----:B------:R-:W-:Y:S01]  /*66e0*/  FSETP.GE.FTZ.AND P4, PT, R155, RZ, PT ;  /* 0x000000ff9b00720b */ /* 0x000fe20003f96000 */
[----:B------:R-:W4:Y:S01]  /*66f0*/  LDG.E R144, desc[UR10][R146.64] ;  /* 0x0000000a92907981 */ /* 0x000f22000c1e1900 */
[----:B-1----:R-:W-:Y:S05]  /*6700*/  F2FP.RELU.F16.F32.PACK_AB R4, R220, R222 ;  /* 0x000000dedc04723e */ /* 0x002fea00000008ff */
[----:B------:R1:W-:Y:S01]  /*6710*/  STS [R229+0x1e400], R4 ;  /* 0x01e40004e5007388 */ /* 0x0003e20000000800 */
[----:B--2---:R-:W-:Y:S02]  /*6720*/  F2FP.RELU.F16.F32.PACK_AB R6, R175, R190 ;  /* 0x000000beaf06723e */ /* 0x004fe400000008ff */
[----:B---3--:R-:W-:Y:S03]  /*6730*/  F2FP.RELU.F16.F32.PACK_AB R5, R198, R201 ;  /* 0x000000c9c605723e */ /* 0x008fe600000008ff */
[----:B------:R2:W-:Y:S04]  /*6740*/  STS [R233+0x1c000], R6 ;  /* 0x01c00006e9007388 */ /* 0x0005e80000000800 */
[----:B------:R3:W-:Y:S04]  /*6750*/  STS [R233+0x1c400], R5 ;  /* 0x01c40005e9007388 */ /* 0x0007e80000000800 */
[----:B------:R3:W-:Y:S01]  /*6760*/  STS [R232+0x1c400], R2 ;  /* 0x01c40002e8007388 */ /* 0x0007e20000000800 */
[----:B-1----:R-:W-:Y:S05]  /*6770*/  F2FP.RELU.F16.F32.PACK_AB R4, R165, R166 ;  /* 0x000000a6a504723e */ /* 0x002fea00000008ff */
[----:B------:R1:W-:Y:S01]  /*6780*/  STS [R232+0x1c000], R4 ;  /* 0x01c00004e8007388 */ /* 0x0003e20000000800 */
[----:B--2---:R-:W-:Y:S02]  /*6790*/  F2FP.RELU.F16.F32.PACK_AB R6, R171, R172 ;  /* 0x000000acab06723e */ /* 0x004fe400000008ff */
[----:B---3--:R-:W-:Y:S02]  /*67a0*/  F2FP.RELU.F16.F32.PACK_AB R5, R210, R208 ;  /* 0x000000d0d205723e */ /* 0x008fe400000008ff */
[----:B------:R-:W-:Y:S03]  /*67b0*/  F2FP.RELU.F16.F32.PACK_AB R2, R213, R214 ;  /* 0x000000d6d502723e */ /* 0x000fe600000008ff */
[----:B------:R2:W-:Y:S04]  /*67c0*/  STS [R233+0x1e000], R5 ;  /* 0x01e00005e9007388 */ /* 0x0005e80000000800 */
[----:B------:R3:W-:Y:S01]  /*67d0*/  STS [R233+0x1e400], R2 ;  /* 0x01e40002e9007388 */ /* 0x0007e20000000800 */
[----:B-1----:R-:W-:Y:S05]  /*67e0*/  F2FP.RELU.F16.F32.PACK_AB R4, R211, R212 ;  /* 0x000000d4d304723e */ /* 0x002fea00000008ff */
[----:B------:R1:W-:Y:S01]  /*67f0*/  STS [R232+0x1e400], R4 ;  /* 0x01e40004e8007388 */ /* 0x0003e20000000800 */
[----:B--2---:R-:W-:Y:S02]  /*6800*/  F2FP.RELU.F16.F32.PACK_AB R5, R206, R207 ;  /* 0x000000cfce05723e */ /* 0x004fe400000008ff */
[----:B---3--:R-:W-:Y:S03]  /*6810*/  F2FP.RELU.F16.F32.PACK_AB R2, R160, R162 ;  /* 0x000000a2a002723e */ /* 0x008fe600000008ff */
[----:B------:R2:W-:Y:S04]  /*6820*/  STS [R232+0x1e000], R5 ;  /* 0x01e00005e8007388 */ /* 0x0005e80000000800 */
[----:B------:R3:W-:Y:S04]  /*6830*/  STS [R226+0x1c000], R2 ;  /* 0x01c00002e2007388 */ /* 0x0007e80000000800 */
[----:B------:R-:W-:Y:S01]  /*6840*/  STS [R226+0x1c400], R6 ;  /* 0x01c40006e2007388 */ /* 0x000fe20000000800 */
[----:B-1----:R-:W-:Y:S05]  /*6850*/  F2FP.RELU.F16.F32.PACK_AB R4, R154, R155 ;  /* 0x0000009b9a04723e */ /* 0x002fea00000008ff */
[----:B------:R1:W-:Y:S01]  /*6860*/  STS [R228+0x1c000], R4 ;  /* 0x01c00004e4007388 */ /* 0x0003e20000000800 */
[----:B--2---:R-:W-:Y:S02]  /*6870*/  F2FP.RELU.F16.F32.PACK_AB R5, R193, R195 ;  /* 0x000000c3c105723e */ /* 0x004fe400000008ff */
[----:B---3--:R-:W-:Y:S05]  /*6880*/  F2FP.RELU.F16.F32.PACK_AB R2, R161, R163 ;  /* 0x000000a3a102723e */ /* 0x008fea00000008ff */
        /* <DEDUP_REMOVED lines=10> */
[----:B-1----:R-:W-:Y:S03]  /*6930*/  F2FP.RELU.F16.F32.PACK_AB R4, R170, R189 ;  /* 0x000000bdaa04723e */ /* 0x002fe600000008ff */
[----:B------:R1:W-:Y:S04]  /*6940*/  STS [R231+0x1c400], R2 ;  /* 0x01c40002e7007388 */ /* 0x0003e80000000800 */
[----:B------:R1:W-:Y:S01]  /*6950*/  STS [R230+0x1c000], R0 ;  /* 0x01c00000e6007388 */ /* 0x0003e20000000800 */
[----:B--2---:R-:W-:Y:S02]  /*6960*/  F2FP.RELU.F16.F32.PACK_AB R5, R167, R169 ;  /* 0x000000a9a705723e */ /* 0x004fe400000008ff */
[----:B---3--:R-:W-:Y:S02]  /*6970*/  F2FP.RELU.F16.F32.PACK_AB R3, R150, R151 ;  /* 0x000000979603723e */ /* 0x008fe400000008ff */
[----:B-1----:R-:W-:Y:S03]  /*6980*/  F2FP.RELU.F16.F32.PACK_AB R2, R156, R159 ;  /* 0x0000009f9c02723e */ /* 0x002fe600000008ff */
[----:B------:R-:W-:Y:S01]  /*6990*/  STS [R230+0x1c400], R3 ;  /* 0x01c40003e6007388 */ /* 0x000fe20000000800 */
[----:B------:R-:W-:Y:S03]  /*69a0*/  F2FP.RELU.F16.F32.PACK_AB R0, R164, R168 ;  /* 0x000000a8a400723e */ /* 0x000fe600000008ff */
[----:B------:R-:W-:Y:S04]  /*69b0*/  STS [R231+0x1e000], R5 ;  /* 0x01e00005e7007388 */ /* 0x000fe80000000800 */
[----:B------:R-:W-:Y:S04]  /*69c0*/  STS [R231+0x1e400], R4 ;  /* 0x01e40004e7007388 */ /* 0x000fe80000000800 */
[----:B------:R1:W-:Y:S04]  /*69d0*/  STS [R230+0x1e000], R2 ;  /* 0x01e00002e6007388 */ /* 0x0003e80000000800 */
[----:B------:R2:W-:Y:S04]  /*69e0*/  STS [R230+0x1e400], R0 ;  /* 0x01e40000e6007388 */ /* 0x0005e80000000800 */
[----:B------:R-:W-:Y:S08]  /*69f0*/  LDSM.16.M88.4 R64, [R186+UR4+0x8000] ;  /* 0x00800004ba40783b */ /* 0x000ff00008000200 */
[----:B------:R-:W3:Y:S08]  /*6a00*/  LDSM.16.M88.4 R16, [R180+UR4+0x10000] ;  /* 0x01000004b410783b */ /* 0x000ef00008000200 */
[----:B------:R-:W3:Y:S01]  /*6a10*/  LDSM.16.M88.4 R60, [R186+UR4+0xa000] ;  /* 0x00a00004ba3c783b */ /* 0x000ee20008000200 */
[----:B-1----:R-:W-:Y:S05]  /*6a20*/  IMAD.U32 R2, RZ, RZ, UR4 ;  /* 0x00000004ff027e24 */ /* 0x002fea000f8e00ff */
[----:B--2---:R-:W-:Y:S02]  /*6a30*/  IADD3 R0, R186, 0x8000, R2 ;  /* 0x00008000ba007810 */ /* 0x004fe40007ffe002 */
[----:B------:R-:W1:Y:S08]  /*6a40*/  LDSM.16.M88.4 R32, [R180+UR4+0x10800] ;  /* 0x01080004b420783b */ /* 0x000e700008000200 */
[----:B------:R-:W2:Y:S08]  /*6a50*/  LDSM.16.M88.4 R48, [R180+UR4+0x11000] ;  /* 0x01100004b430783b */ /* 0x000eb00008000200 */
[----:B------:R-:W4:Y:S01]  /*6a60*/  LDSM.16.M88.4 R132, [R180+UR4+0x11800] ;  /* 0x01180004b484783b */ /* 0x000f220008000200 */
[-C--:B---3--:R-:W-:Y:S07]  /*6a70*/  HMMA.16816.F32 R4, R64, R16.reuse, RZ ;  /* 0x000000104004723c */ /* 0x088fee00000018ff */
[----:B------:R-:W-:Y:S01]  /*6a80*/  LDSM.16.M88.4 R140, [R182+0x4000] ;  /* 0x00400000b68c783b */ /* 0x000fe20000000200 */
[C---:B------:R-:W-:Y:S07]  /*6a90*/  HMMA.16816.F32 R8, R60.reuse, R16, RZ ;  /* 0x000000103c08723c */ /* 0x040fee00000018ff */
[----:B------:R3:W5:Y:S01]  /*6aa0*/  LDG.E R3, desc[UR10][R146.64+0x100] ;  /* 0x0001000a92037981 */ /* 0x000762000c1e1900 */
[-C--:B------:R-:W-:Y:S06]  /*6ab0*/  HMMA.16816.F32 R12, R60, R18.reuse, RZ ;  /* 0x000000123c0c723c */ /* 0x080fec00000018ff */
[C---:B------:R-:W-:Y:S06]  /*6ac0*/  HMMA.16816.F32 R16, R64.reuse, R18, RZ ;  /* 0x000000124010723c */ /* 0x040fec00000018ff */
[-C--:B-1----:R-:W-:Y:S06]  /*6ad0*/  HMMA.16816.F32 R20, R64, R32.reuse, RZ ;  /* 0x000000204014723c */ /* 0x082fec00000018ff */
[C---:B------:R-:W-:Y:S06]  /*6ae0*/  HMMA.16816.F32 R24, R60.reuse, R32, RZ ;  /* 0x000000203c18723c */ /* 0x040fec00000018ff */
[-C--:B------:R-:W-:Y:S06]  /*6af0*/  HMMA.16816.F32 R28, R60, R34.reuse, RZ ;  /* 0x000000223c1c723c */ /* 0x080fec00000018ff */
[C---:B------:R-:W-:Y:S06]  /*6b00*/  HMMA.16816.F32 R32, R64.reuse, R34, RZ ;  /* 0x000000224020723c */ /* 0x040fec00000018ff */
[-C--:B--2---:R-:W-:Y:S06]  /*6b10*/  HMMA.16816.F32 R36, R64, R48.reuse, RZ ;  /* 0x000000304024723c */ /* 0x084fec00000018ff */
[C---:B------:R-:W-:Y:S06]  /*6b20*/  HMMA.16816.F32 R40, R60.reuse, R48, RZ ;  /* 0x000000303c28723c */ /* 0x040fec00000018ff */
[-C--:B------:R-:W-:Y:S06]  /*6b30*/  HMMA.16816.F32 R44, R60, R50.reuse, RZ ;  /* 0x000000323c2c723c */ /* 0x080fec00000018ff */
[C---:B------:R-:W-:Y:S06]  /*6b40*/  HMMA.16816.F32 R48, R64.reuse, R50, RZ ;  /* 0x000000324030723c */ /* 0x040fec00000018ff */
[-C--:B----4-:R-:W-:Y:S06]  /*6b50*/  HMMA.16816.F32 R52, R64, R132.reuse, RZ ;  /* 0x000000844034723c */ /* 0x090fec00000018ff */
[C---:B------:R-:W-:Y:S06]  /*6b60*/  HMMA.16816.F32 R56, R60.reuse, R132, RZ ;  /* 0x000000843c38723c */ /* 0x040fec00000018ff */
[-C--:B------:R-:W-:Y:S01]  /*6b70*/  HMMA.16816.F32 R60, R60, R134.reuse, RZ ;  /* 0x000000863c3c723c */ /* 0x080fe200000018ff */
[C---:B------:R-:W-:Y:S04]  /*6b80*/  IMAD.IADD R132, R0.reuse, 0x1, R185 ;  /* 0x0000000100847824 */ /* 0x040fe800078e02b9 */
[----:B------:R-:W-:Y:S01]  /*6b90*/  IMAD.IADD R0, R0, 0x1, R178 ;  /* 0x0000000100007824 */ /* 0x000fe200078e02b2 */
[----:B------:R-:W-:Y:S01]  /*6ba0*/  HMMA.16816.F32 R64, R64, R134, RZ ;  /* 0x000000864040723c */ /* 0x000fe200000018ff */
[----:B------:R-:W1:Y:S08]  /*6bb0*/  LDSM.16.M88.4 R136, [R132] ;  /* 0x000000008488783b */ /* 0x000e700000000200 */
[----:B------:R-:W2:Y:S01]  /*6bc0*/  LDSM.16.M88.4 R132, [R132+0x2000] ;  /* 0x002000008484783b */ /* 0x000ea20000000200 */
[-C--:B-1----:R-:W-:Y:S06]  /*6bd0*/  HMMA.16816.F32 R4, R136, R140.reuse, R4 ;  /* 0x0000008c8804723c */ /* 0x082fec0000001804 */
[C---:B--2---:R-:W-:Y:S06]  /*6be0*/  HMMA.16816.F32 R8, R132.reuse, R140, R8 ;  /* 0x0000008c8408723c */ /* 0x044fec0000001808 */
        /* <DEDUP_REMOVED lines=16> */
[----:B------:R-:W-:Y:S05]  /*6cf0*/  LDSM.16.M88.4 R132, [R0] ;  /* 0x000000000084783b */ /* 0x000fea0000000200 */
[----:B------:R-:W-:Y:S03]  /*6d00*/  HMMA.16816.F32 R64, R136, R142, R64 ;  /* 0x0000008e8840723c */ /* 0x000fe60000001840 */
[----:B------:R-:W1:Y:S08]  /*6d10*/  LDSM.16.M88.4 R136, [R179+0x4000] ;  /* 0x00400000b388783b */ /* 0x000e700000000200 */
        /* <DEDUP_REMOVED lines=19> */
[----:B------:R-:W-:Y:S01]  /*6e50*/  IMAD.IADD R136, R185, 0x1, R0 ;  /* 0x00000001b9887824 */ /* 0x000fe200078e0200 */
[----:B------:R-:W-:Y:S01]  /*6e60*/  HMMA.16816.F32 R64, R132, R138, R64 ;  /* 0x0000008a8440723c */ /* 0x000fe20000001840 */
[----:B------:R-:W-:Y:S08]  /*6e70*/  LDSM.16.M88.4 R132, [R181+0x4000] ;  /* 0x00400000b584783b */ /* 0x000ff00000000200 */
[----:B------:R-:W1:Y:S08]  /*6e80*/  LDSM.16.M88.4 R140, [R136] ;  /* 0x00000000888c783b */ /* 0x000e700000000200 */
[----:B------:R-:W2:Y:S01]  /*6e90*/  LDSM.16.M88.4 R136, [R136+0x2000] ;  /* 0x002000008888783b */ /* 0x000ea20000000200 */
[-C--:B-1----:R-:W-:Y:S06]  /*6ea0*/  HMMA.16816.F32 R4, R140, R132.reuse, R4 ;  /* 0x000000848c04723c */ /* 0x082fec0000001804 */
[C---:B--2---:R-:W-:Y:S06]  /*6eb0*/  HMMA.16816.F32 R8, R136.reuse, R132, R8 ;  /* 0x000000848808723c */ /* 0x044fec0000001808 */
[-C--:B------:R-:W-:Y:S06]  /*6ec0*/  HMMA.16816.F32 R12, R136, R134.reuse, R12 ;  /* 0x00000086880c723c */ /* 0x080fec000000180c */
[C---:B------:R-:W-:Y:S01]  /*6ed0*/  HMMA.16816.F32 R16, R140.reuse, R134, R16 ;  /* 0x000000868c10723c */ /* 0x040fe20000001810 */
[----:B------:R-:W1:Y:S05]  /*6ee0*/  LDSM.16.M88.4 R132, [R181+0x4800] ;  /* 0x00480000b584783b */ /* 0x000e6a0000000200 */
[----:B------:R-:W-:Y:S03]  /*6ef0*/  FADD.FTZ R0, -R144, R4 ;  /* 0x0000000490007221 */ /* 0x000fe60000010100 */
[----:B------:R-:W2:Y:S02]  /*6f00*/  LDG.E R4, desc[UR10][R146.64+0x20] ;  /* 0x0000200a92047981 */ /* 0x000ea4000c1e1900 */
[----:B------:R-:W-:Y:S02]  /*6f10*/  FSEL R0, R0, R144, P0 ;  /* 0x0000009000007208 */ /* 0x000fe40000000000 */
[----:B------:R-:W-:Y:S03]  /*6f20*/  FSETP.GE.FTZ.AND P0, PT, R209, RZ, PT ;  /* 0x000000ffd100720b */ /* 0x000fe60003f16000 */
[----:B------:R-:W-:Y:S01]  /*6f30*/  FMUL.FTZ R197, R197, R0 ;  /* 0x00000000c5c57220 */ /* 0x000fe20000410000 */
[----:B------:R-:W-:Y:S05]  /*6f40*/  FADD.FTZ R0, -R144, R5 ;  /* 0x0000000590007221 */ /* 0x000fea0000010100 */
[----:B------:R-:W-:Y:S02]  /*6f50*/  FSEL R0, R0, R144, P0 ;  /* 0x0000009000007208 */ /* 0x000fe40000000000 */
[C---:B------:R-:W-:Y:S01]  /*6f60*/  FADD.FTZ R16, -R144.reuse, R16 ;  /* 0x0000001090107221 */ /* 0x040fe20000010100 */
[----:B------:R-:W-:Y:S01]  /*6f70*/  FADD.FTZ R5, -R144, R17 ;  /* 0x0000001190057221 */ /* 0x000fe20000010100 */
[----:B------:R-:W-:Y:S01]  /*6f80*/  FSETP.GE.FTZ.AND P0, PT, R175, RZ, PT ;  /* 0x000000ffaf00720b */ /* 0x000fe20003f16000 */
[----:B------:R-:W-:Y:S02]  /*6f90*/  FMUL.FTZ R145, R209, R0 ;  /* 0x00000000d1917220 */ /* 0x000fe40000410000 */
[----:B------:R3:W5:Y:S01]  /*6fa0*/  LDG.E R0, desc[UR10][R146.64+0x120] ;  /* 0x0001200a92007981 */ /* 0x000762000c1e1900 */
[-C--:B------:R-:W-:Y:S02]  /*6fb0*/  FSEL R16, R16, R144.reuse, P3 ;  /* 0x0000009010107208 */ /* 0x080fe40001800000 */
[----:B------:R-:W-:Y:S02]  /*6fc0*/  FSEL R5, R5, R144, P2 ;  /* 0x0000009005057208 */ /* 0x000fe40001000000 */
[----:B------:R-:W-:Y:S01]  /*6fd0*/  FSETP.GE.FTZ.AND P3, PT, R166, RZ, PT ;  /* 0x000000ffa600720b */ /* 0x000fe20003f76000 */
[----:B------:R-:W-:Y:S01]  /*6fe0*/  FMUL.FTZ R17, R196, R16 ;  /* 0x00000010c4117220 */ /* 0x000fe20000410000 */
[----:B------:R-:W-:Y:S01]  /*6ff0*/  FSETP.GE.FTZ.AND P2, PT, R165, RZ, PT ;  /* 0x000000ffa500720b */ /* 0x000fe20003f56000 */
[----:B------:R-:W-:Y:S01]  /*7000*/  FMUL.FTZ R16, R194, R5 ;  /* 0x00000005c2107220 */ /* 0x000fe20000410000 */
[----:B------:R-:W-:Y:S01]  /*7010*/  F2FP.F16.F32.PACK_AB R5, R145, R197 ;  /* 0x000000c59105723e */ /* 0x000fe200000000ff */
[-C--:B-1----:R-:W-:Y:S06]  /*7020*/  HMMA.16816.F32 R20, R140, R132.reuse, R20 ;  /* 0x000000848c14723c */ /* 0x082fec0000001814 */
[C---:B------:R-:W-:Y:S06]  /*7030*/  HMMA.16816.F32 R24, R136.reuse, R132, R24 ;  /* 0x000000848818723c */ /* 0x040fec0000001818 */
[-C--:B------:R-:W-:Y:S06]  /*7040*/  HMMA.16816.F32 R28, R136, R134.reuse, R28 ;  /* 0x00000086881c723c */ /* 0x080fec000000181c */
[C---:B------:R-:W-:Y:S01]  /*7050*/  HMMA.16816.F32 R32, R140.reuse, R134, R32 ;  /* 0x000000868c20723c */ /* 0x040fe20000001820 */
[----:B------:R-:W1:Y:S05]  /*7060*/  LDSM.16.M88.4 R132, [R181+0x5000] ;  /* 0x00500000b584783b */ /* 0x000e6a0000000200 */
[C---:B------:R-:W-:Y:S01]  /*7070*/  FADD.FTZ R20, -R144.reuse, R20 ;  /* 0x0000001490147221 */ /* 0x040fe20000010100 */
[----:B------:R-:W-:Y:S04]  /*7080*/  FADD.FTZ R21, -R144, R21 ;  /* 0x0000001590157221 */ /* 0x000fe80000010100 */
[-C--:B------:R-:W-:Y:S02]  /*7090*/  FSEL R20, R20, R144.reuse, P1 ;  /* 0x0000009014147208 */ /* 0x080fe40000800000 */
[----:B------:R-:W-:Y:S02]  /*70a0*/  FSEL R21, R21, R144, P0 ;  /* 0x0000009015157208 */ /* 0x000fe40000000000 */
[----:B------:R-:W-:Y:S02]  /*70b0*/  FSETP.GE.FTZ.AND P0, PT, R160, RZ, PT ;  /* 0x000000ffa000720b */ /* 0x000fe40003f16000 */
[----:B------:R-:W-:Y:S01]  /*70c0*/  FSETP.GE.FTZ.AND P1, PT, R162, RZ, PT ;  /* 0x000000ffa200720b */ /* 0x000fe20003f36000 */
        /* <DEDUP_REMOVED lines=8> */
[----:B------:R-:W-:Y:S01]  /*7150*/  FMUL.FTZ R133, R190, R20 ;  /* 0x00000014be857220 */ /* 0x000fe20000410000 */
[----:B------:R-:W-:Y:S05]  /*7160*/  HMMA.16816.F32 R64, R140, R134, R64 ;  /* 0x000000868c40723c */ /* 0x000fea0000001840 */
[----:B------:R-:W-:Y:S01]  /*7170*/  FMUL.FTZ R132, R175, R21 ;  /* 0x00000015af847220 */ /* 0x000fe20000410000 */
[----:B------:R-:W-:Y:S01]  /*7180*/  FADD.FTZ R21, -R144, R32 ;  /* 0x0000002090157221 */ /* 0x000fe20000010100 */
[----:B------:R-:W-:Y:S01]  /*7190*/  F2FP.F16.F32.PACK_AB R134, R16, R17 ;  /* 0x000000111086723e */ /* 0x000fe200000000ff */
[C---:B------:R-:W-:Y:S03]  /*71a0*/  FADD.FTZ R16, -R144.reuse, R37 ;  /* 0x0000002590107221 */ /* 0x040fe60000010100 */
[-C--:B------:R-:W-:Y:S01]  /*71b0*/  FSEL R21, R21, R144.reuse, P3 ;  /* 0x0000009015157208 */ /* 0x080fe20001800000 */
[----:B------:R-:W-:Y:S01]  /*71c0*/  FADD.FTZ R20, -R144, R33 ;  /* 0x0000002190147221 */ /* 0x000fe20000010100 */
[-C--:B------:R-:W-:Y:S01]  /*71d0*/  FSEL R16, R16, R144.reuse, P0 ;  /* 0x0000009010107208 */ /* 0x080fe20000000000 */
        /* <DEDUP_REMOVED lines=11> */
[-C--:B------:R-:W-:Y:S01]  /*7290*/  FSEL R16, R16, R144.reuse, P1 ;  /* 0x0000009010107208 */ /* 0x080fe20000800000 */
[C---:B------:R-:W-:Y:S01]  /*72a0*/  FADD.FTZ R21, -R144.reuse, R48 ;  /* 0x0000003090157221 */ /* 0x040fe20000010100 */
[----:B------:R-:W-:Y:S01]  /*72b0*/  FSETP.GE.FTZ.AND P2, PT, R153, RZ, PT ;  /* 0x000000ff9900720b */ /* 0x000fe20003f56000 */
[C---:B------:R-:W-:Y:S01]  /*72c0*/  FADD.FTZ R20, -R144.reuse, R49 ;  /* 0x0000003190147221 */ /* 0x040fe20000010100 */
[----:B------:R-:W-:Y:S01]  /*72d0*/  FSETP.GE.FTZ.AND P1, PT, R149, RZ, PT ;  /* 0x000000ff9500720b */ /* 0x000fe20003f36000 */
[C---:B------:R-:W-:Y:S01]  /*72e0*/  FADD.FTZ R17, -R144.reuse, R52 ;  /* 0x0000003490117221 */ /* 0x040fe20000010100 */
[-C--:B------:R-:W-:Y:S01]  /*72f0*/  FSEL R21, R21, R144.reuse, P4 ;  /* 0x0000009015157208 */ /* 0x080fe20002000000 */
[----:B------:R-:W-:Y:S01]  /*7300*/  FADD.FTZ R64, -R144, R64 ;  /* 0x0000004090407221 */ /* 0x000fe20000010100 */
[----:B------:R-:W-:Y:S01]  /*7310*/  FSEL R20, R20, R144, P3 ;  /* 0x0000009014147208 */ /* 0x000fe20001800000 */
[----:B------:R-:W-:Y:S01]  /*7320*/  FMUL.FTZ R16, R152, R16 ;  /* 0x0000001098107220 */ /* 0x000fe20000410000 */
[-C--:B------:R-:W-:Y:S01]  /*7330*/  FSEL R17, R17, R144.reuse, P2 ;  /* 0x0000009011117208 */ /* 0x080fe20001000000 */
[----:B------:R-:W-:Y:S01]  /*7340*/  FMUL.FTZ R21, R155, R21 ;  /* 0x000000159b157220 */ /* 0x000fe20000410000 */
[----:B------:R-:W-:Y:S01]  /*7350*/  FSEL R64, R64, R144, P1 ;  /* 0x0000009040407208 */ /* 0x000fe20000800000 */
[----:B------:R-:W-:Y:S01]  /*7360*/  @P0 FADD.FTZ R144, -R144, R65 ;  /* 0x0000004190900221 */ /* 0x000fe20000010100 */
[----:B------:R-:W-:Y:S01]  /*7370*/  PLOP3.LUT P0, PT, PT, PT, UP3, 0x80, 0x0 ;  /* 0x000000000000781c */ /* 0x000fe20003f0f038 */
        /* <DEDUP_REMOVED lines=8> */
[----:B------:R-:W-:Y:S02]  /*7400*/  F2FP.F16.F32.PACK_AB R53, R32, R33 ;  /* 0x000000212035723e */ /* 0x000fe400000000ff */
[----:B------:R-:W-:Y:S02]  /*7410*/  F2FP.F16.F32.PACK_AB R49, R20, R21 ;  /* 0x000000151431723e */ /* 0x000fe400000000ff */
[----:B------:R-:W-:Y:S01]  /*7420*/  F2FP.F16.F32.PACK_AB R48, R16, R17 ;  /* 0x000000111030723e */ /* 0x000fe200000000ff */
[C---:B--2---:R-:W-:Y:S01]  /*7430*/  FADD.FTZ R6, -R4.reuse, R6 ;  /* 0x0000000604067221 */ /* 0x044fe20000010100 */
[----:B------:R-:W-:Y:S04]  /*7440*/  FADD.FTZ R7, -R4, R7 ;  /* 0x0000000704077221 */ /* 0x000fe80000010100 */
[-C--:B------:R-:W-:Y:S02]  /*7450*/  FSEL R37, R6, R4.reuse, P2 ;  /* 0x0000000406257208 */ /* 0x080fe40001000000 */
[----:B------:R-:W-:Y:S01]  /*7460*/  FSEL R36, R7, R4, P1 ;  /* 0x0000000407247208 */ /* 0x000fe20000800000 */
[----:B---3--:R-:W-:Y:S06]  /*7470*/  @!P0 BRA `(.L_x_1615) ;  /* 0x00000000007c8947 */ /* 0x008fec0003800000 */
[----:B------:R-:W1:Y:S01]  /*7480*/  LDC R33, c[0x0][0x240] ;  /* 0x00009000ff217b82 */ /* 0x000e620000000800 */
[----:B------:R-:W-:Y:S01]  /*7490*/  IMAD.MOV.U32 R6, RZ, RZ, R237 ;  /* 0x000000ffff067224 */ /* 0x000fe200078e00ed */
[----:B------:R-:W-:Y:S01]  /*74a0*/  ULOP3.LUT UR7, UR13, 0x1, URZ, 0xc0, !UPT ;  /* 0x000000010d077892 */ /* 0x000fe2000f8ec03f */
[----:B------:R-:W-:Y:S01]  /*74b0*/  MOV R7, R236 ;  /* 0x000000ec00077202 */ /* 0x000fe20000000f00 */
[----:B------:R-:W-:Y:S02]  /*74c0*/  UMOV UR12, 0xffffc000 ;  /* 0xffffc000000c7882 */ /* 0x000fe40000000000 */
        /* <DEDUP_REMOVED lines=26> */
.L_x_1615:
[----:B------:R2:W-:Y:S01]  /*7670*/  STS [R227+0x14000], R5 ;  /* 0x01400005e3007388 */ /* 0x0005e20000000800 */
[----:B-1----:R-:W-:Y:S01]  /*7680*/  FMUL.FTZ R6, R215, R36 ;  /* 0x00000024d7067220 */ /* 0x002fe20000410000 */
[C---:B------:R-:W-:Y:S01]  /*7690*/  FADD.FTZ R22, -R4.reuse, R22 ;  /* 0x0000001604167221 */ /* 0x040fe20000010100 */
[C---:B------:R-:W-:Y:S01]  /*76a0*/  FADD.FTZ R19, -R4.reuse, R19 ;  /* 0x0000001304137221 */ /* 0x040fe20000010100 */
        /* <DEDUP_REMOVED lines=8> */
[----:B------:R-:W-:Y:S01]  /*7730*/  FSEL R19, R19, R4, P2 ;  /* 0x0000000413137208 */ /* 0x000fe20001000000 */
[----:B------:R-:W-:Y:S01]  /*7740*/  FADD.FTZ R50, -R4, R50 ;  /* 0x0000003204327221 */ /* 0x000fe20000010100 */
[----:B------:R-:W-:Y:S01]  /*7750*/  FSETP.GE.FTZ.AND P1, PT, R174, RZ, PT ;  /* 0x000000ffae00720b */ /* 0x000fe20003f36000 */
[----:B------:R-:W-:Y:S01]  /*7760*/  FMUL.FTZ R22, R201, R22 ;  /* 0x00000016c9167220 */ /* 0x000fe20000410000 */
[----:B------:R-:W-:Y:S01]  /*7770*/  FSEL R18, R18, R4, P3 ;  /* 0x0000000412127208 */ /* 0x000fe20001800000 */
[----:B------:R-:W-:Y:S01]  /*7780*/  FMUL.FTZ R20, R204, R19 ;  /* 0x00000013cc147220 */ /* 0x000fe20000410000 */
[----:B------:R-:W-:Y:S01]  /*7790*/  FSETP.GE.FTZ.AND P2, PT, R198, RZ, PT ;  /* 0x000000ffc600720b */ /* 0x000fe20003f56000 */
[C---:B------:R-:W-:Y:S01]  /*77a0*/  FADD.FTZ R51, -R4.reuse, R51 ;  /* 0x0000003304337221 */ /* 0x040fe20000010100 */
[----:B------:R-:W-:Y:S01]  /*77b0*/  FSETP.GE.FTZ.AND P3, PT, R173, RZ, PT ;  /* 0x000000ffad00720b */ /* 0x000fe20003f76000 */
[----:B------:R-:W-:Y:S01]  /*77c0*/  FMUL.FTZ R21, R205, R18 ;  /* 0x00000012cd157220 */ /* 0x000fe20000410000 */
[-C--:B------:R-:W-:Y:S01]  /*77d0*/  FSEL R7, R7, R4.reuse, P2 ;  /* 0x0000000407077208 */ /* 0x080fe20001000000 */
[----:B------:R-:W-:Y:S01]  /*77e0*/  FADD.FTZ R18, -R4, R38 ;  /* 0x0000002604127221 */ /* 0x000fe20000010100 */
[-C--:B------:R-:W-:Y:S01]  /*77f0*/  FSEL R35, R35, R4.reuse, P3 ;  /* 0x0000000423237208 */ /* 0x080fe20001800000 */
[----:B--2---:R-:W-:Y:S01]  /*7800*/  FMUL.FTZ R5, R217, R37 ;  /* 0x00000025d9057220 */ /* 0x004fe20000410000 */
[----:B------:R-:W-:Y:S01]  /*7810*/  FSETP.GE.FTZ.AND P2, PT, R172, RZ, PT ;  /* 0x000000ffac00720b */ /* 0x000fe20003f56000 */
[----:B------:R-:W-:Y:S01]  /*7820*/  FMUL.FTZ R19, R198, R7 ;  /* 0x00000007c6137220 */ /* 0x000fe20000410000 */
[----:B------:R-:W-:Y:S01]  /*7830*/  FADD.FTZ R54, -R4, R54 ;  /* 0x0000003604367221 */ /* 0x000fe20000010100 */
[----:B------:R-:W-:Y:S01]  /*7840*/  FMUL.FTZ R7, R173, R35 ;  /* 0x00000023ad077220 */ /* 0x000fe20000410000 */
[----:B------:R-:W-:Y:S01]  /*7850*/  F2FP.F16.F32.PACK_AB R6, R6, R5 ;  /* 0x000000050606723e */ /* 0x000fe200000000ff */
[----:B------:R-:W-:Y:S01]  /*7860*/  FADD.FTZ R5, -R4, R34 ;  /* 0x0000002204057221 */ /* 0x000fe20000010100 */
[-C--:B------:R-:W-:Y:S01]  /*7870*/  FSEL R18, R18, R4.reuse, P2 ;  /* 0x0000000412127208 */ /* 0x080fe20001000000 */
[----:B-----5:R-:W-:Y:S01]  /*7880*/  FADD.FTZ R8, -R3, R8 ;  /* 0x0000000803087221 */ /* 0x020fe20000010100 */
[----:B------:R-:W-:Y:S01]  /*7890*/  FSETP.GE.FTZ.AND P5, PT, R161, RZ, PT ;  /* 0x000000ffa100720b */ /* 0x000fe20003fb6000 */
[----:B------:R1:W-:Y:S01]  /*78a0*/  STS [R227+0x14400], R6 ;  /* 0x01440006e3007388 */ /* 0x0003e20000000800 */
[-C--:B------:R-:W-:Y:S01]  /*78b0*/  FSEL R5, R5, R4.reuse, P1 ;  /* 0x0000000405057208 */ /* 0x080fe20000800000 */
[----:B------:R-:W-:Y:S01]  /*78c0*/  FADD.FTZ R9, -R3, R9 ;  /* 0x0000000903097221 */ /* 0x000fe20000010100 */
[----:B------:R-:W-:Y:S01]  /*78d0*/  FSETP.GE.FTZ.AND P1, PT, R171, RZ, PT ;  /* 0x000000ffab00720b */ /* 0x000fe20003f36000 */
[----:B------:R-:W-:Y:S01]  /*78e0*/  FADD.FTZ R13, -R3, R13 ;  /* 0x0000000d030d7221 */ /* 0x000fe20000010100 */
[----:B------:R-:W-:Y:S01]  /*78f0*/  FSETP.GE.FTZ.AND P6, PT, R163, RZ, PT ;  /* 0x000000ffa300720b */ /* 0x000fe20003fd6000 */
[----:B------:R-:W-:Y:S01]  /*7900*/  FMUL.FTZ R16, R174, R5 ;  /* 0x00000005ae107220 */ /* 0x000fe20000410000 */
[----:B------:R-:W-:Y:S01]  /*7910*/  FSEL R17, R17, R4, P1 ;  /* 0x0000000411117208 */ /* 0x000fe20000800000 */
[C---:B------:R-:W-:Y:S01]  /*7920*/  FADD.FTZ R24, -R3.reuse, R24 ;  /* 0x0000001803187221 */ /* 0x040fe20000010100 */
[----:B------:R-:W-:Y:S01]  /*7930*/  FSETP.GE.FTZ.AND P1, PT, R150, RZ, PT ;  /* 0x000000ff9600720b */ /* 0x000fe20003f36000 */
[----:B------:R-:W-:Y:S01]  /*7940*/  FADD.FTZ R12, -R3, R12 ;  /* 0x0000000c030c7221 */ /* 0x000fe20000010100 */
[----:B------:R-:W-:Y:S01]  /*7950*/  F2FP.F16.F32.PACK_AB R5, R20, R21 ;  /* 0x000000151405723e */ /* 0x000fe200000000ff */
[----:B------:R-:W-:Y:S01]  /*7960*/  FMUL.FTZ R20, R172, R18 ;  /* 0x00000012ac147220 */ /* 0x000fe20000410000 */
[----:B------:R-:W-:Y:S01]  /*7970*/  F2FP.F16.F32.PACK_AB R23, R7, R16 ;  /* 0x000000100717723e */ /* 0x000fe200000000ff */
[C---:B------:R-:W-:Y:S01]  /*7980*/  FADD.FTZ R16, -R4.reuse, R55 ;  /* 0x0000003704107221 */ /* 0x040fe20000010100 */
[----:B------:R-:W-:Y:S01]  /*7990*/  FADD.FTZ R7, -R4, R66 ;  /* 0x0000004204077221 */ /* 0x000fe20000010100 */
[----:B------:R2:W-:Y:S01]  /*79a0*/  STS [R229+0x14400], R5 ;  /* 0x01440005e5007388 */ /* 0x0005e20000000800 */
[----:B------:R-:W-:Y:S01]  /*79b0*/  FSETP.GE.FTZ.AND P4, PT, R158, RZ, PT ;  /* 0x000000ff9e00720b */ /* 0x000fe20003f96000 */
[----:B------:R-:W-:Y:S01]  /*79c0*/  FADD.FTZ R25, -R3, R25 ;  /* 0x0000001903197221 */ /* 0x000fe20000010100 */
[----:B------:R-:W-:Y:S01]  /*79d0*/  FSETP.GE.FTZ.AND P3, PT, R157, RZ, PT ;  /* 0x000000ff9d00720b */ /* 0x000fe20003f76000 */
[----:B------:R-:W-:Y:S01]  /*79e0*/  FADD.FTZ R29, -R3, R29 ;  /* 0x0000001d031d7221 */ /* 0x000fe20000010100 */
[----:B------:R-:W-:Y:S01]  /*79f0*/  FSETP.GE.FTZ.AND P2, PT, R151, RZ, PT ;  /* 0x000000ff9700720b */ /* 0x000fe20003f56000 */
[----:B------:R-:W-:Y:S01]  /*7a00*/  FADD.FTZ R44, -R3, R44 ;  /* 0x0000002c032c7221 */ /* 0x000fe20000010100 */
[----:B------:R-:W-:Y:S01]  /*7a10*/  F2FP.F16.F32.PACK_AB R32, R19, R22 ;  /* 0x000000161320723e */ /* 0x000fe200000000ff */
[----:B------:R-:W-:Y:S01]  /*7a20*/  FMUL.FTZ R19, R171, R17 ;  /* 0x00000011ab137220 */ /* 0x000fe20000410000 */
[-C--:B------:R-:W-:Y:S01]  /*7a30*/  FSEL R18, R50, R4.reuse, P6 ;  /* 0x0000000432127208 */ /* 0x080fe20003000000 */
[----:B-1----:R-:W-:Y:S01]  /*7a40*/  FADD.FTZ R6, -R3, R40 ;  /* 0x0000002803067221 */ /* 0x002fe20000010100 */
[-C--:B------:R-:W-:Y:S01]  /*7a50*/  FSEL R17, R51, R4.reuse, P5 ;  /* 0x0000000433117208 */ /* 0x080fe20002800000 */
[----:B------:R-:W-:Y:S01]  /*7a60*/  STS [R229+0x14000], R134 ;  /* 0x01400086e5007388 */ /* 0x000fe20000000800 */
[----:B------:R-:W-:Y:S01]  /*7a70*/  FSEL R54, R54, R4, P4 ;  /* 0x0000000436367208 */ /* 0x000fe20002000000 */
[----:B------:R-:W-:Y:S01]  /*7a80*/  FMUL.FTZ R18, R163, R18 ;  /* 0x00000012a3127220 */ /* 0x000fe20000410000 */
[-C--:B------:R-:W-:Y:S01]  /*7a90*/  FSEL R16, R16, R4.reuse, P3 ;  /* 0x0000000410107208 */ /* 0x080fe20001800000 */
[----:B------:R-:W-:Y:S01]  /*7aa0*/  FMUL.FTZ R17, R161, R17 ;  /* 0x00000011a1117220 */ /* 0x000fe20000410000 */
[----:B------:R-:W-:Y:S01]  /*7ab0*/  FSEL R7, R7, R4, P2 ;  /* 0x0000000407077208 */ /* 0x000fe20001000000 */
[----:B------:R-:W-:Y:S01]  /*7ac0*/  @P1 FADD.FTZ R4, -R4, R67 ;  /* 0x0000004304041221 */ /* 0x000fe20000010100 */
[----:B------:R-:W-:Y:S01]  /*7ad0*/  FSETP.GE.FTZ.AND P1, PT, R221, RZ, PT ;  /* 0x000000ffdd00720b */ /* 0x000fe20003f36000 */
[----:B------:R-:W-:Y:S01]  /*7ae0*/  FMUL.FTZ R54, R158, R54 ;  /* 0x000000369e367220 */ /* 0x000fe20000410000 */
[----:B------:R-:W-:Y:S01]  /*7af0*/  FSETP.GE.FTZ.AND P3, PT, R219, RZ, PT ;  /* 0x000000ffdb00720b */ /* 0x000fe20003f76000 */
[----:B------:R-:W-:Y:S01]  /*7b00*/  FMUL.FTZ R7, R151, R7 ;  /* 0x0000000797077220 */ /* 0x000fe20000410000 */
[----:B------:R-:W-:Y:S01]  /*7b10*/  FMUL.FTZ R4, R150, R4 ;  /* 0x0000000496047220 */ /* 0x000fe20000410000 */
[----:B------:R-:W-:Y:S01]  /*7b20*/  F2FP.F16.F32.PACK_AB R22, R19, R20 ;  /* 0x000000141316723e */ /* 0x000fe200000000ff */
[----:B--2---:R-:W-:Y:S01]  /*7b30*/  FADD.FTZ R5, -R3, R41 ;  /* 0x0000002903057221 */ /* 0x004fe20000010100 */
[----:B------:R-:W-:Y:S01]  /*7b40*/  FSEL R8, R8, R3, P1 ;  /* 0x0000000308087208 */ /* 0x000fe20000800000 */
[----:B------:R-:W-:Y:S01]  /*7b50*/  FMUL.FTZ R16, R157, R16 ;  /* 0x000000109d107220 */ /* 0x000fe20000410000 */
[----:B------:R-:W-:Y:S01]  /*7b60*/  F2FP.F16.F32.PACK_AB R20, R4, R7 ;  /* 0x000000070414723e */ /* 0x000fe200000000ff */
[----:B------:R-:W-:Y:S01]  /*7b70*/  FADD.FTZ R26, -R0, R26 ;  /* 0x0000001a001a7221 */ /* 0x000fe20000010100 */
[-C--:B------:R-:W-:Y:S01]  /*7b80*/  FSEL R4, R9, R3.reuse, P3 ;  /* 0x0000000309047208 */ /* 0x080fe20001800000 */
[----:B------:R-:W-:Y:S01]  /*7b90*/  FMUL.FTZ R8, R221, R8 ;  /* 0x00000008dd087220 */ /* 0x000fe20000410000 */
[----:B------:R-:W-:Y:S01]  /*7ba0*/  FSETP.GE.FTZ.AND P1, PT, R216, RZ, PT ;  /* 0x000000ffd800720b */ /* 0x000fe20003f36000 */
[----:B------:R-:W-:Y:S01]  /*7bb0*/  FADD.FTZ R30, -R0, R30 ;  /* 0x0000001e001e7221 */ /* 0x000fe20000010100 */
[----:B------:R-:W-:Y:S01]  /*7bc0*/  FSETP.GE.FTZ.AND P2, PT, R218, RZ, PT ;  /* 0x000000ffda00720b */ /* 0x000fe20003f56000 */
[----:B------:R-:W-:Y:S01]  /*7bd0*/  FMUL.FTZ R4, R219, R4 ;  /* 0x00000004db047220 */ /* 0x000fe20000410000 */
        /* <DEDUP_REMOVED lines=8> */
[----:B------:R-:W-:Y:S01]  /*7c60*/  F2FP.F16.F32.PACK_AB R4, R4, R8 ;  /* 0x000000080404723e */ /* 0x000fe200000000ff */
[----:B------:R-:W-:Y:S01]  /*7c70*/  FADD.FTZ R8, -R3, R28 ;  /* 0x0000001c03087221 */ /* 0x000fe20000010100 */
[-C--:B------:R-:W-:Y:S01]  /*7c80*/  FSEL R12, R12, R3.reuse, P2 ;  /* 0x000000030c0c7208 */ /* 0x080fe20001000000 */
[----:B------:R-:W-:Y:S01]  /*7c90*/  FMUL.FTZ R24, R208, R24 ;  /* 0x00000018d0187220 */ /* 0x000fe20000410000 */
[----:B------:R-:W-:Y:S01]  /*7ca0*/  FSETP.GE.FTZ.AND P1, PT, R193, RZ, PT ;  /* 0x000000ffc100720b */ /* 0x000fe20003f36000 */
[----:B------:R1:W-:Y:S01]  /*7cb0*/  STS [R227+0x16000], R4 ;  /* 0x01600004e3007388 */ /* 0x0003e20000000800 */
[----:B------:R-:W-:Y:S01]  /*7cc0*/  FSEL R7, R25, R3, P5 ;  /* 0x0000000319077208 */ /* 0x000fe20002800000 */
[----:B------:R-:W-:Y:S01]  /*7cd0*/  FMUL.FTZ R12, R218, R12 ;  /* 0x0000000cda0c7220 */ /* 0x000fe20000410000 */
[----:B------:R-:W-:Y:S01]  /*7ce0*/  FSETP.GE.FTZ.AND P4, PT, R207, RZ, PT ;  /* 0x000000ffcf00720b */ /* 0x000fe20003f96000 */
[----:B------:R-:W-:Y:S01]  /*7cf0*/  FADD.FTZ R58, -R0, R58 ;  /* 0x0000003a003a7221 */ /* 0x000fe20000010100 */
[----:B------:R-:W-:Y:S01]  /*7d00*/  FSETP.GE.FTZ.AND P2, PT, R195, RZ, PT ;  /* 0x000000ffc300720b */ /* 0x000fe20003f56000 */
[----:B------:R-:W-:Y:S01]  /*7d10*/  FMUL.FTZ R7, R210, R7 ;  /* 0x00000007d2077220 */ /* 0x000fe20000410000 */
[-C--:B------:R-:W-:Y:S01]  /*7d20*/  FSEL R5, R5, R3.reuse, P1 ;  /* 0x0000000305057208 */ /* 0x080fe20000800000 */
[----:B------:R-:W-:Y:S01]  /*7d30*/  FADD.FTZ R43, -R0, R43 ;  /* 0x0000002b002b7221 */ /* 0x000fe20000010100 */
[----:B------:R-:W-:Y:S01]  /*7d40*/  FSETP.GE.FTZ.AND P1, PT, R156, RZ, PT ;  /* 0x000000ff9c00720b */ /* 0x000fe20003f36000 */
[----:B------:R-:W-:Y:S01]  /*7d50*/  IMAD.MOV.U32 R146, RZ, RZ, R235 ;  /* 0x000000ffff927224 */ /* 0x000fe200078e00eb */
[-C--:B------:R-:W-:Y:S01]  /*7d60*/  FSEL R8, R8, R3.reuse, P4 ;  /* 0x0000000308087208 */ /* 0x080fe20002000000 */
[----:B------:R-:W-:Y:S01]  /*7d70*/  IMAD.MOV.U32 R147, RZ, RZ, R234 ;  /* 0x000000ffff937224 */ /* 0x000fe200078e00ea */
[----:B------:R-:W-:Y:S02]  /*7d80*/  FSEL R6, R6, R3, P2 ;  /* 0x0000000306067208 */ /* 0x000fe40001000000 */
[----:B------:R-:W-:Y:S02]  /*7d90*/  FSETP.GE.FTZ.AND P3, PT, R206, RZ, PT ;  /* 0x000000ffce00720b */ /* 0x000fe40003f76000 */
[----:B------:R-:W-:Y:S01]  /*7da0*/  F2FP.F16.F32.PACK_AB R21, R17, R18 ;  /* 0x000000121115723e */ /* 0x000fe200000000ff */
[----:B------:R-:W-:Y:S01]  /*7db0*/  FMUL.FTZ R17, R207, R8 ;  /* 0x00000008cf117220 */ /* 0x000fe20000410000 */
[----:B------:R-:W-:Y:S01]  /*7dc0*/  F2FP.F16.F32.PACK_AB R19, R13, R12 ;  /* 0x0000000c0d13723e */ /* 0x000fe200000000ff */
[----:B------:R-:W-:Y:S01]  /*7dd0*/  FMUL.FTZ R9, R195, R6 ;  /* 0x00000006c3097220 */ /* 0x000fe20000410000 */
[----:B------:R-:W-:Y:S01]  /*7de0*/  F2FP.F16.F32.PACK_AB R24, R7, R24 ;  /* 0x000000180718723e */ /* 0x000fe200000000ff */
[----:B------:R-:W-:Y:S01]  /*7df0*/  FMUL.FTZ R13, R193, R5 ;  /* 0x00000005c10d7220 */ /* 0x000fe20000410000 */
[-C--:B------:R-:W-:Y:S01]  /*7e00*/  FSEL R29, R29, R3.reuse, P3 ;  /* 0x000000031d1d7208 */ /* 0x080fe20001800000 */
[C---:B------:R-:W-:Y:S01]  /*7e10*/  FADD.FTZ R8, -R3.reuse, R45 ;  /* 0x0000002d03087221 */ /* 0x040fe20000010100 */
[C---:B------:R-:W-:Y:S01]  /*7e20*/  FADD.FTZ R7, -R3.reuse, R56 ;  /* 0x0000003803077221 */ /* 0x040fe20000010100 */
[C---:B------:R-:W-:Y:S01]  /*7e30*/  FADD.FTZ R6, -R3.reuse, R57 ;  /* 0x0000003903067221 */ /* 0x040fe20000010100 */
[----:B------:R-:W-:Y:S01]  /*7e40*/  FADD.FTZ R5, -R3, R60 ;  /* 0x0000003c03057221 */ /* 0x000fe20000010100 */
[----:B------:R-:W-:Y:S01]  /*7e50*/  FSETP.GE.FTZ.AND P6, PT, R191, RZ, PT ;  /* 0x000000ffbf00720b */ /* 0x000fe20003fd6000 */
[----:B-1----:R-:W-:Y:S01]  /*7e60*/  FADD.FTZ R4, -R0, R59 ;  /* 0x0000003b00047221 */ /* 0x002fe20000010100 */
[----:B------:R-:W-:Y:S02]  /*7e70*/  FSETP.GE.FTZ.AND P5, PT, R192, RZ, PT ;  /* 0x000000ffc000720b */ /* 0x000fe40003fb6000 */
[----:B------:R-:W-:Y:S02]  /*7e80*/  FSETP.GE.FTZ.AND P4, PT, R169, RZ, PT ;  /* 0x000000ffa900720b */ /* 0x000fe40003f96000 */
[----:B------:R-:W-:Y:S02]  /*7e90*/  FSETP.GE.FTZ.AND P3, PT, R167, RZ, PT ;  /* 0x000000ffa700720b */ /* 0x000fe40003f76000 */
[----:B------:R-:W-:Y:S02]  /*7ea0*/  FSETP.GE.FTZ.AND P2, PT, R159, RZ, PT ;  /* 0x000000ff9f00720b */ /* 0x000fe40003f56000 */
[-C--:B------:R-:W-:Y:S02]  /*7eb0*/  FSEL R44, R44, R3.reuse, P6 ;  /* 0x000000032c2c7208 */ /* 0x080fe40003000000 */
[-C--:B------:R-:W-:Y:S02]  /*7ec0*/  FSEL R8, R8, R3.reuse, P5 ;  /* 0x0000000308087208 */ /* 0x080fe40002800000 */
[-C--:B------:R-:W-:Y:S01]  /*7ed0*/  FSEL R7, R7, R3.reuse, P4 ;  /* 0x0000000307077208 */ /* 0x080fe20002000000 */
[----:B------:R-:W-:Y:S01]  /*7ee0*/  FMUL.FTZ R12, R191, R44 ;  /* 0x0000002cbf0c7220 */ /* 0x000fe20000410000 */
[-C--:B------:R-:W-:Y:S01]  /*7ef0*/  FSEL R6, R6, R3.reuse, P3 ;  /* 0x0000000306067208 */ /* 0x080fe20001800000 */
[----:B------:R-:W-:Y:S01]  /*7f00*/  FMUL.FTZ R8, R192, R8 ;  /* 0x00000008c0087220 */ /* 0x000fe20000410000 */
[----:B------:R-:W-:Y:S01]  /*7f10*/  FSEL R5, R5, R3, P2 ;  /* 0x0000000305057208 */ /* 0x000fe20001000000 */
[----:B------:R-:W-:Y:S01]  /*7f20*/  @P1 FADD.FTZ R3, -R3, R61 ;  /* 0x0000003d03031221 */ /* 0x000fe20000010100 */
[----:B------:R-:W-:Y:S01]  /*7f30*/  F2FP.F16.F32.PACK_AB R54, R16, R54 ;  /* 0x000000361036723e */ /* 0x000fe200000000ff */
[----:B------:R-:W-:Y:S01]  /*7f40*/  FMUL.FTZ R16, R206, R29 ;  /* 0x0000001dce107220 */ /* 0x000fe20000410000 */
[----:B------:R-:W-:Y:S01]  /*7f50*/  FMUL.FTZ R7, R169, R7 ;  /* 0x00000007a9077220 */ /* 0x000fe20000410000 */
[----:B------:R-:W-:Y:S01]  /*7f60*/  FMUL.FTZ R5, R159, R5 ;  /* 0x000000059f057220 */ /* 0x000fe20000410000 */
[----:B------:R-:W-:Y:S01]  /*7f70*/  FMUL.FTZ R18, R156, R3 ;  /* 0x000000039c127220 */ /* 0x000fe20000410000 */
[----:B------:R-:W-:Y:S01]  /*7f80*/  FMUL.FTZ R6, R167, R6 ;  /* 0x00000006a7067220 */ /* 0x000fe20000410000 */
[----:B------:R-:W-:Y:S01]  /*7f90*/  F2FP.F16.F32.PACK_AB R16, R16, R17 ;  /* 0x000000111010723e */ /* 0x000fe200000000ff */
[----:B------:R-:W-:Y:S01]  /*7fa0*/  FADD.FTZ R3, -R0, R15 ;  /* 0x0000000f00037221 */ /* 0x000fe20000010100 */
[----:B------:R-:W-:Y:S02]  /*7fb0*/  FSETP.GE.FTZ.AND P2, PT, R222, RZ, PT ;  /* 0x000000ffde00720b */ /* 0x000fe40003f56000 */
[----:B------:R-:W-:Y:S01]  /*7fc0*/  F2FP.F16.F32.PACK_AB R18, R18, R5 ;  /* 0x000000051212723e */ /* 0x000fe200000000ff */
[----:B------:R-:W-:Y:S01]  /*7fd0*/  FADD.FTZ R5, -R0, R14 ;  /* 0x0000000e00057221 */ /* 0x000fe20000010100 */
[----:B------:R-:W-:Y:S01]  /*7fe0*/  F2FP.F16.F32.PACK_AB R17, R6, R7 ;  /* 0x000000070611723e */ /* 0x000fe200000000ff */
[C---:B------:R-:W-:Y:S01]  /*7ff0*/  FADD.FTZ R7, -R0.reuse, R10 ;  /* 0x0000000a00077221 */ /* 0x040fe20000010100 */
[----:B------:R-:W-:Y:S01]  /*8000*/  FADD.FTZ R6, -R0, R11 ;  /* 0x0000000b00067221 */ /* 0x000fe20000010100 */
[----:B------:R-:W-:Y:S02]  /*8010*/  FSETP.GE.FTZ.AND P4, PT, R224, RZ, PT ;  /* 0x000000ffe000720b */ /* 0x000fe40003f96000 */
[----:B------:R-:W-:Y:S02]  /*8020*/  FSETP.GE.FTZ.AND P3, PT, R223, RZ, PT ;  /* 0x000000ffdf00720b */ /* 0x000fe40003f76000 */
[----:B------:R-:W-:Y:S02]  /*8030*/  FSETP.GE.FTZ.AND P1, PT, R220, RZ, PT ;  /* 0x000000ffdc00720b */ /* 0x000fe40003f36000 */
[-C--:B------:R-:W-:Y:S02]  /*8040*/  FSEL R5, R5, R0.reuse, P2 ;  /* 0x0000000005057208 */ /* 0x080fe40001000000 */
[----:B------:R-:W-:Y:S02]  /*8050*/  FSETP.GE.FTZ.AND P2, PT, R214, RZ, PT ;  /* 0x000000ffd600720b */ /* 0x000fe40003f56000 */
[-C--:B------:R-:W-:Y:S01]  /*8060*/  FSEL R7, R7, R0.reuse, P4 ;  /* 0x0000000007077208 */ /* 0x080fe20002000000 */
[----:B------:R-:W-:Y:S01]  /*8070*/  FMUL.FTZ R5, R222, R5 ;  /* 0x00000005de057220 */ /* 0x000fe20000410000 */
[-C--:B------:R-:W-:Y:S02]  /*8080*/  FSEL R6, R6, R0.reuse, P3 ;  /* 0x0000000006067208 */ /* 0x080fe40001800000 */
[-C--:B------:R-:W-:Y:S01]  /*8090*/  FSEL R3, R3, R0.reuse, P1 ;  /* 0x0000000003037208 */ /* 0x080fe20000800000 */
[----:B------:R-:W-:Y:S01]  /*80a0*/  FMUL.FTZ R7, R224, R7 ;  /* 0x00000007e0077220 */ /* 0x000fe20000410000 */
[----:B------:R-:W-:Y:S01]  /*80b0*/  FSEL R26, R26, R0, P2 ;  /* 0x000000001a1a7208 */ /* 0x000fe20001000000 */
[----:B------:R-:W-:Y:S01]  /*80c0*/  FMUL.FTZ R6, R223, R6 ;  /* 0x00000006df067220 */ /* 0x000fe20000410000 */
[----:B------:R-:W-:Y:S01]  /*80d0*/  FSETP.GE.FTZ.AND P2, PT, R212, RZ, PT ;  /* 0x000000ffd400720b */ /* 0x000fe20003f56000 */
[----:B------:R-:W-:Y:S01]  /*80e0*/  FMUL.FTZ R3, R220, R3 ;  /* 0x00000003dc037220 */ /* 0x000fe20000410000 */
[----:B------:R-:W-:Y:S01]  /*80f0*/  F2FP.F16.F32.PACK_AB R13, R13, R9 ;  /* 0x000000090d0d723e */ /* 0x000fe200000000ff */
[----:B------:R-:W-:Y:S01]  /*8100*/  FMUL.FTZ R26, R214, R26 ;  /* 0x0000001ad61a7220 */ /* 0x000fe20000410000 */
[----:B------:R-:W-:Y:S02]  /*8110*/  FSEL R30, R30, R0, P2 ;  /* 0x000000001e1e7208 */ /* 0x000fe40001000000 */
[----:B------:R-:W-:Y:S02]  /*8120*/  FSETP.GE.FTZ.AND P2, PT, R203, RZ, PT ;  /* 0x000000ffcb00720b */ /* 0x000fe40003f56000 */
[----:B------:R-:W-:Y:S01]  /*8130*/  F2FP.F16.F32.PACK_AB R12, R8, R12 ;  /* 0x0000000c080c723e */ /* 0x000fe200000000ff */
[----:B------:R-:W-:Y:S01]  /*8140*/  FMUL.FTZ R30, R212, R30 ;  /* 0x0000001ed41e7220 */ /* 0x000fe20000410000 */
[----:B------:R-:W-:Y:S01]  /*8150*/  F2FP.F16.F32.PACK_AB R9, R6, R7 ;  /* 0x000000070609723e */ /* 0x000fe200000000ff */
[C---:B------:R-:W-:Y:S01]  /*8160*/  FADD.FTZ R6, -R0.reuse, R47 ;  /* 0x0000002f00067221 */ /* 0x040fe20000010100 */
[----:B------:R-:W-:Y:S01]  /*8170*/  F2FP.F16.F32.PACK_AB R8, R3, R5 ;  /* 0x000000050308723e */ /* 0x000fe200000000ff */
[----:B------:R-:W-:Y:S01]  /*8180*/  FADD.FTZ R5, -R0, R46 ;  /* 0x0000002e00057221 */ /* 0x000fe20000010100 */
[----:B------:R-:W-:Y:S01]  /*8190*/  FSETP.GE.FTZ.AND P1, PT, R213, RZ, PT ;  /* 0x000000ffd500720b */ /* 0x000fe20003f36000 */
[----:B------:R-:W-:Y:S01]  /*81a0*/  STS [R227+0x16400], R9 ;  /* 0x01640009e3007388 */ /* 0x000fe20000000800 */
[-C--:B------:R-:W-:Y:S01]  /*81b0*/  FSEL R42, R42, R0.reuse, P2 ;  /* 0x000000002a2a7208 */ /* 0x080fe20001000000 */
[----:B------:R-:W-:Y:S01]  /*81c0*/  FADD.FTZ R3, -R0, R62 ;  /* 0x0000003e00037221 */ /* 0x000fe20000010100 */
[C---:B------:R-:W-:Y:S02]  /*81d0*/  FSETP.GE.FTZ.AND P2, PT, R200.reuse, RZ, PT ;  /* 0x000000ffc800720b */ /* 0x040fe40003f56000 */
[----:B------:R-:W-:Y:S01]  /*81e0*/  STS [R229+0x16000], R19 ;  /* 0x01600013e5007388 */ /* 0x000fe20000000800 */
[----:B------:R-:W-:Y:S01]  /*81f0*/  FSEL R27, R27, R0, P1 ;  /* 0x000000001b1b7208 */ /* 0x000fe20000800000 */
[----:B------:R-:W-:Y:S01]  /*8200*/  FMUL.FTZ R42, R203, R42 ;  /* 0x0000002acb2a7220 */ /* 0x000fe20000410000 */
[----:B------:R-:W-:Y:S02]  /*8210*/  FSETP.GE.FTZ.AND P1, PT, R211, RZ, PT ;  /* 0x000000ffd300720b */ /* 0x000fe40003f36000 */
[----:B------:R-:W-:Y:S01]  /*8220*/  STS [R229+0x16400], R8 ;  /* 0x01640008e5007388 */ /* 0x000fe20000000800 */
[-C--:B------:R-:W-:Y:S01]  /*8230*/  FSEL R5, R5, R0.reuse, P2 ;  /* 0x0000000005057208 */ /* 0x080fe20001000000 */
        /* <DEDUP_REMOVED lines=11> */
[----:B------:R-:W-:Y:S01]  /*82f0*/  FSEL R4, R4, R0, P3 ;  /* 0x0000000004047208 */ /* 0x000fe20001800000 */
[----:B------:R-:W-:Y:S01]  /*8300*/  FMUL.FTZ R11, R189, R5 ;  /* 0x00000005bd0b7220 */ /* 0x000fe20000410000 */
[----:B------:R-:W-:Y:S02]  /*8310*/  F2FP.F16.F32.PACK_AB R7, R7, R26 ;  /* 0x0000001a0707723e */ /* 0x000fe400000000ff */
[----:B------:R-:W-:Y:S01]  /*8320*/  STS [R232+0x14400], R23 ;  /* 0x01440017e8007388 */ /* 0x000fe20000000800 */
[----:B------:R-:W-:Y:S01]  /*8330*/  FSEL R43, R43, R0, P1 ;  /* 0x000000002b2b7208 */ /* 0x000fe20000800000 */
[----:B------:R-:W-:Y:S01]  /*8340*/  FMUL.FTZ R5, R170, R4 ;  /* 0x00000004aa057220 */ /* 0x000fe20000410000 */
[----:B------:R-:W-:Y:S02]  /*8350*/  FSETP.GE.FTZ.AND P1, PT, R164, RZ, PT ;  /* 0x000000ffa400720b */ /* 0x000fe40003f36000 */
[----:B------:R-:W-:Y:S01]  /*8360*/  STS [R233+0x16000], R24 ;  /* 0x01600018e9007388 */ /* 0x000fe20000000800 */
[----:B------:R-:W-:Y:S01]  /*8370*/  F2FP.F16.F32.PACK_AB R4, R31, R30 ;  /* 0x0000001e1f04723e */ /* 0x000fe200000000ff */
[----:B------:R-:W-:Y:S01]  /*8380*/  FMUL.FTZ R43, R202, R43 ;  /* 0x0000002bca2b7220 */ /* 0x000fe20000410000 */
[----:B------:R-:W-:Y:S02]  /*8390*/  FSETP.GE.FTZ.AND P5, PT, R199, RZ, PT ;  /* 0x000000ffc700720b */ /* 0x000fe40003fb6000 */
[----:B------:R-:W-:Y:S01]  /*83a0*/  STS [R233+0x16400], R7 ;  /* 0x01640007e9007388 */ /* 0x000fe20000000800 */
[----:B------:R-:W-:Y:S02]  /*83b0*/  FSETP.GE.FTZ.AND P2, PT, R168, RZ, PT ;  /* 0x000000ffa800720b */ /* 0x000fe40003f56000 */
[-C--:B------:R-:W-:Y:S02]  /*83c0*/  FSEL R6, R6, R0.reuse, P5 ;  /* 0x0000000006067208 */ /* 0x080fe40002800000 */
[----:B------:R-:W-:Y:S01]  /*83d0*/  STS [R232+0x16000], R16 ;  /* 0x01600010e8007388 */ /* 0x000fe20000000800 */
[----:B------:R-:W-:Y:S02]  /*83e0*/  FSEL R3, R3, R0, P2 ;  /* 0x0000000003037208 */ /* 0x000fe40001000000 */
[----:B------:R-:W-:Y:S02]  /*83f0*/  F2FP.F16.F32.PACK_AB R64, R144, R64 ;  /* 0x000000409040723e */ /* 0x000fe400000000ff */
[----:B------:R-:W-:Y:S01]  /*8400*/  STS [R232+0x16400], R4 ;  /* 0x01640004e8007388 */ /* 0x000fe20000000800 */
[----:B------:R-:W-:Y:S01]  /*8410*/  FMUL.FTZ R14, R199, R6 ;  /* 0x00000006c70e7220 */ /* 0x000fe20000410000 */
[----:B------:R-:W-:Y:S01]  /*8420*/  FMUL.FTZ R10, R168, R3 ;  /* 0x00000003a80a7220 */ /* 0x000fe20000410000 */
[----:B------:R-:W-:Y:S02]  /*8430*/  @P1 FADD.FTZ R0, -R0, R63 ;  /* 0x0000003f00001221 */ /* 0x000fe40000010100 */
[----:B------:R-:W-:Y:S01]  /*8440*/  STS [R226+0x14000], R52 ;  /* 0x01400034e2007388 */ /* 0x000fe20000000800 */
[----:B------:R-:W-:Y:S01]  /*8450*/  F2FP.F16.F32.PACK_AB R3, R43, R42 ;  /* 0x0000002a2b03723e */ /* 0x000fe200000000ff */
[----:B------:R-:W-:Y:S03]  /*8460*/  FMUL.FTZ R6, R164, R0 ;  /* 0x00000000a4067220 */ /* 0x000fe60000410000 */
[----:B------:R-:W-:Y:S01]  /*8470*/  STS [R226+0x14400], R22 ;  /* 0x01440016e2007388 */ /* 0x000fe20000000800 */
[----:B------:R-:W-:Y:S02]  /*8480*/  F2FP.F16.F32.PACK_AB R0, R14, R15 ;  /* 0x0000000f0e00723e */ /* 0x000fe400000000ff */
[----:B------:R-:W-:Y:S02]  /*8490*/  F2FP.F16.F32.PACK_AB R5, R5, R11 ;  /* 0x0000000b0505723e */ /* 0x000fe400000000ff */
[----:B------:R-:W-:Y:S01]  /*84a0*/  STS [R228+0x14000], R49 ;  /* 0x01400031e4007388 */ /* 0x000fe20000000800 */
[----:B------:R-:W-:Y:S02]  /*84b0*/  F2FP.F16.F32.PACK_AB R6, R6, R10 ;  /* 0x0000000a0606723e */ /* 0x000fe400000000ff */
[----:B------:R-:W-:Y:S02]  /*84c0*/  LEA R148, R250, UR4, 0x1 ;  /* 0x00000004fa947c11 */ /* 0x000fe4000f8e08ff */
[----:B------:R-:W-:Y:S05]  /*84d0*/  STS [R228+0x14400], R21 ;  /* 0x01440015e4007388 */ /* 0x000fea0000000800 */
[----:B------:R-:W-:Y:S05]  /*84e0*/  STS [R226+0x16000], R13 ;  /* 0x0160000de2007388 */ /* 0x000fea0000000800 */
[----:B------:R1:W-:Y:S05]  /*84f0*/  STS [R226+0x16400], R3 ;  /* 0x01640003e2007388 */ /* 0x0003ea0000000800 */
[----:B------:R-:W-:Y:S05]  /*8500*/  STS [R228+0x16000], R12 ;  /* 0x0160000ce4007388 */ /* 0x000fea0000000800 */
[----:B------:R2:W-:Y:S05]  /*8510*/  STS [R228+0x16400], R0 ;  /* 0x01640000e4007388 */ /* 0x0005ea0000000800 */
[----:B------:R-:W-:Y:S05]  /*8520*/  STS [R231+0x14000], R48 ;  /* 0x01400030e7007388 */ /* 0x000fea0000000800 */
[----:B------:R-:W-:Y:S05]  /*8530*/  STS [R231+0x14400], R54 ;  /* 0x01440036e7007388 */ /* 0x000fea0000000800 */
[----:B------:R-:W-:Y:S05]  /*8540*/  STS [R230+0x14000], R64 ;  /* 0x01400040e6007388 */ /* 0x000fea0000000800 */
[----:B------:R-:W-:Y:S01]  /*8550*/  STS [R230+0x14400], R20 ;  /* 0x01440014e6007388 */ /* 0x000fe20000000800 */
[----:B-1----:R-:W-:Y:S04]  /*8560*/  IMAD.SHL.U32 R3, R187, 0x2, RZ ;  /* 0x00000002bb037824 */ /* 0x002fe800078e00ff */
[----:B------:R-:W-:Y:S01]  /*8570*/  STS [R231+0x16000], R17 ;  /* 0x01600011e7007388 */ /* 0x000fe20000000800 */
[----:B------:R-:W-:Y:S04]  /*8580*/  IADD3 R2, R3, 0x8000, R2 ;  /* 0x0000800003027810 */ /* 0x000fe80007ffe002 */
[----:B------:R-:W-:Y:S01]  /*8590*/  STS [R231+0x16400], R5 ;  /* 0x01640005e7007388 */ /* 0x000fe20000000800 */
[----:B--2---:R-:W-:Y:S04]  /*85a0*/  IMAD.IADD R0, R2, 0x1, R178 ;  /* 0x0000000102007824 */ /* 0x004fe800078e02b2 */
[----:B------:R-:W-:Y:S05]  /*85b0*/  STS [R230+0x16000], R18 ;  /* 0x01600012e6007388 */ /* 0x000fea0000000800 */
[----:B------:R-:W-:Y:S01]  /*85c0*/  STS [R230+0x16400], R6 ;  /* 0x01640006e6007388 */ /* 0x000fe20000000800 */
[----:B------:R-:W-:Y:S06]  /*85d0*/  BAR.SYNC.DEFER_BLOCKING 0x0 ;  /* 0x0000000000007b1d */ /* 0x000fec0000010000 */
[----:B------:R-:W-:Y:S05]  /*85e0*/  LDSM.16.MT88.4 R4, [R176+0x1c000] ;  /* 0x01c00000b004783b */ /* 0x000fea0000004200 */
[----:B------:R-:W1:Y:S05]  /*85f0*/  LDSM.16.MT88.4 R8, [R2] ;  /* 0x000000000208783b */ /* 0x000e6a0000004200 */
[----:B------:R-:W2:Y:S05]  /*8600*/  LDSM.16.MT88.4 R12, [R176+0x20000] ;  /* 0x02000000b00c783b */ /* 0x000eaa0000004200 */
[----:B------:R-:W3:Y:S05]  /*8610*/  LDSM.16.MT88.4 R16, [R0] ;  /* 0x000000000010783b */ /* 0x000eea0000004200 */
[----:B------:R-:W-:Y:S05]  /*8620*/  LDSM.16.MT88.4 R20, [R176+0x1c800] ;  /* 0x01c80000b014783b */ /* 0x000fea0000004200 */
[----:B------:R-:W4:Y:S05]  /*8630*/  LDSM.16.MT88.4 R24, [R2+0x800] ;  /* 0x000800000218783b */ /* 0x000f2a0000004200 */
[----:B------:R-:W4:Y:S05]  /*8640*/  LDSM.16.MT88.4 R28, [R176+0x20800] ;  /* 0x02080000b01c783b */ /* 0x000f2a0000004200 */
        /* <DEDUP_REMOVED lines=11> */
[----:B------:R-:W1:Y:S05]  /*8700*/  LDSM.16.MT88.4 R4, [R176+0x1d000] ;  /* 0x01d00000b004783b */ /* 0x000e6a0000004200 */
[-C--:B----4-:R-:W-:Y:S01]  /*8710*/  HMMA.16816.F32 R68, R20, R24.reuse, R68 ;  /* 0x000000181444723c */ /* 0x090fe20000001844 */
[----:B------:R-:W2:Y:S05]  /*8720*/  LDSM.16.MT88.4 R16, [R0+0x1000] ;  /* 0x001000000010783b */ /* 0x000eaa0000004200 */
        /* <DEDUP_REMOVED lines=9> */
[----:B------:R-:W3:Y:S05]  /*87c0*/  LDSM.16.MT88.4 R20, [R176+0x1d800] ;  /* 0x01d80000b014783b */ /* 0x000eea0000004200 */
[-C--:B-1----:R-:W-:Y:S01]  /*87d0*/  HMMA.16816.F32 R68, R4, R8.reuse, R68 ;  /* 0x000000080444723c */ /* 0x082fe20000001844 */
[----:B------:R-:W1:Y:S05]  /*87e0*/  LDSM.16.MT88.4 R32, [R0+0x1800] ;  /* 0x001800000020783b */ /* 0x000e6a0000004200 */
        /* <DEDUP_REMOVED lines=9> */
[----:B------:R-:W2:Y:S05]  /*8880*/  LDSM.16.MT88.4 R4, [R176+0x1e000] ;  /* 0x01e00000b004783b */ /* 0x000eaa0000004200 */
[-C--:B---3--:R-:W-:Y:S01]  /*8890*/  HMMA.16816.F32 R68, R20, R24.reuse, R68 ;  /* 0x000000181444723c */ /* 0x088fe20000001844 */
[----:B------:R-:W3:Y:S05]  /*88a0*/  LDSM.16.MT88.4 R16, [R0+0x2000] ;  /* 0x002000000010783b */ /* 0x000eea0000004200 */
[C---:B------:R-:W-:Y:S06]  /*88b0*/  HMMA.16816.F32 R72, R28.reuse, R24, R72 ;  /* 0x000000181c48723c */ /* 0x040fec0000001848 */
[-C--:B------:R-:W-:Y:S06]  /*88c0*/  HMMA.16816.F32 R76, R28, R26.reuse, R76 ;  /* 0x0000001a1c4c723c */ /* 0x080fec000000184c */
[C---:B------:R-:W-:Y:S01]  /*88d0*/  HMMA.16816.F32 R80, R20.reuse, R26, R80 ;  /* 0x0000001a1450723c */ /* 0x040fe20000001850 */
[----:B------:R-:W-:Y:S05]  /*88e0*/  LDSM.16.MT88.4 R24, [R2+0x2800] ;  /* 0x002800000218783b */ /* 0x000fea0000004200 */
[-C--:B-1----:R-:W-:Y:S06]  /*88f0*/  HMMA.16816.F32 R84, R20, R32.reuse, R84 ;  /* 0x000000201454723c */ /* 0x082fec0000001854 */
[C---:B------:R-:W-:Y:S06]  /*8900*/  HMMA.16816.F32 R88, R28.reuse, R32, R88 ;  /* 0x000000201c58723c */ /* 0x040fec0000001858 */
[-C--:B------:R-:W-:Y:S01]  /*8910*/  HMMA.16816.F32 R92, R28, R34.reuse, R92 ;  /* 0x000000221c5c723c */ /* 0x080fe2000000185c */
[----:B------:R-:W-:Y:S05]  /*8920*/  LDSM.16.MT88.4 R28, [R176+0x22800] ;  /* 0x02280000b01c783b */ /* 0x000fea0000004200 */
[----:B------:R-:W-:Y:S01]  /*8930*/  HMMA.16816.F32 R96, R20, R34, R96 ;  /* 0x000000221460723c */ /* 0x000fe20000001860 */
[----:B------:R-:W1:Y:S05]  /*8940*/  LDSM.16.MT88.4 R20, [R176+0x1e800] ;  /* 0x01e80000b014783b */ /* 0x000e6a0000004200 */
[-C--:B--2---:R-:W-:Y:S01]  /*8950*/  HMMA.16816.F32 R68, R4, R8.reuse, R68 ;  /* 0x000000080444723c */ /* 0x084fe20000001844 */
[----:B------:R-:W2:Y:S05]  /*8960*/  LDSM.16.MT88.4 R32, [R0+0x2800] ;  /* 0x002800000020783b */ /* 0x000eaa0000004200 */
[C---:B------:R-:W-:Y:S06]  /*8970*/  HMMA.16816.F32 R72, R12.reuse, R8, R72 ;  /* 0x000000080c48723c */ /* 0x040fec0000001848 */
        /* <DEDUP_REMOVED lines=23> */
[C---:B------:R-:W-:Y:S01]  /*8af0*/  HMMA.16816.F32 R72, R12.reuse, R8, R72 ;  /* 0x000000080c48723c */ /* 0x040fe20000001848 */
[----:B------:R-:W-:Y:S05]  /*8b00*/  BAR.SYNC.DEFER_BLOCKING 0x0 ;  /* 0x0000000000007b1d */ /* 0x000fea0000010000 */
[-C--:B------:R-:W-:Y:S06]  /*8b10*/  HMMA.16816.F32 R76, R12, R10.reuse, R76 ;  /* 0x0000000a0c4c723c */ /* 0x080fec000000184c */
[C---:B------:R-:W-:Y:S06]  /*8b20*/  HMMA.16816.F32 R80, R4.reuse, R10, R80 ;  /* 0x0000000a0450723c */ /* 0x040fec0000001850 */
[-C--:B-1----:R-:W-:Y:S06]  /*8b30*/  HMMA.16816.F32 R84, R4, R16.reuse, R84 ;  /* 0x000000100454723c */ /* 0x082fec0000001854 */
[C---:B------:R-:W-:Y:S06]  /*8b40*/  HMMA.16816.F32 R88, R12.reuse, R16, R88 ;  /* 0x000000100c58723c */ /* 0x040fec0000001858 */
[-C--:B------:R-:W-:Y:S06]  /*8b50*/  HMMA.16816.F32 R92, R12, R18.reuse, R92 ;  /* 0x000000120c5c723c */ /* 0x080fec000000185c */
[----:B------:R-:W-:Y:S06]  /*8b60*/  HMMA.16816.F32 R96, R4, R18, R96 ;  /* 0x000000120460723c */ /* 0x000fec0000001860 */
[-C--:B--2---:R-:W-:Y:S06]  /*8b70*/  HMMA.16816.F32 R68, R20, R24.reuse, R68 ;  /* 0x000000181444723c */ /* 0x084fec0000001844 */
[C---:B------:R-:W-:Y:S06]  /*8b80*/  HMMA.16816.F32 R72, R28.reuse, R24, R72 ;  /* 0x000000181c48723c */ /* 0x040fec0000001848 */
[-C--:B------:R-:W-:Y:S06]  /*8b90*/  HMMA.16816.F32 R76, R28, R26.reuse, R76 ;  /* 0x0000001a1c4c723c */ /* 0x080fec000000184c */
[C---:B------:R-:W-:Y:S06]  /*8ba0*/  HMMA.16816.F32 R80, R20.reuse, R26, R80 ;  /* 0x0000001a1450723c */ /* 0x040fec0000001850 */
[-C--:B---3--:R-:W-:Y:S06]  /*8bb0*/  HMMA.16816.F32 R84, R20, R32.reuse, R84 ;  /* 0x000000201454723c */ /* 0x088fec0000001854 */
        /* <DEDUP_REMOVED lines=31> */
.L_x_1616:
[----:B------:R-:W-:Y:S01]  /*8db0*/  LDSM.16.M88.4 R32, [R184+UR4+0x14000] ;  /* 0x01400004b820783b */ /* 0x000fe20008000200 */
[----:B------:R-:W-:Y:S01]  /*8dc0*/  VIADD R0, R3, UR5 ;  /* 0x0000000503007c36 */ /* 0x000fe20008000000 */
[----:B------:R-:W-:Y:S01]  /*8dd0*/  ULOP3.LUT UR7, UR13, 0x1, URZ, 0xc0, !UPT ;  /* 0x000000010d077892 */ /* 0x000fe2000f8ec03f */
[----:B------:R-:W-:Y:S01]  /*8de0*/  IMAD.MOV.U32 R149, RZ, RZ, 0x4 ;  /* 0x00000004ff957424 */ /* 0x000fe200078e00ff */
[----:B------:R-:W1:Y:S01]  /*8df0*/  LDSM.16.MT88.4 R16, [R2+0x4000] ;  /* 0x004000000210783b */ /* 0x000e620000004200 */
[----:B------:R-:W-:Y:S01]  /*8e00*/  IMAD.IADD R3, R0, 0x1, R178 ;  /* 0x0000000100037824 */ /* 0x000fe200078e02b2 */
[----:B------:R-:W-:Y:S01]  /*8e10*/  UISETP.NE.U32.AND UP1, UPT, UR7, 0x1, UPT ;  /* 0x000000010700788c */ /* 0x000fe2000bf25070 */
[----:B------:R-:W-:Y:S01]  /*8e20*/  VIADD R0, R184, UR4 ;  /* 0x00000004b8007c36 */ /* 0x000fe20008000000 */
[----:B------:R-:W2:Y:S01]  /*8e30*/  LDSM.16.M88.4 R28, [R184+UR4+0x16000] ;  /* 0x01600004b81c783b */ /* 0x000ea20008000200 */
[----:B------:R-:W-:Y:S02]  /*8e40*/  @UP3 UIADD3 UR12, UP2, UR18, -0x200, URZ ;  /* 0xfffffe00120c3890 */ /* 0x000fe4000ff5e03f */
[--C-:B------:R-:W-:Y:S01]  /*8e50*/  IMAD.IADD R144, R185, 0x1, R0.reuse ;  /* 0x00000001b9907824 */ /* 0x100fe200078e0200 */
[----:B------:R-:W3:Y:S01]  /*8e60*/  LDSM.16.MT88.4 R36, [R3] ;  /* 0x000000000324783b */ /* 0x000ee20000004200 */
[C---:B------:R-:W-:Y:S01]  /*8e70*/  IMAD.IADD R0, R178.reuse, 0x1, R0 ;  /* 0x00000001b2007824 */ /* 0x040fe200078e0200 */
[----:B------:R-:W-:Y:S01]  /*8e80*/  UIADD3 UR15, UR13, -0x1, URZ ;  /* 0xffffffff0d0f7890 */ /* 0x000fe2000fffe03f */
[----:B------:R-:W-:Y:S01]  /*8e90*/  IMAD.IADD R145, R178, 0x1, R144 ;  /* 0x00000001b2917824 */ /* 0x000fe200078e0290 */
[----:B------:R-:W-:Y:S01]  /*8ea0*/  LDSM.16.MT88.4 R44, [R2+0x4800] ;  /* 0x00480000022c783b */ /* 0x000fe20000004200 */
[----:B------:R-:W-:Y:S01]  /*8eb0*/  IMAD.MOV.U32 R178, RZ, RZ, R248 ;  /* 0x000000ffffb27224 */ /* 0x000fe200078e00f8 */
[----:B------:R-:W-:Y:S02]  /*8ec0*/  @UP3 UIADD3.X UR7, UR19, -0x1, URZ, UP2, !UPT ;  /* 0xffffffff13073890 */ /* 0x000fe400097fe43f */
[----:B------:R-:W4:Y:S04]  /*8ed0*/  LDSM.16.M88.4 R40, [R144+0x14000] ;  /* 0x014000009028783b */ /* 0x000f280000000200 */
[----:B------:R-:W4:Y:S04]  /*8ee0*/  LDSM.16.M88.4 R48, [R144+0x16000] ;  /* 0x016000009030783b */ /* 0x000f280000000200 */
[----:B------:R-:W4:Y:S04]  /*8ef0*/  LDSM.16.MT88.4 R52, [R3+0x800] ;  /* 0x000800000334783b */ /* 0x000f280000004200 */
[----:B------:R-:W-:Y:S04]  /*8f00*/  LDSM.16.MT88.4 R60, [R2+0x5000] ;  /* 0x00500000023c783b */ /* 0x000fe80000004200 */
[----:B------:R-:W4:Y:S04]  /*8f10*/  LDSM.16.M88.4 R56, [R0+0x14000] ;  /* 0x014000000038783b */ /* 0x000f280000000200 */
        /* <DEDUP_REMOVED lines=23> */
[----:B------:R-:W3:Y:S04]  /*9090*/  LDSM.16.M88.4 R40, [R184+UR4+0x18000] ;  /* 0x01800004b828783b */ /* 0x000ee80008000200 */
[----:B------:R-:W4:Y:S01]  /*90a0*/  LDSM.16.M88.4 R52, [R184+UR4+0x1a000] ;  /* 0x01a00004b834783b */ /* 0x000f220008000200 */
        /* <DEDUP_REMOVED lines=22> */
[----:B------:R2:W-:Y:S04]  /*9210*/  LDSM.16.M88.4 R36, [R0+0x18000] ;  /* 0x018000000024783b */ /* 0x0005e80000000200 */
[----:B------:R-:W-:Y:S01]  /*9220*/  LDSM.16.MT88.4 R140, [R3+0x3000] ;  /* 0x00300000038c783b */ /* 0x000fe20000004200 */
[-C--:B---3--:R-:W-:Y:S06]  /*9230*/  HMMA.16816.F32 R4, R40, R48.reuse, R4 ;  /* 0x000000302804723c */ /* 0x088fec0000001804 */
[C---:B----4-:R-:W-:Y:S06]  /*9240*/  HMMA.16816.F32 R8, R52.reuse, R48, R8 ;  /* 0x000000303408723c */ /* 0x050fec0000001808 */
[-C--:B------:R-:W-:Y:S06]  /*9250*/  HMMA.16816.F32 R12, R52, R50.reuse, R12 ;  /* 0x00000032340c723c */ /* 0x080fec000000180c */
[C---:B------:R-:W-:Y:S01]  /*9260*/  HMMA.16816.F32 R16, R40.reuse, R50, R16 ;  /* 0x000000322810723c */ /* 0x040fe20000001810 */
[----:B------:R-:W3:Y:S01]  /*9270*/  LDSM.16.MT88.4 R48, [R2+0x7000] ;  /* 0x007000000230783b */ /* 0x000ee20000004200 */
[----:B--2---:R-:W2:Y:S04]  /*9280*/  LDC R0, c[0x0][0x270] ;  /* 0x00009c00ff007b82 */ /* 0x004ea80000000800 */
[-C--:B------:R-:W-:Y:S06]  /*9290*/  HMMA.16816.F32 R20, R40, R60.reuse, R20 ;  /* 0x0000003c2814723c */ /* 0x080fec0000001814 */
[C---:B------:R-:W-:Y:S06]  /*92a0*/  HMMA.16816.F32 R24, R52.reuse, R60, R24 ;  /* 0x0000003c3418723c */ /* 0x040fec0000001818 */
[-C--:B------:R-:W-:Y:S01]  /*92b0*/  HMMA.16816.F32 R28, R52, R62.reuse, R28 ;  /* 0x0000003e341c723c */ /* 0x080fe2000000181c */
[----:B------:R-:W-:Y:S05]  /*92c0*/  LDSM.16.MT88.4 R52, [R2+0x7800] ;  /* 0x007800000234783b */ /* 0x000fea0000004200 */
[----:B------:R-:W-:Y:S01]  /*92d0*/  HMMA.16816.F32 R32, R40, R62, R32 ;  /* 0x0000003e2820723c */ /* 0x000fe20000001820 */
[----:B------:R-:W4:Y:S04]  /*92e0*/  LDSM.16.M88.4 R40, [R145+0x18000] ;  /* 0x018000009128783b */ /* 0x000f280000000200 */
        /* <DEDUP_REMOVED lines=19> */
[----:B--2---:R-:W-:Y:S01]  /*9420*/  IMAD R38, R0, UR23, RZ ;  /* 0x0000001700267c24 */ /* 0x004fe2000f8e02ff */
[C---:B-1----:R-:W-:Y:S05]  /*9430*/  HMMA.16816.F32 R8, R56.reuse, R52, R8 ;  /* 0x000000343808723c */ /* 0x042fea0000001808 */
[----:B------:R-:W-:Y:S01]  /*9440*/  IMAD.U32 R0, R38, -0x80, RZ ;  /* 0xffffff8026007824 */ /* 0x000fe200078e00ff */
[-C--:B------:R-:W-:Y:S05]  /*9450*/  HMMA.16816.F32 R12, R56, R54.reuse, R12 ;  /* 0x00000036380c723c */ /* 0x080fea000000180c */
[----:B------:R-:W-:Y:S01]  /*9460*/  LEA R235, P1, R0, R146, 0x2 ;  /* 0x0000009200eb7211 */ /* 0x000fe200078210ff */
[C---:B------:R-:W-:Y:S05]  /*9470*/  HMMA.16816.F32 R16, R40.reuse, R54, R16 ;  /* 0x000000362810723c */ /* 0x040fea0000001810 */
[----:B------:R-:W-:Y:S01]  /*9480*/  @P0 VIADD R36, R246, 0xffffff80 ;  /* 0xffffff80f6240836 */ /* 0x000fe20000000000 */
[-C--:B------:R-:W-:Y:S05]  /*9490*/  HMMA.16816.F32 R20, R40, R60.reuse, R20 ;  /* 0x0000003c2814723c */ /* 0x080fea0000001814 */
[----:B------:R-:W-:Y:S01]  /*94a0*/  LEA.HI.X.SX32 R234, R0, R147, 0x2, P1 ;  /* 0x0000009300ea7211 */ /* 0x000fe200008f16ff */
[C---:B------:R-:W-:Y:S05]  /*94b0*/  HMMA.16816.F32 R24, R56.reuse, R60, R24 ;  /* 0x0000003c3818723c */ /* 0x040fea0000001818 */
[----:B------:R-:W-:Y:S01]  /*94c0*/  IMAD.MOV.U32 R2, RZ, RZ, R235 ;  /* 0x000000ffff027224 */ /* 0x000fe200078e00eb */
[-C--:B------:R-:W-:Y:S05]  /*94d0*/  HMMA.16816.F32 R28, R56, R62.reuse, R28 ;  /* 0x0000003e381c723c */ /* 0x080fea000000181c */
[----:B------:R-:W-:Y:S01]  /*94e0*/  IMAD.SHL.U32 R0, R38, 0x8, RZ ;  /* 0x0000000826007824 */ /* 0x000fe200078e00ff */
[----:B------:R-:W-:Y:S05]  /*94f0*/  HMMA.16816.F32 R32, R40, R62, R32 ;  /* 0x0000003e2820723c */ /* 0x000fea0000001820 */
[----:B------:R-:W-:Y:S01]  /*9500*/  @P0 IMAD.WIDE R36, R36, R149, UR18 ;  /* 0x0000001224240e25 */ /* 0x000fe2000f8e0295 */
[-C--:B------:R-:W-:Y:S01]  /*9510*/  LEA R52, P1, R0, R2.reuse, 0x2 ;  /* 0x0000000200347211 */ /* 0x080fe200078210ff */
[----:B------:R-:W-:Y:S01]  /*9520*/  @UP3 UMOV UR18, UR12 ;  /* 0x0000000c00123c82 */ /* 0x000fe20008000000 */
[----:B------:R-:W-:Y:S02]  /*9530*/  @UP3 UMOV UR19, UR7 ;  /* 0x0000000700133c82 */ /* 0x000fe40008000000 */
[----:B------:R-:W5:Y:S01]  /*9540*/  @P0 LDG.E R241, desc[UR10][R36.64] ;  /* 0x0000000a24f10981 */ /* 0x000f62000c1e1900 */
[----:B------:R-:W-:Y:S02]  /*9550*/  IMAD.MOV.U32 R3, RZ, RZ, R234 ;  /* 0x000000ffff037224 */ /* 0x000fe400078e00ea */
[C---:B------:R-:W-:Y:S01]  /*9560*/  IMAD.SHL.U32 R44, R38.reuse, 0x10, RZ ;  /* 0x00000010262c7824 */ /* 0x040fe200078e00ff */
[----:B------:R-:W5:Y:S01]  /*9570*/  @P0 LDG.E R242, desc[UR10][R36.64+0x20] ;  /* 0x0000200a24f20981 */ /* 0x000f62000c1e1900 */
[----:B------:R-:W-:Y:S01]  /*9580*/  IMAD.SHL.U32 R43, R38, 0x20, RZ ;  /* 0x00000020262b7824 */ /* 0x000fe200078e00ff */
[-C--:B------:R-:W-:Y:S01]  /*9590*/  LEA.HI.X.SX32 R53, R0, R3.reuse, 0x2, P1 ;  /* 0x0000000300357211 */ /* 0x080fe200008f16ff */
[C---:B------:R-:W-:Y:S01]  /*95a0*/  IMAD R42, R38.reuse, 0x28, RZ ;  /* 0x00000028262a7824 */ /* 0x040fe200078e02ff */
[----:B------:R-:W5:Y:S01]  /*95b0*/  @P0 LDG.E R238, desc[UR10][R36.64+0x100] ;  /* 0x0001000a24ee0981 */ /* 0x000f62000c1e1900 */
[C---:B------:R-:W-:Y:S03]  /*95c0*/  IMAD R39, R38.reuse, 0x30, RZ ;  /* 0x0000003026277824 */ /* 0x040fe600078e02ff */
[----:B------:R1:W5:Y:S04]  /*95d0*/  @P0 LDG.E R239, desc[UR10][R36.64+0x120] ;  /* 0x0001200a24ef0981 */ /* 0x000368000c1e1900 */
[----:B------:R2:W-:Y:S04]  /*95e0*/  REDG.E.ADD.F32.FTZ.RN.STRONG.GPU desc[UR10][R2.64], R4 ;  /* 0x00000004020079a6 */ /* 0x0005e8000c10f38a */
[----:B------:R3:W-:Y:S01]  /*95f0*/  REDG.E.ADD.F32.FTZ.RN.STRONG.GPU desc[UR10][R52.64], R5 ;  /* 0x00000005340079a6 */ /* 0x0007e2000c10f38a */
[----:B-1----:R-:W-:Y:S01]  /*9600*/  IMAD R37, R38, 0x18, RZ ;  /* 0x0000001826257824 */ /* 0x002fe200078e02ff */
[-C--:B------:R-:W-:Y:S04]  /*9610*/  LEA R36, P2, R43, R2.reuse, 0x2 ;  /* 0x000000022b247211 */ /* 0x080fe800078410ff */
[CC--:B------:R-:W-:Y:S02]  /*9620*/  LEA R40, P0, R37.reuse, R2.reuse, 0x2 ;  /* 0x0000000225287211 */ /* 0x0c0fe400078010ff */
[CC--:B--2---:R-:W-:Y:S02]  /*9630*/  LEA R4, P1, R44.reuse, R2.reuse, 0x2 ;  /* 0x000000022c047211 */ /* 0x0c4fe400078210ff */
[-C--:B------:R-:W-:Y:S02]  /*9640*/  LEA.HI.X.SX32 R41, R37, R3.reuse, 0x2, P0 ;  /* 0x0000000325297211 */ /* 0x080fe400000f16ff */
[-C--:B---3--:R-:W-:Y:S02]  /*9650*/  LEA.HI.X.SX32 R5, R44, R3.reuse, 0x2, P1 ;  /* 0x000000032c057211 */ /* 0x088fe400008f16ff */
[-C--:B------:R-:W-:Y:S03]  /*9660*/  LEA.HI.X.SX32 R37, R43, R3.reuse, 0x2, P2 ;  /* 0x000000032b257211 */ /* 0x080fe600010f16ff */
        /* <DEDUP_REMOVED lines=212> */
[----:B------:R-:W-:Y:S01]  /*a3b0*/  ULDC UR7, c[0x0][0x390] ;  /* 0x0000e40000077ab9 */ /* 0x000fe20000000800 */
[----:B------:R-:W-:Y:S02]  /*a3c0*/  ULDC UR8, c[0x0][0x38c] ;  /* 0x0000e30000087ab9 */ /* 0x000fe40000000800 */
        /* <DEDUP_REMOVED lines=57> */
[----:B------:R-:W-:Y:S01]  /*a760*/  FMUL.FTZ R68, R68, UR8 ;  /* 0x0000000844447c20 */ /* 0x000fe20008410000 */
[----:B------:R-:W-:Y:S01]  /*a770*/  FMUL.FTZ R16, R69, UR8 ;  /* 0x0000000845107c20 */ /* 0x000fe20008410000 */
[----:B------:R-:W-:Y:S01]  /*a780*/  F2FP.F16.F32.PACK_AB R17, R17, R130 ;  /* 0x000000821111723e */ /* 0x000fe200000000ff */
[----:B------:R-:W-:Y:S01]  /*a790*/  UISETP.NE.AND UP0, UPT, UR26, -0x1, UPT ;  /* 0xffffffff1a00788c */ /* 0x000fe2000bf05270 */
        /* <DEDUP_REMOVED lines=34> */
[----:B------:R-:W-:Y:S01]  /*a9c0*/  PLOP3.LUT P0, PT, PT, PT, UP0, 0x80, 0x0 ;  /* 0x000000000000781c */ /* 0x000fe20003f0f008 */
[----:B------:R-:W-:Y:S01]  /*a9d0*/  FMUL.FTZ R6, R89, UR8 ;  /* 0x0000000859067c20 */ /* 0x000fe20008410000 */
[----:B------:R-:W-:Y:S01]  /*a9e0*/  F2FP.F16.F32.PACK_AB R9, R9, R78 ;  /* 0x0000004e0909723e */ /* 0x000fe200000000ff */
[----:B------:R-:W-:Y:S01]  /*a9f0*/  @UP0 UIADD3 UR7, UR22, UR26, URZ ;  /* 0x0000001a16070290 */ /* 0x000fe2000fffe03f */
[----:B------:R-:W-:Y:S01]  /*aa00*/  FMUL.FTZ R90, R90, UR8 ;  /* 0x000000085a5a7c20 */ /* 0x000fe20008410000 */
[----:B------:R-:W-:Y:S01]  /*aa10*/  FMUL.FTZ R5, R91, UR8 ;  /* 0x000000085b057c20 */ /* 0x000fe20008410000 */
[----:B------:R-:W-:Y:S01]  /*aa20*/  FMUL.FTZ R92, R92, UR8 ;  /* 0x000000085c5c7c20 */ /* 0x000fe20008410000 */
[----:B------:R-:W-:Y:S01]  /*aa30*/  FMUL.FTZ R2, R93, UR8 ;  /* 0x000000085d027c20 */ /* 0x000fe20008410000 */
[----:B------:R-:W-:Y:S01]  /*aa40*/  FMUL.FTZ R94, R94, UR8 ;  /* 0x000000085e5e7c20 */ /* 0x000fe20008410000 */
[----:B------:R-:W-:Y:S01]  /*aa50*/  FMUL.FTZ R0, R95, UR8 ;  /* 0x000000085f007c20 */ /* 0x000fe20008410000 */
[----:B------:R-:W-:Y:S01]  /*aa60*/  F2FP.F16.F32.PACK_AB R8, R8, R84 ;  /* 0x000000540808723e */ /* 0x000fe200000000ff */
[----:B------:R-:W-:Y:S01]  /*aa70*/  @UP0 ULDC.64 UR8, c[0x0][0x450] ;  /* 0x0001140000080ab9 */ /* 0x000fe20000000a00 */
[----:B------:R-:W-:Y:S01]  /*aa80*/  F2FP.F16.F32.PACK_AB R7, R7, R86 ;  /* 0x000000560707723e */ /* 0x000fe200000000ff */
[----:B------:R-:W-:Y:S01]  /*aa90*/  @UP0 UIMAD.WIDE.U32 UR12, UR7, UR8, URZ ;  /* 0x00000008070c02a5 */ /* 0x000fe2000f8e003f */
[----:B------:R-:W-:Y:S01]  /*aaa0*/  F2FP.F16.F32.PACK_AB R4, R4, R96 ;  /* 0x000000600404723e */ /* 0x000fe200000000ff */
[----:B------:R-:W-:Y:S01]  /*aab0*/  @UP0 UIMAD UR7, UR7, UR9, URZ ;  /* 0x00000009070702a4 */ /* 0x000fe2000f8e023f */
[----:B------:R-:W-:Y:S01]  /*aac0*/  F2FP.F16.F32.PACK_AB R3, R3, R98 ;  /* 0x000000620303723e */ /* 0x000fe200000000ff */
[----:B------:R-:W-:Y:S01]  /*aad0*/  USHF.L.U32 UR18, UR21, 0x7, URZ ;  /* 0x0000000715127899 */ /* 0x000fe2000800063f */
[----:B------:R-:W-:Y:S01]  /*aae0*/  F2FP.F16.F32.PACK_AB R6, R6, R88 ;  /* 0x000000580606723e */ /* 0x000fe200000000ff */
[----:B------:R-:W-:Y:S01]  /*aaf0*/  @UP0 UIADD3 UR23, UR13, UR7, URZ ;  /* 0x000000070d170290 */ /* 0x000fe2000fffe03f */
[----:B------:R-:W-:Y:S01]  /*ab00*/  F2FP.F16.F32.PACK_AB R5, R5, R90 ;  /* 0x0000005a0505723e */ /* 0x000fe200000000ff */
[----:B------:R-:W-:Y:S01]  /*ab10*/  @UP0 UMOV UR20, UR12 ;  /* 0x0000000c00140c82 */ /* 0x000fe20008000000 */
[----:B------:R-:W-:-:S02]  /*ab20*/  F2FP.F16.F32.PACK_AB R2, R2, R92 ;  /* 0x0000005c0202723e */ /* 0x000fc400000000ff */
[----:B------:R-:W-:Y:S01]  /*ab30*/  F2FP.F16.F32.PACK_AB R0, R0, R94 ;  /* 0x0000005e0000723e */ /* 0x000fe200000000ff */
        /* <DEDUP_REMOVED lines=14> */
[----:B------:R1:W-:Y:S04]  /*ac20*/  STS [R252+0x4000], R16 ;  /* 0x00400010fc007388 */ /* 0x0003e80000000800 */
[----:B------:R-:W-:Y:S04]  /*ac30*/  STS [R252+0x4400], R15 ;  /* 0x0044000ffc007388 */ /* 0x000fe80000000800 */
[----:B------:R-:W-:Y:S04]  /*ac40*/  STS [R135+0x4000], R12 ;  /* 0x0040000c87007388 */ /* 0x000fe80000000800 */
[----:B------:R-:W-:Y:S04]  /*ac50*/  STS [R134+0x4000], R11 ;  /* 0x0040000b86007388 */ /* 0x000fe80000000800 */
[----:B------:R-:W-:Y:S04]  /*ac60*/  STS [R252+0x6000], R14 ;  /* 0x0060000efc007388 */ /* 0x000fe80000000800 */
[----:B------:R-:W-:Y:S04]  /*ac70*/  STS [R252+0x6400], R13 ;  /* 0x0064000dfc007388 */ /* 0x000fe80000000800 */
[----:B------:R-:W-:Y:S01]  /*ac80*/  STS [R133+0x4000], R10 ;  /* 0x0040000a85007388 */ /* 0x000fe20000000800 */
[----:B-1----:R-:W1:Y:S03]  /*ac90*/  S2R R16, SR_TID.X ;  /* 0x0000000000107919 */ /* 0x002e660000002100 */
        /* <DEDUP_REMOVED lines=8> */
[----:B------:R1:W-:Y:S02]  /*ad20*/  STS [R54+0x4000], R0 ;  /* 0x0040000036007388 */ /* 0x0003e40000000800 */
[----:B-1----:R-:W-:Y:S01]  /*ad30*/  SHF.R.S32.HI R0, RZ, 0x1f, R16 ;  /* 0x0000001fff007819 */ /* 0x002fe20000011410 */
        /* <DEDUP_REMOVED lines=14> */
.L_x_1618:
        /* <DEDUP_REMOVED lines=23> */
.L_x_1619:
        /* <DEDUP_REMOVED lines=27> */
[----:B------:R1:W3:Y:S01]  /*b140*/  LDS.128 R20, [R148+0x11000] ;  /* 0x0110000094147984 */ /* 0x0002e20000000c00 */
[----:B------:R-:W-:Y:S01]  /*b150*/  IMAD.WIDE.U32 R2, R4, UR59, R2 ;  /* 0x0000003b04027c25 */ /* 0x000fe2000f8e0002 */
[----:B------:R-:W-:-:S02]  /*b160*/  SHF.R.S32.HI R11, RZ, 0x1f, R0 ;  /* 0x0000001fff0b7819 */ /* 0x000fc40000011400 */
[----:B------:R1:W4:Y:S02]  /*b170*/  LDS.128 R24, [R148+0x12000] ;  /* 0x0120000094187984 */ /* 0x0003240000000c00 */
[----:B------:R-:W-:Y:S02]  /*b180*/  IADD3 R10, R3, UR15, RZ ;  /* 0x0000000f030a7c10 */ /* 0x000fe4000fffe0ff */
        /* <DEDUP_REMOVED lines=13> */
.L_x_1621:
[----:B------:R-:W-:Y:S05]  /*b260*/  BSYNC B0 ;  /* 0x0000000000007941 */ /* 0x000fea0003800000 */
.L_x_1620:
        /* <DEDUP_REMOVED lines=14> */
.L_x_1623:
[----:B------:R-:W-:Y:S05]  /*b350*/  BSYNC B0 ;  /* 0x0000000000007941 */ /* 0x000fea0003800000 */
.L_x_1622:
        /* <DEDUP_REMOVED lines=15> */
.L_x_1625:
[----:B------:R-:W-:Y:S05]  /*b450*/  BSYNC B0 ;  /* 0x0000000000007941 */ /* 0x000fea0003800000 */
.L_x_1624:
        /* <DEDUP_REMOVED lines=14> */
.L_x_1627:
[----:B------:R-:W-:Y:S05]  /*b540*/  BSYNC B0 ;  /* 0x0000000000007941 */ /* 0x000fea0003800000 */
.L_x_1626:
        /* <DEDUP_REMOVED lines=27> */
.L_x_1629:
[----:B------:R-:W-:Y:S05]  /*b700*/  BSYNC B0 ;  /* 0x0000000000007941 */ /* 0x000fea0003800000 */
.L_x_1628:
        /* <DEDUP_REMOVED lines=14> */
.L_x_1631:
[----:B------:R-:W-:Y:S05]  /*b7f0*/  BSYNC B0 ;  /* 0x0000000000007941 */ /* 0x000fea0003800000 */
.L_x_1630:
        /* <DEDUP_REMOVED lines=14> */
.L_x_1633:
[----:B------:R-:W-:Y:S05]  /*b8e0*/  BSYNC B0 ;  /* 0x0000000000007941 */ /* 0x000fea0003800000 */
.L_x_1632:
        /* <DEDUP_REMOVED lines=13> */
.L_x_1614:
        /* <DEDUP_REMOVED lines=25> */
.L_x_1635:
        /* <DEDUP_REMOVED lines=23> */
.L_x_1636:
        /* <DEDUP_REMOVED lines=35> */
.L_x_1638:
[----:B------:R-:W-:Y:S05]  /*bef0*/  BSYNC B0 ;  /* 0x0000000000007941 */ /* 0x000fea0003800000 */
.L_x_1637:
        /* <DEDUP_REMOVED lines=14> */
.L_x_1640:
[----:B------:R-:W-:Y:S05]  /*bfe0*/  BSYNC B0 ;  /* 0x0000000000007941 */ /* 0x000fea0003800000 */
.L_x_1639:
        /* <DEDUP_REMOVED lines=14> */
.L_x_1642:
[----:B------:R-:W-:Y:S05]  /*c0d0*/  BSYNC B0 ;  /* 0x0000000000007941 */ /* 0x000fea0003800000 */
.L_x_1641:
        /* <DEDUP_REMOVED lines=14> */
.L_x_1644:
[----:B------:R-:W-:Y:S05]  /*c1c0*/  BSYNC B0 ;  /* 0x0000000000007941 */ /* 0x000fea0003800000 */
.L_x_1643:
        /* <DEDUP_REMOVED lines=26> */
.L_x_1646:
[----:B------:R-:W-:Y:S05]  /*c370*/  BSYNC B0 ;  /* 0x0000000000007941 */ /* 0x000fea0003800000 */
.L_x_1645:
        /* <DEDUP_REMOVED lines=14> */
.L_x_1648:
[----:B------:R-:W-:Y:S05]  /*c460*/  BSYNC B0 ;  /* 0x0000000000007941 */ /* 0x000fea0003800000 */
.L_x_1647:
        /* <DEDUP_REMOVED lines=14> */
.L_x_1650:
[----:B------:R-:W-:Y:S05]  /*c550*/  BSYNC B0 ;  /* 0x0000000000007941 */ /* 0x000fea0003800000 */
.L_x_1649:
        /* <DEDUP_REMOVED lines=13> */
.L_x_1634:
[----:B------:R-:W-:Y:S05]  /*c630*/  BSYNC B1 ;  /* 0x0000000000017941 */ /* 0x000fea0003800000 */
.L_x_1609:
[----:B-1--4-:R-:W4:Y:S01]  /*c640*/  LDL R2, [R1+0x34] ;  /* 0x0000340001027983 */ /* 0x012f220000100800 */
[----:B------:R-:W-:Y:S02]  /*c650*/  ULDC UR6, c[0x0][0xc] ;  /* 0x0000030000067ab9 */ /* 0x000fe40000000800 */
[----:B------:R-:W-:Y:S01]  /*c660*/  UIADD3 UR21, UR6, UR21, URZ ;  /* 0x0000001506157290 */ /* 0x000fe2000fffe03f */
[----:B----4-:R-:W-:-:S13]  /*c670*/  R2UR UR7, R2 ;  /* 0x00000000020772ca */ /* 0x010fda00000e0000 */
[----:B------:R-:W-:-:S06]  /*c680*/  UISETP.GE.AND UP0, UPT, UR21, UR7, UPT ;  /* 0x000000071500728c */ /* 0x000fcc000bf06270 */
[----:B------:R-:W-:-:S13]  /*c690*/  PLOP3.LUT P0, PT, PT, PT, UP0, 0x80, 0x0 ;  /* 0x000000000000781c */ /* 0x000fda0003f0f008 */
[----:B------:R-:W-:Y:S05]  /*c6a0*/  @P0 BRA `(.L_x_1651) ;  /* 0x0000000000040947 */ /* 0x000fea0003800000 */
[----:B------:R-:W-:Y:S05]  /*c6b0*/  BRA `(.L_x_1652) ;  /* 0xffffff4400147947 */ /* 0x000fea000383ffff */
.L_x_1651:
[----:B------:R-:W-:Y:S05]  /*c6c0*/  EXIT ;  /* 0x000000000000794d */ /* 0x000fea0003800000 */
.L_x_1653:
        /* <DEDUP_REMOVED lines=11> */
.L_x_2487:


//--------------------- .text._ZN5flash44flash_bwd_dq_dk_dv_loop_seqk_parallel_kernelI23Flash_bwd_kernel_traitsILi64ELi128ELi128ELi8ELi4ELi4ELi4ELb0ELb0EN7cutlass6half_tE19Flash_kernel_traitsILi64ELi128ELi128ELi8ES3_EELb0ELb0ELb0ELb0ELb0ELb1ELb1EEEvNS_16Flash_bwd_paramsE --------------------------
	.section	.text._ZN5flash44flash_bwd_dq_dk_dv_loop_seqk_parallel_kernelI23Flash_bwd_kernel_traitsILi64ELi128ELi128ELi8ELi4ELi4ELi4ELb0ELb0EN7cutlass6half_tE19Flash_kernel_traitsILi64ELi128ELi128ELi8ES3_EELb0ELb0ELb0ELb0ELb0ELb1ELb1EEEvNS_16Flash_bwd_paramsE,"ax",@progbits
	.align	128
        .global         _ZN5flash44flash_bwd_dq_dk_dv_loop_seqk_parallel_kernelI23Flash_bwd_kernel_traitsILi64ELi128ELi128ELi8ELi4ELi4ELi4ELb0ELb0EN7cutlass6half_tE19Flash_kernel_traitsILi64ELi128ELi128ELi8ES3_EELb0ELb0ELb0ELb0ELb0ELb1ELb1EEEvNS_16Flash_bwd_paramsE
        .type           _ZN5flash44flash_bwd_dq_dk_dv_loop_seqk_parallel_kernelI23Flash_bwd_kernel_traitsILi64ELi128ELi128ELi8ELi4ELi4ELi4ELb0ELb0EN7cutlass6half_tE19Flash_kernel_traitsILi64ELi128ELi128ELi8ES3_EELb0ELb0ELb0ELb0ELb0ELb1ELb1EEEvNS_16Flash_bwd_paramsE,@function
        .size           _ZN5flash44flash_bwd_dq_dk_dv_loop_seqk_parallel_kernelI23Flash_bwd_kernel_traitsILi64ELi128ELi128ELi8ELi4ELi4ELi4ELb0ELb0EN7cutlass6half_tE19Flash_kernel_traitsILi64ELi128ELi128ELi8ES3_EELb0ELb0ELb0ELb0ELb0ELb1ELb1EEEvNS_16Flash_bwd_paramsE,(.L_x_2488 - _ZN5flash44flash_bwd_dq_dk_dv_loop_seqk_parallel_kernelI23Flash_bwd_kernel_traitsILi64ELi128ELi128ELi8ELi4ELi4ELi4ELb0ELb0EN7cutlass6half_tE19Flash_kernel_traitsILi64ELi128ELi128ELi8ES3_EELb0ELb0ELb0ELb0ELb0ELb1ELb1EEEvNS_16Flash_bwd_paramsE)
        .other          _ZN5flash44flash_bwd_dq_dk_dv_loop_seqk_parallel_kernelI23Flash_bwd_kernel_traitsILi64ELi128ELi128ELi8ELi4ELi4ELi4ELb0ELb0EN7cutlass6half_tE19Flash_kernel_traitsILi64ELi128ELi128ELi8ES3_EELb0ELb0ELb0ELb0ELb0ELb1ELb1EEEvNS_16Flash_bwd_paramsE,@"STO_CUDA_ENTRY STV_DEFAULT"
_ZN5flash44flash_bwd_dq_dk_dv_loop_seqk_parallel_kernelI23Flash_bwd_kernel_traitsILi64ELi128ELi128ELi8ELi4ELi4ELi4ELb0ELb0EN7cutlass6half_tE19Flash_kernel_traitsILi64ELi128ELi128ELi8ES3_EELb0ELb0ELb0ELb0ELb0ELb1ELb1EEEvNS_16Flash_bwd_paramsE:
.text._ZN5flash44flash_bwd_dq_dk_dv_loop_seqk_parallel_kernelI23Flash_bwd_kernel_traitsILi64ELi128ELi128ELi8ELi4ELi4ELi4ELb0ELb0EN7cutlass6half_tE19Flash_kernel_traitsILi64ELi128ELi128ELi8ES3_EELb0ELb0ELb0ELb0ELb0ELb1ELb1EEEvNS_16Flash_bwd_paramsE:
        /* <DEDUP_REMOVED lines=16> */
[----:B------:R-:W-:Y:S01]  /*0100*/  ULDC.64 UR10, c[0x0][0x208] ;  /* 0x00008200000a7ab9 */ /* 0x000fe20000000a00 */
[----:B------:R-:W-:-:S05]  /*0110*/  UMOV UR60, 0xffffc000 ;  /* 0xffffc000003c7882 */ /* 0x000fca0000000000 */
        /* <DEDUP_REMOVED lines=19> */
[-C--:B------:R-:W-:Y:S01]  /*0250*/  LEA.HI R17, R14, R15.reuse, RZ, 0x2 ;  /* 0x0000000f0e117211 */ /* 0x080fe200078f10ff */
[----:B------:R-:W-:Y:S01]  /*0260*/  IMAD.IADD R12, R8, 0x1, -R2 ;  /* 0x00000001080c7824 */ /* 0x000fe200078e0a02 */
[----:B------:R-:W-:-:S02]  /*0270*/  LEA.HI R16, R14, R15, RZ, 0x3 ;  /* 0x0000000f0e107211 */ /* 0x000fc400078f18ff */
[----:B------:R-:W-:Y:S02]  /*0280*/  LOP3.LUT R2, R7, 0xfffffff0, RZ, 0xc0, !PT ;  /* 0xfffffff007027812 */ /* 0x000fe400078ec0ff */
        /* <DEDUP_REMOVED lines=19> */
[----:B------:R-:W-:Y:S01]  /*03c0*/  LOP3.LUT P3, RZ, R0, 0x4, RZ, 0xc0, !PT ;  /* 0x0000000400ff7812 */ /* 0x000fe2000786c0ff */
[----:B------:R-:W-:Y:S01]  /*03d0*/  IMAD.IADD R18, R2, 0x1, -R3 ;  /* 0x0000000102127824 */ /* 0x000fe200078e0a03 */
[----:B------:R-:W-:Y:S01]  /*03e0*/  LOP3.LUT R9, R5, R4, RZ, 0x3c, !PT ;  /* 0x0000000405097212 */ /* 0x000fe200078e3cff */
[----:B------:R-:W-:Y:S01]  /*03f0*/  IMAD.SHL.U32 R0, R0, 0x40, RZ ;  /* 0x0000004000007824 */ /* 0x000fe200078e00ff */
[CC--:B------:R-:W-:Y:S01]  /*0400*/  LEA.HI R6, R14.reuse, R15.reuse, RZ, 0x7 ;  /* 0x0000000f0e067211 */ /* 0x0c0fe200078f38ff */
[----:B------:R-:W-:Y:S01]  /*0410*/  IMAD.SHL.U32 R2, R11, 0x10, RZ ;  /* 0x000000100b027824 */ /* 0x000fe200078e00ff */
[----:B------:R-:W-:Y:S01]  /*0420*/  LEA.HI R3, R14, R15, RZ, 0x6 ;  /* 0x0000000f0e037211 */ /* 0x000fe200078f30ff */
[----:B------:R-:W-:Y:S01]  /*0430*/  STL [R1+0x74], R18 ;  /* 0x0000741201007387 */ /* 0x000fe20000100800 */
[----:B------:R-:W-:-:S02]  /*0440*/  LOP3.LUT R0, R0, 0x1c0, RZ, 0xc0, !PT ;  /* 0x000001c000007812 */ /* 0x000fc400078ec0ff */
[----:B------:R-:W-:Y:S01]  /*0450*/  LEA.HI.SX32 R5, R10, R2, 0x1e ;  /* 0x000000020a057211 */ /* 0x000fe200078ff2ff */
[----:B------:R-:W-:Y:S01]  /*0460*/  IMAD.SHL.U32 R3, R3, 0x8, RZ ;  /* 0x0000000803037824 */ /* 0x000fe200078e00ff */
[C---:B------:R-:W-:Y:S02]  /*0470*/  LOP3.LUT R187, R0.reuse, 0x8, R16, 0xf8, !PT ;  /* 0x0000000800bb7812 */ /* 0x040fe400078ef810 */
[----:B------:R-:W-:Y:S01]  /*0480*/  LOP3.LUT R4, R0, 0x30, R2, 0xf8, !PT ;  /* 0x0000003000047812 */ /* 0x000fe200078ef802 */
[----:B------:R1:W-:Y:S01]  /*0490*/  STL [R1+0x6c], R5 ;  /* 0x00006c0501007387 */ /* 0x0003e20000100800 */
[----:B------:R-:W-:Y:S02]  /*04a0*/  SHF.R.S32.HI R6, RZ, 0x7, R6 ;  /* 0x00000007ff067819 */ /* 0x000fe40000011406 */
[----:B------:R-:W-:Y:S02]  /*04b0*/  SHF.R.U32.HI R0, RZ, 0x3, R0 ;  /* 0x00000003ff007819 */ /* 0x000fe40000011600 */
[----:B------:R-:W-:-:S02]  /*04c0*/  LOP3.LUT R9, R9, 0xfffffe00, R3, 0xf8, !PT ;  /* 0xfffffe0009097812 */ /* 0x000fc400078ef803 */
[----:B------:R-:W-:Y:S02]  /*04d0*/  LOP3.LUT R187, R187, R0, RZ, 0x3c, !PT ;  /* 0x00000000bbbb7212 */ /* 0x000fe400078e3cff */
[----:B------:R-:W-:Y:S01]  /*04e0*/  LOP3.LUT R3, R4, 0x8, R16, 0xf8, !PT ;  /* 0x0000000804037812 */ /* 0x000fe200078ef810 */
[----:B------:R2:W-:Y:S01]  /*04f0*/  STL [R1+0x64], R9 ;  /* 0x0000640901007387 */ /* 0x0005e20000100800 */
[----:B------:R-:W-:-:S04]  /*0500*/  LOP3.LUT R7, R8, 0x1, RZ, 0xc0, !PT ;  /* 0x0000000108077812 */ /* 0x000fc800078ec0ff */
[----:B------:R-:W-:Y:S01]  /*0510*/  ISETP.NE.U32.AND P0, PT, R7, 0x1, PT ;  /* 0x000000010700780c */ /* 0x000fe20003f05070 */
[----:B------:R-:W-:-:S03]  /*0520*/  IMAD.SHL.U32 R7, R12, 0x10, RZ ;  /* 0x000000100c077824 */ /* 0x000fc600078e00ff */
[----:B------:R-:W-:Y:S01]  /*0530*/  R2P PR, R8, 0x6 ;  /* 0x0000000608007804 */ /* 0x000fe20000000000 */
[----:B-1----:R-:W-:-:S04]  /*0540*/  IMAD.SHL.U32 R5, R12, 0x200, RZ ;  /* 0x000002000c057824 */ /* 0x002fc800078e00ff */
[----:B------:R-:W-:Y:S01]  /*0550*/  IMAD R2, R6, 0x1000, R5 ;  /* 0x0000100006027824 */ /* 0x000fe200078e0205 */
[----:B------:R-:W-:Y:S01]  /*0560*/  LOP3.LUT R5, R5, R3, R0, 0xf6, !PT ;  /* 0x0000000305057212 */ /* 0x000fe200078ef600 */
[----:B------:R-:W-:Y:S02]  /*0570*/  IMAD.SHL.U32 R0, R8, 0x40, RZ ;  /* 0x0000004008007824 */ /* 0x000fe400078e00ff */
[----:B------:R-:W-:Y:S01]  /*0580*/  IMAD.IADD R187, R2, 0x1, R187 ;  /* 0x0000000102bb7824 */ /* 0x000fe200078e02bb */
[----:B------:R-:W-:Y:S02]  /*0590*/  LOP3.LUT R2, R17, 0x7ffffffc, RZ, 0xc0, !PT ;  /* 0x7ffffffc11027812 */ /* 0x000fe400078ec0ff */
[----:B------:R-:W-:Y:S01]  /*05a0*/  LOP3.LUT R0, R0, 0x1c0, RZ, 0xc0, !PT ;  /* 0x000001c000007812 */ /* 0x000fe200078ec0ff */
[----:B------:R-:W-:Y:S02]  /*05b0*/  IMAD.SHL.U32 R187, R187, 0x2, RZ ;  /* 0x00000002bbbb7824 */ /* 0x000fe400078e00ff */
[C---:B------:R-:W-:Y:S01]  /*05c0*/  IMAD.IADD R4, R15.reuse, 0x1, -R2 ;  /* 0x000000010f047824 */ /* 0x040fe200078e0a02 */
[----:B------:R-:W-:Y:S01]  /*05d0*/  SHF.R.U32.HI R3, RZ, 0x3, R0 ;  /* 0x00000003ff037819 */ /* 0x000fe20000011600 */
[----:B------:R-:W-:-:S02]  /*05e0*/  IMAD.SHL.U32 R15, R15, 0x2, RZ ;  /* 0x000000020f0f7824 */ /* 0x000fc400078e00ff */
[----:B------:R-:W-:Y:S02]  /*05f0*/  IMAD.SHL.U32 R2, R6, 0x8, RZ ;  /* 0x0000000806027824 */ /* 0x000fe400078e00ff */
[----:B------:R-:W-:Y:S01]  /*0600*/  IMAD.SHL.U32 R4, R4, 0x2, RZ ;  /* 0x0000000204047824 */ /* 0x000fe200078e00ff */
[----:B------:R-:W-:Y:S02]  /*0610*/  LOP3.LUT R8, R15, 0x6, RZ, 0xc0, !PT ;  /* 0x000000060f087812 */ /* 0x000fe400078ec0ff */
[----:B------:R-:W-:-:S03]  /*0620*/  LOP3.LUT R2, R2, 0x8, RZ, 0xc0, !PT ;  /* 0x0000000802027812 */ /* 0x000fc600078ec0ff */
[----:B------:R-:W-:Y:S01]  /*0630*/  IMAD R8, R6, 0x40, R8 ;  /* 0x0000004006087824 */ /* 0x000fe200078e0208 */
[----:B------:R-:W-:Y:S01]  /*0640*/  LOP3.LUT R10, R2, 0x10, R7, 0xf8, !PT ;  /* 0x00000010020a7812 */ /* 0x000fe200078ef807 */
[----:B------:R-:W-:Y:S01]  /*0650*/  IMAD R6, R6, 0x2000, R4 ;  /* 0x0000200006067824 */ /* 0x000fe200078e0204 */
[CC--:B--2---:R-:W-:Y:S01]  /*0660*/  LOP3.LUT R9, R3.reuse, R0.reuse, R2, 0x1e, !PT ;  /* 0x0000000003097212 */ /* 0x0c4fe200078e1e02 */
[----:B------:R-:W-:Y:S01]  /*0670*/  IMAD.SHL.U32 R2, R18, 0x40, RZ ;  /* 0x0000004012027824 */ /* 0x000fe200078e00ff */
[----:B------:R-:W-:Y:S01]  /*0680*/  LOP3.LUT R7, R3, R0, RZ, 0xfc, !PT ;  /* 0x0000000003077212 */ /* 0x000fe200078efcff */
[----:B------:R1:W-:Y:S01]  /*0690*/  STL [R1+0x68], R8 ;  /* 0x0000680801007387 */ /* 0x0003e20000100800 */
[C---:B------:R-:W-:Y:S02]  /*06a0*/  IMAD R0, R11.reuse, 0x400, R4 ;  /* 0x000004000b007824 */ /* 0x040fe400078e0204 */
[----:B------:R-:W-:Y:S01]  /*06b0*/  IMAD R3, R11, 0x400, R6 ;  /* 0x000004000b037824 */ /* 0x000fe200078e0206 */
[----:B------:R-:W-:Y:S01]  /*06c0*/  LOP3.LUT R2, R2, 0x1c0, RZ, 0xc0, !PT ;  /* 0x000001c002027812 */ /* 0x000fe200078ec0ff */
[----:B------:R-:W-:-:S02]  /*06d0*/  IMAD.SHL.U32 R4, R12, 0x8, RZ ;  /* 0x000000080c047824 */ /* 0x000fc400078e00ff */
[----:B------:R-:W-:Y:S01]  /*06e0*/  IMAD.IADD R7, R7, 0x1, R3 ;  /* 0x0000000107077824 */ /* 0x000fe200078e0203 */
[----:B------:R-:W-:Y:S01]  /*06f0*/  SHF.R.U32.HI R6, RZ, 0x3, R2 ;  /* 0x00000003ff067819 */ /* 0x000fe20000011602 */
[----:B------:R-:W-:Y:S01]  /*0700*/  IMAD.IADD R9, R0, 0x1, R9 ;  /* 0x0000000100097824 */ /* 0x000fe200078e0209 */
[----:B------:R-:W-:Y:S02]  /*0710*/  LOP3.LUT R3, R2, 0x8, R4, 0xf8, !PT ;  /* 0x0000000802037812 */ /* 0x000fe400078ef804 */
[----:B------:R-:W-:Y:S02]  /*0720*/  LOP3.LUT R2, R6, R10, R2, 0x1e, !PT ;  /* 0x0000000a06027212 */ /* 0x000fe400078e1e02 */
[----:B------:R-:W-:Y:S01]  /*0730*/  LOP3.LUT R3, R3, R6, RZ, 0x3c, !PT ;  /* 0x0000000603037212 */ /* 0x000fe200078e3cff */
[----:B------:R-:W-:Y:S01]  /*0740*/  IMAD.MOV.U32 R6, RZ, RZ, 0x440 ;  /* 0x00000440ff067424 */ /* 0x000fe200078e00ff */
[----:B------:R-:W-:-:S04]  /*0750*/  LEA R7, R7, UR4, 0x1 ;  /* 0x0000000407077c11 */ /* 0x000fc8000f8e08ff */
[----:B------:R-:W-:Y:S01]  /*0760*/  SEL R6, R6, 0x3c0, !P2 ;  /* 0x000003c006067807 */ /* 0x000fe20005000000 */
[----:B-1----:R-:W-:-:S05]  /*0770*/  IMAD.SHL.U32 R8, R13, 0x40, RZ ;  /* 0x000000400d087824 */ /* 0x002fca00078e00ff */
[----:B------:R-:W-:-:S04]  /*0780*/  LOP3.LUT R0, R8, 0xfffffe00, RZ, 0xc0, !PT ;  /* 0xfffffe0008007812 */ /* 0x000fc800078ec0ff */
[----:B------:R-:W-:Y:S01]  /*0790*/  LOP3.LUT R192, R2, R0, RZ, 0xfc, !PT ;  /* 0x0000000002c07212 */ /* 0x000fe200078efcff */
[----:B------:R-:W-:Y:S02]  /*07a0*/  IMAD R4, R11, 0x400, R0 ;  /* 0x000004000b047824 */ /* 0x000fe400078e0200 */
[----:B------:R-:W-:Y:S01]  /*07b0*/  IMAD.U32 R2, RZ, RZ, UR5 ;  /* 0x00000005ff027e24 */ /* 0x000fe2000f8e00ff */
[----:B------:R-:W-:Y:S01]  /*07c0*/  USHF.R.S32.HI UR5, URZ, 0x1f, UR56 ;  /* 0x0000001f3f057899 */ /* 0x000fe20008011438 */
[----:B------:R-:W-:Y:S02]  /*07d0*/  IMAD.IADD R193, R4, 0x1, R3 ;  /* 0x0000000104c17824 */ /* 0x000fe400078e0203 */
[----:B------:R-:W-:Y:S01]  /*07e0*/  IMAD.U32 R3, RZ, RZ, UR6 ;  /* 0x00000006ff037e24 */ /* 0x000fe2000f8e00ff */
[----:B------:R-:W-:Y:S01]  /*07f0*/  USHF.R.S32.HI UR6, URZ, 0x1f, UR44 ;  /* 0x0000001f3f067899 */ /* 0x000fe2000801142c */
[----:B------:R-:W-:Y:S02]  /*0800*/  IMAD.MOV.U32 R0, RZ, RZ, 0x20 ;  /* 0x00000020ff007424 */ /* 0x000fe400078e00ff */
[----:B------:R-:W-:-:S02]  /*0810*/  IMAD.U32 R2, RZ, RZ, UR5 ;  /* 0x00000005ff027e24 */ /* 0x000fc4000f8e00ff */
[----:B------:R-:W-:Y:S01]  /*0820*/  IMAD.MOV.U32 R2, RZ, RZ, -0x10 ;  /* 0xfffffff0ff027424 */ /* 0x000fe200078e00ff */
[----:B------:R-:W-:Y:S01]  /*0830*/  SEL R188, R0, 0xffffffe0, !P4 ;  /* 0xffffffe000bc7807 */ /* 0x000fe20006000000 */
[----:B------:R-:W-:Y:S01]  /*0840*/  IMAD.U32 R3, RZ, RZ, UR6 ;  /* 0x00000006ff037e24 */ /* 0x000fe2000f8e00ff */
[----:B------:R-:W-:Y:S01]  /*0850*/  UIADD3 UR6, UR4, 0xc000, URZ ;  /* 0x0000c00004067890 */ /* 0x000fe2000fffe03f */
[----:B------:R-:W-:Y:S01]  /*0860*/  IMAD.MOV.U32 R4, RZ, RZ, 0x40 ;  /* 0x00000040ff047424 */ /* 0x000fe200078e00ff */
[----:B------:R-:W-:Y:S01]  /*0870*/  SEL R2, R2, 0x10, !P0 ;  /* 0x0000001002027807 */ /* 0x000fe20004000000 */
[----:B------:R-:W-:Y:S01]  /*0880*/  IMAD.U32 R3, RZ, RZ, UR5 ;  /* 0x00000005ff037e24 */ /* 0x000fe2000f8e00ff */
[----:B------:R-:W-:Y:S01]  /*0890*/  SEL R0, R0, 0xffffffe0, !P1 ;  /* 0xffffffe000007807 */ /* 0x000fe20004800000 */
[----:B------:R-:W-:Y:S01]  /*08a0*/  UIADD3 UR5, UR4, 0xc000, URZ ;  /* 0x0000c00004057890 */ /* 0x000fe2000fffe03f */
[C---:B------:R-:W-:Y:S01]  /*08b0*/  SEL R186, R4.reuse, 0xffffffc0, !P3 ;  /* 0xffffffc004ba7807 */ /* 0x040fe20005800000 */
[----:B------:R-:W-:Y:S01]  /*08c0*/  IMAD.IADD R12, R7, 0x1, R2 ;  /* 0x00000001070c7824 */ /* 0x000fe200078e0202 */
[----:B------:R-:W-:Y:S01]  /*08d0*/  LEA R9, R9, UR6, 0x1 ;  /* 0x0000000609097c11 */ /* 0x000fe2000f8e08ff */
[----:B------:R-:W-:Y:S01]  /*08e0*/  VIADD R189, R187, UR6 ;  /* 0x00000006bbbd7c36 */ /* 0x000fe20008000000 */
[----:B------:R-:W-:-:S02]  /*08f0*/  SEL R4, R4, 0xffffffc0, !P2 ;  /* 0xffffffc004047807 */ /* 0x000fc40005000000 */
[----:B------:R-:W-:Y:S01]  /*0900*/  LEA R3, R5, UR4, 0x1 ;  /* 0x0000000405037c11 */ /* 0x000fe2000f8e08ff */
[C---:B------:R-:W-:Y:S01]  /*0910*/  IMAD.IADD R5, R7.reuse, 0x1, R0 ;  /* 0x0000000107057824 */ /* 0x040fe200078e0200 */
[----:B------:R-:W-:Y:S01]  /*0920*/  STL [R1+0x70], R9 ;  /* 0x0000700901007387 */ /* 0x000fe20000100800 */
[----:B------:R-:W-:Y:S02]  /*0930*/  IMAD.IADD R11, R7, 0x1, R4 ;  /* 0x00000001070b7824 */ /* 0x000fe400078e0204 */
[----:B------:R-:W-:Y:S01]  /*0940*/  IMAD.IADD R10, R4, 0x1, R9 ;  /* 0x00000001040a7824 */ /* 0x000fe200078e0209 */
[----:B------:R1:W-:Y:S01]  /*0950*/  STL [R1+0xc], R7 ;  /* 0x00000c0701007387 */ /* 0x0003e20000100800 */
[C---:B------:R-:W-:Y:S02]  /*0960*/  VIADD R15, R9.reuse, 0x420 ;  /* 0x00000420090f7836 */ /* 0x040fe40000000000 */
[C---:B------:R-:W-:Y:S01]  /*0970*/  VIADD R8, R9.reuse, 0x2020 ;  /* 0x0000202009087836 */ /* 0x040fe20000000000 */
[----:B------:R2:W-:Y:S01]  /*0980*/  STL [R1+0x14], R12 ;  /* 0x0000140c01007387 */ /* 0x0005e20000100800 */
[----:B------:R-:W-:-:S02]  /*0990*/  @P1 VIADD R15, R9, 0x3e0 ;  /* 0x000003e0090f1836 */ /* 0x000fc40000000000 */
[C---:B------:R-:W-:Y:S01]  /*09a0*/  VIADD R14, R9.reuse, 0x2420 ;  /* 0x00002420090e7836 */ /* 0x040fe20000000000 */
[----:B------:R3:W-:Y:S01]  /*09b0*/  STL [R1+0x24], R5 ;  /* 0x0000240501007387 */ /* 0x0007e20000100800 */
[C---:B------:R-:W-:Y:S02]  /*09c0*/  @P1 VIADD R8, R9.reuse, 0x1fe0 ;  /* 0x00001fe009081836 */ /* 0x040fe40000000000 */
[C---:B------:R-:W-:Y:S01]  /*09d0*/  @P1 VIADD R14, R9.reuse, 0x23e0 ;  /* 0x000023e0090e1836 */ /* 0x040fe20000000000 */
[----:B------:R-:W-:Y:S01]  /*09e0*/  STL [R1+0x8], R11 ;  /* 0x0000080b01007387 */ /* 0x000fe20000100800 */
[C---:B------:R-:W-:Y:S02]  /*09f0*/  VIADD R13, R9.reuse, 0x2040 ;  /* 0x00002040090d7836 */ /* 0x040fe40000000000 */
[----:B------:R-:W-:Y:S02]  /*0a00*/  IMAD.IADD R2, R2, 0x1, R11 ;  /* 0x0000000102027824 */ /* 0x000fe400078e020b */
[----:B------:R-:W-:-:S02]  /*0a10*/  @P2 VIADD R13, R9, 0x1fc0 ;  /* 0x00001fc0090d2836 */ /* 0x000fc40000000000 */
[----:B------:R-:W-:Y:S02]  /*0a20*/  IMAD.IADD R4, R4, 0x1, R8 ;  /* 0x0000000104047824 */ /* 0x000fe400078e0208 */
[C---:B------:R-:W-:Y:S02]  /*0a30*/  IMAD.IADD R186, R189.reuse, 0x1, R186 ;  /* 0x00000001bdba7824 */ /* 0x040fe400078e02ba */
[----:B------:R-:W-:Y:S02]  /*0a40*/  IMAD.IADD R189, R189, 0x1, R188 ;  /* 0x00000001bdbd7824 */ /* 0x000fe400078e02bc */
[----:B-1----:R-:W-:Y:S02]  /*0a50*/  IMAD.IADD R7, R0, 0x1, R9 ;  /* 0x0000000100077824 */ /* 0x002fe400078e0209 */
[----:B------:R-:W-:Y:S02]  /*0a60*/  IMAD.IADD R188, R188, 0x1, R186 ;  /* 0x00000001bcbc7824 */ /* 0x000fe400078e02ba */
[----:B--2---:R-:W-:Y:S01]  /*0a70*/  IMAD.IADD R12, R12, 0x1, R0 ;  /* 0x000000010c0c7824 */ /* 0x004fe200078e0200 */
[----:B------:R1:W-:Y:S01]  /*0a80*/  STL [R1+0xa4], R7 ;  /* 0x0000a40701007387 */ /* 0x0003e20000100800 */
[----:B---3--:R-:W-:-:S03]  /*0a90*/  IMAD.IADD R5, R9, 0x1, R6 ;  /* 0x0000000109057824 */ /* 0x008fc600078e0206 */
[----:B------:R-:W-:Y:S04]  /*0aa0*/  STL [R1+0x88], R10 ;  /* 0x0000880a01007387 */ /* 0x000fe80000100800 */
[----:B------:R2:W-:Y:S04]  /*0ab0*/  STL [R1+0x84], R5 ;  /* 0x0000840501007387 */ /* 0x0005e80000100800 */
[----:B------:R-:W-:Y:S04]  /*0ac0*/  STL [R1+0x90], R15 ;  /* 0x0000900f01007387 */ /* 0x000fe80000100800 */
[----:B------:R-:W-:Y:S04]  /*0ad0*/  STL [R1+0x78], R8 ;  /* 0x0000780801007387 */ /* 0x000fe80000100800 */
[----:B------:R-:W-:Y:S04]  /*0ae0*/  STL [R1+0x8c], R14 ;  /* 0x00008c0e01007387 */ /* 0x000fe80000100800 */
[----:B------:R3:W-:Y:S01]  /*0af0*/  STL [R1+0x10], R2 ;  /* 0x0000100201007387 */ /* 0x0007e20000100800 */
[----:B-1----:R-:W-:-:S02]  /*0b00*/  VIADD R7, R9, 0x2440 ;  /* 0x0000244009077836 */ /* 0x002fc40000000000 */
[----:B------:R-:W-:Y:S01]  /*0b10*/  @P2 VIADD R7, R9, 0x23c0 ;  /* 0x000023c009072836 */ /* 0x000fe20000000000 */
[----:B------:R-:W-:Y:S01]  /*0b20*/  STL [R1+0x80], R13 ;  /* 0x0000800d01007387 */ /* 0x000fe20000100800 */
[----:B------:R-:W-:-:S03]  /*0b30*/  IMAD.IADD R9, R0, 0x1, R11 ;  /* 0x0000000100097824 */ /* 0x000fc600078e020b */
[----:B------:R1:W-:Y:S01]  /*0b40*/  STL [R1+0x7c], R7 ;  /* 0x00007c0701007387 */ /* 0x0003e20000100800 */
[----:B--2---:R-:W-:-:S03]  /*0b50*/  IMAD.IADD R5, R0, 0x1, R5 ;  /* 0x0000000100057824 */ /* 0x004fc600078e0205 */
[----:B------:R2:W-:Y:S04]  /*0b60*/  STL [R1+0x20], R12 ;  /* 0x0000200c01007387 */ /* 0x0005e80000100800 */
[----:B------:R2:W-:Y:S01]  /*0b70*/  STL [R1+0x1c], R9 ;  /* 0x00001c0901007387 */ /* 0x0005e20000100800 */
[C---:B---3--:R-:W-:Y:S02]  /*0b80*/  IMAD.IADD R2, R0.reuse, 0x1, R2 ;  /* 0x0000000100027824 */ /* 0x048fe400078e0202 */
[----:B-1----:R-:W-:Y:S02]  /*0b90*/  IMAD.IADD R7, R0, 0x1, R10 ;  /* 0x0000000100077824 */ /* 0x002fe400078e020a */
[----:B------:R-:W-:-:S03]  /*0ba0*/  IMAD.IADD R0, R6, 0x1, R8 ;  /* 0x0000000106007824 */ /* 0x000fc600078e0208 */
[----:B------:R2:W-:Y:S04]  /*0bb0*/  STL [R1+0xa0], R7 ;  /* 0x0000a00701007387 */ /* 0x0005e80000100800 */
[----:B------:R2:W-:Y:S04]  /*0bc0*/  STL [R1+0x9c], R5 ;  /* 0x00009c0501007387 */ /* 0x0005e80000100800 */
[----:B------:R2:W-:Y:S04]  /*0bd0*/  STL [R1+0x98], R4 ;  /* 0x0000980401007387 */ /* 0x0005e80000100800 */
[----:B------:R2:W-:Y:S04]  /*0be0*/  STL [R1+0x18], R2 ;  /* 0x0000180201007387 */ /* 0x0005e80000100800 */
[----:B------:R2:W-:Y:S02]  /*0bf0*/  STL [R1+0x94], R0 ;  /* 0x0000940001007387 */ /* 0x0005e40000100800 */
.L_x_1698:
        /* <DEDUP_REMOVED lines=16> */
[----:B-12-4-:R-:W-:Y:S01]  /*0d00*/  IMAD.U32 R4, RZ, RZ, UR8 ;  /* 0x00000008ff047e24 */ /* 0x016fe2000f8e00ff */
        /* <DEDUP_REMOVED lines=21> */
[----:B------:R1:W5:Y:S02]  /*0e60*/  @P3 LDG.E R0, desc[UR10][R4.64+0x4] ;  /* 0x0000040a04003981 */ /* 0x000364000c1e1900 */
        /* <DEDUP_REMOVED lines=28> */
.L_x_1654:
        /* <DEDUP_REMOVED lines=20> */
[----:B------:R-:W-:Y:S01]  /*1170*/  UIMAD UR26, UR6, UR29, URZ ;  /* 0x0000001d061a72a4 */ /* 0x000fe2000f8e023f */
[----:B------:R-:W-:Y:S02]  /*1180*/  ULDC UR59, c[0x0][0x2d4] ;  /* 0x0000b500003b7ab9 */ /* 0x000fe40000000800 */
[----:B------:R-:W-:Y:S02]  /*1190*/  @UP0 UIADD3 UR16, UR17, UR25, URZ ;  /* 0x0000001911100290 */ /* 0x000fe4000fffe03f */
[----:B------:R-:W-:Y:S01]  /*11a0*/  UIADD3 UR54, UR23, UR30, URZ ;  /* 0x0000001e17367290 */ /* 0x000fe2000fffe03f */
[----:B-1----:R-:W-:Y:S01]  /*11b0*/  IABS R6, R7 ;  /* 0x0000000700067213 */ /* 0x002fe20000000000 */
[----:B------:R-:W-:-:S02]  /*11c0*/  USEL UR58, UR22, UR20, !UP1 ;  /* 0x00000014163a7287 */ /* 0x000fc4000c800000 */
[----:B------:R-:W-:Y:S01]  /*11d0*/  @UP1 UIADD3 UR54, UR21, UR26, URZ ;  /* 0x0000001a15361290 */ /* 0x000fe2000fffe03f */
[----:B------:R-:W1:Y:S01]  /*11e0*/  I2F.RP R4, R6 ;  /* 0x0000000600047306 */ /* 0x000e620000209400 */
[----:B------:R-:W-:Y:S01]  /*11f0*/  USHF.R.S32.HI UR43, URZ, 0x1f, UR59 ;  /* 0x0000001f3f2b7899 */ /* 0x000fe2000801143b */
[----:B------:R-:W-:Y:S01]  /*1200*/  ULDC UR45, c[0x0][0x2c4] ;  /* 0x0000b100002d7ab9 */ /* 0x000fe20000000800 */
[----:B--2---:R-:W-:Y:S02]  /*1210*/  UIMAD.WIDE.U32 UR34, UR14, UR12, URZ ;  /* 0x0000000c0e2272a5 */ /* 0x004fe4000f8e003f */
[----:B------:R-:W-:Y:S02]  /*1220*/  UIMAD UR23, UR43, UR44, URZ ;  /* 0x0000002c2b1772a4 */ /* 0x000fe4000f8e023f */
[----:B------:R-:W-:Y:S01]  /*1230*/  UIMAD UR50, UR14, UR13, UR35 ;  /* 0x0000000d0e3272a4 */ /* 0x000fe2000f8e0223 */
[----:B------:R-:W-:Y:S02]  /*1240*/  ULDC UR18, c[0x0][0x2dc] ;  /* 0x0000b70000127ab9 */ /* 0x000fe40000000800 */
[----:B------:R-:W-:Y:S01]  /*1250*/  @UP1 ULDC.64 UR12, c[0x0][0x420] ;  /* 0x00010800000c1ab9 */ /* 0x000fe20000000a00 */
[----:B------:R-:W-:Y:S01]  /*1260*/  ULDC UR61, c[0x0][0x270] ;  /* 0x00009c00003d7ab9 */ /* 0x000fe20000000800 */
[----:B------:R-:W-:Y:S01]  /*1270*/  @UP1 UIMAD.WIDE.U32 UR40, UR6, UR12, URZ ;  /* 0x0000000c062812a5 */ /* 0x000fe2000f8e003f */
[----:B-1----:R-:W1:Y:S01]  /*1280*/  MUFU.RCP R4, R4 ;  /* 0x0000000400047308 */ /* 0x002e620000001000 */
[----:B------:R-:W-:-:S02]  /*1290*/  @!UP1 UIMAD UR12, UR57, UR8, URZ ;  /* 0x00000008390c92a4 */ /* 0x000fc4000f8e023f */
[----:B------:R-:W-:Y:S02]  /*12a0*/  @UP1 UIMAD UR52, UR6, UR13, UR41 ;  /* 0x0000000d063412a4 */ /* 0x000fe4000f8e0229 */
[----:B------:R-:W-:Y:S02]  /*12b0*/  @!UP1 UIMAD UR42, UR44, UR9, UR12 ;  /* 0x000000092c2a92a4 */ /* 0x000fe4000f8e020c */
[----:B------:R-:W-:Y:S01]  /*12c0*/  @!UP1 UIMAD.WIDE.U32 UR38, UR44, UR8, URZ ;  /* 0x000000082c2692a5 */ /* 0x000fe2000f8e003f */
[----:B------:R-:W-:Y:S01]  /*12d0*/  ULDC.U8 UR12, c[0x0][0x3d8] ;  /* 0x0000f600000c7ab9 */ /* 0x000fe20000000000 */
[----:B------:R-:W-:Y:S02]  /*12e0*/  UIMAD.WIDE UR8, UR18, UR61, URZ ;  /* 0x0000003d120872a5 */ /* 0x000fe4000f8e023f */
[----:B------:R-:W-:Y:S02]  /*12f0*/  UISETP.NE.AND UP3, UPT, UR12, URZ, UPT ;  /* 0x0000003f0c00728c */ /* 0x000fe4000bf65270 */
[----:B------:R-:W-:Y:S01]  /*1300*/  USHF.L.U32 UR15, UR44, 0x7, URZ ;  /* 0x000000072c0f7899 */ /* 0x000fe2000800063f */
[----:B------:R-:W-:Y:S01]  /*1310*/  @UP0 ULDC.64 UR12, c[0x0][0x248] ;  /* 0x00009200000c0ab9 */ /* 0x000fe20000000a00 */
[----:B-1----:R-:W-:Y:S01]  /*1320*/  VIADD R4, R4, 0xffffffe ;  /* 0x0ffffffe04047836 */ /* 0x002fe20000000000 */
[----:B------:R-:W-:-:S02]  /*1330*/  @UP0 UIMAD.WIDE.U32 UR20, UR16, UR12, URZ ;  /* 0x0000000c101402a5 */ /* 0x000fc4000f8e003f */
[----:B------:R-:W-:Y:S01]  /*1340*/  @UP0 UIMAD UR16, UR16, UR13, URZ ;  /* 0x0000000d101002a4 */ /* 0x000fe2000f8e023f */
[----:B------:R-:W1:Y:S01]  /*1350*/  F2I.FTZ.U32.TRUNC.NTZ R5, R4 ;  /* 0x0000000400057305 */ /* 0x000e62000021f000 */
[----:B------:R-:W-:Y:S02]  /*1360*/  UIMAD.WIDE.U32 UR18, UR44, UR59, URZ ;  /* 0x0000003b2c1272a5 */ /* 0x000fe4000f8e003f */
[----:B------:R-:W-:Y:S01]  /*1370*/  @UP3 UIMAD UR22, UR44, UR45, URZ ;  /* 0x0000002d2c1632a4 */ /* 0x000fe2000f8e023f */
[----:B------:R-:W-:Y:S01]  /*1380*/  @UP0 UMOV UR51, UR20 ;  /* 0x0000001400330c82 */ /* 0x000fe20008000000 */
[----:B------:R-:W-:Y:S02]  /*1390*/  UIMAD UR20, UR57, UR59, UR23 ;  /* 0x0000003b391472a4 */ /* 0x000fe4000f8e0217 */
[----:B------:R-:W-:Y:S02]  /*13a0*/  UIADD3 UR14, UR36, 0x7f, URZ ;  /* 0x0000007f240e7890 */ /* 0x000fe4000fffe03f */
[----:B------:R-:W-:-:S02]  /*13b0*/  @UP0 UIADD3 UR53, UR21, UR16, URZ ;  /* 0x0000001015350290 */ /* 0x000fc4000fffe03f */
[----:B------:R-:W-:Y:S02]  /*13c0*/  @UP3 USEL UR21, UR22, UR6, !UP1 ;  /* 0x0000000616153287 */ /* 0x000fe4000c800000 */
[----:B------:R-:W-:Y:S01]  /*13d0*/  USEL UR33, UR15, URZ, UP2 ;  /* 0x0000003f0f217287 */ /* 0x000fe20009000000 */
[----:B-1----:R-:W-:Y:S01]  /*13e0*/  IADD3 R0, RZ, -R5, RZ ;  /* 0x80000005ff007210 */ /* 0x002fe20007ffe0ff */
[----:B------:R-:W-:Y:S01]  /*13f0*/  IMAD.MOV.U32 R4, RZ, RZ, RZ ;  /* 0x000000ffff047224 */ /* 0x000fe200078e00ff */
[----:B------:R-:W-:Y:S01]  /*1400*/  UIMAD UR26, UR9, UR18, URZ ;  /* 0x00000012091a72a4 */ /* 0x000fe2000f8e023f */
[----:B------:R-:W-:Y:S02]  /*1410*/  @UP3 ULDC UR16, c[0x0][0x2e4] ;  /* 0x0000b90000103ab9 */ /* 0x000fe40000000800 */
[----:B------:R-:W-:Y:S01]  /*1420*/  IMAD R0, R0, R6, RZ ;  /* 0x0000000600007224 */ /* 0x000fe200078e02ff */
[----:B------:R-:W-:Y:S02]  /*1430*/  UIADD3 UR22, UR19, UR20, URZ ;  /* 0x0000001413167290 */ /* 0x000fe4000fffe03f */
[----:B------:R-:W-:Y:S01]  /*1440*/  USHF.R.S32.HI UR15, URZ, 0x1f, UR14 ;  /* 0x0000001f3f0f7899 */ /* 0x000fe2000801140e */
[----:B------:R-:W-:Y:S01]  /*1450*/  IMAD.HI.U32 R0, R5, R0, R4 ;  /* 0x0000000005007227 */ /* 0x000fe200078e0004 */
[----:B------:R-:W-:-:S02]  /*1460*/  @UP3 UIMAD UR30, UR56, UR16, UR21 ;  /* 0x00000010381e32a4 */ /* 0x000fc4000f8e0215 */
[----:B------:R-:W-:Y:S02]  /*1470*/  @!UP3 UIMAD UR16, UR44, UR61, UR56 ;  /* 0x0000003d2c10b2a4 */ /* 0x000fe4000f8e0238 */
[----:B------:R-:W-:Y:S01]  /*1480*/  UIMAD.WIDE.U32 UR20, UR8, UR18, URZ ;  /* 0x00000012081472a5 */ /* 0x000fe2000f8e003f */
[----:B------:R-:W-:Y:S01]  /*1490*/  IMAD.HI.U32 R0, R0, R2, RZ ;  /* 0x0000000200007227 */ /* 0x000fe200078e00ff */
[----:B------:R-:W-:Y:S02]  /*14a0*/  UIMAD UR22, UR8, UR22, UR26 ;  /* 0x00000016081672a4 */ /* 0x000fe4000f8e021a */
[----:B------:R-:W-:Y:S02]  /*14b0*/  ULEA.HI UR37, UR15, UR14, URZ, 0x7 ;  /* 0x0000000e0f257291 */ /* 0x000fe4000f8f383f */
[----:B------:R-:W-:Y:S01]  /*14c0*/  IADD3 R4, -R0, RZ, RZ ;  /* 0x000000ff00047210 */ /* 0x000fe20007ffe1ff */
[----:B------:R-:W-:Y:S02]  /*14d0*/  @!UP3 UIMAD UR30, UR16, UR45, URZ ;  /* 0x0000002d101eb2a4 */ /* 0x000fe4000f8e023f */
[----:B------:R-:W-:-:S02]  /*14e0*/  UIMAD.WIDE.U32 UR18, UR8, UR6, URZ ;  /* 0x00000006081272a5 */ /* 0x000fc4000f8e003f */
[C---:B------:R-:W-:Y:S01]  /*14f0*/  IMAD R2, R6.reuse, R4, R2 ;  /* 0x0000000406027224 */ /* 0x040fe200078e0202 */
[----:B------:R-:W-:Y:S02]  /*1500*/  UIMAD UR16, UR9, UR6, URZ ;  /* 0x00000006091072a4 */ /* 0x000fe4000f8e023f */
[----:B------:R-:W-:Y:S02]  /*1510*/  UIADD3 UR47, UR21, UR22, URZ ;  /* 0x00000016152f7290 */ /* 0x000fe4000fffe03f */
[----:B------:R-:W-:Y:S01]  /*1520*/  ISETP.GT.U32.AND P3, PT, R6, R2, PT ;  /* 0x000000020600720c */ /* 0x000fe20003f64070 */
[----:B------:R-:W-:Y:S02]  /*1530*/  ULOP3.LUT UR21, UR37, 0xffffff80, URZ, 0xc0, !UPT ;  /* 0xffffff8025157892 */ /* 0x000fe4000f8ec03f */
[----:B------:R-:W-:Y:S02]  /*1540*/  @UP0 UIADD3 UR27, UR17, UR25, URZ ;  /* 0x00000019111b0290 */ /* 0x000fe4000fffe03f */
[----:B------:R-:W-:Y:S01]  /*1550*/  USHF.L.U64.HI UR31, UR44, 0x7, UR57 ;  /* 0x000000072c1f7899 */ /* 0x000fe20008010239 */
[----:B------:R-:W-:Y:S01]  /*1560*/  @UP0 ULDC.64 UR14, c[0x0][0x250] ;  /* 0x00009400000e0ab9 */ /* 0x000fe20000000a00 */
[----:B------:R-:W-:-:S02]  /*1570*/  @UP1 UIADD3 UR47, UR19, UR16, URZ ;  /* 0x00000010132f1290 */ /* 0x000fc4000fffe03f */
[----:B------:R-:W-:Y:S02]  /*1580*/  USEL UR55, UR20, UR18, !UP1 ;  /* 0x0000001214377287 */ /* 0x000fe4000c800000 */
[----:B------:R-:W-:Y:S02]  /*1590*/  UIADD3 UR16, UR21, -0x80, URZ ;  /* 0xffffff8015107890 */ /* 0x000fe4000fffe03f */
[----:B------:R-:W-:Y:S01]  /*15a0*/  @!P3 IMAD.IADD R2, R2, 0x1, -R6 ;  /* 0x000000010202b824 */ /* 0x000fe200078e0a06 */
[----:B------:R-:W-:Y:S02]  /*15b0*/  @UP0 UIMAD.WIDE.U32 UR18, UR27, UR14, URZ ;  /* 0x0000000e1b1202a5 */ /* 0x000fe4000f8e003f */
        /* <DEDUP_REMOVED lines=22> */
.L_x_1656:
        /* <DEDUP_REMOVED lines=34> */
.L_x_1657:
        /* <DEDUP_REMOVED lines=11> */
.L_x_1658:
[----:B------:R-:W-:-:S04]  /*19f0*/  UIMAD UR6, UR44, UR61, UR56 ;  /* 0x0000003d2c0672a4 */ /* 0x000fc8000f8e0238 */
[----:B------:R-:W-:-:S12]  /*1a00*/  UIMAD UR6, UR6, UR59, URZ ;  /* 0x0000003b060672a4 */ /* 0x000fd8000f8e023f */
.L_x_1659:
[----:B------:R-:W1:Y:S01]  /*1a10*/  S2R R8, SR_TID.X ;  /* 0x0000000000087919 */ /* 0x000e620000002100 */
[----:B------:R-:W2:Y:S01]  /*1a20*/  LDC.64 R6, c[0x0][0x420] ;  /* 0x00010800ff067b82 */ /* 0x000ea20000000a00 */
[----:B------:R-:W-:Y:S01]  /*1a30*/  ULDC UR18, c[0x0][0x2dc] ;  /* 0x0000b70000127ab9 */ /* 0x000fe20000000800 */
[----:B------:R-:W-:Y:S01]  /*1a40*/  UIADD3 UR33, UR16, UR6, URZ ;  /* 0x0000000610217290 */ /* 0x000fe2000fffe03f */
[----:B------:R-:W-:Y:S01]  /*1a50*/  BSSY B1, `(.L_x_1655) ;  /* 0x0000abe000017945 */ /* 0x000fe20003800000 */
[----:B------:R-:W-:Y:S02]  /*1a60*/  UIMAD UR6, UR18, UR61, URZ ;  /* 0x0000003d120672a4 */ /* 0x000fe4000f8e023f */
[----:B------:R-:W-:Y:S01]  /*1a70*/  UIADD3 UR9, UR16, UR30, URZ ;  /* 0x0000001e10097290 */ /* 0x000fe2000fffe03f */
[----:B------:R-:W-:Y:S01]  /*1a80*/  ULDC.64 UR34, c[0x0][0x2b0] ;  /* 0x0000ac0000227ab9 */ /* 0x000fe20000000a00 */
[----:B------:R-:W-:Y:S02]  /*1a90*/  USHF.R.S32.HI UR57, URZ, 0x1f, UR56 ;  /* 0x0000001f3f397899 */ /* 0x000fe40008011438 */
[----:B------:R-:W-:Y:S01]  /*1aa0*/  UIMAD.WIDE UR34, UR9, 0x4, UR34 ;  /* 0x00000004092278a5 */ /* 0x000fe2000f8e0222 */
[----:B------:R-:W-:Y:S01]  /*1ab0*/  ULDC.64 UR20, c[0x0][0x258] ;  /* 0x0000960000147ab9 */ /* 0x000fe20000000a00 */
[----:B------:R-:W-:Y:S01]  /*1ac0*/  UISETP.GE.AND UP3, UPT, UR36, 0x1, UPT ;  /* 0x000000012400788c */ /* 0x000fe2000bf66270 */
[----:B------:R-:W-:Y:S01]  /*1ad0*/  ULDC.64 UR38, c[0x0][0x210] ;  /* 0x0000840000267ab9 */ /* 0x000fe20000000a00 */
[----:B------:R-:W-:Y:S01]  /*1ae0*/  ULDC.64 UR30, c[0x0][0x3e0] ;  /* 0x0000f800001e7ab9 */ /* 0x000fe20000000a00 */
[----:B------:R-:W-:Y:S01]  /*1af0*/  ULDC.64 UR40, c[0x0][0x478] ;  /* 0x00011e0000287ab9 */ /* 0x000fe20000000a00 */
[----:B------:R-:W-:Y:S01]  /*1b00*/  ULEA.HI.SX32 UR37, UR37, 0xffffffff, 0x19 ;  /* 0xffffffff25257891 */ /* 0x000fe2000f8fca3f */
[----:B-1----:R-:W-:-:S04]  /*1b10*/  SHF.R.S32.HI R5, RZ, 0x1f, R8 ;  /* 0x0000001fff057819 */ /* 0x002fc80000011408 */
[CC--:B------:R-:W-:Y:S02]  /*1b20*/  LEA.HI R2, R5.reuse, R8.reuse, RZ, 0x5 ;  /* 0x0000000805027211 */ /* 0x0c0fe400078f28ff */
[----:B------:R-:W-:Y:S02]  /*1b30*/  LEA.HI R5, R5, R8, RZ, 0x3 ;  /* 0x0000000805057211 */ /* 0x000fe400078f18ff */
[----:B------:R-:W-:Y:S02]  /*1b40*/  LOP3.LUT R0, R2, 0xffffffe0, RZ, 0xc0, !PT ;  /* 0xffffffe002007812 */ /* 0x000fe400078ec0ff */
[----:B------:R-:W-:Y:S02]  /*1b50*/  LOP3.LUT R4, R5, 0xfffffff8, RZ, 0xc0, !PT ;  /* 0xfffffff805047812 */ /* 0x000fe400078ec0ff */
[----:B------:R-:W-:Y:S01]  /*1b60*/  SHF.R.S32.HI R2, RZ, 0x5, R2 ;  /* 0x00000005ff027819 */ /* 0x000fe20000011402 */
[C---:B------:R-:W-:Y:S02]  /*1b70*/  IMAD.IADD R0, R8.reuse, 0x1, -R0 ;  /* 0x0000000108007824 */ /* 0x040fe400078e0a00 */
[----:B------:R-:W-:-:S02]  /*1b80*/  IMAD.IADD R4, R8, 0x1, -R4 ;  /* 0x0000000108047824 */ /* 0x000fc400078e0a04 */
[----:B------:R-:W-:Y:S01]  /*1b90*/  IMAD R13, R2, UR6, R0 ;  /* 0x00000006020d7c24 */ /* 0x000fe2000f8e0200 */
[----:B------:R-:W-:Y:S01]  /*1ba0*/  SHF.R.S32.HI R2, RZ, 0x3, R5 ;  /* 0x00000003ff027819 */ /* 0x000fe20000011405 */
[----:B------:R-:W-:Y:S01]  /*1bb0*/  IMAD.SHL.U32 R4, R4, 0x8, RZ ;  /* 0x0000000804047824 */ /* 0x000fe200078e00ff */
[----:B------:R-:W-:Y:S01]  /*1bc0*/  USHF.L.U32 UR6, UR6, 0x7, URZ ;  /* 0x0000000706067899 */ /* 0x000fe2000800063f */
[----:B--2---:R-:W-:Y:S01]  /*1bd0*/  IMAD R0, R6, UR27, RZ ;  /* 0x0000001b06007c24 */ /* 0x004fe2000f8e02ff */
[----:B------:R-:W-:Y:S02]  /*1be0*/  SHF.R.S32.HI R37, RZ, 0x1f, R2 ;  /* 0x0000001fff257819 */ /* 0x000fe40000011402 */
[----:B------:R-:W-:Y:S01]  /*1bf0*/  SHF.R.S32.HI R5, RZ, 0x1f, R4 ;  /* 0x0000001fff057819 */ /* 0x000fe20000011404 */
[----:B------:R-:W-:Y:S01]  /*1c00*/  IMAD R0, R7, UR16, R0 ;  /* 0x0000001007007c24 */ /* 0x000fe2000f8e0200 */
[----:B------:R-:W-:Y:S01]  /*1c10*/  IADD3 R8, P0, R4, UR8, RZ ;  /* 0x0000000804087c10 */ /* 0x000fe2000ff1e0ff */
[----:B------:R-:W-:Y:S01]  /*1c20*/  ULDC.64 UR8, c[0x0][0x428] ;  /* 0x00010a0000087ab9 */ /* 0x000fe20000000a00 */
[----:B------:R-:W-:Y:S01]  /*1c30*/  IADD3 R10, P1, R2, UR16, RZ ;  /* 0x00000010020a7c10 */ /* 0x000fe2000ff3e0ff */
[----:B------:R-:W-:Y:S01]  /*1c40*/  UIMAD UR18, UR57, UR8, URZ ;  /* 0x00000008391272a4 */ /* 0x000fe2000f8e023f */
[----:B------:R-:W-:Y:S01]  /*1c50*/  IADD3.X R9, R5, UR52, RZ, P0, !PT ;  /* 0x0000003405097c10 */ /* 0x000fe200087fe4ff */
[----:B------:R-:W-:Y:S01]  /*1c60*/  IMAD.U32 R12, RZ, RZ, UR8 ;  /* 0x00000008ff0c7e24 */ /* 0x000fe2000f8e00ff */
[----:B------:R-:W-:Y:S01]  /*1c70*/  IADD3.X R11, R37, UR27, RZ, P1, !PT ;  /* 0x0000001b250b7c10 */ /* 0x000fe20008ffe4ff */
[----:B------:R-:W-:Y:S01]  /*1c80*/  UIMAD UR8, UR57, UR20, URZ ;  /* 0x00000014390872a4 */ /* 0x000fe2000f8e023f */
[----:B------:R-:W-:Y:S01]  /*1c90*/  IMAD.WIDE.U32 R8, R6, UR16, R8 ;  /* 0x0000001006087c25 */ /* 0x000fe2000f8e0008 */
[----:B------:R-:W-:-:S02]  /*1ca0*/  UIADD3 UR16, UP2, UP1, UR22, UR6, UR26 ;  /* 0x0000000616107290 */ /* 0x000fc4000f95e01a */
[----:B------:R-:W-:Y:S01]  /*1cb0*/  USHF.R.S32.HI UR6, URZ, 0x1f, UR6 ;  /* 0x0000001f3f067899 */ /* 0x000fe20008011406 */
[----:B------:R-:W-:Y:S01]  /*1cc0*/  IMAD R11, R11, UR28, RZ ;  /* 0x0000001c0b0b7c24 */ /* 0x000fe2000f8e02ff */
[----:B------:R-:W-:Y:S01]  /*1cd0*/  UIMAD UR23, UR56, UR9, UR18 ;  /* 0x00000009381772a4 */ /* 0x000fe2000f8e0212 */
[----:B------:R-:W-:Y:S01]  /*1ce0*/  IMAD.IADD R9, R9, 0x1, R0 ;  /* 0x0000000109097824 */ /* 0x000fe200078e0200 */
[----:B------:R-:W-:Y:S01]  /*1cf0*/  UIMAD UR9, UR56, UR21, UR8 ;  /* 0x00000015380972a4 */ /* 0x000fe2000f8e0208 */
[C---:B------:R-:W-:Y:S01]  /*1d00*/  IMAD R0, R10.reuse, UR29, R11 ;  /* 0x0000001d0a007c24 */ /* 0x040fe2000f8e020b */
[----:B------:R-:W-:Y:S01]  /*1d10*/  UIADD3.X UR6, UR45, UR6, UR49, UP2, UP1 ;  /* 0x000000062d067290 */ /* 0x000fe200097e2431 */
[----:B------:R-:W-:Y:S01]  /*1d20*/  IMAD.WIDE.U32 R10, R10, UR28, R4 ;  /* 0x0000001c0a0a7c25 */ /* 0x000fe2000f8e0004 */
[----:B------:R-:W-:Y:S01]  /*1d30*/  UIADD3 UR8, UP2, UP1, UR48, UR16, UR55 ;  /* 0x0000001030087290 */ /* 0x000fe2000f95e037 */
[----:B------:R-:W-:Y:S02]  /*1d40*/  ULDC.64 UR18, c[0x0][0x400] ;  /* 0x0001000000127ab9 */ /* 0x000fe40000000a00 */
[----:B------:R-:W-:Y:S01]  /*1d50*/  IMAD.WIDE.U32 R8, R12, UR56, R8 ;  /* 0x000000380c087c25 */ /* 0x000fe2000f8e0008 */
[----:B------:R-:W-:Y:S01]  /*1d60*/  IADD3 R10, P0, R10, UR58, RZ ;  /* 0x0000003a0a0a7c10 */ /* 0x000fe2000ff1e0ff */
[----:B------:R-:W-:-:S02]  /*1d70*/  UIADD3.X UR6, UR50, UR6, UR47, UP2, UP1 ;  /* 0x0000000632067290 */ /* 0x000fc400097e242f */
[----:B------:R-:W-:Y:S01]  /*1d80*/  VIADD R9, R9, UR23 ;  /* 0x0000001709097c36 */ /* 0x000fe20008000000 */
[----:B------:R-:W-:Y:S01]  /*1d90*/  IADD3.X R11, R11, UR54, R0, P0, !PT ;  /* 0x000000360b0b7c10 */ /* 0x000fe200087fe400 */
[----:B------:R-:W-:Y:S01]  /*1da0*/  IMAD.U32 R0, RZ, RZ, UR20 ;  /* 0x00000014ff007e24 */ /* 0x000fe2000f8e00ff */
[----:B------:R-:W-:Y:S01]  /*1db0*/  PLOP3.LUT P0, PT, PT, PT, UP3, 0x80, 0x0 ;  /* 0x000000000000781c */ /* 0x000fe20003f0f038 */
        /* <DEDUP_REMOVED lines=23> */
[C---:B------:R-:W-:Y:S01]  /*1f30*/  VIADD R19, R2.reuse, 0x40 ;  /* 0x0000004002137836 */ /* 0x040fe20000000000 */
[----:B------:R-:W-:Y:S01]  /*1f40*/  ULEA.HI UR16, UR9, UR9, URZ, 0x1 ;  /* 0x0000000909107291 */ /* 0x000fe2000f8f083f */
[----:B------:R-:W-:Y:S01]  /*1f50*/  IMAD.MOV.U32 R27, RZ, RZ, R14 ;  /* 0x000000ffff1b7224 */ /* 0x000fe200078e000e */
[----:B------:R-:W-:Y:S01]  /*1f60*/  ISETP.GE.AND P3, PT, R2, UR6, PT ;  /* 0x0000000602007c0c */ /* 0x000fe2000bf66270 */
[----:B------:R-:W-:Y:S01]  /*1f70*/  IMAD.MOV.U32 R26, RZ, RZ, R8 ;  /* 0x000000ffff1a7224 */ /* 0x000fe200078e0008 */
[----:B------:R-:W-:Y:S01]  /*1f80*/  ISETP.GE.AND P2, PT, R20, UR6, PT ;  /* 0x0000000614007c0c */ /* 0x000fe2000bf46270 */
[----:B------:R-:W-:Y:S01]  /*1f90*/  USHF.L.U32 UR18, UR28, 0x5, URZ ;  /* 0x000000051c127899 */ /* 0x000fe2000800063f */
[----:B------:R-:W-:Y:S01]  /*1fa0*/  @P0 BAR.SYNC.DEFER_BLOCKING 0x0 ;  /* 0x0000000000000b1d */ /* 0x000fe20000010000 */
[----:B------:R-:W-:Y:S01]  /*1fb0*/  ISETP.GE.AND P0, PT, R21, UR6, PT ;  /* 0x0000000615007c0c */ /* 0x000fe2000bf06270 */
[----:B------:R-:W-:Y:S01]  /*1fc0*/  IMAD.U32 R17, RZ, RZ, UR8 ;  /* 0x00000008ff117e24 */ /* 0x000fe2000f8e00ff */
[----:B------:R-:W-:Y:S01]  /*1fd0*/  ISETP.GE.AND P6, PT, R19, UR6, PT ;  /* 0x0000000613007c0c */ /* 0x000fe2000bfc6270 */
[----:B------:R-:W-:Y:S01]  /*1fe0*/  ULOP3.LUT UR8, UR16, 0xfffffffe, URZ, 0xc0, !UPT ;  /* 0xfffffffe10087892 */ /* 0x000fe2000f8ec03f */
[C---:B------:R-:W-:Y:S01]  /*1ff0*/  IMAD.SHL.U32 R11, R6.reuse, 0x20, RZ ;  /* 0x00000020060b7824 */ /* 0x040fe200078e00ff */
[C---:B------:R-:W-:Y:S01]  /*2000*/  SHF.L.U64.HI R13, R6.reuse, 0x5, R7 ;  /* 0x00000005060d7819 */ /* 0x040fe20000010207 */
[----:B------:R-:W-:Y:S01]  /*2010*/  IMAD.MOV.U32 R24, RZ, RZ, R16 ;  /* 0x000000ffff187224 */ /* 0x000fe200078e0010 */
[----:B------:R-:W-:Y:S01]  /*2020*/  UIADD3 UR8, UR9, -UR8, URZ ;  /* 0x8000000809087290 */ /* 0x000fe2000fffe03f */
[----:B------:R-:W-:Y:S01]  /*2030*/  @!P3 IMAD.MOV.U32 R8, RZ, RZ, R27 ;  /* 0x000000ffff08b224 */ /* 0x000fe200078e001b */
[----:B------:R-:W-:Y:S01]  /*2040*/  STL [R1+0x4c], R27 ;  /* 0x00004c1b01007387 */ /* 0x000fe20000100800 */
[----:B------:R-:W-:Y:S01]  /*2050*/  @!P3 IMAD.MOV.U32 R9, RZ, RZ, R26 ;  /* 0x000000ffff09b224 */ /* 0x000fe200078e001a */
[-C--:B------:R-:W-:Y:S01]  /*2060*/  @!P2 LEA R12, P5, R11, R27.reuse, 0x1 ;  /* 0x0000001b0b0ca211 */ /* 0x080fe200078a08ff */
[----:B------:R-:W-:Y:S01]  /*2070*/  IMAD.U32 R14, RZ, RZ, UR18 ;  /* 0x00000012ff0e7e24 */ /* 0x000fe2000f8e00ff */
[----:B------:R-:W-:Y:S01]  /*2080*/  UISETP.NE.AND UP0, UPT, UR8, 0x1, UPT ;  /* 0x000000010800788c */ /* 0x000fe2000bf05270 */
[----:B------:R-:W-:Y:S01]  /*2090*/  IMAD.MOV.U32 R25, RZ, RZ, R10 ;  /* 0x000000ffff197224 */ /* 0x000fe200078e000a */
[----:B------:R-:W-:Y:S01]  /*20a0*/  @!P6 LEA R10, P4, R6, R27, 0x7 ;  /* 0x0000001b060ae211 */ /* 0x000fe200078838ff */
[----:B------:R1:W-:Y:S01]  /*20b0*/  STL [R1+0x48], R26 ;  /* 0x0000481a01007387 */ /* 0x0003e20000100800 */
[----:B------:R-:W-:Y:S01]  /*20c0*/  @!P2 LEA R16, P1, R14, R24, 0x1 ;  /* 0x000000180e10a211 */ /* 0x000fe200078208ff */
[----:B------:R-:W-:Y:S01]  /*20d0*/  @!P0 IMAD R18, R7, 0xc0, RZ ;  /* 0x000000c007128824 */ /* 0x000fe200078e02ff */
[-C--:B------:R-:W-:Y:S01]  /*20e0*/  @!P2 LEA.HI.X R13, R11, R26.reuse, R13, 0x1, P5 ;  /* 0x0000001a0b0da211 */ /* 0x080fe200028f0c0d */
[----:B------:R3:W-:Y:S01]  /*20f0*/  STL [R1+0x34], R24 ;  /* 0x0000341801007387 */ /* 0x0007e20000100800 */
[----:B------:R-:W-:Y:S01]  /*2100*/  @!P6 LEA.HI.X R11, R6, R26, R7, 0x7, P4 ;  /* 0x0000001a060be211 */ /* 0x000fe200020f3c07 */
[----:B------:R-:W-:Y:S01]  /*2110*/  UIMAD UR16, UR42, UR12, URZ ;  /* 0x0000000c2a1072a4 */ /* 0x000fe2000f8e023f */
[----:B------:R-:W-:Y:S01]  /*2120*/  @!P2 LEA.HI.X R17, R14, R25, R17, 0x1, P1 ;  /* 0x000000190e11a211 */ /* 0x000fe200008f0c11 */
[----:B------:R4:W-:Y:S01]  /*2130*/  STL [R1+0x30], R25 ;  /* 0x0000301901007387 */ /* 0x0009e20000100800 */
[----:B------:R-:W-:Y:S01]  /*2140*/  PLOP3.LUT P1, PT, PT, PT, UP0, 0x80, 0x0 ;  /* 0x000000000000781c */ /* 0x000fe20003f2f008 */
[----:B------:R-:W-:-:S02]  /*2150*/  UIMAD UR8, UR24, -0x80, UR7 ;  /* 0xffffff80180878a4 */ /* 0x000fc4000f8e0207 */
[----:B------:R-:W-:Y:S01]  /*2160*/  UIMAD UR16, UR32, UR13, UR16 ;  /* 0x0000000d201072a4 */ /* 0x000fe2000f8e0210 */
[----:B------:R-:W-:-:S03]  /*2170*/  ULDC.64 UR18, c[0x0][0x260] ;  /* 0x0000980000127ab9 */ /* 0x000fc60000000a00 */
[----:B------:R-:W-:Y:S02]  /*2180*/  ISETP.GE.AND P4, PT, R20, UR8, PT ;  /* 0x0000000814007c0c */ /* 0x000fe4000bf86270 */
[----:B--2---:R-:W-:-:S05]  /*2190*/  LEA R0, R23, UR4, 0x1 ;  /* 0x0000000417007c11 */ /* 0x004fca000f8e08ff */
        /* <DEDUP_REMOVED lines=9> */
[----:B------:R-:W-:Y:S04]  /*2230*/  @!P2 LDGSTS.E.BYPASS.LTC128B.128 [R0+0x9000], desc[UR10][R12.64] ;  /* 0x090000000c00afae */ /* 0x000fe8000b901d4a */
[----:B------:R-:W-:Y:S04]  /*2240*/  @P6 STS.128 [R0+0xa000], RZ ;  /* 0x00a000ff00006388 */ /* 0x000fe80000000c00 */
[----:B------:R-:W-:Y:S01]  /*2250*/  @!PT LDS RZ, [RZ] ;  /* 0x00000000fffff984 */ /* 0x000fe20000000800 */
[----:B------:R-:W-:Y:S01]  /*2260*/  @!PT LDS RZ, [RZ] ;  /* 0x00000000fffff984 */ /* 0x000fe20000000800 */
[----:B------:R-:W-:Y:S01]  /*2270*/  @!PT LDS RZ, [RZ] ;  /* 0x00000000fffff984 */ /* 0x000fe20000000800 */
[----:B------:R5:W-:Y:S04]  /*2280*/  @!P6 LDGSTS.E.BYPASS.LTC128B.128 [R0+0xa000], desc[UR10][R10.64] ;  /* 0x0a0000000a00efae */ /* 0x000be8000b901d4a */
[----:B------:R-:W-:Y:S01]  /*2290*/  @P0 STS.128 [R0+0xb000], RZ ;  /* 0x00b000ff00000388 */ /* 0x000fe20000000c00 */
[----:B--2---:R-:W-:-:S02]  /*22a0*/  @!P0 IMAD.MOV.U32 R8, RZ, RZ, R27 ;  /* 0x000000ffff088224 */ /* 0x004fc400078e001b */
[----:B------:R-:W-:Y:S02]  /*22b0*/  @!P0 IMAD.MOV.U32 R9, RZ, RZ, R26 ;  /* 0x000000ffff098224 */ /* 0x000fe400078e001a */
[----:B------:R-:W-:-:S04]  /*22c0*/  @!P0 IMAD.WIDE.U32 R8, R6, 0xc0, R8 ;  /* 0x000000c006088825 */ /* 0x000fc800078e0008 */
[----:B------:R-:W-:Y:S02]  /*22d0*/  @!P0 IMAD.MOV.U32 R6, RZ, RZ, R8 ;  /* 0x000000ffff068224 */ /* 0x000fe400078e0008 */
[----:B------:R-:W-:Y:S02]  /*22e0*/  VIADD R8, R23, 0x2000 ;  /* 0x0000200017087836 */ /* 0x000fe40000000000 */
[----:B------:R-:W-:Y:S02]  /*22f0*/  @!P0 IMAD.IADD R7, R9, 0x1, R18 ;  /* 0x0000000109078824 */ /* 0x000fe400078e0212 */
[----:B------:R-:W-:Y:S01]  /*2300*/  @!P3 IMAD.MOV.U32 R9, RZ, RZ, R25 ;  /* 0x000000ffff09b224 */ /* 0x000fe200078e0019 */
[----:B------:R-:W-:Y:S01]  /*2310*/  SEL R8, R8, R23, !P1 ;  /* 0x0000001708087207 */ /* 0x000fe20004800000 */
[----:B-----5:R-:W-:Y:S01]  /*2320*/  IMAD.U32 R10, RZ, RZ, UR28 ;  /* 0x0000001cff0a7e24 */ /* 0x020fe2000f8e00ff */
[----:B------:R-:W-:Y:S01]  /*2330*/  @!PT LDS RZ, [RZ] ;  /* 0x00000000fffff984 */ /* 0x000fe20000000800 */
[----:B------:R-:W-:Y:S01]  /*2340*/  @!PT LDS RZ, [RZ] ;  /* 0x00000000fffff984 */ /* 0x000fe20000000800 */
[----:B------:R-:W-:Y:S01]  /*2350*/  @!PT LDS RZ, [RZ] ;  /* 0x00000000fffff984 */ /* 0x000fe20000000800 */
[----:B------:R2:W-:Y:S02]  /*2360*/  @!P0 LDGSTS.E.BYPASS.LTC128B.128 [R0+0xb000], desc[UR10][R6.64] ;  /* 0x0b00000006008fae */ /* 0x0005e4000b901d4a */
[----:B------:R-:W-:Y:S01]  /*2370*/  LEA R23, R8, UR4, 0x1 ;  /* 0x0000000408177c11 */ /* 0x000fe2000f8e08ff */
[----:B------:R-:W-:-:S04]  /*2380*/  @!P3 IMAD.MOV.U32 R8, RZ, RZ, R24 ;  /* 0x000000ffff08b224 */ /* 0x000fc800078e0018 */
[----:B------:R-:W-:Y:S04]  /*2390*/  STL [R1+0x4], R23 ;  /* 0x0000041701007387 */ /* 0x000fe80000100800 */
[----:B------:R-:W5:Y:S04]  /*23a0*/  LDL R38, [R1+0x6c] ;  /* 0x00006c0001267983 */ /* 0x000f680000100800 */
[----:B------:R-:W-:Y:S04]  /*23b0*/  @P3 STS [R23], RZ ;  /* 0x000000ff17003388 */ /* 0x000fe80000000800 */
[----:B------:R-:W-:Y:S04]  /*23c0*/  @P3 STS [R23+0x4], RZ ;  /* 0x000004ff17003388 */ /* 0x000fe80000000800 */
[----:B------:R-:W-:Y:S01]  /*23d0*/  @P3 STS [R23+0x8], RZ ;  /* 0x000008ff17003388 */ /* 0x000fe20000000800 */
[----:B--2---:R-:W-:-:S03]  /*23e0*/  IMAD.U32 R6, RZ, RZ, UR12 ;  /* 0x0000000cff067e24 */ /* 0x004fc6000f8e00ff */
[----:B------:R-:W-:Y:S01]  /*23f0*/  @P3 STS [R23+0xc], RZ ;  /* 0x00000cff17003388 */ /* 0x000fe20000000800 */
[----:B------:R-:W-:-:S03]  /*2400*/  IMAD.WIDE.U32 R6, R6, UR32, R4 ;  /* 0x0000002006067c25 */ /* 0x000fc6000f8e0004 */
[----:B------:R-:W-:Y:S01]  /*2410*/  @!PT LDS RZ, [RZ] ;  /* 0x00000000fffff984 */ /* 0x000fe20000000800 */
[----:B------:R-:W-:Y:S01]  /*2420*/  @!PT LDS RZ, [RZ] ;  /* 0x00000000fffff984 */ /* 0x000fe20000000800 */
[----:B------:R-:W-:Y:S01]  /*2430*/  @!PT LDS RZ, [RZ] ;  /* 0x00000000fffff984 */ /* 0x000fe20000000800 */
[----:B------:R2:W-:Y:S01]  /*2440*/  @!P3 LDGSTS.E.BYPASS.LTC128B.128 [R23], desc[UR10][R8.64] ;  /* 0x000000000817bfae */ /* 0x0005e2000b901d4a */
[----:B------:R-:W-:Y:S02]  /*2450*/  @!P6 LEA R12, P3, R10, R24, 0x7 ;  /* 0x000000180a0ce211 */ /* 0x000fe400078638ff */
[----:B------:R-:W-:Y:S01]  /*2460*/  IADD3 R6, P5, R6, UR51, RZ ;  /* 0x0000003306067c10 */ /* 0x000fe2000ffbe0ff */
[----:B------:R-:W-:Y:S04]  /*2470*/  @P2 STS [R23+0x1000], RZ ;  /* 0x001000ff17002388 */ /* 0x000fe80000000800 */
[----:B------:R-:W-:Y:S01]  /*2480*/  @P2 STS [R23+0x1004], RZ ;  /* 0x001004ff17002388 */ /* 0x000fe20000000800 */
[----:B------:R-:W-:-:S03]  /*2490*/  VOTEU.ALL UP0, P0 ;  /* 0x00000000003f7886 */ /* 0x000fc60000000000 */
[----:B------:R-:W-:Y:S04]  /*24a0*/  @P2 STS [R23+0x1008], RZ ;  /* 0x001008ff17002388 */ /* 0x000fe80000000800 */
[----:B------:R-:W-:Y:S04]  /*24b0*/  @P2 STS [R23+0x100c], RZ ;  /* 0x00100cff17002388 */ /* 0x000fe80000000800 */
[----:B------:R-:W-:Y:S01]  /*24c0*/  @!PT LDS RZ, [RZ] ;  /* 0x00000000fffff984 */ /* 0x000fe20000000800 */
[----:B------:R-:W-:Y:S01]  /*24d0*/  @!PT LDS RZ, [RZ] ;  /* 0x00000000fffff984 */ /* 0x000fe20000000800 */
[----:B------:R-:W-:Y:S01]  /*24e0*/  @!PT LDS RZ, [RZ] ;  /* 0x00000000fffff984 */ /* 0x000fe20000000800 */
[----:B------:R1:W-:Y:S01]  /*24f0*/  @!P2 LDGSTS.E.BYPASS.LTC128B.128 [R23+0x1000], desc[UR10][R16.64] ;  /* 0x010000001017afae */ /* 0x0003e2000b901d4a */
[----:B------:R-:W-:Y:S02]  /*2500*/  IMAD.MOV.U32 R43, RZ, RZ, 0x7f800000 ;  /* 0x7f800000ff2b7424 */ /* 0x000fe400078e00ff */
[----:B------:R-:W-:Y:S01]  /*2510*/  IMAD.MOV.U32 R42, RZ, RZ, 0x7f800000 ;  /* 0x7f800000ff2a7424 */ /* 0x000fe200078e00ff */
[----:B------:R-:W5:Y:S01]  /*2520*/  LDL R39, [R1+0x74] ;  /* 0x0000740001277983 */ /* 0x000f620000100800 */
[----:B--2---:R-:W-:-:S02]  /*2530*/  IMAD.U32 R8, RZ, RZ, UR16 ;  /* 0x00000010ff087e24 */ /* 0x004fc4000f8e00ff */
[----:B------:R-:W-:-:S03]  /*2540*/  IMAD.U32 R9, RZ, RZ, UR29 ;  /* 0x0000001dff097e24 */ /* 0x000fc6000f8e00ff */
[----:B------:R-:W-:Y:S01]  /*2550*/  IADD3.X R7, R7, UR53, R8, P5, !PT ;  /* 0x0000003507077c10 */ /* 0x000fe2000affe408 */
[----:B------:R-:W-:Y:S01]  /*2560*/  @!P0 IMAD.MOV.U32 R8, RZ, RZ, R24 ;  /* 0x000000ffff088224 */ /* 0x000fe200078e0018 */
[----:B------:R-:W-:Y:S02]  /*2570*/  ISETP.GE.AND P5, PT, R2, UR8, PT ;  /* 0x0000000802007c0c */ /* 0x000fe4000bfa6270 */
[----:B------:R-:W-:Y:S01]  /*2580*/  @!P6 LEA.HI.X R13, R10, R25, R9, 0x7, P3 ;  /* 0x000000190a0de211 */ /* 0x000fe200018f3c09 */
[----:B------:R-:W-:Y:S01]  /*2590*/  @!P0 IMAD.MOV.U32 R9, RZ, RZ, R25 ;  /* 0x000000ffff098224 */ /* 0x000fe200078e0019 */
[----:B------:R-:W-:Y:S02]  /*25a0*/  ISETP.GE.AND P3, PT, R19, UR8, PT ;  /* 0x0000000813007c0c */ /* 0x000fe4000bf66270 */
[----:B------:R-:W-:Y:S01]  /*25b0*/  @!P4 IADD3 R14, P2, R2, 0x20, RZ ;  /* 0x00000020020ec810 */ /* 0x000fe20007f5e0ff */
[----:B------:R-:W3:Y:S01]  /*25c0*/  @!P4 LDC.64 R18, c[0x0][0x218] ;  /* 0x00008600ff12cb82 */ /* 0x000ee20000000a00 */
[----:B------:R-:W-:Y:S01]  /*25d0*/  @!UP0 UIMAD UR16, UR29, 0xc0, URZ ;  /* 0x000000c01d1088a4 */ /* 0x000fe2000f8e023f */
[----:B------:R-:W-:Y:S01]  /*25e0*/  @!P0 IMAD.WIDE.U32 R8, R10, 0xc0, R8 ;  /* 0x000000c00a088825 */ /* 0x000fe200078e0008 */
[----:B------:R-:W-:Y:S03]  /*25f0*/  @P6 STS [R23+0x2000], RZ ;  /* 0x002000ff17006388 */ /* 0x000fe60000000800 */
[----:B-1----:R-:W-:Y:S01]  /*2600*/  @!P4 IMAD.X R16, RZ, RZ, R37, P2 ;  /* 0x000000ffff10c224 */ /* 0x002fe200010e0625 */
[----:B------:R-:W-:Y:S01]  /*2610*/  ISETP.GE.AND P2, PT, R21, UR8, PT ;  /* 0x0000000815007c0c */ /* 0x000fe2000bf46270 */
[----:B------:R-:W-:Y:S01]  /*2620*/  IMAD R10, R22, UR18, RZ ;  /* 0x00000012160a7c24 */ /* 0x000fe2000f8e02ff */
[----:B------:R-:W1:Y:S01]  /*2630*/  @!P5 LDC.64 R20, c[0x0][0x218] ;  /* 0x00008600ff14db82 */ /* 0x000e620000000a00 */
[----:B------:R-:W-:Y:S01]  /*2640*/  @P6 STS [R23+0x2004], RZ ;  /* 0x002004ff17006388 */ /* 0x000fe20000000800 */
[----:B------:R-:W-:-:S03]  /*2650*/  IMAD.WIDE.U32 R6, R15, UR18, R6 ;  /* 0x000000120f067c25 */ /* 0x000fc6000f8e0006 */
[----:B------:R-:W-:Y:S01]  /*2660*/  @P6 STS [R23+0x2008], RZ ;  /* 0x002008ff17006388 */ /* 0x000fe20000000800 */
[----:B------:R-:W-:Y:S02]  /*2670*/  IMAD R11, R15, UR19, R10 ;  /* 0x000000130f0b7c24 */ /* 0x000fe4000f8e020a */
[----:B------:R-:W-:Y:S01]  /*2680*/  @!P0 VIADD R9, R9, UR16 ;  /* 0x0000001009098c36 */ /* 0x000fe20008000000 */
[----:B------:R-:W-:Y:S01]  /*2690*/  @P6 STS [R23+0x200c], RZ ;  /* 0x00200cff17006388 */ /* 0x000fe20000000800 */
[----:B------:R-:W-:Y:S01]  /*26a0*/  IMAD.U32 R10, RZ, RZ, UR14 ;  /* 0x0000000eff0a7e24 */ /* 0x000fe2000f8e00ff */
[----:B------:R-:W2:Y:S01]  /*26b0*/  @!P3 LDC.64 R26, c[0x0][0x218] ;  /* 0x00008600ff1abb82 */ /* 0x000ea20000000a00 */
[----:B------:R-:W-:Y:S01]  /*26c0*/  @!P4 IMAD R16, R16, UR12, RZ ;  /* 0x0000000c1010cc24 */ /* 0x000fe2000f8e02ff */
[----:B------:R-:W-:Y:S01]  /*26d0*/  @!PT LDS RZ, [RZ] ;  /* 0x00000000fffff984 */ /* 0x000fe20000000800 */
[----:B------:R-:W-:Y:S01]  /*26e0*/  @!PT LDS RZ, [RZ] ;  /* 0x00000000fffff984 */ /* 0x000fe20000000800 */
[----:B------:R-:W-:Y:S01]  /*26f0*/  @!PT LDS RZ, [RZ] ;  /* 0x00000000fffff984 */ /* 0x000fe20000000800 */
[----:B------:R-:W-:Y:S01]  /*2700*/  @!P6 LDGSTS.E.BYPASS.LTC128B.128 [R23+0x2000], desc[UR10][R12.64] ;  /* 0x020000000c17efae */ /* 0x000fe2000b901d4a */
[----:B------:R-:W-:Y:S01]  /*2710*/  IMAD.IADD R7, R7, 0x1, R11 ;  /* 0x0000000107077824 */ /* 0x000fe200078e020b */
[----:B------:R-:W-:-:S02]  /*2720*/  UIMAD UR8, UR42, UR14, URZ ;  /* 0x0000000e2a0872a4 */ /* 0x000fc4000f8e023f */
[----:B------:R-:W-:Y:S01]  /*2730*/  @P0 STS [R23+0x3000], RZ ;  /* 0x003000ff17000388 */ /* 0x000fe20000000800 */
[----:B------:R-:W-:Y:S01]  /*2740*/  ULDC.64 UR18, c[0x0][0x268] ;  /* 0x00009a0000127ab9 */ /* 0x000fe20000000a00 */
[----:B------:R-:W2:Y:S02]  /*2750*/  @!P2 LDC.64 R34, c[0x0][0x218] ;  /* 0x00008600ff22ab82 */ /* 0x000ea40000000a00 */
[----:B------:R-:W-:Y:S04]  /*2760*/  @P0 STS [R23+0x3004], RZ ;  /* 0x003004ff17000388 */ /* 0x000fe80000000800 */
[----:B------:R-:W-:Y:S01]  /*2770*/  @P0 STS [R23+0x3008], RZ ;  /* 0x003008ff17000388 */ /* 0x000fe20000000800 */
[----:B------:R-:W-:Y:S01]  /*2780*/  IMAD.WIDE.U32 R10, R10, UR32, R4 ;  /* 0x000000200a0a7c25 */ /* 0x000fe2000f8e0004 */
[----:B------:R-:W2:Y:S02]  /*2790*/  @!P5 LDC.64 R30, c[0x0][0x220] ;  /* 0x00008800ff1edb82 */ /* 0x000ea40000000a00 */
[----:B------:R2:W-:Y:S01]  /*27a0*/  @P0 STS [R23+0x300c], RZ ;  /* 0x00300cff17000388 */ /* 0x0005e20000000800 */
[----:B------:R-:W-:-:S03]  /*27b0*/  @!P4 IMAD R16, R14, UR13, R16 ;  /* 0x0000000d0e10cc24 */ /* 0x000fc6000f8e0210 */
[----:B------:R-:W-:Y:S01]  /*27c0*/  @!PT LDS RZ, [RZ] ;  /* 0x00000000fffff984 */ /* 0x000fe20000000800 */
[----:B------:R-:W-:Y:S01]  /*27d0*/  @!PT LDS RZ, [RZ] ;  /* 0x00000000fffff984 */ /* 0x000fe20000000800 */
[----:B------:R-:W-:Y:S01]  /*27e0*/  @!PT LDS RZ, [RZ] ;  /* 0x00000000fffff984 */ /* 0x000fe20000000800 */
[----:B------:R1:W-:Y:S01]  /*27f0*/  @!P0 LDGSTS.E.BYPASS.LTC128B.128 [R23+0x3000], desc[UR10][R8.64] ;  /* 0x0300000008178fae */ /* 0x0003e2000b901d4a */
[----:B------:R-:W-:Y:S01]  /*2800*/  @!P4 IMAD.WIDE.U32 R4, R14, UR12, R6 ;  /* 0x0000000c0e04cc25 */ /* 0x000fe2000f8e0006 */
[----:B------:R-:W-:-:S03]  /*2810*/  UIMAD UR8, UR32, UR15, UR8 ;  /* 0x0000000f200872a4 */ /* 0x000fc6000f8e0208 */
[----:B------:R-:W-:Y:S01]  /*2820*/  @!P4 IMAD.IADD R5, R5, 0x1, R16 ;  /* 0x000000010505c824 */ /* 0x000fe200078e0210 */
[----:B---3--:R-:W-:-:S04]  /*2830*/  @!P4 LEA R24, P0, R4, R18, 0x1 ;  /* 0x000000120418c211 */ /* 0x008fc800078008ff */
[----:B----4-:R-:W-:Y:S01]  /*2840*/  @!P4 LEA.HI.X R25, R4, R19, R5, 0x1, P0 ;  /* 0x000000130419c211 */ /* 0x010fe200000f0c05 */
[----:B------:R-:W-:Y:S01]  /*2850*/  IMAD.U32 R5, RZ, RZ, UR8 ;  /* 0x00000008ff057e24 */ /* 0x000fe2000f8e00ff */
[----:B------:R-:W-:Y:S01]  /*2860*/  IADD3 R4, P0, R10, UR43, RZ ;  /* 0x0000002b0a047c10 */ /* 0x000fe2000ff1e0ff */
[----:B-1----:R-:W-:Y:S02]  /*2870*/  @!P5 IMAD R8, R37, UR12, RZ ;  /* 0x0000000c2508dc24 */ /* 0x002fe4000f8e02ff */
[----:B------:R-:W-:Y:S01]  /*2880*/  @!P5 IMAD.MOV.U32 R9, RZ, RZ, R7 ;  /* 0x000000ffff09d224 */ /* 0x000fe200078e0007 */
[----:B------:R-:W-:Y:S01]  /*2890*/  @P5 STS.128 [R0+0xc000], RZ ;  /* 0x00c000ff00005388 */ /* 0x000fe20000000c00 */
[----:B------:R-:W-:Y:S02]  /*28a0*/  @!P5 IMAD R13, R2, UR13, R8 ;  /* 0x0000000d020ddc24 */ /* 0x000fe4000f8e0208 */
[----:B------:R-:W-:Y:S02]  /*28b0*/  IMAD.MOV.U32 R41, RZ, RZ, 0x7f800000 ;  /* 0x7f800000ff297424 */ /* 0x000fe400078e00ff */
[----:B------:R-:W-:Y:S01]  /*28c0*/  IMAD.MOV.U32 R40, RZ, RZ, 0x7f800000 ;  /* 0x7f800000ff287424 */ /* 0x000fe200078e00ff */
[----:B------:R-:W-:Y:S01]  /*28d0*/  STL [R1+0x2c], R36 ;  /* 0x00002c2401007387 */ /* 0x000fe20000100800 */
[----:B------:R-:W-:-:S02]  /*28e0*/  @!P5 IMAD.MOV.U32 R8, RZ, RZ, R6 ;  /* 0x000000ffff08d224 */ /* 0x000fc400078e0006 */
[----:B------:R-:W-:Y:S02]  /*28f0*/  VIADD R190, R193, 0x2000 ;  /* 0x00002000c1be7836 */ /* 0x000fe40000000000 */
[----:B------:R-:W-:Y:S02]  /*2900*/  VIADD R184, R192, 0x2000 ;  /* 0x00002000c0b87836 */ /* 0x000fe40000000000 */
[----:B------:R-:W-:Y:S02]  /*2910*/  IMAD.MOV.U32 R185, RZ, RZ, 0x40 ;  /* 0x00000040ffb97424 */ /* 0x000fe400078e00ff */
[----:B------:R-:W-:Y:S01]  /*2920*/  IMAD.MOV.U32 R191, RZ, RZ, 0x20 ;  /* 0x00000020ffbf7424 */ /* 0x000fe200078e00ff */
[----:B------:R-:W-:Y:S01]  /*2930*/  CS2R R126, SRZ ;  /* 0x00000000007e7805 */ /* 0x000fe2000001ff00 */
[----:B------:R-:W-:Y:S01]  /*2940*/  @!P5 IMAD.WIDE.U32 R8, R2, UR12, R8 ;  /* 0x0000000c0208dc25 */ /* 0x000fe2000f8e0008 */
[----:B------:R-:W-:Y:S02]  /*2950*/  CS2R R124, SRZ ;  /* 0x00000000007c7805 */ /* 0x000fe4000001ff00 */
[----:B------:R-:W-:-:S02]  /*2960*/  CS2R R130, SRZ ;  /* 0x0000000000827805 */ /* 0x000fc4000001ff00 */
[----:B------:R-:W-:Y:S01]  /*2970*/  CS2R R128, SRZ ;  /* 0x0000000000807805 */ /* 0x000fe2000001ff00 */
[----:B------:R-:W-:Y:S01]  /*2980*/  @!P5 IMAD.IADD R10, R9, 0x1, R13 ;  /* 0x00000001090ad824 */ /* 0x000fe200078e020d */
[C---:B------:R-:W-:Y:S02]  /*2990*/  @!P5 LEA R20, P6, R8.reuse, R20, 0x1 ;  /* 0x000000140814d211 */ /* 0x040fe400078c08ff */
[----:B------:R-:W-:Y:S02]  /*29a0*/  CS2R R122, SRZ ;  /* 0x00000000007a7805 */ /* 0x000fe4000001ff00 */
[----:B------:R-:W-:Y:S02]  /*29b0*/  IADD3.X R5, R11, UR46, R5, P0, !PT ;  /* 0x0000002e0b057c10 */ /* 0x000fe400087fe405 */
[----:B------:R-:W-:Y:S02]  /*29c0*/  CS2R R120, SRZ ;  /* 0x0000000000787805 */ /* 0x000fe4000001ff00 */
[----:B------:R-:W-:-:S02]  /*29d0*/  @!P5 LEA.HI.X R21, R8, R21, R10, 0x1, P6 ;  /* 0x000000150815d211 */ /* 0x000fc400030f0c0a */
[----:B------:R-:W-:Y:S02]  /*29e0*/  CS2R R118, SRZ ;  /* 0x0000000000767805 */ /* 0x000fe4000001ff00 */
[----:B------:R-:W-:Y:S01]  /*29f0*/  @!P3 IADD3 R10, P0, R2, 0x40, RZ ;  /* 0x00000040020ab810 */ /* 0x000fe20007f1e0ff */
[----:B------:R-:W-:Y:S01]  /*2a00*/  IMAD R9, R22, UR18, RZ ;  /* 0x0000001216097c24 */ /* 0x000fe2000f8e02ff */
[----:B------:R-:W-:Y:S01]  /*2a10*/  CS2R R116, SRZ ;  /* 0x0000000000747805 */ /* 0x000fe2000001ff00 */
[----:B------:R-:W-:Y:S01]  /*2a20*/  IMAD.WIDE.U32 R4, R15, UR18, R4 ;  /* 0x000000120f047c25 */ /* 0x000fe2000f8e0004 */
[----:B------:R-:W-:Y:S01]  /*2a30*/  @!P3 IADD3.X R13, RZ, R37, RZ, P0, !PT ;  /* 0x00000025ff0db210 */ /* 0x000fe200007fe4ff */
[----:B------:R-:W-:Y:S01]  /*2a40*/  @!PT LDS RZ, [RZ] ;  /* 0x00000000fffff984 */ /* 0x000fe20000000800 */
[----:B------:R-:W-:Y:S01]  /*2a50*/  @!PT LDS RZ, [RZ] ;  /* 0x00000000fffff984 */ /* 0x000fe20000000800 */
[----:B------:R-:W-:Y:S01]  /*2a60*/  @!PT LDS RZ, [RZ] ;  /* 0x00000000fffff984 */ /* 0x000fe20000000800 */
[----:B------:R1:W-:Y:S01]  /*2a70*/  @!P5 LDGSTS.E.BYPASS.LTC128B.128 [R0+0xc000], desc[UR10][R20.64] ;  /* 0x0c0000001400dfae */ /* 0x0003e2000b901d4a */
[----:B------:R-:W-:Y:S01]  /*2a80*/  @!P2 IADD3 R11, P0, R2, 0x60, RZ ;  /* 0x00000060020ba810 */ /* 0x000fe20007f1e0ff */
[----:B------:R-:W-:Y:S01]  /*2a90*/  @!P2 IMAD.MOV.U32 R8, RZ, RZ, R6 ;  /* 0x000000ffff08a224 */ /* 0x000fe200078e0006 */
[----:B------:R-:W-:Y:S01]  /*2aa0*/  CS2R R110, SRZ ;  /* 0x00000000006e7805 */ /* 0x000fe2000001ff00 */
[----:B-----5:R-:W-:Y:S01]  /*2ab0*/  VIADD R12, R38, 0x8 ;  /* 0x00000008260c7836 */ /* 0x020fe20000000000 */
[----:B-1----:R-:W1:Y:S01]  /*2ac0*/  @!P2 LDC.64 R20, c[0x0][0x220] ;  /* 0x00008800ff14ab82 */ /* 0x002e620000000a00 */
[----:B------:R-:W-:Y:S01]  /*2ad0*/  STL [R1+0x28], R33 ;  /* 0x0000282101007387 */ /* 0x000fe20000100800 */
[----:B------:R-:W-:-:S02]  /*2ae0*/  SEL R190, R190, R193, !P1 ;  /* 0x000000c1bebe7207 */ /* 0x000fc40004800000 */
[----:B------:R-:W-:Y:S02]  /*2af0*/  CS2R R108, SRZ ;  /* 0x00000000006c7805 */ /* 0x000fe4000001ff00 */
[----:B------:R-:W-:Y:S01]  /*2b00*/  ISETP.GE.AND P6, PT, R12, UR6, PT ;  /* 0x000000060c007c0c */ /* 0x000fe2000bfc6270 */
[----:B------:R-:W-:Y:S01]  /*2b10*/  IMAD R12, R15, UR19, R9 ;  /* 0x000000130f0c7c24 */ /* 0x000fe2000f8e0209 */
[----:B------:R-:W-:Y:S01]  /*2b20*/  SEL R184, R184, R192, !P1 ;  /* 0x000000c0b8b87207 */ /* 0x000fe20004800000 */
[----:B------:R-:W-:Y:S01]  /*2b30*/  @!P2 IMAD.X R17, RZ, RZ, R37, P0 ;  /* 0x000000ffff11a224 */ /* 0x000fe200000e0625 */
[----:B------:R-:W-:Y:S01]  /*2b40*/  CS2R R114, SRZ ;  /* 0x0000000000727805 */ /* 0x000fe2000001ff00 */
[----:B------:R-:W-:Y:S01]  /*2b50*/  IMAD.IADD R5, R5, 0x1, R12 ;  /* 0x0000000105057824 */ /* 0x000fe200078e020c */
[----:B------:R-:W-:Y:S01]  /*2b60*/  @!P4 IADD3 R12, P0, R2, 0x20, RZ ;  /* 0x00000020020cc810 */ /* 0x000fe20007f1e0ff */
[----:B------:R-:W-:Y:S01]  /*2b70*/  @!P3 IMAD R13, R13, UR12, RZ ;  /* 0x0000000c0d0dbc24 */ /* 0x000fe2000f8e02ff */
[----:B------:R-:W-:Y:S01]  /*2b80*/  CS2R R112, SRZ ;  /* 0x0000000000707805 */ /* 0x000fe2000001ff00 */
[----:B------:R-:W-:Y:S01]  /*2b90*/  @!P2 IMAD.MOV.U32 R9, RZ, RZ, R7 ;  /* 0x000000ffff09a224 */ /* 0x000fe200078e0007 */
[----:B------:R-:W-:Y:S01]  /*2ba0*/  CS2R R106, SRZ ;  /* 0x00000000006a7805 */ /* 0x000fe2000001ff00 */
[----:B------:R-:W-:Y:S01]  /*2bb0*/  @!P4 IMAD.X R16, RZ, RZ, R37, P0 ;  /* 0x000000ffff10c224 */ /* 0x000fe200000e0625 */
[----:B------:R-:W-:Y:S01]  /*2bc0*/  CS2R R104, SRZ ;  /* 0x0000000000687805 */ /* 0x000fe2000001ff00 */
[C---:B------:R-:W-:Y:S01]  /*2bd0*/  @!P3 IMAD R22, R10.reuse, UR13, R13 ;  /* 0x0000000d0a16bc24 */ /* 0x040fe2000f8e020d */
[----:B------:R-:W-:Y:S01]  /*2be0*/  CS2R R102, SRZ ;  /* 0x0000000000667805 */ /* 0x000fe2000001ff00 */
[----:B------:R-:W-:Y:S01]  /*2bf0*/  @!P3 IMAD.WIDE.U32 R6, R10, UR12, R6 ;  /* 0x0000000c0a06bc25 */ /* 0x000fe2000f8e0006 */
[----:B------:R-:W-:-:S02]  /*2c00*/  @!P3 IADD3 R10, P0, R2, 0x40, RZ ;  /* 0x00000040020ab810 */ /* 0x000fc40007f1e0ff */
[----:B------:R-:W-:Y:S02]  /*2c10*/  CS2R R100, SRZ ;  /* 0x0000000000647805 */ /* 0x000fe4000001ff00 */
[----:B------:R-:W-:Y:S01]  /*2c20*/  CS2R R94, SRZ ;  /* 0x00000000005e7805 */ /* 0x000fe2000001ff00 */
[----:B------:R-:W-:Y:S01]  /*2c30*/  @!P2 IMAD R13, R17, UR12, RZ ;  /* 0x0000000c110dac24 */ /* 0x000fe2000f8e02ff */
[----:B------:R-:W-:Y:S01]  /*2c40*/  CS2R R92, SRZ ;  /* 0x00000000005c7805 */ /* 0x000fe2000001ff00 */
[----:B------:R-:W-:Y:S01]  /*2c50*/  @!P4 IMAD R16, R16, UR14, RZ ;  /* 0x0000000e1010cc24 */ /* 0x000fe2000f8e02ff */
[----:B------:R-:W-:Y:S01]  /*2c60*/  CS2R R98, SRZ ;  /* 0x0000000000627805 */ /* 0x000fe2000001ff00 */
[----:B------:R-:W-:Y:S01]  /*2c70*/  @!P4 IMAD.MOV.U32 R14, RZ, RZ, R4 ;  /* 0x000000ffff0ec224 */ /* 0x000fe200078e0004 */
[----:B------:R-:W-:Y:S01]  /*2c80*/  CS2R R96, SRZ ;  /* 0x0000000000607805 */ /* 0x000fe2000001ff00 */
[----:B------:R-:W-:Y:S01]  /*2c90*/  @!P4 IMAD.MOV.U32 R15, RZ, RZ, R5 ;  /* 0x000000ffff0fc224 */ /* 0x000fe200078e0005 */
[----:B------:R-:W-:Y:S01]  /*2ca0*/  CS2R R90, SRZ ;  /* 0x00000000005a7805 */ /* 0x000fe2000001ff00 */
[----:B------:R-:W-:Y:S01]  /*2cb0*/  @!P3 IMAD.X R17, RZ, RZ, R37, P0 ;  /* 0x000000ffff11b224 */ /* 0x000fe200000e0625 */
[----:B------:R-:W-:Y:S01]  /*2cc0*/  CS2R R88, SRZ ;  /* 0x0000000000587805 */ /* 0x000fe2000001ff00 */
[----:B--2---:R-:W-:Y:S01]  /*2cd0*/  @!P2 IMAD R23, R11, UR13, R13 ;  /* 0x0000000d0b17ac24 */ /* 0x004fe2000f8e020d */
[----:B------:R-:W-:Y:S01]  /*2ce0*/  CS2R R86, SRZ ;  /* 0x0000000000567805 */ /* 0x000fe2000001ff00 */
[C---:B------:R-:W-:Y:S01]  /*2cf0*/  @!P4 IMAD R32, R12.reuse, UR15, R16 ;  /* 0x0000000f0c20cc24 */ /* 0x040fe2000f8e0210 */
[----:B------:R-:W-:Y:S01]  /*2d00*/  CS2R R84, SRZ ;  /* 0x0000000000547805 */ /* 0x000fe2000001ff00 */
[----:B------:R-:W-:Y:S01]  /*2d10*/  @!P4 IMAD.WIDE.U32 R12, R12, UR14, R14 ;  /* 0x0000000e0c0ccc25 */ /* 0x000fe2000f8e000e */
[----:B------:R-:W-:-:S02]  /*2d20*/  @!P3 LEA R16, P0, R6, R26, 0x1 ;  /* 0x0000001a0610b211 */ /* 0x000fc400078008ff */
[----:B------:R-:W-:Y:S02]  /*2d30*/  CS2R R78, SRZ ;  /* 0x00000000004e7805 */ /* 0x000fe4000001ff00 */
[----:B------:R-:W-:Y:S01]  /*2d40*/  CS2R R76, SRZ ;  /* 0x00000000004c7805 */ /* 0x000fe2000001ff00 */
[----:B------:R-:W-:Y:S01]  /*2d50*/  @!P2 IMAD.WIDE.U32 R8, R11, UR12, R8 ;  /* 0x0000000c0b08ac25 */ /* 0x000fe2000f8e0008 */
[----:B------:R-:W-:Y:S02]  /*2d60*/  CS2R R82, SRZ ;  /* 0x0000000000527805 */ /* 0x000fe4000001ff00 */
[----:B------:R-:W-:Y:S02]  /*2d70*/  CS2R R80, SRZ ;  /* 0x0000000000507805 */ /* 0x000fe4000001ff00 */
[----:B------:R-:W-:Y:S01]  /*2d80*/  CS2R R74, SRZ ;  /* 0x00000000004a7805 */ /* 0x000fe2000001ff00 */
[----:B------:R-:W-:Y:S01]  /*2d90*/  @!P3 IMAD.IADD R14, R7, 0x1, R22 ;  /* 0x00000001070eb824 */ /* 0x000fe200078e0216 */
[----:B------:R-:W-:Y:S01]  /*2da0*/  CS2R R72, SRZ ;  /* 0x0000000000487805 */ /* 0x000fe2000001ff00 */
[----:B------:R-:W-:Y:S01]  /*2db0*/  @!P3 IMAD.MOV.U32 R18, RZ, RZ, R4 ;  /* 0x000000ffff12b224 */ /* 0x000fe200078e0004 */
[----:B------:R-:W-:Y:S01]  /*2dc0*/  CS2R R70, SRZ ;  /* 0x0000000000467805 */ /* 0x000fe2000001ff00 */
[----:B------:R-:W-:Y:S01]  /*2dd0*/  @!P3 IMAD.MOV.U32 R19, RZ, RZ, R5 ;  /* 0x000000ffff13b224 */ /* 0x000fe200078e0005 */
[----:B------:R-:W-:Y:S01]  /*2de0*/  CS2R R68, SRZ ;  /* 0x0000000000447805 */ /* 0x000fe2000001ff00 */
[----:B------:R-:W-:Y:S01]  /*2df0*/  @!P3 IMAD R11, R17, UR14, RZ ;  /* 0x0000000e110bbc24 */ /* 0x000fe2000f8e02ff */
[----:B------:R-:W-:Y:S01]  /*2e00*/  @!P3 LEA.HI.X R17, R6, R27, R14, 0x1, P0 ;  /* 0x0000001b0611b211 */ /* 0x000fe200000f0c0e */
[----:B------:R-:W-:Y:S01]  /*2e10*/  @!P5 IMAD R7, R37, UR14, RZ ;  /* 0x0000000e2507dc24 */ /* 0x000fe2000f8e02ff */
[----:B------:R-:W-:Y:S01]  /*2e20*/  ULDC UR18, c[0x0][0x2dc] ;  /* 0x0000b70000127ab9 */ /* 0x000fe20000000800 */
[C---:B------:R-:W-:Y:S01]  /*2e30*/  @!P3 IMAD R26, R10.reuse, UR15, R11 ;  /* 0x0000000f0a1abc24 */ /* 0x040fe2000f8e020b */
[----:B------:R-:W-:Y:S01]  /*2e40*/  ULDC UR8, c[0x0][0x2ec] ;  /* 0x0000bb0000087ab9 */ /* 0x000fe20000000800 */
[----:B------:R-:W-:-:S02]  /*2e50*/  @!P3 IMAD.WIDE.U32 R10, R10, UR14, R18 ;  /* 0x0000000e0a0abc25 */ /* 0x000fc4000f8e0012 */
[----:B------:R-:W2:Y:S02]  /*2e60*/  @!P4 LDC.64 R18, c[0x0][0x220] ;  /* 0x00008800ff12cb82 */ /* 0x000ea40000000a00 */
[----:B------:R-:W-:Y:S01]  /*2e70*/  @!P2 IMAD.IADD R6, R9, 0x1, R23 ;  /* 0x000000010906a824 */ /* 0x000fe200078e0217 */
[----:B------:R-:W-:Y:S01]  /*2e80*/  @!P2 LEA R14, P0, R8, R34, 0x1 ;  /* 0x00000022080ea211 */ /* 0x000fe200078008ff */
[--C-:B------:R-:W-:Y:S02]  /*2e90*/  @!P2 IMAD.MOV.U32 R28, RZ, RZ, R4.reuse ;  /* 0x000000ffff1ca224 */ /* 0x100fe400078e0004 */
[----:B------:R-:W-:Y:S02]  /*2ea0*/  @!P2 IMAD.MOV.U32 R29, RZ, RZ, R5 ;  /* 0x000000ffff1da224 */ /* 0x000fe400078e0005 */
[----:B------:R-:W3:Y:S01]  /*2eb0*/  @!P3 LDC.64 R22, c[0x0][0x220] ;  /* 0x00008800ff16bb82 */ /* 0x000ee20000000a00 */
[C---:B------:R-:W-:Y:S02]  /*2ec0*/  @!P5 IMAD R7, R2.reuse, UR15, R7 ;  /* 0x0000000f0207dc24 */ /* 0x040fe4000f8e0207 */
[----:B------:R-:W-:Y:S01]  /*2ed0*/  @!P5 IMAD.WIDE.U32 R4, R2, UR14, R4 ;  /* 0x0000000e0204dc25 */ /* 0x000fe2000f8e0004 */
[----:B------:R-:W-:-:S03]  /*2ee0*/  @!P2 LEA.HI.X R15, R8, R35, R6, 0x1, P0 ;  /* 0x00000023080fa211 */ /* 0x000fc600000f0c06 */
[----:B------:R-:W-:Y:S01]  /*2ef0*/  @!P5 IMAD.IADD R5, R5, 0x1, R7 ;  /* 0x000000010505d824 */ /* 0x000fe200078e0207 */
[----:B------:R-:W-:-:S04]  /*2f00*/  @!P5 LEA R6, P0, R4, R30, 0x1 ;  /* 0x0000001e0406d211 */ /* 0x000fc800078008ff */
[----:B------:R-:W-:Y:S02]  /*2f10*/  @!P5 LEA.HI.X R7, R4, R31, R5, 0x1, P0 ;  /* 0x0000001f0407d211 */ /* 0x000fe400000f0c05 */
[----:B------:R-:W-:Y:S01]  /*2f20*/  @!P2 IADD3 R2, P0, R2, 0x60, RZ ;  /* 0x000000600202a810 */ /* 0x000fe20007f1e0ff */
[----:B------:R-:W-:Y:S04]  /*2f30*/  @P4 STS.128 [R0+0xd000], RZ ;  /* 0x00d000ff00004388 */ /* 0x000fe80000000c00 */
[----:B------:R-:W-:Y:S01]  /*2f40*/  @!PT LDS RZ, [RZ] ;  /* 0x00000000fffff984 */ /* 0x000fe20000000800 */
[----:B------:R-:W-:Y:S01]  /*2f50*/  @!PT LDS RZ, [RZ] ;  /* 0x00000000fffff984 */ /* 0x000fe20000000800 */
[----:B------:R-:W-:Y:S01]  /*2f60*/  @!PT LDS RZ, [RZ] ;  /* 0x00000000fffff984 */ /* 0x000fe20000000800 */
[----:B------:R-:W-:Y:S01]  /*2f70*/  @!P4 LDGSTS.E.BYPASS.LTC128B.128 [R0+0xd000], desc[UR10][R24.64] ;  /* 0x0d0000001800cfae */ /* 0x000fe2000b901d4a */
[----:B------:R-:W-:-:S03]  /*2f80*/  @!P2 IMAD.X R4, RZ, RZ, R37, P0 ;  /* 0x000000ffff04a224 */ /* 0x000fc600000e0625 */
[----:B------:R-:W-:Y:S01]  /*2f90*/  @P3 STS.128 [R0+0xe000], RZ ;  /* 0x00e000ff00003388 */ /* 0x000fe20000000c00 */
[----:B------:R-:W-:-:S03]  /*2fa0*/  @!P2 IMAD R4, R4, UR14, RZ ;  /* 0x0000000e0404ac24 */ /* 0x000fc6000f8e02ff */
        /* <DEDUP_REMOVED lines=8> */
[----:B------:R2:W-:Y:S01]  /*3030*/  @!P2 LDGSTS.E.BYPASS.LTC128B.128 [R0+0xf000], desc[UR10][R14.64] ;  /* 0x0f0000000e00afae */ /* 0x0005e2000b901d4a */
[----:B---3--:R-:W-:-:S03]  /*3040*/  @!P3 LEA R8, P0, R10, R22, 0x1 ;  /* 0x000000160a08b211 */ /* 0x008fc600078008ff */
[----:B------:R-:W-:Y:S04]  /*3050*/  @P5 STS.128 [R0+0x10000], RZ ;  /* 0x010000ff00005388 */ /* 0x000fe80000000c00 */
[----:B------:R-:W-:Y:S01]  /*3060*/  @!PT LDS RZ, [RZ] ;  /* 0x00000000fffff984 */ /* 0x000fe20000000800 */
[----:B------:R-:W-:Y:S01]  /*3070*/  @!PT LDS RZ, [RZ] ;  /* 0x00000000fffff984 */ /* 0x000fe20000000800 */
[----:B------:R-:W-:Y:S01]  /*3080*/  @!PT LDS RZ, [RZ] ;  /* 0x00000000fffff984 */ /* 0x000fe20000000800 */
[----:B------:R3:W-:Y:S04]  /*3090*/  @!P5 LDGSTS.E.BYPASS.LTC128B.128 [R0+0x10000], desc[UR10][R6.64] ;  /* 0x100000000600dfae */ /* 0x0007e8000b901d4a */
[----:B------:R-:W-:Y:S01]  /*30a0*/  @P4 STS.128 [R0+0x11000], RZ ;  /* 0x011000ff00004388 */ /* 0x000fe20000000c00 */
[----:B--2---:R-:W-:Y:S01]  /*30b0*/  @!P4 LEA R14, P5, R12, R18, 0x1 ;  /* 0x000000120c0ec211 */ /* 0x004fe200078a08ff */
[----:B---3--:R-:W-:Y:S01]  /*30c0*/  @!P4 IMAD.IADD R6, R13, 0x1, R32 ;  /* 0x000000010d06c824 */ /* 0x008fe200078e0220 */
[----:B------:R-:W-:Y:S01]  /*30d0*/  @!P3 IADD3 R7, R11, R26, RZ ;  /* 0x0000001a0b07b210 */ /* 0x000fe20007ffe0ff */
[----:B------:R-:W-:-:S02]  /*30e0*/  @!P2 IMAD R11, R2, UR15, R4 ;  /* 0x0000000f020bac24 */ /* 0x000fc4000f8e0204 */
[----:B------:R-:W-:Y:S01]  /*30f0*/  @!P2 IMAD.WIDE.U32 R4, R2, UR14, R28 ;  /* 0x0000000e0204ac25 */ /* 0x000fe2000f8e001c */
[----:B------:R-:W-:Y:S02]  /*3100*/  @!P4 LEA.HI.X R15, R12, R19, R6, 0x1, P5 ;  /* 0x000000130c0fc211 */ /* 0x000fe400028f0c06 */
[----:B------:R-:W-:Y:S01]  /*3110*/  @!P3 LEA.HI.X R9, R10, R23, R7, 0x1, P0 ;  /* 0x000000170a09b211 */ /* 0x000fe200000f0c07 */
[----:B------:R-:W-:Y:S01]  /*3120*/  VIADD R7, R38, 0x40 ;  /* 0x0000004026077836 */ /* 0x000fe20000000000 */
[----:B-1----:R-:W-:Y:S01]  /*3130*/  @!P2 LEA R6, P0, R4, R20, 0x1 ;  /* 0x000000140406a211 */ /* 0x002fe200078008ff */
[----:B------:R-:W-:Y:S01]  /*3140*/  @!P2 IMAD.IADD R5, R5, 0x1, R11 ;  /* 0x000000010505a824 */ /* 0x000fe200078e020b */
[----:B------:R-:W-:Y:S01]  /*3150*/  @!PT LDS RZ, [RZ] ;  /* 0x00000000fffff984 */ /* 0x000fe20000000800 */
[----:B------:R-:W-:Y:S01]  /*3160*/  @!PT LDS RZ, [RZ] ;  /* 0x00000000fffff984 */ /* 0x000fe20000000800 */
[----:B------:R-:W-:Y:S01]  /*3170*/  @!PT LDS RZ, [RZ] ;  /* 0x00000000fffff984 */ /* 0x000fe20000000800 */
[----:B------:R-:W-:Y:S01]  /*3180*/  @!P4 LDGSTS.E.BYPASS.LTC128B.128 [R0+0x11000], desc[UR10][R14.64] ;  /* 0x110000000e00cfae */ /* 0x000fe2000b901d4a */
[----:B------:R-:W-:Y:S01]  /*3190*/  VIADD R2, R38, 0x48 ;  /* 0x0000004826027836 */ /* 0x000fe20000000000 */
[----:B------:R-:W-:Y:S02]  /*31a0*/  ISETP.GE.AND P4, PT, R7, UR6, PT ;  /* 0x0000000607007c0c */ /* 0x000fe4000bf86270 */
[----:B------:R-:W-:-:S02]  /*31b0*/  @!P2 LEA.HI.X R7, R4, R21, R5, 0x1, P0 ;  /* 0x000000150407a211 */ /* 0x000fc400000f0c05 */
[----:B------:R-:W-:Y:S01]  /*31c0*/  ISETP.GE.AND P0, PT, R2, UR6, PT ;  /* 0x0000000602007c0c */ /* 0x000fe2000bf06270 */
[----:B------:R-:W-:Y:S01]  /*31d0*/  @P3 STS.128 [R0+0x12000], RZ ;  /* 0x012000ff00003388 */ /* 0x000fe20000000c00 */
[C---:B------:R-:W-:Y:S01]  /*31e0*/  IMAD.SHL.U32 R4, R38.reuse, 0x4, RZ ;  /* 0x0000000426047824 */ /* 0x040fe200078e00ff */
[----:B------:R-:W-:Y:S02]  /*31f0*/  ISETP.GE.AND P5, PT, R38, UR6, PT ;  /* 0x0000000626007c0c */ /* 0x000fe4000bfa6270 */
[----:B------:R-:W-:Y:S01]  /*3200*/  @!PT LDS RZ, [RZ] ;  /* 0x00000000fffff984 */ /* 0x000fe20000000800 */
[----:B------:R-:W-:Y:S01]  /*3210*/  @!PT LDS RZ, [RZ] ;  /* 0x00000000fffff984 */ /* 0x000fe20000000800 */
[----:B------:R-:W-:Y:S01]  /*3220*/  @!PT LDS RZ, [RZ] ;  /* 0x00000000fffff984 */ /* 0x000fe20000000800 */
[----:B------:R1:W-:Y:S01]  /*3230*/  @!P3 LDGSTS.E.BYPASS.LTC128B.128 [R0+0x12000], desc[UR10][R8.64] ;  /* 0x120000000800bfae */ /* 0x0003e2000b901d4a */
[----:B------:R-:W-:Y:S02]  /*3240*/  UMOV UR13, UR34 ;  /* 0x00000022000d7c82 */ /* 0x000fe40008000000 */
[----:B------:R-:W-:Y:S01]  /*3250*/  IADD3 R4, P3, R4, UR13, RZ ;  /* 0x0000000d04047c10 */ /* 0x000fe2000ff7e0ff */
[----:B------:R2:W-:Y:S01]  /*3260*/  @P2 STS.128 [R0+0x13000], RZ ;  /* 0x013000ff00002388 */ /* 0x0005e20000000c00 */
[----:B------:R-:W-:-:S03]  /*3270*/  UMOV UR12, UR35 ;  /* 0x00000023000c7c82 */ /* 0x000fc60008000000 */
[----:B------:R-:W-:Y:S01]  /*3280*/  @!PT LDS RZ, [RZ] ;  /* 0x00000000fffff984 */ /* 0x000fe20000000800 */
[----:B------:R-:W-:Y:S01]  /*3290*/  @!PT LDS RZ, [RZ] ;  /* 0x00000000fffff984 */ /* 0x000fe20000000800 */
[----:B------:R-:W-:Y:S01]  /*32a0*/  @!PT LDS RZ, [RZ] ;  /* 0x00000000fffff984 */ /* 0x000fe20000000800 */
[----:B------:R2:W-:Y:S04]  /*32b0*/  @!P2 LDGSTS.E.BYPASS.LTC128B.128 [R0+0x13000], desc[UR10][R6.64] ;  /* 0x130000000600afae */ /* 0x0005e8000b901d4a */
[----:B------:R-:W0:Y:S01]  /*32c0*/  LDGDEPBAR ;  /* 0x00000000000079af */ /* 0x000e220000000000 */
[----:B-1----:R-:W-:-:S04]  /*32d0*/  SHF.R.S32.HI R8, RZ, 0x1f, R38 ;  /* 0x0000001fff087819 */ /* 0x002fc80000011426 */
[----:B------:R-:W-:Y:S02]  /*32e0*/  SHF.L.U64.HI R5, R38, 0x2, R8 ;  /* 0x0000000226057819 */ /* 0x000fe40000010208 */
[----:B--2---:R-:W-:Y:S02]  /*32f0*/  SHF.R.S32.HI R0, RZ, 0x1f, R2 ;  /* 0x0000001fff007819 */ /* 0x004fe40000011402 */
[C---:B------:R-:W-:Y:S02]  /*3300*/  @!P0 LEA R6, P2, R2.reuse, UR13, 0x2 ;  /* 0x0000000d02068c11 */ /* 0x040fe4000f8410ff */
[----:B------:R-:W-:Y:S02]  /*3310*/  IADD3.X R5, R5, UR12, RZ, P3, !PT ;  /* 0x0000000c05057c10 */ /* 0x000fe40009ffe4ff */
[----:B------:R-:W-:-:S03]  /*3320*/  @!P0 LEA.HI.X R7, R2, UR12, R0, 0x2, P2 ;  /* 0x0000000c02078c11 */ /* 0x000fc600090f1400 */
[----:B------:R-:W2:Y:S04]  /*3330*/  @!P5 LDG.E R43, desc[UR10][R4.64] ;  /* 0x0000000a042bd981 */ /* 0x000ea8000c1e1900 */
[----:B------:R-:W3:Y:S04]  /*3340*/  @!P6 LDG.E R42, desc[UR10][R4.64+0x20] ;  /* 0x0000200a042ae981 */ /* 0x000ee8000c1e1900 */
[----:B------:R1:W4:Y:S04]  /*3350*/  @!P4 LDG.E R41, desc[UR10][R4.64+0x100] ;  /* 0x0001000a0429c981 */ /* 0x000328000c1e1900 */
[----:B------:R-:W5:Y:S01]  /*3360*/  @!P0 LDG.E R40, desc[UR10][R6.64] ;  /* 0x0000000a06288981 */ /* 0x000f62000c1e1900 */
[----:B------:R-:W-:-:S02]  /*3370*/  IMAD.SHL.U32 R2, R38, 0x4, RZ ;  /* 0x0000000426027824 */ /* 0x000fc400078e00ff */
[----:B------:R-:W-:-:S03]  /*3380*/  VIADD R0, R38, 0xffffff80 ;  /* 0xffffff8026007836 */ /* 0x000fc60000000000 */
[----:B------:R1:W-:Y:S01]  /*3390*/  STL [R1+0x60], R2 ;  /* 0x0000600201007387 */ /* 0x0003e20000100800 */
[----:B------:R-:W-:Y:S02]  /*33a0*/  LOP3.LUT P2, RZ, R39, 0x4, RZ, 0xc0, !PT ;  /* 0x0000000427ff7812 */ /* 0x000fe4000784c0ff */
[----:B-1----:R-:W-:Y:S01]  /*33b0*/  SHF.L.U64.HI R5, R38, 0x2, R8 ;  /* 0x0000000226057819 */ /* 0x002fe20000010208 */
[----:B------:R-:W-:Y:S01]  /*33c0*/  IMAD.MOV.U32 R4, RZ, RZ, 0x40 ;  /* 0x00000040ff047424 */ /* 0x000fe200078e00ff */
[----:B------:R-:W-:-:S04]  /*33d0*/  SHF.R.S32.HI R2, RZ, 0x1f, R0 ;  /* 0x0000001fff027819 */ /* 0x000fc80000011400 */
[C---:B------:R-:W-:Y:S01]  /*33e0*/  SHF.L.U64.HI R2, R0.reuse, 0x2, R2 ;  /* 0x0000000200027819 */ /* 0x040fe20000010202 */
[----:B------:R-:W-:Y:S01]  /*33f0*/  IMAD.SHL.U32 R0, R0, 0x4, RZ ;  /* 0x0000000400007824 */ /* 0x000fe200078e00ff */
[----:B------:R-:W-:Y:S01]  /*3400*/  UIADD3 UR6, UR32, 0x80, URZ ;  /* 0x0000008020067890 */ /* 0x000fe2000fffe03f */
[C---:B------:R-:W-:Y:S02]  /*3410*/  LOP3.LUT P3, RZ, R39.reuse, 0x4, RZ, 0xc0, !PT ;  /* 0x0000000427ff7812 */ /* 0x040fe4000786c0ff */
[----:B------:R-:W-:Y:S02]  /*3420*/  LOP3.LUT P0, RZ, R39, 0x2, RZ, 0xc0, !PT ;  /* 0x0000000227ff7812 */ /* 0x000fe4000780c0ff */
[----:B------:R-:W-:Y:S02]  /*3430*/  SEL R185, R185, 0xffffffc0, !P3 ;  /* 0xffffffc0b9b97807 */ /* 0x000fe40005800000 */
[----:B------:R-:W-:Y:S02]  /*3440*/  SEL R191, R191, 0xffffffe0, !P0 ;  /* 0xffffffe0bfbf7807 */ /* 0x000fe40004000000 */
[----:B------:R-:W-:-:S02]  /*3450*/  LEA R190, R190, UR4, 0x1 ;  /* 0x00000004bebe7c11 */ /* 0x000fc4000f8e08ff */
[----:B------:R-:W-:Y:S01]  /*3460*/  LEA R184, R184, UR4, 0x1 ;  /* 0x00000004b8b87c11 */ /* 0x000fe2000f8e08ff */
[----:B------:R-:W-:Y:S01]  /*3470*/  UISETP.GE.AND UP0, UPT, UR6, UR7, UPT ;  /* 0x000000070600728c */ /* 0x000fe2000bf06270 */
[----:B------:R-:W-:Y:S01]  /*3480*/  UMOV UR15, UR20 ;  /* 0x00000014000f7c82 */ /* 0x000fe20008000000 */
[----:B------:R-:W-:Y:S01]  /*3490*/  UMOV UR14, UR21 ;  /* 0x00000015000e7c82 */ /* 0x000fe20008000000 */
[----:B------:R-:W-:Y:S01]  /*34a0*/  ULDC UR6, c[0x0][0x39c] ;  /* 0x0000e70000067ab9 */ /* 0x000fe20000000800 */
[----:B--2---:R-:W-:Y:S04]  /*34b0*/  STL [R1+0x40], R43 ;  /* 0x0000402b01007387 */ /* 0x004fe80000100800 */
[----:B---3--:R-:W-:Y:S04]  /*34c0*/  STL [R1+0x44], R42 ;  /* 0x0000442a01007387 */ /* 0x008fe80000100800 */
[----:B----4-:R-:W-:Y:S04]  /*34d0*/  STL [R1+0x38], R41 ;  /* 0x0000382901007387 */ /* 0x010fe80000100800 */
[----:B-----5:R-:W-:Y:S04]  /*34e0*/  STL [R1+0x3c], R40 ;  /* 0x00003c2801007387 */ /* 0x020fe80000100800 */
[----:B------:R-:W-:Y:S04]  /*34f0*/  STL [R1+0x5c], R5 ;  /* 0x00005c0501007387 */ /* 0x000fe80000100800 */
[----:B------:R-:W-:Y:S04]  /*3500*/  STL [R1+0x58], R2 ;  /* 0x0000580201007387 */ /* 0x000fe80000100800 */
[----:B------:R1:W-:Y:S02]  /*3510*/  STL [R1+0x54], R0 ;  /* 0x0000540001007387 */ /* 0x0003e40000100800 */
[----:B-1----:R-:W-:-:S05]  /*3520*/  SEL R0, R4, 0xffffffc0, !P2 ;  /* 0xffffffc004007807 */ /* 0x002fca0005000000 */
[----:B------:R1:W-:Y:S02]  /*3530*/  STL [R1+0x50], R0 ;  /* 0x0000500001007387 */ /* 0x0003e40000100800 */
.L_x_1663:
[----:B------:R-:W0:Y:S01]  /*3540*/  LDGDEPBAR ;  /* 0x00000000000079af */ /* 0x000e220000000000 */
[C---:B-1----:R-:W-:Y:S01]  /*3550*/  IMAD.IADD R0, R190.reuse, 0x1, R191 ;  /* 0x00000001be007824 */ /* 0x042fe200078e02bf */
[----:B------:R-:W-:Y:S01]  /*3560*/  PLOP3.LUT P1, PT, PT, PT, UP0, 0x80, 0x0 ;  /* 0x000000000000781c */ /* 0x000fe20003f2f008 */
[----:B------:R-:W-:Y:S05]  /*3570*/  IMAD.IADD R164, R190, 0x1, R185 ;  /* 0x00000001bea47824 */ /* 0x000fea00078e02b9 */
[----:B------:R-:W2:Y:S01]  /*3580*/  LDL R195, [R1+0x68] ;  /* 0x0000680001c37983 */ /* 0x000ea20000100800 */
[----:B------:R-:W-:Y:S01]  /*3590*/  PLOP3.LUT P0, PT, PT, PT, UP0, 0x80, 0x0 ;  /* 0x000000000000781c */ /* 0x000fe20003f0f008 */
[----:B------:R-:W-:Y:S01]  /*35a0*/  UISETP.GE.AND UP3, UPT, UR9, 0x1, UPT ;  /* 0x000000010900788c */ /* 0x000fe2000bf66270 */
[----:B------:R-:W-:Y:S01]  /*35b0*/  PLOP3.LUT P4, PT, PT, PT, UP0, 0x80, 0x0 ;  /* 0x000000000000781c */ /* 0x000fe20003f8f008 */
[----:B------:R-:W3:Y:S01]  /*35c0*/  LDL R2, [R1+0x40] ;  /* 0x0000400001027983 */ /* 0x000ee20000100800 */
[----:B------:R-:W-:Y:S02]  /*35d0*/  PLOP3.LUT P5, PT, PT, PT, UP0, 0x80, 0x0 ;  /* 0x000000000000781c */ /* 0x000fe40003faf008 */
[----:B------:R-:W-:Y:S01]  /*35e0*/  PLOP3.LUT P2, PT, PT, PT, UP0, 0x80, 0x0 ;  /* 0x000000000000781c */ /* 0x000fe20003f4f008 */
[----:B------:R-:W4:Y:S01]  /*35f0*/  LDL R194, [R1+0x44] ;  /* 0x0000440001c27983 */ /* 0x000f220000100800 */
[----:B------:R-:W-:Y:S03]  /*3600*/  PLOP3.LUT P6, PT, PT, PT, UP0, 0x80, 0x0 ;  /* 0x000000000000781c */ /* 0x000fe60003fcf008 */
[----:B------:R-:W-:Y:S04]  /*3610*/  STL [R1+0x134], R101 ;  /* 0x0001346501007387 */ /* 0x000fe80000100800 */
        /* <DEDUP_REMOVED lines=33> */
[----:B------:R-:W-:Y:S01]  /*3830*/  STL [R1+0xac], R3 ;  /* 0x0000ac0301007387 */ /* 0x000fe20000100800 */
[----:B------:R-:W-:Y:S04]  /*3840*/  DEPBAR.LE SB0, 0x0 ;  /* 0x000080000000791a */ /* 0x000fe80000000000 */
[----:B------:R-:W-:Y:S06]  /*3850*/  BAR.SYNC.DEFER_BLOCKING 0x0 ;  /* 0x0000000000007b1d */ /* 0x000fec0000010000 */
[----:B------:R-:W-:Y:S08]  /*3860*/  LDSM.16.M88.4 R64, [R190] ;  /* 0x00000000be40783b */ /* 0x000ff00000000200 */
[----:B------:R-:W1:Y:S08]  /*3870*/  LDSM.16.M88.4 R16, [R187+UR4+0xc000] ;  /* 0x00c00004bb10783b */ /* 0x000e700008000200 */
[----:B------:R-:W1:Y:S08]  /*3880*/  LDSM.16.M88.4 R60, [R190+0x2000] ;  /* 0x00200000be3c783b */ /* 0x000e700000000200 */
[----:B------:R-:W1:Y:S08]  /*3890*/  LDSM.16.M88.4 R32, [R187+UR4+0xc800] ;  /* 0x00c80004bb20783b */ /* 0x000e700008000200 */
[----:B------:R-:W1:Y:S08]  /*38a0*/  LDSM.16.M88.4 R48, [R187+UR4+0xd000] ;  /* 0x00d00004bb30783b */ /* 0x000e700008000200 */
[----:B------:R-:W2:Y:S01]  /*38b0*/  LDSM.16.M88.4 R132, [R187+UR4+0xd800] ;  /* 0x00d80004bb84783b */ /* 0x000ea20008000200 */
[-C--:B-1----:R-:W-:Y:S07]  /*38c0*/  HMMA.16816.F32 R4, R64, R16.reuse, RZ ;  /* 0x000000104004723c */ /* 0x082fee00000018ff */
[----:B------:R-:W-:Y:S01]  /*38d0*/  LDSM.16.M88.4 R136, [R0] ;  /* 0x000000000088783b */ /* 0x000fe20000000200 */
[C---:B------:R-:W-:Y:S07]  /*38e0*/  HMMA.16816.F32 R8, R60.reuse, R16, RZ ;  /* 0x000000103c08723c */ /* 0x040fee00000018ff */
[----:B------:R-:W1:Y:S01]  /*38f0*/  LDSM.16.M88.4 R140, [R189] ;  /* 0x00000000bd8c783b */ /* 0x000e620000000200 */
[-C--:B------:R-:W-:Y:S07]  /*3900*/  HMMA.16816.F32 R12, R60, R18.reuse, RZ ;  /* 0x000000123c0c723c */ /* 0x080fee00000018ff */
[----:B------:R1:W3:Y:S01]  /*3910*/  LDSM.16.M88.4 R144, [R0+0x2000] ;  /* 0x002000000090783b */ /* 0x0002e20000000200 */
[C---:B------:R-:W-:Y:S07]  /*3920*/  HMMA.16816.F32 R16, R64.reuse, R18, RZ ;  /* 0x000000124010723c */ /* 0x040fee00000018ff */
[----:B------:R-:W4:Y:S01]  /*3930*/  LDSM.16.M88.4 R148, [R189+0x800] ;  /* 0x00080000bd94783b */ /* 0x000f220000000200 */
[-C--:B------:R-:W-:Y:S06]  /*3940*/  HMMA.16816.F32 R20, R64, R32.reuse, RZ ;  /* 0x000000204014723c */ /* 0x080fec00000018ff */
[C---:B------:R-:W-:Y:S01]  /*3950*/  HMMA.16816.F32 R24, R60.reuse, R32, RZ ;  /* 0x000000203c18723c */ /* 0x040fe200000018ff */
[----:B------:R-:W-:Y:S05]  /*3960*/  LDSM.16.M88.4 R152, [R189+0x1800] ;  /* 0x00180000bd98783b */ /* 0x000fea0000000200 */
[-C--:B------:R-:W-:Y:S01]  /*3970*/  HMMA.16816.F32 R28, R60, R34.reuse, RZ ;  /* 0x000000223c1c723c */ /* 0x080fe200000018ff */
[----:B-1----:R-:W-:Y:S02]  /*3980*/  IADD3 R0, R0, R185, RZ ;  /* 0x000000b900007210 */ /* 0x002fe40007ffe0ff */
[----:B------:R-:W-:Y:S03]  /*3990*/  LDSM.16.M88.4 R156, [R164] ;  /* 0x00000000a49c783b */ /* 0x000fe60000000200 */
[C---:B------:R-:W-:Y:S05]  /*39a0*/  HMMA.16816.F32 R32, R64.reuse, R34, RZ ;  /* 0x000000224020723c */ /* 0x040fea00000018ff */
[----:B------:R-:W-:Y:S01]  /*39b0*/  LDSM.16.M88.4 R160, [R186] ;  /* 0x00000000baa0783b */ /* 0x000fe20000000200 */
[-C--:B------:R-:W-:Y:S06]  /*39c0*/  HMMA.16816.F32 R36, R64, R48.reuse, RZ ;  /* 0x000000304024723c */ /* 0x080fec00000018ff */
[C---:B------:R-:W-:Y:S01]  /*39d0*/  HMMA.16816.F32 R40, R60.reuse, R48, RZ ;  /* 0x000000303c28723c */ /* 0x040fe200000018ff */
[----:B------:R-:W-:Y:S05]  /*39e0*/  LDSM.16.M88.4 R164, [R164+0x2000] ;  /* 0x00200000a4a4783b */ /* 0x000fea0000000200 */
[-C--:B------:R-:W-:Y:S03]  /*39f0*/  HMMA.16816.F32 R44, R60, R50.reuse, RZ ;  /* 0x000000323c2c723c */ /* 0x080fe600000018ff */
[----:B------:R-:W-:Y:S03]  /*3a00*/  LDSM.16.M88.4 R168, [R186+0x1000] ;  /* 0x00100000baa8783b */ /* 0x000fe60000000200 */
[C---:B------:R-:W-:Y:S05]  /*3a10*/  HMMA.16816.F32 R48, R64.reuse, R50, RZ ;  /* 0x000000324030723c */ /* 0x040fea00000018ff */
[----:B------:R-:W-:Y:S01]  /*3a20*/  LDSM.16.M88.4 R172, [R186+0x1800] ;  /* 0x00180000baac783b */ /* 0x000fe20000000200 */
[-C--:B--2---:R-:W-:Y:S01]  /*3a30*/  HMMA.16816.F32 R52, R64, R132.reuse, RZ ;  /* 0x000000844034723c */ /* 0x084fe200000018ff */
[----:B---3--:R-:W-:Y:S05]  /*3a40*/  FSETP.NEU.FTZ.AND P3, PT, R2, -INF , PT ;  /* 0xff8000000200780b */ /* 0x008fea0003f7d000 */
[C---:B------:R-:W-:Y:S01]  /*3a50*/  HMMA.16816.F32 R56, R60.reuse, R132, RZ ;  /* 0x000000843c38723c */ /* 0x040fe200000018ff */
[----:B------:R-:W-:Y:S05]  /*3a60*/  LDSM.16.M88.4 R176, [R0] ;  /* 0x0000000000b0783b */ /* 0x000fea0000000200 */
[-C--:B------:R-:W-:Y:S03]  /*3a70*/  HMMA.16816.F32 R60, R60, R134.reuse, RZ ;  /* 0x000000863c3c723c */ /* 0x080fe600000018ff */
[----:B------:R-:W-:Y:S03]  /*3a80*/  LDSM.16.M88.4 R180, [R188] ;  /* 0x00000000bcb4783b */ /* 0x000fe60000000200 */
[----:B------:R-:W-:Y:S05]  /*3a90*/  HMMA.16816.F32 R64, R64, R134, RZ ;  /* 0x000000864040723c */ /* 0x000fea00000018ff */
[----:B------:R-:W1:Y:S01]  /*3aa0*/  LDSM.16.M88.4 R132, [R189+0x1000] ;  /* 0x00100000bd84783b */ /* 0x000e620000000200 */
[-C--:B------:R-:W-:Y:S06]  /*3ab0*/  HMMA.16816.F32 R4, R136, R140.reuse, R4 ;  /* 0x0000008c8804723c */ /* 0x080fec0000001804 */
[C---:B------:R-:W-:Y:S06]  /*3ac0*/  HMMA.16816.F32 R8, R144.reuse, R140, R8 ;  /* 0x0000008c9008723c */ /* 0x040fec0000001808 */
[-C--:B------:R-:W-:Y:S06]  /*3ad0*/  HMMA.16816.F32 R12, R144, R142.reuse, R12 ;  /* 0x0000008e900c723c */ /* 0x080fec000000180c */
[C---:B------:R-:W-:Y:S01]  /*3ae0*/  HMMA.16816.F32 R16, R136.reuse, R142, R16 ;  /* 0x0000008e8810723c */ /* 0x040fe20000001810 */
[----:B------:R-:W2:Y:S05]  /*3af0*/  LDSM.16.M88.4 R140, [R186+0x800] ;  /* 0x00080000ba8c783b */ /* 0x000eaa0000000200 */
[-C--:B----4-:R-:W-:Y:S06]  /*3b00*/  HMMA.16816.F32 R20, R136, R148.reuse, R20 ;  /* 0x000000948814723c */ /* 0x090fec0000001814 */
[C---:B------:R-:W-:Y:S06]  /*3b10*/  HMMA.16816.F32 R24, R144.reuse, R148, R24 ;  /* 0x000000949018723c */ /* 0x040fec0000001818 */
[-C--:B------:R-:W-:Y:S05]  /*3b20*/  HMMA.16816.F32 R28, R144, R150.reuse, R28 ;  /* 0x00000096901c723c */ /* 0x080fea000000181c */
[----:B------:R-:W-:Y:S01]  /*3b30*/  LEA R148, R193, UR4, 0x1 ;  /* 0x00000004c1947c11 */ /* 0x000fe2000f8e08ff */
[C---:B------:R-:W-:Y:S05]  /*3b40*/  HMMA.16816.F32 R32, R136.reuse, R150, R32 ;  /* 0x000000968820723c */ /* 0x040fea0000001820 */
[----:B------:R-:W-:Y:S01]  /*3b50*/  IMAD.IADD R149, R185, 0x1, R148 ;  /* 0x00000001b9957824 */ /* 0x000fe200078e0294 */
[-C--:B-1----:R-:W-:Y:S05]  /*3b60*/  HMMA.16816.F32 R36, R136, R132.reuse, R36 ;  /* 0x000000848824723c */ /* 0x082fea0000001824 */
[----:B------:R-:W-:Y:S01]  /*3b70*/  IADD3 R150, R191, R148, RZ ;  /* 0x00000094bf967210 */ /* 0x000fe20007ffe0ff */
        /* <DEDUP_REMOVED lines=8> */
[-C--:B------:R-:W-:Y:S06]  /*3c00*/  HMMA.16816.F32 R4, R156, R160.reuse, R4 ;  /* 0x000000a09c04723c */ /* 0x080fec0000001804 */
[C---:B------:R-:W-:Y:S06]  /*3c10*/  HMMA.16816.F32 R8, R164.reuse, R160, R8 ;  /* 0x000000a0a408723c */ /* 0x040fec0000001808 */
[-C--:B------:R-:W-:Y:S06]  /*3c20*/  HMMA.16816.F32 R12, R164, R162.reuse, R12 ;  /* 0x000000a2a40c723c */ /* 0x080fec000000180c */
[C---:B------:R-:W-:Y:S06]  /*3c30*/  HMMA.16816.F32 R16, R156.reuse, R162, R16 ;  /* 0x000000a29c10723c */ /* 0x040fec0000001810 */
[-C--:B--2---:R-:W-:Y:S06]  /*3c40*/  HMMA.16816.F32 R20, R156, R140.reuse, R20 ;  /* 0x0000008c9c14723c */ /* 0x084fec0000001814 */
        /* <DEDUP_REMOVED lines=35> */
[----:B--2---:R-:W-:Y:S01]  /*3e80*/  FMUL.FTZ R9, R2, 1.4426950216293334961 ;  /* 0x3fb8aa3b02097820 */ /* 0x004fe20000410000 */
[----:B-1----:R-:W-:Y:S04]  /*3e90*/  IMAD.MOV.U32 R2, RZ, RZ, R100 ;  /* 0x000000ffff027224 */ /* 0x002fe800078e0064 */
[----:B------:R-:W-:Y:S04]  /*3ea0*/  FSEL R9, R9, RZ, P3 ;  /* 0x000000ff09097208 */ /* 0x000fe80001800000 */
[----:B------:R-:W-:Y:S01]  /*3eb0*/  MUFU.TANH R70, R6 ;  /* 0x0000000600467308 */ /* 0x000fe20000002400 */
[C---:B------:R-:W-:Y:S09]  /*3ec0*/  FSETP.NEU.FTZ.AND P3, PT, R194.reuse, -INF , PT ;  /* 0xff800000c200780b */ /* 0x040ff20003f7d000 */
[----:B------:R1:W2:Y:S01]  /*3ed0*/  MUFU.TANH R69, R7 ;  /* 0x0000000700457308 */ /* 0x0002a20000002400 */
[----:B----4-:R-:W-:Y:S05]  /*3ee0*/  FMUL.FTZ R8, R194, 1.4426950216293334961 ;  /* 0x3fb8aa3bc2087820 */ /* 0x010fea0000410000 */
[----:B------:R-:W-:Y:S04]  /*3ef0*/  FSEL R8, R8, RZ, P3 ;  /* 0x000000ff08087208 */ /* 0x000fe80001800000 */
[----:B------:R4:W-:Y:S10]  /*3f00*/  MUFU.TANH R228, R11 ;  /* 0x0000000b00e47308 */ /* 0x0009f40000002400 */
[----:B------:R3:W-:Y:S01]  /*3f10*/  MUFU.TANH R229, R10 ;  /* 0x0000000a00e57308 */ /* 0x0007e20000002400 */
[----:B-1----:R-:W1:Y:S09]  /*3f20*/  LDSM.16.M88.4 R4, [R188+0x800] ;  /* 0x00080000bc04783b */ /* 0x002e720000000200 */
[----:B------:R-:W2:Y:S01]  /*3f30*/  MUFU.TANH R93, R17 ;  /* 0x00000011005d7308 */ /* 0x000ea20000002400 */
[----:B----4-:R-:W4:Y:S09]  /*3f40*/  LDL R11, [R1+0x38] ;  /* 0x00003800010b7983 */ /* 0x010f320000100800 */
[----:B------:R-:W-:Y:S01]  /*3f50*/  MUFU.TANH R208, R12 ;  /* 0x0000000c00d07308 */ /* 0x000fe20000002400 */
[----:B---3--:R-:W-:Y:S04]  /*3f60*/  IMAD.U32 R10, RZ, RZ, UR24 ;  /* 0x00000018ff0a7e24 */ /* 0x008fe8000f8e00ff */
[----:B------:R-:W-:Y:S01]  /*3f70*/  @P1 IMAD R10, R10, 0x80, R195 ;  /* 0x000000800a0a1824 */ /* 0x000fe200078e02c3 */
[----:B------:R-:W-:Y:S04]  /*3f80*/  PLOP3.LUT P1, PT, PT, PT, UP0, 0x80, 0x0 ;  /* 0x000000000000781c */ /* 0x000fe80003f2f008 */
[----:B------:R3:W-:Y:S01]  /*3f90*/  MUFU.TANH R225, R15 ;  /* 0x0000000f00e17308 */ /* 0x0007e20000002400 */
[C---:B------:R-:W-:Y:S02]  /*3fa0*/  @P0 IADD3 R0, R10.reuse, 0x1, RZ ;  /* 0x000000010a000810 */ /* 0x040fe40007ffe0ff */
[----:B------:R-:W-:Y:S02]  /*3fb0*/  PLOP3.LUT P0, PT, PT, PT, UP0, 0x80, 0x0 ;  /* 0x000000000000781c */ /* 0x000fe40003f0f008 */
[----:B------:R-:W-:Y:S05]  /*3fc0*/  @P4 ISETP.GE.AND P4, PT, R10, UR7, PT ;  /* 0x000000070a004c0c */ /* 0x000fea000bf86270 */
[----:B------:R2:W-:Y:S01]  /*3fd0*/  MUFU.TANH R94, R16 ;  /* 0x00000010005e7308 */ /* 0x0005e20000002400 */
[----:B------:R-:W-:Y:S01]  /*3fe0*/  @P5 ISETP.GE.AND P5, PT, R0, UR7, PT ;  /* 0x0000000700005c0c */ /* 0x000fe2000bfa6270 */
[----:B------:R-:W-:Y:S01]  /*3ff0*/  IMAD.MOV.U32 R0, RZ, RZ, R99 ;  /* 0x000000ffff007224 */ /* 0x000fe200078e0063 */
[----:B------:R-:W-:Y:S02]  /*4000*/  @P1 FSEL R2, R100, -INF , !P4 ;  /* 0xff80000064021808 */ /* 0x000fe40006000000 */
[----:B------:R-:W-:Y:S05]  /*4010*/  PLOP3.LUT P1, PT, PT, PT, UP0, 0x80, 0x0 ;  /* 0x000000000000781c */ /* 0x000fea0003f2f008 */
[----:B------:R2:W-:Y:S01]  /*4020*/  MUFU.TANH R207, R13 ;  /* 0x0000000d00cf7308 */ /* 0x0005e20000002400 */
[-C--:B-1----:R-:W-:Y:S01]  /*4030*/  HMMA.16816.F32 R20, R176, R4.reuse, R20 ;  /* 0x00000004b014723c */ /* 0x082fe20000001814 */
[----:B---3--:R-:W3:Y:S02]  /*4040*/  LDL R15, [R1+0x14] ;  /* 0x00001400010f7983 */ /* 0x008ee40000100800 */
[--C-:B------:R-:W-:Y:S01]  /*4050*/  FFMA.FTZ R2, R2, UR8, -R9.reuse ;  /* 0x0000000802027c23 */ /* 0x100fe20008010809 */
[----:B------:R-:W-:Y:S02]  /*4060*/  @P0 FSEL R0, R99, -INF , !P5 ;  /* 0xff80000063000808 */ /* 0x000fe40006800000 */
[C---:B------:R-:W-:Y:S03]  /*4070*/  HMMA.16816.F32 R24, R132.reuse, R4, R24 ;  /* 0x000000048418723c */ /* 0x040fe60000001818 */
[----:B------:R1:W-:Y:S01]  /*4080*/  MUFU.EX2 R101, R2 ;  /* 0x0000000200657308 */ /* 0x0003e20000000800 */
[----:B------:R-:W3:Y:S01]  /*4090*/  LDL R5, [R1+0x3c] ;  /* 0x00003c0001057983 */ /* 0x000ee20000100800 */
[----:B------:R-:W-:Y:S01]  /*40a0*/  PLOP3.LUT P0, PT, PT, PT, UP0, 0x80, 0x0 ;  /* 0x000000000000781c */ /* 0x000fe20003f0f008 */
[----:B------:R-:W-:Y:S02]  /*40b0*/  FFMA.FTZ R0, R0, UR8, -R9 ;  /* 0x0000000800007c23 */ /* 0x000fe40008010809 */
[----:B--2---:R-:W2:Y:S03]  /*40c0*/  LDL R16, [R1+0xc] ;  /* 0x00000c0001107983 */ /* 0x004ea60000100800 */
[----:B------:R-:W-:Y:S01]  /*40d0*/  IMAD.MOV.U32 R4, RZ, RZ, R69 ;  /* 0x000000ffff047224 */ /* 0x000fe200078e0045 */
[----:B------:R-:W-:Y:S01]  /*40e0*/  @P1 FSEL R4, R69, -INF , !P5 ;  /* 0xff80000045041808 */ /* 0x000fe20006800000 */
[----:B------:R1:W-:Y:S01]  /*40f0*/  MUFU.EX2 R151, R0 ;  /* 0x0000000000977308 */ /* 0x0003e20000000800 */
[----:B------:R-:W-:Y:S01]  /*4100*/  PLOP3.LUT P1, PT, PT, PT, UP0, 0x80, 0x0 ;  /* 0x000000000000781c */ /* 0x000fe20003f2f008 */
[----:B------:R-:W-:Y:S01]  /*4110*/  IMAD.MOV.U32 R13, RZ, RZ, R93 ;  /* 0x000000ffff0d7224 */ /* 0x000fe200078e005d */
[-C--:B------:R-:W-:Y:S07]  /*4120*/  HMMA.16816.F32 R28, R132, R6.reuse, R28 ;  /* 0x00000006841c723c */ /* 0x080fee000000181c */
[----:B------:R1:W1:Y:S04]  /*4130*/  MUFU.TANH R226, R14 ;  /* 0x0000000e00e27308 */ /* 0x0002680000002400 */
[----:B-1----:R-:W-:Y:S01]  /*4140*/  MOV R2, R70 ;  /* 0x0000004600027202 */ /* 0x002fe20000000f00 */
[C---:B------:R-:W-:Y:S04]  /*4150*/  HMMA.16816.F32 R32, R176.reuse, R6, R32 ;  /* 0x00000006b020723c */ /* 0x040fe80000001820 */
[----:B------:R-:W-:Y:S01]  /*4160*/  @P2 FSEL R2, R70, -INF , !P4 ;  /* 0xff80000046022808 */ /* 0x000fe20006000000 */
[----:B------:R-:W-:Y:S01]  /*4170*/  FMUL.FTZ R20, R20, UR6 ;  /* 0x0000000614147c20 */ /* 0x000fe20008410000 */
[----:B------:R-:W-:Y:S01]  /*4180*/  MUFU.TANH R182, R18 ;  /* 0x0000001200b67308 */ /* 0x000fe20000002400 */
[----:B------:R-:W-:Y:S01]  /*4190*/  FMUL.FTZ R21, R21, UR6 ;  /* 0x0000000615157c20 */ /* 0x000fe20008410000 */
[----:B------:R-:W-:Y:S03]  /*41a0*/  FMUL.FTZ R24, R24, UR6 ;  /* 0x0000000618187c20 */ /* 0x000fe60008410000 */
[--C-:B------:R-:W-:Y:S01]  /*41b0*/  FFMA.FTZ R0, R2, UR8, -R8.reuse ;  /* 0x0000000802007c23 */ /* 0x100fe20008010808 */
[----:B------:R-:W-:Y:S01]  /*41c0*/  FMUL.FTZ R22, R22, UR6 ;  /* 0x0000000616167c20 */ /* 0x000fe20008410000 */
[----:B------:R-:W-:Y:S03]  /*41d0*/  FMUL.FTZ R26, R26, UR6 ;  /* 0x000000061a1a7c20 */ /* 0x000fe60008410000 */
[----:B------:R-:W-:Y:S01]  /*41e0*/  MUFU.TANH R202, R24 ;  /* 0x0000001800ca7308 */ /* 0x000fe20000002400 */
[----:B------:R-:W2:Y:S01]  /*41f0*/  LDL R14, [R1+0x24] ;  /* 0x00002400010e7983 */ /* 0x000ea20000100800 */
[----:B------:R-:W-:Y:S01]  /*4200*/  FMUL.FTZ R23, R23, UR6 ;  /* 0x0000000617177c20 */ /* 0x000fe20008410000 */
[----:B------:R-:W-:Y:S01]  /*4210*/  FMUL.FTZ R27, R27, UR6 ;  /* 0x000000061b1b7c20 */ /* 0x000fe20008410000 */
[----:B------:R-:W-:Y:S01]  /*4220*/  FMUL.FTZ R25, R25, UR6 ;  /* 0x0000000619197c20 */ /* 0x000fe20008410000 */
[----:B------:R-:W-:Y:S01]  /*4230*/  FMUL.FTZ R28, R28, UR6 ;  /* 0x000000061c1c7c20 */ /* 0x000fe20008410000 */
[----:B------:R-:W-:Y:S01]  /*4240*/  FMUL.FTZ R31, R31, UR6 ;  /* 0x000000061f1f7c20 */ /* 0x000fe20008410000 */
[----:B------:R-:W-:Y:S03]  /*4250*/  FMUL.FTZ R29, R29, UR6 ;  /* 0x000000061d1d7c20 */ /* 0x000fe60008410000 */
[----:B------:R1:W-:Y:S01]  /*4260*/  MUFU.EX2 R68, R0 ;  /* 0x0000000000447308 */ /* 0x0003e20000000800 */
[----:B------:R-:W-:Y:S01]  /*4270*/  MOV R12, R226 ;  /* 0x000000e2000c7202 */ /* 0x000fe20000000f00 */
[----:B------:R-:W-:Y:S01]  /*4280*/  FMUL.FTZ R32, R32, UR6 ;  /* 0x0000000620207c20 */ /* 0x000fe20008410000 */
[----:B------:R-:W-:Y:S01]  /*4290*/  FMUL.FTZ R34, R34, UR6 ;  /* 0x0000000622227c20 */ /* 0x000fe20008410000 */
[----:B------:R-:W-:Y:S01]  /*42a0*/  FMUL.FTZ R35, R35, UR6 ;  /* 0x0000000623237c20 */ /* 0x000fe20008410000 */
[----:B------:R-:W-:Y:S01]  /*42b0*/  FMUL.FTZ R33, R33, UR6 ;  /* 0x0000000621217c20 */ /* 0x000fe20008410000 */
[----:B------:R-:W-:Y:S04]  /*42c0*/  FMUL.FTZ R30, R30, UR6 ;  /* 0x000000061e1e7c20 */ /* 0x000fe80008410000 */
[----:B------:R-:W-:Y:S10]  /*42d0*/  MUFU.TANH R219, R26 ;  /* 0x0000001a00db7308 */ /* 0x000ff40000002400 */
[----:B------:R-:W-:Y:S01]  /*42e0*/  MUFU.TANH R181, R19 ;  /* 0x0000001300b57308 */ /* 0x000fe20000002400 */
[----:B-1----:R-:W-:Y:S09]  /*42f0*/  FFMA.FTZ R0, R4, UR8, -R8 ;  /* 0x0000000804007c23 */ /* 0x002ff20008010808 */
[----:B------:R-:W-:Y:S10]  /*4300*/  MUFU.TANH R218, R27 ;  /* 0x0000001b00da7308 */ /* 0x000ff40000002400 */
[----:B------:R1:W-:Y:S10]  /*4310*/  MUFU.EX2 R3, R0 ;  /* 0x0000000000037308 */ /* 0x0003f40000000800 */
[----:B------:R-:W-:Y:S10]  /*4320*/  MUFU.TANH R201, R25 ;  /* 0x0000001900c97308 */ /* 0x000ff40000002400 */
[----:B------:R-:W-:Y:S01]  /*4330*/  MUFU.TANH R92, R20 ;  /* 0x00000014005c7308 */ /* 0x000fe20000002400 */
[----:B-1----:R-:W-:Y:S01]  /*4340*/  IMAD.MOV.U32 R0, RZ, RZ, R212 ;  /* 0x000000ffff007224 */ /* 0x002fe200078e00d4 */
[----:B------:R-:W-:Y:S02]  /*4350*/  @P1 FSEL R0, R212, -INF , !P4 ;  /* 0xff800000d4001808 */ /* 0x000fe40006000000 */
[----:B------:R-:W-:Y:S06]  /*4360*/  PLOP3.LUT P1, PT, PT, PT, UP0, 0x80, 0x0 ;  /* 0x000000000000781c */ /* 0x000fec0003f2f008 */
[----:B------:R-:W-:Y:S10]  /*4370*/  MUFU.TANH R198, R28 ;  /* 0x0000001c00c67308 */ /* 0x000ff40000002400 */
        /* <DEDUP_REMOVED lines=9> */
[----:B------:R-:W-:Y:S01]  /*4410*/  MUFU.TANH R87, R33 ;  /* 0x0000002100577308 */ /* 0x000fe20000002400 */
[C---:B----4-:R-:W-:Y:S01]  /*4420*/  FMUL.FTZ R2, R11.reuse, 1.4426950216293334961 ;  /* 0x3fb8aa3b0b027820 */ /* 0x050fe20000410000 */
[----:B------:R-:W-:Y:S02]  /*4430*/  FSETP.NEU.FTZ.AND P2, PT, R11, -INF , PT ;  /* 0xff8000000b00780b */ /* 0x000fe40003f5d000 */
[----:B------:R-:W-:Y:S02]  /*4440*/  MOV R11, R211 ;  /* 0x000000d3000b7202 */ /* 0x000fe40000000f00 */
[----:B------:R-:W-:Y:S02]  /*4450*/  FSEL R2, R2, RZ, P2 ;  /* 0x000000ff02027208 */ /* 0x000fe40001000000 */
[----:B------:R-:W-:Y:S02]  /*4460*/  PLOP3.LUT P2, PT, PT, PT, UP0, 0x80, 0x0 ;  /* 0x000000000000781c */ /* 0x000fe40003f4f008 */
[----:B------:R-:W-:Y:S01]  /*4470*/  @P0 FSEL R11, R211, -INF , !P5 ;  /* 0xff800000d30b0808 */ /* 0x000fe20006800000 */
[--C-:B------:R-:W-:Y:S01]  /*4480*/  FFMA.FTZ R4, R0, UR8, -R2.reuse ;  /* 0x0000000800047c23 */ /* 0x100fe20008010802 */
[----:B------:R-:W-:Y:S03]  /*4490*/  PLOP3.LUT P0, PT, PT, PT, UP0, 0x80, 0x0 ;  /* 0x000000000000781c */ /* 0x000fe60003f0f008 */
[----:B------:R1:W-:Y:S01]  /*44a0*/  MUFU.EX2 R247, R4 ;  /* 0x0000000400f77308 */ /* 0x0003e20000000800 */
[----:B------:R-:W-:Y:S09]  /*44b0*/  FFMA.FTZ R11, R11, UR8, -R2 ;  /* 0x000000080b0b7c23 */ /* 0x000ff20008010802 */
[----:B------:R4:W-:Y:S01]  /*44c0*/  MUFU.EX2 R246, R11 ;  /* 0x0000000b00f67308 */ /* 0x0009e20000000800 */
[----:B-1----:R-:W-:Y:S01]  /*44d0*/  IMAD.MOV.U32 R4, RZ, RZ, R229 ;  /* 0x000000ffff047224 */ /* 0x002fe200078e00e5 */
[----:B------:R-:W-:Y:S02]  /*44e0*/  @P2 FSEL R4, R229, -INF , !P4 ;  /* 0xff800000e5042808 */ /* 0x000fe40006000000 */
[----:B------:R-:W-:Y:S02]  /*44f0*/  PLOP3.LUT P2, PT, PT, PT, UP0, 0x80, 0x0 ;  /* 0x000000000000781c */ /* 0x000fe40003f4f008 */
[----:B------:R-:W-:Y:S01]  /*4500*/  PLOP3.LUT P4, PT, PT, PT, UP0, 0x80, 0x0 ;  /* 0x000000000000781c */ /* 0x000fe20003f8f008 */
[C---:B---3--:R-:W-:Y:S01]  /*4510*/  FMUL.FTZ R0, R5.reuse, 1.4426950216293334961 ;  /* 0x3fb8aa3b05007820 */ /* 0x048fe20000410000 */
[----:B------:R-:W-:Y:S01]  /*4520*/  FSETP.NEU.FTZ.AND P3, PT, R5, -INF , PT ;  /* 0xff8000000500780b */ /* 0x000fe20003f7d000 */
[----:B------:R-:W-:Y:S01]  /*4530*/  IMAD.MOV.U32 R5, RZ, RZ, R228 ;  /* 0x000000ffff057224 */ /* 0x000fe200078e00e4 */
[----:B------:R-:W-:Y:S02]  /*4540*/  @P1 FSEL R5, R228, -INF , !P5 ;  /* 0xff800000e4051808 */ /* 0x000fe40006800000 */
[----:B------:R-:W-:Y:S02]  /*4550*/  FSEL R0, R0, RZ, P3 ;  /* 0x000000ff00007208 */ /* 0x000fe40001800000 */
[----:B------:R-:W-:Y:S03]  /*4560*/  PLOP3.LUT P3, PT, PT, PT, UP0, 0x80, 0x0 ;  /* 0x000000000000781c */ /* 0x000fe60003f6f008 */
[----:B----4-:R-:W-:Y:S01]  /*4570*/  @P2 VIADD R11, R10, 0x9 ;  /* 0x000000090a0b2836 */ /* 0x010fe20000000000 */
[----:B------:R-:W-:Y:S01]  /*4580*/  PLOP3.LUT P1, PT, PT, PT, UP0, 0x80, 0x0 ;  /* 0x000000000000781c */ /* 0x000fe20003f2f008 */
[--C-:B------:R-:W-:Y:S01]  /*4590*/  FFMA.FTZ R4, R4, UR8, -R0.reuse ;  /* 0x0000000804047c23 */ /* 0x100fe20008010800 */
[----:B------:R-:W-:Y:S02]  /*45a0*/  PLOP3.LUT P5, PT, PT, PT, UP0, 0x80, 0x0 ;  /* 0x000000000000781c */ /* 0x000fe40003faf008 */
[----:B------:R-:W-:Y:S01]  /*45b0*/  @P4 ISETP.GE.AND P4, PT, R11, UR7, PT ;  /* 0x000000070b004c0c */ /* 0x000fe2000bf86270 */
[----:B------:R1:W3:Y:S01]  /*45c0*/  MUFU.EX2 R17, R4 ;  /* 0x0000000400117308 */ /* 0x0002e20000000800 */
[----:B------:R-:W-:Y:S01]  /*45d0*/  IMAD.MOV.U32 R11, RZ, RZ, R225 ;  /* 0x000000ffff0b7224 */ /* 0x000fe200078e00e1 */
[----:B------:R-:W-:Y:S01]  /*45e0*/  PLOP3.LUT P2, PT, PT, PT, UP0, 0x80, 0x0 ;  /* 0x000000000000781c */ /* 0x000fe20003f4f008 */
[----:B-1----:R-:W-:Y:S01]  /*45f0*/  FFMA.FTZ R4, R5, UR8, -R0 ;  /* 0x0000000805047c23 */ /* 0x002fe20008010800 */
[----:B---3--:R-:W-:Y:S01]  /*4600*/  STL [R1], R17 ;  /* 0x0000001101007387 */ /* 0x008fe20000100800 */
[----:B------:R-:W-:Y:S05]  /*4610*/  MOV R5, R208 ;  /* 0x000000d000057202 */ /* 0x000fea0000000f00 */
[----:B------:R1:W-:Y:S02]  /*4620*/  MUFU.EX2 R252, R4 ;  /* 0x0000000400fc7308 */ /* 0x0003e40000000800 */
[----:B-1----:R-:W-:Y:S02]  /*4630*/  @P0 IADD3 R4, R10, 0x8, RZ ;  /* 0x000000080a040810 */ /* 0x002fe40007ffe0ff */
[----:B------:R-:W-:Y:S02]  /*4640*/  PLOP3.LUT P0, PT, PT, PT, UP0, 0x80, 0x0 ;  /* 0x000000000000781c */ /* 0x000fe40003f0f008 */
[----:B------:R-:W-:Y:S01]  /*4650*/  @P3 ISETP.GE.AND P3, PT, R4, UR7, PT ;  /* 0x0000000704003c0c */ /* 0x000fe2000bf66270 */
[----:B------:R-:W-:Y:S03]  /*4660*/  IMAD.MOV.U32 R4, RZ, RZ, R207 ;  /* 0x000000ffff047224 */ /* 0x000fe600078e00cf */
[----:B------:R-:W-:Y:S02]  /*4670*/  @P1 FSEL R5, R208, -INF , !P3 ;  /* 0xff800000d0051808 */ /* 0x000fe40005800000 */
[----:B------:R-:W-:Y:S02]  /*4680*/  PLOP3.LUT P1, PT, PT, PT, UP0, 0x80, 0x0 ;  /* 0x000000000000781c */ /* 0x000fe40003f2f008 */
[----:B------:R-:W-:Y:S01]  /*4690*/  @P2 FSEL R12, R226, -INF , !P3 ;  /* 0xff800000e20c2808 */ /* 0x000fe20005800000 */
[----:B------:R-:W-:Y:S01]  /*46a0*/  FFMA.FTZ R5, R5, UR8, -R2 ;  /* 0x0000000805057c23 */ /* 0x000fe20008010802 */
[----:B------:R-:W-:Y:S02]  /*46b0*/  PLOP3.LUT P2, PT, PT, PT, UP0, 0x80, 0x0 ;  /* 0x000000000000781c */ /* 0x000fe40003f4f008 */
[----:B------:R-:W-:Y:S01]  /*46c0*/  @P0 FSEL R4, R207, -INF , !P4 ;  /* 0xff800000cf040808 */ /* 0x000fe20006000000 */
[----:B------:R-:W-:Y:S01]  /*46d0*/  MUFU.EX2 R243, R5 ;  /* 0x0000000500f37308 */ /* 0x000fe20000000800 */
[----:B------:R-:W-:Y:S01]  /*46e0*/  FFMA.FTZ R12, R12, UR8, -R0 ;  /* 0x000000080c0c7c23 */ /* 0x000fe20008010800 */
[----:B------:R-:W-:Y:S02]  /*46f0*/  PLOP3.LUT P0, PT, PT, PT, UP0, 0x80, 0x0 ;  /* 0x000000000000781c */ /* 0x000fe40003f0f008 */
[----:B------:R-:W-:Y:S02]  /*4700*/  FFMA.FTZ R4, R4, UR8, -R2 ;  /* 0x0000000804047c23 */ /* 0x000fe40008010802 */
[----:B------:R-:W-:Y:S04]  /*4710*/  @P1 FSEL R11, R225, -INF , !P4 ;  /* 0xff800000e10b1808 */ /* 0x000fe80006000000 */
[----:B------:R1:W-:Y:S01]  /*4720*/  MUFU.EX2 R251, R12 ;  /* 0x0000000c00fb7308 */ /* 0x0003e20000000800 */
[----:B------:R-:W-:Y:S01]  /*4730*/  PLOP3.LUT P1, PT, PT, PT, UP0, 0x80, 0x0 ;  /* 0x000000000000781c */ /* 0x000fe20003f2f008 */
[----:B------:R-:W-:Y:S03]  /*4740*/  FFMA.FTZ R11, R11, UR8, -R0 ;  /* 0x000000080b0b7c23 */ /* 0x000fe60008010800 */
[----:B------:R-:W-:Y:S05]  /*4750*/  @P0 FSEL R13, R93, -INF , !P4 ;  /* 0xff8000005d0d0808 */ /* 0x000fea0006000000 */
[----:B------:R3:W-:Y:S01]  /*4760*/  MUFU.EX2 R242, R4 ;  /* 0x0000000400f27308 */ /* 0x0007e20000000800 */
[----:B------:R-:W-:Y:S01]  /*4770*/  PLOP3.LUT P0, PT, PT, PT, UP0, 0x80, 0x0 ;  /* 0x000000000000781c */ /* 0x000fe20003f0f008 */
[----:B------:R-:W-:Y:S08]  /*4780*/  FFMA.FTZ R13, R13, UR8, -R9 ;  /* 0x000000080d0d7c23 */ /* 0x000ff00008010809 */
[----:B------:R4:W-:Y:S01]  /*4790*/  MUFU.EX2 R250, R11 ;  /* 0x0000000b00fa7308 */ /* 0x0009e20000000800 */
[----:B-1----:R-:W-:Y:S09]  /*47a0*/  IMAD.MOV.U32 R12, RZ, RZ, R181 ;  /* 0x000000ffff0c7224 */ /* 0x002ff200078e00b5 */
[----:B------:R1:W-:Y:S01]  /*47b0*/  MUFU.EX2 R97, R13 ;  /* 0x0000000d00617308 */ /* 0x0003e20000000800 */
[----:B---3--:R-:W3:Y:S01]  /*47c0*/  LDSM.16.M88.4 R4, [R188+0x1000] ;  /* 0x00100000bc04783b */ /* 0x008ee20000000200 */
[----:B----4-:R-:W-:Y:S02]  /*47d0*/  MOV R11, R94 ;  /* 0x0000005e000b7202 */ /* 0x010fe40000000f00 */
[----:B------:R-:W-:Y:S02]  /*47e0*/  @P1 FSEL R11, R94, -INF , !P3 ;  /* 0xff8000005e0b1808 */ /* 0x000fe40005800000 */
[----:B------:R-:W-:Y:S03]  /*47f0*/  PLOP3.LUT P1, PT, PT, PT, UP0, 0x80, 0x0 ;  /* 0x000000000000781c */ /* 0x000fe60003f2f008 */
[----:B------:R-:W-:Y:S01]  /*4800*/  FFMA.FTZ R11, R11, UR8, -R9 ;  /* 0x000000080b0b7c23 */ /* 0x000fe20008010809 */
[----:B-1----:R-:W-:Y:S03]  /*4810*/  IMAD.MOV.U32 R13, RZ, RZ, R87 ;  /* 0x000000ffff0d7224 */ /* 0x002fe600078e0057 */
[----:B------:R1:W-:Y:S06]  /*4820*/  MUFU.EX2 R98, R11 ;  /* 0x0000000b00627308 */ /* 0x0003ec0000000800 */
[----:B------:R-:W-:Y:S02]  /*4830*/  @P1 FSEL R12, R181, -INF , !P4 ;  /* 0xff800000b50c1808 */ /* 0x000fe40006000000 */
[----:B------:R-:W-:Y:S02]  /*4840*/  PLOP3.LUT P1, PT, PT, PT, UP0, 0x80, 0x0 ;  /* 0x000000000000781c */ /* 0x000fe40003f2f008 */
[----:B------:R-:W-:Y:S02]  /*4850*/  PLOP3.LUT P4, PT, PT, PT, UP0, 0x80, 0x0 ;  /* 0x000000000000781c */ /* 0x000fe40003f8f008 */
[----:B-1----:R-:W-:Y:S02]  /*4860*/  MOV R11, R182 ;  /* 0x000000b6000b7202 */ /* 0x002fe40000000f00 */
[----:B------:R-:W-:Y:S02]  /*4870*/  @P2 FSEL R11, R182, -INF , !P3 ;  /* 0xff800000b60b2808 */ /* 0x000fe40005800000 */
[----:B------:R-:W-:Y:S01]  /*4880*/  PLOP3.LUT P2, PT, PT, PT, UP0, 0x80, 0x0 ;  /* 0x000000000000781c */ /* 0x000fe20003f4f008 */
[-C--:B---3--:R-:W-:Y:S01]  /*4890*/  HMMA.16816.F32 R36, R176, R4.reuse, R36 ;  /* 0x00000004b024723c */ /* 0x088fe20000001824 */
[----:B------:R-:W-:Y:S02]  /*48a0*/  PLOP3.LUT P3, PT, PT, PT, UP0, 0x80, 0x0 ;  /* 0x000000000000781c */ /* 0x000fe40003f6f008 */
[--C-:B------:R-:W-:Y:S03]  /*48b0*/  FFMA.FTZ R11, R11, UR8, -R8.reuse ;  /* 0x000000080b0b7c23 */ /* 0x100fe60008010808 */
[C---:B------:R-:W-:Y:S01]  /*48c0*/  HMMA.16816.F32 R40, R132.reuse, R4, R40 ;  /* 0x000000048428723c */ /* 0x040fe20000001828 */
[----:B------:R1:W-:Y:S05]  /*48d0*/  MUFU.EX2 R231, R11 ;  /* 0x0000000b00e77308 */ /* 0x0003ea0000000800 */
[-C--:B------:R-:W-:Y:S05]  /*48e0*/  HMMA.16816.F32 R44, R132, R6.reuse, R44 ;  /* 0x00000006842c723c */ /* 0x080fea000000182c */
[----:B------:R-:W-:Y:S01]  /*48f0*/  IMAD.MOV.U32 R4, RZ, RZ, R91 ;  /* 0x000000ffff047224 */ /* 0x000fe200078e005b */
[C---:B------:R-:W-:Y:S05]  /*4900*/  HMMA.16816.F32 R48, R176.reuse, R6, R48 ;  /* 0x00000006b030723c */ /* 0x040fea0000001830 */
[----:B-1----:R-:W-:Y:S01]  /*4910*/  FFMA.FTZ R11, R12, UR8, -R8 ;  /* 0x000000080c0b7c23 */ /* 0x002fe20008010808 */
[----:B------:R-:W-:Y:S02]  /*4920*/  @P0 VIADD R12, R10, 0x11 ;  /* 0x000000110a0c0836 */ /* 0x000fe40000000000 */
[----:B------:R-:W-:Y:S01]  /*4930*/  FMUL.FTZ R36, R36, UR6 ;  /* 0x0000000624247c20 */ /* 0x000fe20008410000 */
[----:B------:R-:W-:Y:S01]  /*4940*/  PLOP3.LUT P0, PT, PT, PT, UP0, 0x80, 0x0 ;  /* 0x000000000000781c */ /* 0x000fe20003f0f008 */
[----:B------:R1:W-:Y:S01]  /*4950*/  MUFU.EX2 R230, R11 ;  /* 0x0000000b00e67308 */ /* 0x0003e20000000800 */
[----:B------:R-:W-:Y:S01]  /*4960*/  FMUL.FTZ R37, R37, UR6 ;  /* 0x0000000625257c20 */ /* 0x000fe20008410000 */
[----:B------:R-:W-:Y:S01]  /*4970*/  @P4 ISETP.GE.AND P4, PT, R12, UR7, PT ;  /* 0x000000070c004c0c */ /* 0x000fe2000bf86270 */
[----:B------:R-:W-:Y:S01]  /*4980*/  FMUL.FTZ R40, R40, UR6 ;  /* 0x0000000628287c20 */ /* 0x000fe20008410000 */
[----:B------:R-:W-:Y:S01]  /*4990*/  MOV R12, R215 ;  /* 0x000000d7000c7202 */ /* 0x000fe20000000f00 */
[----:B------:R-:W-:Y:S01]  /*49a0*/  FMUL.FTZ R38, R38, UR6 ;  /* 0x0000000626267c20 */ /* 0x000fe20008410000 */
[----:B------:R-:W-:Y:S01]  /*49b0*/  FMUL.FTZ R41, R41, UR6 ;  /* 0x0000000629297c20 */ /* 0x000fe20008410000 */
[----:B------:R-:W-:Y:S03]  /*49c0*/  FMUL.FTZ R39, R39, UR6 ;  /* 0x0000000627277c20 */ /* 0x000fe60008410000 */
[----:B------:R-:W-:Y:S01]  /*49d0*/  MUFU.TANH R194, R40 ;  /* 0x0000002800c27308 */ /* 0x000fe20000002400 */
[----:B------:R-:W-:Y:S01]  /*49e0*/  FMUL.FTZ R42, R42, UR6 ;  /* 0x000000062a2a7c20 */ /* 0x000fe20008410000 */
[----:B------:R-:W-:Y:S01]  /*49f0*/  FMUL.FTZ R43, R43, UR6 ;  /* 0x000000062b2b7c20 */ /* 0x000fe20008410000 */
[----:B------:R-:W-:Y:S01]  /*4a00*/  FMUL.FTZ R44, R44, UR6 ;  /* 0x000000062c2c7c20 */ /* 0x000fe20008410000 */
[----:B------:R-:W-:Y:S01]  /*4a10*/  @P0 FSEL R4, R91, -INF , !P4 ;  /* 0xff8000005b040808 */ /* 0x000fe20006000000 */
[----:B------:R-:W-:Y:S01]  /*4a20*/  FMUL.FTZ R45, R45, UR6 ;  /* 0x000000062d2d7c20 */ /* 0x000fe20008410000 */
[----:B------:R-:W-:Y:S01]  /*4a30*/  PLOP3.LUT P0, PT, PT, PT, UP0, 0x80, 0x0 ;  /* 0x000000000000781c */ /* 0x000fe20003f0f008 */
[----:B------:R-:W-:Y:S03]  /*4a40*/  FMUL.FTZ R48, R48, UR6 ;  /* 0x0000000630307c20 */ /* 0x000fe60008410000 */
[----:B------:R-:W-:Y:S01]  /*4a50*/  MUFU.TANH R84, R36 ;  /* 0x0000002400547308 */ /* 0x000fe20000002400 */
[----:B-1----:R-:W-:Y:S01]  /*4a60*/  @P2 IADD3 R11, R10, 0x10, RZ ;  /* 0x000000100a0b2810 */ /* 0x002fe20007ffe0ff */
[--C-:B------:R-:W-:Y:S01]  /*4a70*/  FFMA.FTZ R4, R4, UR8, -R9.reuse ;  /* 0x0000000804047c23 */ /* 0x100fe20008010809 */
[----:B------:R-:W-:Y:S01]  /*4a80*/  PLOP3.LUT P2, PT, PT, PT, UP0, 0x80, 0x0 ;  /* 0x000000000000781c */ /* 0x000fe20003f4f008 */
[----:B------:R-:W-:Y:S01]  /*4a90*/  FMUL.FTZ R50, R50, UR6 ;  /* 0x0000000632327c20 */ /* 0x000fe20008410000 */
[----:B------:R-:W-:Y:S01]  /*4aa0*/  @P3 ISETP.GE.AND P3, PT, R11, UR7, PT ;  /* 0x000000070b003c0c */ /* 0x000fe2000bf66270 */
[----:B------:R-:W-:Y:S01]  /*4ab0*/  FMUL.FTZ R49, R49, UR6 ;  /* 0x0000000631317c20 */ /* 0x000fe20008410000 */
[----:B------:R-:W-:Y:S03]  /*4ac0*/  MOV R11, R92 ;  /* 0x0000005c000b7202 */ /* 0x000fe60000000f00 */
[----:B------:R-:W-:Y:S01]  /*4ad0*/  MUFU.EX2 R95, R4 ;  /* 0x00000004005f7308 */ /* 0x000fe20000000800 */
[----:B------:R-:W-:Y:S01]  /*4ae0*/  @P1 FSEL R11, R92, -INF , !P3 ;  /* 0xff8000005c0b1808 */ /* 0x000fe20005800000 */
[----:B------:R-:W-:Y:S01]  /*4af0*/  FMUL.FTZ R51, R51, UR6 ;  /* 0x0000000633337c20 */ /* 0x000fe20008410000 */
[----:B------:R-:W-:Y:S01]  /*4b00*/  PLOP3.LUT P1, PT, PT, PT, UP0, 0x80, 0x0 ;  /* 0x000000000000781c */ /* 0x000fe20003f2f008 */
[----:B------:R-:W-:Y:S01]  /*4b10*/  FMUL.FTZ R46, R46, UR6 ;  /* 0x000000062e2e7c20 */ /* 0x000fe20008410000 */
[----:B------:R-:W-:Y:S01]  /*4b20*/  FMUL.FTZ R47, R47, UR6 ;  /* 0x000000062f2f7c20 */ /* 0x000fe20008410000 */
[----:B------:R-:W-:Y:S01]  /*4b30*/  FFMA.FTZ R5, R11, UR8, -R9 ;  /* 0x000000080b057c23 */ /* 0x000fe20008010809 */
[----:B------:R-:W-:Y:S03]  /*4b40*/  IMAD.MOV.U32 R11, RZ, RZ, R172 ;  /* 0x000000ffff0b7224 */ /* 0x000fe600078e00ac */
[----:B------:R-:W1:Y:S10]  /*4b50*/  MUFU.TANH R83, R37 ;  /* 0x0000002500537308 */ /* 0x000e740000002400 */
[----:B------:R3:W-:Y:S01]  /*4b60*/  MUFU.EX2 R96, R5 ;  /* 0x0000000500607308 */ /* 0x0007e20000000800 */
[----:B------:R-:W-:Y:S02]  /*4b70*/  @P1 FSEL R11, R172, -INF , !P4 ;  /* 0xff800000ac0b1808 */ /* 0x000fe40006000000 */
[----:B------:R-:W-:Y:S07]  /*4b80*/  PLOP3.LUT P1, PT, PT, PT, UP0, 0x80, 0x0 ;  /* 0x000000000000781c */ /* 0x000fee0003f2f008 */
[----:B------:R-:W-:Y:S10]  /*4b90*/  MUFU.TANH R161, R38 ;  /* 0x0000002600a17308 */ /* 0x000ff40000002400 */
[----:B------:R-:W-:Y:S01]  /*4ba0*/  MUFU.TANH R183, R41 ;  /* 0x0000002900b77308 */ /* 0x000fe20000002400 */
[----:B---3--:R-:W-:Y:S02]  /*4bb0*/  MOV R5, R175 ;  /* 0x000000af00057202 */ /* 0x008fe40000000f00 */
[----:B------:R-:W-:Y:S02]  /*4bc0*/  @P2 FSEL R5, R175, -INF , !P3 ;  /* 0xff800000af052808 */ /* 0x000fe40005800000 */
[----:B------:R-:W-:Y:S05]  /*4bd0*/  PLOP3.LUT P2, PT, PT, PT, UP0, 0x80, 0x0 ;  /* 0x000000000000781c */ /* 0x000fea0003f4f008 */
[----:B------:R-:W-:Y:S01]  /*4be0*/  MUFU.TANH R160, R39 ;  /* 0x0000002700a07308 */ /* 0x000fe20000002400 */
[----:B------:R-:W-:Y:S01]  /*4bf0*/  FFMA.FTZ R4, R5, UR8, -R8 ;  /* 0x0000000805047c23 */ /* 0x000fe20008010808 */
[----:B------:R-:W-:Y:S08]  /*4c00*/  IMAD.MOV.U32 R5, RZ, RZ, R218 ;  /* 0x000000ffff057224 */ /* 0x000ff000078e00da */
[----:B------:R3:W-:Y:S10]  /*4c10*/  MUFU.EX2 R221, R4 ;  /* 0x0000000400dd7308 */ /* 0x0007f40000000800 */
[----:B------:R-:W-:Y:S10]  /*4c20*/  MUFU.TANH R80, R48 ;  /* 0x0000003000507308 */ /* 0x000ff40000002400 */
[----:B------:R-:W-:Y:S01]  /*4c30*/  MUFU.TANH R206, R42 ;  /* 0x0000002a00ce7308 */ /* 0x000fe20000002400 */
[----:B---3--:R-:W-:Y:S01]  /*4c40*/  FFMA.FTZ R4, R11, UR8, -R8 ;  /* 0x000000080b047c23 */ /* 0x008fe20008010808 */
[----:B------:R-:W-:Y:S01]  /*4c50*/  IMAD.MOV.U32 R11, RZ, RZ, R201 ;  /* 0x000000ffff0b7224 */ /* 0x000fe200078e00c9 */
[----:B------:R-:W-:Y:S02]  /*4c60*/  @P0 FSEL R11, R201, -INF , !P4 ;  /* 0xff800000c90b0808 */ /* 0x000fe40006000000 */
[----:B------:R-:W-:Y:S05]  /*4c70*/  PLOP3.LUT P0, PT, PT, PT, UP0, 0x80, 0x0 ;  /* 0x000000000000781c */ /* 0x000fea0003f0f008 */
[----:B------:R-:W-:Y:S01]  /*4c80*/  MUFU.TANH R157, R50 ;  /* 0x00000032009d7308 */ /* 0x000fe20000002400 */
[--C-:B------:R-:W-:Y:S09]  /*4c90*/  FFMA.FTZ R11, R11, UR8, -R2.reuse ;  /* 0x000000080b0b7c23 */ /* 0x100ff20008010802 */
[----:B------:R3:W-:Y:S10]  /*4ca0*/  MUFU.EX2 R220, R4 ;  /* 0x0000000400dc7308 */ /* 0x0007f40000000800 */
[----:B------:R-:W-:Y:S10]  /*4cb0*/  MUFU.TANH R79, R49 ;  /* 0x00000031004f7308 */ /* 0x000ff40000002400 */
[----:B------:R-:W-:Y:S01]  /*4cc0*/  MUFU.EX2 R238, R11 ;  /* 0x0000000b00ee7308 */ /* 0x000fe20000000800 */
[----:B---3--:R-:W-:Y:S02]  /*4cd0*/  MOV R4, R202 ;  /* 0x000000ca00047202 */ /* 0x008fe40000000f00 */
[----:B------:R-:W-:Y:S02]  /*4ce0*/  @P1 FSEL R4, R202, -INF , !P3 ;  /* 0xff800000ca041808 */ /* 0x000fe40005800000 */
[----:B------:R-:W-:Y:S05]  /*4cf0*/  PLOP3.LUT P1, PT, PT, PT, UP0, 0x80, 0x0 ;  /* 0x000000000000781c */ /* 0x000fea0003f2f008 */
[----:B------:R-:W-:Y:S01]  /*4d00*/  MUFU.TANH R156, R51 ;  /* 0x00000033009c7308 */ /* 0x000fe20000002400 */
[----:B------:R-:W-:Y:S09]  /*4d10*/  FFMA.FTZ R4, R4, UR8, -R2 ;  /* 0x0000000804047c23 */ /* 0x000ff20008010802 */
[----:B------:R3:W-:Y:S01]  /*4d20*/  MUFU.EX2 R239, R4 ;  /* 0x0000000400ef7308 */ /* 0x0007e20000000800 */
[----:B------:R-:W-:Y:S02]  /*4d30*/  @P1 FSEL R5, R218, -INF , !P4 ;  /* 0xff800000da051808 */ /* 0x000fe40006000000 */
[----:B------:R-:W-:Y:S02]  /*4d40*/  PLOP3.LUT P1, PT, PT, PT, UP0, 0x80, 0x0 ;  /* 0x000000000000781c */ /* 0x000fe40003f2f008 */
[----:B------:R-:W-:Y:S05]  /*4d50*/  PLOP3.LUT P4, PT, PT, PT, UP0, 0x80, 0x0 ;  /* 0x000000000000781c */ /* 0x000fea0003f8f008 */
[----:B------:R-:W-:Y:S10]  /*4d60*/  MUFU.TANH R205, R43 ;  /* 0x0000002b00cd7308 */ /* 0x000ff40000002400 */
[----:B------:R-:W-:Y:S01]  /*4d70*/  MUFU.TANH R170, R44 ;  /* 0x0000002c00aa7308 */ /* 0x000fe20000002400 */
[----:B---3--:R-:W-:Y:S02]  /*4d80*/  MOV R4, R219 ;  /* 0x000000db00047202 */ /* 0x008fe40000000f00 */
[----:B------:R-:W-:Y:S02]  /*4d90*/  @P2 FSEL R4, R219, -INF , !P3 ;  /* 0xff800000db042808 */ /* 0x000fe40005800000 */
[----:B------:R-:W-:Y:S02]  /*4da0*/  PLOP3.LUT P3, PT, PT, PT, UP0, 0x80, 0x0 ;  /* 0x000000000000781c */ /* 0x000fe40003f6f008 */
[----:B------:R-:W-:Y:S01]  /*4db0*/  PLOP3.LUT P2, PT, PT, PT, UP0, 0x80, 0x0 ;  /* 0x000000000000781c */ /* 0x000fe20003f4f008 */
[----:B------:R-:W-:Y:S02]  /*4dc0*/  FFMA.FTZ R4, R4, UR8, -R0 ;  /* 0x0000000804047c23 */ /* 0x000fe40008010800 */
[----:B------:R-:W-:Y:S10]  /*4dd0*/  MUFU.TANH R169, R45 ;  /* 0x0000002d00a97308 */ /* 0x000ff40000002400 */
[----:B------:R3:W-:Y:S01]  /*4de0*/  MUFU.EX2 R249, R4 ;  /* 0x0000000400f97308 */ /* 0x0007e20000000800 */
[C---:B------:R-:W-:Y:S01]  /*4df0*/  @P2 VIADD R11, R10.reuse, 0x19 ;  /* 0x000000190a0b2836 */ /* 0x040fe20000000000 */
[----:B------:R-:W-:Y:S04]  /*4e00*/  PLOP3.LUT P2, PT, PT, PT, UP0, 0x80, 0x0 ;  /* 0x000000000000781c */ /* 0x000fe80003f4f008 */
[----:B------:R-:W-:Y:S01]  /*4e10*/  @P4 ISETP.GE.AND P4, PT, R11, UR7, PT ;  /* 0x000000070b004c0c */ /* 0x000fe2000bf86270 */
[----:B------:R-:W-:Y:S03]  /*4e20*/  IMAD.MOV.U32 R11, RZ, RZ, R214 ;  /* 0x000000ffff0b7224 */ /* 0x000fe600078e00d6 */
[----:B------:R-:W-:Y:S01]  /*4e30*/  MUFU.TANH R200, R46 ;  /* 0x0000002e00c87308 */ /* 0x000fe20000002400 */
[----:B---3--:R-:W-:Y:S01]  /*4e40*/  FFMA.FTZ R4, R5, UR8, -R0 ;  /* 0x0000000805047c23 */ /* 0x008fe20008010800 */
[----:B------:R-:W-:Y:S08]  /*4e50*/  MOV R5, R198 ;  /* 0x000000c600057202 */ /* 0x000ff00000000f00 */
[----:B------:R-:W3:Y:S10]  /*4e60*/  MUFU.TANH R199, R47 ;  /* 0x0000002f00c77308 */ /* 0x000ef40000002400 */
[----:B------:R4:W-:Y:S02]  /*4e70*/  MUFU.EX2 R248, R4 ;  /* 0x0000000400f87308 */ /* 0x0009e40000000800 */
[----:B----4-:R-:W-:Y:S02]  /*4e80*/  @P0 IADD3 R4, R10, 0x18, RZ ;  /* 0x000000180a040810 */ /* 0x010fe40007ffe0ff */
        /* <DEDUP_REMOVED lines=13> */
[----:B------:R-:W-:Y:S02]  /*4f60*/  @P1 FSEL R11, R214, -INF , !P4 ;  /* 0xff800000d60b1808 */ /* 0x000fe40006000000 */
[----:B------:R-:W-:Y:S02]  /*4f70*/  PLOP3.LUT P1, PT, PT, PT, UP0, 0x80, 0x0 ;  /* 0x000000000000781c */ /* 0x000fe40003f2f008 */
[----:B------:R4:W-:Y:S01]  /*4f80*/  MUFU.EX2 R234, R4 ;  /* 0x0000000400ea7308 */ /* 0x0009e20000000800 */
[----:B------:R-:W-:Y:S04]  /*4f90*/  FFMA.FTZ R11, R11, UR8, -R0 ;  /* 0x000000080b0b7c23 */ /* 0x000fe80008010800 */
[----:B------:R-:W-:Y:S05]  /*4fa0*/  @P0 FSEL R13, R87, -INF , !P4 ;  /* 0xff800000570d0808 */ /* 0x000fea0006000000 */
[----:B------:R2:W-:Y:S01]  /*4fb0*/  MUFU.EX2 R244, R11 ;  /* 0x0000000b00f47308 */ /* 0x0005e20000000800 */
[----:B------:R-:W-:Y:S01]  /*4fc0*/  PLOP3.LUT P0, PT, PT, PT, UP0, 0x80, 0x0 ;  /* 0x000000000000781c */ /* 0x000fe20003f0f008 */
[--C-:B------:R-:W-:Y:S08]  /*4fd0*/  FFMA.FTZ R13, R13, UR8, -R9.reuse ;  /* 0x000000080d0d7c23 */ /* 0x100ff00008010809 */
[----:B------:R1:W-:Y:S01]  /*4fe0*/  MUFU.EX2 R245, R12 ;  /* 0x0000000c00f57308 */ /* 0x0003e20000000800 */
[----:B----4-:R-:W4:Y:S09]  /*4ff0*/  LDSM.16.M88.4 R4, [R188+0x1800] ;  /* 0x00180000bc04783b */ /* 0x010f320000000200 */
[----:B------:R3:W-:Y:S01]  /*5000*/  MUFU.EX2 R89, R13 ;  /* 0x0000000d00597308 */ /* 0x0007e20000000800 */
[----:B--2---:R-:W-:Y:S02]  /*5010*/  MOV R11, R88 ;  /* 0x00000058000b7202 */ /* 0x004fe40000000f00 */
[----:B------:R-:W-:Y:S02]  /*5020*/  @P1 FSEL R11, R88, -INF , !P3 ;  /* 0xff800000580b1808 */ /* 0x000fe40005800000 */
[----:B------:R-:W-:Y:S03]  /*5030*/  PLOP3.LUT P1, PT, PT, PT, UP0, 0x80, 0x0 ;  /* 0x000000000000781c */ /* 0x000fe60003f2f008 */
[----:B------:R-:W-:Y:S01]  /*5040*/  FFMA.FTZ R11, R11, UR8, -R9 ;  /* 0x000000080b0b7c23 */ /* 0x000fe20008010809 */
[----:B-1----:R-:W-:Y:S03]  /*5050*/  IMAD.MOV.U32 R12, RZ, RZ, R164 ;  /* 0x000000ffff0c7224 */ /* 0x002fe600078e00a4 */
[----:B------:R1:W-:Y:S01]  /*5060*/  MUFU.EX2 R90, R11 ;  /* 0x0000000b005a7308 */ /* 0x0003e20000000800 */
[----:B---3--:R-:W2:Y:S05]  /*5070*/  LDL R13, [R1+0x20] ;  /* 0x00002000010d7983 */ /* 0x008eaa0000100800 */
[----:B------:R-:W-:Y:S02]  /*5080*/  @P1 FSEL R12, R164, -INF , !P4 ;  /* 0xff800000a40c1808 */ /* 0x000fe40006000000 */
[----:B------:R-:W-:Y:S02]  /*5090*/  PLOP3.LUT P1, PT, PT, PT, UP0, 0x80, 0x0 ;  /* 0x000000000000781c */ /* 0x000fe40003f2f008 */
[----:B------:R-:W-:Y:S02]  /*50a0*/  PLOP3.LUT P4, PT, PT, PT, UP0, 0x80, 0x0 ;  /* 0x000000000000781c */ /* 0x000fe40003f8f008 */
[----:B-1----:R-:W-:Y:S02]  /*50b0*/  MOV R11, R165 ;  /* 0x000000a5000b7202 */ /* 0x002fe40000000f00 */
[----:B------:R-:W-:Y:S02]  /*50c0*/  @P2 FSEL R11, R165, -INF , !P3 ;  /* 0xff800000a50b2808 */ /* 0x000fe40005800000 */
[----:B------:R-:W-:Y:S01]  /*50d0*/  PLOP3.LUT P2, PT, PT, PT, UP0, 0x80, 0x0 ;  /* 0x000000000000781c */ /* 0x000fe20003f4f008 */
[-C--:B----4-:R-:W-:Y:S01]  /*50e0*/  HMMA.16816.F32 R52, R176, R4.reuse, R52 ;  /* 0x00000004b034723c */ /* 0x090fe20000001834 */
[----:B------:R-:W-:Y:S02]  /*50f0*/  PLOP3.LUT P3, PT, PT, PT, UP0, 0x80, 0x0 ;  /* 0x000000000000781c */ /* 0x000fe40003f6f008 */
[--C-:B------:R-:W-:Y:S03]  /*5100*/  FFMA.FTZ R11, R11, UR8, -R8.reuse ;  /* 0x000000080b0b7c23 */ /* 0x100fe60008010808 */
[C---:B------:R-:W-:Y:S01]  /*5110*/  HMMA.16816.F32 R56, R132.reuse, R4, R56 ;  /* 0x000000048438723c */ /* 0x040fe20000001838 */
[----:B------:R1:W-:Y:S05]  /*5120*/  MUFU.EX2 R210, R11 ;  /* 0x0000000b00d27308 */ /* 0x0003ea0000000800 */
[-C--:B------:R-:W-:Y:S05]  /*5130*/  HMMA.16816.F32 R60, R132, R6.reuse, R60 ;  /* 0x00000006843c723c */ /* 0x080fea000000183c */
[----:B------:R-:W-:Y:S01]  /*5140*/  IMAD.MOV.U32 R4, RZ, RZ, R83 ;  /* 0x000000ffff047224 */ /* 0x000fe200078e0053 */
[----:B------:R-:W-:Y:S05]  /*5150*/  HMMA.16816.F32 R64, R176, R6, R64 ;  /* 0x00000006b040723c */ /* 0x000fea0000001840 */
[----:B-1----:R-:W-:Y:S01]  /*5160*/  FFMA.FTZ R11, R12, UR8, -R8 ;  /* 0x000000080c0b7c23 */ /* 0x002fe20008010808 */
[----:B------:R-:W-:Y:S01]  /*5170*/  @P0 VIADD R12, R10, 0x21 ;  /* 0x000000210a0c0836 */ /* 0x000fe20000000000 */
[----:B------:R-:W-:Y:S02]  /*5180*/  PLOP3.LUT P0, PT, PT, PT, UP0, 0x80, 0x0 ;  /* 0x000000000000781c */ /* 0x000fe40003f0f008 */
[----:B------:R1:W-:Y:S02]  /*5190*/  MUFU.EX2 R209, R11 ;  /* 0x0000000b00d17308 */ /* 0x0003e40000000800 */
[----:B------:R-:W-:Y:S01]  /*51a0*/  IMAD.MOV.U32 R6, RZ, RZ, R199 ;  /* 0x000000ffff067224 */ /* 0x000fe200078e00c7 */
[----:B------:R-:W-:Y:S01]  /*51b0*/  @P4 ISETP.GE.AND P4, PT, R12, UR7, PT ;  /* 0x000000070c004c0c */ /* 0x000fe2000bf86270 */
[----:B------:R-:W-:Y:S01]  /*51c0*/  FMUL.FTZ R52, R52, UR6 ;  /* 0x0000000634347c20 */ /* 0x000fe20008410000 */
[----:B------:R-:W3:Y:S01]  /*51d0*/  LDL R12, [R1+0x8] ;  /* 0x00000800010c7983 */ /* 0x000ee20000100800 */
[----:B------:R-:W-:Y:S01]  /*51e0*/  FMUL.FTZ R54, R54, UR6 ;  /* 0x0000000636367c20 */ /* 0x000fe20008410000 */
[----:B------:R-:W-:Y:S01]  /*51f0*/  FMUL.FTZ R53, R53, UR6 ;  /* 0x0000000635357c20 */ /* 0x000fe20008410000 */
[----:B------:R-:W-:Y:S02]  /*5200*/  FMUL.FTZ R55, R55, UR6 ;  /* 0x0000000637377c20 */ /* 0x000fe40008410000 */
[----:B------:R-:W-:Y:S01]  /*5210*/  MUFU.TANH R74, R52 ;  /* 0x00000034004a7308 */ /* 0x000fe20000002400 */
[----:B------:R-:W-:Y:S01]  /*5220*/  FMUL.FTZ R57, R57, UR6 ;  /* 0x0000000639397c20 */ /* 0x000fe20008410000 */
[----:B------:R-:W-:Y:S01]  /*5230*/  FMUL.FTZ R56, R56, UR6 ;  /* 0x0000000638387c20 */ /* 0x000fe20008410000 */
[----:B------:R-:W-:Y:S01]  /*5240*/  @P0 FSEL R4, R83, -INF , !P4 ;  /* 0xff80000053040808 */ /* 0x000fe20006000000 */
[----:B------:R-:W-:Y:S01]  /*5250*/  FMUL.FTZ R59, R59, UR6 ;  /* 0x000000063b3b7c20 */ /* 0x000fe20008410000 */
[----:B------:R-:W-:Y:S01]  /*5260*/  PLOP3.LUT P0, PT, PT, PT, UP0, 0x80, 0x0 ;  /* 0x000000000000781c */ /* 0x000fe20003f0f008 */
[----:B------:R-:W-:Y:S01]  /*5270*/  FMUL.FTZ R58, R58, UR6 ;  /* 0x000000063a3a7c20 */ /* 0x000fe20008410000 */
[----:B------:R-:W-:Y:S01]  /*5280*/  FMUL.FTZ R60, R60, UR6 ;  /* 0x000000063c3c7c20 */ /* 0x000fe20008410000 */
[--C-:B------:R-:W-:Y:S01]  /*5290*/  FFMA.FTZ R4, R4, UR8, -R9.reuse ;  /* 0x0000000804047c23 */ /* 0x100fe20008010809 */
[----:B-1----:R-:W-:Y:S01]  /*52a0*/  @P2 IADD3 R11, R10, 0x20, RZ ;  /* 0x000000200a0b2810 */ /* 0x002fe20007ffe0ff */
[----:B------:R-:W-:Y:S01]  /*52b0*/  MUFU.TANH R155, R54 ;  /* 0x00000036009b7308 */ /* 0x000fe20000002400 */
[----:B------:R-:W-:Y:S01]  /*52c0*/  PLOP3.LUT P2, PT, PT, PT, UP0, 0x80, 0x0 ;  /* 0x000000000000781c */ /* 0x000fe20003f4f008 */
[----:B------:R-:W-:Y:S01]  /*52d0*/  FMUL.FTZ R61, R61, UR6 ;  /* 0x000000063d3d7c20 */ /* 0x000fe20008410000 */
[----:B------:R-:W-:Y:S01]  /*52e0*/  @P3 ISETP.GE.AND P3, PT, R11, UR7, PT ;  /* 0x000000070b003c0c */ /* 0x000fe2000bf66270 */
[----:B------:R-:W-:Y:S01]  /*52f0*/  FMUL.FTZ R64, R64, UR6 ;  /* 0x0000000640407c20 */ /* 0x000fe20008410000 */
[----:B------:R-:W-:Y:S01]  /*5300*/  MOV R11, R84 ;  /* 0x00000054000b7202 */ /* 0x000fe20000000f00 */
[----:B------:R-:W-:Y:S01]  /*5310*/  FMUL.FTZ R65, R65, UR6 ;  /* 0x0000000641417c20 */ /* 0x000fe20008410000 */
[----:B------:R-:W-:Y:S03]  /*5320*/  @P1 FSEL R11, R84, -INF , !P3 ;  /* 0xff800000540b1808 */ /* 0x000fe60005800000 */
[----:B------:R-:W-:Y:S01]  /*5330*/  MUFU.EX2 R85, R4 ;  /* 0x0000000400557308 */ /* 0x000fe20000000800 */
[----:B------:R-:W-:Y:S01]  /*5340*/  PLOP3.LUT P1, PT, PT, PT, UP0, 0x80, 0x0 ;  /* 0x000000000000781c */ /* 0x000fe20003f2f008 */
[----:B------:R-:W-:Y:S01]  /*5350*/  FMUL.FTZ R66, R66, UR6 ;  /* 0x0000000642427c20 */ /* 0x000fe20008410000 */
[----:B------:R-:W-:Y:S01]  /*5360*/  FMUL.FTZ R67, R67, UR6 ;  /* 0x0000000643437c20 */ /* 0x000fe20008410000 */
[----:B------:R-:W-:Y:S01]  /*5370*/  FFMA.FTZ R5, R11, UR8, -R9 ;  /* 0x000000080b057c23 */ /* 0x000fe20008010809 */
[----:B------:R-:W-:Y:S02]  /*5380*/  IMAD.MOV.U32 R11, RZ, RZ, R160 ;  /* 0x000000ffff0b7224 */ /* 0x000fe400078e00a0 */
[----:B------:R-:W-:Y:S01]  /*5390*/  FMUL.FTZ R62, R62, UR6 ;  /* 0x000000063e3e7c20 */ /* 0x000fe20008410000 */
[----:B------:R-:W-:Y:S02]  /*53a0*/  FMUL.FTZ R63, R63, UR6 ;  /* 0x000000063f3f7c20 */ /* 0x000fe40008410000 */
[----:B------:R1:W-:Y:S04]  /*53b0*/  MUFU.EX2 R86, R5 ;  /* 0x0000000500567308 */ /* 0x0003e80000000800 */
[----:B------:R-:W-:Y:S02]  /*53c0*/  @P1 FSEL R11, R160, -INF , !P4 ;  /* 0xff800000a00b1808 */ /* 0x000fe40006000000 */
[----:B------:R-:W-:Y:S04]  /*53d0*/  PLOP3.LUT P1, PT, PT, PT, UP0, 0x80, 0x0 ;  /* 0x000000000000781c */ /* 0x000fe80003f2f008 */
[----:B------:R-:W-:Y:S01]  /*53e0*/  MUFU.TANH R73, R53 ;  /* 0x0000003500497308 */ /* 0x000fe20000002400 */
[----:B-1----:R-:W-:Y:S09]  /*53f0*/  MOV R5, R161 ;  /* 0x000000a100057202 */ /* 0x002ff20000000f00 */
[----:B------:R-:W-:Y:S01]  /*5400*/  MUFU.TANH R154, R55 ;  /* 0x00000037009a7308 */ /* 0x000fe20000002400 */
[----:B------:R-:W-:Y:S02]  /*5410*/  @P2 FSEL R5, R161, -INF , !P3 ;  /* 0xff800000a1052808 */ /* 0x000fe40005800000 */
[----:B------:R-:W-:Y:S03]  /*5420*/  PLOP3.LUT P2, PT, PT, PT, UP0, 0x80, 0x0 ;  /* 0x000000000000781c */ /* 0x000fe60003f4f008 */
[----:B------:R-:W-:Y:S01]  /*5430*/  FFMA.FTZ R4, R5, UR8, -R8 ;  /* 0x0000000805047c23 */ /* 0x000fe20008010808 */
[----:B------:R-:W-:Y:S03]  /*5440*/  MOV R5, R194 ;  /* 0x000000c200057202 */ /* 0x000fe60000000f00 */
[----:B------:R-:W1:Y:S01]  /*5450*/  MUFU.TANH R163, R57 ;  /* 0x0000003900a37308 */ /* 0x000e620000002400 */
[----:B------:R-:W-:Y:S02]  /*5460*/  @P1 FSEL R5, R194, -INF , !P3 ;  /* 0xff800000c2051808 */ /* 0x000fe40005800000 */
[----:B------:R-:W-:Y:S03]  /*5470*/  PLOP3.LUT P1, PT, PT, PT, UP0, 0x80, 0x0 ;  /* 0x000000000000781c */ /* 0x000fe60003f2f008 */
[----:B------:R-:W-:Y:S04]  /*5480*/  FFMA.FTZ R5, R5, UR8, -R2 ;  /* 0x0000000805057c23 */ /* 0x000fe80008010802 */
[----:B------:R4:W-:Y:S10]  /*5490*/  MUFU.EX2 R204, R4 ;  /* 0x0000000400cc7308 */ /* 0x0009f40000000800 */
[----:B------:R4:W-:Y:S01]  /*54a0*/  MUFU.EX2 R224, R5 ;  /* 0x0000000500e07308 */ /* 0x0009e20000000800 */
[----:B-1----:R-:W-:Y:S09]  /*54b0*/  IMAD.MOV.U32 R7, RZ, RZ, R163 ;  /* 0x000000ffff077224 */ /* 0x002ff200078e00a3 */
[----:B------:R-:W1:Y:S01]  /*54c0*/  MUFU.TANH R162, R56 ;  /* 0x0000003800a27308 */ /* 0x000e620000002400 */
[----:B----4-:R-:W-:Y:S01]  /*54d0*/  FFMA.FTZ R4, R11, UR8, -R8 ;  /* 0x000000080b047c23 */ /* 0x010fe20008010808 */
[----:B------:R-:W-:Y:S01]  /*54e0*/  IMAD.MOV.U32 R11, RZ, RZ, R205 ;  /* 0x000000ffff0b7224 */ /* 0x000fe200078e00cd */
[----:B------:R-:W-:Y:S02]  /*54f0*/  @P1 FSEL R11, R205, -INF , !P4 ;  /* 0xff800000cd0b1808 */ /* 0x000fe40006000000 */
[----:B------:R-:W-:Y:S05]  /*5500*/  PLOP3.LUT P1, PT, PT, PT, UP0, 0x80, 0x0 ;  /* 0x000000000000781c */ /* 0x000fea0003f2f008 */
[----:B------:R4:W-:Y:S01]  /*5510*/  MUFU.EX2 R203, R4 ;  /* 0x0000000400cb7308 */ /* 0x0009e20000000800 */
[----:B------:R-:W-:Y:S02]  /*5520*/  MOV R5, R206 ;  /* 0x000000ce00057202 */ /* 0x000fe40000000f00 */
[----:B------:R-:W-:Y:S02]  /*5530*/  @P2 FSEL R5, R206, -INF , !P3 ;  /* 0xff800000ce052808 */ /* 0x000fe40005800000 */
[----:B------:R-:W-:Y:S02]  /*5540*/  PLOP3.LUT P2, PT, PT, PT, UP0, 0x80, 0x0 ;  /* 0x000000000000781c */ /* 0x000fe40003f4f008 */
[----:B------:R-:W-:Y:S03]  /*5550*/  PLOP3.LUT P3, PT, PT, PT, UP0, 0x80, 0x0 ;  /* 0x000000000000781c */ /* 0x000fe60003f6f008 */
[----:B------:R-:W-:Y:S10]  /*5560*/  MUFU.TANH R195, R59 ;  /* 0x0000003b00c37308 */ /* 0x000ff40000002400 */
[----:B------:R-:W1:Y:S01]  /*5570*/  MUFU.TANH R196, R58 ;  /* 0x0000003a00c47308 */ /* 0x000e620000002400 */
[----:B----4-:R-:W-:Y:S01]  /*5580*/  IMAD.MOV.U32 R4, RZ, RZ, R183 ;  /* 0x000000ffff047224 */ /* 0x010fe200078e00b7 */
[----:B------:R-:W-:Y:S02]  /*5590*/  @P0 FSEL R4, R183, -INF , !P4 ;  /* 0xff800000b7040808 */ /* 0x000fe40006000000 */
[----:B------:R-:W-:Y:S02]  /*55a0*/  PLOP3.LUT P0, PT, PT, PT, UP0, 0x80, 0x0 ;  /* 0x000000000000781c */ /* 0x000fe40003f0f008 */
[----:B------:R-:W-:Y:S01]  /*55b0*/  PLOP3.LUT P4, PT, PT, PT, UP0, 0x80, 0x0 ;  /* 0x000000000000781c */ /* 0x000fe20003f8f008 */
[----:B------:R-:W-:Y:S03]  /*55c0*/  FFMA.FTZ R4, R4, UR8, -R2 ;  /* 0x0000000804047c23 */ /* 0x000fe60008010802 */
[----:B------:R-:W4:Y:S10]  /*55d0*/  MUFU.TANH R159, R60 ;  /* 0x0000003c009f7308 */ /* 0x000f340000002400 */
[----:B------:R1:W-:Y:S10]  /*55e0*/  MUFU.EX2 R223, R4 ;  /* 0x0000000400df7308 */ /* 0x0003f40000000800 */
[----:B------:R-:W-:Y:S10]  /*55f0*/  MUFU.TANH R158, R61 ;  /* 0x0000003d009e7308 */ /* 0x000ff40000002400 */
[----:B------:R-:W-:Y:S01]  /*5600*/  MUFU.TANH R72, R64 ;  /* 0x0000004000487308 */ /* 0x000fe20000002400 */
[--C-:B-1----:R-:W-:Y:S01]  /*5610*/  FFMA.FTZ R4, R5, UR8, -R0.reuse ;  /* 0x0000000805047c23 */ /* 0x102fe20008010800 */
[----:B------:R-:W-:Y:S08]  /*5620*/  MOV R5, R170 ;  /* 0x000000aa00057202 */ /* 0x000ff00000000f00 */
[----:B------:R1:W-:Y:S10]  /*5630*/  MUFU.EX2 R241, R4 ;  /* 0x0000000400f17308 */ /* 0x0003f40000000800 */
[----:B------:R-:W4:Y:S10]  /*5640*/  MUFU.TANH R71, R65 ;  /* 0x0000004100477308 */ /* 0x000f340000002400 */
[----:B------:R-:W2:Y:S01]  /*5650*/  MUFU.TANH R153, R66 ;  /* 0x0000004200997308 */ /* 0x000ea20000002400 */
[----:B-1----:R-:W-:Y:S02]  /*5660*/  FFMA.FTZ R4, R11, UR8, -R0 ;  /* 0x000000080b047c23 */ /* 0x002fe40008010800 */
[----:B------:R-:W3:Y:S07]  /*5670*/  LDL R11, [R1+0x10] ;  /* 0x00001000010b7983 */ /* 0x000eee0000100800 */
[----:B------:R1:W-:Y:S10]  /*5680*/  MUFU.EX2 R240, R4 ;  /* 0x0000000400f07308 */ /* 0x0003f40000000800 */
[----:B------:R-:W-:Y:S10]  /*5690*/  MUFU.TANH R152, R67 ;  /* 0x0000004300987308 */ /* 0x000ff40000002400 */
[----:B------:R-:W-:Y:S01]  /*56a0*/  MUFU.TANH R180, R62 ;  /* 0x0000003e00b47308 */ /* 0x000fe20000002400 */
[----:B-1----:R-:W-:Y:S02]  /*56b0*/  @P2 IADD3 R4, R10, 0x28, RZ ;  /* 0x000000280a042810 */ /* 0x002fe40007ffe0ff */
[----:B------:R-:W-:Y:S02]  /*56c0*/  PLOP3.LUT P2, PT, PT, PT, UP0, 0x80, 0x0 ;  /* 0x000000000000781c */ /* 0x000fe40003f4f008 */
[----:B------:R-:W-:Y:S01]  /*56d0*/  @P6 ISETP.GE.AND P6, PT, R4, UR7, PT ;  /* 0x0000000704006c0c */ /* 0x000fe2000bfc6270 */
[----:B------:R-:W-:Y:S01]  /*56e0*/  @P0 VIADD R4, R10, 0x29 ;  /* 0x000000290a040836 */ /* 0x000fe20000000000 */
[----:B------:R-:W-:Y:S03]  /*56f0*/  PLOP3.LUT P0, PT, PT, PT, UP0, 0x80, 0x0 ;  /* 0x000000000000781c */ /* 0x000fe60003f0f008 */
[----:B------:R-:W1:Y:S01]  /*5700*/  MUFU.TANH R174, R63 ;  /* 0x0000003f00ae7308 */ /* 0x000e620000002400 */
[----:B------:R-:W-:Y:S02]  /*5710*/  @P1 FSEL R5, R170, -INF , !P6 ;  /* 0xff800000aa051808 */ /* 0x000fe40007000000 */
[----:B------:R-:W-:Y:S01]  /*5720*/  @P4 ISETP.GE.AND P4, PT, R4, UR7, PT ;  /* 0x0000000704004c0c */ /* 0x000fe2000bf86270 */
[----:B------:R-:W-:Y:S01]  /*5730*/  IMAD.MOV.U32 R4, RZ, RZ, R169 ;  /* 0x000000ffff047224 */ /* 0x000fe200078e00a9 */
[----:B------:R-:W-:Y:S01]  /*5740*/  PLOP3.LUT P1, PT, PT, PT, UP0, 0x80, 0x0 ;  /* 0x000000000000781c */ /* 0x000fe20003f2f008 */
[--C-:B------:R-:W-:Y:S04]  /*5750*/  FFMA.FTZ R5, R5, UR8, -R2.reuse ;  /* 0x0000000805057c23 */ /* 0x100fe80008010802 */
[----:B------:R4:W-:Y:S01]  /*5760*/  MUFU.EX2 R217, R5 ;  /* 0x0000000500d97308 */ /* 0x0009e20000000800 */
[----:B------:R-:W-:Y:S02]  /*5770*/  @P0 FSEL R4, R169, -INF , !P4 ;  /* 0xff800000a9040808 */ /* 0x000fe40006000000 */
[----:B------:R-:W-:Y:S03]  /*5780*/  PLOP3.LUT P0, PT, PT, PT, UP0, 0x80, 0x0 ;  /* 0x000000000000781c */ /* 0x000fe60003f0f008 */
[----:B------:R-:W-:Y:S02]  /*5790*/  FFMA.FTZ R4, R4, UR8, -R2 ;  /* 0x0000000804047c23 */ /* 0x000fe40008010802 */
[----:B------:R-:W-:Y:S02]  /*57a0*/  @P1 FSEL R6, R199, -INF , !P4 ;  /* 0xff800000c7061808 */ /* 0x000fe40006000000 */
[----:B------:R-:W-:Y:S01]  /*57b0*/  PLOP3.LUT P1, PT, PT, PT, UP0, 0x80, 0x0 ;  /* 0x000000000000781c */ /* 0x000fe20003f2f008 */
[----:B------:R2:W-:Y:S01]  /*57c0*/  MUFU.EX2 R216, R4 ;  /* 0x0000000400d87308 */ /* 0x0005e20000000800 */
[----:B----4-:R-:W-:Y:S02]  /*57d0*/  MOV R5, R200 ;  /* 0x000000c800057202 */ /* 0x010fe40000000f00 */
[----:B------:R-:W-:Y:S02]  /*57e0*/  @P2 FSEL R5, R200, -INF , !P6 ;  /* 0xff800000c8052808 */ /* 0x000fe40007000000 */
[----:B------:R-:W-:Y:S03]  /*57f0*/  PLOP3.LUT P2, PT, PT, PT, UP0, 0x80, 0x0 ;  /* 0x000000000000781c */ /* 0x000fe60003f4f008 */
[--C-:B--2---:R-:W-:Y:S01]  /*5800*/  FFMA.FTZ R4, R5, UR8, -R0.reuse ;  /* 0x0000000805047c23 */ /* 0x104fe20008010800 */
[----:B------:R-:W-:Y:S03]  /*5810*/  IMAD.MOV.U32 R5, RZ, RZ, R79 ;  /* 0x000000ffff057224 */ /* 0x000fe600078e004f */
[----:B------:R2:W-:Y:S06]  /*5820*/  MUFU.EX2 R237, R4 ;  /* 0x0000000400ed7308 */ /* 0x0005ec0000000800 */
[----:B------:R-:W-:Y:S02]  /*5830*/  @P2 FSEL R5, R79, -INF , !P4 ;  /* 0xff8000004f052808 */ /* 0x000fe40006000000 */
[----:B------:R-:W-:Y:S03]  /*5840*/  PLOP3.LUT P2, PT, PT, PT, UP0, 0x80, 0x0 ;  /* 0x000000000000781c */ /* 0x000fe60003f4f008 */
[--C-:B------:R-:W-:Y:S04]  /*5850*/  FFMA.FTZ R5, R5, UR8, -R9.reuse ;  /* 0x0000000805057c23 */ /* 0x100fe80008010809 */
[----:B------:R4:W-:Y:S01]  /*5860*/  MUFU.EX2 R81, R5 ;  /* 0x0000000500517308 */ /* 0x0009e20000000800 */
[----:B--2---:R-:W-:Y:S09]  /*5870*/  FFMA.FTZ R4, R6, UR8, -R0 ;  /* 0x0000000806047c23 */ /* 0x004ff20008010800 */
[----:B------:R2:W-:Y:S01]  /*5880*/  MUFU.EX2 R236, R4 ;  /* 0x0000000400ec7308 */ /* 0x0005e20000000800 */
[----:B----4-:R-:W-:Y:S02]  /*5890*/  MOV R5, R156 ;  /* 0x0000009c00057202 */ /* 0x010fe40000000f00 */
[----:B------:R-:W-:Y:S02]  /*58a0*/  @P3 FSEL R5, R156, -INF , !P4 ;  /* 0xff8000009c053808 */ /* 0x000fe40006000000 */
[----:B------:R-:W-:Y:S02]  /*58b0*/  PLOP3.LUT P3, PT, PT, PT, UP0, 0x80, 0x0 ;  /* 0x000000000000781c */ /* 0x000fe40003f6f008 */
[----:B------:R-:W-:Y:S01]  /*58c0*/  PLOP3.LUT P4, PT, PT, PT, UP0, 0x80, 0x0 ;  /* 0x000000000000781c */ /* 0x000fe20003f8f008 */
[--C-:B------:R-:W-:Y:S01]  /*58d0*/  FFMA.FTZ R5, R5, UR8, -R8.reuse ;  /* 0x0000000805057c23 */ /* 0x100fe20008010808 */
[----:B--2---:R-:W-:Y:S03]  /*58e0*/  MOV R4, R80 ;  /* 0x0000005000047202 */ /* 0x004fe60000000f00 */
[----:B------:R2:W-:Y:S01]  /*58f0*/  MUFU.EX2 R173, R5 ;  /* 0x0000000500ad7308 */ /* 0x0005e20000000800 */
[----:B------:R-:W-:Y:S02]  /*5900*/  @P0 FSEL R4, R80, -INF , !P6 ;  /* 0xff80000050040808 */ /* 0x000fe40007000000 */
[----:B------:R-:W-:Y:S03]  /*5910*/  PLOP3.LUT P0, PT, PT, PT, UP0, 0x80, 0x0 ;  /* 0x000000000000781c */ /* 0x000fe60003f0f008 */
[----:B------:R-:W-:Y:S04]  /*5920*/  FFMA.FTZ R4, R4, UR8, -R9 ;  /* 0x0000000804047c23 */ /* 0x000fe80008010809 */
[----:B------:R4:W-:Y:S06]  /*5930*/  MUFU.EX2 R82, R4 ;  /* 0x0000000400527308 */ /* 0x0009ec0000000800 */
[----:B------:R-:W-:Y:S01]  /*5940*/  @P0 VIADD R6, R10, 0x30 ;  /* 0x000000300a060836 */ /* 0x000fe20000000000 */
[----:B------:R-:W-:Y:S01]  /*5950*/  PLOP3.LUT P0, PT, PT, PT, UP0, 0x80, 0x0 ;  /* 0x000000000000781c */ /* 0x000fe20003f0f008 */
[----:B--2---:R-:W-:Y:S03]  /*5960*/  IMAD.MOV.U32 R5, RZ, RZ, R73 ;  /* 0x000000ffff057224 */ /* 0x004fe600078e0049 */
[----:B------:R-:W-:Y:S01]  /*5970*/  @P5 ISETP.GE.AND P5, PT, R6, UR7, PT ;  /* 0x0000000706005c0c */ /* 0x000fe2000bfa6270 */
[----:B------:R-:W-:Y:S01]  /*5980*/  @P2 VIADD R6, R10, 0x31 ;  /* 0x000000310a062836 */ /* 0x000fe20000000000 */
[----:B------:R-:W-:Y:S02]  /*5990*/  PLOP3.LUT P2, PT, PT, PT, UP0, 0x80, 0x0 ;  /* 0x000000000000781c */ /* 0x000fe40003f4f008 */
[----:B----4-:R-:W-:Y:S02]  /*59a0*/  MOV R4, R157 ;  /* 0x0000009d00047202 */ /* 0x010fe40000000f00 */
[----:B------:R-:W-:Y:S02]  /*59b0*/  @P1 FSEL R4, R157, -INF , !P6 ;  /* 0xff8000009d041808 */ /* 0x000fe40007000000 */
[----:B------:R-:W-:Y:S02]  /*59c0*/  PLOP3.LUT P1, PT, PT, PT, UP0, 0x80, 0x0 ;  /* 0x000000000000781c */ /* 0x000fe40003f2f008 */
[----:B------:R-:W-:Y:S01]  /*59d0*/  PLOP3.LUT P6, PT, PT, PT, UP0, 0x80, 0x0 ;  /* 0x000000000000781c */ /* 0x000fe20003fcf008 */
[--C-:B------:R-:W-:Y:S04]  /*59e0*/  FFMA.FTZ R4, R4, UR8, -R8.reuse ;  /* 0x0000000804047c23 */ /* 0x100fe80008010808 */
[----:B------:R2:W4:Y:S08]  /*59f0*/  MUFU.EX2 R176, R4 ;  /* 0x0000000400b07308 */ /* 0x0005300000000800 */
[----:B------:R-:W-:Y:S02]  /*5a00*/  @P6 ISETP.GE.AND P6, PT, R6, UR7, PT ;  /* 0x0000000706006c0c */ /* 0x000fe4000bfc6270 */
[C---:B------:R-:W-:Y:S01]  /*5a10*/  @P3 IADD3 R6, R10.reuse, 0x38, RZ ;  /* 0x000000380a063810 */ /* 0x040fe20007ffe0ff */
[----:B------:R-:W-:Y:S01]  /*5a20*/  @P4 VIADD R10, R10, 0x39 ;  /* 0x000000390a0a4836 */ /* 0x000fe20000000000 */
[----:B------:R-:W-:Y:S02]  /*5a30*/  @P0 FSEL R5, R73, -INF , !P6 ;  /* 0xff80000049050808 */ /* 0x000fe40007000000 */
[----:B------:R-:W-:Y:S02]  /*5a40*/  @P2 ISETP.GE.AND P2, PT, R6, UR7, PT ;  /* 0x0000000706002c0c */ /* 0x000fe4000bf46270 */
[----:B------:R-:W-:Y:S01]  /*5a50*/  PLOP3.LUT P0, PT, PT, PT, UP0, 0x80, 0x0 ;  /* 0x000000000000781c */ /* 0x000fe20003f0f008 */
[--C-:B------:R-:W-:Y:S01]  /*5a60*/  FFMA.FTZ R5, R5, UR8, -R9.reuse ;  /* 0x0000000805057c23 */ /* 0x100fe20008010809 */
[----:B--2---:R-:W-:Y:S02]  /*5a70*/  MOV R4, R74 ;  /* 0x0000004a00047202 */ /* 0x004fe40000000f00 */
[----:B------:R-:W-:Y:S01]  /*5a80*/  @P1 FSEL R4, R74, -INF , !P5 ;  /* 0xff8000004a041808 */ /* 0x000fe20006800000 */
[----:B------:R2:W-:Y:S01]  /*5a90*/  MUFU.EX2 R77, R5 ;  /* 0x00000005004d7308 */ /* 0x0005e20000000800 */
[----:B------:R-:W-:Y:S02]  /*5aa0*/  PLOP3.LUT P1, PT, PT, PT, UP0, 0x80, 0x0 ;  /* 0x000000000000781c */ /* 0x000fe40003f2f008 */
[----:B------:R-:W-:Y:S01]  /*5ab0*/  PLOP3.LUT P3, PT, PT, PT, UP0, 0x80, 0x0 ;  /* 0x000000000000781c */ /* 0x000fe20003f6f008 */
[----:B------:R-:W-:Y:S01]  /*5ac0*/  FFMA.FTZ R4, R4, UR8, -R9 ;  /* 0x0000000804047c23 */ /* 0x000fe20008010809 */
[----:B------:R-:W-:Y:S05]  /*5ad0*/  PLOP3.LUT P4, PT, PT, PT, UP0, 0x80, 0x0 ;  /* 0x000000000000781c */ /* 0x000fea0003f8f008 */
[----:B------:R1:W-:Y:S06]  /*5ae0*/  MUFU.EX2 R78, R4 ;  /* 0x00000004004e7308 */ /* 0x0003ec0000000800 */
[----:B------:R-:W-:Y:S02]  /*5af0*/  @P3 ISETP.GE.AND P3, PT, R10, UR7, PT ;  /* 0x000000070a003c0c */ /* 0x000fe4000bf66270 */
[----:B------:R-:W3:Y:S01]  /*5b00*/  LDL R10, [R1+0x1c] ;  /* 0x00001c00010a7983 */ /* 0x000ee20000100800 */
[----:B--2---:R-:W-:Y:S02]  /*5b10*/  MOV R5, R154 ;  /* 0x0000009a00057202 */ /* 0x004fe40000000f00 */
[----:B------:R-:W-:Y:S02]  /*5b20*/  @P0 FSEL R5, R154, -INF , !P6 ;  /* 0xff8000009a050808 */ /* 0x000fe40007000000 */
[----:B------:R-:W-:Y:S01]  /*5b30*/  PLOP3.LUT P0, PT, PT, PT, UP0, 0x80, 0x0 ;  /* 0x000000000000781c */ /* 0x000fe20003f0f008 */
[----:B-1----:R-:W-:Y:S01]  /*5b40*/  IMAD.MOV.U32 R4, RZ, RZ, R155 ;  /* 0x000000ffff047224 */ /* 0x002fe200078e009b */
[----:B------:R-:W-:Y:S01]  /*5b50*/  @P1 FSEL R4, R155, -INF , !P5 ;  /* 0xff8000009b041808 */ /* 0x000fe20006800000 */
[--C-:B------:R-:W-:Y:S01]  /*5b60*/  FFMA.FTZ R5, R5, UR8, -R8.reuse ;  /* 0x0000000805057c23 */ /* 0x100fe20008010808 */
[----:B------:R-:W-:Y:S03]  /*5b70*/  PLOP3.LUT P1, PT, PT, PT, UP0, 0x80, 0x0 ;  /* 0x000000000000781c */ /* 0x000fe60003f2f008 */
[----:B------:R-:W-:Y:S01]  /*5b80*/  FFMA.FTZ R6, R4, UR8, -R8 ;  /* 0x0000000804067c23 */ /* 0x000fe20008010808 */
[----:B------:R-:W-:Y:S01]  /*5b90*/  F2FP.F16.F32.PACK_AB R4, R151, R101 ;  /* 0x000000659704723e */ /* 0x000fe200000000ff */
[----:B------:R1:W-:Y:S04]  /*5ba0*/  MUFU.EX2 R168, R5 ;  /* 0x0000000500a87308 */ /* 0x0003e80000000800 */
[----:B------:R-:W-:Y:S01]  /*5bb0*/  @P0 FSEL R7, R163, -INF , !P6 ;  /* 0xff800000a3070808 */ /* 0x000fe20007000000 */
[----:B------:R2:W-:Y:S01]  /*5bc0*/  STS [R16+0x1c000], R4 ;  /* 0x01c0000410007388 */ /* 0x0005e20000000800 */
[----:B------:R-:W-:Y:S04]  /*5bd0*/  PLOP3.LUT P0, PT, PT, PT, UP0, 0x80, 0x0 ;  /* 0x000000000000781c */ /* 0x000fe80003f0f008 */
[----:B------:R4:W-:Y:S01]  /*5be0*/  MUFU.EX2 R171, R6 ;  /* 0x0000000600ab7308 */ /* 0x0009e20000000800 */
[----:B-1----:R-:W-:Y:S02]  /*5bf0*/  F2FP.F16.F32.PACK_AB R5, R97, R98 ;  /* 0x000000626105723e */ /* 0x002fe400000000ff */
[----:B----4-:R-:W-:Y:S02]  /*5c00*/  MOV R6, R162 ;  /* 0x000000a200067202 */ /* 0x010fe40000000f00 */
[----:B------:R-:W-:Y:S02]  /*5c10*/  @P1 FSEL R6, R162, -INF , !P5 ;  /* 0xff800000a2061808 */ /* 0x000fe40006800000 */
[----:B--2---:R-:W-:Y:S02]  /*5c20*/  F2FP.F16.F32.PACK_AB R4, R3, R68 ;  /* 0x000000440304723e */ /* 0x004fe400000000ff */
[----:B------:R-:W-:Y:S01]  /*5c30*/  PLOP3.LUT P1, PT, PT, PT, UP0, 0x80, 0x0 ;  /* 0x000000000000781c */ /* 0x000fe20003f2f008 */
[----:B------:R-:W-:Y:S02]  /*5c40*/  FFMA.FTZ R6, R6, UR8, -R2 ;  /* 0x0000000806067c23 */ /* 0x000fe40008010802 */
[----:B------:R1:W-:Y:S02]  /*5c50*/  STS [R16+0x1c400], R4 ;  /* 0x01c4000410007388 */ /* 0x0003e40000000800 */
[----:B------:R2:W-:Y:S02]  /*5c60*/  MUFU.EX2 R213, R6 ;  /* 0x0000000600d57308 */ /* 0x0005e40000000800 */
[----:B------:R4:W-:Y:S01]  /*5c70*/  STS [R15+0x1c000], R5 ;  /* 0x01c000050f007388 */ /* 0x0009e20000000800 */
[----:B--2---:R-:W-:Y:S05]  /*5c80*/  MOV R6, R196 ;  /* 0x000000c400067202 */ /* 0x004fea0000000f00 */
[----:B------:R-:W-:Y:S02]  /*5c90*/  @P1 FSEL R6, R196, -INF , !P5 ;  /* 0xff800000c4061808 */ /* 0x000fe40006800000 */
[----:B------:R-:W-:Y:S02]  /*5ca0*/  PLOP3.LUT P1, PT, PT, PT, UP0, 0x80, 0x0 ;  /* 0x000000000000781c */ /* 0x000fe40003f2f008 */
[----:B-1----:R-:W-:Y:S01]  /*5cb0*/  F2FP.F16.F32.PACK_AB R4, R230, R231 ;  /* 0x000000e7e604723e */ /* 0x002fe200000000ff */
[----:B------:R-:W-:Y:S01]  /*5cc0*/  FFMA.FTZ R6, R6, UR8, -R0 ;  /* 0x0000000806067c23 */ /* 0x000fe20008010800 */
[--C-:B----4-:R-:W-:Y:S03]  /*5cd0*/  FFMA.FTZ R5, R7, UR8, -R2.reuse ;  /* 0x0000000807057c23 */ /* 0x110fe60008010802 */
[----:B------:R1:W-:Y:S01]  /*5ce0*/  STS [R15+0x1c400], R4 ;  /* 0x01c400040f007388 */ /* 0x0003e20000000800 */
[----:B------:R-:W-:Y:S01]  /*5cf0*/  IMAD.MOV.U32 R7, RZ, RZ, R195 ;  /* 0x000000ffff077224 */ /* 0x000fe200078e00c3 */
[----:B------:R-:W-:Y:S01]  /*5d00*/  @P0 FSEL R7, R195, -INF , !P6 ;  /* 0xff800000c3070808 */ /* 0x000fe20007000000 */
[----:B------:R2:W-:Y:S01]  /*5d10*/  MUFU.EX2 R179, R5 ;  /* 0x0000000500b37308 */ /* 0x0005e20000000800 */
[----:B------:R-:W-:Y:S09]  /*5d20*/  PLOP3.LUT P0, PT, PT, PT, UP0, 0x80, 0x0 ;  /* 0x000000000000781c */ /* 0x000ff20003f0f008 */
[----:B------:R4:W-:Y:S01]  /*5d30*/  MUFU.EX2 R233, R6 ;  /* 0x0000000600e97308 */ /* 0x0009e20000000800 */
[----:B--2---:R-:W-:Y:S02]  /*5d40*/  F2FP.F16.F32.PACK_AB R5, R252, R17 ;  /* 0x00000011fc05723e */ /* 0x004fe400000000ff */
[----:B-1----:R-:W-:Y:S02]  /*5d50*/  F2FP.F16.F32.PACK_AB R4, R246, R247 ;  /* 0x000000f7f604723e */ /* 0x002fe400000000ff */
[----:B----4-:R-:W-:Y:S03]  /*5d60*/  MOV R6, R159 ;  /* 0x0000009f00067202 */ /* 0x010fe60000000f00 */
[----:B------:R1:W-:Y:S01]  /*5d70*/  STS [R16+0x1e000], R4 ;  /* 0x01e0000410007388 */ /* 0x0003e20000000800 */
[----:B------:R-:W-:Y:S02]  /*5d80*/  @P1 FSEL R6, R159, -INF , !P2 ;  /* 0xff8000009f061808 */ /* 0x000fe40005000000 */
[----:B------:R-:W-:Y:S01]  /*5d90*/  PLOP3.LUT P1, PT, PT, PT, UP0, 0x80, 0x0 ;  /* 0x000000000000781c */ /* 0x000fe20003f2f008 */
[----:B------:R2:W-:Y:S02]  /*5da0*/  STS [R16+0x1e400], R5 ;  /* 0x01e4000510007388 */ /* 0x0005e40000000800 */
[----:B------:R-:W-:Y:S04]  /*5db0*/  FFMA.FTZ R6, R6, UR8, -R2 ;  /* 0x0000000806067c23 */ /* 0x000fe80008010802 */
[----:B------:R4:W-:Y:S01]  /*5dc0*/  MUFU.EX2 R178, R6 ;  /* 0x0000000600b27308 */ /* 0x0009e20000000800 */
[----:B-1----:R-:W-:Y:S01]  /*5dd0*/  F2FP.F16.F32.PACK_AB R4, R242, R243 ;  /* 0x000000f3f204723e */ /* 0x002fe200000000ff */
[----:B----4-:R-:W-:Y:S02]  /*5de0*/  IMAD.MOV.U32 R6, RZ, RZ, R71 ;  /* 0x000000ffff067224 */ /* 0x010fe400078e0047 */
[----:B--2---:R-:W-:Y:S02]  /*5df0*/  FFMA.FTZ R5, R7, UR8, -R0 ;  /* 0x0000000807057c23 */ /* 0x004fe40008010800 */
[----:B------:R1:W-:Y:S01]  /*5e00*/  STS [R15+0x1e000], R4 ;  /* 0x01e000040f007388 */ /* 0x0003e20000000800 */
[----:B------:R-:W-:Y:S01]  /*5e10*/  IMAD.MOV.U32 R7, RZ, RZ, R158 ;  /* 0x000000ffff077224 */ /* 0x000fe200078e009e */
[----:B------:R-:W-:Y:S02]  /*5e20*/  @P0 FSEL R7, R158, -INF , !P3 ;  /* 0xff8000009e070808 */ /* 0x000fe40005800000 */
[----:B------:R2:W-:Y:S01]  /*5e30*/  MUFU.EX2 R232, R5 ;  /* 0x0000000500e87308 */ /* 0x0005e20000000800 */
[----:B------:R-:W-:Y:S02]  /*5e40*/  PLOP3.LUT P0, PT, PT, PT, UP0, 0x80, 0x0 ;  /* 0x000000000000781c */ /* 0x000fe40003f0f008 */
[----:B------:R-:W-:Y:S07]  /*5e50*/  FFMA.FTZ R2, R7, UR8, -R2 ;  /* 0x0000000807027c23 */ /* 0x000fee0008010802 */
[----:B------:R4:W-:Y:S04]  /*5e60*/  MUFU.EX2 R177, R2 ;  /* 0x0000000200b17308 */ /* 0x0009e80000000800 */
[----:B------:R-:W-:Y:S02]  /*5e70*/  @P0 FSEL R6, R71, -INF , !P3 ;  /* 0xff80000047060808 */ /* 0x000fe40005800000 */
[----:B------:R-:W-:Y:S02]  /*5e80*/  PLOP3.LUT P0, PT, PT, PT, UP0, 0x80, 0x0 ;  /* 0x000000000000781c */ /* 0x000fe40003f0f008 */
[----:B--2---:R-:W-:Y:S02]  /*5e90*/  F2FP.F16.F32.PACK_AB R5, R95, R96 ;  /* 0x000000605f05723e */ /* 0x004fe400000000ff */
[----:B-1----:R-:W-:Y:S02]  /*5ea0*/  F2FP.F16.F32.PACK_AB R4, R250, R251 ;  /* 0x000000fbfa04723e */ /* 0x002fe400000000ff */
[----:B----4-:R-:W-:Y:S03]  /*5eb0*/  F2FP.F16.F32.PACK_AB R2, R209, R210 ;  /* 0x000000d2d102723e */ /* 0x010fe600000000ff */
[----:B------:R1:W-:Y:S04]  /*5ec0*/  STS [R15+0x1e400], R4 ;  /* 0x01e400040f007388 */ /* 0x0003e80000000800 */
[----:B------:R2:W-:Y:S01]  /*5ed0*/  STS [R14+0x1c000], R5 ;  /* 0x01c000050e007388 */ /* 0x0005e20000000800 */
[----:B-1----:R-:W-:Y:S02]  /*5ee0*/  F2FP.F16.F32.PACK_AB R4, R220, R221 ;  /* 0x000000dddc04723e */ /* 0x002fe400000000ff */
[----:B--2---:R-:W-:Y:S03]  /*5ef0*/  MOV R5, R72 ;  /* 0x0000004800057202 */ /* 0x004fe60000000f00 */
[----:B------:R1:W-:Y:S01]  /*5f00*/  STS [R14+0x1c400], R4 ;  /* 0x01c400040e007388 */ /* 0x0003e20000000800 */
[----:B------:R-:W-:Y:S02]  /*5f10*/  @P1 FSEL R5, R72, -INF , !P2 ;  /* 0xff80000048051808 */ /* 0x000fe40005000000 */
[----:B------:R-:W-:Y:S03]  /*5f20*/  PLOP3.LUT P1, PT, PT, PT, UP0, 0x80, 0x0 ;  /* 0x000000000000781c */ /* 0x000fe60003f2f008 */
[--C-:B------:R-:W-:Y:S01]  /*5f30*/  FFMA.FTZ R7, R5, UR8, -R9.reuse ;  /* 0x0000000805077c23 */ /* 0x100fe20008010809 */
[----:B------:R-:W-:Y:S01]  /*5f40*/  FFMA.FTZ R9, R6, UR8, -R9 ;  /* 0x0000000806097c23 */ /* 0x000fe20008010809 */
[----:B------:R-:W-:Y:S02]  /*5f50*/  F2FP.F16.F32.PACK_AB R5, R238, R239 ;  /* 0x000000efee05723e */ /* 0x000fe400000000ff */
[----:B------:R2:W-:Y:S10]  /*5f60*/  MUFU.EX2 R76, R7 ;  /* 0x00000007004c7308 */ /* 0x0005f40000000800 */
[----:B------:R4:W-:Y:S01]  /*5f70*/  MUFU.EX2 R75, R9 ;  /* 0x00000009004b7308 */ /* 0x0009e20000000800 */
[----:B-1----:R-:W-:Y:S02]  /*5f80*/  F2FP.F16.F32.PACK_AB R4, R89, R90 ;  /* 0x0000005a5904723e */ /* 0x002fe400000000ff */
[----:B--2---:R-:W-:Y:S02]  /*5f90*/  MOV R7, R153 ;  /* 0x0000009900077202 */ /* 0x004fe40000000f00 */
[----:B------:R-:W-:Y:S01]  /*5fa0*/  @P4 FSEL R7, R153, -INF , !P2 ;  /* 0xff80000099074808 */ /* 0x000fe20005000000 */
[----:B------:R1:W-:Y:S04]  /*5fb0*/  STS [R13+0x1c000], R4 ;  /* 0x01c000040d007388 */ /* 0x0003e80000000800 */
[----:B------:R2:W-:Y:S01]  /*5fc0*/  STS [R13+0x1c400], R2 ;  /* 0x01c400020d007388 */ /* 0x0005e20000000800 */
[----:B------:R-:W-:Y:S01]  /*5fd0*/  FFMA.FTZ R6, R7, UR8, -R8 ;  /* 0x0000000807067c23 */ /* 0x000fe20008010808 */
[----:B------:R-:W-:Y:S02]  /*5fe0*/  IMAD.MOV.U32 R7, RZ, RZ, R174 ;  /* 0x000000ffff077224 */ /* 0x000fe400078e00ae */
[----:B----4-:R-:W4:Y:S01]  /*5ff0*/  LDL R9, [R1+0x18] ;  /* 0x0000180001097983 */ /* 0x010f220000100800 */
[----:B------:R1:W-:Y:S03]  /*6000*/  MUFU.EX2 R167, R6 ;  /* 0x0000000600a77308 */ /* 0x0003e60000000800 */
[----:B------:R2:W-:Y:S01]  /*6010*/  STS [R14+0x1e000], R5 ;  /* 0x01e000050e007388 */ /* 0x0005e20000000800 */
[----:B-1----:R-:W-:Y:S02]  /*6020*/  F2FP.F16.F32.PACK_AB R4, R248, R249 ;  /* 0x000000f9f804723e */ /* 0x002fe400000000ff */
[----:B------:R-:W-:Y:S02]  /*6030*/  MOV R6, R180 ;  /* 0x000000b400067202 */ /* 0x000fe40000000f00 */
[----:B--2---:R-:W-:Y:S01]  /*6040*/  F2FP.F16.F32.PACK_AB R2, R234, R235 ;  /* 0x000000ebea02723e */ /* 0x004fe200000000ff */
[----:B------:R1:W-:Y:S01]  /*6050*/  STS [R14+0x1e400], R4 ;  /* 0x01e400040e007388 */ /* 0x0003e20000000800 */
[----:B------:R-:W-:Y:S03]  /*6060*/  @P0 FSEL R6, R180, -INF , !P2 ;  /* 0xff800000b4060808 */ /* 0x000fe60005000000 */
[----:B------:R2:W-:Y:S02]  /*6070*/  STS [R13+0x1e000], R2 ;  /* 0x01e000020d007388 */ /* 0x0005e40000000800 */
[----:B------:R-:W-:Y:S01]  /*6080*/  FFMA.FTZ R6, R6, UR8, -R0 ;  /* 0x0000000806067c23 */ /* 0x000fe20008010800 */
[----:B------:R-:W-:Y:S01]  /*6090*/  IMAD.MOV.U32 R5, RZ, RZ, R152 ;  /* 0x000000ffff057224 */ /* 0x000fe200078e0098 */
[----:B------:R-:W-:Y:S02]  /*60a0*/  @P1 FSEL R5, R152, -INF , !P3 ;  /* 0xff80000098051808 */ /* 0x000fe40005800000 */
[----:B------:R1:W-:Y:S01]  /*60b0*/  MUFU.EX2 R227, R6 ;  /* 0x0000000600e37308 */ /* 0x0003e20000000800 */
[----:B------:R-:W-:Y:S02]  /*60c0*/  PLOP3.LUT P1, PT, PT, PT, UP0, 0x80, 0x0 ;  /* 0x000000000000781c */ /* 0x000fe40003f2f008 */
[----:B------:R-:W-:Y:S01]  /*60d0*/  FFMA.FTZ R8, R5, UR8, -R8 ;  /* 0x0000000805087c23 */ /* 0x000fe20008010808 */
[----:B------:R-:W-:Y:S06]  /*60e0*/  F2FP.F16.F32.PACK_AB R5, R85, R86 ;  /* 0x000000565505723e */ /* 0x000fec00000000ff */
[----:B------:R-:W3:Y:S04]  /*60f0*/  MUFU.EX2 R166, R8 ;  /* 0x0000000800a67308 */ /* 0x000ee80000000800 */
[----:B------:R-:W-:Y:S02]  /*6100*/  @P1 FSEL R7, R174, -INF , !P3 ;  /* 0xff800000ae071808 */ /* 0x000fe40005800000 */
[----:B-1----:R-:W-:Y:S02]  /*6110*/  F2FP.F16.F32.PACK_AB R4, R203, R204 ;  /* 0x000000cccb04723e */ /* 0x002fe400000000ff */
[----:B------:R-:W-:Y:S01]  /*6120*/  F2FP.F16.F32.PACK_AB R6, R173, R176 ;  /* 0x000000b0ad06723e */ /* 0x000fe200000000ff */
[----:B------:R-:W-:Y:S01]  /*6130*/  FFMA.FTZ R0, R7, UR8, -R0 ;  /* 0x0000000807007c23 */ /* 0x000fe20008010800 */
[----:B--2---:R-:W-:Y:S03]  /*6140*/  F2FP.F16.F32.PACK_AB R2, R244, R245 ;  /* 0x000000f5f402723e */ /* 0x004fe600000000ff */
[----:B------:R1:W2:Y:S02]  /*6150*/  MUFU.EX2 R222, R0 ;  /* 0x0000000000de7308 */ /* 0x0002a40000000800 */
[----:B------:R2:W-:Y:S04]  /*6160*/  STS [R13+0x1e400], R2 ;  /* 0x01e400020d007388 */ /* 0x0005e80000000800 */
[----:B---3--:R3:W-:Y:S04]  /*6170*/  STS [R12+0x1c000], R5 ;  /* 0x01c000050c007388 */ /* 0x0087e80000000800 */
[----:B------:R3:W-:Y:S01]  /*6180*/  STS [R12+0x1c400], R4 ;  /* 0x01c400040c007388 */ /* 0x0007e20000000800 */
[----:B-1----:R-:W-:Y:S02]  /*6190*/  F2FP.F16.F32.PACK_AB R0, R166, R167 ;  /* 0x000000a7a600723e */ /* 0x002fe400000000ff */
[----:B--2---:R-:W-:Y:S02]  /*61a0*/  F2FP.F16.F32.PACK_AB R2, R81, R82 ;  /* 0x000000525102723e */ /* 0x004fe400000000ff */
[----:B---3--:R-:W-:Y:S03]  /*61b0*/  F2FP.F16.F32.PACK_AB R5, R223, R224 ;  /* 0x000000e0df05723e */ /* 0x008fe600000000ff */
        /* <DEDUP_REMOVED lines=8> */
[----:B---3--:R-:W-:Y:S03]  /*6240*/  F2FP.F16.F32.PACK_AB R5, R77, R78 ;  /* 0x0000004e4d05723e */ /* 0x008fe600000000ff */
[----:B------:R-:W-:Y:S01]  /*6250*/  STS [R11+0x1e400], R6 ;  /* 0x01e400060b007388 */ /* 0x000fe20000000800 */
[----:B------:R-:W-:Y:S03]  /*6260*/  F2FP.F16.F32.PACK_AB R4, R168, R171 ;  /* 0x000000aba804723e */ /* 0x000fe600000000ff */
[----:B------:R2:W-:Y:S04]  /*6270*/  STS [R10+0x1c000], R5 ;  /* 0x01c000050a007388 */ /* 0x0005e80000000800 */
[----:B------:R3:W-:Y:S01]  /*6280*/  STS [R10+0x1c400], R4 ;  /* 0x01c400040a007388 */ /* 0x0007e20000000800 */
[----:B-1----:R-:W-:Y:S02]  /*6290*/  F2FP.F16.F32.PACK_AB R2, R75, R76 ;  /* 0x0000004c4b02723e */ /* 0x002fe400000000ff */
[----:B--2---:R-:W-:Y:S02]  /*62a0*/  F2FP.F16.F32.PACK_AB R5, R179, R213 ;  /* 0x000000d5b305723e */ /* 0x004fe400000000ff */
[----:B---3--:R-:W-:Y:S01]  /*62b0*/  F2FP.F16.F32.PACK_AB R4, R232, R233 ;  /* 0x000000e9e804723e */ /* 0x008fe200000000ff */
[----:B----4-:R1:W-:Y:S04]  /*62c0*/  STS [R9+0x1c000], R2 ;  /* 0x01c0000209007388 */ /* 0x0103e80000000800 */
[----:B------:R2:W-:Y:S04]  /*62d0*/  STS [R9+0x1c400], R0 ;  /* 0x01c4000009007388 */ /* 0x0005e80000000800 */
[----:B------:R-:W-:Y:S04]  /*62e0*/  STS [R10+0x1e000], R5 ;  /* 0x01e000050a007388 */ /* 0x000fe80000000800 */
[----:B------:R-:W-:Y:S01]  /*62f0*/  STS [R10+0x1e400], R4 ;  /* 0x01e400040a007388 */ /* 0x000fe20000000800 */
[----:B-1----:R-:W-:Y:S02]  /*6300*/  F2FP.F16.F32.PACK_AB R2, R177, R178 ;  /* 0x000000b2b102723e */ /* 0x002fe400000000ff */
[----:B--2---:R-:W-:Y:S03]  /*6310*/  F2FP.F16.F32.PACK_AB R0, R222, R227 ;  /* 0x000000e3de00723e */ /* 0x004fe600000000ff */
[----:B------:R-:W-:Y:S04]  /*6320*/  STS [R9+0x1e000], R2 ;  /* 0x01e0000209007388 */ /* 0x000fe80000000800 */
[----:B------:R1:W-:Y:S04]  /*6330*/  STS [R9+0x1e400], R0 ;  /* 0x01e4000009007388 */ /* 0x0003e80000000800 */
[----:B------:R-:W-:Y:S08]  /*6340*/  LDSM.16.M88.4 R64, [R148+0x8000] ;  /* 0x008000009440783b */ /* 0x000ff00000000200 */
[----:B------:R-:W2:Y:S08]  /*6350*/  LDSM.16.M88.4 R16, [R187+UR4+0x10000] ;  /* 0x01000004bb10783b */ /* 0x000eb00008000200 */
[----:B------:R-:W3:Y:S08]  /*6360*/  LDSM.16.M88.4 R60, [R148+0xa000] ;  /* 0x00a00000943c783b */ /* 0x000ef00000000200 */
[----:B-1----:R-:W4:Y:S04]  /*6370*/  LDL R0, [R1+0x60] ;  /* 0x0000600001007983 */ /* 0x002f280000100800 */
[----:B------:R-:W4:Y:S04]  /*6380*/  LDL R2, [R1+0x5c] ;  /* 0x00005c0001027983 */ /* 0x000f280000100800 */
[----:B------:R-:W1:Y:S08]  /*6390*/  LDSM.16.M88.4 R32, [R187+UR4+0x10800] ;  /* 0x01080004bb20783b */ /* 0x000e700008000200 */
[----:B------:R-:W1:Y:S01]  /*63a0*/  LDSM.16.M88.4 R48, [R187+UR4+0x11000] ;  /* 0x01100004bb30783b */ /* 0x000e620008000200 */
[-C--:B--2---:R-:W-:Y:S07]  /*63b0*/  HMMA.16816.F32 R4, R64, R16.reuse, RZ ;  /* 0x000000104004723c */ /* 0x084fee00000018ff */
[----:B------:R-:W2:Y:S01]  /*63c0*/  LDSM.16.M88.4 R132, [R187+UR4+0x11800] ;  /* 0x01180004bb84783b */ /* 0x000ea20008000200 */
[C---:B---3--:R-:W-:Y:S07]  /*63d0*/  HMMA.16816.F32 R8, R60.reuse, R16, RZ ;  /* 0x000000103c08723c */ /* 0x048fee00000018ff */
[----:B------:R-:W-:Y:S01]  /*63e0*/  LDSM.16.M88.4 R136, [R150+0x8000] ;  /* 0x008000009688783b */ /* 0x000fe20000000200 */
[-C--:B------:R-:W-:Y:S07]  /*63f0*/  HMMA.16816.F32 R12, R60, R18.reuse, RZ ;  /* 0x000000123c0c723c */ /* 0x080fee00000018ff */
[----:B------:R-:W3:Y:S01]  /*6400*/  LDSM.16.M88.4 R140, [R189+0x4000] ;  /* 0x00400000bd8c783b */ /* 0x000ee20000000200 */
[C---:B------:R-:W-:Y:S07]  /*6410*/  HMMA.16816.F32 R16, R64.reuse, R18, RZ ;  /* 0x000000124010723c */ /* 0x040fee00000018ff */
[----:B------:R-:W3:Y:S01]  /*6420*/  LDSM.16.M88.4 R144, [R150+0xa000] ;  /* 0x00a000009690783b */ /* 0x000ee20000000200 */
[-C--:B-1----:R-:W-:Y:S06]  /*6430*/  HMMA.16816.F32 R20, R64, R32.reuse, RZ ;  /* 0x000000204014723c */ /* 0x082fec00000018ff */
[C---:B------:R-:W-:Y:S06]  /*6440*/  HMMA.16816.F32 R24, R60.reuse, R32, RZ ;  /* 0x000000203c18723c */ /* 0x040fec00000018ff */
[-C--:B------:R-:W-:Y:S06]  /*6450*/  HMMA.16816.F32 R28, R60, R34.reuse, RZ ;  /* 0x000000223c1c723c */ /* 0x080fec00000018ff */
[C---:B------:R-:W-:Y:S06]  /*6460*/  HMMA.16816.F32 R32, R64.reuse, R34, RZ ;  /* 0x000000224020723c */ /* 0x040fec00000018ff */
[-C--:B------:R-:W-:Y:S06]  /*6470*/  HMMA.16816.F32 R36, R64, R48.reuse, RZ ;  /* 0x000000304024723c */ /* 0x080fec00000018ff */
[C---:B------:R-:W-:Y:S06]  /*6480*/  HMMA.16816.F32 R40, R60.reuse, R48, RZ ;  /* 0x000000303c28723c */ /* 0x040fec00000018ff */
[-C--:B------:R-:W-:Y:S06]  /*6490*/  HMMA.16816.F32 R44, R60, R50.reuse, RZ ;  /* 0x000000323c2c723c */ /* 0x080fec00000018ff */
[C---:B------:R-:W-:Y:S06]  /*64a0*/  HMMA.16816.F32 R48, R64.reuse, R50, RZ ;  /* 0x000000324030723c */ /* 0x040fec00000018ff */
[-C--:B--2---:R-:W-:Y:S06]  /*64b0*/  HMMA.16816.F32 R52, R64, R132.reuse, RZ ;  /* 0x000000844034723c */ /* 0x084fec00000018ff */
[C---:B------:R-:W-:Y:S06]  /*64c0*/  HMMA.16816.F32 R56, R60.reuse, R132, RZ ;  /* 0x000000843c38723c */ /* 0x040fec00000018ff */
[-C--:B------:R-:W-:Y:S06]  /*64d0*/  HMMA.16816.F32 R60, R60, R134.reuse, RZ ;  /* 0x000000863c3c723c */ /* 0x080fec00000018ff */
[----:B------:R-:W-:Y:S01]  /*64e0*/  HMMA.16816.F32 R64, R64, R134, RZ ;  /* 0x000000864040723c */ /* 0x000fe200000018ff */
[----:B------:R-:W1:Y:S05]  /*64f0*/  LDSM.16.M88.4 R132, [R189+0x4800] ;  /* 0x00480000bd84783b */ /* 0x000e6a0000000200 */
[-C--:B---3--:R-:W-:Y:S06]  /*6500*/  HMMA.16816.F32 R4, R136, R140.reuse, R4 ;  /* 0x0000008c8804723c */ /* 0x088fec0000001804 */
[C---:B------:R-:W-:Y:S06]  /*6510*/  HMMA.16816.F32 R8, R144.reuse, R140, R8 ;  /* 0x0000008c9008723c */ /* 0x040fec0000001808 */
[-C--:B------:R-:W-:Y:S06]  /*6520*/  HMMA.16816.F32 R12, R144, R142.reuse, R12 ;  /* 0x0000008e900c723c */ /* 0x080fec000000180c */
[C---:B------:R-:W-:Y:S01]  /*6530*/  HMMA.16816.F32 R16, R136.reuse, R142, R16 ;  /* 0x0000008e8810723c */ /* 0x040fe20000001810 */
[----:B------:R-:W2:Y:S05]  /*6540*/  LDSM.16.M88.4 R140, [R189+0x5000] ;  /* 0x00500000bd8c783b */ /* 0x000eaa0000000200 */
[-C--:B-1----:R-:W-:Y:S06]  /*6550*/  HMMA.16816.F32 R20, R136, R132.reuse, R20 ;  /* 0x000000848814723c */ /* 0x082fec0000001814 */
[C---:B------:R-:W-:Y:S06]  /*6560*/  HMMA.16816.F32 R24, R144.reuse, R132, R24 ;  /* 0x000000849018723c */ /* 0x040fec0000001818 */
[-C--:B------:R-:W-:Y:S06]  /*6570*/  HMMA.16816.F32 R28, R144, R134.reuse, R28 ;  /* 0x00000086901c723c */ /* 0x080fec000000181c */
[C---:B------:R-:W-:Y:S01]  /*6580*/  HMMA.16816.F32 R32, R136.reuse, R134, R32 ;  /* 0x000000868820723c */ /* 0x040fe20000001820 */
[----:B------:R-:W1:Y:S05]  /*6590*/  LDSM.16.M88.4 R132, [R189+0x5800] ;  /* 0x00580000bd84783b */ /* 0x000e6a0000000200 */
[-C--:B--2---:R-:W-:Y:S06]  /*65a0*/  HMMA.16816.F32 R36, R136, R140.reuse, R36 ;  /* 0x0000008c8824723c */ /* 0x084fec0000001824 */
[C---:B------:R-:W-:Y:S06]  /*65b0*/  HMMA.16816.F32 R40, R144.reuse, R140, R40 ;  /* 0x0000008c9028723c */ /* 0x040fec0000001828 */
[-C--:B------:R-:W-:Y:S06]  /*65c0*/  HMMA.16816.F32 R44, R144, R142.reuse, R44 ;  /* 0x0000008e902c723c */ /* 0x080fec000000182c */
[C---:B------:R-:W-:Y:S01]  /*65d0*/  HMMA.16816.F32 R48, R136.reuse, R142, R48 ;  /* 0x0000008e8830723c */ /* 0x040fe20000001830 */
[----:B------:R-:W-:Y:S05]  /*65e0*/  LDSM.16.M88.4 R140, [R149+0x8000] ;  /* 0x00800000958c783b */ /* 0x000fea0000000200 */
[-C--:B-1----:R-:W-:Y:S06]  /*65f0*/  HMMA.16816.F32 R52, R136, R132.reuse, R52 ;  /* 0x000000848834723c */ /* 0x082fec0000001834 */
[C---:B------:R-:W-:Y:S06]  /*6600*/  HMMA.16816.F32 R56, R144.reuse, R132, R56 ;  /* 0x000000849038723c */ /* 0x040fec0000001838 */
[-C--:B------:R-:W-:Y:S06]  /*6610*/  HMMA.16816.F32 R60, R144, R134.reuse, R60 ;  /* 0x00000086903c723c */ /* 0x080fec000000183c */
[----:B------:R-:W-:Y:S01]  /*6620*/  HMMA.16816.F32 R64, R136, R134, R64 ;  /* 0x000000868840723c */ /* 0x000fe20000001840 */
[----:B------:R-:W1:Y:S08]  /*6630*/  LDSM.16.M88.4 R132, [R186+0x4000] ;  /* 0x00400000ba84783b */ /* 0x000e700000000200 */
[----:B------:R-:W2:Y:S01]  /*6640*/  LDSM.16.M88.4 R136, [R149+0xa000] ;  /* 0x00a000009588783b */ /* 0x000ea20000000200 */
[-C--:B-1----:R-:W-:Y:S06]  /*6650*/  HMMA.16816.F32 R4, R140, R132.reuse, R4 ;  /* 0x000000848c04723c */ /* 0x082fec0000001804 */
[C---:B--2---:R-:W-:Y:S06]  /*6660*/  HMMA.16816.F32 R8, R136.reuse, R132, R8 ;  /* 0x000000848808723c */ /* 0x044fec0000001808 */
[-C--:B------:R-:W-:Y:S06]  /*6670*/  HMMA.16816.F32 R12, R136, R134.reuse, R12 ;  /* 0x00000086880c723c */ /* 0x080fec000000180c */
[C---:B------:R-:W-:Y:S01]  /*6680*/  HMMA.16816.F32 R16, R140.reuse, R134, R16 ;  /* 0x000000868c10723c */ /* 0x040fe20000001810 */
[----:B------:R-:W1:Y:S04]  /*6690*/  LDSM.16.M88.4 R132, [R186+0x4800] ;  /* 0x00480000ba84783b */ /* 0x000e680000000200 */
[----:B----4-:R-:W-:Y:S02]  /*66a0*/  IADD3 R146, P0, R0, UR15, RZ ;  /* 0x0000000f00927c10 */ /* 0x010fe4000ff1e0ff */
[----:B------:R-:W-:Y:S04]  /*66b0*/  IADD3 R0, R191, R149, RZ ;  /* 0x00000095bf007210 */ /* 0x000fe80007ffe0ff */
[----:B------:R-:W-:Y:S02]  /*66c0*/  IADD3.X R147, R2, UR14, RZ, P0, !PT ;  /* 0x0000000e02937c10 */ /* 0x000fe400087fe4ff */
[----:B------:R-:W-:Y:S03]  /*66d0*/  PLOP3.LUT P0, PT, PT, PT, UP3, 0x80, 0x0 ;  /* 0x000000000000781c */ /* 0x000fe60003f0f038 */
[----:B------:R-:W2:Y:S04]  /*66e0*/  LDG.E R144, desc[UR10][R146.64] ;  /* 0x0000000a92907981 */ /* 0x000ea8000c1e1900 */
[----:B------:R3:W5:Y:S01]  /*66f0*/  LDG.E R2, desc[UR10][R146.64+0x100] ;  /* 0x0001000a92027981 */ /* 0x000762000c1e1900 */
        /* <DEDUP_REMOVED lines=16> */
[----:B------:R4:W3:Y:S02]  /*6800*/  LDSM.16.M88.4 R140, [R0+0xa000] ;  /* 0x00a00000008c783b */ /* 0x0008e40000000200 */
[----:B----4-:R-:W-:Y:S04]  /*6810*/  FFMA.FTZ R0, -R100, R100, 1 ;  /* 0x3f80000064007423 */ /* 0x010fe80000010164 */
[----:B------:R-:W-:Y:S01]  /*6820*/  FMUL.FTZ R0, R0, UR6 ;  /* 0x0000000600007c20 */ /* 0x000fe20008410000 */
        /* <DEDUP_REMOVED lines=9> */
[----:B------:R-:W1:Y:S04]  /*68c0*/  LDSM.16.M88.4 R136, [R188+0x5000] ;  /* 0x00500000bc88783b */ /* 0x000e680000000200 */
[C---:B--2---:R-:W-:Y:S01]  /*68d0*/  FADD.FTZ R4, -R144.reuse, R4 ;  /* 0x0000000490047221 */ /* 0x044fe20000010100 */
[C---:B------:R-:W-:Y:S01]  /*68e0*/  FADD.FTZ R5, -R144.reuse, R5 ;  /* 0x0000000590057221 */ /* 0x040fe20000010100 */
[C---:B------:R-:W-:Y:S01]  /*68f0*/  FADD.FTZ R16, -R144.reuse, R16 ;  /* 0x0000001090107221 */ /* 0x040fe20000010100 */
[----:B------:R-:W-:Y:S03]  /*6900*/  FADD.FTZ R17, -R144, R17 ;  /* 0x0000001190117221 */ /* 0x000fe60000010100 */
[----:B------:R-:W-:Y:S01]  /*6910*/  FMUL.FTZ R4, R101, R4 ;  /* 0x0000000465047220 */ /* 0x000fe20000410000 */
[----:B------:R-:W-:Y:S01]  /*6920*/  FMUL.FTZ R151, R151, R5 ;  /* 0x0000000597977220 */ /* 0x000fe20000410000 */
[----:B------:R2:W5:Y:S01]  /*6930*/  LDL.LU R101, [R1+0x134] ;  /* 0x0001340001657983 */ /* 0x0005620000300800 */
[----:B------:R-:W-:Y:S01]  /*6940*/  FFMA.FTZ R5, -R99, R99, 1 ;  /* 0x3f80000063057423 */ /* 0x000fe20000010163 */
[----:B------:R-:W-:Y:S01]  /*6950*/  FMUL.FTZ R145, R4, R0 ;  /* 0x0000000004917220 */ /* 0x000fe20000410000 */
[C---:B------:R-:W-:Y:S01]  /*6960*/  FADD.FTZ R20, -R144.reuse, R20 ;  /* 0x0000001490147221 */ /* 0x040fe20000010100 */
[----:B------:R-:W3:Y:S01]  /*6970*/  LDG.E R4, desc[UR10][R146.64+0x20] ;  /* 0x0000200a92047981 */ /* 0x000ee2000c1e1900 */
[C---:B------:R-:W-:Y:S06]  /*6980*/  FADD.FTZ R21, -R144.reuse, R21 ;  /* 0x0000001590157221 */ /* 0x040fec0000010100 */
[C---:B------:R-:W-:Y:S01]  /*6990*/  FADD.FTZ R32, -R144.reuse, R32 ;  /* 0x0000002090207221 */ /* 0x040fe20000010100 */
[C---:B------:R-:W-:Y:S01]  /*69a0*/  FADD.FTZ R33, -R144.reuse, R33 ;  /* 0x0000002190217221 */ /* 0x040fe20000010100 */
[----:B------:R2:W5:Y:S01]  /*69b0*/  LDL.LU R100, [R1+0x130] ;  /* 0x0001300001647983 */ /* 0x0005620000300800 */
[----:B------:R-:W-:Y:S03]  /*69c0*/  FMUL.FTZ R5, R5, UR6 ;  /* 0x0000000605057c20 */ /* 0x000fe60008410000 */
[----:B------:R2:W5:Y:S01]  /*69d0*/  LDL.LU R99, [R1+0x12c] ;  /* 0x00012c0001637983 */ /* 0x0005620000300800 */
[----:B------:R-:W-:Y:S03]  /*69e0*/  FMUL.FTZ R5, R151, R5 ;  /* 0x0000000597057220 */ /* 0x000fe60000410000 */
[----:B------:R2:W5:Y:S01]  /*69f0*/  LDG.E R0, desc[UR10][R146.64+0x120] ;  /* 0x0001200a92007981 */ /* 0x000562000c1e1900 */
[-C--:B-1----:R-:W-:Y:S03]  /*6a00*/  HMMA.16816.F32 R36, R132, R136.reuse, R36 ;  /* 0x000000888424723c */ /* 0x082fe60000001824 */
[----:B------:R-:W-:Y:S03]  /*6a10*/  F2FP.F16.F32.PACK_AB R5, R5, R145 ;  /* 0x000000910505723e */ /* 0x000fe600000000ff */
[C---:B------:R-:W-:Y:S06]  /*6a20*/  HMMA.16816.F32 R40, R140.reuse, R136, R40 ;  /* 0x000000888c28723c */ /* 0x040fec0000001828 */
[-C--:B------:R-:W-:Y:S06]  /*6a30*/  HMMA.16816.F32 R44, R140, R138.reuse, R44 ;  /* 0x0000008a8c2c723c */ /* 0x080fec000000182c */
[C---:B------:R-:W-:Y:S01]  /*6a40*/  HMMA.16816.F32 R48, R132.reuse, R138, R48 ;  /* 0x0000008a8430723c */ /* 0x040fe20000001830 */
[----:B------:R-:W1:Y:S05]  /*6a50*/  LDSM.16.M88.4 R136, [R188+0x5800] ;  /* 0x00580000bc88783b */ /* 0x000e6a0000000200 */
[-C--:B-1----:R-:W-:Y:S06]  /*6a60*/  HMMA.16816.F32 R52, R132, R136.reuse, R52 ;  /* 0x000000888434723c */ /* 0x082fec0000001834 */
[C---:B------:R-:W-:Y:S06]  /*6a70*/  HMMA.16816.F32 R56, R140.reuse, R136, R56 ;  /* 0x000000888c38723c */ /* 0x040fec0000001838 */
[-C--:B------:R-:W-:Y:S06]  /*6a80*/  HMMA.16816.F32 R60, R140, R138.reuse, R60 ;  /* 0x0000008a8c3c723c */ /* 0x080fec000000183c */
[----:B------:R-:W-:Y:S06]  /*6a90*/  HMMA.16816.F32 R64, R132, R138, R64 ;  /* 0x0000008a8440723c */ /* 0x000fec0000001840 */
[----:B------:R-:W-:Y:S01]  /*6aa0*/  FADD.FTZ R52, -R144, R52 ;  /* 0x0000003490347221 */ /* 0x000fe20000010100 */
[----:B------:R-:W-:Y:S01]  /*6ab0*/  FMUL.FTZ R132, R98, R16 ;  /* 0x0000001062847220 */ /* 0x000fe20000410000 */
[----:B------:R-:W-:Y:S01]  /*6ac0*/  FMUL.FTZ R133, R97, R17 ;  /* 0x0000001161857220 */ /* 0x000fe20000410000 */
[----:B------:R2:W5:Y:S02]  /*6ad0*/  LDL.LU R98, [R1+0x128] ;  /* 0x0001280001627983 */ /* 0x0005640000300800 */
[----:B------:R-:W-:Y:S01]  /*6ae0*/  FMUL.FTZ R134, R96, R20 ;  /* 0x0000001460867220 */ /* 0x000fe20000410000 */
[----:B------:R-:W-:Y:S01]  /*6af0*/  FMUL.FTZ R135, R95, R21 ;  /* 0x000000155f877220 */ /* 0x000fe20000410000 */
[----:B------:R2:W5:Y:S01]  /*6b00*/  LDL.LU R97, [R1+0x124] ;  /* 0x0001240001617983 */ /* 0x0005620000300800 */
[----:B------:R-:W-:Y:S01]  /*6b10*/  FFMA.FTZ R16, -R94, R94, 1 ;  /* 0x3f8000005e107423 */ /* 0x000fe2000001015e */
[----:B------:R-:W-:Y:S01]  /*6b20*/  FFMA.FTZ R21, -R92, R92, 1 ;  /* 0x3f8000005c157423 */ /* 0x000fe2000001015c */
[----:B------:R-:W-:Y:S01]  /*6b30*/  FFMA.FTZ R17, -R91, R91, 1 ;  /* 0x3f8000005b117423 */ /* 0x000fe2000001015b */
[----:B------:R2:W5:Y:S01]  /*6b40*/  LDL.LU R96, [R1+0x120] ;  /* 0x0001200001607983 */ /* 0x0005620000300800 */
[----:B------:R-:W-:Y:S01]  /*6b50*/  FFMA.FTZ R20, -R93, R93, 1 ;  /* 0x3f8000005d147423 */ /* 0x000fe2000001015d */
[----:B------:R-:W-:Y:S01]  /*6b60*/  FMUL.FTZ R21, R21, UR6 ;  /* 0x0000000615157c20 */ /* 0x000fe20008410000 */
[----:B------:R-:W-:Y:S01]  /*6b70*/  FMUL.FTZ R17, R17, UR6 ;  /* 0x0000000611117c20 */ /* 0x000fe20008410000 */
[----:B------:R2:W5:Y:S01]  /*6b80*/  LDL.LU R95, [R1+0x11c] ;  /* 0x00011c00015f7983 */ /* 0x0005620000300800 */
[----:B------:R-:W-:Y:S01]  /*6b90*/  FMUL.FTZ R20, R20, UR6 ;  /* 0x0000000614147c20 */ /* 0x000fe20008410000 */
[----:B------:R-:W-:Y:S01]  /*6ba0*/  FMUL.FTZ R21, R134, R21 ;  /* 0x0000001586157220 */ /* 0x000fe20000410000 */
[----:B------:R-:W-:Y:S01]  /*6bb0*/  FMUL.FTZ R17, R135, R17 ;  /* 0x0000001187117220 */ /* 0x000fe20000410000 */
[----:B------:R2:W5:Y:S01]  /*6bc0*/  LDL.LU R94, [R1+0x118] ;  /* 0x00011800015e7983 */ /* 0x0005620000300800 */
[----:B------:R-:W-:Y:S01]  /*6bd0*/  FMUL.FTZ R20, R133, R20 ;  /* 0x0000001485147220 */ /* 0x000fe20000410000 */
[----:B------:R-:W-:Y:S01]  /*6be0*/  FFMA.FTZ R133, -R88, R88, 1 ;  /* 0x3f80000058857423 */ /* 0x000fe20000010158 */
[----:B------:R-:W-:Y:S01]  /*6bf0*/  FADD.FTZ R134, -R144, R53 ;  /* 0x0000003590867221 */ /* 0x000fe20000010100 */
[----:B------:R2:W5:Y:S01]  /*6c00*/  LDL.LU R93, [R1+0x114] ;  /* 0x00011400015d7983 */ /* 0x0005620000300800 */
[----:B------:R-:W-:Y:S01]  /*6c10*/  FMUL.FTZ R53, R78, R52 ;  /* 0x000000344e357220 */ /* 0x000fe20000410000 */
[----:B------:R-:W-:Y:S01]  /*6c20*/  F2FP.F16.F32.PACK_AB R135, R17, R21 ;  /* 0x000000151187723e */ /* 0x000fe200000000ff */
[----:B------:R-:W-:Y:S01]  /*6c30*/  FMUL.FTZ R17, R90, R32 ;  /* 0x000000205a117220 */ /* 0x000fe20000410000 */
[----:B------:R2:W5:Y:S01]  /*6c40*/  LDL.LU R92, [R1+0x110] ;  /* 0x00011000015c7983 */ /* 0x0005620000300800 */
[----:B------:R-:W-:Y:S01]  /*6c50*/  FMUL.FTZ R21, R89, R33 ;  /* 0x0000002159157220 */ /* 0x000fe20000410000 */
[----:B------:R-:W-:Y:S01]  /*6c60*/  FMUL.FTZ R134, R77, R134 ;  /* 0x000000864d867220 */ /* 0x000fe20000410000 */
[----:B------:R-:W-:Y:S01]  /*6c70*/  FADD.FTZ R32, -R144, R36 ;  /* 0x0000002490207221 */ /* 0x000fe20000010100 */
[----:B------:R2:W5:Y:S01]  /*6c80*/  LDL.LU R91, [R1+0x10c] ;  /* 0x00010c00015b7983 */ /* 0x0005620000300800 */
[----:B------:R-:W-:Y:S01]  /*6c90*/  FFMA.FTZ R36, -R80, R80, 1 ;  /* 0x3f80000050247423 */ /* 0x000fe20000010150 */
[----:B------:R-:W-:Y:S01]  /*6ca0*/  FADD.FTZ R33, -R144, R37 ;  /* 0x0000002590217221 */ /* 0x000fe20000010100 */
[----:B------:R-:W-:Y:S01]  /*6cb0*/  FMUL.FTZ R32, R86, R32 ;  /* 0x0000002056207220 */ /* 0x000fe20000410000 */
[----:B------:R2:W5:Y:S01]  /*6cc0*/  LDL.LU R90, [R1+0x108] ;  /* 0x00010800015a7983 */ /* 0x0005620000300800 */
[----:B------:R-:W-:Y:S01]  /*6cd0*/  FFMA.FTZ R37, -R83, R83, 1 ;  /* 0x3f80000053257423 */ /* 0x000fe20000010153 */
[----:B------:R-:W-:Y:S01]  /*6ce0*/  FMUL.FTZ R33, R85, R33 ;  /* 0x0000002155217220 */ /* 0x000fe20000410000 */
[----:B------:R-:W-:Y:S01]  /*6cf0*/  FADD.FTZ R52, -R144, R65 ;  /* 0x0000004190347221 */ /* 0x000fe20000010100 */
[----:B------:R2:W5:Y:S01]  /*6d00*/  LDL.LU R89, [R1+0x104] ;  /* 0x0001040001597983 */ /* 0x0005620000300800 */
[----:B------:R-:W-:Y:S01]  /*6d10*/  FMUL.FTZ R16, R16, UR6 ;  /* 0x0000000610107c20 */ /* 0x000fe20008410000 */
[----:B------:R-:W-:Y:S01]  /*6d20*/  FMUL.FTZ R37, R37, UR6 ;  /* 0x0000000625257c20 */ /* 0x000fe20008410000 */
[----:B------:R-:W-:Y:S01]  /*6d30*/  FMUL.FTZ R52, R75, R52 ;  /* 0x000000344b347220 */ /* 0x000fe20000410000 */
[----:B------:R2:W5:Y:S01]  /*6d40*/  LDL.LU R88, [R1+0x100] ;  /* 0x0001000001587983 */ /* 0x0005620000300800 */
[----:B------:R-:W-:Y:S01]  /*6d50*/  FMUL.FTZ R16, R132, R16 ;  /* 0x0000001084107220 */ /* 0x000fe20000410000 */
[----:B------:R-:W-:Y:S01]  /*6d60*/  FFMA.FTZ R132, -R87, R87, 1 ;  /* 0x3f80000057847423 */ /* 0x000fe20000010157 */
[----:B------:R-:W-:Y:S01]  /*6d70*/  FMUL.FTZ R37, R33, R37 ;  /* 0x0000002521257220 */ /* 0x000fe20000410000 */
[----:B------:R2:W5:Y:S01]  /*6d80*/  LDL.LU R87, [R1+0xfc] ;  /* 0x0000fc0001577983 */ /* 0x0005620000300800 */
[----:B------:R-:W-:Y:S01]  /*6d90*/  FFMA.FTZ R33, -R79, R79, 1 ;  /* 0x3f8000004f217423 */ /* 0x000fe2000001014f */
[----:B------:R-:W-:Y:S01]  /*6da0*/  F2FP.F16.F32.PACK_AB R20, R20, R16 ;  /* 0x000000101414723e */ /* 0x000fe200000000ff */
[----:B------:R-:W-:Y:S01]  /*6db0*/  FFMA.FTZ R16, -R84, R84, 1 ;  /* 0x3f80000054107423 */ /* 0x000fe20000010154 */
[----:B------:R2:W5:Y:S01]  /*6dc0*/  LDL.LU R86, [R1+0xf8] ;  /* 0x0000f80001567983 */ /* 0x0005620000300800 */
[----:B------:R-:W-:Y:S01]  /*6dd0*/  FMUL.FTZ R36, R36, UR6 ;  /* 0x0000000624247c20 */ /* 0x000fe20008410000 */
[----:B------:R-:W-:Y:S01]  /*6de0*/  FMUL.FTZ R33, R33, UR6 ;  /* 0x0000000621217c20 */ /* 0x000fe20008410000 */
[----:B------:R-:W-:Y:S01]  /*6df0*/  FMUL.FTZ R16, R16, UR6 ;  /* 0x0000000610107c20 */ /* 0x000fe20008410000 */
[----:B------:R2:W5:Y:S01]  /*6e00*/  LDL.LU R85, [R1+0xf4] ;  /* 0x0000f40001557983 */ /* 0x0005620000300800 */
[----:B------:R-:W-:Y:S01]  /*6e10*/  FMUL.FTZ R132, R132, UR6 ;  /* 0x0000000684847c20 */ /* 0x000fe20008410000 */
[----:B------:R-:W-:Y:S02]  /*6e20*/  FMUL.FTZ R133, R133, UR6 ;  /* 0x0000000685857c20 */ /* 0x000fe40008410000 */
[----:B------:R2:W5:Y:S01]  /*6e30*/  LDL.LU R84, [R1+0xf0] ;  /* 0x0000f00001547983 */ /* 0x0005620000300800 */
[----:B------:R-:W-:Y:S01]  /*6e40*/  FMUL.FTZ R132, R21, R132 ;  /* 0x0000008415847220 */ /* 0x000fe20000410000 */
[----:B------:R-:W-:Y:S01]  /*6e50*/  FADD.FTZ R21, -R144, R48 ;  /* 0x0000003090157221 */ /* 0x000fe20000010100 */
[----:B------:R-:W-:Y:S01]  /*6e60*/  FMUL.FTZ R48, R32, R16 ;  /* 0x0000001020307220 */ /* 0x000fe20000410000 */
[----:B------:R2:W5:Y:S01]  /*6e70*/  LDL.LU R83, [R1+0xec] ;  /* 0x0000ec0001537983 */ /* 0x0005620000300800 */
[----:B------:R-:W-:Y:S01]  /*6e80*/  FMUL.FTZ R133, R17, R133 ;  /* 0x0000008511857220 */ /* 0x000fe20000410000 */
[----:B------:R-:W-:Y:S01]  /*6e90*/  FMUL.FTZ R16, R82, R21 ;  /* 0x0000001552107220 */ /* 0x000fe20000410000 */
[C---:B------:R-:W-:Y:S01]  /*6ea0*/  FADD.FTZ R17, -R144.reuse, R49 ;  /* 0x0000003190117221 */ /* 0x040fe20000010100 */
[----:B------:R2:W5:Y:S01]  /*6eb0*/  LDL.LU R82, [R1+0xe8] ;  /* 0x0000e80001527983 */ /* 0x0005620000300800 */
[----:B------:R-:W-:Y:S01]  /*6ec0*/  FADD.FTZ R49, -R144, R64 ;  /* 0x0000004090317221 */ /* 0x000fe20000010100 */
[----:B------:R-:W-:Y:S01]  /*6ed0*/  FFMA.FTZ R32, -R74, R74, 1 ;  /* 0x3f8000004a207423 */ /* 0x000fe2000001014a */
[----:B------:R-:W-:Y:S01]  /*6ee0*/  FMUL.FTZ R17, R81, R17 ;  /* 0x0000001151117220 */ /* 0x000fe20000410000 */
[----:B------:R-:W-:Y:S01]  /*6ef0*/  FFMA.FTZ R21, -R73, R73, 1 ;  /* 0x3f80000049157423 */ /* 0x000fe20000010149 */
[----:B------:R2:W5:Y:S01]  /*6f00*/  LDL.LU R81, [R1+0xe4] ;  /* 0x0000e40001517983 */ /* 0x0005620000300800 */
[----:B------:R-:W-:Y:S01]  /*6f10*/  FMUL.FTZ R49, R76, R49 ;  /* 0x000000314c317220 */ /* 0x000fe20000410000 */
[----:B------:R-:W-:Y:S01]  /*6f20*/  FMUL.FTZ R36, R16, R36 ;  /* 0x0000002410247220 */ /* 0x000fe20000410000 */
[----:B------:R-:W-:Y:S01]  /*6f30*/  FFMA.FTZ R16, -R71, R71, 1 ;  /* 0x3f80000047107423 */ /* 0x000fe20000010147 */
[----:B------:R2:W5:Y:S01]  /*6f40*/  LDL.LU R80, [R1+0xe0] ;  /* 0x0000e00001507983 */ /* 0x0005620000300800 */
[----:B------:R-:W-:Y:S01]  /*6f50*/  FMUL.FTZ R33, R17, R33 ;  /* 0x0000002111217220 */ /* 0x000fe20000410000 */
[----:B------:R-:W-:Y:S01]  /*6f60*/  FFMA.FTZ R17, -R72, R72, 1 ;  /* 0x3f80000048117423 */ /* 0x000fe20000010148 */
[----:B------:R-:W-:Y:S01]  /*6f70*/  FMUL.FTZ R32, R32, UR6 ;  /* 0x0000000620207c20 */ /* 0x000fe20008410000 */
[----:B------:R2:W5:Y:S01]  /*6f80*/  LDL.LU R79, [R1+0xdc] ;  /* 0x0000dc00014f7983 */ /* 0x0005620000300800 */
[----:B------:R-:W-:Y:S01]  /*6f90*/  FMUL.FTZ R21, R21, UR6 ;  /* 0x0000000615157c20 */ /* 0x000fe20008410000 */
[----:B------:R-:W-:Y:S01]  /*6fa0*/  FMUL.FTZ R16, R16, UR6 ;  /* 0x0000000610107c20 */ /* 0x000fe20008410000 */
[----:B------:R-:W-:Y:S01]  /*6fb0*/  FMUL.FTZ R32, R53, R32 ;  /* 0x0000002035207220 */ /* 0x000fe20000410000 */
[----:B------:R2:W5:Y:S01]  /*6fc0*/  LDL.LU R78, [R1+0xd8] ;  /* 0x0000d800014e7983 */ /* 0x0005620000300800 */
[----:B------:R-:W-:Y:S01]  /*6fd0*/  FMUL.FTZ R21, R134, R21 ;  /* 0x0000001586157220 */ /* 0x000fe20000410000 */
[----:B------:R-:W-:Y:S01]  /*6fe0*/  FMUL.FTZ R16, R52, R16 ;  /* 0x0000001034107220 */ /* 0x000fe20000410000 */
[----:B------:R-:W-:Y:S01]  /*6ff0*/  F2FP.F16.F32.PACK_AB R52, R33, R36 ;  /* 0x000000242134723e */ /* 0x000fe200000000ff */
[----:B------:R2:W5:Y:S01]  /*7000*/  LDL.LU R77, [R1+0xd4] ;  /* 0x0000d400014d7983 */ /* 0x0005620000300800 */
[----:B------:R-:W-:Y:S01]  /*7010*/  FFMA.FTZ R33, -R70, R70, 1 ;  /* 0x3f80000046217423 */ /* 0x000fe20000010146 */
[----:B------:R-:W-:Y:S01]  /*7020*/  FMUL.FTZ R17, R17, UR6 ;  /* 0x0000000611117c20 */ /* 0x000fe20008410000 */
[----:B------:R-:W-:Y:S01]  /*7030*/  F2FP.F16.F32.PACK_AB R53, R37, R48 ;  /* 0x000000302535723e */ /* 0x000fe200000000ff */
[----:B------:R2:W5:Y:S01]  /*7040*/  LDL.LU R76, [R1+0xd0] ;  /* 0x0000d000014c7983 */ /* 0x0005620000300800 */
[----:B------:R-:W-:Y:S01]  /*7050*/  F2FP.F16.F32.PACK_AB R132, R132, R133 ;  /* 0x000000858484723e */ /* 0x000fe200000000ff */
[----:B------:R-:W-:Y:S01]  /*7060*/  FMUL.FTZ R17, R49, R17 ;  /* 0x0000001131117220 */ /* 0x000fe20000410000 */
[----:B------:R-:W-:Y:S01]  /*7070*/  F2FP.F16.F32.PACK_AB R49, R21, R32 ;  /* 0x000000201531723e */ /* 0x000fe200000000ff */
[----:B------:R2:W5:Y:S01]  /*7080*/  LDL.LU R75, [R1+0xcc] ;  /* 0x0000cc00014b7983 */ /* 0x0005620000300800 */
[----:B------:R-:W-:Y:S01]  /*7090*/  FFMA.FTZ R21, -R69, R69, 1 ;  /* 0x3f80000045157423 */ /* 0x000fe20000010145 */
[----:B------:R-:W-:Y:S01]  /*70a0*/  FMUL.FTZ R33, R33, UR6 ;  /* 0x0000000621217c20 */ /* 0x000fe20008410000 */
[----:B------:R-:W-:Y:S01]  /*70b0*/  F2FP.F16.F32.PACK_AB R48, R16, R17 ;  /* 0x000000111030723e */ /* 0x000fe200000000ff */
[----:B------:R2:W5:Y:S01]  /*70c0*/  LDL.LU R74, [R1+0xc8] ;  /* 0x0000c800014a7983 */ /* 0x0005620000300800 */
[----:B------:R-:W-:Y:S03]  /*70d0*/  FMUL.FTZ R21, R21, UR6 ;  /* 0x0000000615157c20 */ /* 0x000fe60008410000 */
[----:B------:R2:W5:Y:S04]  /*70e0*/  LDL.LU R73, [R1+0xc4] ;  /* 0x0000c40001497983 */ /* 0x0005680000300800 */
[----:B------:R2:W5:Y:S04]  /*70f0*/  LDL.LU R72, [R1+0xc0] ;  /* 0x0000c00001487983 */ /* 0x0005680000300800 */
[----:B------:R2:W5:Y:S04]  /*7100*/  LDL.LU R71, [R1+0xbc] ;  /* 0x0000bc0001477983 */ /* 0x0005680000300800 */
[----:B------:R2:W5:Y:S04]  /*7110*/  LDL.LU R70, [R1+0xb8] ;  /* 0x0000b80001467983 */ /* 0x0005680000300800 */
[----:B------:R2:W5:Y:S01]  /*7120*/  LDL.LU R69, [R1+0xb4] ;  /* 0x0000b40001457983 */ /* 0x0005620000300800 */
[C---:B---3--:R-:W-:Y:S01]  /*7130*/  FADD.FTZ R6, -R4.reuse, R6 ;  /* 0x0000000604067221 */ /* 0x048fe20000010100 */
[----:B------:R-:W-:Y:S03]  /*7140*/  FADD.FTZ R7, -R4, R7 ;  /* 0x0000000704077221 */ /* 0x000fe60000010100 */
[----:B------:R-:W-:Y:S01]  /*7150*/  FMUL.FTZ R36, R68, R6 ;  /* 0x0000000644247220 */ /* 0x000fe20000410000 */
[----:B------:R-:W-:Y:S01]  /*7160*/  FMUL.FTZ R32, R3, R7 ;  /* 0x0000000703207220 */ /* 0x000fe20000410000 */
[----:B------:R2:W5:Y:S04]  /*7170*/  LDL.LU R68, [R1+0xb0] ;  /* 0x0000b00001447983 */ /* 0x0005680000300800 */
[----:B------:R2:W5:Y:S01]  /*7180*/  LDL.LU R3, [R1+0xac] ;  /* 0x0000ac0001037983 */ /* 0x0005620000300800 */
[----:B------:R-:W-:Y:S05]  /*7190*/  @!P0 BRA `(.L_x_1661) ;  /* 0x0000000000908947 */ /* 0x000fea0003800000 */
[----:B------:R-:W3:Y:S01]  /*71a0*/  LDL.LU R136, [R1+0x30] ;  /* 0x0000300001887983 */ /* 0x000ee20000300800 */
[----:B------:R-:W1:Y:S01]  /*71b0*/  LDC R37, c[0x0][0x240] ;  /* 0x00009000ff257b82 */ /* 0x000e620000000800 */
[----:B------:R-:W-:Y:S02]  /*71c0*/  ULOP3.LUT UR16, UR9, 0x1, URZ, 0xc0, !UPT ;  /* 0x0000000109107892 */ /* 0x000fe4000f8ec03f */
[----:B------:R-:W4:Y:S02]  /*71d0*/  LDL.LU R64, [R1+0x34] ;  /* 0x0000340001407983 */ /* 0x000f240000300800 */
[----:B------:R-:W-:Y:S02]  /*71e0*/  UISETP.NE.U32.AND UP1, UPT, UR16, 0x1, UPT ;  /* 0x000000011000788c */ /* 0x000fe4000bf25070 */
[----:B------:R-:W2:Y:S02]  /*71f0*/  LDL.LU R65, [R1+0x4] ;  /* 0x0000040001417983 */ /* 0x000ea40000300800 */
[----:B------:R-:W-:Y:S06]  /*7200*/  USEL UR16, UR60, 0x4000, !UP1 ;  /* 0x000040003c107887 */ /* 0x000fec000c800000 */
[----:B------:R-:W-:Y:S01]  /*7210*/  IADD3 R190, R190, UR16, RZ ;  /* 0x00000010bebe7c10 */ /* 0x000fe2000fffe0ff */
[----:B--2---:R-:W-:Y:S01]  /*7220*/  VIADD R65, R65, UR16 ;  /* 0x0000001041417c36 */ /* 0x004fe20008000000 */
[----:B---3--:R-:W-:Y:S01]  /*7230*/  MOV R7, R136 ;  /* 0x0000008800077202 */ /* 0x008fe20000000f00 */
[----:B----4-:R-:W-:Y:S02]  /*7240*/  IMAD.MOV.U32 R6, RZ, RZ, R64 ;  /* 0x000000ffff067224 */ /* 0x010fe400078e0040 */
[C---:B-1----:R-:W-:Y:S02]  /*7250*/  IMAD.U32 R16, R37.reuse, -0x80, RZ ;  /* 0xffffff8025107824 */ /* 0x042fe400078e00ff */
[C---:B------:R-:W-:Y:S03]  /*7260*/  IMAD.SHL.U32 R64, R37.reuse, 0x40, RZ ;  /* 0x0000004025407824 */ /* 0x040fe600078e00ff */
[C---:B------:R-:W-:Y:S02]  /*7270*/  LEA R17, P1, R16.reuse, R6, 0x1 ;  /* 0x0000000610117211 */ /* 0x040fe400078208ff */
[----:B------:R-:W1:Y:S02]  /*7280*/  LDC R6, c[0x0][0x244] ;  /* 0x00009100ff067b82 */ /* 0x000e640000000800 */
[----:B------:R-:W-:Y:S01]  /*7290*/  LEA.HI.X.SX32 R133, R16, R7, 0x1, P1 ;  /* 0x0000000710857211 */ /* 0x000fe200008f0eff */
[----:B------:R2:W-:Y:S01]  /*72a0*/  STL [R1+0x34], R17 ;  /* 0x0000341101007387 */ /* 0x0005e20000100800 */
[----:B------:R-:W-:Y:S03]  /*72b0*/  MOV R16, R17 ;  /* 0x0000001100107202 */ /* 0x000fe60000000f00 */
[----:B------:R3:W-:Y:S04]  /*72c0*/  STL [R1+0x30], R133 ;  /* 0x0000308501007387 */ /* 0x0007e80000100800 */
[----:B------:R3:W-:Y:S01]  /*72d0*/  STL [R1+0x4], R65 ;  /* 0x0000044101007387 */ /* 0x0007e20000100800 */
[----:B-1----:R-:W-:Y:S02]  /*72e0*/  SHF.L.U64.HI R37, R37, 0x6, R6 ;  /* 0x0000000625257819 */ /* 0x002fe40000010206 */
[-C--:B------:R-:W-:Y:S01]  /*72f0*/  IADD3 R6, P1, R16, R64.reuse, RZ ;  /* 0x0000004010067210 */ /* 0x080fe20007f3e0ff */
[----:B--2---:R-:W-:Y:S04]  /*7300*/  IMAD.MOV.U32 R17, RZ, RZ, R133 ;  /* 0x000000ffff117224 */ /* 0x004fe800078e0085 */
[--C-:B------:R-:W-:Y:S01]  /*7310*/  IMAD.X R7, R17, 0x1, R37.reuse, P1 ;  /* 0x0000000111077824 */ /* 0x100fe200008e0625 */
[----:B------:R-:W-:Y:S01]  /*7320*/  @!PT LDS RZ, [RZ] ;  /* 0x00000000fffff984 */ /* 0x000fe20000000800 */
[----:B------:R-:W-:Y:S01]  /*7330*/  @!PT LDS RZ, [RZ] ;  /* 0x00000000fffff984 */ /* 0x000fe20000000800 */
[----:B------:R-:W-:Y:S01]  /*7340*/  @!PT LDS RZ, [RZ] ;  /* 0x00000000fffff984 */ /* 0x000fe20000000800 */
[----:B------:R-:W-:Y:S04]  /*7350*/  LDGSTS.E.BYPASS.LTC128B.128 [R65], desc[UR10][R16.64] ;  /* 0x0000000010417fae */ /* 0x000fe8000b901d4a */
[----:B------:R1:W-:Y:S02]  /*7360*/  LDGSTS.E.BYPASS.LTC128B.128 [R65+0x1000], desc[UR10][R6.64] ;  /* 0x0100000006417fae */ /* 0x0003e4000b901d4a */
[-C--:B-1----:R-:W-:Y:S04]  /*7370*/  IADD3 R6, P1, R6, R64.reuse, RZ ;  /* 0x0000004006067210 */ /* 0x082fe80007f3e0ff */
[----:B------:R-:W-:Y:S05]  /*7380*/  IADD3.X R7, R7, R37, RZ, P1, !PT ;  /* 0x0000002507077210 */ /* 0x000fea0000ffe4ff */
[----:B------:R1:W-:Y:S02]  /*7390*/  LDGSTS.E.BYPASS.LTC128B.128 [R65+0x2000], desc[UR10][R6.64] ;  /* 0x0200000006417fae */ /* 0x0003e4000b901d4a */
[----:B-1----:R-:W-:Y:S05]  /*73a0*/  IADD3 R6, P1, R6, R64, RZ ;  /* 0x0000004006067210 */ /* 0x002fea0007f3e0ff */
[----:B------:R-:W-:Y:S05]  /*73b0*/  IMAD.X R7, R7, 0x1, R37, P1 ;  /* 0x0000000107077824 */ /* 0x000fea00008e0625 */
[----:B------:R3:W-:Y:S04]  /*73c0*/  LDGSTS.E.BYPASS.LTC128B.128 [R65+0x3000], desc[UR10][R6.64] ;  /* 0x0300000006417fae */ /* 0x0007e8000b901d4a */
[----:B------:R-:W0:Y:S02]  /*73d0*/  LDGDEPBAR ;  /* 0x00000000000079af */ /* 0x000e240000000000 */
.L_x_1661:
[----:B------:R-:W4:Y:S01]  /*73e0*/  LDL.LU R37, [R1] ;  /* 0x0000000001257983 */ /* 0x000f220000300800 */
[----:B-----5:R-:W-:Y:S01]  /*73f0*/  FADD.FTZ R10, -R0, R10 ;  /* 0x0000000a000a7221 */ /* 0x020fe20000010100 */
[----:B------:R-:W-:Y:S01]  /*7400*/  FFMA.FTZ R16, -R182, R182, 1 ;  /* 0x3f800000b6107423 */ /* 0x000fe200000101b6 */
[C---:B------:R-:W-:Y:S01]  /*7410*/  FADD.FTZ R19, -R4.reuse, R19 ;  /* 0x0000001304137221 */ /* 0x040fe20000010100 */
[----:B------:R-:W2:Y:S01]  /*7420*/  LDL R138, [R1+0xc] ;  /* 0x00000c00018a7983 */ /* 0x000ea20000100800 */
[C---:B------:R-:W-:Y:S01]  /*7430*/  FADD.FTZ R18, -R4.reuse, R18 ;  /* 0x0000001204127221 */ /* 0x040fe20000010100 */
[----:B---3--:R-:W-:Y:S01]  /*7440*/  FFMA.FTZ R7, -R181, R181, 1 ;  /* 0x3f800000b5077423 */ /* 0x008fe200000101b5 */
[----:B------:R-:W-:Y:S01]  /*7450*/  FFMA.FTZ R6, -R175, R175, 1 ;  /* 0x3f800000af067423 */ /* 0x000fe200000101af */
[----:B------:R-:W3:Y:S01]  /*7460*/  LDL R137, [R1+0x14] ;  /* 0x0000140001897983 */ /* 0x000ee20000100800 */
[----:B------:R-:W-:Y:S01]  /*7470*/  FADD.FTZ R22, -R4, R22 ;  /* 0x0000001604167221 */ /* 0x000fe20000010100 */
[----:B------:R-:W-:Y:S01]  /*7480*/  FMUL.FTZ R17, R16, UR6 ;  /* 0x0000000610117c20 */ /* 0x000fe20008410000 */
[----:B------:R-:W-:Y:S01]  /*7490*/  FMUL.FTZ R19, R230, R19 ;  /* 0x00000013e6137220 */ /* 0x000fe20000410000 */
[----:B------:R-:W3:Y:S01]  /*74a0*/  LDL R136, [R1+0x24] ;  /* 0x0000240001887983 */ /* 0x000ee20000100800 */
[----:B------:R-:W-:Y:S01]  /*74b0*/  FMUL.FTZ R18, R231, R18 ;  /* 0x00000012e7127220 */ /* 0x000fe20000410000 */
[----:B------:R-:W-:Y:S01]  /*74c0*/  FMUL.FTZ R16, R7, UR6 ;  /* 0x0000000607107c20 */ /* 0x000fe20008410000 */
[----:B------:R-:W-:Y:S01]  /*74d0*/  FMUL.FTZ R22, R221, R22 ;  /* 0x00000016dd167220 */ /* 0x000fe20000410000 */
[----:B------:R-:W3:Y:S01]  /*74e0*/  LDL R134, [R1+0x20] ;  /* 0x0000200001867983 */ /* 0x000ee20000100800 */
[----:B------:R-:W-:Y:S01]  /*74f0*/  FMUL.FTZ R7, R6, UR6 ;  /* 0x0000000606077c20 */ /* 0x000fe20008410000 */
[----:B------:R-:W-:Y:S01]  /*7500*/  FMUL.FTZ R18, R18, R17 ;  /* 0x0000001112127220 */ /* 0x000fe20000410000 */
[----:B------:R-:W-:Y:S01]  /*7510*/  FADD.FTZ R23, -R4, R23 ;  /* 0x0000001704177221 */ /* 0x000fe20000010100 */
[----:B------:R-:W3:Y:S01]  /*7520*/  LDL R133, [R1+0x8] ;  /* 0x0000080001857983 */ /* 0x000ee20000100800 */
[----:B------:R-:W-:Y:S01]  /*7530*/  FMUL.FTZ R22, R22, R7 ;  /* 0x0000000716167220 */ /* 0x000fe20000410000 */
[----:B------:R-:W-:Y:S01]  /*7540*/  FFMA.FTZ R7, -R164, R164, 1 ;  /* 0x3f800000a4077423 */ /* 0x000fe200000101a4 */
[----:B------:R-:W-:Y:S01]  /*7550*/  FMUL.FTZ R23, R220, R23 ;  /* 0x00000017dc177220 */ /* 0x000fe20000410000 */
[----:B------:R-:W3:Y:S01]  /*7560*/  LDL R65, [R1+0x10] ;  /* 0x0000100001417983 */ /* 0x000ee20000100800 */
[C---:B------:R-:W-:Y:S01]  /*7570*/  FADD.FTZ R38, -R4.reuse, R38 ;  /* 0x0000002604267221 */ /* 0x040fe20000010100 */
[----:B------:R-:W-:Y:S01]  /*7580*/  FMUL.FTZ R17, R7, UR6 ;  /* 0x0000000607117c20 */ /* 0x000fe20008410000 */
[----:B------:R-:W-:Y:S01]  /*7590*/  FADD.FTZ R39, -R4, R39 ;  /* 0x0000002704277221 */ /* 0x000fe20000010100 */
[----:B------:R-:W3:Y:S01]  /*75a0*/  LDL R64, [R1+0x1c] ;  /* 0x00001c0001407983 */ /* 0x000ee20000100800 */
[----:B------:R-:W-:Y:S01]  /*75b0*/  FFMA.FTZ R7, -R160, R160, 1 ;  /* 0x3f800000a0077423 */ /* 0x000fe200000101a0 */
[----:B------:R-:W-:Y:S01]  /*75c0*/  FMUL.FTZ R33, R36, R33 ;  /* 0x0000002124217220 */ /* 0x000fe20000410000 */
[----:B------:R-:W-:Y:S01]  /*75d0*/  FMUL.FTZ R21, R32, R21 ;  /* 0x0000001520157220 */ /* 0x000fe20000410000 */
[----:B------:R-:W-:Y:S01]  /*75e0*/  FMUL.FTZ R38, R204, R38 ;  /* 0x00000026cc267220 */ /* 0x000fe20000410000 */
[----:B------:R-:W-:Y:S01]  /*75f0*/  FMUL.FTZ R39, R203, R39 ;  /* 0x00000027cb277220 */ /* 0x000fe20000410000 */
[----:B------:R-:W-:Y:S01]  /*7600*/  FMUL.FTZ R7, R7, UR6 ;  /* 0x0000000607077c20 */ /* 0x000fe20008410000 */
[C---:B------:R-:W-:Y:S01]  /*7610*/  FADD.FTZ R50, -R4.reuse, R50 ;  /* 0x0000003204327221 */ /* 0x040fe20000010100 */
[C---:B------:R-:W-:Y:S01]  /*7620*/  FADD.FTZ R51, -R4.reuse, R51 ;  /* 0x0000003304337221 */ /* 0x040fe20000010100 */
[C---:B------:R-:W-:Y:S01]  /*7630*/  FADD.FTZ R34, -R4.reuse, R34 ;  /* 0x0000002204227221 */ /* 0x040fe20000010100 */
[----:B------:R-:W-:Y:S01]  /*7640*/  FADD.FTZ R35, -R4, R35 ;  /* 0x0000002304237221 */ /* 0x000fe20000010100 */
[----:B------:R-:W-:Y:S01]  /*7650*/  FMUL.FTZ R50, R176, R50 ;  /* 0x00000032b0327220 */ /* 0x000fe20000410000 */
[C---:B------:R-:W-:Y:S01]  /*7660*/  FADD.FTZ R54, -R4.reuse, R54 ;  /* 0x0000003604367221 */ /* 0x040fe20000010100 */
[C---:B------:R-:W-:Y:S01]  /*7670*/  FADD.FTZ R55, -R4.reuse, R55 ;  /* 0x0000003704377221 */ /* 0x040fe20000010100 */
[C---:B------:R-:W-:Y:S01]  /*7680*/  FADD.FTZ R66, -R4.reuse, R66 ;  /* 0x0000004204427221 */ /* 0x040fe20000010100 */
[----:B------:R-:W-:Y:S01]  /*7690*/  FADD.FTZ R67, -R4, R67 ;  /* 0x0000004304437221 */ /* 0x000fe20000010100 */
[----:B------:R-:W-:Y:S01]  /*76a0*/  FMUL.FTZ R51, R173, R51 ;  /* 0x00000033ad337220 */ /* 0x000fe20000410000 */
[----:B------:R-:W-:Y:S01]  /*76b0*/  FFMA.FTZ R4, -R152, R152, 1 ;  /* 0x3f80000098047423 */ /* 0x000fe20000010198 */
[----:B------:R-:W-:Y:S01]  /*76c0*/  FMUL.FTZ R55, R168, R55 ;  /* 0x00000037a8377220 */ /* 0x000fe20000410000 */
[----:B------:R-:W-:Y:S01]  /*76d0*/  FMUL.FTZ R67, R166, R67 ;  /* 0x00000043a6437220 */ /* 0x000fe20000410000 */
[----:B------:R-:W-:Y:S01]  /*76e0*/  FMUL.FTZ R66, R167, R66 ;  /* 0x00000042a7427220 */ /* 0x000fe20000410000 */
[----:B------:R-:W-:Y:S01]  /*76f0*/  FMUL.FTZ R4, R4, UR6 ;  /* 0x0000000604047c20 */ /* 0x000fe20008410000 */
[C---:B------:R-:W-:Y:S01]  /*7700*/  FADD.FTZ R8, -R2.reuse, R8 ;  /* 0x0000000802087221 */ /* 0x040fe20000010100 */
[C---:B------:R-:W-:Y:S01]  /*7710*/  FADD.FTZ R13, -R2.reuse, R13 ;  /* 0x0000000d020d7221 */ /* 0x040fe20000010100 */
[----:B------:R-:W-:Y:S01]  /*7720*/  FADD.FTZ R9, -R2, R9 ;  /* 0x0000000902097221 */ /* 0x000fe20000010100 */
[----:B------:R-:W-:Y:S01]  /*7730*/  FMUL.FTZ R34, R210, R34 ;  /* 0x00000022d2227220 */ /* 0x000fe20000410000 */
[----:B------:R-:W-:Y:S01]  /*7740*/  FMUL.FTZ R35, R209, R35 ;  /* 0x00000023d1237220 */ /* 0x000fe20000410000 */
[----:B------:R-:W-:Y:S01]  /*7750*/  FMUL.FTZ R13, R242, R13 ;  /* 0x0000000df20d7220 */ /* 0x000fe20000410000 */
[----:B------:R-:W-:Y:S01]  /*7760*/  FADD.FTZ R29, -R2, R29 ;  /* 0x0000001d021d7221 */ /* 0x000fe20000010100 */
[----:B------:R-:W-:Y:S01]  /*7770*/  FMUL.FTZ R9, R246, R9 ;  /* 0x00000009f6097220 */ /* 0x000fe20000410000 */
[C---:B------:R-:W-:Y:S01]  /*7780*/  FADD.FTZ R12, -R2.reuse, R12 ;  /* 0x0000000c020c7221 */ /* 0x040fe20000010100 */
[----:B------:R-:W-:Y:S01]  /*7790*/  FADD.FTZ R25, -R2, R25 ;  /* 0x0000001902197221 */ /* 0x000fe20000010100 */
[----:B------:R-:W-:Y:S01]  /*77a0*/  FMUL.FTZ R29, R234, R29 ;  /* 0x0000001dea1d7220 */ /* 0x000fe20000410000 */
[----:B------:R-:W-:Y:S01]  /*77b0*/  FADD.FTZ R28, -R2, R28 ;  /* 0x0000001c021c7221 */ /* 0x000fe20000010100 */
[----:B------:R-:W-:Y:S01]  /*77c0*/  FMUL.FTZ R12, R243, R12 ;  /* 0x0000000cf30c7220 */ /* 0x000fe20000410000 */
[----:B------:R-:W-:Y:S01]  /*77d0*/  FMUL.FTZ R25, R238, R25 ;  /* 0x00000019ee197220 */ /* 0x000fe20000410000 */
[C---:B------:R-:W-:Y:S01]  /*77e0*/  FADD.FTZ R41, -R2.reuse, R41 ;  /* 0x0000002902297221 */ /* 0x040fe20000010100 */
[----:B------:R-:W-:Y:S01]  /*77f0*/  FMUL.FTZ R28, R235, R28 ;  /* 0x0000001ceb1c7220 */ /* 0x000fe20000410000 */
[C---:B------:R-:W-:Y:S01]  /*7800*/  FADD.FTZ R24, -R2.reuse, R24 ;  /* 0x0000001802187221 */ /* 0x040fe20000010100 */
[C---:B------:R-:W-:Y:S01]  /*7810*/  FADD.FTZ R40, -R2.reuse, R40 ;  /* 0x0000002802287221 */ /* 0x040fe20000010100 */
[----:B------:R-:W-:Y:S01]  /*7820*/  FMUL.FTZ R41, R223, R41 ;  /* 0x00000029df297220 */ /* 0x000fe20000410000 */
[C---:B------:R-:W-:Y:S01]  /*7830*/  FADD.FTZ R44, -R2.reuse, R44 ;  /* 0x0000002c022c7221 */ /* 0x040fe20000010100 */
[C---:B------:R-:W-:Y:S01]  /*7840*/  FADD.FTZ R45, -R2.reuse, R45 ;  /* 0x0000002d022d7221 */ /* 0x040fe20000010100 */
[C---:B------:R-:W-:Y:S01]  /*7850*/  FADD.FTZ R56, -R2.reuse, R56 ;  /* 0x0000003802387221 */ /* 0x040fe20000010100 */
[C---:B------:R-:W-:Y:S01]  /*7860*/  FADD.FTZ R57, -R2.reuse, R57 ;  /* 0x0000003902397221 */ /* 0x040fe20000010100 */
[C---:B------:R-:W-:Y:S01]  /*7870*/  FADD.FTZ R60, -R2.reuse, R60 ;  /* 0x0000003c023c7221 */ /* 0x040fe20000010100 */
[----:B------:R-:W-:Y:S01]  /*7880*/  FADD.FTZ R61, -R2, R61 ;  /* 0x0000003d023d7221 */ /* 0x000fe20000010100 */
[----:B------:R-:W-:Y:S01]  /*7890*/  FFMA.FTZ R2, -R162, R162, 1 ;  /* 0x3f800000a2027423 */ /* 0x000fe200000101a2 */
        /* <DEDUP_REMOVED lines=17> */
[----:B------:R-:W-:Y:S01]  /*79b0*/  FMUL.FTZ R56, R213, R56 ;  /* 0x00000038d5387220 */ /* 0x000fe20000410000 */
[C---:B------:R-:W-:Y:S01]  /*79c0*/  FADD.FTZ R27, -R0.reuse, R27 ;  /* 0x0000001b001b7221 */ /* 0x040fe20000010100 */
[----:B------:R-:W-:Y:S01]  /*79d0*/  FMUL.FTZ R30, R245, R30 ;  /* 0x0000001ef51e7220 */ /* 0x000fe20000410000 */
[C---:B------:R-:W-:Y:S01]  /*79e0*/  FADD.FTZ R43, -R0.reuse, R43 ;  /* 0x0000002b002b7221 */ /* 0x040fe20000010100 */
[----:B------:R-:W-:Y:S01]  /*79f0*/  FADD.FTZ R46, -R0, R46 ;  /* 0x0000002e002e7221 */ /* 0x000fe20000010100 */
[----:B------:R-:W-:Y:S01]  /*7a00*/  FMUL.FTZ R27, R248, R27 ;  /* 0x0000001bf81b7220 */ /* 0x000fe20000410000 */
[----:B------:R-:W-:Y:S01]  /*7a10*/  FADD.FTZ R31, -R0, R31 ;  /* 0x0000001f001f7221 */ /* 0x000fe20000010100 */
[----:B------:R-:W-:Y:S01]  /*7a20*/  FMUL.FTZ R43, R240, R43 ;  /* 0x0000002bf02b7220 */ /* 0x000fe20000410000 */
[----:B------:R-:W-:Y:S01]  /*7a30*/  FMUL.FTZ R46, R237, R46 ;  /* 0x0000002eed2e7220 */ /* 0x000fe20000410000 */
[----:B------:R-:W-:Y:S01]  /*7a40*/  FADD.FTZ R58, -R0, R58 ;  /* 0x0000003a003a7221 */ /* 0x000fe20000010100 */
[----:B------:R-:W-:Y:S01]  /*7a50*/  FMUL.FTZ R31, R244, R31 ;  /* 0x0000001ff41f7220 */ /* 0x000fe20000410000 */
[C---:B------:R-:W-:Y:S01]  /*7a60*/  FADD.FTZ R59, -R0.reuse, R59 ;  /* 0x0000003b003b7221 */ /* 0x040fe20000010100 */
[C---:B------:R-:W-:Y:S01]  /*7a70*/  FADD.FTZ R47, -R0.reuse, R47 ;  /* 0x0000002f002f7221 */ /* 0x040fe20000010100 */
[----:B------:R-:W-:Y:S01]  /*7a80*/  FMUL.FTZ R58, R233, R58 ;  /* 0x0000003ae93a7220 */ /* 0x000fe20000410000 */
[----:B------:R-:W-:Y:S01]  /*7a90*/  FADD.FTZ R42, -R0, R42 ;  /* 0x0000002a002a7221 */ /* 0x000fe20000010100 */
[----:B------:R-:W-:Y:S01]  /*7aa0*/  FMUL.FTZ R59, R232, R59 ;  /* 0x0000003be83b7220 */ /* 0x000fe20000410000 */
[----:B------:R-:W-:Y:S01]  /*7ab0*/  FMUL.FTZ R47, R236, R47 ;  /* 0x0000002fec2f7220 */ /* 0x000fe20000410000 */
[C---:B------:R-:W-:Y:S01]  /*7ac0*/  FADD.FTZ R62, -R0.reuse, R62 ;  /* 0x0000003e003e7221 */ /* 0x040fe20000010100 */
[----:B------:R-:W-:Y:S01]  /*7ad0*/  FMUL.FTZ R42, R241, R42 ;  /* 0x0000002af12a7220 */ /* 0x000fe20000410000 */
[----:B------:R-:W-:Y:S01]  /*7ae0*/  FADD.FTZ R63, -R0, R63 ;  /* 0x0000003f003f7221 */ /* 0x000fe20000010100 */
[----:B------:R-:W-:Y:S01]  /*7af0*/  FFMA.FTZ R0, -R174, R174, 1 ;  /* 0x3f800000ae007423 */ /* 0x000fe200000101ae */
[----:B------:R-:W-:Y:S02]  /*7b00*/  FMUL.FTZ R62, R227, R62 ;  /* 0x0000003ee33e7220 */ /* 0x000fe40000410000 */
[----:B------:R-:W-:Y:S01]  /*7b10*/  FMUL.FTZ R63, R222, R63 ;  /* 0x0000003fde3f7220 */ /* 0x000fe20000410000 */
[----:B------:R-:W-:Y:S01]  /*7b20*/  FMUL.FTZ R0, R0, UR6 ;  /* 0x0000000600007c20 */ /* 0x000fe20008410000 */
[----:B----4-:R-:W-:Y:S02]  /*7b30*/  FMUL.FTZ R10, R37, R10 ;  /* 0x0000000a250a7220 */ /* 0x010fe40000410000 */
[----:B------:R-:W4:Y:S04]  /*7b40*/  LDL R37, [R1+0x18] ;  /* 0x0000180001257983 */ /* 0x000f280000100800 */
[----:B--2---:R1:W-:Y:S02]  /*7b50*/  STS [R138+0x14000], R5 ;  /* 0x014000058a007388 */ /* 0x0043e40000000800 */
[----:B-1----:R-:W-:Y:S04]  /*7b60*/  FFMA.FTZ R5, -R172, R172, 1 ;  /* 0x3f800000ac057423 */ /* 0x002fe800000101ac */
[----:B------:R-:W-:Y:S01]  /*7b70*/  FMUL.FTZ R6, R5, UR6 ;  /* 0x0000000605067c20 */ /* 0x000fe20008410000 */
[----:B------:R-:W-:Y:S01]  /*7b80*/  FMUL.FTZ R5, R19, R16 ;  /* 0x0000001013057220 */ /* 0x000fe20000410000 */
[----:B------:R-:W-:Y:S02]  /*7b90*/  FFMA.FTZ R16, -R165, R165, 1 ;  /* 0x3f800000a5107423 */ /* 0x000fe400000101a5 */
[----:B------:R-:W-:Y:S01]  /*7ba0*/  FMUL.FTZ R23, R23, R6 ;  /* 0x0000000617177220 */ /* 0x000fe20000410000 */
[----:B------:R-:W-:Y:S01]  /*7bb0*/  F2FP.F16.F32.PACK_AB R6, R21, R33 ;  /* 0x000000211506723e */ /* 0x000fe200000000ff */
[----:B------:R-:W-:Y:S01]  /*7bc0*/  FMUL.FTZ R33, R67, R4 ;  /* 0x0000000443217220 */ /* 0x000fe20000410000 */
[----:B------:R-:W-:Y:S01]  /*7bd0*/  F2FP.F16.F32.PACK_AB R5, R5, R18 ;  /* 0x000000120505723e */ /* 0x000fe200000000ff */
[----:B------:R-:W-:Y:S01]  /*7be0*/  FMUL.FTZ R18, R16, UR6 ;  /* 0x0000000610127c20 */ /* 0x000fe20008410000 */
[----:B------:R-:W-:Y:S01]  /*7bf0*/  FFMA.FTZ R16, -R161, R161, 1 ;  /* 0x3f800000a1107423 */ /* 0x000fe200000101a1 */
[----:B------:R-:W-:Y:S01]  /*7c00*/  F2FP.F16.F32.PACK_AB R36, R23, R22 ;  /* 0x000000161724723e */ /* 0x000fe200000000ff */
[----:B------:R-:W-:Y:S01]  /*7c10*/  FMUL.FTZ R22, R39, R7 ;  /* 0x0000000727167220 */ /* 0x000fe20000410000 */
[----:B------:R-:W-:Y:S01]  /*7c20*/  FFMA.FTZ R7, -R156, R156, 1 ;  /* 0x3f8000009c077423 */ /* 0x000fe2000001019c */
[----:B------:R-:W-:Y:S01]  /*7c30*/  FMUL.FTZ R16, R16, UR6 ;  /* 0x0000000610107c20 */ /* 0x000fe20008410000 */
[----:B------:R1:W-:Y:S01]  /*7c40*/  STS [R138+0x14400], R6 ;  /* 0x014400068a007388 */ /* 0x0003e20000000800 */
[----:B------:R-:W-:Y:S01]  /*7c50*/  FFMA.FTZ R4, -R207, R207, 1 ;  /* 0x3f800000cf047423 */ /* 0x000fe200000101cf */
[----:B------:R-:W-:Y:S01]  /*7c60*/  FMUL.FTZ R7, R7, UR6 ;  /* 0x0000000607077c20 */ /* 0x000fe20008410000 */
[----:B------:R-:W-:Y:S01]  /*7c70*/  FMUL.FTZ R38, R38, R16 ;  /* 0x0000001026267220 */ /* 0x000fe20000410000 */
[----:B------:R-:W-:Y:S01]  /*7c80*/  FFMA.FTZ R16, -R157, R157, 1 ;  /* 0x3f8000009d107423 */ /* 0x000fe2000001019d */
[----:B------:R-:W-:Y:S01]  /*7c90*/  FMUL.FTZ R4, R4, UR6 ;  /* 0x0000000604047c20 */ /* 0x000fe20008410000 */
[----:B------:R-:W-:Y:S01]  /*7ca0*/  FMUL.FTZ R21, R51, R7 ;  /* 0x0000000733157220 */ /* 0x000fe20000410000 */
[----:B------:R-:W-:Y:S01]  /*7cb0*/  FFMA.FTZ R7, -R153, R153, 1 ;  /* 0x3f80000099077423 */ /* 0x000fe20000010199 */
[----:B------:R-:W-:Y:S01]  /*7cc0*/  FMUL.FTZ R16, R16, UR6 ;  /* 0x0000000610107c20 */ /* 0x000fe20008410000 */
[----:B---3--:R-:W-:Y:S01]  /*7cd0*/  STS [R137+0x14000], R20 ;  /* 0x0140001489007388 */ /* 0x008fe20000000800 */
[----:B------:R-:W-:Y:S01]  /*7ce0*/  FMUL.FTZ R13, R13, R4 ;  /* 0x000000040d0d7220 */ /* 0x000fe20000410000 */
[----:B------:R-:W-:Y:S01]  /*7cf0*/  FMUL.FTZ R7, R7, UR6 ;  /* 0x0000000607077c20 */ /* 0x000fe20008410000 */
[----:B------:R-:W-:Y:S01]  /*7d00*/  FMUL.FTZ R50, R50, R16 ;  /* 0x0000001032327220 */ /* 0x000fe20000410000 */
[----:B------:R-:W-:Y:S01]  /*7d10*/  FFMA.FTZ R16, -R154, R154, 1 ;  /* 0x3f8000009a107423 */ /* 0x000fe2000001019a */
[----:B------:R2:W-:Y:S01]  /*7d20*/  STS [R137+0x14400], R5 ;  /* 0x0144000589007388 */ /* 0x0005e20000000800 */
[----:B------:R-:W-:Y:S01]  /*7d30*/  FMUL.FTZ R66, R66, R7 ;  /* 0x0000000742427220 */ /* 0x000fe20000410000 */
[----:B------:R-:W-:Y:S01]  /*7d40*/  FFMA.FTZ R7, -R211, R211, 1 ;  /* 0x3f800000d3077423 */ /* 0x000fe200000101d3 */
[----:B------:R-:W-:Y:S01]  /*7d50*/  FMUL.FTZ R16, R16, UR6 ;  /* 0x0000000610107c20 */ /* 0x000fe20008410000 */
[----:B------:R-:W-:Y:S01]  /*7d60*/  FFMA.FTZ R4, -R197, R197, 1 ;  /* 0x3f800000c5047423 */ /* 0x000fe200000101c5 */
[----:B------:R-:W-:Y:S01]  /*7d70*/  FMUL.FTZ R18, R34, R18 ;  /* 0x0000001222127220 */ /* 0x000fe20000410000 */
[----:B------:R-:W-:Y:S01]  /*7d80*/  FMUL.FTZ R7, R7, UR6 ;  /* 0x0000000607077c20 */ /* 0x000fe20008410000 */
[----:B------:R-:W-:Y:S01]  /*7d90*/  FMUL.FTZ R32, R55, R16 ;  /* 0x0000001037207220 */ /* 0x000fe20000410000 */
[----:B------:R-:W-:Y:S01]  /*7da0*/  FMUL.FTZ R16, R247, R8 ;  /* 0x00000008f7107220 */ /* 0x000fe20000410000 */
[----:B------:R-:W-:Y:S01]  /*7db0*/  FFMA.FTZ R8, -R212, R212, 1 ;  /* 0x3f800000d4087423 */ /* 0x000fe200000101d4 */
[----:B------:R-:W-:Y:S01]  /*7dc0*/  FMUL.FTZ R23, R35, R17 ;  /* 0x0000001123177220 */ /* 0x000fe20000410000 */
[----:B------:R-:W-:Y:S01]  /*7dd0*/  FMUL.FTZ R9, R9, R7 ;  /* 0x0000000709097220 */ /* 0x000fe20000410000 */
[----:B------:R-:W-:Y:S01]  /*7de0*/  FMUL.FTZ R4, R4, UR6 ;  /* 0x0000000604047c20 */ /* 0x000fe20008410000 */
[----:B------:R-:W-:Y:S01]  /*7df0*/  FMUL.FTZ R8, R8, UR6 ;  /* 0x0000000608087c20 */ /* 0x000fe20008410000 */
[----:B-1----:R-:W-:Y:S01]  /*7e00*/  FFMA.FTZ R6, -R208, R208, 1 ;  /* 0x3f800000d0067423 */ /* 0x002fe200000101d0 */
[----:B------:R-:W-:Y:S01]  /*7e10*/  F2FP.F16.F32.PACK_AB R23, R23, R18 ;  /* 0x000000121717723e */ /* 0x000fe200000000ff */
[----:B------:R-:W-:Y:S01]  /*7e20*/  FMUL.FTZ R18, R29, R4 ;  /* 0x000000041d127220 */ /* 0x000fe20000410000 */
[----:B------:R-:W-:Y:S01]  /*7e30*/  FMUL.FTZ R16, R16, R8 ;  /* 0x0000000810107220 */ /* 0x000fe20000410000 */
[----:B------:R-:W-:Y:S01]  /*7e40*/  FMUL.FTZ R6, R6, UR6 ;  /* 0x0000000606067c20 */ /* 0x000fe20008410000 */
[----:B------:R-:W-:Y:S01]  /*7e50*/  FFMA.FTZ R7, -R201, R201, 1 ;  /* 0x3f800000c9077423 */ /* 0x000fe200000101c9 */
[----:B------:R-:W-:Y:S01]  /*7e60*/  FFMA.FTZ R8, -R202, R202, 1 ;  /* 0x3f800000ca087423 */ /* 0x000fe200000101ca */
[----:B------:R-:W-:Y:S01]  /*7e70*/  FFMA.FTZ R17, -R155, R155, 1 ;  /* 0x3f8000009b117423 */ /* 0x000fe2000001019b */
[----:B------:R-:W-:Y:S01]  /*7e80*/  F2FP.F16.F32.PACK_AB R4, R9, R16 ;  /* 0x000000100904723e */ /* 0x000fe200000000ff */
[----:B------:R-:W-:Y:S01]  /*7e90*/  FMUL.FTZ R12, R12, R6 ;  /* 0x000000060c0c7220 */ /* 0x000fe20000410000 */
[----:B------:R-:W-:Y:S01]  /*7ea0*/  FMUL.FTZ R7, R7, UR6 ;  /* 0x0000000607077c20 */ /* 0x000fe20008410000 */
[----:B------:R-:W-:Y:S01]  /*7eb0*/  FFMA.FTZ R6, -R198, R198, 1 ;  /* 0x3f800000c6067423 */ /* 0x000fe200000101c6 */
[----:B--2---:R-:W-:Y:S01]  /*7ec0*/  FFMA.FTZ R5, -R169, R169, 1 ;  /* 0x3f800000a9057423 */ /* 0x004fe200000101a9 */
[----:B------:R1:W-:Y:S01]  /*7ed0*/  STS [R138+0x16000], R4 ;  /* 0x016000048a007388 */ /* 0x0003e20000000800 */
[----:B------:R-:W-:Y:S01]  /*7ee0*/  FMUL.FTZ R19, R25, R7 ;  /* 0x0000000719137220 */ /* 0x000fe20000410000 */
[----:B------:R-:W-:Y:S01]  /*7ef0*/  FMUL.FTZ R6, R6, UR6 ;  /* 0x0000000606067c20 */ /* 0x000fe20008410000 */
[----:B------:R-:W-:Y:S01]  /*7f00*/  FFMA.FTZ R7, -R183, R183, 1 ;  /* 0x3f800000b7077423 */ /* 0x000fe200000101b7 */
[----:B------:R-:W-:Y:S01]  /*7f10*/  F2FP.F16.F32.PACK_AB R20, R13, R12 ;  /* 0x0000000c0d14723e */ /* 0x000fe200000000ff */
[----:B------:R-:W-:Y:S01]  /*7f20*/  FMUL.FTZ R5, R5, UR6 ;  /* 0x0000000605057c20 */ /* 0x000fe20008410000 */
[----:B------:R-:W-:Y:S01]  /*7f30*/  FMUL.FTZ R28, R28, R6 ;  /* 0x000000061c1c7220 */ /* 0x000fe20000410000 */
[----:B------:R-:W-:Y:S01]  /*7f40*/  FMUL.FTZ R7, R7, UR6 ;  /* 0x0000000607077c20 */ /* 0x000fe20008410000 */
[----:B------:R-:W-:Y:S01]  /*7f50*/  FFMA.FTZ R6, -R170, R170, 1 ;  /* 0x3f800000aa067423 */ /* 0x000fe200000101aa */
[----:B------:R-:W-:Y:S01]  /*7f60*/  FMUL.FTZ R12, R45, R5 ;  /* 0x000000052d0c7220 */ /* 0x000fe20000410000 */
[----:B------:R-:W-:Y:S01]  /*7f70*/  FFMA.FTZ R5, -R159, R159, 1 ;  /* 0x3f8000009f057423 */ /* 0x000fe2000001019f */
[----:B------:R-:W-:Y:S01]  /*7f80*/  FMUL.FTZ R13, R41, R7 ;  /* 0x00000007290d7220 */ /* 0x000fe20000410000 */
[----:B------:R-:W-:Y:S01]  /*7f90*/  FMUL.FTZ R6, R6, UR6 ;  /* 0x0000000606067c20 */ /* 0x000fe20008410000 */
[----:B------:R-:W-:Y:S01]  /*7fa0*/  FMUL.FTZ R7, R2, UR6 ;  /* 0x0000000602077c20 */ /* 0x000fe20008410000 */
[----:B------:R-:W-:Y:S01]  /*7fb0*/  FFMA.FTZ R2, -R158, R158, 1 ;  /* 0x3f8000009e027423 */ /* 0x000fe2000001019e */
[----:B------:R-:W-:Y:S01]  /*7fc0*/  FMUL.FTZ R8, R8, UR6 ;  /* 0x0000000608087c20 */ /* 0x000fe20008410000 */
[----:B------:R-:W-:Y:S01]  /*7fd0*/  FMUL.FTZ R44, R44, R6 ;  /* 0x000000062c2c7220 */ /* 0x000fe20000410000 */
[----:B------:R-:W-:Y:S01]  /*7fe0*/  FFMA.FTZ R6, -R163, R163, 1 ;  /* 0x3f800000a3067423 */ /* 0x000fe200000101a3 */
[----:B------:R-:W-:Y:S01]  /*7ff0*/  FMUL.FTZ R2, R2, UR6 ;  /* 0x0000000602027c20 */ /* 0x000fe20008410000 */
[----:B------:R-:W-:Y:S01]  /*8000*/  FMUL.FTZ R17, R17, UR6 ;  /* 0x0000000611117c20 */ /* 0x000fe20008410000 */
[----:B------:R-:W-:Y:S01]  /*8010*/  FMUL.FTZ R5, R5, UR6 ;  /* 0x0000000605057c20 */ /* 0x000fe20008410000 */
[----:B------:R-:W-:Y:S01]  /*8020*/  FMUL.FTZ R6, R6, UR6 ;  /* 0x0000000606067c20 */ /* 0x000fe20008410000 */
[----:B------:R-:W-:Y:S01]  /*8030*/  FMUL.FTZ R16, R61, R2 ;  /* 0x000000023d107220 */ /* 0x000fe20000410000 */
[----:B------:R-:W-:Y:S01]  /*8040*/  FFMA.FTZ R2, -R228, R228, 1 ;  /* 0x3f800000e4027423 */ /* 0x000fe200000101e4 */
[----:B------:R-:W-:Y:S01]  /*8050*/  FMUL.FTZ R24, R24, R8 ;  /* 0x0000000818187220 */ /* 0x000fe20000410000 */
[----:B-1----:R-:W-:Y:S01]  /*8060*/  FFMA.FTZ R4, -R229, R229, 1 ;  /* 0x3f800000e5047423 */ /* 0x002fe200000101e5 */
[----:B------:R-:W-:Y:S01]  /*8070*/  FMUL.FTZ R54, R54, R17 ;  /* 0x0000001136367220 */ /* 0x000fe20000410000 */
[----:B------:R-:W-:Y:S01]  /*8080*/  FFMA.FTZ R8, -R194, R194, 1 ;  /* 0x3f800000c2087423 */ /* 0x000fe200000101c2 */
[----:B------:R-:W-:Y:S01]  /*8090*/  FMUL.FTZ R17, R57, R6 ;  /* 0x0000000639117220 */ /* 0x000fe20000410000 */
[----:B------:R-:W-:Y:S01]  /*80a0*/  FMUL.FTZ R60, R60, R5 ;  /* 0x000000053c3c7220 */ /* 0x000fe20000410000 */
[----:B------:R-:W-:Y:S01]  /*80b0*/  FMUL.FTZ R6, R4, UR6 ;  /* 0x0000000604067c20 */ /* 0x000fe20008410000 */
[----:B------:R-:W-:Y:S01]  /*80c0*/  FMUL.FTZ R5, R2, UR6 ;  /* 0x0000000602057c20 */ /* 0x000fe20008410000 */
[----:B------:R-:W-:Y:S01]  /*80d0*/  FMUL.FTZ R8, R8, UR6 ;  /* 0x0000000608087c20 */ /* 0x000fe20008410000 */
[----:B------:R-:W-:Y:S01]  /*80e0*/  FFMA.FTZ R4, -R226, R226, 1 ;  /* 0x3f800000e2047423 */ /* 0x000fe200000101e2 */
[----:B------:R-:W-:Y:S01]  /*80f0*/  FMUL.FTZ R6, R10, R6 ;  /* 0x000000060a067220 */ /* 0x000fe20000410000 */
[----:B------:R-:W-:Y:S01]  /*8100*/  FMUL.FTZ R9, R11, R5 ;  /* 0x000000050b097220 */ /* 0x000fe20000410000 */
[----:B------:R-:W-:Y:S01]  /*8110*/  FFMA.FTZ R2, -R225, R225, 1 ;  /* 0x3f800000e1027423 */ /* 0x000fe200000101e1 */
[----:B------:R-:W-:Y:S01]  /*8120*/  FMUL.FTZ R8, R40, R8 ;  /* 0x0000000828087220 */ /* 0x000fe20000410000 */
[----:B------:R-:W-:Y:S01]  /*8130*/  FMUL.FTZ R4, R4, UR6 ;  /* 0x0000000604047c20 */ /* 0x000fe20008410000 */
[----:B------:R-:W-:Y:S01]  /*8140*/  FMUL.FTZ R56, R56, R7 ;  /* 0x0000000738387220 */ /* 0x000fe20000410000 */
[----:B------:R-:W-:Y:S01]  /*8150*/  FMUL.FTZ R2, R2, UR6 ;  /* 0x0000000602027c20 */ /* 0x000fe20008410000 */
[----:B------:R-:W-:Y:S01]  /*8160*/  F2FP.F16.F32.PACK_AB R9, R9, R6 ;  /* 0x000000060909723e */ /* 0x000fe200000000ff */
[----:B------:R-:W-:Y:S01]  /*8170*/  FMUL.FTZ R14, R14, R4 ;  /* 0x000000040e0e7220 */ /* 0x000fe20000410000 */
[----:B------:R-:W-:Y:S01]  /*8180*/  F2FP.F16.F32.PACK_AB R13, R13, R8 ;  /* 0x000000080d0d723e */ /* 0x000fe200000000ff */
[----:B------:R-:W-:Y:S01]  /*8190*/  FMUL.FTZ R8, R15, R2 ;  /* 0x000000020f087220 */ /* 0x000fe20000410000 */
[----:B------:R-:W-:Y:S01]  /*81a0*/  FFMA.FTZ R4, -R219, R219, 1 ;  /* 0x3f800000db047423 */ /* 0x000fe200000101db */
[----:B------:R-:W-:Y:S01]  /*81b0*/  STS [R138+0x16400], R9 ;  /* 0x016400098a007388 */ /* 0x000fe20000000800 */
[----:B------:R-:W-:Y:S01]  /*81c0*/  FFMA.FTZ R2, -R218, R218, 1 ;  /* 0x3f800000da027423 */ /* 0x000fe200000101da */
[----:B------:R-:W-:Y:S01]  /*81d0*/  F2FP.F16.F32.PACK_AB R19, R19, R24 ;  /* 0x000000181313723e */ /* 0x000fe200000000ff */
[----:B------:R-:W-:Y:S01]  /*81e0*/  FMUL.FTZ R5, R4, UR6 ;  /* 0x0000000604057c20 */ /* 0x000fe20008410000 */
[----:B------:R-:W-:Y:S01]  /*81f0*/  F2FP.F16.F32.PACK_AB R8, R8, R14 ;  /* 0x0000000e0808723e */ /* 0x000fe200000000ff */
[----:B------:R-:W-:Y:S01]  /*8200*/  STS [R137+0x16000], R20 ;  /* 0x0160001489007388 */ /* 0x000fe20000000800 */
[----:B------:R-:W-:Y:S01]  /*8210*/  FFMA.FTZ R4, -R215, R215, 1 ;  /* 0x3f800000d7047423 */ /* 0x000fe200000101d7 */
[----:B------:R-:W-:Y:S01]  /*8220*/  FMUL.FTZ R26, R26, R5 ;  /* 0x000000051a1a7220 */ /* 0x000fe20000410000 */
[----:B------:R-:W-:Y:S01]  /*8230*/  FFMA.FTZ R5, -R205, R205, 1 ;  /* 0x3f800000cd057423 */ /* 0x000fe200000101cd */
[----:B------:R-:W-:Y:S01]  /*8240*/  STS [R137+0x16400], R8 ;  /* 0x0164000889007388 */ /* 0x000fe20000000800 */
[----:B------:R-:W-:Y:S01]  /*8250*/  FMUL.FTZ R4, R4, UR6 ;  /* 0x0000000604047c20 */ /* 0x000fe20008410000 */
[----:B------:R-:W-:Y:S01]  /*8260*/  FMUL.FTZ R7, R2, UR6 ;  /* 0x0000000602077c20 */ /* 0x000fe20008410000 */
[----:B------:R-:W-:Y:S01]  /*8270*/  FMUL.FTZ R5, R5, UR6 ;  /* 0x0000000605057c20 */ /* 0x000fe20008410000 */
[----:B------:R-:W-:Y:S01]  /*8280*/  STS [R136+0x14000], R135 ;  /* 0x0140008788007388 */ /* 0x000fe20000000800 */
[----:B------:R-:W-:Y:S01]  /*8290*/  FMUL.FTZ R30, R30, R4 ;  /* 0x000000041e1e7220 */ /* 0x000fe20000410000 */
[----:B------:R-:W-:Y:S01]  /*82a0*/  FFMA.FTZ R4, -R200, R200, 1 ;  /* 0x3f800000c8047423 */ /* 0x000fe200000101c8 */
[----:B------:R-:W-:Y:S01]  /*82b0*/  FMUL.FTZ R7, R27, R7 ;  /* 0x000000071b077220 */ /* 0x000fe20000410000 */
[----:B------:R1:W-:Y:S01]  /*82c0*/  STS [R136+0x14400], R36 ;  /* 0x0144002488007388 */ /* 0x0003e20000000800 */
[----:B------:R-:W-:Y:S01]  /*82d0*/  FFMA.FTZ R2, -R214, R214, 1 ;  /* 0x3f800000d6027423 */ /* 0x000fe200000101d6 */
[----:B------:R-:W-:Y:S01]  /*82e0*/  FMUL.FTZ R4, R4, UR6 ;  /* 0x0000000604047c20 */ /* 0x000fe20008410000 */
[----:B------:R-:W-:Y:S01]  /*82f0*/  FMUL.FTZ R43, R43, R5 ;  /* 0x000000052b2b7220 */ /* 0x000fe20000410000 */
[----:B------:R-:W-:Y:S01]  /*8300*/  STS [R134+0x14000], R132 ;  /* 0x0140008486007388 */ /* 0x000fe20000000800 */
[----:B------:R-:W-:Y:S01]  /*8310*/  FFMA.FTZ R5, -R196, R196, 1 ;  /* 0x3f800000c4057423 */ /* 0x000fe200000101c4 */
[----:B------:R-:W-:Y:S01]  /*8320*/  FMUL.FTZ R46, R46, R4 ;  /* 0x000000042e2e7220 */ /* 0x000fe20000410000 */
[----:B------:R-:W-:Y:S01]  /*8330*/  FMUL.FTZ R2, R2, UR6 ;  /* 0x0000000602027c20 */ /* 0x000fe20008410000 */
[----:B------:R-:W-:Y:S01]  /*8340*/  STS [R134+0x14400], R23 ;  /* 0x0144001786007388 */ /* 0x000fe20000000800 */
[----:B------:R-:W-:Y:S01]  /*8350*/  FFMA.FTZ R4, -R195, R195, 1 ;  /* 0x3f800000c3047423 */ /* 0x000fe200000101c3 */
[----:B------:R-:W-:Y:S01]  /*8360*/  F2FP.F16.F32.PACK_AB R7, R7, R26 ;  /* 0x0000001a0707723e */ /* 0x000fe200000000ff */
[----:B------:R-:W-:Y:S01]  /*8370*/  FMUL.FTZ R5, R5, UR6 ;  /* 0x0000000605057c20 */ /* 0x000fe20008410000 */
[----:B------:R-:W-:Y:S01]  /*8380*/  STS [R136+0x16000], R19 ;  /* 0x0160001388007388 */ /* 0x000fe20000000800 */
[----:B------:R-:W-:Y:S01]  /*8390*/  FMUL.FTZ R31, R31, R2 ;  /* 0x000000021f1f7220 */ /* 0x000fe20000410000 */
[----:B------:R-:W-:Y:S01]  /*83a0*/  FMUL.FTZ R4, R4, UR6 ;  /* 0x0000000604047c20 */ /* 0x000fe20008410000 */
[----:B------:R-:W-:Y:S01]  /*83b0*/  F2FP.F16.F32.PACK_AB R18, R18, R28 ;  /* 0x0000001c1212723e */ /* 0x000fe200000000ff */
[----:B------:R-:W-:Y:S01]  /*83c0*/  STS [R136+0x16400], R7 ;  /* 0x0164000788007388 */ /* 0x000fe20000000800 */
[----:B------:R-:W-:Y:S01]  /*83d0*/  FMUL.FTZ R58, R58, R5 ;  /* 0x000000053a3a7220 */ /* 0x000fe20000410000 */
[----:B------:R-:W-:Y:S01]  /*83e0*/  FMUL.FTZ R5, R59, R4 ;  /* 0x000000043b057220 */ /* 0x000fe20000410000 */
[----:B------:R-:W-:Y:S01]  /*83f0*/  F2FP.F16.F32.PACK_AB R4, R31, R30 ;  /* 0x0000001e1f04723e */ /* 0x000fe200000000ff */
[----:B------:R-:W-:Y:S01]  /*8400*/  STS [R134+0x16000], R18 ;  /* 0x0160001286007388 */ /* 0x000fe20000000800 */
[----:B------:R-:W-:Y:S01]  /*8410*/  FFMA.FTZ R2, -R199, R199, 1 ;  /* 0x3f800000c7027423 */ /* 0x000fe200000101c7 */
[----:B------:R-:W-:Y:S01]  /*8420*/  F2FP.F16.F32.PACK_AB R22, R22, R38 ;  /* 0x000000261616723e */ /* 0x000fe200000000ff */
[----:B------:R-:W-:Y:S01]  /*8430*/  FFMA.FTZ R6, -R206, R206, 1 ;  /* 0x3f800000ce067423 */ /* 0x000fe200000101ce */
[----:B------:R-:W-:Y:S01]  /*8440*/  STS [R134+0x16400], R4 ;  /* 0x0164000486007388 */ /* 0x000fe20000000800 */
[----:B------:R-:W-:Y:S01]  /*8450*/  FMUL.FTZ R2, R2, UR6 ;  /* 0x0000000602027c20 */ /* 0x000fe20008410000 */
[----:B------:R-:W-:Y:S01]  /*8460*/  F2FP.F16.F32.PACK_AB R21, R21, R50 ;  /* 0x000000321515723e */ /* 0x000fe200000000ff */
[----:B------:R-:W-:Y:S01]  /*8470*/  FMUL.FTZ R6, R6, UR6 ;  /* 0x0000000606067c20 */ /* 0x000fe20008410000 */
[----:B------:R-:W-:Y:S01]  /*8480*/  STS [R133+0x14000], R53 ;  /* 0x0140003585007388 */ /* 0x000fe20000000800 */
[----:B------:R-:W-:Y:S01]  /*8490*/  FMUL.FTZ R47, R47, R2 ;  /* 0x000000022f2f7220 */ /* 0x000fe20000410000 */
[----:B------:R-:W-:Y:S01]  /*84a0*/  FFMA.FTZ R2, -R180, R180, 1 ;  /* 0x3f800000b4027423 */ /* 0x000fe200000101b4 */
[----:B------:R-:W-:Y:S01]  /*84b0*/  FMUL.FTZ R42, R42, R6 ;  /* 0x000000062a2a7220 */ /* 0x000fe20000410000 */
[----:B------:R-:W-:Y:S01]  /*84c0*/  STS [R133+0x14400], R22 ;  /* 0x0144001685007388 */ /* 0x000fe20000000800 */
[----:B------:R-:W-:Y:S01]  /*84d0*/  F2FP.F16.F32.PACK_AB R12, R12, R44 ;  /* 0x0000002c0c0c723e */ /* 0x000fe200000000ff */
[----:B------:R-:W-:Y:S01]  /*84e0*/  FMUL.FTZ R2, R2, UR6 ;  /* 0x0000000602027c20 */ /* 0x000fe20008410000 */
        /* <DEDUP_REMOVED lines=9> */
[----:B------:R-:W-:Y:S02]  /*8580*/  F2FP.F16.F32.PACK_AB R17, R17, R56 ;  /* 0x000000381111723e */ /* 0x000fe400000000ff */
[----:B------:R-:W-:Y:S01]  /*8590*/  F2FP.F16.F32.PACK_AB R5, R5, R58 ;  /* 0x0000003a0505723e */ /* 0x000fe200000000ff */
[----:B------:R2:W-:Y:S01]  /*85a0*/  STS [R133+0x16400], R2 ;  /* 0x0164000285007388 */ /* 0x0005e20000000800 */
[----:B------:R-:W-:Y:S02]  /*85b0*/  F2FP.F16.F32.PACK_AB R16, R16, R60 ;  /* 0x0000003c1010723e */ /* 0x000fe400000000ff */
[----:B------:R-:W-:Y:S01]  /*85c0*/  F2FP.F16.F32.PACK_AB R6, R6, R62 ;  /* 0x0000003e0606723e */ /* 0x000fe200000000ff */
[----:B------:R-:W-:Y:S01]  /*85d0*/  STS [R65+0x16000], R12 ;  /* 0x0160000c41007388 */ /* 0x000fe20000000800 */
[----:B-1----:R-:W-:Y:S03]  /*85e0*/  SHF.L.U32 R36, R192, 0x1, RZ ;  /* 0x00000001c0247819 */ /* 0x002fe600000006ff */
[----:B------:R1:W-:Y:S04]  /*85f0*/  STS [R65+0x16400], R0 ;  /* 0x0164000041007388 */ /* 0x0003e80000000800 */
[----:B------:R-:W-:Y:S04]  /*8600*/  STS [R64+0x14000], R49 ;  /* 0x0140003140007388 */ /* 0x000fe80000000800 */
[----:B------:R-:W-:Y:S04]  /*8610*/  STS [R64+0x14400], R32 ;  /* 0x0144002040007388 */ /* 0x000fe80000000800 */
[----:B------:R-:W3:Y:S04]  /*8620*/  LDL R39, [R1+0x64] ;  /* 0x0000640001277983 */ /* 0x000ee80000100800 */
[----:B------:R-:W3:Y:S01]  /*8630*/  LDL.LU R38, [R1+0x28] ;  /* 0x0000280001267983 */ /* 0x000ee20000300800 */
[----:B--2---:R-:W-:Y:S04]  /*8640*/  MOV R2, UR4 ;  /* 0x0000000400027c02 */ /* 0x004fe80008000f00 */
[----:B------:R-:W-:Y:S04]  /*8650*/  IADD3 R2, R36, 0x8000, R2 ;  /* 0x0000800024027810 */ /* 0x000fe80007ffe002 */
[----:B-1----:R-:W-:Y:S01]  /*8660*/  IADD3 R0, R2, R185, RZ ;  /* 0x000000b902007210 */ /* 0x002fe20007ffe0ff */
[----:B----4-:R-:W-:Y:S04]  /*8670*/  STS [R37+0x14000], R48 ;  /* 0x0140003025007388 */ /* 0x010fe80000000800 */
[----:B------:R-:W-:Y:S04]  /*8680*/  STS [R37+0x14400], R33 ;  /* 0x0144002125007388 */ /* 0x000fe80000000800 */
[----:B------:R-:W-:Y:S04]  /*8690*/  STS [R64+0x16000], R17 ;  /* 0x0160001140007388 */ /* 0x000fe80000000800 */
[----:B------:R-:W-:Y:S04]  /*86a0*/  STS [R64+0x16400], R5 ;  /* 0x0164000540007388 */ /* 0x000fe80000000800 */
[----:B------:R-:W-:Y:S04]  /*86b0*/  STS [R37+0x16000], R16 ;  /* 0x0160001025007388 */ /* 0x000fe80000000800 */
[----:B------:R1:W-:Y:S01]  /*86c0*/  STS [R37+0x16400], R6 ;  /* 0x0164000625007388 */ /* 0x0003e20000000800 */
[----:B------:R-:W-:Y:S06]  /*86d0*/  BAR.SYNC.DEFER_BLOCKING 0x0 ;  /* 0x0000000000007b1d */ /* 0x000fec0000010000 */
[----:B------:R-:W-:Y:S04]  /*86e0*/  LDSM.16.MT88.4 R4, [R3+0x1c000] ;  /* 0x01c000000304783b */ /* 0x000fe80000004200 */
[----:B------:R-:W2:Y:S04]  /*86f0*/  LDSM.16.MT88.4 R8, [R2] ;  /* 0x000000000208783b */ /* 0x000ea80000004200 */
[----:B------:R-:W4:Y:S04]  /*8700*/  LDSM.16.MT88.4 R12, [R3+0x20000] ;  /* 0x02000000030c783b */ /* 0x000f280000004200 */
[----:B------:R-:W4:Y:S04]  /*8710*/  LDSM.16.MT88.4 R16, [R0] ;  /* 0x000000000010783b */ /* 0x000f280000004200 */
[----:B-1----:R-:W3:Y:S04]  /*8720*/  LDL.LU R37, [R1+0x2c] ;  /* 0x00002c0001257983 */ /* 0x002ee80000300800 */
[----:B------:R-:W-:Y:S04]  /*8730*/  LDSM.16.MT88.4 R20, [R3+0x1c800] ;  /* 0x01c800000314783b */ /* 0x000fe80000004200 */
[----:B------:R-:W1:Y:S04]  /*8740*/  LDSM.16.MT88.4 R24, [R2+0x800] ;  /* 0x000800000218783b */ /* 0x000e680000004200 */
[----:B------:R-:W1:Y:S04]  /*8750*/  LDSM.16.MT88.4 R28, [R3+0x20800] ;  /* 0x02080000031c783b */ /* 0x000e680000004200 */
[----:B------:R-:W1:Y:S01]  /*8760*/  LDSM.16.MT88.4 R32, [R0+0x800] ;  /* 0x000800000020783b */ /* 0x000e620000004200 */
[-C--:B--2---:R-:W-:Y:S06]  /*8770*/  HMMA.16816.F32 R68, R4, R8.reuse, R68 ;  /* 0x000000080444723c */ /* 0x084fec0000001844 */
[C---:B----4-:R-:W-:Y:S06]  /*8780*/  HMMA.16816.F32 R72, R12.reuse, R8, R72 ;  /* 0x000000080c48723c */ /* 0x050fec0000001848 */
        /* <DEDUP_REMOVED lines=8> */
[----:B------:R-:W2:Y:S04]  /*8810*/  LDSM.16.MT88.4 R4, [R3+0x1d000] ;  /* 0x01d000000304783b */ /* 0x000ea80000004200 */
[----:B------:R-:W4:Y:S01]  /*8820*/  LDSM.16.MT88.4 R16, [R0+0x1000] ;  /* 0x001000000010783b */ /* 0x000f220000004200 */
[-C--:B-1----:R-:W-:Y:S06]  /*8830*/  HMMA.16816.F32 R68, R20, R24.reuse, R68 ;  /* 0x000000181444723c */ /* 0x082fec0000001844 */
        /* <DEDUP_REMOVED lines=9> */
[----:B------:R-:W1:Y:S04]  /*88d0*/  LDSM.16.MT88.4 R20, [R3+0x1d800] ;  /* 0x01d800000314783b */ /* 0x000e680000004200 */
[----:B------:R-:W1:Y:S01]  /*88e0*/  LDSM.16.MT88.4 R32, [R0+0x1800] ;  /* 0x001800000020783b */ /* 0x000e620000004200 */
[-C--:B--2---:R-:W-:Y:S06]  /*88f0*/  HMMA.16816.F32 R68, R4, R8.reuse, R68 ;  /* 0x000000080444723c */ /* 0x084fec0000001844 */
[C---:B------:R-:W-:Y:S06]  /*8900*/  HMMA.16816.F32 R72, R12.reuse, R8, R72 ;  /* 0x000000080c48723c */ /* 0x040fec0000001848 */
[-C--:B------:R-:W-:Y:S06]  /*8910*/  HMMA.16816.F32 R76, R12, R10.reuse, R76 ;  /* 0x0000000a0c4c723c */ /* 0x080fec000000184c */
[C---:B------:R-:W-:Y:S01]  /*8920*/  HMMA.16816.F32 R80, R4.reuse, R10, R80 ;  /* 0x0000000a0450723c */ /* 0x040fe20000001850 */
[----:B------:R-:W-:Y:S05]  /*8930*/  LDSM.16.MT88.4 R8, [R2+0x2000] ;  /* 0x002000000208783b */ /* 0x000fea0000004200 */
[-C--:B----4-:R-:W-:Y:S06]  /*8940*/  HMMA.16816.F32 R84, R4, R16.reuse, R84 ;  /* 0x000000100454723c */ /* 0x090fec0000001854 */
[C---:B------:R-:W-:Y:S05]  /*8950*/  HMMA.16816.F32 R88, R12.reuse, R16, R88 ;  /* 0x000000100c58723c */ /* 0x040fea0000001858 */
[----:B---3--:R-:W-:Y:S01]  /*8960*/  LEA R145, R39, UR4, 0x1 ;  /* 0x0000000427917c11 */ /* 0x008fe2000f8e08ff */
[-C--:B------:R-:W-:Y:S01]  /*8970*/  HMMA.16816.F32 R92, R12, R18.reuse, R92 ;  /* 0x000000120c5c723c */ /* 0x080fe2000000185c */
[----:B------:R-:W-:Y:S04]  /*8980*/  LDSM.16.MT88.4 R12, [R3+0x22000] ;  /* 0x02200000030c783b */ /* 0x000fe80000004200 */
[----:B------:R-:W-:Y:S01]  /*8990*/  MOV R147, R38 ;  /* 0x0000002600937202 */ /* 0x000fe20000000f00 */
[----:B------:R-:W-:Y:S01]  /*89a0*/  HMMA.16816.F32 R96, R4, R18, R96 ;  /* 0x000000120460723c */ /* 0x000fe20000001860 */
[----:B------:R-:W2:Y:S04]  /*89b0*/  LDSM.16.MT88.4 R4, [R3+0x1e000] ;  /* 0x01e000000304783b */ /* 0x000ea80000004200 */
[----:B------:R-:W3:Y:S01]  /*89c0*/  LDSM.16.MT88.4 R16, [R0+0x2000] ;  /* 0x002000000010783b */ /* 0x000ee20000004200 */
        /* <DEDUP_REMOVED lines=11> */
[----:B------:R-:W4:Y:S01]  /*8a80*/  LDSM.16.MT88.4 R32, [R0+0x2800] ;  /* 0x002800000020783b */ /* 0x000f220000004200 */
[-C--:B--2---:R-:W-:Y:S06]  /*8a90*/  HMMA.16816.F32 R68, R4, R8.reuse, R68 ;  /* 0x000000080444723c */ /* 0x084fec0000001844 */
        /* <DEDUP_REMOVED lines=16> */
[-C--:B----4-:R-:W-:Y:S06]  /*8ba0*/  HMMA.16816.F32 R84, R20, R32.reuse, R84 ;  /* 0x000000201454723c */ /* 0x090fec0000001854 */
[C---:B------:R-:W-:Y:S05]  /*8bb0*/  HMMA.16816.F32 R88, R28.reuse, R32, R88 ;  /* 0x000000201c58723c */ /* 0x040fea0000001858 */
[----:B------:R-:W-:Y:S01]  /*8bc0*/  MOV R146, R37 ;  /* 0x0000002500927202 */ /* 0x000fe20000000f00 */
[-C--:B------:R-:W-:Y:S01]  /*8bd0*/  HMMA.16816.F32 R92, R28, R34.reuse, R92 ;  /* 0x000000221c5c723c */ /* 0x080fe2000000185c */
[----:B------:R-:W-:Y:S05]  /*8be0*/  LDSM.16.MT88.4 R28, [R3+0x23800] ;  /* 0x02380000031c783b */ /* 0x000fea0000004200 */
[----:B------:R-:W-:Y:S01]  /*8bf0*/  HMMA.16816.F32 R96, R20, R34, R96 ;  /* 0x000000221460723c */ /* 0x000fe20000001860 */
[----:B------:R-:W1:Y:S04]  /*8c00*/  LDSM.16.MT88.4 R20, [R3+0x1f800] ;  /* 0x01f800000314783b */ /* 0x000e680000004200 */
[----:B------:R-:W4:Y:S01]  /*8c10*/  LDSM.16.MT88.4 R32, [R0+0x3800] ;  /* 0x003800000020783b */ /* 0x000f220000004200 */
[-C--:B--2---:R-:W-:Y:S01]  /*8c20*/  HMMA.16816.F32 R68, R4, R8.reuse, R68 ;  /* 0x000000080444723c */ /* 0x084fe20000001844 */
[----:B------:R-:W-:Y:S05]  /*8c30*/  BAR.SYNC.DEFER_BLOCKING 0x0 ;  /* 0x0000000000007b1d */ /* 0x000fea0000010000 */
[C---:B------:R-:W-:Y:S06]  /*8c40*/  HMMA.16816.F32 R72, R12.reuse, R8, R72 ;  /* 0x000000080c48723c */ /* 0x040fec0000001848 */
[-C--:B------:R-:W-:Y:S06]  /*8c50*/  HMMA.16816.F32 R76, R12, R10.reuse, R76 ;  /* 0x0000000a0c4c723c */ /* 0x080fec000000184c */
[C---:B------:R-:W-:Y:S06]  /*8c60*/  HMMA.16816.F32 R80, R4.reuse, R10, R80 ;  /* 0x0000000a0450723c */ /* 0x040fec0000001850 */
[-C--:B---3--:R-:W-:Y:S06]  /*8c70*/  HMMA.16816.F32 R84, R4, R16.reuse, R84 ;  /* 0x000000100454723c */ /* 0x088fec0000001854 */
[C---:B------:R-:W-:Y:S06]  /*8c80*/  HMMA.16816.F32 R88, R12.reuse, R16, R88 ;  /* 0x000000100c58723c */ /* 0x040fec0000001858 */
[-C--:B------:R-:W-:Y:S06]  /*8c90*/  HMMA.16816.F32 R92, R12, R18.reuse, R92 ;  /* 0x000000120c5c723c */ /* 0x080fec000000185c */
[----:B------:R-:W-:Y:S06]  /*8ca0*/  HMMA.16816.F32 R96, R4, R18, R96 ;  /* 0x000000120460723c */ /* 0x000fec0000001860 */
[-C--:B-1----:R-:W-:Y:S06]  /*8cb0*/  HMMA.16816.F32 R68, R20, R24.reuse, R68 ;  /* 0x000000181444723c */ /* 0x082fec0000001844 */
        /* <DEDUP_REMOVED lines=10> */
[----:B------:R-:W2:Y:S01]  /*8d60*/  LDL.LU R38, [R1+0x48] ;  /* 0x0000480001267983 */ /* 0x000ea20000300800 */
[----:B------:R-:W1:Y:S03]  /*8d70*/  LDC R7, c[0x0][0x420] ;  /* 0x00010800ff077b82 */ /* 0x000e660000000800 */
[----:B------:R-:W3:Y:S05]  /*8d80*/  LDL.LU R37, [R1+0x4c] ;  /* 0x00004c0001257983 */ /* 0x000eea0000300800 */
[----:B------:R-:W4:Y:S01]  /*8d90*/  LDC R11, c[0x0][0x424] ;  /* 0x00010900ff0b7b82 */ /* 0x000f220000000800 */
[----:B---3--:R-:W-:Y:S01]  /*8da0*/  IMAD.MOV.U32 R4, RZ, RZ, R37 ;  /* 0x000000ffff047224 */ /* 0x008fe200078e0025 */
[C---:B-1----:R-:W-:Y:S01]  /*8db0*/  SHF.L.U32 R10, R7.reuse, 0x6, RZ ;  /* 0x00000006070a7819 */ /* 0x042fe200000006ff */
[C---:B------:R-:W-:Y:S02]  /*8dc0*/  IMAD.U32 R0, R7.reuse, -0x80, RZ ;  /* 0xffffff8007007824 */ /* 0x040fe400078e00ff */
[----:B--2---:R-:W-:Y:S03]  /*8dd0*/  IMAD.MOV.U32 R5, RZ, RZ, R38 ;  /* 0x000000ffff057224 */ /* 0x004fe600078e0026 */
[C---:B------:R-:W-:Y:S04]  /*8de0*/  LEA R6, P1, R0.reuse, R4, 0x1 ;  /* 0x0000000400067211 */ /* 0x040fe800078208ff */
[----:B------:R-:W-:Y:S01]  /*8df0*/  LEA.HI.X.SX32 R8, R0, R5, 0x1, P1 ;  /* 0x0000000500087211 */ /* 0x000fe200008f0eff */
[----:B------:R-:W-:Y:S01]  /*8e00*/  STL [R1+0x4c], R6 ;  /* 0x00004c0601007387 */ /* 0x000fe20000100800 */
[----:B----4-:R-:W-:Y:S03]  /*8e10*/  SHF.L.U64.HI R0, R7, 0x6, R11 ;  /* 0x0000000607007819 */ /* 0x010fe6000001020b */
[----:B------:R1:W-:Y:S01]  /*8e20*/  STL [R1+0x48], R8 ;  /* 0x0000480801007387 */ /* 0x0003e20000100800 */
[----:B------:R-:W-:Y:S02]  /*8e30*/  IMAD.MOV.U32 R9, RZ, RZ, R8 ;  /* 0x000000ffff097224 */ /* 0x000fe400078e0008 */
[----:B-1----:R-:W-:Y:S05]  /*8e40*/  IMAD.MOV.U32 R8, RZ, RZ, R6 ;  /* 0x000000ffff087224 */ /* 0x002fea00078e0006 */
[----:B------:R-:W-:Y:S01]  /*8e50*/  @!PT LDS RZ, [RZ] ;  /* 0x00000000fffff984 */ /* 0x000fe20000000800 */
[----:B------:R-:W-:Y:S01]  /*8e60*/  @!PT LDS RZ, [RZ] ;  /* 0x00000000fffff984 */ /* 0x000fe20000000800 */
[----:B------:R-:W-:Y:S01]  /*8e70*/  @!PT LDS RZ, [RZ] ;  /* 0x00000000fffff984 */ /* 0x000fe20000000800 */
[----:B------:R1:W-:Y:S01]  /*8e80*/  LDGSTS.E.BYPASS.LTC128B.128 [R145+0x8000], desc[UR10][R8.64] ;  /* 0x0800000008917fae */ /* 0x0003e2000b901d4a */
[-C--:B------:R-:W-:Y:S04]  /*8e90*/  IADD3 R6, P1, R8, R10.reuse, RZ ;  /* 0x0000000a08067210 */ /* 0x080fe80007f3e0ff */
        /* <DEDUP_REMOVED lines=9> */
.L_x_1662:
[----:B------:R-:W-:Y:S01]  /*8f30*/  LDSM.16.M88.4 R32, [R148+0x14000] ;  /* 0x014000009420783b */ /* 0x000fe20000000200 */
[----:B------:R-:W-:Y:S01]  /*8f40*/  VIADD R0, R36, UR5 ;  /* 0x0000000524007c36 */ /* 0x000fe20008000000 */
[----:B------:R-:W-:Y:S01]  /*8f50*/  ULOP3.LUT UR16, UR9, 0x1, URZ, 0xc0, !UPT ;  /* 0x0000000109107892 */ /* 0x000fe2000f8ec03f */
[----:B------:R-:W-:Y:S01]  /*8f60*/  IMAD.IADD R144, R185, 0x1, R150 ;  /* 0x00000001b9907824 */ /* 0x000fe200078e0296 */
[----:B------:R-:W1:Y:S01]  /*8f70*/  LDSM.16.MT88.4 R16, [R2+0x4000] ;  /* 0x004000000210783b */ /* 0x000e620000004200 */
[----:B------:R-:W-:Y:S01]  /*8f80*/  IMAD.IADD R0, R0, 0x1, R185 ;  /* 0x0000000100007824 */ /* 0x000fe200078e02b9 */
[----:B------:R-:W-:Y:S02]  /*8f90*/  UISETP.NE.U32.AND UP1, UPT, UR16, 0x1, UPT ;  /* 0x000000011000788c */ /* 0x000fe4000bf25070 */
[----:B------:R-:W2:Y:S01]  /*8fa0*/  LDSM.16.M88.4 R28, [R148+0x16000] ;  /* 0x01600000941c783b */ /* 0x000ea20000000200 */
[----:B------:R-:W-:Y:S03]  /*8fb0*/  UIADD3 UR16, UR9, -0x1, URZ ;  /* 0xffffffff09107890 */ /* 0x000fe6000fffe03f */
[----:B------:R-:W3:Y:S04]  /*8fc0*/  LDSM.16.MT88.4 R36, [R0] ;  /* 0x000000000024783b */ /* 0x000ee80000004200 */
[----:B------:R-:W4:Y:S04]  /*8fd0*/  LDL R156, [R1+0x54] ;  /* 0x00005400019c7983 */ /* 0x000f280000100800 */
[----:B------:R-:W5:Y:S04]  /*8fe0*/  LDL R155, [R1+0x58] ;  /* 0x00005800019b7983 */ /* 0x000f680000100800 */
[----:B------:R-:W5:Y:S04]  /*8ff0*/  LDL R151, [R1+0x3c] ;  /* 0x00003c0001977983 */ /* 0x000f680000100800 */
[----:B------:R-:W-:Y:S04]  /*9000*/  LDSM.16.M88.4 R40, [R150+0x14000] ;  /* 0x014000009628783b */ /* 0x000fe80000000200 */
[----:B------:R-:W5:Y:S04]  /*9010*/  LDL R152, [R1+0x38] ;  /* 0x0000380001987983 */ /* 0x000f680000100800 */
[----:B------:R-:W3:Y:S04]  /*9020*/  LDSM.16.MT88.4 R44, [R2+0x4800] ;  /* 0x00480000022c783b */ /* 0x000ee80000004200 */
[----:B------:R-:W5:Y:S01]  /*9030*/  LDL R153, [R1+0x44] ;  /* 0x0000440001997983 */ /* 0x000f620000100800 */
[-C--:B-1----:R-:W-:Y:S03]  /*9040*/  HMMA.16816.F32 R4, R32, R16.reuse, RZ ;  /* 0x000000102004723c */ /* 0x082fe600000018ff */
[----:B------:R-:W1:Y:S04]  /*9050*/  LDSM.16.M88.4 R48, [R150+0x16000] ;  /* 0x016000009630783b */ /* 0x000e680000000200 */
[----:B------:R-:W5:Y:S01]  /*9060*/  LDL R154, [R1+0x40] ;  /* 0x00004000019a7983 */ /* 0x000f620000100800 */
[C---:B--2---:R-:W-:Y:S03]  /*9070*/  HMMA.16816.F32 R8, R28.reuse, R16, RZ ;  /* 0x000000101c08723c */ /* 0x044fe600000018ff */
[----:B------:R-:W2:Y:S03]  /*9080*/  LDSM.16.MT88.4 R52, [R0+0x800] ;  /* 0x000800000034783b */ /* 0x000ea60000004200 */
[-C--:B------:R-:W-:Y:S01]  /*9090*/  HMMA.16816.F32 R12, R28, R18.reuse, RZ ;  /* 0x000000121c0c723c */ /* 0x080fe200000018ff */
[----:B------:R-:W-:Y:S04]  /*90a0*/  LDSM.16.M88.4 R56, [R149+0x14000] ;  /* 0x014000009538783b */ /* 0x000fe80000000200 */
[----:B------:R-:W2:Y:S01]  /*90b0*/  LDSM.16.MT88.4 R60, [R2+0x5000] ;  /* 0x00500000023c783b */ /* 0x000ea20000004200 */
[C---:B------:R-:W-:Y:S03]  /*90c0*/  HMMA.16816.F32 R16, R32.reuse, R18, RZ ;  /* 0x000000122010723c */ /* 0x040fe600000018ff */
[----:B------:R-:W2:Y:S03]  /*90d0*/  LDSM.16.M88.4 R64, [R149+0x16000] ;  /* 0x016000009540783b */ /* 0x000ea60000000200 */
[-C--:B---3--:R-:W-:Y:S01]  /*90e0*/  HMMA.16816.F32 R20, R32, R36.reuse, RZ ;  /* 0x000000242014723c */ /* 0x088fe200000018ff */
[----:B------:R-:W3:Y:S04]  /*90f0*/  LDSM.16.MT88.4 R132, [R0+0x1000] ;  /* 0x001000000084783b */ /* 0x000ee80000004200 */
[----:B------:R-:W-:Y:S01]  /*9100*/  LDSM.16.M88.4 R136, [R144+0x16000] ;  /* 0x016000009088783b */ /* 0x000fe20000000200 */
[C---:B------:R-:W-:Y:S03]  /*9110*/  HMMA.16816.F32 R24, R28.reuse, R36, RZ ;  /* 0x000000241c18723c */ /* 0x040fe600000018ff */
[----:B------:R-:W-:Y:S03]  /*9120*/  LDSM.16.MT88.4 R140, [R0+0x1800] ;  /* 0x00180000008c783b */ /* 0x000fe60000004200 */
[-C--:B------:R-:W-:Y:S06]  /*9130*/  HMMA.16816.F32 R28, R28, R38.reuse, RZ ;  /* 0x000000261c1c723c */ /* 0x080fec00000018ff */
[----:B------:R-:W-:Y:S01]  /*9140*/  HMMA.16816.F32 R32, R32, R38, RZ ;  /* 0x000000262020723c */ /* 0x000fe200000018ff */
[----:B------:R-:W-:Y:S05]  /*9150*/  LDSM.16.M88.4 R36, [R144+0x14000] ;  /* 0x014000009024783b */ /* 0x000fea0000000200 */
        /* <DEDUP_REMOVED lines=8> */
[----:B------:R-:W-:Y:S05]  /*91e0*/  LDSM.16.MT88.4 R48, [R2+0x6000] ;  /* 0x006000000230783b */ /* 0x000fea0000004200 */
[----:B------:R-:W-:Y:S01]  /*91f0*/  HMMA.16816.F32 R32, R40, R54, R32 ;  /* 0x000000362820723c */ /* 0x000fe20000001820 */
[----:B------:R-:W2:Y:S04]  /*9200*/  LDSM.16.M88.4 R40, [R148+0x18000] ;  /* 0x018000009428783b */ /* 0x000ea80000000200 */
[----:B------:R-:W2:Y:S01]  /*9210*/  LDSM.16.M88.4 R52, [R148+0x1a000] ;  /* 0x01a000009434783b */ /* 0x000ea20000000200 */
[-C--:B------:R-:W-:Y:S06]  /*9220*/  HMMA.16816.F32 R4, R56, R60.reuse, R4 ;  /* 0x0000003c3804723c */ /* 0x080fec0000001804 */
[C---:B------:R-:W-:Y:S06]  /*9230*/  HMMA.16816.F32 R8, R64.reuse, R60, R8 ;  /* 0x0000003c4008723c */ /* 0x040fec0000001808 */
[-C--:B------:R-:W-:Y:S06]  /*9240*/  HMMA.16816.F32 R12, R64, R62.reuse, R12 ;  /* 0x0000003e400c723c */ /* 0x080fec000000180c */
[C---:B------:R-:W-:Y:S01]  /*9250*/  HMMA.16816.F32 R16, R56.reuse, R62, R16 ;  /* 0x0000003e3810723c */ /* 0x040fe20000001810 */
[----:B------:R-:W2:Y:S05]  /*9260*/  LDSM.16.MT88.4 R60, [R0+0x2000] ;  /* 0x00200000003c783b */ /* 0x000eaa0000004200 */
[-C--:B---3--:R-:W-:Y:S06]  /*9270*/  HMMA.16816.F32 R20, R56, R132.reuse, R20 ;  /* 0x000000843814723c */ /* 0x088fec0000001814 */
        /* <DEDUP_REMOVED lines=18> */
[-C--:B--2---:R-:W-:Y:S06]  /*93a0*/  HMMA.16816.F32 R4, R40, R48.reuse, R4 ;  /* 0x000000302804723c */ /* 0x084fec0000001804 */
        /* <DEDUP_REMOVED lines=10> */
[----:B------:R-:W5:Y:S01]  /*9450*/  LDSM.16.M88.4 R40, [R144+0x18000] ;  /* 0x018000009028783b */ /* 0x000f620000000200 */
[-C--:B-1----:R-:W-:Y:S06]  /*9460*/  HMMA.16816.F32 R4, R44, R56.reuse, R4 ;  /* 0x000000382c04723c */ /* 0x082fec0000001804 */
[C---:B------:R-:W-:Y:S06]  /*9470*/  HMMA.16816.F32 R8, R64.reuse, R56, R8 ;  /* 0x000000384008723c */ /* 0x040fec0000001808 */
[-C--:B------:R-:W-:Y:S06]  /*9480*/  HMMA.16816.F32 R12, R64, R58.reuse, R12 ;  /* 0x0000003a400c723c */ /* 0x080fec000000180c */
[C---:B------:R-:W-:Y:S01]  /*9490*/  HMMA.16816.F32 R16, R44.reuse, R58, R16 ;  /* 0x0000003a2c10723c */ /* 0x040fe20000001810 */
[----:B---3--:R-:W1:Y:S01]  /*94a0*/  LDC R0, c[0x0][0x270] ;  /* 0x00009c00ff007b82 */ /* 0x008e620000000800 */
[----:B------:R-:W3:Y:S04]  /*94b0*/  LDSM.16.M88.4 R56, [R144+0x1a000] ;  /* 0x01a000009038783b */ /* 0x000ee80000000200 */
[-C--:B------:R-:W-:Y:S06]  /*94c0*/  HMMA.16816.F32 R20, R44, R132.reuse, R20 ;  /* 0x000000842c14723c */ /* 0x080fec0000001814 */
[C---:B------:R-:W-:Y:S06]  /*94d0*/  HMMA.16816.F32 R24, R64.reuse, R132, R24 ;  /* 0x000000844018723c */ /* 0x040fec0000001818 */
[-C--:B------:R-:W-:Y:S06]  /*94e0*/  HMMA.16816.F32 R28, R64, R134.reuse, R28 ;  /* 0x00000086401c723c */ /* 0x080fec000000181c */
[----:B------:R-:W-:Y:S06]  /*94f0*/  HMMA.16816.F32 R32, R44, R134, R32 ;  /* 0x000000862c20723c */ /* 0x000fec0000001820 */
[-C--:B--2---:R-:W-:Y:S05]  /*9500*/  HMMA.16816.F32 R4, R36, R48.reuse, R4 ;  /* 0x000000302404723c */ /* 0x084fea0000001804 */
[----:B----4-:R-:W-:Y:S01]  /*9510*/  @P0 IADD3 R44, P1, R156, UR13, RZ ;  /* 0x0000000d9c2c0c10 */ /* 0x010fe2000ff3e0ff */
[C---:B------:R-:W-:Y:S01]  /*9520*/  HMMA.16816.F32 R8, R136.reuse, R48, R8 ;  /* 0x000000308808723c */ /* 0x040fe20000001808 */
[----:B------:R-:W-:Y:S04]  /*9530*/  @UP3 UIADD3 UR13, UP2, UR13, -0x200, URZ ;  /* 0xfffffe000d0d3890 */ /* 0x000fe8000ff5e03f */
[----:B-----5:R-:W-:Y:S01]  /*9540*/  @P0 IADD3.X R45, R155, UR12, RZ, P1, !PT ;  /* 0x0000000c9b2d0c10 */ /* 0x020fe20008ffe4ff */
[-C--:B------:R-:W-:Y:S01]  /*9550*/  HMMA.16816.F32 R12, R136, R50.reuse, R12 ;  /* 0x00000032880c723c */ /* 0x080fe2000000180c */
[----:B------:R-:W-:Y:S03]  /*9560*/  @UP3 UIADD3.X UR12, UR12, -0x1, URZ, UP2, !UPT ;  /* 0xffffffff0c0c3890 */ /* 0x000fe600097fe43f */
[----:B------:R-:W2:Y:S02]  /*9570*/  @P0 LDG.E R151, desc[UR10][R44.64+0x120] ;  /* 0x0001200a2c970981 */ /* 0x000ea4000c1e1900 */
[C---:B------:R-:W-:Y:S02]  /*9580*/  HMMA.16816.F32 R16, R36.reuse, R50, R16 ;  /* 0x000000322410723c */ /* 0x040fe40000001810 */
[----:B------:R-:W4:Y:S04]  /*9590*/  @P0 LDG.E R152, desc[UR10][R44.64+0x100] ;  /* 0x0001000a2c980981 */ /* 0x000f28000c1e1900 */
[-C--:B------:R-:W-:Y:S01]  /*95a0*/  HMMA.16816.F32 R20, R36, R140.reuse, R20 ;  /* 0x0000008c2414723c */ /* 0x080fe20000001814 */
[----:B------:R-:W5:Y:S04]  /*95b0*/  @P0 LDG.E R153, desc[UR10][R44.64+0x20] ;  /* 0x0000200a2c990981 */ /* 0x000f68000c1e1900 */
[----:B------:R3:W5:Y:S01]  /*95c0*/  @P0 LDG.E R154, desc[UR10][R44.64] ;  /* 0x0000000a2c9a0981 */ /* 0x000762000c1e1900 */
[C---:B------:R-:W-:Y:S06]  /*95d0*/  HMMA.16816.F32 R24, R136.reuse, R140, R24 ;  /* 0x0000008c8818723c */ /* 0x040fec0000001818 */
[-C--:B------:R-:W-:Y:S06]  /*95e0*/  HMMA.16816.F32 R28, R136, R142.reuse, R28 ;  /* 0x0000008e881c723c */ /* 0x080fec000000181c */
[----:B------:R-:W-:Y:S06]  /*95f0*/  HMMA.16816.F32 R32, R36, R142, R32 ;  /* 0x0000008e2420723c */ /* 0x000fec0000001820 */
[-C--:B------:R-:W-:Y:S05]  /*9600*/  HMMA.16816.F32 R4, R40, R52.reuse, R4 ;  /* 0x000000342804723c */ /* 0x080fea0000001804 */
[----:B-1----:R-:W-:Y:S01]  /*9610*/  IMAD R38, R0, UR18, RZ ;  /* 0x0000001200267c24 */ /* 0x002fe2000f8e02ff */
[C---:B---3--:R-:W-:Y:S05]  /*9620*/  HMMA.16816.F32 R8, R56.reuse, R52, R8 ;  /* 0x000000343808723c */ /* 0x048fea0000001808 */
[----:B------:R-:W-:Y:S01]  /*9630*/  IMAD.U32 R0, R38, -0x80, RZ ;  /* 0xffffff8026007824 */ /* 0x000fe200078e00ff */
[-C--:B------:R-:W-:Y:S05]  /*9640*/  HMMA.16816.F32 R12, R56, R54.reuse, R12 ;  /* 0x00000036380c723c */ /* 0x080fea000000180c */
[C---:B------:R-:W-:Y:S01]  /*9650*/  LEA R2, P1, R0.reuse, R146, 0x2 ;  /* 0x0000009200027211 */ /* 0x040fe200078210ff */
[C---:B------:R-:W-:Y:S04]  /*9660*/  HMMA.16816.F32 R16, R40.reuse, R54, R16 ;  /* 0x000000362810723c */ /* 0x040fe80000001810 */
[----:B------:R-:W-:Y:S01]  /*9670*/  STL [R1+0x2c], R2 ;  /* 0x00002c0201007387 */ /* 0x000fe20000100800 */
[----:B------:R-:W-:Y:S01]  /*9680*/  LEA.HI.X.SX32 R36, R0, R147, 0x2, P1 ;  /* 0x0000009300247211 */ /* 0x000fe200008f16ff */
[-C--:B------:R-:W-:Y:S04]  /*9690*/  HMMA.16816.F32 R20, R40, R60.reuse, R20 ;  /* 0x0000003c2814723c */ /* 0x080fe80000001814 */
[----:B------:R1:W-:Y:S01]  /*96a0*/  STL [R1+0x28], R36 ;  /* 0x0000282401007387 */ /* 0x0003e20000100800 */
[----:B------:R-:W-:Y:S01]  /*96b0*/  IMAD.MOV.U32 R37, RZ, RZ, R36 ;  /* 0x000000ffff257224 */ /* 0x000fe200078e0024 */
[C---:B------:R-:W-:Y:S05]  /*96c0*/  HMMA.16816.F32 R24, R56.reuse, R60, R24 ;  /* 0x0000003c3818723c */ /* 0x040fea0000001818 */
[C---:B------:R-:W-:Y:S01]  /*96d0*/  IMAD.SHL.U32 R0, R38.reuse, 0x8, RZ ;  /* 0x0000000826007824 */ /* 0x040fe200078e00ff */
[-C--:B------:R-:W-:Y:S05]  /*96e0*/  HMMA.16816.F32 R28, R56, R62.reuse, R28 ;  /* 0x0000003e381c723c */ /* 0x080fea000000181c */
[C---:B------:R-:W-:Y:S01]  /*96f0*/  IMAD.SHL.U32 R45, R38.reuse, 0x10, RZ ;  /* 0x00000010262d7824 */ /* 0x040fe200078e00ff */
[----:B------:R-:W-:Y:S05]  /*9700*/  HMMA.16816.F32 R32, R40, R62, R32 ;  /* 0x0000003e2820723c */ /* 0x000fea0000001820 */
[C---:B------:R-:W-:Y:S02]  /*9710*/  IMAD R44, R38.reuse, 0x28, RZ ;  /* 0x00000028262c7824 */ /* 0x040fe400078e02ff */
[C---:B------:R-:W-:Y:S04]  /*9720*/  IMAD.SHL.U32 R41, R38.reuse, 0x20, RZ ;  /* 0x0000002026297824 */ /* 0x040fe800078e00ff */
[----:B-1----:R-:W-:Y:S02]  /*9730*/  IMAD.MOV.U32 R36, RZ, RZ, R2 ;  /* 0x000000ffff247224 */ /* 0x002fe400078e0002 */
[C---:B------:R-:W-:Y:S02]  /*9740*/  IMAD R2, R38.reuse, 0x18, RZ ;  /* 0x0000001826027824 */ /* 0x040fe400078e02ff */
[----:B------:R-:W-:Y:S01]  /*9750*/  IMAD R39, R38, 0x30, RZ ;  /* 0x0000003026277824 */ /* 0x000fe200078e02ff */
[CC--:B------:R-:W-:Y:S01]  /*9760*/  LEA R52, P1, R0.reuse, R36.reuse, 0x2 ;  /* 0x0000002400347211 */ /* 0x0c0fe200078210ff */
[----:B------:R1:W-:Y:S01]  /*9770*/  REDG.E.ADD.F32.FTZ.RN.STRONG.GPU desc[UR10][R36.64], R4 ;  /* 0x00000004240079a6 */ /* 0x0003e2000c10f38a */
[CC--:B------:R-:W-:Y:S02]  /*9780*/  LEA R40, P2, R41.reuse, R36.reuse, 0x2 ;  /* 0x0000002429287211 */ /* 0x0c0fe400078410ff */
[-C--:B------:R-:W-:Y:S02]  /*9790*/  LEA.HI.X.SX32 R53, R0, R37.reuse, 0x2, P1 ;  /* 0x0000002500357211 */ /* 0x080fe400008f16ff */
[-C--:B------:R-:W-:Y:S03]  /*97a0*/  LEA.HI.X.SX32 R41, R41, R37.reuse, 0x2, P2 ;  /* 0x0000002529297211 */ /* 0x080fe600010f16ff */
[----:B------:R3:W-:Y:S01]  /*97b0*/  REDG.E.ADD.F32.FTZ.RN.STRONG.GPU desc[UR10][R52.64], R5 ;  /* 0x00000005340079a6 */ /* 0x0007e2000c10f38a */
[CC--:B-1----:R-:W-:Y:S04]  /*97c0*/  LEA R4, P1, R45.reuse, R36.reuse, 0x2 ;  /* 0x000000242d047211 */ /* 0x0c2fe800078210ff */
[-C--:B---3--:R-:W-:Y:S05]  /*97d0*/  LEA.HI.X.SX32 R5, R45, R37.reuse, 0x2, P1 ;  /* 0x000000252d057211 */ /* 0x088fea00008f16ff */
[----:B------:R1:W-:Y:S02]  /*97e0*/  REDG.E.ADD.F32.FTZ.RN.STRONG.GPU desc[UR10][R4.64], R6 ;  /* 0x00000006040079a6 */ /* 0x0003e4000c10f38a */
[-C--:B-1----:R-:W-:Y:S02]  /*97f0*/  LEA R6, P1, R44, R36.reuse, 0x2 ;  /* 0x000000242c067211 */ /* 0x082fe400078210ff */
[----:B--2---:R-:W-:Y:S04]  /*9800*/  @P0 STL [R1+0x3c], R151 ;  /* 0x00003c9701000387 */ /* 0x004fe80000100800 */
[----:B----4-:R-:W-:Y:S04]  /*9810*/  @P0 STL [R1+0x38], R152 ;  /* 0x0000389801000387 */ /* 0x010fe80000100800 */
[----:B-----5:R-:W-:Y:S04]  /*9820*/  @P0 STL [R1+0x44], R153 ;  /* 0x0000449901000387 */ /* 0x020fe80000100800 */
[----:B------:R-:W-:Y:S01]  /*9830*/  @P0 STL [R1+0x40], R154 ;  /* 0x0000409a01000387 */ /* 0x000fe20000100800 */
[CC--:B------:R-:W-:Y:S03]  /*9840*/  LEA R42, P0, R2.reuse, R36.reuse, 0x2 ;  /* 0x00000024022a7211 */ /* 0x0c0fe600078010ff */
[----:B------:R-:W2:Y:S01]  /*9850*/  LDL R185, [R1+0x50] ;  /* 0x0000500001b97983 */ /* 0x000ea20000100800 */
[-C--:B------:R-:W-:Y:S01]  /*9860*/  LEA.HI.X.SX32 R43, R2, R37.reuse, 0x2, P0 ;  /* 0x00000025022b7211 */ /* 0x080fe200000f16ff */
[C---:B------:R-:W-:Y:S01]  /*9870*/  IMAD R2, R38.reuse, 0x48, RZ ;  /* 0x0000004826027824 */ /* 0x040fe200078e02ff */
[CC--:B------:R-:W-:Y:S03]  /*9880*/  LEA R4, P0, R39.reuse, R36.reuse, 0x2 ;  /* 0x0000002427047211 */ /* 0x0c0fe600078010ff */
[----:B------:R1:W-:Y:S01]  /*9890*/  REDG.E.ADD.F32.FTZ.RN.STRONG.GPU desc[UR10][R42.64], R7 ;  /* 0x000000072a0079a6 */ /* 0x0003e2000c10f38a */
[-C--:B------:R-:W-:Y:S01]  /*98a0*/  LEA.HI.X.SX32 R5, R39, R37.reuse, 0x2, P0 ;  /* 0x0000002527057211 */ /* 0x080fe200000f16ff */
[----:B------:R-:W-:Y:S02]  /*98b0*/  IMAD R39, R38, 0x50, RZ ;  /* 0x0000005026277824 */ /* 0x000fe400078e02ff */
[----:B------:R3:W-:Y:S01]  /*98c0*/  REDG.E.ADD.F32.FTZ.RN.STRONG.GPU desc[UR10][R40.64], R8 ;  /* 0x00000008280079a6 */ /* 0x0007e2000c10f38a */
[-C--:B-1----:R-:W-:Y:S01]  /*98d0*/  LEA.HI.X.SX32 R7, R44, R37.reuse, 0x2, P1 ;  /* 0x000000252c077211 */ /* 0x082fe200008f16ff */
[C---:B---3--:R-:W-:Y:S04]  /*98e0*/  IMAD R8, R38.reuse, 0x38, RZ ;  /* 0x0000003826087824 */ /* 0x048fe800078e02ff */
[----:B------:R1:W-:Y:S04]  /*98f0*/  REDG.E.ADD.F32.FTZ.RN.STRONG.GPU desc[UR10][R6.64], R9 ;  /* 0x00000009060079a6 */ /* 0x0003e8000c10f38a */
[----:B------:R3:W-:Y:S01]  /*9900*/  REDG.E.ADD.F32.FTZ.RN.STRONG.GPU desc[UR10][R4.64], R10 ;  /* 0x0000000a040079a6 */ /* 0x0007e2000c10f38a */
[----:B-1----:R-:W-:Y:S01]  /*9910*/  IMAD.SHL.U32 R7, R38, 0x40, RZ ;  /* 0x0000004026077824 */ /* 0x002fe200078e00ff */
[-C--:B---3--:R-:W-:Y:S01]  /*9920*/  LEA R4, P0, R8, R36.reuse, 0x2 ;  /* 0x0000002408047211 */ /* 0x088fe200078010ff */
[----:B------:R-:W-:Y:S03]  /*9930*/  IMAD R10, R38, 0x58, RZ ;  /* 0x00000058260a7824 */ /* 0x000fe600078e02ff */
[CC--:B------:R-:W-:Y:S02]  /*9940*/  LEA R40, P2, R7.reuse, R36.reuse, 0x2 ;  /* 0x0000002407287211 */ /* 0x0c0fe400078410ff */
[-C--:B------:R-:W-:Y:S02]  /*9950*/  LEA.HI.X.SX32 R5, R8, R37.reuse, 0x2, P0 ;  /* 0x0000002508057211 */ /* 0x080fe400000f16ff */
[CC--:B------:R-:W-:Y:S02]  /*9960*/  LEA R8, P1, R2.reuse, R36.reuse, 0x2 ;  /* 0x0000002402087211 */ /* 0x0c0fe400078210ff */
[-C--:B------:R-:W-:Y:S01]  /*9970*/  LEA.HI.X.SX32 R41, R7, R37.reuse, 0x2, P2 ;  /* 0x0000002507297211 */ /* 0x080fe200010f16ff */
[----:B------:R1:W-:Y:S01]  /*9980*/  REDG.E.ADD.F32.FTZ.RN.STRONG.GPU desc[UR10][R4.64], R11 ;  /* 0x0000000b040079a6 */ /* 0x0003e2000c10f38a */
[CC--:B------:R-:W-:Y:S02]  /*9990*/  LEA R6, P0, R39.reuse, R36.reuse, 0x2 ;  /* 0x0000002427067211 */ /* 0x0c0fe400078010ff */
[-C--:B------:R-:W-:Y:S01]  /*99a0*/  LEA.HI.X.SX32 R9, R2, R37.reuse, 0x2, P1 ;  /* 0x0000002502097211 */ /* 0x080fe200008f16ff */
[----:B------:R-:W-:Y:S01]  /*99b0*/  REDG.E.ADD.F32.FTZ.RN.STRONG.GPU desc[UR10][R40.64], R16 ;  /* 0x00000010280079a6 */ /* 0x000fe2000c10f38a */
[-C--:B------:R-:W-:Y:S01]  /*99c0*/  LEA.HI.X.SX32 R7, R39, R37.reuse, 0x2, P0 ;  /* 0x0000002527077211 */ /* 0x080fe200000f16ff */
[----:B------:R-:W-:Y:S02]  /*99d0*/  VIADD R2, R45, 0x20 ;  /* 0x000000202d027836 */ /* 0x000fe40000000000 */
[----:B------:R3:W-:Y:S02]  /*99e0*/  REDG.E.ADD.F32.FTZ.RN.STRONG.GPU desc[UR10][R8.64], R17 ;  /* 0x00000011080079a6 */ /* 0x0007e4000c10f38a */
[----:B------:R-:W-:Y:S02]  /*99f0*/  IMAD.IADD R39, R0, 0x1, R2 ;  /* 0x0000000100277824 */ /* 0x000fe400078e0202 */
[----:B------:R4:W-:Y:S01]  /*9a00*/  REDG.E.ADD.F32.FTZ.RN.STRONG.GPU desc[UR10][R6.64], R18 ;  /* 0x00000012060079a6 */ /* 0x0009e2000c10f38a */
[CC--:B-1----:R-:W-:Y:S04]  /*9a10*/  LEA R4, P1, R10.reuse, R36.reuse, 0x2 ;  /* 0x000000240a047211 */ /* 0x0c2fe800078210ff */
[-C--:B------:R-:W-:Y:S01]  /*9a20*/  LEA.HI.X.SX32 R5, R10, R37.reuse, 0x2, P1 ;  /* 0x000000250a057211 */ /* 0x080fe200008f16ff */
[C---:B---3--:R-:W-:Y:S04]  /*9a30*/  IMAD R9, R38.reuse, 0x60, RZ ;  /* 0x0000006026097824 */ /* 0x048fe800078e02ff */
[----:B------:R1:W-:Y:S01]  /*9a40*/  REDG.E.ADD.F32.FTZ.RN.STRONG.GPU desc[UR10][R4.64], R19 ;  /* 0x00000013040079a6 */ /* 0x0003e2000c10f38a */
[----:B----4-:R-:W-:Y:S01]  /*9a50*/  IMAD R7, R38, 0x68, RZ ;  /* 0x0000006826077824 */ /* 0x010fe200078e02ff */
[-C--:B------:R-:W-:Y:S01]  /*9a60*/  LEA R10, P0, R9, R36.reuse, 0x2 ;  /* 0x00000024090a7211 */ /* 0x080fe200078010ff */
[----:B------:R-:W-:Y:S03]  /*9a70*/  IMAD.IADD R6, R0, 0x1, R39 ;  /* 0x0000000100067824 */ /* 0x000fe600078e0227 */
[-C--:B------:R-:W-:Y:S02]  /*9a80*/  LEA R8, P2, R7, R36.reuse, 0x2 ;  /* 0x0000002407087211 */ /* 0x080fe400078410ff */
[-C--:B------:R-:W-:Y:S02]  /*9a90*/  LEA.HI.X.SX32 R11, R9, R37.reuse, 0x2, P0 ;  /* 0x00000025090b7211 */ /* 0x080fe400000f16ff */
[-C--:B------:R-:W-:Y:S02]  /*9aa0*/  LEA.HI.X.SX32 R9, R7, R37.reuse, 0x2, P2 ;  /* 0x0000002507097211 */ /* 0x080fe400010f16ff */
[CC--:B------:R-:W-:Y:S01]  /*9ab0*/  LEA R48, P2, R39.reuse, R36.reuse, 0x2 ;  /* 0x0000002427307211 */ /* 0x0c0fe200078410ff */
[----:B------:R3:W-:Y:S03]  /*9ac0*/  REDG.E.ADD.F32.FTZ.RN.STRONG.GPU desc[UR10][R10.64], R12 ;  /* 0x0000000c0a0079a6 */ /* 0x0007e6000c10f38a */
[-C--:B------:R-:W-:Y:S01]  /*9ad0*/  LEA.HI.X.SX32 R49, R39, R37.reuse, 0x2, P2 ;  /* 0x0000002527317211 */ /* 0x080fe200010f16ff */
[----:B------:R4:W-:Y:S01]  /*9ae0*/  REDG.E.ADD.F32.FTZ.RN.STRONG.GPU desc[UR10][R8.64], R13 ;  /* 0x0000000d080079a6 */ /* 0x0009e2000c10f38a */
[C---:B-1----:R-:W-:Y:S02]  /*9af0*/  IMAD R4, R38.reuse, 0x70, RZ ;  /* 0x0000007026047824 */ /* 0x042fe400078e02ff */
[----:B------:R-:W-:Y:S02]  /*9b00*/  IMAD R38, R38, 0x78, RZ ;  /* 0x0000007826267824 */ /* 0x000fe400078e02ff */
[----:B------:R-:W-:Y:S01]  /*9b10*/  IMAD.IADD R5, R0, 0x1, R6 ;  /* 0x0000000100057824 */ /* 0x000fe200078e0206 */
[-C--:B------:R-:W-:Y:S02]  /*9b20*/  LEA R16, P1, R4, R36.reuse, 0x2 ;  /* 0x0000002404107211 */ /* 0x080fe400078210ff */
[-C--:B------:R-:W-:Y:S02]  /*9b30*/  LEA R18, P0, R38, R36.reuse, 0x2 ;  /* 0x0000002426127211 */ /* 0x080fe400078010ff */
[-C--:B------:R-:W-:Y:S02]  /*9b40*/  LEA.HI.X.SX32 R17, R4, R37.reuse, 0x2, P1 ;  /* 0x0000002504117211 */ /* 0x080fe400008f16ff */
[-C--:B------:R-:W-:Y:S02]  /*9b50*/  LEA.HI.X.SX32 R19, R38, R37.reuse, 0x2, P0 ;  /* 0x0000002526137211 */ /* 0x080fe400000f16ff */
[-C--:B------:R-:W-:Y:S01]  /*9b60*/  LEA R50, P0, R2, R36.reuse, 0x2 ;  /* 0x0000002402327211 */ /* 0x080fe200078010ff */
[----:B------:R1:W-:Y:S01]  /*9b70*/  REDG.E.ADD.F32.FTZ.RN.STRONG.GPU desc[UR10][R16.64], R14 ;  /* 0x0000000e100079a6 */ /* 0x0003e2000c10f38a */
[-C--:B------:R-:W-:Y:S01]  /*9b80*/  LEA R46, P1, R6, R36.reuse, 0x2 ;  /* 0x00000024062e7211 */ /* 0x080fe200078210ff */
[----:B---3--:R-:W-:Y:S01]  /*9b90*/  IMAD.IADD R10, R0, 0x1, R5 ;  /* 0x00000001000a7824 */ /* 0x008fe200078e0205 */
[-C--:B------:R-:W-:Y:S01]  /*9ba0*/  LEA.HI.X.SX32 R51, R2, R37.reuse, 0x2, P0 ;  /* 0x0000002502337211 */ /* 0x080fe200000f16ff */
[----:B------:R3:W-:Y:S01]  /*9bb0*/  REDG.E.ADD.F32.FTZ.RN.STRONG.GPU desc[UR10][R18.64], R15 ;  /* 0x0000000f120079a6 */ /* 0x0007e2000c10f38a */
[CC--:B------:R-:W-:Y:S01]  /*9bc0*/  LEA R44, P0, R5.reuse, R36.reuse, 0x2 ;  /* 0x00000024052c7211 */ /* 0x0c0fe200078010ff */
[----:B----4-:R-:W-:Y:S01]  /*9bd0*/  IMAD.IADD R9, R0, 0x1, R10 ;  /* 0x0000000100097824 */ /* 0x010fe200078e020a */
[-C--:B------:R-:W-:Y:S01]  /*9be0*/  LEA.HI.X.SX32 R47, R6, R37.reuse, 0x2, P1 ;  /* 0x00000025062f7211 */ /* 0x080fe200008f16ff */
[----:B------:R-:W-:Y:S01]  /*9bf0*/  REDG.E.ADD.F32.FTZ.RN.STRONG.GPU desc[UR10][R36.64+0x80], R20 ;  /* 0x00008014240079a6 */ /* 0x000fe2000c10f38a */
[-C--:B------:R-:W-:Y:S01]  /*9c00*/  LEA.HI.X.SX32 R45, R5, R37.reuse, 0x2, P0 ;  /* 0x00000025052d7211 */ /* 0x080fe200000f16ff */
[----:B------:R-:W-:Y:S01]  /*9c10*/  IMAD.IADD R4, R0, 0x1, R9 ;  /* 0x0000000100047824 */ /* 0x000fe200078e0209 */
[-C--:B------:R-:W-:Y:S01]  /*9c20*/  LEA R42, P2, R10, R36.reuse, 0x2 ;  /* 0x000000240a2a7211 */ /* 0x080fe200078410ff */
[----:B------:R-:W-:Y:S01]  /*9c30*/  REDG.E.ADD.F32.FTZ.RN.STRONG.GPU desc[UR10][R52.64+0x80], R21 ;  /* 0x00008015340079a6 */ /* 0x000fe2000c10f38a */
[CC--:B------:R-:W-:Y:S01]  /*9c40*/  LEA R40, P1, R9.reuse, R36.reuse, 0x2 ;  /* 0x0000002409287211 */ /* 0x0c0fe200078210ff */
[----:B------:R-:W-:Y:S01]  /*9c50*/  IMAD.IADD R8, R0, 0x1, R4 ;  /* 0x0000000100087824 */ /* 0x000fe200078e0204 */
[-C--:B------:R-:W-:Y:S01]  /*9c60*/  LEA.HI.X.SX32 R43, R10, R37.reuse, 0x2, P2 ;  /* 0x000000250a2b7211 */ /* 0x080fe200010f16ff */
[----:B------:R-:W-:Y:S01]  /*9c70*/  REDG.E.ADD.F32.FTZ.RN.STRONG.GPU desc[UR10][R50.64], R22 ;  /* 0x00000016320079a6 */ /* 0x000fe2000c10f38a */
[-C--:B------:R-:W-:Y:S01]  /*9c80*/  LEA R38, P0, R4, R36.reuse, 0x2 ;  /* 0x0000002404267211 */ /* 0x080fe200078010ff */
[----:B------:R-:W-:Y:S01]  /*9c90*/  IMAD.IADD R7, R0, 0x1, R8 ;  /* 0x0000000100077824 */ /* 0x000fe200078e0208 */
[-C--:B------:R-:W-:Y:S01]  /*9ca0*/  LEA.HI.X.SX32 R41, R9, R37.reuse, 0x2, P1 ;  /* 0x0000002509297211 */ /* 0x080fe200008f16ff */
[----:B------:R-:W-:Y:S01]  /*9cb0*/  REDG.E.ADD.F32.FTZ.RN.STRONG.GPU desc[UR10][R48.64], R23 ;  /* 0x00000017300079a6 */ /* 0x000fe2000c10f38a */
[-C--:B------:R-:W-:Y:S01]  /*9cc0*/  LEA.HI.X.SX32 R39, R4, R37.reuse, 0x2, P0 ;  /* 0x0000002504277211 */ /* 0x080fe200000f16ff */
[C---:B------:R-:W-:Y:S02]  /*9cd0*/  IMAD.IADD R6, R0.reuse, 0x1, R7 ;  /* 0x0000000100067824 */ /* 0x040fe400078e0207 */
[----:B------:R-:W-:Y:S02]  /*9ce0*/  REDG.E.ADD.F32.FTZ.RN.STRONG.GPU desc[UR10][R46.64], R24 ;  /* 0x000000182e0079a6 */ /* 0x000fe4000c10f38a */
[----:B------:R-:W-:Y:S01]  /*9cf0*/  IMAD.IADD R5, R0, 0x1, R6 ;  /* 0x0000000100057824 */ /* 0x000fe200078e0206 */
[CC--:B-1----:R-:W-:Y:S01]  /*9d00*/  LEA R16, P1, R7.reuse, R36.reuse, 0x2 ;  /* 0x0000002407107211 */ /* 0x0c2fe200078210ff */
[----:B------:R-:W-:Y:S01]  /*9d10*/  REDG.E.ADD.F32.FTZ.RN.STRONG.GPU desc[UR10][R44.64], R25 ;  /* 0x000000192c0079a6 */ /* 0x000fe2000c10f38a */
[-C--:B------:R-:W-:Y:S01]  /*9d20*/  LEA R14, P0, R6, R36.reuse, 0x2 ;  /* 0x00000024060e7211 */ /* 0x080fe200078010ff */
[----:B------:R-:W-:Y:S01]  /*9d30*/  IMAD.IADD R4, R0, 0x1, R5 ;  /* 0x0000000100047824 */ /* 0x000fe200078e0205 */
[-C--:B---3--:R-:W-:Y:S01]  /*9d40*/  LEA R18, P2, R8, R36.reuse, 0x2 ;  /* 0x0000002408127211 */ /* 0x088fe200078410ff */
[----:B------:R-:W-:Y:S01]  /*9d50*/  REDG.E.ADD.F32.FTZ.RN.STRONG.GPU desc[UR10][R42.64], R26 ;  /* 0x0000001a2a0079a6 */ /* 0x000fe2000c10f38a */
[-C--:B------:R-:W-:Y:S01]  /*9d60*/  LEA.HI.X.SX32 R17, R7, R37.reuse, 0x2, P1 ;  /* 0x0000002507117211 */ /* 0x080fe200008f16ff */
[----:B------:R-:W-:Y:S01]  /*9d70*/  IMAD.IADD R2, R0, 0x1, R4 ;  /* 0x0000000100027824 */ /* 0x000fe200078e0204 */
[-C--:B------:R-:W-:Y:S01]  /*9d80*/  LEA.HI.X.SX32 R19, R8, R37.reuse, 0x2, P2 ;  /* 0x0000002508137211 */ /* 0x080fe200010f16ff */
[----:B------:R-:W-:Y:S01]  /*9d90*/  REDG.E.ADD.F32.FTZ.RN.STRONG.GPU desc[UR10][R40.64], R27 ;  /* 0x0000001b280079a6 */ /* 0x000fe2000c10f38a */
[-C--:B------:R-:W-:Y:S01]  /*9da0*/  LEA.HI.X.SX32 R15, R6, R37.reuse, 0x2, P0 ;  /* 0x00000025060f7211 */ /* 0x080fe200000f16ff */
[----:B------:R-:W-:Y:S01]  /*9db0*/  IMAD.IADD R0, R0, 0x1, R2 ;  /* 0x0000000100007824 */ /* 0x000fe200078e0202 */
[CC--:B------:R-:W-:Y:S01]  /*9dc0*/  LEA R12, P3, R5.reuse, R36.reuse, 0x2 ;  /* 0x00000024050c7211 */ /* 0x0c0fe200078610ff */
        /* <DEDUP_REMOVED lines=19> */
[----:B------:R-:W-:Y:S04]  /*9f00*/  REDG.E.ADD.F32.FTZ.RN.STRONG.GPU desc[UR10][R6.64], R31 ;  /* 0x0000001f060079a6 */ /* 0x000fe8000c10f38a */
[----:B------:R-:W-:Y:S04]  /*9f10*/  LDSM.16.MT88.4 R4, [R3+0x14000] ;  /* 0x014000000304783b */ /* 0x000fe80000004200 */
[----:B------:R-:W1:Y:S04]  /*9f20*/  LDSM.16.MT88.4 R8, [R184] ;  /* 0x00000000b808783b */ /* 0x000e680000004200 */
[----:B------:R-:W3:Y:S04]  /*9f30*/  LDSM.16.MT88.4 R12, [R3+0x18000] ;  /* 0x01800000030c783b */ /* 0x000ee80000004200 */
[----:B------:R-:W-:Y:S04]  /*9f40*/  LDSM.16.MT88.4 R20, [R3+0x14800] ;  /* 0x014800000314783b */ /* 0x000fe80000004200 */
[----:B------:R-:W-:Y:S04]  /*9f50*/  LDSM.16.MT88.4 R24, [R184+0x800] ;  /* 0x00080000b818783b */ /* 0x000fe80000004200 */
[----:B------:R-:W-:Y:S04]  /*9f60*/  LDSM.16.MT88.4 R32, [R3+0x18800] ;  /* 0x018800000320783b */ /* 0x000fe80000004200 */
[----:B------:R-:W-:Y:S04]  /*9f70*/  LDSM.16.MT88.4 R36, [R184+0x1000] ;  /* 0x00100000b824783b */ /* 0x000fe80000004200 */
[----:B------:R-:W-:Y:S01]  /*9f80*/  LDSM.16.MT88.4 R40, [R3+0x19000] ;  /* 0x019000000328783b */ /* 0x000fe20000004200 */
[-C--:B-1----:R-:W-:Y:S06]  /*9f90*/  HMMA.16816.F32 R100, R4, R8.reuse, R100 ;  /* 0x000000080464723c */ /* 0x082fec0000001864 */
[C---:B---3--:R-:W-:Y:S06]  /*9fa0*/  HMMA.16816.F32 R104, R12.reuse, R8, R104 ;  /* 0x000000080c68723c */ /* 0x048fec0000001868 */
[-C--:B------:R-:W-:Y:S06]  /*9fb0*/  HMMA.16816.F32 R108, R12, R10.reuse, R108 ;  /* 0x0000000a0c6c723c */ /* 0x080fec000000186c */
[C---:B------:R-:W-:Y:S01]  /*9fc0*/  HMMA.16816.F32 R112, R4.reuse, R10, R112 ;  /* 0x0000000a0470723c */ /* 0x040fe20000001870 */
[----:B------:R-:W-:Y:S04]  /*9fd0*/  LDSM.16.MT88.4 R8, [R3+0x15000] ;  /* 0x015000000308783b */ /* 0x000fe80000004200 */
[----:B--2---:R-:W-:Y:S05]  /*9fe0*/  IMAD.IADD R0, R185, 0x1, R184 ;  /* 0x00000001b9007824 */ /* 0x004fea00078e02b8 */
[----:B------:R-:W1:Y:S04]  /*9ff0*/  LDSM.16.MT88.4 R16, [R0] ;  /* 0x000000000010783b */ /* 0x000e680000004200 */
[----:B------:R-:W2:Y:S01]  /*a000*/  LDSM.16.MT88.4 R28, [R0+0x800] ;  /* 0x00080000001c783b */ /* 0x000ea20000004200 */
[-C--:B-1----:R-:W-:Y:S06]  /*a010*/  HMMA.16816.F32 R116, R4, R16.reuse, R116 ;  /* 0x000000100474723c */ /* 0x082fec0000001874 */
[C---:B------:R-:W-:Y:S06]  /*a020*/  HMMA.16816.F32 R120, R12.reuse, R16, R120 ;  /* 0x000000100c78723c */ /* 0x040fec0000001878 */
[-C--:B------:R-:W-:Y:S01]  /*a030*/  HMMA.16816.F32 R124, R12, R18.reuse, R124 ;  /* 0x000000120c7c723c */ /* 0x080fe2000000187c */
[----:B------:R-:W1:Y:S05]  /*a040*/  LDSM.16.MT88.4 R12, [R0+0x1000] ;  /* 0x00100000000c783b */ /* 0x000e6a0000004200 */
[----:B------:R-:W-:Y:S01]  /*a050*/  HMMA.16816.F32 R128, R4, R18, R128 ;  /* 0x000000120480723c */ /* 0x000fe20000001880 */
[----:B------:R-:W-:Y:S04]  /*a060*/  LDSM.16.MT88.4 R4, [R3+0x15800] ;  /* 0x015800000304783b */ /* 0x000fe80000004200 */
[----:B------:R-:W3:Y:S01]  /*a070*/  LDSM.16.MT88.4 R16, [R184+0x1800] ;  /* 0x00180000b810783b */ /* 0x000ee20000004200 */
        /* <DEDUP_REMOVED lines=11> */
[----:B------:R-:W5:Y:S01]  /*a130*/  LDSM.16.MT88.4 R28, [R184+0x2000] ;  /* 0x00200000b81c783b */ /* 0x000f620000004200 */
[-C--:B------:R-:W-:Y:S06]  /*a140*/  HMMA.16816.F32 R100, R8, R36.reuse, R100 ;  /* 0x000000240864723c */ /* 0x080fec0000001864 */
[C---:B------:R-:W-:Y:S06]  /*a150*/  HMMA.16816.F32 R104, R40.reuse, R36, R104 ;  /* 0x000000242868723c */ /* 0x040fec0000001868 */
[-C--:B------:R-:W-:Y:S06]  /*a160*/  HMMA.16816.F32 R108, R40, R38.reuse, R108 ;  /* 0x00000026286c723c */ /* 0x080fec000000186c */
[C---:B------:R-:W-:Y:S01]  /*a170*/  HMMA.16816.F32 R112, R8.reuse, R38, R112 ;  /* 0x000000260870723c */ /* 0x040fe20000001870 */
[----:B------:R-:W5:Y:S05]  /*a180*/  LDSM.16.MT88.4 R36, [R3+0x1a000] ;  /* 0x01a000000324783b */ /* 0x000f6a0000004200 */
[-C--:B-1----:R-:W-:Y:S06]  /*a190*/  HMMA.16816.F32 R116, R8, R12.reuse, R116 ;  /* 0x0000000c0874723c */ /* 0x082fec0000001874 */
[C---:B------:R-:W-:Y:S06]  /*a1a0*/  HMMA.16816.F32 R120, R40.reuse, R12, R120 ;  /* 0x0000000c2878723c */ /* 0x040fec0000001878 */
[-C--:B------:R-:W-:Y:S01]  /*a1b0*/  HMMA.16816.F32 R124, R40, R14.reuse, R124 ;  /* 0x0000000e287c723c */ /* 0x080fe2000000187c */
[----:B------:R-:W1:Y:S05]  /*a1c0*/  LDSM.16.MT88.4 R40, [R0+0x2000] ;  /* 0x002000000028783b */ /* 0x000e6a0000004200 */
[----:B------:R-:W-:Y:S01]  /*a1d0*/  HMMA.16816.F32 R128, R8, R14, R128 ;  /* 0x0000000e0880723c */ /* 0x000fe20000001880 */
[----:B------:R-:W-:Y:S04]  /*a1e0*/  LDSM.16.MT88.4 R8, [R3+0x16800] ;  /* 0x016800000308783b */ /* 0x000fe80000004200 */
[----:B------:R-:W1:Y:S01]  /*a1f0*/  LDSM.16.MT88.4 R12, [R184+0x2800] ;  /* 0x00280000b80c783b */ /* 0x000e620000004200 */
[-C--:B---3--:R-:W-:Y:S06]  /*a200*/  HMMA.16816.F32 R100, R4, R16.reuse, R100 ;  /* 0x000000100464723c */ /* 0x088fec0000001864 */
[C---:B----4-:R-:W-:Y:S06]  /*a210*/  HMMA.16816.F32 R104, R24.reuse, R16, R104 ;  /* 0x000000101868723c */ /* 0x050fec0000001868 */
[-C--:B------:R-:W-:Y:S06]  /*a220*/  HMMA.16816.F32 R108, R24, R18.reuse, R108 ;  /* 0x00000012186c723c */ /* 0x080fec000000186c */
[C---:B------:R-:W-:Y:S01]  /*a230*/  HMMA.16816.F32 R112, R4.reuse, R18, R112 ;  /* 0x000000120470723c */ /* 0x040fe20000001870 */
[----:B------:R-:W3:Y:S05]  /*a240*/  LDSM.16.MT88.4 R16, [R3+0x1a800] ;  /* 0x01a800000310783b */ /* 0x000eea0000004200 */
[-C--:B--2---:R-:W-:Y:S06]  /*a250*/  HMMA.16816.F32 R116, R4, R32.reuse, R116 ;  /* 0x000000200474723c */ /* 0x084fec0000001874 */
[C---:B------:R-:W-:Y:S06]  /*a260*/  HMMA.16816.F32 R120, R24.reuse, R32, R120 ;  /* 0x000000201878723c */ /* 0x040fec0000001878 */
[-C--:B------:R-:W-:Y:S01]  /*a270*/  HMMA.16816.F32 R124, R24, R34.reuse, R124 ;  /* 0x00000022187c723c */ /* 0x080fe2000000187c */
[----:B------:R-:W2:Y:S05]  /*a280*/  LDSM.16.MT88.4 R24, [R0+0x2800] ;  /* 0x002800000018783b */ /* 0x000eaa0000004200 */
[----:B------:R-:W-:Y:S01]  /*a290*/  HMMA.16816.F32 R128, R4, R34, R128 ;  /* 0x000000220480723c */ /* 0x000fe20000001880 */
[----:B------:R-:W-:Y:S04]  /*a2a0*/  LDSM.16.MT88.4 R4, [R3+0x17000] ;  /* 0x017000000304783b */ /* 0x000fe80000004200 */
[----:B------:R-:W-:Y:S01]  /*a2b0*/  LDSM.16.MT88.4 R32, [R3+0x1b000] ;  /* 0x01b000000320783b */ /* 0x000fe20000004200 */
[-C--:B-----5:R-:W-:Y:S06]  /*a2c0*/  HMMA.16816.F32 R100, R20, R28.reuse, R100 ;  /* 0x0000001c1464723c */ /* 0x0a0fec0000001864 */
[C---:B------:R-:W-:Y:S06]  /*a2d0*/  HMMA.16816.F32 R104, R36.reuse, R28, R104 ;  /* 0x0000001c2468723c */ /* 0x040fec0000001868 */
[-C--:B------:R-:W-:Y:S06]  /*a2e0*/  HMMA.16816.F32 R108, R36, R30.reuse, R108 ;  /* 0x0000001e246c723c */ /* 0x080fec000000186c */
[C---:B------:R-:W-:Y:S01]  /*a2f0*/  HMMA.16816.F32 R112, R20.reuse, R30, R112 ;  /* 0x0000001e1470723c */ /* 0x040fe20000001870 */
[----:B------:R-:W4:Y:S05]  /*a300*/  LDSM.16.MT88.4 R28, [R184+0x3000] ;  /* 0x00300000b81c783b */ /* 0x000f2a0000004200 */
[-C--:B-1----:R-:W-:Y:S06]  /*a310*/  HMMA.16816.F32 R116, R20, R40.reuse, R116 ;  /* 0x000000281474723c */ /* 0x082fec0000001874 */
[C---:B------:R-:W-:Y:S06]  /*a320*/  HMMA.16816.F32 R120, R36.reuse, R40, R120 ;  /* 0x000000282478723c */ /* 0x040fec0000001878 */
[-C--:B------:R-:W-:Y:S01]  /*a330*/  HMMA.16816.F32 R124, R36, R42.reuse, R124 ;  /* 0x0000002a247c723c */ /* 0x080fe2000000187c */
[----:B------:R-:W1:Y:S05]  /*a340*/  LDSM.16.MT88.4 R36, [R0+0x3000] ;  /* 0x003000000024783b */ /* 0x000e6a0000004200 */
        /* <DEDUP_REMOVED lines=8> */
[-C--:B--2---:R-:W-:Y:S06]  /*a3d0*/  HMMA.16816.F32 R116, R8, R24.reuse, R116 ;  /* 0x000000180874723c */ /* 0x084fec0000001874 */
[C---:B------:R-:W-:Y:S06]  /*a3e0*/  HMMA.16816.F32 R120, R16.reuse, R24, R120 ;  /* 0x000000181078723c */ /* 0x040fec0000001878 */
[-C--:B------:R-:W-:Y:S01]  /*a3f0*/  HMMA.16816.F32 R124, R16, R26.reuse, R124 ;  /* 0x0000001a107c723c */ /* 0x080fe2000000187c */
[----:B------:R2:W5:Y:S05]  /*a400*/  LDSM.16.MT88.4 R16, [R0+0x3800] ;  /* 0x003800000010783b */ /* 0x00056a0000004200 */
[----:B------:R-:W-:Y:S06]  /*a410*/  HMMA.16816.F32 R128, R8, R26, R128 ;  /* 0x0000001a0880723c */ /* 0x000fec0000001880 */
[-C--:B----4-:R-:W-:Y:S06]  /*a420*/  HMMA.16816.F32 R100, R4, R28.reuse, R100 ;  /* 0x0000001c0464723c */ /* 0x090fec0000001864 */
[C---:B------:R-:W-:Y:S06]  /*a430*/  HMMA.16816.F32 R104, R32.reuse, R28, R104 ;  /* 0x0000001c2068723c */ /* 0x040fec0000001868 */
[-C--:B------:R-:W-:Y:S05]  /*a440*/  HMMA.16816.F32 R108, R32, R30.reuse, R108 ;  /* 0x0000001e206c723c */ /* 0x080fea000000186c */
[C---:B--2---:R-:W-:Y:S01]  /*a450*/  VIADD R0, R184.reuse, 0xffffc000 ;  /* 0xffffc000b8007836 */ /* 0x044fe20000000000 */
[C---:B------:R-:W-:Y:S05]  /*a460*/  HMMA.16816.F32 R112, R4.reuse, R30, R112 ;  /* 0x0000001e0470723c */ /* 0x040fea0000001870 */
[----:B------:R-:W-:Y:S01]  /*a470*/  @P0 VIADD R0, R184, 0x4000 ;  /* 0x00004000b8000836 */ /* 0x000fe20000000000 */
[-C--:B-1----:R-:W-:Y:S05]  /*a480*/  HMMA.16816.F32 R116, R4, R36.reuse, R116 ;  /* 0x000000240474723c */ /* 0x082fea0000001874 */
        /* <DEDUP_REMOVED lines=8> */
[-C--:B-----5:R-:W-:Y:S06]  /*a510*/  HMMA.16816.F32 R116, R12, R16.reuse, R116 ;  /* 0x000000100c74723c */ /* 0x0a0fec0000001874 */
        /* <DEDUP_REMOVED lines=10> */
[----:B------:R-:W5:Y:S04]  /*a5c0*/  LDL R53, [R1+0x78] ;  /* 0x0000780001357983 */ /* 0x000f680000100800 */
        /* <DEDUP_REMOVED lines=8> */
[----:B------:R-:W5:Y:S01]  /*a650*/  LDL R44, [R1+0x94] ;  /* 0x00009400012c7983 */ /* 0x000f620000100800 */
        /* <DEDUP_REMOVED lines=80> */
[----:B-----5:R-:W-:Y:S04]  /*ab60*/  STS [R53], R11 ;  /* 0x0000000b35007388 */ /* 0x020fe80000000800 */
        /* <DEDUP_REMOVED lines=41> */
.L_x_1664:
        /* <DEDUP_REMOVED lines=23> */
.L_x_1665:
        /* <DEDUP_REMOVED lines=13> */
[----:B------:R-:W-:-:S03]  /*b040*/  SHF.R.S32.HI R17, RZ, 0x1f, R0 ;  /* 0x0000001fff117819 */ /* 0x000fc60000011400 */
[----:B------:R-:W-:Y:S01]  /*b050*/  MOV R2, UR14 ;  /* 0x0000000e00027c02 */ /* 0x000fe20008000f00 */
[----:B------:R-:W-:Y:S01]  /*b060*/  ULDC.64 UR14, c[0x0][0x468] ;  /* 0x00011a00000e7ab9 */ /* 0x000fe20000000a00 */
[----:B------:R-:W-:Y:S01]  /*b070*/  IADD3 R4, P0, R4, UR21, RZ ;  /* 0x0000001504047c10 */ /* 0x000fe2000ff1e0ff */
[----:B------:R-:W-:Y:S01]  /*b080*/  UIMAD UR16, UR16, UR14, URZ ;  /* 0x0000000e101072a4 */ /* 0x000fe2000f8e023f */
[----:B------:R-:W-:Y:S02]  /*b090*/  VIADD R6, R0, 0x20 ;  /* 0x0000002000067836 */ /* 0x000fe40000000000 */
[----:B------:R-:W-:Y:S01]  /*b0a0*/  IADD3.X R5, R5, UR22, R2, P0, !PT ;  /* 0x0000001605057c10 */ /* 0x000fe200087fe402 */
[----:B------:R-:W-:Y:S01]  /*b0b0*/  IMAD.U32 R2, RZ, RZ, UR14 ;  /* 0x0000000eff027e24 */ /* 0x000fe2000f8e00ff */
[----:B------:R1:W2:Y:S01]  /*b0c0*/  LDS.128 R20, [R145+0xd000] ;  /* 0x00d0000091147984 */ /* 0x0002a20000000c00 */
[----:B------:R-:W-:Y:S01]  /*b0d0*/  UIMAD UR15, UR56, UR15, UR16 ;  /* 0x0000000f380f72a4 */ /* 0x000fe2000f8e0210 */
[----:B------:R-:W-:Y:S01]  /*b0e0*/  ISETP.GE.AND P3, PT, R6, UR7, PT ;  /* 0x0000000706007c0c */ /* 0x000fe2000bf66270 */
[----:B------:R-:W-:Y:S01]  /*b0f0*/  IMAD.WIDE.U32 R4, R2, UR56, R4 ;  /* 0x0000003802047c25 */ /* 0x000fe2000f8e0004 */
[----:B------:R1:W4:Y:S03]  /*b100*/  LDS.128 R24, [R145+0x11000] ;  /* 0x0110000091187984 */ /* 0x0003260000000c00 */
[C---:B------:R-:W-:Y:S01]  /*b110*/  VIADD R7, R0.reuse, 0x40 ;  /* 0x0000004000077836 */ /* 0x040fe20000000000 */
[----:B------:R1:W1:Y:S01]  /*b120*/  LDS.128 R28, [R145+0x12000] ;  /* 0x01200000911c7984 */ /* 0x0002620000000c00 */
[----:B------:R-:W-:Y:S01]  /*b130*/  VIADD R6, R0, 0x60 ;  /* 0x0000006000067836 */ /* 0x000fe20000000000 */
[----:B------:R-:W-:-:S02]  /*b140*/  IADD3 R16, R5, UR15, RZ ;  /* 0x0000000f05107c10 */ /* 0x000fc4000fffe0ff */
[----:B------:R1:W1:Y:S01]  /*b150*/  LDS.128 R32, [R145+0x13000] ;  /* 0x0130000091207984 */ /* 0x0002620000000c00 */
[----:B------:R-:W-:Y:S02]  /*b160*/  ISETP.GE.AND P2, PT, R7, UR7, PT ;  /* 0x0000000707007c0c */ /* 0x000fe4000bf46270 */
[----:B------:R-:W-:Y:S01]  /*b170*/  ISETP.GE.AND P1, PT, R6, UR7, PT ;  /* 0x0000000706007c0c */ /* 0x000fe2000bf26270 */
[----:B------:R-:W-:-:S12]  /*b180*/  @P4 BRA `(.L_x_1667) ;  /* 0x00000000002c4947 */ /* 0x000fd80003800000 */
[----:B------:R-:W5:Y:S01]  /*b190*/  LDS.128 R12, [R145+0xc000] ;  /* 0x00c00000910c7984 */ /* 0x000f620000000c00 */
        /* <DEDUP_REMOVED lines=9> */
[----:B-----5:R1:W-:Y:S04]  /*b230*/  STG.E.128 desc[UR10][R8.64], R12 ;  /* 0x0000000c08007986 */ /* 0x0203e8000c101d0a */
.L_x_1667:
[----:B------:R-:W-:Y:S05]  /*b240*/  BSYNC B0 ;  /* 0x0000000000007941 */ /* 0x000fea0003800000 */
.L_x_1666:
        /* <DEDUP_REMOVED lines=13> */
[----:B--2---:R1:W-:Y:S02]  /*b320*/  STG.E.128 desc[UR10][R8.64], R20 ;  /* 0x0000001408007986 */ /* 0x0043e4000c101d0a */
.L_x_1669:
[----:B------:R-:W-:Y:S05]  /*b330*/  BSYNC B0 ;  /* 0x0000000000007941 */ /* 0x000fea0003800000 */
.L_x_1668:
[----:B-1----:R1:W1:Y:S01]  /*b340*/  LDS.128 R12, [R145+0xe000] ;  /* 0x00e00000910c7984 */ /* 0x0022620000000c00 */
        /* <DEDUP_REMOVED lines=14> */
.L_x_1671:
[----:B------:R-:W-:Y:S05]  /*b430*/  BSYNC B0 ;  /* 0x0000000000007941 */ /* 0x000fea0003800000 */
.L_x_1670:
        /* <DEDUP_REMOVED lines=15> */
.L_x_1673:
[----:B------:R-:W-:Y:S05]  /*b530*/  BSYNC B0 ;  /* 0x0000000000007941 */ /* 0x000fea0003800000 */
.L_x_1672:
        /* <DEDUP_REMOVED lines=27> */
.L_x_1675:
[----:B------:R-:W-:Y:S05]  /*b6f0*/  BSYNC B0 ;  /* 0x0000000000007941 */ /* 0x000fea0003800000 */
.L_x_1674:
        /* <DEDUP_REMOVED lines=13> */
[----:B----4-:R1:W-:Y:S02]  /*b7d0*/  STG.E.128 desc[UR10][R8.64], R24 ;  /* 0x0000001808007986 */ /* 0x0103e4000c101d0a */
.L_x_1677:
[----:B------:R-:W-:Y:S05]  /*b7e0*/  BSYNC B0 ;  /* 0x0000000000007941 */ /* 0x000fea0003800000 */
.L_x_1676:
        /* <DEDUP_REMOVED lines=13> */
[----:B------:R1:W-:Y:S02]  /*b8c0*/  STG.E.128 desc[UR10][R8.64], R28 ;  /* 0x0000001c08007986 */ /* 0x0003e4000c101d0a */
.L_x_1679:
[----:B------:R-:W-:Y:S05]  /*b8d0*/  BSYNC B0 ;  /* 0x0000000000007941 */ /* 0x000fea0003800000 */
.L_x_1678:
        /* <DEDUP_REMOVED lines=14> */
.L_x_1660:
        /* <DEDUP_REMOVED lines=25> */
.L_x_1681:
        /* <DEDUP_REMOVED lines=23> */
.L_x_1682:
        /* <DEDUP_REMOVED lines=35> */
.L_x_1684:
[----:B------:R-:W-:Y:S05]  /*bef0*/  BSYNC B0 ;  /* 0x0000000000007941 */ /* 0x000fea0003800000 */
.L_x_1683:
        /* <DEDUP_REMOVED lines=14> */
.L_x_1686:
[----:B------:R-:W-:Y:S05]  /*bfe0*/  BSYNC B0 ;  /* 0x0000000000007941 */ /* 0x000fea0003800000 */
.L_x_1685:
        /* <DEDUP_REMOVED lines=14> */
.L_x_1688:
[----:B------:R-:W-:Y:S05]  /*c0d0*/  BSYNC B0 ;  /* 0x0000000000007941 */ /* 0x000fea0003800000 */
.L_x_1687:
        /* <DEDUP_REMOVED lines=14> */
.L_x_1690:
[----:B------:R-:W-:Y:S05]  /*c1c0*/  BSYNC B0 ;  /* 0x0000000000007941 */ /* 0x000fea0003800000 */
.L_x_1689:
        /* <DEDUP_REMOVED lines=26> */
.L_x_1692:
[----:B------:R-:W-:Y:S05]  /*c370*/  BSYNC B0 ;  /* 0x0000000000007941 */ /* 0x000fea0003800000 */
.L_x_1691:
[----:B------:R-:W-:Y:S04]  /*c380*/  BSSY B0, `(.L_x_1693) ;  /* 0x000000e000007945 */ /* 0x000fe80003800000 */
[----:B------:R-:W-:Y:S05]  /*c390*/  @P3 BRA `(.L_x_1694) ;  /* 0x0000000000303947 */ /* 0x000fea0003800000 */
[----:B------:R-:W-:Y:S01]  /*c3a0*/  IADD3 R2, P0, R0, 0x20, RZ ;  /* 0x0000002000027810 */ /* 0x000fe20007f1e0ff */
[----:B------:R-:W-:Y:S01]  /*c3b0*/  ULDC.64 UR6, c[0x0][0x3f8] ;  /* 0x0000fe0000067ab9 */ /* 0x000fe20000000a00 */
[----:B----4-:R-:W-:-:S03]  /*c3c0*/  MOV R7, R10 ;  /* 0x0000000a00077202 */ /* 0x010fc60000000f00 */
        /* <DEDUP_REMOVED lines=9> */
.L_x_1694:
[----:B------:R-:W-:Y:S05]  /*c460*/  BSYNC B0 ;  /* 0x0000000000007941 */ /* 0x000fea0003800000 */
.L_x_1693:
[----:B------:R-:W-:Y:S04]  /*c470*/  BSSY B0, `(.L_x_1695) ;  /* 0x000000e000007945 */ /* 0x000fe80003800000 */
[----:B------:R-:W-:Y:S05]  /*c480*/  @P2 BRA `(.L_x_1696) ;  /* 0x0000000000302947 */ /* 0x000fea0003800000 */
[----:B------:R-:W-:Y:S01]  /*c490*/  IADD3 R2, P0, R0, 0x40, RZ ;  /* 0x0000004000027810 */ /* 0x000fe20007f1e0ff */
[----:B------:R-:W-:Y:S01]  /*c4a0*/  ULDC.64 UR6, c[0x0][0x3f8] ;  /* 0x0000fe0000067ab9 */ /* 0x000fe20000000a00 */
[----:B----4-:R-:W-:-:S03]  /*c4b0*/  MOV R7, R10 ;  /* 0x0000000a00077202 */ /* 0x010fc60000000f00 */
        /* <DEDUP_REMOVED lines=9> */
.L_x_1696:
[----:B------:R-:W-:Y:S05]  /*c550*/  BSYNC B0 ;  /* 0x0000000000007941 */ /* 0x000fea0003800000 */
.L_x_1695:
        /* <DEDUP_REMOVED lines=13> */
.L_x_1680:
[----:B------:R-:W-:Y:S05]  /*c630*/  BSYNC B1 ;  /* 0x0000000000017941 */ /* 0x000fea0003800000 */
.L_x_1655:
[----:B------:R-:W5:Y:S01]  /*c640*/  LDL R2, [R1+0xa8] ;  /* 0x0000a80001027983 */ /* 0x000f620000100800 */
[----:B------:R-:W-:Y:S02]  /*c650*/  ULDC UR6, c[0x0][0xc] ;  /* 0x0000030000067ab9 */ /* 0x000fe40000000800 */
[----:B------:R-:W-:Y:S01]  /*c660*/  UIADD3 UR24, UR6, UR24, URZ ;  /* 0x0000001806187290 */ /* 0x000fe2000fffe03f */
[----:B-----5:R-:W-:-:S13]  /*c670*/  R2UR UR7, R2 ;  /* 0x00000000020772ca */ /* 0x020fda00000e0000 */
[----:B------:R-:W-:-:S06]  /*c680*/  UISETP.GE.AND UP0, UPT, UR24, UR7, UPT ;  /* 0x000000071800728c */ /* 0x000fcc000bf06270 */
[----:B------:R-:W-:-:S13]  /*c690*/  PLOP3.LUT P0, PT, PT, PT, UP0, 0x80, 0x0 ;  /* 0x000000000000781c */ /* 0x000fda0003f0f008 */
[----:B------:R-:W-:Y:S05]  /*c6a0*/  @P0 BRA `(.L_x_1697) ;  /* 0x0000000000040947 */ /* 0x000fea0003800000 */
[----:B------:R-:W-:Y:S05]  /*c6b0*/  BRA `(.L_x_1698) ;  /* 0xffffff4400507947 */ /* 0x000fea000383ffff */
.L_x_1697:
[----:B------:R-:W-:Y:S05]  /*c6c0*/  EXIT ;  /* 0x000000000000794d */ /* 0x000fea0003800000 */
.L_x_1699:
        /* <DEDUP_REMOVED lines=11> */
.L_x_2488:


//--------------------- .text._ZN5flash44flash_bwd_dq_dk_dv_loop_seqk_parallel_kernelI23Flash_bwd_kernel_traitsILi64ELi128ELi128ELi8ELi4ELi4ELi4ELb0ELb0EN7cutlass6half_tE19Flash_kernel_traitsILi64ELi128ELi128ELi8ES3_EELb1ELb0ELb0ELb0ELb0ELb0ELb0EEEvNS_16Flash_bwd_paramsE --------------------------
	.section	.text._ZN5flash44flash_bwd_dq_dk_dv_loop_seqk_parallel_kernelI23Flash_bwd_kernel_traitsILi64ELi128ELi128ELi8ELi4ELi4ELi4ELb0ELb0EN7cutlass6half_tE19Flash_kernel_traitsILi64ELi128ELi128ELi8ES3_EELb1ELb0ELb0ELb0ELb0ELb0ELb0EEEvNS_16Flash_bwd_paramsE,"ax",@progbits
	.align	128
        .global         _ZN5flash44flash_bwd_dq_dk_dv_loop_seqk_parallel_kernelI23Flash_bwd_kernel_traitsILi64ELi128ELi128ELi8ELi4ELi4ELi4ELb0ELb0EN7cutlass6half_tE19Flash_kernel_traitsILi64ELi128ELi128ELi8ES3_EELb1ELb0ELb0ELb0ELb0ELb0ELb0EEEvNS_16Flash_bwd_paramsE
        .type           _ZN5flash44flash_bwd_dq_dk_dv_loop_seqk_parallel_kernelI23Flash_bwd_kernel_traitsILi64ELi128ELi128ELi8ELi4ELi4ELi4ELb0ELb0EN7cutlass6half_tE19Flash_kernel_traitsILi64ELi128ELi128ELi8ES3_EELb1ELb0ELb0ELb0ELb0ELb0ELb0EEEvNS_16Flash_bwd_paramsE,@function
        .size           _ZN5flash44flash_bwd_dq_dk_dv_loop_seqk_parallel_kernelI23Flash_bwd_kernel_traitsILi64ELi128ELi128ELi8ELi4ELi4ELi4ELb0ELb0EN7cutlass6half_tE19Flash_kernel_traitsILi64ELi128ELi128ELi8ES3_EELb1ELb0ELb0ELb0ELb0ELb0ELb0EEEvNS_16Flash_bwd_paramsE,(.L_x_2489 - _ZN5flash44flash_bwd_dq_dk_dv_loop_seqk_parallel_kernelI23Flash_bwd_kernel_traitsILi64ELi128ELi128ELi8ELi4ELi4ELi4ELb0ELb0EN7cutlass6half_tE19Flash_kernel_traitsILi64ELi128ELi128ELi8ES3_EELb1ELb0ELb0ELb0ELb0ELb0ELb0EEEvNS_16Flash_bwd_paramsE)
        .other          _ZN5flash44flash_bwd_dq_dk_dv_loop_seqk_parallel_kernelI23Flash_bwd_kernel_traitsILi64ELi128ELi128ELi8ELi4ELi4ELi4ELb0ELb0EN7cutlass6half_tE19Flash_kernel_traitsILi64ELi128ELi128ELi8ES3_EELb1ELb0ELb0ELb0ELb0ELb0ELb0EEEvNS_16Flash_bwd_paramsE,@"STO_CUDA_ENTRY STV_DEFAULT"
_ZN5flash44flash_bwd_dq_dk_dv_loop_seqk_parallel_kernelI23Flash_bwd_kernel_traitsILi64ELi128ELi128ELi8ELi4ELi4ELi4ELb0ELb0EN7cutlass6half_tE19Flash_kernel_traitsILi64ELi128ELi128ELi8ES3_EELb1ELb0ELb0ELb0ELb0ELb0ELb0EEEvNS_16Flash_bwd_paramsE:
.text._ZN5flash44flash_bwd_dq_dk_dv_loop_seqk_parallel_kernelI23Flash_bwd_kernel_traitsILi64ELi128ELi128ELi8ELi4ELi4ELi4ELb0ELb0EN7cutlass6half_tE19Flash_kernel_traitsILi64ELi128ELi128ELi8ES3_EELb1ELb0ELb0ELb0ELb0ELb0ELb0EEEvNS_16Flash_bwd_paramsE:
        /* <DEDUP_REMOVED lines=24> */
[CC--:B------:R-:W-:Y:S02]  /*0180*/  LEA.HI R0, R6.reuse, R11.reuse, RZ, 0x5 ;  /* 0x0000000b06007211 */ /* 0x0c0fe400078f28ff */
[----:B------:R-:W-:Y:S01]  /*0190*/  SHF.R.S32.HI R5, RZ, 0x4, R4 ;  /* 0x00000004ff057819 */ /* 0x000fe20000011404 */
[----:B----4-:R-:W-:Y:S01]  /*01a0*/  USHF.R.S32.HI UR6, URZ, 0x1f, UR58 ;  /* 0x0000001f3f067899 */ /* 0x010fe2000801143a */
[CC--:B------:R-:W-:Y:S02]  /*01b0*/  LEA.HI R248, R6.reuse, R11.reuse, RZ, 0x7 ;  /* 0x0000000b06f87211 */ /* 0x0c0fe400078f38ff */
[CC--:B------:R-:W-:Y:S02]  /*01c0*/  LEA.HI R10, R6.reuse, R11.reuse, RZ, 0x3 ;  /* 0x0000000b060a7211 */ /* 0x0c0fe400078f18ff */
[----:B------:R-:W-:-:S02]  /*01d0*/  LEA.HI R14, R6, R11, RZ, 0x6 ;  /* 0x0000000b060e7211 */ /* 0x000fc400078f30ff */
[----:B------:R-:W-:Y:S02]  /*01e0*/  LEA.HI R6, R6, R11, RZ, 0x2 ;  /* 0x0000000b06067211 */ /* 0x000fe400078f10ff */
[----:B------:R-:W-:Y:S02]  /*01f0*/  LOP3.LUT R3, R0, 0xffffffe0, RZ, 0xc0, !PT ;  /* 0xffffffe000037812 */ /* 0x000fe400078ec0ff */
[--C-:B------:R-:W-:Y:S02]  /*0200*/  SHF.R.S32.HI R8, RZ, 0x5, R0.reuse ;  /* 0x00000005ff087819 */ /* 0x100fe40000011400 */
[----:B------:R-:W-:Y:S02]  /*0210*/  SHF.R.S32.HI R7, RZ, 0x1f, R0 ;  /* 0x0000001fff077819 */ /* 0x000fe40000011400 */
[C---:B------:R-:W-:Y:S02]  /*0220*/  LEA.HI R0, R4.reuse, R5, RZ, 0x1 ;  /* 0x0000000504007211 */ /* 0x040fe400078f08ff */
[----:B------:R-:W-:Y:S01]  /*0230*/  LOP3.LUT R2, R4, 0xfffffff0, RZ, 0xc0, !PT ;  /* 0xfffffff004027812 */ /* 0x000fe200078ec0ff */
[----:B------:R-:W-:Y:S01]  /*0240*/  IMAD.IADD R4, R11, 0x1, -R3 ;  /* 0x000000010b047824 */ /* 0x000fe200078e0a03 */
[----:B------:R-:W-:-:S02]  /*0250*/  LOP3.LUT R13, R10, 0xfffffff8, RZ, 0xc0, !PT ;  /* 0xfffffff80a0d7812 */ /* 0x000fc400078ec0ff */
[----:B------:R-:W-:Y:S01]  /*0260*/  LOP3.LUT R12, R6, 0x7ffffffc, RZ, 0xc0, !PT ;  /* 0x7ffffffc060c7812 */ /* 0x000fe200078ec0ff */
[C---:B------:R-:W-:Y:S01]  /*0270*/  IMAD.IADD R9, R11.reuse, 0x1, -R2 ;  /* 0x000000010b097824 */ /* 0x040fe200078e0a02 */
[----:B------:R-:W-:Y:S01]  /*0280*/  LOP3.LUT R0, R0, 0xfffffffe, RZ, 0xc0, !PT ;  /* 0xfffffffe00007812 */ /* 0x000fe200078ec0ff */
[----:B------:R-:W-:Y:S01]  /*0290*/  IMAD.IADD R2, R11, 0x1, -R13 ;  /* 0x000000010b027824 */ /* 0x000fe200078e0a0d */
[----:B------:R-:W-:Y:S01]  /*02a0*/  LEA.HI R3, R7, R8, RZ, 0x2 ;  /* 0x0000000807037211 */ /* 0x000fe200078f10ff */
[----:B------:R-:W-:Y:S01]  /*02b0*/  IMAD.IADD R13, R11, 0x1, -R12 ;  /* 0x000000010b0d7824 */ /* 0x000fe200078e0a0c */
[----:B------:R-:W-:Y:S01]  /*02c0*/  SHF.R.S32.HI R11, RZ, 0x3, R10 ;  /* 0x00000003ff0b7819 */ /* 0x000fe2000001140a */
[----:B------:R-:W-:Y:S01]  /*02d0*/  IMAD.IADD R12, R5, 0x1, -R0 ;  /* 0x00000001050c7824 */ /* 0x000fe200078e0a00 */
[----:B------:R-:W-:Y:S01]  /*02e0*/  LOP3.LUT R0, R3, 0xfffffffc, RZ, 0xc0, !PT ;  /* 0xfffffffc03007812 */ /* 0x000fe200078ec0ff */
[----:B------:R-:W-:Y:S01]  /*02f0*/  IMAD.SHL.U32 R234, R2, 0x8, RZ ;  /* 0x0000000802ea7824 */ /* 0x000fe200078e00ff */
[----:B------:R-:W-:Y:S01]  /*0300*/  SHF.R.S32.HI R5, RZ, 0x1f, R4 ;  /* 0x0000001fff057819 */ /* 0x000fe20000011404 */
[----:B------:R-:W-:Y:S01]  /*0310*/  IMAD.SHL.U32 R176, R12, 0x200, RZ ;  /* 0x000002000cb07824 */ /* 0x000fe200078e00ff */
[----:B------:R-:W-:Y:S01]  /*0320*/  SHF.R.S32.HI R7, RZ, 0x2, R6 ;  /* 0x00000002ff077819 */ /* 0x000fe20000011406 */
[----:B------:R-:W-:Y:S01]  /*0330*/  IMAD.IADD R252, R8, 0x1, -R0 ;  /* 0x0000000108fc7824 */ /* 0x000fe200078e0a00 */
[----:B------:R-:W-:Y:S01]  /*0340*/  LEA.HI R245, R5, R4, RZ, 0x2 ;  /* 0x0000000405f57211 */ /* 0x000fe200078f10ff */
[----:B------:R-:W-:Y:S01]  /*0350*/  IMAD.SHL.U32 R0, R11, 0x40, RZ ;  /* 0x000000400b007824 */ /* 0x000fe200078e00ff */
[----:B------:R-:W-:-:S02]  /*0360*/  SHF.R.S32.HI R4, RZ, 0x1f, R9 ;  /* 0x0000001fff047819 */ /* 0x000fc40000011409 */
[----:B------:R-:W-:Y:S02]  /*0370*/  SHF.R.S32.HI R3, RZ, 0x1f, R6 ;  /* 0x0000001fff037819 */ /* 0x000fe40000011406 */
[----:B------:R-:W-:Y:S02]  /*0380*/  LOP3.LUT R0, R0, 0x1c0, RZ, 0xc0, !PT ;  /* 0x000001c000007812 */ /* 0x000fe400078ec0ff */
[----:B------:R-:W-:Y:S02]  /*0390*/  LEA.HI R8, R4, R9, RZ, 0x3 ;  /* 0x0000000904087211 */ /* 0x000fe400078f18ff */
[----:B------:R-:W-:Y:S02]  /*03a0*/  SHF.R.U32.HI R6, RZ, 0x3, R0 ;  /* 0x00000003ff067819 */ /* 0x000fe40000011600 */
[----:B------:R-:W-:Y:S01]  /*03b0*/  LOP3.LUT R5, R0, 0x38, R234, 0xf8, !PT ;  /* 0x0000003800057812 */ /* 0x000fe200078ef8ea */
[C---:B------:R-:W-:Y:S01]  /*03c0*/  IMAD.SHL.U32 R0, R2.reuse, 0x40, RZ ;  /* 0x0000004002007824 */ /* 0x040fe200078e00ff */
[----:B------:R-:W-:-:S02]  /*03d0*/  LOP3.LUT P4, RZ, R2, 0x2, RZ, 0xc0, !PT ;  /* 0x0000000202ff7812 */ /* 0x000fc4000788c0ff */
[----:B------:R-:W-:Y:S01]  /*03e0*/  LOP3.LUT P3, RZ, R2, 0x4, RZ, 0xc0, !PT ;  /* 0x0000000402ff7812 */ /* 0x000fe2000786c0ff */
[----:B------:R-:W-:Y:S01]  /*03f0*/  IMAD.SHL.U32 R2, R252, 0x10, RZ ;  /* 0x00000010fc027824 */ /* 0x000fe200078e00ff */
[C---:B------:R-:W-:Y:S01]  /*0400*/  LOP3.LUT R4, R8.reuse, 0xfffffff8, RZ, 0xc0, !PT ;  /* 0xfffffff808047812 */ /* 0x040fe200078ec0ff */
[----:B------:R-:W-:Y:S01]  /*0410*/  IMAD.SHL.U32 R8, R8, 0x40, RZ ;  /* 0x0000004008087824 */ /* 0x000fe200078e00ff */
[----:B------:R-:W-:Y:S02]  /*0420*/  LEA.HI R3, R3, R7, RZ, 0x3 ;  /* 0x0000000703037211 */ /* 0x000fe400078f18ff */
[----:B------:R-:W-:Y:S01]  /*0430*/  LOP3.LUT R0, R0, 0x1c0, RZ, 0xc0, !PT ;  /* 0x000001c000007812 */ /* 0x000fe200078ec0ff */
[----:B------:R-:W-:Y:S01]  /*0440*/  IMAD.IADD R11, R9, 0x1, -R4 ;  /* 0x00000001090b7824 */ /* 0x000fe200078e0a04 */
[----:B------:R-:W-:Y:S02]  /*0450*/  LOP3.LUT R3, R3, 0xfffffff8, RZ, 0xc0, !PT ;  /* 0xfffffff803037812 */ /* 0x000fe400078ec0ff */
[----:B------:R-:W-:-:S02]  /*0460*/  LOP3.LUT R4, R0, 0x30, R2, 0xf8, !PT ;  /* 0x0000003000047812 */ /* 0x000fc400078ef802 */
[----:B------:R-:W-:Y:S01]  /*0470*/  SHF.R.S32.HI R248, RZ, 0x7, R248 ;  /* 0x00000007fff87819 */ /* 0x000fe200000114f8 */
[----:B------:R-:W-:Y:S01]  /*0480*/  IMAD.IADD R3, R7, 0x1, -R3 ;  /* 0x0000000107037824 */ /* 0x000fe200078e0a03 */
[----:B------:R-:W-:Y:S02]  /*0490*/  LOP3.LUT R180, R0, 0x8, R10, 0xf8, !PT ;  /* 0x0000000800b47812 */ /* 0x000fe400078ef80a */
[----:B------:R-:W-:Y:S02]  /*04a0*/  SHF.R.U32.HI R0, RZ, 0x3, R0 ;  /* 0x00000003ff007819 */ /* 0x000fe40000011600 */
[----:B------:R-:W-:Y:S02]  /*04b0*/  LOP3.LUT R4, R4, 0x8, R10, 0xf8, !PT ;  /* 0x0000000804047812 */ /* 0x000fe400078ef80a */
[----:B------:R-:W-:Y:S01]  /*04c0*/  LEA.HI.SX32 R245, R245, R2, 0x1e ;  /* 0x00000002f5f57211 */ /* 0x000fe200078ff2ff */
[----:B------:R-:W-:Y:S01]  /*04d0*/  IMAD R2, R248, 0x1000, R176 ;  /* 0x00001000f8027824 */ /* 0x000fe200078e02b0 */
[----:B------:R-:W-:-:S02]  /*04e0*/  LOP3.LUT R180, R180, R0, RZ, 0x3c, !PT ;  /* 0x00000000b4b47212 */ /* 0x000fc400078e3cff */
[----:B------:R-:W-:Y:S01]  /*04f0*/  LOP3.LUT R7, R5, R6, RZ, 0x3c, !PT ;  /* 0x0000000605077212 */ /* 0x000fe200078e3cff */
[----:B------:R-:W-:Y:S01]  /*0500*/  IMAD.SHL.U32 R6, R14, 0x8, RZ ;  /* 0x000000080e067824 */ /* 0x000fe200078e00ff */
        /* <DEDUP_REMOVED lines=13> */
[----:B------:R-:W-:Y:S01]  /*05e0*/  IMAD R6, R248, 0x2000, R4 ;  /* 0x00002000f8067824 */ /* 0x000fe200078e0204 */
[----:B------:R-:W-:-:S02]  /*05f0*/  SHF.R.U32.HI R3, RZ, 0x3, R0 ;  /* 0x00000003ff037819 */ /* 0x000fc40000011600 */
[----:B------:R-:W-:Y:S01]  /*0600*/  LOP3.LUT R10, R2, 0x10, R5, 0xf8, !PT ;  /* 0x00000010020a7812 */ /* 0x000fe200078ef805 */
[----:B------:R-:W-:Y:S01]  /*0610*/  IMAD.SHL.U32 R5, R12, 0x8, RZ ;  /* 0x000000080c057824 */ /* 0x000fe200078e00ff */
[-C--:B------:R-:W-:Y:S01]  /*0620*/  LOP3.LUT R9, R3, R0.reuse, R2, 0x1e, !PT ;  /* 0x0000000003097212 */ /* 0x080fe200078e1e02 */
[----:B------:R-:W-:Y:S01]  /*0630*/  IMAD.SHL.U32 R2, R11, 0x40, RZ ;  /* 0x000000400b027824 */ /* 0x000fe200078e00ff */
[----:B------:R-:W-:Y:S01]  /*0640*/  LOP3.LUT R7, R3, R0, RZ, 0xfc, !PT ;  /* 0x0000000003077212 */ /* 0x000fe200078efcff */
[----:B------:R-:W-:Y:S01]  /*0650*/  IMAD R0, R252, 0x400, R4 ;  /* 0x00000400fc007824 */ /* 0x000fe200078e0204 */
        /* <DEDUP_REMOVED lines=9> */
[----:B------:R-:W-:Y:S02]  /*06f0*/  SEL R228, R228, 0xffffffe0, !P1 ;  /* 0xffffffe0e4e47807 */ /* 0x000fe40004800000 */
[----:B------:R-:W-:Y:S02]  /*0700*/  LOP3.LUT R2, R2, R5, RZ, 0x3c, !PT ;  /* 0x0000000502027212 */ /* 0x000fe400078e3cff */
[----:B------:R-:W-:Y:S02]  /*0710*/  LOP3.LUT R4, R5, R10, R4, 0x1e, !PT ;  /* 0x0000000a05047212 */ /* 0x000fe400078e1e04 */
[----:B------:R-:W-:Y:S01]  /*0720*/  LEA R225, R7, UR4, 0x1 ;  /* 0x0000000407e17c11 */ /* 0x000fe2000f8e08ff */
[----:B------:R-:W-:Y:S01]  /*0730*/  IMAD.IADD R185, R3, 0x1, R2 ;  /* 0x0000000103b97824 */ /* 0x000fe200078e0202 */
[----:B------:R-:W-:Y:S01]  /*0740*/  LOP3.LUT R186, R4, R0, RZ, 0xfc, !PT ;  /* 0x0000000004ba7212 */ /* 0x000fe200078efcff */
[----:B------:R-:W-:Y:S01]  /*0750*/  IMAD.U32 R0, RZ, RZ, UR5 ;  /* 0x00000005ff007e24 */ /* 0x000fe2000f8e00ff */
[----:B------:R-:W-:Y:S01]  /*0760*/  USHF.R.S32.HI UR5, URZ, 0x1f, UR58 ;  /* 0x0000001f3f057899 */ /* 0x000fe2000801143a */
[----:B------:R-:W-:Y:S01]  /*0770*/  IMAD.U32 R2, RZ, RZ, UR6 ;  /* 0x00000006ff027e24 */ /* 0x000fe2000f8e00ff */
[----:B------:R-:W-:Y:S01]  /*0780*/  USHF.R.S32.HI UR6, URZ, 0x1f, UR47 ;  /* 0x0000001f3f067899 */ /* 0x000fe2000801142f */
[----:B------:R-:W-:Y:S01]  /*0790*/  SEL R226, R226, 0x10, !P0 ;  /* 0x00000010e2e27807 */ /* 0x000fe20004000000 */
[----:B------:R-:W-:Y:S01]  /*07a0*/  IMAD.IADD R231, R225, 0x1, R228 ;  /* 0x00000001e1e77824 */ /* 0x000fe200078e02e4 */
[----:B------:R-:W-:Y:S01]  /*07b0*/  LEA R176, R176, UR4, 0x1 ;  /* 0x00000004b0b07c11 */ /* 0x000fe2000f8e08ff */
[----:B------:R-:W-:-:S02]  /*07c0*/  IMAD.U32 R2, RZ, RZ, UR5 ;  /* 0x00000005ff027e24 */ /* 0x000fc4000f8e00ff */
        /* <DEDUP_REMOVED lines=16> */
[----:B------:R-:W-:Y:S01]  /*08d0*/  STL [R1], R8 ;  /* 0x0000000801007387 */ /* 0x000fe20000100800 */
[----:B------:R-:W-:-:S02]  /*08e0*/  IMAD.IADD R6, R228, 0x1, R8 ;  /* 0x00000001e4067824 */ /* 0x000fc400078e0208 */
        /* <DEDUP_REMOVED lines=20> */
[----:B------:R-:W-:Y:S02]  /*0a30*/  IMAD.IADD R181, R181, 0x1, R179 ;  /* 0x00000001b5b57824 */ /* 0x000fe400078e02b3 */
        /* <DEDUP_REMOVED lines=12> */
.L_x_1776:
        /* <DEDUP_REMOVED lines=67> */
.L_x_1700:
        /* <DEDUP_REMOVED lines=8> */
[----:B------:R-:W-:Y:S02]  /*0fb0*/  UISETP.NE.AND UP0, UPT, UR25, -0x1, UPT ;  /* 0xffffffff1900788c */ /* 0x000fe4000bf05270 */
[----:B------:R-:W-:Y:S01]  /*0fc0*/  UISETP.NE.AND UP1, UPT, UR7, -0x1, UPT ;  /* 0xffffffff0700788c */ /* 0x000fe2000bf25270 */
[----:B------:R-:W-:Y:S01]  /*0fd0*/  ULDC.64 UR8, c[0x0][0x228] ;  /* 0x00008a0000087ab9 */ /* 0x000fe20000000a00 */
[----:B------:R-:W-:Y:S02]  /*0fe0*/  ULDC.64 UR10, c[0x0][0x488] ;  /* 0x00012200000a7ab9 */ /* 0x000fe40000000a00 */
[----:B------:R-:W2:Y:S01]  /*0ff0*/  S2UR UR14, SR_CTAID.X ;  /* 0x00000000000e79c3 */ /* 0x000ea20000002500 */
[----:B------:R-:W-:Y:S02]  /*1000*/  UIMAD.WIDE.U32 UR28, UR47, UR8, URZ ;  /* 0x000000082f1c72a5 */ /* 0x000fe4000f8e003f */
[----:B------:R-:W-:-:S02]  /*1010*/  UIMAD UR8, UR57, UR8, URZ ;  /* 0x00000008390872a4 */ /* 0x000fc4000f8e023f */
[----:B------:R-:W-:Y:S01]  /*1020*/  UIADD3 UR16, UR41, 0x7f, URZ ;  /* 0x0000007f29107890 */ /* 0x000fe2000fffe03f */
[----:B------:R-:W-:Y:S01]  /*1030*/  ULDC UR59, c[0x0][0x2d4] ;  /* 0x0000b500003b7ab9 */ /* 0x000fe20000000800 */
[----:B------:R-:W-:Y:S01]  /*1040*/  USHF.L.U64.HI UR17, UR47, 0x7, UR57 ;  /* 0x000000072f117899 */ /* 0x000fe20008010239 */
[----:B------:R-:W-:Y:S01]  /*1050*/  ULDC.U8 UR23, c[0x0][0x480] ;  /* 0x0001200000177ab9 */ /* 0x000fe20000000000 */
[----:B------:R-:W-:Y:S01]  /*1060*/  ULDC.U8 UR22, c[0x0][0x3d8] ;  /* 0x0000f60000167ab9 */ /* 0x000fe20000000000 */
[----:B------:R-:W-:Y:S02]  /*1070*/  USHF.R.S32.HI UR19, URZ, 0x1f, UR16 ;  /* 0x0000001f3f137899 */ /* 0x000fe40008011410 */
[----:B------:R-:W-:Y:S01]  /*1080*/  @UP0 UIADD3 UR18, UR24, UR25, URZ ;  /* 0x0000001918120290 */ /* 0x000fe2000fffe03f */
[----:B-1----:R-:W-:Y:S01]  /*1090*/  IABS R5, R6 ;  /* 0x0000000600057213 */ /* 0x002fe20000000000 */
[----:B------:R-:W-:Y:S01]  /*10a0*/  UIMAD UR31, UR47, UR9, UR8 ;  /* 0x000000092f1f72a4 */ /* 0x000fe2000f8e0208 */
[----:B------:R-:W-:Y:S01]  /*10b0*/  ISETP.NE.AND P3, PT, R6, RZ, PT ;  /* 0x000000ff0600720c */ /* 0x000fe20003f65270 */
[----:B------:R-:W-:Y:S01]  /*10c0*/  USHF.R.S32.HI UR39, URZ, 0x1f, UR59 ;  /* 0x0000001f3f277899 */ /* 0x000fe2000801143b */
[----:B------:R-:W1:Y:S01]  /*10d0*/  I2F.RP R2, R5 ;  /* 0x0000000500027306 */ /* 0x000e620000209400 */
[----:B------:R-:W-:-:S02]  /*10e0*/  UISETP.NE.AND UP4, UPT, UR23, URZ, UPT ;  /* 0x0000003f1700728c */ /* 0x000fc4000bf85270 */
[----:B------:R-:W-:Y:S02]  /*10f0*/  UISETP.NE.AND UP3, UPT, UR22, URZ, UPT ;  /* 0x0000003f1600728c */ /* 0x000fe4000bf65270 */
[----:B--2---:R-:W-:Y:S01]  /*1100*/  UIMAD.WIDE.U32 UR32, UR14, UR10, URZ ;  /* 0x0000000a0e2072a5 */ /* 0x004fe2000f8e003f */
[----:B------:R-:W-:Y:S01]  /*1110*/  @!UP1 ULDC.64 UR8, c[0x0][0x418] ;  /* 0x0001060000089ab9 */ /* 0x000fe20000000a00 */
[----:B------:R-:W-:Y:S02]  /*1120*/  @UP0 ULDC.64 UR22, c[0x0][0x248] ;  /* 0x0000920000160ab9 */ /* 0x000fe40000000a00 */
[----:B------:R-:W-:Y:S02]  /*1130*/  UIMAD UR51, UR14, UR11, UR33 ;  /* 0x0000000b0e3372a4 */ /* 0x000fe4000f8e0221 */
[----:B------:R-:W-:Y:S01]  /*1140*/  USHF.L.U32 UR14, UR47, 0x7, URZ ;  /* 0x000000072f0e7899 */ /* 0x000fe2000800063f */
[----:B------:R-:W-:Y:S01]  /*1150*/  @UP1 ULDC.64 UR10, c[0x0][0x420] ;  /* 0x00010800000a1ab9 */ /* 0x000fe20000000a00 */
[----:B------:R-:W-:Y:S01]  /*1160*/  USEL UR38, UR17, URZ, UP2 ;  /* 0x0000003f11267287 */ /* 0x000fe20009000000 */
[----:B-1----:R-:W1:Y:S01]  /*1170*/  MUFU.RCP R2, R2 ;  /* 0x0000000200027308 */ /* 0x002e620000001000 */
[----:B------:R-:W-:-:S02]  /*1180*/  @UP1 UIMAD.WIDE.U32 UR42, UR7, UR10, URZ ;  /* 0x0000000a072a12a5 */ /* 0x000fc4000f8e003f */
[----:B------:R-:W-:Y:S02]  /*1190*/  ULEA.HI UR45, UR19, UR16, URZ, 0x7 ;  /* 0x00000010132d7291 */ /* 0x000fe4000f8f383f */
[----:B------:R-:W-:Y:S02]  /*11a0*/  @!UP1 UIMAD UR10, UR57, UR8, URZ ;  /* 0x00000008390a92a4 */ /* 0x000fe4000f8e023f */
[----:B------:R-:W-:Y:S02]  /*11b0*/  @UP0 UIMAD.WIDE.U32 UR16, UR18, UR22, URZ ;  /* 0x00000016121002a5 */ /* 0x000fe4000f8e003f */
[----:B------:R-:W-:Y:S02]  /*11c0*/  @UP0 UIMAD UR19, UR18, UR23, URZ ;  /* 0x00000017121302a4 */ /* 0x000fe4000f8e023f */
[----:B------:R-:W-:Y:S01]  /*11d0*/  UIMAD UR18, UR39, UR47, URZ ;  /* 0x0000002f271272a4 */ /* 0x000fe2000f8e023f */
[----:B------:R-:W-:Y:S01]  /*11e0*/  ULDC.64 UR26, c[0x0][0x240] ;  /* 0x00009000001a7ab9 */ /* 0x000fe20000000a00 */
[----:B------:R-:W-:Y:S01]  /*11f0*/  ULDC UR40, c[0x0][0x2dc] ;  /* 0x0000b70000287ab9 */ /* 0x000fe20000000800 */
[----:B------:R-:W-:Y:S01]  /*1200*/  ULDC UR61, c[0x0][0x270] ;  /* 0x00009c00003d7ab9 */ /* 0x000fe20000000800 */
[----:B------:R-:W-:Y:S01]  /*1210*/  USEL UR35, UR14, URZ, UP2 ;  /* 0x0000003f0e237287 */ /* 0x000fe20009000000 */
[----:B-1----:R-:W-:Y:S01]  /*1220*/  VIADD R2, R2, 0xffffffe ;  /* 0x0ffffffe02027836 */ /* 0x002fe20000000000 */
[----:B------:R-:W-:-:S02]  /*1230*/  @UP1 UIMAD UR49, UR7, UR11, UR43 ;  /* 0x0000000b073112a4 */ /* 0x000fc4000f8e022b */
[----:B------:R-:W-:Y:S01]  /*1240*/  @!UP1 UIMAD.WIDE.U32 UR36, UR47, UR8, URZ ;  /* 0x000000082f2492a5 */ /* 0x000fe2000f8e003f */
[----:B------:R-:W1:Y:S01]  /*1250*/  F2I.FTZ.U32.TRUNC.NTZ R3, R2 ;  /* 0x0000000200037305 */ /* 0x000e62000021f000 */
[----:B------:R-:W-:Y:S02]  /*1260*/  @!UP1 UIMAD UR34, UR47, UR9, UR10 ;  /* 0x000000092f2292a4 */ /* 0x000fe4000f8e020a */
[----:B------:R-:W-:Y:S02]  /*1270*/  UIMAD.WIDE.U32 UR14, UR7, UR26, URZ ;  /* 0x0000001a070e72a5 */ /* 0x000fe4000f8e003f */
[----:B------:R-:W-:Y:S02]  /*1280*/  UIMAD UR20, UR7, UR27, URZ ;  /* 0x0000001b071472a4 */ /* 0x000fe4000f8e023f */
[----:B------:R-:W-:Y:S02]  /*1290*/  UIMAD.WIDE UR8, UR40, UR61, URZ ;  /* 0x0000003d280872a5 */ /* 0x000fe4000f8e023f */
[----:B------:R-:W-:-:S02]  /*12a0*/  UIMAD.WIDE.U32 UR10, UR47, UR59, URZ ;  /* 0x0000003b2f0a72a5 */ /* 0x000fc4000f8e003f */
[----:B------:R-:W-:Y:S02]  /*12b0*/  UIMAD UR18, UR57, UR59, UR18 ;  /* 0x0000003b391272a4 */ /* 0x000fe4000f8e0212 */
[----:B------:R-:W-:Y:S01]  /*12c0*/  UIMAD UR50, UR58, UR40, URZ ;  /* 0x000000283a3272a4 */ /* 0x000fe2000f8e023f */
[--C-:B-1----:R-:W-:Y:S01]  /*12d0*/  IMAD.MOV R0, RZ, RZ, -R3.reuse ;  /* 0x000000ffff007224 */ /* 0x102fe200078e0a03 */
[----:B------:R-:W-:Y:S01]  /*12e0*/  UIADD3 UR48, UR29, UR31, URZ ;  /* 0x0000001f1d307290 */ /* 0x000fe2000fffe03f */
[----:B------:R-:W-:Y:S01]  /*12f0*/  IMAD.MOV.U32 R2, RZ, RZ, RZ ;  /* 0x000000ffff027224 */ /* 0x000fe200078e00ff */
[----:B------:R-:W-:Y:S01]  /*1300*/  USEL UR56, UR28, UR14, !UP1 ;  /* 0x0000000e1c387287 */ /* 0x000fe2000c800000 */
[----:B------:R-:W-:Y:S01]  /*1310*/  IMAD R0, R0, R5, RZ ;  /* 0x0000000500007224 */ /* 0x000fe200078e02ff */
[----:B------:R-:W-:Y:S02]  /*1320*/  @UP1 UIADD3 UR48, UR15, UR20, URZ ;  /* 0x000000140f301290 */ /* 0x000fe4000fffe03f */
[----:B------:R-:W-:Y:S01]  /*1330*/  @UP0 UIADD3 UR40, UR17, UR19, URZ ;  /* 0x0000001311280290 */ /* 0x000fe2000fffe03f */
[----:B------:R-:W-:Y:S01]  /*1340*/  IMAD.HI.U32 R0, R3, R0, R2 ;  /* 0x0000000003007227 */ /* 0x000fe200078e0002 */
[----:B------:R-:W-:Y:S01]  /*1350*/  MOV R2, R4 ;  /* 0x0000000400027202 */ /* 0x000fe20000000f00 */
[----:B------:R-:W-:Y:S01]  /*1360*/  @UP0 UMOV UR31, UR16 ;  /* 0x00000010001f0c82 */ /* 0x000fe20008000000 */
[----:B------:R-:W-:-:S02]  /*1370*/  UIMAD.WIDE.U32 UR14, UR8, UR10, URZ ;  /* 0x0000000a080e72a5 */ /* 0x000fc4000f8e003f */
[----:B------:R-:W-:Y:S01]  /*1380*/  UIMAD UR17, UR9, UR10, URZ ;  /* 0x0000000a091172a4 */ /* 0x000fe2000f8e023f */
[----:B------:R-:W-:Y:S01]  /*1390*/  IMAD.HI.U32 R0, R0, R2, RZ ;  /* 0x0000000200007227 */ /* 0x000fe200078e00ff */
[----:B------:R-:W-:Y:S02]  /*13a0*/  UIADD3 UR16, UR11, UR18, URZ ;  /* 0x000000120b107290 */ /* 0x000fe4000fffe03f */
[----:B------:R-:W-:Y:S01]  /*13b0*/  UIMAD.WIDE.U32 UR10, UR8, UR7, URZ ;  /* 0x00000007080a72a5 */ /* 0x000fe2000f8e003f */
[----:B------:R-:W-:Y:S01]  /*13c0*/  IMAD.MOV R3, RZ, RZ, -R0 ;  /* 0x000000ffff037224 */ /* 0x000fe200078e0a00 */
[----:B------:R-:W-:Y:S01]  /*13d0*/  ULDC UR52, c[0x0][0x2c4] ;  /* 0x0000b10000347ab9 */ /* 0x000fe20000000800 */
[----:B------:R-:W-:Y:S02]  /*13e0*/  UIMAD UR16, UR8, UR16, UR17 ;  /* 0x00000010081072a4 */ /* 0x000fe4000f8e0211 */
[----:B------:R-:W-:Y:S01]  /*13f0*/  IMAD R2, R5, R3, R2 ;  /* 0x0000000305027224 */ /* 0x000fe200078e0202 */
[----:B------:R-:W-:-:S02]  /*1400*/  @UP3 UIMAD UR17, UR47, UR52, URZ ;  /* 0x000000342f1132a4 */ /* 0x000fc4000f8e023f */
[----:B------:R-:W-:Y:S02]  /*1410*/  USEL UR55, UR14, UR10, !UP1 ;  /* 0x0000000a0e377287 */ /* 0x000fe4000c800000 */
[----:B------:R-:W-:Y:S01]  /*1420*/  ISETP.GT.U32.AND P1, PT, R5, R2, PT ;  /* 0x000000020500720c */ /* 0x000fe20003f24070 */
[----:B------:R-:W-:Y:S02]  /*1430*/  ULOP3.LUT UR14, UR45, 0xffffff80, URZ, 0xc0, !UPT ;  /* 0xffffff802d0e7892 */ /* 0x000fe4000f8ec03f */
[----:B------:R-:W-:Y:S02]  /*1440*/  @UP3 USEL UR10, UR17, UR7, !UP1 ;  /* 0x00000007110a3287 */ /* 0x000fe4000c800000 */
[----:B------:R-:W-:Y:S01]  /*1450*/  UIADD3 UR14, UR14, -0x80, URZ ;  /* 0xffffff800e0e7890 */ /* 0x000fe2000fffe03f */
[----:B------:R-:W-:Y:S01]  /*1460*/  @UP3 ULDC UR18, c[0x0][0x2e4] ;  /* 0x0000b90000123ab9 */ /* 0x000fe20000000800 */
[----:B------:R-:W-:Y:S02]  /*1470*/  UIADD3 UR46, UR15, UR16, URZ ;  /* 0x000000100f2e7290 */ /* 0x000fe4000fffe03f */
[----:B------:R-:W-:-:S02]  /*1480*/  @!UP3 UIMAD UR16, UR47, UR61, UR58 ;  /* 0x0000003d2f10b2a4 */ /* 0x000fc4000f8e023a */
[----:B------:R-:W-:Y:S02]  /*1490*/  @UP3 UIMAD UR18, UR58, UR18, UR10 ;  /* 0x000000123a1232a4 */ /* 0x000fe4000f8e020a */
[----:B------:R-:W-:Y:S01]  /*14a0*/  @!P1 IMAD.IADD R2, R2, 0x1, -R5 ;  /* 0x0000000102029824 */ /* 0x000fe200078e0a05 */
[----:B------:R-:W-:Y:S01]  /*14b0*/  USHF.R.S32.HI UR19, URZ, 0x1f, UR14 ;  /* 0x0000001f3f137899 */ /* 0x000fe2000801140e */
[----:B------:R-:W-:Y:S01]  /*14c0*/  @!P1 IADD3 R0, R0, 0x1, RZ ;  /* 0x0000000100009810 */ /* 0x000fe20007ffe0ff */
[----:B------:R-:W-:Y:S01]  /*14d0*/  UIADD3 UR15, UP2, UR14, UR35, URZ ;  /* 0x000000230e0f7290 */ /* 0x000fe2000ff5e03f */
[----:B------:R-:W-:Y:S01]  /*14e0*/  PLOP3.LUT P1, PT, PT, PT, UP0, 0x80, 0x0 ;  /* 0x000000000000781c */ /* 0x000fe20003f2f008 */
[----:B------:R-:W-:Y:S01]  /*14f0*/  UIMAD UR10, UR9, UR7, URZ ;  /* 0x00000007090a72a4 */ /* 0x000fe2000f8e023f */
[----:B------:R-:W-:Y:S01]  /*1500*/  ISETP.GE.U32.AND P0, PT, R2, R5, PT ;  /* 0x000000050200720c */ /* 0x000fe20003f06070 */
[----:B------:R-:W-:Y:S01]  /*1510*/  @!UP3 UIMAD UR18, UR16, UR52, URZ ;  /* 0x000000341012b2a4 */ /* 0x000fe2000f8e023f */
[----:B------:R-:W-:Y:S01]  /*1520*/  LOP3.LUT R2, R6, UR58, RZ, 0x3c, !PT ;  /* 0x0000003a06027c12 */ /* 0x000fe2000f8e3cff */
[----:B------:R-:W-:-:S02]  /*1530*/  UIADD3.X UR16, UR19, UR38, URZ, UP2, !UPT ;  /* 0x0000002613107290 */ /* 0x000fc400097fe43f */
[----:B------:R-:W-:Y:S01]  /*1540*/  UIMAD UR9, UR9, UR15, URZ ;  /* 0x0000000f090972a4 */ /* 0x000fe2000f8e023f */
[----:B------:R-:W-:Y:S01]  /*1550*/  ISETP.GE.AND P2, PT, R2, RZ, PT ;  /* 0x000000ff0200720c */ /* 0x000fe20003f46270 */
[----:B------:R-:W-:Y:S02]  /*1560*/  @UP0 UIADD3 UR33, UR24, UR25, URZ ;  /* 0x0000001918210290 */ /* 0x000fe4000fffe03f */
[----:B------:R-:W-:Y:S02]  /*1570*/  @UP1 UIADD3 UR46, UR11, UR10, URZ ;  /* 0x0000000a0b2e1290 */ /* 0x000fe4000fffe03f */
[----:B------:R-:W-:Y:S01]  /*1580*/  UIMAD.WIDE.U32 UR38, UR8, UR15, URZ ;  /* 0x0000000f082672a5 */ /* 0x000fe2000f8e003f */
[----:B------:R-:W-:Y:S01]  /*1590*/  @UP0 ULDC.64 UR10, c[0x0][0x250] ;  /* 0x00009400000a0ab9 */ /* 0x000fe20000000a00 */
[----:B------:R-:W-:Y:S01]  /*15a0*/  UIMAD UR15, UR8, UR16, UR9 ;  /* 0x00000010080f72a4 */ /* 0x000fe2000f8e0209 */
        /* <DEDUP_REMOVED lines=28> */
.L_x_1702:
        /* <DEDUP_REMOVED lines=13> */
.L_x_1703:
        /* <DEDUP_REMOVED lines=11> */
.L_x_1704:
[----:B------:R-:W-:-:S04]  /*18f0*/  UIMAD UR7, UR47, UR61, UR58 ;  /* 0x0000003d2f0772a4 */ /* 0x000fc8000f8e023a */
[----:B------:R-:W-:-:S12]  /*1900*/  UIMAD UR7, UR7, UR59, URZ ;  /* 0x0000003b070772a4 */ /* 0x000fd8000f8e023f */
.L_x_1705:
[----:B------:R-:W1:Y:S01]  /*1910*/  S2R R21, SR_TID.X ;  /* 0x0000000000157919 */ /* 0x000e620000002100 */
[----:B------:R-:W2:Y:S01]  /*1920*/  LDC.64 R4, c[0x0][0x420] ;  /* 0x00010800ff047b82 */ /* 0x000ea20000000a00 */
[----:B------:R-:W-:Y:S01]  /*1930*/  SHF.R.S32.HI R235, RZ, 0x1f, R234 ;  /* 0x0000001fffeb7819 */ /* 0x000fe200000114ea */
[----:B------:R-:W-:Y:S01]  /*1940*/  ULDC UR9, c[0x0][0x2dc] ;  /* 0x0000b70000097ab9 */ /* 0x000fe20000000800 */
[----:B------:R-:W-:Y:S01]  /*1950*/  IADD3 R6, P0, R234, UR8, RZ ;  /* 0x00000008ea067c10 */ /* 0x000fe2000ff1e0ff */
[----:B------:R-:W-:Y:S01]  /*1960*/  USHF.R.S32.HI UR16, URZ, 0x1f, UR58 ;  /* 0x0000001f3f107899 */ /* 0x000fe2000801143a */
[----:B------:R-:W-:Y:S01]  /*1970*/  BSSY B1, `(.L_x_1701) ;  /* 0x0000b8b000017945 */ /* 0x000fe20003800000 */
[----:B------:R-:W-:Y:S01]  /*1980*/  UIMAD UR15, UR9, UR61, URZ ;  /* 0x0000003d090f72a4 */ /* 0x000fe2000f8e023f */
[----:B------:R-:W-:Y:S01]  /*1990*/  IADD3.X R7, R235, UR49, RZ, P0, !PT ;  /* 0x00000031eb077c10 */ /* 0x000fe200087fe4ff */
[----:B------:R-:W-:Y:S01]  /*19a0*/  UIADD3 UR39, UR14, UR7, URZ ;  /* 0x000000070e277290 */ /* 0x000fe2000fffe03f */
[----:B------:R-:W-:Y:S01]  /*19b0*/  ULDC.64 UR8, c[0x0][0x428] ;  /* 0x00010a0000087ab9 */ /* 0x000fe20000000a00 */
[----:B------:R-:W-:-:S02]  /*19c0*/  UIADD3 UR18, UR14, UR18, URZ ;  /* 0x000000120e127290 */ /* 0x000fc4000fffe03f */
[----:B------:R-:W-:Y:S02]  /*19d0*/  UIMAD UR7, UR16, UR8, URZ ;  /* 0x00000008100772a4 */ /* 0x000fe4000f8e023f */
[----:B------:R-:W-:Y:S02]  /*19e0*/  UISETP.GE.AND UP2, UPT, UR41, 0x1, UPT ;  /* 0x000000012900788c */ /* 0x000fe4000bf46270 */
[----:B------:R-:W-:Y:S02]  /*19f0*/  UIMAD UR17, UR58, UR9, UR7 ;  /* 0x000000093a1172a4 */ /* 0x000fe4000f8e0207 */
[----:B------:R-:W-:Y:S01]  /*1a00*/  USHF.L.U32 UR7, UR15, 0x7, URZ ;  /* 0x000000070f077899 */ /* 0x000fe2000800063f */
[----:B------:R-:W-:Y:S01]  /*1a10*/  ULDC.64 UR36, c[0x0][0x210] ;  /* 0x0000840000247ab9 */ /* 0x000fe20000000a00 */
[----:B------:R-:W-:Y:S01]  /*1a20*/  ULDC.64 UR34, c[0x0][0x3e0] ;  /* 0x0000f80000227ab9 */ /* 0x000fe20000000a00 */
[----:B------:R-:W-:Y:S01]  /*1a30*/  ULDC.64 UR32, c[0x0][0x400] ;  /* 0x0001000000207ab9 */ /* 0x000fe20000000a00 */
[C---:B--2---:R-:W-:Y:S01]  /*1a40*/  IMAD R3, R4.reuse, UR19, RZ ;  /* 0x0000001304037c24 */ /* 0x044fe2000f8e02ff */
[----:B------:R-:W-:Y:S01]  /*1a50*/  ULEA.HI.SX32 UR42, UR45, 0xffffffff, 0x19 ;  /* 0xffffffff2d2a7891 */ /* 0x000fe2000f8fca3f */
[----:B------:R-:W-:-:S04]  /*1a60*/  IMAD.WIDE.U32 R6, R4, UR14, R6 ;  /* 0x0000000e04067c25 */ /* 0x000fc8000f8e0006 */
[----:B------:R-:W-:Y:S01]  /*1a70*/  IMAD R3, R5, UR14, R3 ;  /* 0x0000000e05037c24 */ /* 0x000fe2000f8e0203 */
[----:B-1----:R-:W-:-:S03]  /*1a80*/  SHF.R.S32.HI R22, RZ, 0x1f, R21 ;  /* 0x0000001fff167819 */ /* 0x002fc60000011415 */
[----:B------:R-:W-:Y:S01]  /*1a90*/  IMAD.IADD R7, R7, 0x1, R3 ;  /* 0x0000000107077824 */ /* 0x000fe200078e0203 */
[----:B------:R-:W-:-:S04]  /*1aa0*/  LEA.HI R2, R22, R21, RZ, 0x3 ;  /* 0x0000001516027211 */ /* 0x000fc800078f18ff */
[----:B------:R-:W-:-:S04]  /*1ab0*/  SHF.R.S32.HI R2, RZ, 0x3, R2 ;  /* 0x00000003ff027819 */ /* 0x000fc80000011402 */
[----:B------:R-:W-:Y:S02]  /*1ac0*/  SHF.R.S32.HI R20, RZ, 0x1f, R2 ;  /* 0x0000001fff147819 */ /* 0x000fe40000011402 */
[----:B------:R-:W-:-:S04]  /*1ad0*/  IADD3 R0, P1, R2, UR14, RZ ;  /* 0x0000000e02007c10 */ /* 0x000fc8000ff3e0ff */
[----:B------:R-:W-:-:S05]  /*1ae0*/  IADD3.X R8, R20, UR19, RZ, P1, !PT ;  /* 0x0000001314087c10 */ /* 0x000fca0008ffe4ff */
[----:B------:R-:W-:-:S04]  /*1af0*/  IMAD R8, R8, UR26, RZ ;  /* 0x0000001a08087c24 */ /* 0x000fc8000f8e02ff */
[C---:B------:R-:W-:Y:S02]  /*1b00*/  IMAD R10, R0.reuse, UR27, R8 ;  /* 0x0000001b000a7c24 */ /* 0x040fe4000f8e0208 */
[----:B------:R-:W-:-:S04]  /*1b10*/  IMAD.WIDE.U32 R8, R0, UR26, R234 ;  /* 0x0000001a00087c25 */ /* 0x000fc8000f8e00ea */
[----:B------:R-:W-:Y:S01]  /*1b20*/  IMAD.U32 R0, RZ, RZ, UR8 ;  /* 0x00000008ff007e24 */ /* 0x000fe2000f8e00ff */
[----:B------:R-:W-:Y:S01]  /*1b30*/  IADD3 R8, P0, R8, UR56, RZ ;  /* 0x0000003808087c10 */ /* 0x000fe2000ff1e0ff */
[----:B------:R-:W-:Y:S01]  /*1b40*/  ULDC.64 UR8, c[0x0][0x258] ;  /* 0x0000960000087ab9 */ /* 0x000fe20000000a00 */
[----:B------:R-:W-:Y:S01]  /*1b50*/  ULDC.64 UR56, c[0x0][0x2b0] ;  /* 0x0000ac0000387ab9 */ /* 0x000fe20000000a00 */
[----:B------:R-:W-:Y:S01]  /*1b60*/  IMAD.WIDE.U32 R6, R0, UR58, R6 ;  /* 0x0000003a00067c25 */ /* 0x000fe2000f8e0006 */
[----:B------:R-:W-:Y:S01]  /*1b70*/  IADD3.X R9, R9, UR48, R10, P0, !PT ;  /* 0x0000003009097c10 */ /* 0x000fe200087fe40a */
[----:B------:R-:W-:Y:S01]  /*1b80*/  UIMAD UR14, UR16, UR8, URZ ;  /* 0x00000008100e72a4 */ /* 0x000fe2000f8e023f */
[----:B------:R-:W-:Y:S01]  /*1b90*/  LEA.HI R10, R22, R21, RZ, 0x5 ;  /* 0x00000015160a7211 */ /* 0x000fe200078f28ff */
[----:B------:R-:W-:Y:S01]  /*1ba0*/  UIADD3 UR16, UP1, UP0, UR38, UR7, UR50 ;  /* 0x0000000726107290 */ /* 0x000fe2000f83e032 */
[----:B------:R-:W-:Y:S01]  /*1bb0*/  IMAD.U32 R3, RZ, RZ, UR8 ;  /* 0x00000008ff037e24 */ /* 0x000fe2000f8e00ff */
[----:B------:R-:W-:Y:S01]  /*1bc0*/  USHF.R.S32.HI UR7, URZ, 0x1f, UR7 ;  /* 0x0000001f3f077899 */ /* 0x000fe20008011407 */
[----:B------:R-:W-:Y:S01]  /*1bd0*/  LOP3.LUT R0, R10, 0xffffffe0, RZ, 0xc0, !PT ;  /* 0xffffffe00a007812 */ /* 0x000fe200078ec0ff */
[----:B------:R-:W-:Y:S01]  /*1be0*/  UIMAD UR20, UR58, UR9, UR14 ;  /* 0x000000093a1472a4 */ /* 0x000fe2000f8e020e */
[----:B------:R-:W-:Y:S01]  /*1bf0*/  SHF.R.S32.HI R10, RZ, 0x5, R10 ;  /* 0x00000005ff0a7819 */ /* 0x000fe2000001140a */
[----:B------:R-:W-:Y:S01]  /*1c00*/  UIADD3.X UR7, UR51, UR7, UR54, UP1, UP0 ;  /* 0x0000000733077290 */ /* 0x000fe20008fe0436 */
[----:B------:R-:W-:Y:S01]  /*1c10*/  IMAD.WIDE.U32 R8, R3, UR58, R8 ;  /* 0x0000003a03087c25 */ /* 0x000fe2000f8e0008 */
[----:B------:R-:W-:Y:S01]  /*1c20*/  UIADD3 UR14, UP1, UP0, UR52, UR16, UR55 ;  /* 0x00000010340e7290 */ /* 0x000fe2000f83e037 */
[----:B------:R-:W-:Y:S01]  /*1c30*/  PLOP3.LUT P0, PT, PT, PT, UP2, 0x80, 0x0 ;  /* 0x000000000000781c */ /* 0x000fe20003f0f028 */
[----:B------:R-:W-:Y:S01]  /*1c40*/  UIMAD.WIDE UR18, UR18, 0x4, UR56 ;  /* 0x00000004121278a5 */ /* 0x000fe2000f8e0238 */
[----:B------:R-:W-:Y:S01]  /*1c50*/  IMAD.IADD R15, R21, 0x1, -R0 ;  /* 0x00000001150f7824 */ /* 0x000fe200078e0a00 */
[----:B------:R-:W-:Y:S01]  /*1c60*/  UIADD3.X UR7, UR53, UR7, UR46, UP1, UP0 ;  /* 0x0000000735077290 */ /* 0x000fe20008fe042e */
[----:B------:R-:W-:Y:S01]  /*1c70*/  VIADD R7, R7, UR17 ;  /* 0x0000001107077c36 */ /* 0x000fe20008000000 */
[----:B------:R-:W-:Y:S01]  /*1c80*/  LEA R12, P3, R8, UR36, 0x1 ;  /* 0x00000024080c7c11 */ /* 0x000fe2000f8608ff */
[----:B------:R-:W-:Y:S01]  /*1c90*/  IMAD R3, R10, UR15, R15 ;  /* 0x0000000f0a037c24 */ /* 0x000fe2000f8e020f */
[----:B------:R-:W-:Y:S01]  /*1ca0*/  ULDC.64 UR56, c[0x0][0x478] ;  /* 0x00011e0000387ab9 */ /* 0x000fe20000000a00 */
[-C--:B------:R-:W-:Y:S01]  /*1cb0*/  IMAD R10, R20, R4.reuse, RZ ;  /* 0x00000004140a7224 */ /* 0x080fe200078e02ff */
[----:B------:R-:W-:Y:S01]  /*1cc0*/  UIMAD.WIDE UR8, UR39, 0x4, UR56 ;  /* 0x00000004270878a5 */ /* 0x000fe2000f8e0238 */
[----:B------:R-:W-:Y:S01]  /*1cd0*/  IMAD.WIDE.U32 R6, R2, R4, R6 ;  /* 0x0000000402067225 */ /* 0x000fe200078e0006 */
[----:B------:R-:W-:-:S03]  /*1ce0*/  IADD3 R0, P1, R3, UR14, RZ ;  /* 0x0000000e03007c10 */ /* 0x000fc6000ff3e0ff */
[----:B------:R-:W-:Y:S01]  /*1cf0*/  IMAD R10, R2, R5, R10 ;  /* 0x00000005020a7224 */ /* 0x000fe200078e020a */
[----:B------:R-:W-:Y:S01]  /*1d00*/  LEA.HI.X.SX32 R11, R3, UR7, 0x1, P1 ;  /* 0x00000007030b7c11 */ /* 0x000fe200088f0eff */
[----:B------:R-:W-:Y:S01]  /*1d10*/  VIADD R9, R9, UR20 ;  /* 0x0000001409097c36 */ /* 0x000fe20008000000 */
[----:B------:R-:W-:Y:S01]  /*1d20*/  LEA R233, P1, R0, UR32, 0x2 ;  /* 0x0000002000e97c11 */ /* 0x000fe2000f8210ff */
[----:B------:R-:W-:Y:S01]  /*1d30*/  IMAD.IADD R3, R7, 0x1, R10 ;  /* 0x0000000107037824 */ /* 0x000fe200078e020a */
[----:B------:R-:W-:Y:S02]  /*1d40*/  LEA R13, P2, R6, UR34, 0x1 ;  /* 0x00000022060d7c11 */ /* 0x000fe4000f8408ff */
[----:B------:R-:W-:Y:S02]  /*1d50*/  LEA.HI.X R232, R0, UR33, R11, 0x2, P1 ;  /* 0x0000002100e87c11 */ /* 0x000fe400088f140b */
[----:B------:R-:W-:Y:S02]  /*1d60*/  LEA.HI.X R9, R8, UR37, R9, 0x1, P3 ;  /* 0x0000002508097c11 */ /* 0x000fe400098f0c09 */
[----:B------:R-:W-:Y:S01]  /*1d70*/  LEA.HI.X R6, R6, UR35, R3, 0x1, P2 ;  /* 0x0000002306067c11 */ /* 0x000fe200090f0c03 */
[----:B------:R-:W-:Y:S06]  /*1d80*/  @!P0 BRA `(.L_x_1706) ;  /* 0x000000a800008947 */ /* 0x000fec0003800000 */
[----:B------:R-:W-:Y:S01]  /*1d90*/  PLOP3.LUT P0, PT, PT, PT, UP4, 0x80, 0x0 ;  /* 0x000000000000781c */ /* 0x000fe20003f0f048 */
[----:B------:R-:W-:Y:S01]  /*1da0*/  UMOV UR14, UR42 ;  /* 0x0000002a000e7c82 */ /* 0x000fe20008000000 */
[C---:B------:R-:W-:Y:S01]  /*1db0*/  LEA R0, R251.reuse, UR4, 0x1 ;  /* 0x00000004fb007c11 */ /* 0x040fe2000f8e08ff */
        /* <DEDUP_REMOVED lines=8> */
[----:B------:R-:W-:Y:S01]  /*1e40*/  VIADD R3, R251, 0x2000 ;  /* 0x00002000fb037836 */ /* 0x000fe20000000000 */
[----:B------:R-:W-:Y:S01]  /*1e50*/  UMOV UR17, UR9 ;  /* 0x0000000900117c82 */ /* 0x000fe20008000000 */
[----:B------:R-:W-:Y:S01]  /*1e60*/  @P0 BAR.SYNC.DEFER_BLOCKING 0x0 ;  /* 0x0000000000000b1d */ /* 0x000fe20000010000 */
[----:B------:R-:W-:Y:S01]  /*1e70*/  UIADD3 UR8, UR14, -UR8, URZ ;  /* 0x800000080e087290 */ /* 0x000fe2000fffe03f */
[----:B------:R-:W-:Y:S01]  /*1e80*/  IMAD.MOV.U32 R238, RZ, RZ, R12 ;  /* 0x000000ffffee7224 */ /* 0x000fe200078e000c */
[----:B------:R-:W-:Y:S01]  /*1e90*/  ISETP.GE.AND P4, PT, R10, UR7, PT ;  /* 0x000000070a007c0c */ /* 0x000fe2000bf86270 */
[----:B------:R-:W-:Y:S01]  /*1ea0*/  IMAD.MOV.U32 R239, RZ, RZ, R13 ;  /* 0x000000ffffef7224 */ /* 0x000fe200078e000d */
[----:B------:R-:W-:Y:S01]  /*1eb0*/  UISETP.NE.AND UP0, UPT, UR8, 0x1, UPT ;  /* 0x000000010800788c */ /* 0x000fe2000bf05270 */
[----:B------:R-:W-:Y:S01]  /*1ec0*/  BSSY B0, `(.L_x_1707) ;  /* 0x0000012000007945 */ /* 0x000fe20003800000 */
        /* <DEDUP_REMOVED lines=17> */
.L_x_1708:
[----:B------:R-:W-:Y:S05]  /*1fe0*/  BSYNC B0 ;  /* 0x0000000000007941 */ /* 0x000fea0003800000 */
.L_x_1707:
        /* <DEDUP_REMOVED lines=14> */
.L_x_1710:
[----:B------:R-:W-:Y:S05]  /*20d0*/  BSYNC B0 ;  /* 0x0000000000007941 */ /* 0x000fea0003800000 */
.L_x_1709:
        /* <DEDUP_REMOVED lines=13> */
.L_x_1712:
[----:B------:R-:W-:Y:S05]  /*21b0*/  BSYNC B0 ;  /* 0x0000000000007941 */ /* 0x000fea0003800000 */
.L_x_1711:
        /* <DEDUP_REMOVED lines=16> */
.L_x_1714:
[----:B------:R-:W-:Y:S05]  /*22c0*/  BSYNC B0 ;  /* 0x0000000000007941 */ /* 0x000fea0003800000 */
.L_x_1713:
        /* <DEDUP_REMOVED lines=21> */
.L_x_1716:
[----:B------:R-:W-:Y:S05]  /*2420*/  BSYNC B0 ;  /* 0x0000000000007941 */ /* 0x000fea0003800000 */
.L_x_1715:
        /* <DEDUP_REMOVED lines=21> */
.L_x_1718:
[----:B------:R-:W-:Y:S05]  /*2580*/  BSYNC B0 ;  /* 0x0000000000007941 */ /* 0x000fea0003800000 */
.L_x_1717:
        /* <DEDUP_REMOVED lines=21> */
.L_x_1720:
[----:B------:R-:W-:Y:S05]  /*26e0*/  BSYNC B0 ;  /* 0x0000000000007941 */ /* 0x000fea0003800000 */
.L_x_1719:
        /* <DEDUP_REMOVED lines=23> */
.L_x_1722:
[----:B------:R-:W-:Y:S05]  /*2860*/  BSYNC B0 ;  /* 0x0000000000007941 */ /* 0x000fea0003800000 */
.L_x_1721:
        /* <DEDUP_REMOVED lines=43> */
.L_x_1724:
[----:B------:R-:W-:Y:S05]  /*2b20*/  BSYNC B0 ;  /* 0x0000000000007941 */ /* 0x000fea0003800000 */
.L_x_1723:
        /* <DEDUP_REMOVED lines=23> */
.L_x_1726:
[----:B------:R-:W-:Y:S05]  /*2ca0*/  BSYNC B0 ;  /* 0x0000000000007941 */ /* 0x000fea0003800000 */
.L_x_1725:
        /* <DEDUP_REMOVED lines=23> */
.L_x_1728:
[----:B------:R-:W-:Y:S05]  /*2e20*/  BSYNC B0 ;  /* 0x0000000000007941 */ /* 0x000fea0003800000 */
.L_x_1727:
        /* <DEDUP_REMOVED lines=23> */
.L_x_1730:
[----:B------:R-:W-:Y:S05]  /*2fa0*/  BSYNC B0 ;  /* 0x0000000000007941 */ /* 0x000fea0003800000 */
.L_x_1729:
        /* <DEDUP_REMOVED lines=32> */
.L_x_1732:
[----:B------:R-:W-:Y:S05]  /*31b0*/  BSYNC B0 ;  /* 0x0000000000007941 */ /* 0x000fea0003800000 */
.L_x_1731:
        /* <DEDUP_REMOVED lines=22> */
.L_x_1734:
[----:B------:R-:W-:Y:S05]  /*3320*/  BSYNC B0 ;  /* 0x0000000000007941 */ /* 0x000fea0003800000 */
.L_x_1733:
[----:B------:R-:W1:Y:S01]  /*3330*/  LDC.64 R18, c[0x0][0x3b8] ;  /* 0x0000ee00ff127b82 */ /* 0x000e620000000a00 */
        /* <DEDUP_REMOVED lines=22> */
.L_x_1736:
[----:B------:R-:W-:Y:S05]  /*34a0*/  BSYNC B0 ;  /* 0x0000000000007941 */ /* 0x000fea0003800000 */
.L_x_1735:
        /* <DEDUP_REMOVED lines=21> */
.L_x_1738:
[----:B------:R-:W-:Y:S05]  /*3600*/  BSYNC B0 ;  /* 0x0000000000007941 */ /* 0x000fea0003800000 */
.L_x_1737:
[----:B------:R-:W2:Y:S01]  /*3610*/  S2R R10, SR_TID.X ;  /* 0x00000000000a7919 */ /* 0x000ea20000002100 */
[----:B-1----:R-:W-:Y:S01]  /*3620*/  IMAD.MOV.U32 R2, RZ, RZ, 0x4 ;  /* 0x00000004ff027424 */ /* 0x002fe200078e00ff */
[----:B------:R-:W-:Y:S01]  /*3630*/  ISETP.NE.AND P3, PT, R13, RZ, PT ;  /* 0x000000ff0d00720c */ /* 0x000fe20003f65270 */
[----:B------:R-:W-:Y:S01]  /*3640*/  IMAD.MOV.U32 R243, RZ, RZ, 0x7f800000 ;  /* 0x7f800000fff37424 */ /* 0x000fe200078e00ff */
[----:B------:R-:W2:Y:S01]  /*3650*/  LDG.E.64 R8, desc[UR12][R18.64] ;  /* 0x0000000c12087981 */ /* 0x000ea2000c1e1b00 */
[----:B------:R-:W-:Y:S01]  /*3660*/  IMAD.MOV.U32 R244, RZ, RZ, 0x7f800000 ;  /* 0x7f800000fff47424 */ /* 0x000fe200078e00ff */
[----:B------:R-:W-:Y:S01]  /*3670*/  ISETP.NE.AND P2, PT, R17, RZ, PT ;  /* 0x000000ff1100720c */ /* 0x000fe20003f45270 */
[----:B------:R-:W-:Y:S01]  /*3680*/  IMAD.MOV.U32 R241, RZ, RZ, 0x7f800000 ;  /* 0x7f800000fff17424 */ /* 0x000fe200078e00ff */
[----:B------:R-:W2:Y:S01]  /*3690*/  LDG.E.64 R4, desc[UR12][R18.64+0x8] ;  /* 0x0000080c12047981 */ /* 0x000ea2000c1e1b00 */
[----:B------:R-:W-:Y:S01]  /*36a0*/  ISETP.NE.AND P0, PT, R12, RZ, PT ;  /* 0x000000ff0c00720c */ /* 0x000fe20003f05270 */
[----:B------:R-:W-:-:S02]  /*36b0*/  IMAD.WIDE R2, R245, R2, UR18 ;  /* 0x00000012f5027e25 */ /* 0x000fc4000f8e0202 */
[----:B------:R-:W0:Y:S02]  /*36c0*/  LDGDEPBAR ;  /* 0x00000000000079af */ /* 0x000e240000000000 */
[----:B------:R-:W-:Y:S02]  /*36d0*/  IMAD.MOV.U32 R6, RZ, RZ, 0x4 ;  /* 0x00000004ff067424 */ /* 0x000fe400078e00ff */
[----:B------:R-:W-:Y:S01]  /*36e0*/  IMAD.MOV.U32 R242, RZ, RZ, 0x7f800000 ;  /* 0x7f800000fff27424 */ /* 0x000fe200078e00ff */
[----:B------:R-:W5:Y:S01]  /*36f0*/  @!P3 LDG.E R243, desc[UR12][R2.64] ;  /* 0x0000000c02f3b981 */ /* 0x000f62000c1e1900 */
[----:B------:R-:W-:Y:S01]  /*3700*/  UIMAD UR7, UR47, UR61, UR58 ;  /* 0x0000003d2f0772a4 */ /* 0x000fe2000f8e023a */
[----:B------:R-:W-:Y:S01]  /*3710*/  IMAD.MOV.U32 R184, RZ, RZ, 0x20 ;  /* 0x00000020ffb87424 */ /* 0x000fe200078e00ff */
[----:B------:R-:W-:Y:S01]  /*3720*/  ULDC UR22, c[0x0][0x2d0] ;  /* 0x0000b40000167ab9 */ /* 0x000fe20000000800 */
[----:B------:R-:W5:Y:S01]  /*3730*/  @!P2 LDG.E R244, desc[UR12][R2.64+0x20] ;  /* 0x0000200c02f4a981 */ /* 0x000f62000c1e1900 */
[----:B------:R-:W-:Y:S01]  /*3740*/  IMAD.MOV.U32 R178, RZ, RZ, 0x40 ;  /* 0x00000040ffb27424 */ /* 0x000fe200078e00ff */
[----:B------:R-:W-:Y:S01]  /*3750*/  ULDC UR23, c[0x0][0x2dc] ;  /* 0x0000b70000177ab9 */ /* 0x000fe20000000800 */
[----:B------:R-:W-:Y:S01]  /*3760*/  IMAD.MOV.U32 R249, RZ, RZ, 0x40 ;  /* 0x00000040fff97424 */ /* 0x000fe200078e00ff */
[----:B------:R1:W5:Y:S01]  /*3770*/  @!P0 LDG.E R241, desc[UR12][R2.64+0x100] ;  /* 0x0001000c02f18981 */ /* 0x000362000c1e1900 */
[----:B------:R-:W-:-:S02]  /*3780*/  CS2R R126, SRZ ;  /* 0x00000000007e7805 */ /* 0x000fc4000001ff00 */
[----:B------:R-:W-:Y:S02]  /*3790*/  CS2R R124, SRZ ;  /* 0x00000000007c7805 */ /* 0x000fe4000001ff00 */
[----:B------:R-:W-:Y:S02]  /*37a0*/  CS2R R130, SRZ ;  /* 0x0000000000827805 */ /* 0x000fe4000001ff00 */
[----:B------:R-:W-:Y:S02]  /*37b0*/  CS2R R128, SRZ ;  /* 0x0000000000807805 */ /* 0x000fe4000001ff00 */
[----:B------:R-:W-:Y:S02]  /*37c0*/  CS2R R122, SRZ ;  /* 0x00000000007a7805 */ /* 0x000fe4000001ff00 */
[----:B------:R-:W-:Y:S02]  /*37d0*/  CS2R R120, SRZ ;  /* 0x0000000000787805 */ /* 0x000fe4000001ff00 */
[----:B--234-:R-:W-:-:S02]  /*37e0*/  SHF.R.S32.HI R0, RZ, 0x1f, R10 ;  /* 0x0000001fff007819 */ /* 0x01cfc4000001140a */
[----:B------:R-:W-:Y:S02]  /*37f0*/  CS2R R118, SRZ ;  /* 0x0000000000767805 */ /* 0x000fe4000001ff00 */
[----:B------:R-:W-:Y:S02]  /*3800*/  CS2R R116, SRZ ;  /* 0x0000000000747805 */ /* 0x000fe4000001ff00 */
[----:B------:R-:W-:Y:S02]  /*3810*/  CS2R R110, SRZ ;  /* 0x00000000006e7805 */ /* 0x000fe4000001ff00 */
[----:B------:R-:W-:Y:S02]  /*3820*/  LEA.HI R0, R0, R10, RZ, 0x4 ;  /* 0x0000000a00007211 */ /* 0x000fe400078f20ff */
[----:B------:R-:W-:Y:S02]  /*3830*/  CS2R R108, SRZ ;  /* 0x00000000006c7805 */ /* 0x000fe4000001ff00 */
[----:B------:R-:W-:-:S02]  /*3840*/  CS2R R114, SRZ ;  /* 0x0000000000727805 */ /* 0x000fc4000001ff00 */
[----:B------:R-:W-:Y:S02]  /*3850*/  CS2R R112, SRZ ;  /* 0x0000000000707805 */ /* 0x000fe4000001ff00 */
[----:B------:R-:W-:Y:S01]  /*3860*/  LOP3.LUT R0, R0, 0xfffffff0, RZ, 0xc0, !PT ;  /* 0xfffffff000007812 */ /* 0x000fe200078ec0ff */
[----:B------:R-:W-:Y:S01]  /*3870*/  @!P6 IMAD.WIDE R6, R11, R6, UR18 ;  /* 0x000000120b06ee25 */ /* 0x000fe2000f8e0206 */
        /* <DEDUP_REMOVED lines=8> */
[----:B-1----:R-:W-:Y:S01]  /*3900*/  LEA.HI R2, R22, R21, RZ, 0x4 ;  /* 0x0000001516027211 */ /* 0x002fe200078f20ff */
[----:B------:R-:W-:Y:S01]  /*3910*/  IMAD.IADD R0, R10, 0x1, -R0 ;  /* 0x000000010a007824 */ /* 0x000fe200078e0a00 */
[----:B------:R1:W5:Y:S01]  /*3920*/  @!P6 LDG.E R242, desc[UR12][R6.64] ;  /* 0x0000000c06f2e981 */ /* 0x000362000c1e1900 */
[----:B------:R-:W-:-:S02]  /*3930*/  CS2R R90, SRZ ;  /* 0x00000000005a7805 */ /* 0x000fc4000001ff00 */
[----:B------:R-:W-:Y:S02]  /*3940*/  LOP3.LUT R2, R2, 0xfffffff0, RZ, 0xc0, !PT ;  /* 0xfffffff002027812 */ /* 0x000fe400078ec0ff */
[----:B------:R-:W-:Y:S02]  /*3950*/  CS2R R88, SRZ ;  /* 0x0000000000587805 */ /* 0x000fe4000001ff00 */
[----:B------:R-:W-:Y:S02]  /*3960*/  CS2R R86, SRZ ;  /* 0x0000000000567805 */ /* 0x000fe4000001ff00 */
[----:B------:R-:W-:Y:S02]  /*3970*/  CS2R R84, SRZ ;  /* 0x0000000000547805 */ /* 0x000fe4000001ff00 */
[----:B------:R-:W-:Y:S01]  /*3980*/  CS2R R78, SRZ ;  /* 0x00000000004e7805 */ /* 0x000fe2000001ff00 */
[----:B------:R-:W-:Y:S01]  /*3990*/  IMAD.IADD R2, R21, 0x1, -R2 ;  /* 0x0000000115027824 */ /* 0x000fe200078e0a02 */
[----:B------:R-:W-:-:S02]  /*39a0*/  SHF.R.S32.HI R3, RZ, 0x1f, R0 ;  /* 0x0000001fff037819 */ /* 0x000fc40000011400 */
[----:B------:R-:W-:Y:S02]  /*39b0*/  CS2R R76, SRZ ;  /* 0x00000000004c7805 */ /* 0x000fe4000001ff00 */
[----:B------:R-:W-:Y:S02]  /*39c0*/  CS2R R82, SRZ ;  /* 0x0000000000527805 */ /* 0x000fe4000001ff00 */
[----:B------:R-:W-:Y:S02]  /*39d0*/  CS2R R80, SRZ ;  /* 0x0000000000507805 */ /* 0x000fe4000001ff00 */
[----:B------:R-:W-:Y:S02]  /*39e0*/  LEA.HI R3, R3, R0, RZ, 0x3 ;  /* 0x0000000003037211 */ /* 0x000fe400078f18ff */
[----:B------:R-:W-:Y:S02]  /*39f0*/  CS2R R74, SRZ ;  /* 0x00000000004a7805 */ /* 0x000fe4000001ff00 */
[----:B------:R-:W-:-:S02]  /*3a00*/  CS2R R72, SRZ ;  /* 0x0000000000487805 */ /* 0x000fc4000001ff00 */
[----:B------:R-:W-:Y:S02]  /*3a10*/  CS2R R70, SRZ ;  /* 0x0000000000467805 */ /* 0x000fe4000001ff00 */
[----:B------:R-:W-:Y:S02]  /*3a20*/  LOP3.LUT R3, R3, 0xfffffff8, RZ, 0xc0, !PT ;  /* 0xfffffff803037812 */ /* 0x000fe400078ec0ff */
[----:B------:R-:W-:Y:S01]  /*3a30*/  CS2R R68, SRZ ;  /* 0x0000000000447805 */ /* 0x000fe2000001ff00 */
[----:B------:R-:W-:Y:S01]  /*3a40*/  IMAD.MOV.U32 R236, RZ, RZ, R198 ;  /* 0x000000ffffec7224 */ /* 0x000fe200078e00c6 */
[----:B------:R-:W-:Y:S01]  /*3a50*/  ULDC.U8 UR11, c[0x0][0x388] ;  /* 0x0000e200000b7ab9 */ /* 0x000fe20000000000 */
[----:B------:R-:W-:Y:S01]  /*3a60*/  ULDC UR10, c[0x0][0x2ec] ;  /* 0x0000bb00000a7ab9 */ /* 0x000fe20000000800 */
[----:B-1----:R-:W-:-:S04]  /*3a70*/  SHF.R.S32.HI R6, RZ, 0x1f, R2 ;  /* 0x0000001fff067819 */ /* 0x002fc80000011402 */
[----:B------:R-:W-:-:S04]  /*3a80*/  LEA.HI R6, R6, R2, RZ, 0x3 ;  /* 0x0000000206067211 */ /* 0x000fc800078f18ff */
[----:B------:R-:W-:Y:S01]  /*3a90*/  LOP3.LUT R6, R6, 0xfffffff8, RZ, 0xc0, !PT ;  /* 0xfffffff806067812 */ /* 0x000fe200078ec0ff */
[----:B------:R-:W-:-:S04]  /*3aa0*/  IMAD.IADD R0, R0, 0x1, -R3 ;  /* 0x0000000100007824 */ /* 0x000fc800078e0a03 */
[----:B------:R-:W-:Y:S01]  /*3ab0*/  IMAD.IADD R2, R2, 0x1, -R6 ;  /* 0x0000000102027824 */ /* 0x000fe200078e0a06 */
[----:B------:R-:W-:Y:S01]  /*3ac0*/  USHF.L.U32 UR7, UR7, 0x5, URZ ;  /* 0x0000000507077899 */ /* 0x000fe2000800063f */
[----:B------:R-:W-:Y:S01]  /*3ad0*/  LOP3.LUT P2, RZ, R0, 0x4, RZ, 0xc0, !PT ;  /* 0x0000000400ff7812 */ /* 0x000fe2000784c0ff */
[----:B------:R-:W-:Y:S02]  /*3ae0*/  VIADD R0, R185, 0x2000 ;  /* 0x00002000b9007836 */ /* 0x000fe40000000000 */
[C---:B------:R-:W-:Y:S02]  /*3af0*/  LOP3.LUT P0, RZ, R2.reuse, 0x2, RZ, 0xc0, !PT ;  /* 0x0000000202ff7812 */ /* 0x040fe4000780c0ff */
[----:B------:R-:W-:Y:S01]  /*3b00*/  LOP3.LUT P5, RZ, R2, 0x4, RZ, 0xc0, !PT ;  /* 0x0000000402ff7812 */ /* 0x000fe200078ac0ff */
[----:B------:R-:W-:Y:S01]  /*3b10*/  VIADD R2, R186, 0x2000 ;  /* 0x00002000ba027836 */ /* 0x000fe20000000000 */
[----:B------:R-:W-:Y:S01]  /*3b20*/  USHF.R.S32.HI UR8, URZ, 0x1f, UR7 ;  /* 0x0000001f3f087899 */ /* 0x000fe20008011407 */
[----:B------:R-:W-:-:S02]  /*3b30*/  SHF.R.S32.HI R3, RZ, 0x1f, R15 ;  /* 0x0000001fff037819 */ /* 0x000fc4000001140f */
[----:B------:R-:W-:Y:S02]  /*3b40*/  SEL R0, R0, R185, !P1 ;  /* 0x000000b900007207 */ /* 0x000fe40004800000 */
[----:B------:R-:W-:Y:S02]  /*3b50*/  SEL R2, R2, R186, !P1 ;  /* 0x000000ba02027207 */ /* 0x000fe40004800000 */
[----:B------:R-:W-:Y:S02]  /*3b60*/  LEA R183, R0, UR4, 0x1 ;  /* 0x0000000400b77c11 */ /* 0x000fe4000f8e08ff */
[----:B------:R-:W-:Y:S02]  /*3b70*/  LEA R177, R2, UR4, 0x1 ;  /* 0x0000000402b17c11 */ /* 0x000fe4000f8e08ff */
[----:B------:R-:W-:Y:S02]  /*3b80*/  SEL R184, R184, 0xffffffe0, !P0 ;  /* 0xffffffe0b8b87807 */ /* 0x000fe40004000000 */
[----:B------:R-:W-:-:S02]  /*3b90*/  SEL R178, R178, 0xffffffc0, !P5 ;  /* 0xffffffc0b2b27807 */ /* 0x000fc40006800000 */
[----:B------:R-:W-:Y:S02]  /*3ba0*/  SEL R249, R249, 0xffffffc0, !P2 ;  /* 0xffffffc0f9f97807 */ /* 0x000fe40005000000 */
[----:B------:R-:W-:Y:S02]  /*3bb0*/  R2UR UR15, R9 ;  /* 0x00000000090f72ca */ /* 0x000fe400000e0000 */
[----:B------:R-:W-:Y:S02]  /*3bc0*/  R2UR UR16, R8 ;  /* 0x00000000081072ca */ /* 0x000fe400000e0000 */
[----:B------:R-:W-:Y:S01]  /*3bd0*/  IADD3 R246, P4, P3, R4, UR7, R15 ;  /* 0x0000000704f67c10 */ /* 0x000fe2000fb9e00f */
[----:B------:R-:W-:-:S03]  /*3be0*/  UIADD3 UR7, UR30, 0x80, URZ ;  /* 0x000000801e077890 */ /* 0x000fc6000fffe03f */
[----:B------:R-:W-:Y:S01]  /*3bf0*/  IADD3.X R250, R5, UR8, R3, P4, P3 ;  /* 0x0000000805fa7c10 */ /* 0x000fe2000a7e6403 */
[----:B------:R-:W-:Y:S01]  /*3c00*/  IMAD.WIDE.U32 R246, R246, -0x2daee0ad, RZ ;  /* 0xd2511f53f6f67825 */ /* 0x000fe200078e00ff */
[----:B------:R-:W-:-:S11]  /*3c10*/  UISETP.GE.AND UP0, UPT, UR7, UR6, UPT ;  /* 0x000000060700728c */ /* 0x000fd6000bf06270 */
.L_x_1741:
[----:B------:R-:W-:Y:S01]  /*3c20*/  PLOP3.LUT P0, PT, PT, PT, UP0, 0x80, 0x0 ;  /* 0x000000000000781c */ /* 0x000fe20003f0f008 */
[----:B------:R-:W0:Y:S01]  /*3c30*/  LDGDEPBAR ;  /* 0x00000000000079af */ /* 0x000e220000000000 */
[----:B------:R-:W-:Y:S01]  /*3c40*/  PLOP3.LUT P3, PT, PT, PT, UP0, 0x80, 0x0 ;  /* 0x000000000000781c */ /* 0x000fe20003f6f008 */
[C---:B------:R-:W-:Y:S01]  /*3c50*/  IMAD.IADD R0, R183.reuse, 0x1, R184 ;  /* 0x00000001b7007824 */ /* 0x040fe200078e02b8 */
[----:B------:R-:W-:Y:S01]  /*3c60*/  PLOP3.LUT P2, PT, PT, PT, UP0, 0x80, 0x0 ;  /* 0x000000000000781c */ /* 0x000fe20003f4f008 */
[----:B------:R-:W-:Y:S01]  /*3c70*/  UIADD3 UR9, UR16, -0x255992d5, URZ ;  /* 0xdaa66d2b10097890 */ /* 0x000fe2000fffe03f */
[----:B------:R-:W-:Y:S01]  /*3c80*/  PLOP3.LUT P1, PT, PT, PT, UP0, 0x80, 0x0 ;  /* 0x000000000000781c */ /* 0x000fe20003f2f008 */
[----:B------:R-:W-:Y:S01]  /*3c90*/  IMAD.U32 R2, RZ, RZ, UR21 ;  /* 0x00000015ff027e24 */ /* 0x000fe2000f8e00ff */
[----:B------:R-:W-:Y:S01]  /*3ca0*/  PLOP3.LUT P4, PT, PT, PT, UP0, 0x80, 0x0 ;  /* 0x000000000000781c */ /* 0x000fe20003f8f008 */
[----:B------:R-:W-:Y:S01]  /*3cb0*/  UIADD3 UR7, UR16, -0x61c88647, URZ ;  /* 0x9e3779b910077890 */ /* 0x000fe2000fffe03f */
[----:B------:R-:W-:Y:S01]  /*3cc0*/  PLOP3.LUT P5, PT, PT, PT, UP0, 0x80, 0x0 ;  /* 0x000000000000781c */ /* 0x000fe20003faf008 */
[----:B------:R-:W-:Y:S01]  /*3cd0*/  UIADD3 UR8, UR15, -0x4498517b, URZ ;  /* 0xbb67ae850f087890 */ /* 0x000fe2000fffe03f */
        /* <DEDUP_REMOVED lines=242> */
[----:B------:R-:W-:Y:S02]  /*4c00*/  PLOP3.LUT P2, PT, PT, PT, UP0, 0x80, 0x0 ;  /* 0x000000000000781c */ /* 0x000fe40003f4f008 */
[----:B------:R-:W-:Y:S01]  /*4c10*/  PLOP3.LUT P4, PT, PT, PT, UP0, 0x80, 0x0 ;  /* 0x000000000000781c */ /* 0x000fe20003f8f008 */
[C---:B------:R-:W-:Y:S01]  /*4c20*/  @P0 VIADD R149, R0.reuse, 0x30 ;  /* 0x0000003000950836 */ /* 0x040fe20000000000 */
[----:B------:R-:W-:Y:S01]  /*4c30*/  LOP3.LUT R133, R3, UR7, R134, 0x96, !PT ;  /* 0x0000000703857c12 */ /* 0x000fe2000f8e9686 */
[----:B------:R-:W-:Y:S01]  /*4c40*/  UIADD3 UR7, UR16, 0x3c6ef372, URZ ;  /* 0x3c6ef37210077890 */ /* 0x000fe2000fffe03f */
        /* <DEDUP_REMOVED lines=8> */
[----:B------:R-:W-:Y:S01]  /*4cd0*/  PLOP3.LUT P6, PT, PT, PT, UP0, 0x80, 0x0 ;  /* 0x000000000000781c */ /* 0x000fe20003fcf008 */
[----:B------:R-:W-:Y:S01]  /*4ce0*/  IMAD.WIDE.U32 R136, R136, -0x326172a9, RZ ;  /* 0xcd9e8d5788887825 */ /* 0x000fe200078e00ff */
[----:B------:R-:W-:Y:S02]  /*4cf0*/  @P2 ISETP.GE.AND P2, PT, R149, UR6, PT ;  /* 0x0000000695002c0c */ /* 0x000fe4000bf46270 */
[----:B------:R-:W-:Y:S01]  /*4d00*/  @P4 ISETP.GE.AND P4, PT, R148, UR6, PT ;  /* 0x0000000694004c0c */ /* 0x000fe2000bf86270 */
[----:B------:R-:W-:Y:S01]  /*4d10*/  IMAD.WIDE.U32 R134, R134, -0x326172a9, RZ ;  /* 0xcd9e8d5786867825 */ /* 0x000fe200078e00ff */
[----:B------:R-:W-:Y:S02]  /*4d20*/  @P5 ISETP.GE.AND P5, PT, R150, UR6, PT ;  /* 0x0000000696005c0c */ /* 0x000fe4000bfa6270 */
[--C-:B------:R-:W-:Y:S01]  /*4d30*/  LOP3.LUT R162, R137, UR7, R2.reuse, 0x96, !PT ;  /* 0x0000000789a27c12 */ /* 0x100fe2000f8e9602 */
[----:B------:R-:W-:Y:S01]  /*4d40*/  IMAD.WIDE.U32 R148, R152, -0x2daee0ad, RZ ;  /* 0xd2511f5398947825 */ /* 0x000fe200078e00ff */
[----:B------:R-:W-:Y:S02]  /*4d50*/  LOP3.LUT R158, R135, UR7, R2, 0x96, !PT ;  /* 0x00000007879e7c12 */ /* 0x000fe4000f8e9602 */
[--C-:B------:R-:W-:Y:S01]  /*4d60*/  LOP3.LUT R160, R137, UR7, R132.reuse, 0x96, !PT ;  /* 0x0000000789a07c12 */ /* 0x100fe2000f8e9684 */
        /* <DEDUP_REMOVED lines=18> */
[----:B------:R-:W-:Y:S02]  /*4e90*/  FSETP.NEU.FTZ.AND P0, PT, R241, -INF , PT ;  /* 0xff800000f100780b */ /* 0x000fe40003f1d000 */
[----:B------:R-:W-:Y:S01]  /*4ea0*/  LOP3.LUT R156, R161, UR7, R148, 0x96, !PT ;  /* 0x00000007a19c7c12 */ /* 0x000fe2000f8e9694 */
[----:B------:R-:W-:Y:S01]  /*4eb0*/  FMUL.FTZ R0, R241, 1.4426950216293334961 ;  /* 0x3fb8aa3bf1007820 */ /* 0x000fe20000410000 */
[----:B------:R-:W-:Y:S01]  /*4ec0*/  IMAD.WIDE.U32 R142, R133, -0x2daee0ad, RZ ;  /* 0xd2511f53858e7825 */ /* 0x000fe200078e00ff */
[----:B------:R-:W-:Y:S03]  /*4ed0*/  LOP3.LUT R133, R155, UR7, R2, 0x96, !PT ;  /* 0x000000079b857c12 */ /* 0x000fe6000f8e9602 */
[--C-:B------:R-:W-:Y:S01]  /*4ee0*/  FFMA.FTZ R7, R7, UR10, -R3.reuse ;  /* 0x0000000a07077c23 */ /* 0x100fe20008010803 */
[----:B------:R-:W-:Y:S01]  /*4ef0*/  FSEL R2, R0, RZ, P0 ;  /* 0x000000ff00027208 */ /* 0x000fe20000000000 */
[C---:B------:R-:W-:Y:S01]  /*4f00*/  FMUL.FTZ R0, R242.reuse, 1.4426950216293334961 ;  /* 0x3fb8aa3bf2007820 */ /* 0x040fe20000410000 */
[----:B------:R-:W-:Y:S01]  /*4f10*/  FSETP.NEU.FTZ.AND P0, PT, R242, -INF , PT ;  /* 0xff800000f200780b */ /* 0x000fe20003f1d000 */
[----:B------:R-:W-:Y:S01]  /*4f20*/  FFMA.FTZ R4, R4, UR10, -R132 ;  /* 0x0000000a04047c23 */ /* 0x000fe20008010884 */
[----:B------:R-:W-:Y:S01]  /*4f30*/  LOP3.LUT R152, R143, UR8, R140, 0x96, !PT ;  /* 0x000000088f987c12 */ /* 0x000fe2000f8e968c */
[----:B------:R-:W-:Y:S01]  /*4f40*/  FFMA.FTZ R5, R5, UR10, -R132 ;  /* 0x0000000a05057c23 */ /* 0x000fe20008010884 */
[----:B------:R-:W-:Y:S01]  /*4f50*/  FSEL R0, R0, RZ, P0 ;  /* 0x000000ff00007208 */ /* 0x000fe20000000000 */
[--C-:B------:R-:W-:Y:S01]  /*4f60*/  FFMA.FTZ R6, R6, UR10, -R3.reuse ;  /* 0x0000000a06067c23 */ /* 0x100fe20008010803 */
[----:B------:R-:W-:Y:S01]  /*4f70*/  PLOP3.LUT P0, PT, PT, PT, UP0, 0x80, 0x0 ;  /* 0x000000000000781c */ /* 0x000fe20003f0f008 */
[----:B------:R-:W1:Y:S01]  /*4f80*/  MUFU.EX2 R197, R4 ;  /* 0x0000000400c57308 */ /* 0x000e620000000800 */
[----:B------:R-:W-:Y:S01]  /*4f90*/  LOP3.LUT R143, R163, UR7, R150, 0x96, !PT ;  /* 0x00000007a38f7c12 */ /* 0x000fe2000f8e9696 */
[--C-:B------:R-:W-:Y:S01]  /*4fa0*/  FFMA.FTZ R8, R8, UR10, -R2.reuse ;  /* 0x0000000a08087c23 */ /* 0x100fe20008010802 */
[----:B------:R-:W-:Y:S01]  /*4fb0*/  FFMA.FTZ R9, R9, UR10, -R2 ;  /* 0x0000000a09097c23 */ /* 0x000fe20008010802 */
[--C-:B------:R-:W-:Y:S01]  /*4fc0*/  FFMA.FTZ R32, R32, UR10, -R132.reuse ;  /* 0x0000000a20207c23 */ /* 0x100fe20008010884 */
[--C-:B------:R-:W-:Y:S01]  /*4fd0*/  FFMA.FTZ R34, R34, UR10, -R3.reuse ;  /* 0x0000000a22227c23 */ /* 0x100fe20008010803 */
[--C-:B------:R-:W-:Y:S01]  /*4fe0*/  FFMA.FTZ R35, R35, UR10, -R3.reuse ;  /* 0x0000000a23237c23 */ /* 0x100fe20008010803 */
[----:B------:R-:W-:Y:S03]  /*4ff0*/  FFMA.FTZ R33, R33, UR10, -R132 ;  /* 0x0000000a21217c23 */ /* 0x000fe60008010884 */
[----:B------:R2:W-:Y:S01]  /*5000*/  MUFU.EX2 R196, R5 ;  /* 0x0000000500c47308 */ /* 0x0005e20000000800 */
[----:B------:R-:W-:Y:S04]  /*5010*/  IMAD.WIDE.U32 R148, R149, -0x326172a9, RZ ;  /* 0xcd9e8d5795947825 */ /* 0x000fe800078e00ff */
[----:B------:R-:W-:Y:S01]  /*5020*/  FFMA.FTZ R10, R10, UR10, -R0 ;  /* 0x0000000a0a0a7c23 */ /* 0x000fe20008010800 */
[----:B------:R-:W-:Y:S01]  /*5030*/  UIADD3 UR8, UR16, 0x78dde6e4, URZ ;  /* 0x78dde6e410087890 */ /* 0x000fe2000fffe03f */
[----:B------:R-:W-:Y:S01]  /*5040*/  @P0 FSEL R44, R44, -INF , !P1 ;  /* 0xff8000002c2c0808 */ /* 0x000fe20004800000 */
[----:B------:R-:W-:Y:S01]  /*5050*/  IMAD.WIDE.U32 R158, R158, -0x2daee0ad, RZ ;  /* 0xd2511f539e9e7825 */ /* 0x000fe200078e00ff */
[----:B------:R-:W-:Y:S01]  /*5060*/  PLOP3.LUT P0, PT, PT, PT, UP0, 0x80, 0x0 ;  /* 0x000000000000781c */ /* 0x000fe20003f0f008 */
[----:B------:R3:W4:Y:S02]  /*5070*/  MUFU.EX2 R194, R6 ;  /* 0x0000000600c27308 */ /* 0x0007240000000800 */
[----:B------:R-:W-:Y:S01]  /*5080*/  IMAD.WIDE.U32 R150, R151, -0x326172a9, RZ ;  /* 0xcd9e8d5797967825 */ /* 0x000fe200078e00ff */
[----:B------:R-:W-:Y:S01]  /*5090*/  LOP3.LUT R137, R159, UR7, R142, 0x96, !PT ;  /* 0x000000079f897c12 */ /* 0x000fe2000f8e968e */
[----:B------:R-:W-:Y:S02]  /*50a0*/  UIADD3 UR7, UR15, -0x126145ec, URZ ;  /* 0xed9eba140f077890 */ /* 0x000fe4000fffe03f */
[----:B------:R-:W-:Y:S01]  /*50b0*/  FFMA.FTZ R11, R11, UR10, -R0 ;  /* 0x0000000a0b0b7c23 */ /* 0x000fe20008010800 */
[----:B------:R-:W-:Y:S01]  /*50c0*/  IMAD.WIDE.U32 R156, R156, -0x326172a9, RZ ;  /* 0xcd9e8d579c9c7825 */ /* 0x000fe200078e00ff */
[----:B------:R-:W-:Y:S02]  /*50d0*/  LOP3.LUT R140, R151, UR9, R134, 0x96, !PT ;  /* 0x00000009978c7c12 */ /* 0x000fe4000f8e9686 */
[----:B------:R-:W-:Y:S01]  /*50e0*/  MUFU.EX2 R219, R8 ;  /* 0x0000000800db7308 */ /* 0x000fe20000000800 */
[----:B--2---:R-:W-:Y:S04]  /*50f0*/  IMAD.WIDE.U32 R4, R135, -0x326172a9, RZ ;  /* 0xcd9e8d5787047825 */ /* 0x004fe800078e00ff */
[----:B------:R-:W-:Y:S01]  /*5100*/  FFMA.FTZ R14, R14, UR10, -R0 ;  /* 0x0000000a0e0e7c23 */ /* 0x000fe20008010800 */
[----:B------:R-:W-:Y:S01]  /*5110*/  @P0 FSEL R46, R46, -INF , !P1 ;  /* 0xff8000002e2e0808 */ /* 0x000fe20004800000 */
[----:B------:R-:W-:Y:S01]  /*5120*/  IMAD.WIDE.U32 R142, R143, -0x326172a9, RZ ;  /* 0xcd9e8d578f8e7825 */ /* 0x000fe200078e00ff */
[----:B------:R-:W-:Y:S02]  /*5130*/  LOP3.LUT R5, R5, UR9, R136, 0x96, !PT ;  /* 0x0000000905057c12 */ /* 0x000fe4000f8e9688 */
[----:B------:R-:W-:Y:S01]  /*5140*/  LOP3.LUT R151, R157, UR8, R4, 0x96, !PT ;  /* 0x000000089d977c12 */ /* 0x000fe2000f8e9604 */
[----:B------:R2:W-:Y:S01]  /*5150*/  MUFU.EX2 R218, R9 ;  /* 0x0000000900da7308 */ /* 0x0005e20000000800 */
[----:B---3--:R-:W-:Y:S01]  /*5160*/  LOP3.LUT R6, R149, UR9, R136, 0x96, !PT ;  /* 0x0000000995067c12 */ /* 0x008fe2000f8e9688 */
[----:B------:R-:W-:Y:S01]  /*5170*/  IMAD.WIDE.U32 R152, R152, -0x326172a9, RZ ;  /* 0xcd9e8d5798987825 */ /* 0x000fe200078e00ff */
[----:B------:R-:W-:Y:S02]  /*5180*/  LOP3.LUT R159, R143, UR8, R148, 0x96, !PT ;  /* 0x000000088f9f7c12 */ /* 0x000fe4000f8e9694 */
[----:B------:R-:W-:Y:S01]  /*5190*/  PLOP3.LUT P0, PT, PT, PT, UP0, 0x80, 0x0 ;  /* 0x000000000000781c */ /* 0x000fe20003f0f008 */
[----:B------:R-:W-:Y:S01]  /*51a0*/  IMAD.WIDE.U32 R138, R133, -0x326172a9, RZ ;  /* 0xcd9e8d57858a7825 */ /* 0x000fe200078e00ff */
[----:B------:R-:W-:Y:S03]  /*51b0*/  LOP3.LUT R134, R153, UR9, R134, 0x96, !PT ;  /* 0x0000000999867c12 */ /* 0x000fe6000f8e9686 */
[----:B------:R3:W4:Y:S01]  /*51c0*/  MUFU.EX2 R215, R7 ;  /* 0x0000000700d77308 */ /* 0x0007220000000800 */
[----:B------:R-:W-:Y:S01]  /*51d0*/  UIADD3 UR9, UR15, -0x56f99767, URZ ;  /* 0xa90668990f097890 */ /* 0x000fe2000fffe03f */
[----:B------:R-:W-:Y:S01]  /*51e0*/  IMAD.WIDE.U32 R4, R5, -0x2daee0ad, RZ ;  /* 0xd2511f5305047825 */ /* 0x000fe200078e00ff */
[----:B------:R-:W-:Y:S03]  /*51f0*/  LOP3.LUT R148, R139, UR8, R150, 0x96, !PT ;  /* 0x000000088b947c12 */ /* 0x000fe6000f8e9696 */
[----:B------:R-:W-:Y:S01]  /*5200*/  FFMA.FTZ R13, R13, UR10, -R2 ;  /* 0x0000000a0d0d7c23 */ /* 0x000fe20008010802 */
[----:B------:R-:W-:Y:S01]  /*5210*/  IMAD.WIDE.U32 R150, R151, -0x2daee0ad, RZ ;  /* 0xd2511f5397967825 */ /* 0x000fe200078e00ff */
[----:B------:R-:W-:Y:S02]  /*5220*/  LOP3.LUT R160, R5, UR7, R160, 0x96, !PT ;  /* 0x0000000705a07c12 */ /* 0x000fe4000f8e96a0 */
[----:B------:R-:W-:Y:S01]  /*5230*/  MUFU.EX2 R166, R32 ;  /* 0x0000002000a67308 */ /* 0x000fe20000000800 */
[----:B------:R-:W-:Y:S01]  /*5240*/  FFMA.FTZ R17, R17, UR10, -R132 ;  /* 0x0000000a11117c23 */ /* 0x000fe20008010884 */
[----:B------:R-:W-:Y:S01]  /*5250*/  @P0 FSEL R48, R48, -INF , !P1 ;  /* 0xff80000030300808 */ /* 0x000fe20004800000 */
[----:B--2---:R-:W-:Y:S01]  /*5260*/  IMAD.WIDE.U32 R8, R6, -0x2daee0ad, RZ ;  /* 0xd2511f5306087825 */ /* 0x004fe200078e00ff */
[----:B------:R-:W-:Y:S03]  /*5270*/  PLOP3.LUT P0, PT, PT, PT, UP0, 0x80, 0x0 ;  /* 0x000000000000781c */ /* 0x000fe60003f0f008 */
[----:B------:R-:W-:Y:S01]  /*5280*/  FFMA.FTZ R12, R12, UR10, -R2 ;  /* 0x0000000a0c0c7c23 */ /* 0x000fe20008010802 */
[----:B------:R-:W-:Y:S01]  /*5290*/  FFMA.FTZ R48, R48, UR10, -R132 ;  /* 0x0000000a30307c23 */ /* 0x000fe20008010884 */
[----:B------:R-:W-:Y:S01]  /*52a0*/  LOP3.LUT R139, R9, UR7, R162, 0x96, !PT ;  /* 0x00000007098b7c12 */ /* 0x000fe2000f8e96a2 */
[----:B------:R-:W-:Y:S01]  /*52b0*/  MUFU.EX2 R187, R34 ;  /* 0x0000002200bb7308 */ /* 0x000fe20000000800 */
[----:B------:R-:W-:Y:S01]  /*52c0*/  LOP3.LUT R9, R151, UR9, R4, 0x96, !PT ;  /* 0x0000000997097c12 */ /* 0x000fe2000f8e9604 */
[----:B------:R-:W-:Y:S01]  /*52d0*/  IMAD.WIDE.U32 R140, R140, -0x2daee0ad, RZ ;  /* 0xd2511f538c8c7825 */ /* 0x000fe200078e00ff */
[----:B---3--:R-:W2:Y:S03]  /*52e0*/  LDSM.16.M88.4 R4, [R181+0x1800] ;  /* 0x00180000b504783b */ /* 0x008ea60000000200 */
[----:B------:R-:W-:Y:S01]  /*52f0*/  FFMA.FTZ R16, R16, UR10, -R132 ;  /* 0x0000000a10107c23 */ /* 0x000fe20008010884 */
[----:B------:R-:W-:Y:S01]  /*5300*/  IMAD.WIDE.U32 R134, R134, -0x2daee0ad, RZ ;  /* 0xd2511f5386867825 */ /* 0x000fe200078e00ff */
[----:B------:R-:W-:Y:S02]  /*5310*/  LOP3.LUT R153, R141, UR7, R154, 0x96, !PT ;  /* 0x000000078d997c12 */ /* 0x000fe4000f8e969a */
[----:B------:R-:W-:Y:S01]  /*5320*/  MUFU.EX2 R175, R35 ;  /* 0x0000002300af7308 */ /* 0x000fe20000000800 */
[----:B------:R-:W-:Y:S01]  /*5330*/  @P0 FSEL R50, R50, -INF , !P1 ;  /* 0xff80000032320808 */ /* 0x000fe20004800000 */
[----:B------:R-:W-:Y:S01]  /*5340*/  IMAD.WIDE.U32 R136, R137, -0x326172a9, RZ ;  /* 0xcd9e8d5789887825 */ /* 0x000fe200078e00ff */
[----:B------:R-:W-:Y:S02]  /*5350*/  PLOP3.LUT P0, PT, PT, PT, UP0, 0x80, 0x0 ;  /* 0x000000000000781c */ /* 0x000fe40003f0f008 */
[----:B------:R-:W-:Y:S01]  /*5360*/  PLOP3.LUT P1, PT, PT, PT, UP0, 0x80, 0x0 ;  /* 0x000000000000781c */ /* 0x000fe20003f2f008 */
[--C-:B------:R-:W-:Y:S01]  /*5370*/  FFMA.FTZ R50, R50, UR10, -R3.reuse ;  /* 0x0000000a32327c23 */ /* 0x100fe20008010803 */
[----:B------:R-:W-:Y:S03]  /*5380*/  LOP3.LUT R141, R135, UR7, R158, 0x96, !PT ;  /* 0x00000007878d7c12 */ /* 0x000fe6000f8e969e */
[----:B------:R-:W-:Y:S01]  /*5390*/  MUFU.EX2 R165, R33 ;  /* 0x0000002100a57308 */ /* 0x000fe20000000800 */
[----:B------:R-:W-:Y:S01]  /*53a0*/  LOP3.LUT R154, R137, UR8, R152, 0x96, !PT ;  /* 0x00000008899a7c12 */ /* 0x000fe2000f8e9698 */
[----:B------:R-:W-:Y:S04]  /*53b0*/  IMAD.WIDE.U32 R152, R153, -0x326172a9, RZ ;  /* 0xcd9e8d5799987825 */ /* 0x000fe800078e00ff */
[--C-:B------:R-:W-:Y:S01]  /*53c0*/  FFMA.FTZ R18, R18, UR10, -R3.reuse ;  /* 0x0000000a12127c23 */ /* 0x100fe20008010803 */
[----:B------:R-:W-:Y:S01]  /*53d0*/  UIADD3 UR8, UR16, -0x4ab325aa, URZ ;  /* 0xb54cda5610087890 */ /* 0x000fe2000fffe03f */
[----:B------:R-:W-:Y:S01]  /*53e0*/  FFMA.FTZ R15, R15, UR10, -R0 ;  /* 0x0000000a0f0f7c23 */ /* 0x000fe20008010800 */
[----:B------:R-:W-:Y:S04]  /*53f0*/  IMAD.WIDE.U32 R154, R154, -0x2daee0ad, RZ ;  /* 0xd2511f539a9a7825 */ /* 0x000fe800078e00ff */
[--C-:B------:R-:W-:Y:S01]  /*5400*/  FFMA.FTZ R19, R19, UR10, -R3.reuse ;  /* 0x0000000a13137c23 */ /* 0x100fe20008010803 */
[----:B------:R-:W-:Y:S01]  /*5410*/  MUFU.EX2 R164, R50 ;  /* 0x0000003200a47308 */ /* 0x000fe20000000800 */
[----:B------:R-:W-:Y:S01]  /*5420*/  @P0 FSEL R45, R45, -INF , !P3 ;  /* 0xff8000002d2d0808 */ /* 0x000fe20005800000 */
[--C-:B------:R-:W-:Y:S01]  /*5430*/  FFMA.FTZ R21, R21, UR10, -R132.reuse ;  /* 0x0000000a15157c23 */ /* 0x100fe20008010884 */
[----:B------:R-:W-:Y:S01]  /*5440*/  PLOP3.LUT P0, PT, PT, PT, UP0, 0x80, 0x0 ;  /* 0x000000000000781c */ /* 0x000fe20003f0f008 */
[----:B------:R-:W-:Y:S01]  /*5450*/  FFMA.FTZ R20, R20, UR10, -R132 ;  /* 0x0000000a14147c23 */ /* 0x000fe20008010884 */
[----:B------:R-:W-:Y:S01]  /*5460*/  @P1 FSEL R47, R47, -INF , !P3 ;  /* 0xff8000002f2f1808 */ /* 0x000fe20005800000 */
[--C-:B------:R-:W-:Y:S01]  /*5470*/  FFMA.FTZ R22, R22, UR10, -R3.reuse ;  /* 0x0000000a16167c23 */ /* 0x100fe20008010803 */
[----:B------:R-:W-:Y:S01]  /*5480*/  PLOP3.LUT P1, PT, PT, PT, UP0, 0x80, 0x0 ;  /* 0x000000000000781c */ /* 0x000fe20003f2f008 */
[----:B------:R-:W-:Y:S01]  /*5490*/  FFMA.FTZ R24, R24, UR10, -R2 ;  /* 0x0000000a18187c23 */ /* 0x000fe20008010802 */
[----:B------:R-:W-:Y:S01]  /*54a0*/  LOP3.LUT R143, R155, UR9, R134, 0x96, !PT ;  /* 0x000000099b8f7c12 */ /* 0x000fe2000f8e9686 */
[----:B------:R-:W-:Y:S01]  /*54b0*/  FFMA.FTZ R27, R27, UR10, -R0 ;  /* 0x0000000a1b1b7c23 */ /* 0x000fe20008010800 */
[--C-:B------:R-:W-:Y:S01]  /*54c0*/  FFMA.FTZ R28, R28, UR10, -R2.reuse ;  /* 0x0000000a1c1c7c23 */ /* 0x100fe20008010802 */
[--C-:B------:R-:W-:Y:S01]  /*54d0*/  FFMA.FTZ R23, R23, UR10, -R3.reuse ;  /* 0x0000000a17177c23 */ /* 0x100fe20008010803 */
[----:B------:R-:W-:Y:S01]  /*54e0*/  FFMA.FTZ R25, R25, UR10, -R2 ;  /* 0x0000000a19197c23 */ /* 0x000fe20008010802 */
[--C-:B------:R-:W-:Y:S01]  /*54f0*/  FFMA.FTZ R30, R30, UR10, -R0.reuse ;  /* 0x0000000a1e1e7c23 */ /* 0x100fe20008010800 */
[----:B------:R-:W-:Y:S01]  /*5500*/  FFMA.FTZ R31, R31, UR10, -R0 ;  /* 0x0000000a1f1f7c23 */ /* 0x000fe20008010800 */
[----:B------:R-:W-:Y:S01]  /*5510*/  @P0 FSEL R49, R49, -INF , !P3 ;  /* 0xff80000031310808 */ /* 0x000fe20005800000 */
[----:B------:R-:W-:Y:S01]  /*5520*/  FFMA.FTZ R29, R29, UR10, -R2 ;  /* 0x0000000a1d1d7c23 */ /* 0x000fe20008010802 */
[----:B------:R-:W-:Y:S01]  /*5530*/  PLOP3.LUT P0, PT, PT, PT, UP0, 0x80, 0x0 ;  /* 0x000000000000781c */ /* 0x000fe20003f0f008 */
[-C--:B--2---:R-:W-:Y:S01]  /*5540*/  HMMA.16816.F32 R52, R168, R4.reuse, R52 ;  /* 0x00000004a834723c */ /* 0x084fe20000001834 */
[----:B------:R-:W-:Y:S01]  /*5550*/  MUFU.EX2 R216, R13 ;  /* 0x0000000d00d87308 */ /* 0x000fe20000000800 */
[----:B------:R-:W-:Y:S01]  /*5560*/  UIADD3 UR7, UR16, 0x1715609d, URZ ;  /* 0x1715609d10077890 */ /* 0x000fe2000fffe03f */
[----:B------:R-:W-:Y:S01]  /*5570*/  @P1 FSEL R51, R51, -INF , !P3 ;  /* 0xff80000033331808 */ /* 0x000fe20005800000 */
[----:B------:R-:W-:Y:S01]  /*5580*/  FFMA.FTZ R49, R49, UR10, -R132 ;  /* 0x0000000a31317c23 */ /* 0x000fe20008010884 */
[----:B------:R-:W-:Y:S01]  /*5590*/  PLOP3.LUT P1, PT, PT, PT, UP0, 0x80, 0x0 ;  /* 0x000000000000781c */ /* 0x000fe20003f2f008 */
[C---:B------:R-:W-:Y:S01]  /*55a0*/  HMMA.16816.F32 R56, R144.reuse, R4, R56 ;  /* 0x000000049038723c */ /* 0x040fe20000001838 */
[----:B------:R-:W-:Y:S04]  /*55b0*/  PLOP3.LUT P3, PT, PT, PT, UP0, 0x80, 0x0 ;  /* 0x000000000000781c */ /* 0x000fe80003f6f008 */
[----:B------:R-:W-:Y:S01]  /*55c0*/  MUFU.EX2 R223, R10 ;  /* 0x0000000a00df7308 */ /* 0x000fe20000000800 */
[----:B------:R-:W-:Y:S01]  /*55d0*/  LOP3.LUT R133, R153, UR7, R138, 0x96, !PT ;  /* 0x0000000799857c12 */ /* 0x000fe2000f8e968a */
[-C--:B------:R-:W-:Y:S04]  /*55e0*/  HMMA.16816.F32 R60, R144, R6.reuse, R60 ;  /* 0x00000006903c723c */ /* 0x080fe8000000183c */
[--C-:B------:R-:W-:Y:S02]  /*55f0*/  FFMA.FTZ R51, R51, UR10, -R3.reuse ;  /* 0x0000000a33337c23 */ /* 0x100fe40008010803 */
[----:B------:R-:W-:Y:S02]  /*5600*/  HMMA.16816.F32 R64, R168, R6, R64 ;  /* 0x00000006a840723c */ /* 0x000fe40000001840 */
[----:B------:R2:W3:Y:S03]  /*5610*/  MUFU.EX2 R222, R11 ;  /* 0x0000000b00de7308 */ /* 0x0004e60000000800 */
[----:B------:R-:W-:Y:S01]  /*5620*/  IMAD.WIDE.U32 R138, R139, -0x326172a9, RZ ;  /* 0xcd9e8d578b8a7825 */ /* 0x000fe200078e00ff */
[----:B------:R-:W-:Y:S02]  /*5630*/  @P0 FSEL R52, R52, -INF , !P2 ;  /* 0xff80000034340808 */ /* 0x000fe40005000000 */
[----:B------:R-:W-:Y:S04]  /*5640*/  PLOP3.LUT P0, PT, PT, PT, UP0, 0x80, 0x0 ;  /* 0x000000000000781c */ /* 0x000fe80003f0f008 */
[----:B------:R-:W-:Y:S01]  /*5650*/  MUFU.EX2 R163, R51 ;  /* 0x0000003300a37308 */ /* 0x000fe20000000800 */
[----:B------:R-:W-:Y:S01]  /*5660*/  @P1 FSEL R54, R54, -INF , !P2 ;  /* 0xff80000036361808 */ /* 0x000fe20005000000 */
[--C-:B------:R-:W-:Y:S01]  /*5670*/  FFMA.FTZ R36, R36, UR10, -R132.reuse ;  /* 0x0000000a24247c23 */ /* 0x100fe20008010884 */
[----:B------:R-:W-:Y:S01]  /*5680*/  PLOP3.LUT P1, PT, PT, PT, UP0, 0x80, 0x0 ;  /* 0x000000000000781c */ /* 0x000fe20003f2f008 */
[----:B------:R-:W-:Y:S01]  /*5690*/  FFMA.FTZ R37, R37, UR10, -R132 ;  /* 0x0000000a25257c23 */ /* 0x000fe20008010884 */
[----:B------:R-:W-:Y:S01]  /*56a0*/  @P3 FSEL R56, R56, -INF , !P2 ;  /* 0xff80000038383808 */ /* 0x000fe20005000000 */
[--C-:B------:R-:W-:Y:S01]  /*56b0*/  FFMA.FTZ R38, R38, UR10, -R3.reuse ;  /* 0x0000000a26267c23 */ /* 0x100fe20008010803 */
[----:B------:R-:W-:Y:S03]  /*56c0*/  PLOP3.LUT P3, PT, PT, PT, UP0, 0x80, 0x0 ;  /* 0x000000000000781c */ /* 0x000fe60003f6f008 */
[----:B------:R1:W-:Y:S01]  /*56d0*/  MUFU.EX2 R221, R14 ;  /* 0x0000000e00dd7308 */ /* 0x0003e20000000800 */
[----:B------:R-:W-:Y:S01]  /*56e0*/  LOP3.LUT R151, R139, UR7, R142, 0x96, !PT ;  /* 0x000000078b977c12 */ /* 0x000fe2000f8e968e */
[--C-:B------:R-:W-:Y:S01]  /*56f0*/  FFMA.FTZ R39, R39, UR10, -R3.reuse ;  /* 0x0000000a27277c23 */ /* 0x100fe20008010803 */
[----:B------:R-:W-:Y:S01]  /*5700*/  @P0 FSEL R58, R58, -INF , !P2 ;  /* 0xff8000003a3a0808 */ /* 0x000fe20005000000 */
[----:B------:R-:W-:Y:S01]  /*5710*/  FFMA.FTZ R41, R41, UR10, -R2 ;  /* 0x0000000a29297c23 */ /* 0x000fe20008010802 */
[----:B------:R-:W-:Y:S01]  /*5720*/  PLOP3.LUT P0, PT, PT, PT, UP0, 0x80, 0x0 ;  /* 0x000000000000781c */ /* 0x000fe20003f0f008 */
[----:B------:R-:W-:Y:S01]  /*5730*/  IMAD.WIDE.U32 R148, R148, -0x2daee0ad, RZ ;  /* 0xd2511f5394947825 */ /* 0x000fe200078e00ff */
[----:B------:R-:W-:Y:S03]  /*5740*/  PLOP3.LUT P2, PT, PT, PT, UP0, 0x80, 0x0 ;  /* 0x000000000000781c */ /* 0x000fe60003f4f008 */
[----:B------:R4:W-:Y:S01]  /*5750*/  MUFU.EX2 R191, R17 ;  /* 0x0000001100bf7308 */ /* 0x0009e20000000800 */
[----:B------:R-:W-:Y:S01]  /*5760*/  @P1 FSEL R53, R53, -INF , !P4 ;  /* 0xff80000035351808 */ /* 0x000fe20006000000 */
[----:B------:R-:W-:Y:S01]  /*5770*/  IMAD.WIDE.U32 R158, R159, -0x2daee0ad, RZ ;  /* 0xd2511f539f9e7825 */ /* 0x000fe200078e00ff */
[----:B------:R-:W-:Y:S02]  /*5780*/  LOP3.LUT R137, R149, UR9, R140, 0x96, !PT ;  /* 0x0000000995897c12 */ /* 0x000fe4000f8e968c */
[----:B------:R-:W-:Y:S01]  /*5790*/  PLOP3.LUT P1, PT, PT, PT, UP0, 0x80, 0x0 ;  /* 0x000000000000781c */ /* 0x000fe20003f2f008 */
[----:B------:R-:W-:Y:S01]  /*57a0*/  IMAD.WIDE.U32 R140, R141, -0x326172a9, RZ ;  /* 0xcd9e8d578d8c7825 */ /* 0x000fe200078e00ff */
[----:B------:R-:W-:Y:S03]  /*57b0*/  LOP3.LUT R135, R159, UR9, R8, 0x96, !PT ;  /* 0x000000099f877c12 */ /* 0x000fe6000f8e9608 */
[----:B------:R3:W-:Y:S01]  /*57c0*/  MUFU.EX2 R217, R12 ;  /* 0x0000000c00d97308 */ /* 0x0007e20000000800 */
[----:B------:R-:W-:Y:S01]  /*57d0*/  @P3 FSEL R55, R55, -INF , !P4 ;  /* 0xff80000037373808 */ /* 0x000fe20006000000 */
[----:B--2---:R-:W-:Y:S01]  /*57e0*/  IMAD.WIDE.U32 R10, R160, -0x326172a9, RZ ;  /* 0xcd9e8d57a00a7825 */ /* 0x004fe200078e00ff */
[----:B------:R-:W-:Y:S02]  /*57f0*/  LOP3.LUT R153, R141, UR7, R136, 0x96, !PT ;  /* 0x000000078d997c12 */ /* 0x000fe4000f8e9688 */
[----:B------:R-:W-:Y:S01]  /*5800*/  @P0 FSEL R59, R59, -INF , !P4 ;  /* 0xff8000003b3b0808 */ /* 0x000fe20006000000 */
[----:B------:R-:W-:Y:S01]  /*5810*/  IMAD.WIDE.U32 R8, R9, -0x326172a9, RZ ;  /* 0xcd9e8d5709087825 */ /* 0x000fe200078e00ff */
[----:B------:R-:W-:Y:S03]  /*5820*/  LOP3.LUT R11, R11, UR7, R156, 0x96, !PT ;  /* 0x000000070b0b7c12 */ /* 0x000fe6000f8e969c */
[----:B------:R2:W-:Y:S01]  /*5830*/  MUFU.EX2 R192, R16 ;  /* 0x0000001000c07308 */ /* 0x0005e20000000800 */
[----:B------:R-:W-:Y:S01]  /*5840*/  PLOP3.LUT P0, PT, PT, PT, UP0, 0x80, 0x0 ;  /* 0x000000000000781c */ /* 0x000fe20003f0f008 */
[----:B------:R-:W-:Y:S01]  /*5850*/  IMAD.WIDE.U32 R4, R137, -0x326172a9, RZ ;  /* 0xcd9e8d5789047825 */ /* 0x000fe200078e00ff */
[----:B-1----:R-:W-:Y:S01]  /*5860*/  LOP3.LUT R14, R9, UR8, R10, 0x96, !PT ;  /* 0x00000008090e7c12 */ /* 0x002fe2000f8e960a */
[----:B------:R-:W-:Y:S01]  /*5870*/  UIADD3 UR7, UR15, 0x646e171e, URZ ;  /* 0x646e171e0f077890 */ /* 0x000fe2000fffe03f */
[----:B------:R-:W-:Y:S01]  /*5880*/  LOP3.LUT R134, R8, 0xff, RZ, 0xc0, !PT ;  /* 0x000000ff08867812 */ /* 0x000fe200078ec0ff */
[----:B------:R-:W-:Y:S01]  /*5890*/  FFMA.FTZ R42, R42, UR10, -R0 ;  /* 0x0000000a2a2a7c23 */ /* 0x000fe20008010800 */
[----:B------:R-:W-:Y:S03]  /*58a0*/  SHF.R.U32.HI R136, RZ, 0x18, R8 ;  /* 0x00000018ff887819 */ /* 0x000fe60000011608 */
[----:B------:R1:W-:Y:S01]  /*58b0*/  MUFU.EX2 R206, R18 ;  /* 0x0000001200ce7308 */ /* 0x0003e20000000800 */
[----:B------:R-:W-:Y:S01]  /*58c0*/  LOP3.LUT R139, R8, 0xffff, RZ, 0xc0, !PT ;  /* 0x0000ffff088b7812 */ /* 0x000fe200078ec0ff */
[----:B------:R-:W-:Y:S01]  /*58d0*/  FFMA.FTZ R40, R40, UR10, -R2 ;  /* 0x0000000a28287c23 */ /* 0x000fe20008010802 */
[----:B------:R-:W-:Y:S01]  /*58e0*/  SHF.R.U32.HI R141, RZ, 0x10, R8 ;  /* 0x00000010ff8d7819 */ /* 0x000fe20000011608 */
[----:B------:R-:W-:Y:S01]  /*58f0*/  IMAD.WIDE.U32 R8, R133, -0x2daee0ad, RZ ;  /* 0xd2511f5385087825 */ /* 0x000fe200078e00ff */
[----:B------:R-:W-:Y:S02]  /*5900*/  @P2 FSEL R57, R57, -INF , !P4 ;  /* 0xff80000039392808 */ /* 0x000fe40006000000 */
[----:B------:R-:W-:Y:S03]  /*5910*/  PLOP3.LUT P3, PT, PT, PT, UP0, 0x80, 0x0 ;  /* 0x000000000000781c */ /* 0x000fe60003f6f008 */
[----:B------:R1:W1:Y:S01]  /*5920*/  MUFU.EX2 R220, R15 ;  /* 0x0000000f00dc7308 */ /* 0x0002620000000800 */
[----:B------:R-:W-:Y:S01]  /*5930*/  LOP3.LUT R13, R9, UR7, R148, 0x96, !PT ;  /* 0x00000007090d7c12 */ /* 0x000fe2000f8e9694 */
[--C-:B------:R-:W-:Y:S01]  /*5940*/  FFMA.FTZ R43, R43, UR10, -R0.reuse ;  /* 0x0000000a2b2b7c23 */ /* 0x100fe20008010800 */
[----:B------:R-:W-:Y:S01]  /*5950*/  PLOP3.LUT P2, PT, PT, PT, UP0, 0x80, 0x0 ;  /* 0x000000000000781c */ /* 0x000fe20003f4f008 */
[----:B------:R-:W-:Y:S01]  /*5960*/  FFMA.FTZ R46, R46, UR10, -R0 ;  /* 0x0000000a2e2e7c23 */ /* 0x000fe20008010800 */
[----:B------:R-:W-:Y:S01]  /*5970*/  SHF.R.U32.HI R148, RZ, 0x10, R8 ;  /* 0x00000010ff947819 */ /* 0x000fe20000011608 */
[----:B------:R-:W-:Y:S01]  /*5980*/  FFMA.FTZ R47, R47, UR10, -R0 ;  /* 0x0000000a2f2f7c23 */ /* 0x000fe20008010800 */
[----:B------:R-:W-:Y:S03]  /*5990*/  LOP3.LUT R133, R8, 0xff, RZ, 0xc0, !PT ;  /* 0x000000ff08857812 */ /* 0x000fe600078ec0ff */
[----:B------:R1:W-:Y:S01]  /*59a0*/  MUFU.EX2 R205, R19 ;  /* 0x0000001300cd7308 */ /* 0x0003e20000000800 */
[----:B----4-:R-:W-:Y:S01]  /*59b0*/  SHF.R.U32.HI R17, RZ, 0x18, R8 ;  /* 0x00000018ff117819 */ /* 0x010fe20000011608 */
[----:B------:R-:W-:Y:S01]  /*59c0*/  FFMA.FTZ R26, R26, UR10, -R0 ;  /* 0x0000000a1a1a7c23 */ /* 0x000fe20008010800 */
[----:B------:R-:W-:Y:S01]  /*59d0*/  LOP3.LUT R142, R8, 0xffff, RZ, 0xc0, !PT ;  /* 0x0000ffff088e7812 */ /* 0x000fe200078ec0ff */
[----:B------:R-:W-:Y:S01]  /*59e0*/  IMAD.WIDE.U32 R10, R11, -0x2daee0ad, RZ ;  /* 0xd2511f530b0a7825 */ /* 0x000fe200078e00ff */
[----:B------:R-:W-:Y:S02]  /*59f0*/  @P1 FSEL R60, R60, -INF , !P5 ;  /* 0xff8000003c3c1808 */ /* 0x000fe40006800000 */
[----:B------:R-:W-:Y:S01]  /*5a00*/  PLOP3.LUT P1, PT, PT, PT, UP0, 0x80, 0x0 ;  /* 0x000000000000781c */ /* 0x000fe20003f2f008 */
[----:B------:R-:W-:Y:S01]  /*5a10*/  IMAD.WIDE.U32 R8, R135, -0x326172a9, RZ ;  /* 0xcd9e8d5787087825 */ /* 0x000fe200078e00ff */
[----:B------:R-:W-:Y:S01]  /*5a20*/  LOP3.LUT R149, R10, 0xffff, RZ, 0xc0, !PT ;  /* 0x0000ffff0a957812 */ /* 0x000fe200078ec0ff */
[----:B------:R4:W4:Y:S01]  /*5a30*/  MUFU.EX2 R188, R21 ;  /* 0x0000001500bc7308 */ /* 0x0009220000000800 */
[----:B---3--:R-:W-:Y:S01]  /*5a40*/  LOP3.LUT R12, R11, UR7, R150, 0x96, !PT ;  /* 0x000000070b0c7c12 */ /* 0x008fe2000f8e9696 */
[----:B------:R-:W-:Y:S01]  /*5a50*/  FFMA.FTZ R60, R60, UR10, -R2 ;  /* 0x0000000a3c3c7c23 */ /* 0x000fe20008010802 */
[----:B------:R-:W-:Y:S01]  /*5a60*/  LOP3.LUT R11, R9, UR8, R138, 0x96, !PT ;  /* 0x00000008090b7c12 */ /* 0x000fe2000f8e968a */
[----:B------:R-:W-:Y:S01]  /*5a70*/  FFMA.FTZ R44, R44, UR10, -R2 ;  /* 0x0000000a2c2c7c23 */ /* 0x000fe20008010802 */
[----:B--2---:R-:W-:Y:S01]  /*5a80*/  LOP3.LUT R16, R10, 0xff, RZ, 0xc0, !PT ;  /* 0x000000ff0a107812 */ /* 0x004fe200078ec0ff */
[--C-:B------:R-:W-:Y:S01]  /*5a90*/  FFMA.FTZ R54, R54, UR10, -R3.reuse ;  /* 0x0000000a36367c23 */ /* 0x100fe20008010803 */
[--C-:B-1----:R-:W-:Y:S03]  /*5aa0*/  SHF.R.U32.HI R18, RZ, 0x18, R10.reuse ;  /* 0x00000018ff127819 */ /* 0x102fe6000001160a */
[----:B------:R-:W-:Y:S01]  /*5ab0*/  MUFU.EX2 R157, R60 ;  /* 0x0000003c009d7308 */ /* 0x000fe20000000800 */
[----:B------:R-:W-:Y:S01]  /*5ac0*/  SHF.R.U32.HI R150, RZ, 0x10, R10 ;  /* 0x00000010ff967819 */ /* 0x000fe2000001160a */
[--C-:B------:R-:W-:Y:S01]  /*5ad0*/  FFMA.FTZ R55, R55, UR10, -R3.reuse ;  /* 0x0000000a37377c23 */ /* 0x100fe20008010803 */
[----:B------:R-:W-:Y:S01]  /*5ae0*/  LOP3.LUT R138, R8, 0xffff, RZ, 0xc0, !PT ;  /* 0x0000ffff088a7812 */ /* 0x000fe200078ec0ff */
[----:B------:R-:W-:Y:S01]  /*5af0*/  FFMA.FTZ R52, R52, UR10, -R132 ;  /* 0x0000000a34347c23 */ /* 0x000fe20008010884 */
[C---:B------:R-:W-:Y:S01]  /*5b00*/  LOP3.LUT R7, R4.reuse, 0xffff, RZ, 0xc0, !PT ;  /* 0x0000ffff04077812 */ /* 0x040fe200078ec0ff */
[----:B------:R-:W-:Y:S01]  /*5b10*/  FFMA.FTZ R45, R45, UR10, -R2 ;  /* 0x0000000a2d2d7c23 */ /* 0x000fe20008010802 */
[----:B------:R-:W-:Y:S03]  /*5b20*/  LOP3.LUT R10, R4, 0xff, RZ, 0xc0, !PT ;  /* 0x000000ff040a7812 */ /* 0x000fe600078ec0ff */
[----:B------:R-:W-:Y:S01]  /*5b30*/  MUFU.EX2 R159, R54 ;  /* 0x00000036009f7308 */ /* 0x000fe20000000800 */
[----:B------:R-:W-:Y:S01]  /*5b40*/  SHF.R.U32.HI R15, RZ, 0x10, R4 ;  /* 0x00000010ff0f7819 */ /* 0x000fe20000011604 */
[----:B------:R-:W-:Y:S01]  /*5b50*/  FFMA.FTZ R56, R56, UR10, -R2 ;  /* 0x0000000a38387c23 */ /* 0x000fe20008010802 */
[----:B------:R-:W-:Y:S01]  /*5b60*/  SHF.R.U32.HI R9, RZ, 0x18, R4 ;  /* 0x00000018ff097819 */ /* 0x000fe20000011604 */
[----:B------:R-:W-:Y:S01]  /*5b70*/  FFMA.FTZ R53, R53, UR10, -R132 ;  /* 0x0000000a35357c23 */ /* 0x000fe20008010884 */
[----:B------:R-:W-:Y:S01]  /*5b80*/  @P0 FSEL R66, R66, -INF , !P5 ;  /* 0xff80000042420808 */ /* 0x000fe20006800000 */
[----:B------:R-:W-:Y:S01]  /*5b90*/  FFMA.FTZ R57, R57, UR10, -R2 ;  /* 0x0000000a39397c23 */ /* 0x000fe20008010802 */
[----:B------:R-:W-:Y:S03]  /*5ba0*/  LOP3.LUT R4, R14, 0xff, RZ, 0xc0, !PT ;  /* 0x000000ff0e047812 */ /* 0x000fe600078ec0ff */
[----:B------:R-:W-:Y:S01]  /*5bb0*/  MUFU.EX2 R169, R56 ;  /* 0x0000003800a97308 */ /* 0x000fe20000000800 */
[----:B------:R-:W-:Y:S01]  /*5bc0*/  PLOP3.LUT P0, PT, PT, PT, UP0, 0x80, 0x0 ;  /* 0x000000000000781c */ /* 0x000fe20003f0f008 */
[--C-:B------:R-:W-:Y:S01]  /*5bd0*/  FFMA.FTZ R66, R66, UR10, -R3.reuse ;  /* 0x0000000a42427c23 */ /* 0x100fe20008010803 */
[----:B------:R-:W-:Y:S01]  /*5be0*/  LOP3.LUT R19, R8, 0xff, RZ, 0xc0, !PT ;  /* 0x000000ff08137812 */ /* 0x000fe200078ec0ff */
[----:B------:R-:W-:Y:S01]  /*5bf0*/  FFMA.FTZ R58, R58, UR10, -R0 ;  /* 0x0000000a3a3a7c23 */ /* 0x000fe20008010800 */
[----:B------:R-:W-:Y:S01]  /*5c00*/  SHF.R.U32.HI R135, RZ, 0x18, R8 ;  /* 0x00000018ff877819 */ /* 0x000fe20000011608 */
[----:B------:R-:W-:Y:S01]  /*5c10*/  FFMA.FTZ R59, R59, UR10, -R0 ;  /* 0x0000000a3b3b7c23 */ /* 0x000fe20008010800 */
[----:B------:R-:W-:Y:S03]  /*5c20*/  SHF.R.U32.HI R137, RZ, 0x10, R8 ;  /* 0x00000010ff897819 */ /* 0x000fe60000011608 */
[----:B------:R-:W-:Y:S01]  /*5c30*/  MUFU.EX2 R155, R66 ;  /* 0x00000042009b7308 */ /* 0x000fe20000000800 */
[----:B------:R-:W-:Y:S02]  /*5c40*/  @P3 FSEL R62, R62, -INF , !P5 ;  /* 0xff8000003e3e3808 */ /* 0x000fe40006800000 */
[----:B------:R-:W-:Y:S02]  /*5c50*/  @P2 FSEL R64, R64, -INF , !P5 ;  /* 0xff80000040402808 */ /* 0x000fe40006800000 */
[----:B------:R-:W-:Y:S01]  /*5c60*/  LOP3.LUT R8, R5, UR8, R152, 0x96, !PT ;  /* 0x0000000805087c12 */ /* 0x000fe2000f8e9698 */
[----:B------:R-:W-:Y:S01]  /*5c70*/  FFMA.FTZ R62, R62, UR10, -R0 ;  /* 0x0000000a3e3e7c23 */ /* 0x000fe20008010800 */
[----:B------:R-:W-:Y:S01]  /*5c80*/  ISETP.LE.U32.AND P5, PT, R4, UR11, PT ;  /* 0x0000000b04007c0c */ /* 0x000fe2000bfa3070 */
[----:B------:R-:W-:Y:S01]  /*5c90*/  FFMA.FTZ R64, R64, UR10, -R132 ;  /* 0x0000000a40407c23 */ /* 0x000fe20008010884 */
[----:B------:R-:W-:Y:S01]  /*5ca0*/  LOP3.LUT R4, R14, 0xffff, RZ, 0xc0, !PT ;  /* 0x0000ffff0e047812 */ /* 0x000fe200078ec0ff */
[----:B------:R-:W-:Y:S01]  /*5cb0*/  MUFU.EX2 R152, R49 ;  /* 0x0000003100987308 */ /* 0x000fe20000000800 */
[--C-:B------:R-:W-:Y:S02]  /*5cc0*/  SHF.R.U32.HI R5, RZ, 0x18, R14.reuse ;  /* 0x00000018ff057819 */ /* 0x100fe4000001160e */
[----:B------:R-:W-:Y:S02]  /*5cd0*/  SHF.R.U32.HI R14, RZ, 0x10, R14 ;  /* 0x00000010ff0e7819 */ /* 0x000fe4000001160e */
[----:B------:R-:W-:Y:S02]  /*5ce0*/  @P1 FSEL R61, R61, -INF , !P6 ;  /* 0xff8000003d3d1808 */ /* 0x000fe40007000000 */
[----:B------:R-:W-:Y:S03]  /*5cf0*/  LOP3.LUT R14, R14, 0xff, RZ, 0xc0, !PT ;  /* 0x000000ff0e0e7812 */ /* 0x000fe600078ec0ff */
[----:B------:R-:W-:Y:S01]  /*5d00*/  MUFU.EX2 R147, R64 ;  /* 0x0000004000937308 */ /* 0x000fe20000000800 */
[----:B------:R-:W-:Y:S01]  /*5d10*/  PLOP3.LUT P2, PT, PT, PT, UP0, 0x80, 0x0 ;  /* 0x000000000000781c */ /* 0x000fe20003f4f008 */
[----:B------:R-:W-:Y:S01]  /*5d20*/  FFMA.FTZ R2, R61, UR10, -R2 ;  /* 0x0000000a3d027c23 */ /* 0x000fe20008010802 */
[----:B------:R-:W-:Y:S01]  /*5d30*/  SHF.R.U32.HI R4, RZ, 0x8, R4 ;  /* 0x00000008ff047819 */ /* 0x000fe20000011604 */
[----:B------:R-:W-:Y:S01]  /*5d40*/  @!P5 FADD.FTZ R197, -R197, -RZ ;  /* 0x800000ffc5c5d221 */ /* 0x000fe20000010100 */
[----:B------:R-:W-:Y:S02]  /*5d50*/  PLOP3.LUT P1, PT, PT, PT, UP0, 0x80, 0x0 ;  /* 0x000000000000781c */ /* 0x000fe40003f2f008 */
[----:B------:R-:W-:Y:S03]  /*5d60*/  LOP3.LUT R4, R4, 0xffff, RZ, 0xc0, !PT ;  /* 0x0000ffff04047812 */ /* 0x000fe600078ec0ff */
[----:B------:R-:W-:Y:S01]  /*5d70*/  MUFU.EX2 R168, R62 ;  /* 0x0000003e00a87308 */ /* 0x000fe20000000800 */
[----:B------:R-:W-:Y:S02]  /*5d80*/  @P0 FSEL R65, R65, -INF , !P6 ;  /* 0xff80000041410808 */ /* 0x000fe40007000000 */
[----:B------:R-:W-:Y:S02]  /*5d90*/  ISETP.LE.U32.AND P0, PT, R14, UR11, PT ;  /* 0x0000000b0e007c0c */ /* 0x000fe4000bf03070 */
[----:B------:R-:W-:Y:S01]  /*5da0*/  LOP3.LUT R6, R8, 0xff, RZ, 0xc0, !PT ;  /* 0x000000ff08067812 */ /* 0x000fe200078ec0ff */
[----:B------:R-:W-:Y:S01]  /*5db0*/  FFMA.FTZ R132, R65, UR10, -R132 ;  /* 0x0000000a41847c23 */ /* 0x000fe20008010884 */
[----:B------:R-:W-:Y:S03]  /*5dc0*/  @P2 FSEL R63, R63, -INF , !P6 ;  /* 0xff8000003f3f2808 */ /* 0x000fe60007000000 */
[----:B------:R-:W-:Y:S01]  /*5dd0*/  MUFU.EX2 R156, R2 ;  /* 0x00000002009c7308 */ /* 0x000fe20000000800 */
[----:B------:R-:W-:Y:S02]  /*5de0*/  ISETP.LE.U32.AND P2, PT, R5, UR11, PT ;  /* 0x0000000b05007c0c */ /* 0x000fe4000bf43070 */
[----:B------:R-:W-:Y:S01]  /*5df0*/  @P1 FSEL R67, R67, -INF , !P6 ;  /* 0xff80000043431808 */ /* 0x000fe20007000000 */
[----:B------:R-:W-:Y:S01]  /*5e00*/  FFMA.FTZ R0, R63, UR10, -R0 ;  /* 0x0000000a3f007c23 */ /* 0x000fe20008010800 */
[----:B------:R-:W-:Y:S02]  /*5e10*/  ISETP.LE.U32.AND P6, PT, R4, UR11, PT ;  /* 0x0000000b04007c0c */ /* 0x000fe4000bfc3070 */
[----:B------:R-:W-:Y:S01]  /*5e20*/  LOP3.LUT R4, R8, 0xffff, RZ, 0xc0, !PT ;  /* 0x0000ffff08047812 */ /* 0x000fe200078ec0ff */
[----:B------:R-:W-:Y:S01]  /*5e30*/  FFMA.FTZ R3, R67, UR10, -R3 ;  /* 0x0000000a43037c23 */ /* 0x000fe20008010803 */
[--C-:B------:R-:W-:Y:S01]  /*5e40*/  SHF.R.U32.HI R5, RZ, 0x10, R8.reuse ;  /* 0x00000010ff057819 */ /* 0x100fe20000011608 */
[----:B------:R-:W-:Y:S01]  /*5e50*/  MUFU.EX2 R145, R132 ;  /* 0x0000008400917308 */ /* 0x000fe20000000800 */
[----:B------:R-:W-:Y:S01]  /*5e60*/  SHF.R.U32.HI R8, RZ, 0x18, R8 ;  /* 0x00000018ff087819 */ /* 0x000fe20000011608 */
[----:B------:R-:W-:Y:S01]  /*5e70*/  @!P0 FADD.FTZ R194, -R194, -RZ ;  /* 0x800000ffc2c28221 */ /* 0x000fe20000010100 */
[----:B------:R-:W-:Y:S01]  /*5e80*/  SHF.R.U32.HI R4, RZ, 0x8, R4 ;  /* 0x00000008ff047819 */ /* 0x000fe20000011604 */
[----:B------:R-:W-:Y:S01]  /*5e90*/  @!P2 FADD.FTZ R215, -R215, -RZ ;  /* 0x800000ffd7d7a221 */ /* 0x000fe20000010100 */
[----:B------:R-:W-:Y:S02]  /*5ea0*/  ISETP.LE.U32.AND P0, PT, R8, UR11, PT ;  /* 0x0000000b08007c0c */ /* 0x000fe4000bf03070 */
[----:B------:R-:W-:Y:S01]  /*5eb0*/  ISETP.LE.U32.AND P1, PT, R6, UR11, PT ;  /* 0x0000000b06007c0c */ /* 0x000fe2000bf23070 */
[----:B------:R-:W-:Y:S01]  /*5ec0*/  @!P6 FADD.FTZ R196, -R196, -RZ ;  /* 0x800000ffc4c4e221 */ /* 0x000fe20000010100 */
[----:B------:R-:W-:Y:S01]  /*5ed0*/  LOP3.LUT R5, R5, 0xff, RZ, 0xc0, !PT ;  /* 0x000000ff05057812 */ /* 0x000fe200078ec0ff */
[----:B------:R-:W-:Y:S01]  /*5ee0*/  MUFU.EX2 R167, R0 ;  /* 0x0000000000a77308 */ /* 0x000fe20000000800 */
[----:B------:R-:W-:Y:S02]  /*5ef0*/  LOP3.LUT R4, R4, 0xffff, RZ, 0xc0, !PT ;  /* 0x0000ffff04047812 */ /* 0x000fe400078ec0ff */
[----:B------:R-:W-:Y:S02]  /*5f00*/  ISETP.LE.U32.AND P5, PT, R5, UR11, PT ;  /* 0x0000000b05007c0c */ /* 0x000fe4000bfa3070 */
[----:B------:R-:W-:Y:S02]  /*5f10*/  ISETP.LE.U32.AND P6, PT, R4, UR11, PT ;  /* 0x0000000b04007c0c */ /* 0x000fe4000bfc3070 */
[----:B------:R-:W-:Y:S01]  /*5f20*/  SHF.R.U32.HI R4, RZ, 0x8, R7 ;  /* 0x00000008ff047819 */ /* 0x000fe20000011607 */
[----:B------:R-:W-:Y:S01]  /*5f30*/  @!P0 FADD.FTZ R222, -R222, -RZ ;  /* 0x800000ffdede8221 */ /* 0x000fe20000010100 */
[----:B------:R-:W-:Y:S01]  /*5f40*/  ISETP.LE.U32.AND P0, PT, R9, UR11, PT ;  /* 0x0000000b09007c0c */ /* 0x000fe2000bf03070 */
[----:B------:R-:W-:Y:S01]  /*5f50*/  @!P1 FADD.FTZ R219, -R219, -RZ ;  /* 0x800000ffdbdb9221 */ /* 0x000fe20000010100 */
[----:B------:R-:W-:Y:S01]  /*5f60*/  LOP3.LUT R4, R4, 0xffff, RZ, 0xc0, !PT ;  /* 0x0000ffff04047812 */ /* 0x000fe200078ec0ff */
[----:B------:R-:W-:Y:S01]  /*5f70*/  MUFU.EX2 R161, R57 ;  /* 0x0000003900a17308 */ /* 0x000fe20000000800 */
[----:B------:R-:W-:Y:S02]  /*5f80*/  LOP3.LUT R5, R141, 0xff, RZ, 0xc0, !PT ;  /* 0x000000ff8d057812 */ /* 0x000fe400078ec0ff */
[----:B------:R-:W-:Y:S01]  /*5f90*/  ISETP.LE.U32.AND P1, PT, R4, UR11, PT ;  /* 0x0000000b04007c0c */ /* 0x000fe2000bf23070 */
[----:B------:R-:W-:Y:S01]  /*5fa0*/  @!P5 FADD.FTZ R223, -R223, -RZ ;  /* 0x800000ffdfdfd221 */ /* 0x000fe20000010100 */
[----:B------:R-:W-:Y:S01]  /*5fb0*/  LOP3.LUT R4, R15, 0xff, RZ, 0xc0, !PT ;  /* 0x000000ff0f047812 */ /* 0x000fe200078ec0ff */
[----:B------:R-:W-:Y:S01]  /*5fc0*/  @!P6 FADD.FTZ R218, -R218, -RZ ;  /* 0x800000ffdadae221 */ /* 0x000fe20000010100 */
[----:B------:R-:W-:Y:S03]  /*5fd0*/  LOP3.LUT R6, R12, 0xffff, RZ, 0xc0, !PT ;  /* 0x0000ffff0c067812 */ /* 0x000fe600078ec0ff */
[----:B------:R-:W-:Y:S01]  /*5fe0*/  MUFU.EX2 R171, R58 ;  /* 0x0000003a00ab7308 */ /* 0x000fe20000000800 */
[----:B------:R-:W-:Y:S01]  /*5ff0*/  ISETP.LE.U32.AND P5, PT, R4, UR11, PT ;  /* 0x0000000b04007c0c */ /* 0x000fe2000bfa3070 */
[----:B------:R-:W-:Y:S01]  /*6000*/  @!P0 FADD.FTZ R220, -R220, -RZ ;  /* 0x800000ffdcdc8221 */ /* 0x000fe20000010100 */
[----:B------:R-:W-:Y:S02]  /*6010*/  ISETP.LE.U32.AND P0, PT, R5, UR11, PT ;  /* 0x0000000b05007c0c */ /* 0x000fe4000bf03070 */
[----:B------:R-:W-:Y:S02]  /*6020*/  SHF.R.U32.HI R6, RZ, 0x8, R6 ;  /* 0x00000008ff067819 */ /* 0x000fe40000011606 */
[----:B------:R-:W-:Y:S01]  /*6030*/  SHF.R.U32.HI R4, RZ, 0x8, R139 ;  /* 0x00000008ff047819 */ /* 0x000fe2000001168b */
[----:B------:R-:W-:Y:S01]  /*6040*/  @!P1 FADD.FTZ R216, -R216, -RZ ;  /* 0x800000ffd8d89221 */ /* 0x000fe20000010100 */
[----:B------:R-:W-:Y:S01]  /*6050*/  LOP3.LUT R6, R6, 0xffff, RZ, 0xc0, !PT ;  /* 0x0000ffff06067812 */ /* 0x000fe200078ec0ff */
[----:B------:R-:W-:Y:S01]  /*6060*/  MUFU.EX2 R170, R59 ;  /* 0x0000003b00aa7308 */ /* 0x000fe20000000800 */
[----:B------:R-:W-:Y:S02]  /*6070*/  LOP3.LUT R4, R4, 0xffff, RZ, 0xc0, !PT ;  /* 0x0000ffff04047812 */ /* 0x000fe400078ec0ff */
[----:B------:R-:W-:Y:S01]  /*6080*/  ISETP.LE.U32.AND P2, PT, R10, UR11, PT ;  /* 0x0000000b0a007c0c */ /* 0x000fe2000bf43070 */
[----:B------:R-:W-:Y:S01]  /*6090*/  @!P5 FADD.FTZ R221, -R221, -RZ ;  /* 0x800000ffddddd221 */ /* 0x000fe20000010100 */
[----:B------:R-:W-:Y:S01]  /*60a0*/  ISETP.LE.U32.AND P5, PT, R4, UR11, PT ;  /* 0x0000000b04007c0c */ /* 0x000fe2000bfa3070 */
[----:B------:R-:W-:Y:S01]  /*60b0*/  @!P0 FADD.FTZ R206, -R206, -RZ ;  /* 0x800000ffcece8221 */ /* 0x000fe20000010100 */
[----:B------:R-:W-:Y:S01]  /*60c0*/  ISETP.LE.U32.AND P0, PT, R6, UR11, PT ;  /* 0x0000000b06007c0c */ /* 0x000fe2000bf03070 */
[----:B------:R-:W-:Y:S01]  /*60d0*/  IMAD.WIDE.U32 R4, R143, -0x326172a9, RZ ;  /* 0xcd9e8d578f047825 */ /* 0x000fe200078e00ff */
[----:B------:R-:W-:Y:S01]  /*60e0*/  ISETP.LE.U32.AND P3, PT, R136, UR11, PT ;  /* 0x0000000b88007c0c */ /* 0x000fe2000bf63070 */
[----:B------:R1:W2:Y:S01]  /*60f0*/  MUFU.EX2 R174, R20 ;  /* 0x0000001400ae7308 */ /* 0x0002a20000000800 */
[----:B------:R-:W-:Y:S02]  /*6100*/  LOP3.LUT R7, R12, 0xff, RZ, 0xc0, !PT ;  /* 0x000000ff0c077812 */ /* 0x000fe400078ec0ff */
[----:B------:R-:W-:Y:S02]  /*6110*/  LOP3.LUT R10, R5, UR8, R140, 0x96, !PT ;  /* 0x00000008050a7c12 */ /* 0x000fe4000f8e968c */
[----:B----4-:R-:W-:Y:S01]  /*6120*/  LOP3.LUT R21, R4, 0xffff, RZ, 0xc0, !PT ;  /* 0x0000ffff04157812 */ /* 0x010fe200078ec0ff */
[----:B------:R-:W-:Y:S01]  /*6130*/  @!P2 FADD.FTZ R217, -R217, -RZ ;  /* 0x800000ffd9d9a221 */ /* 0x000fe20000010100 */
[----:B------:R-:W-:Y:S03]  /*6140*/  LOP3.LUT R5, R13, 0xff, RZ, 0xc0, !PT ;  /* 0x000000ff0d057812 */ /* 0x000fe600078ec0ff */
[----:B------:R3:W-:Y:S01]  /*6150*/  MUFU.EX2 R202, R22 ;  /* 0x0000001600ca7308 */ /* 0x0007e20000000800 */
[----:B------:R-:W-:Y:S01]  /*6160*/  SHF.R.U32.HI R6, RZ, 0x10, R12 ;  /* 0x00000010ff067819 */ /* 0x000fe2000001160c */
[----:B------:R-:W-:Y:S01]  /*6170*/  @!P0 FADD.FTZ R188, -R188, -RZ ;  /* 0x800000ffbcbc8221 */ /* 0x000fe20000010100 */
[----:B------:R-:W-:Y:S01]  /*6180*/  ISETP.LE.U32.AND P0, PT, R5, UR11, PT ;  /* 0x0000000b05007c0c */ /* 0x000fe2000bf03070 */
[----:B------:R-:W-:Y:S01]  /*6190*/  @!P5 FADD.FTZ R191, -R191, -RZ ;  /* 0x800000ffbfbfd221 */ /* 0x000fe20000010100 */
[----:B------:R-:W-:Y:S01]  /*61a0*/  ISETP.LE.U32.AND P5, PT, R7, UR11, PT ;  /* 0x0000000b07007c0c */ /* 0x000fe2000bfa3070 */
[----:B------:R-:W-:Y:S01]  /*61b0*/  @!P3 FADD.FTZ R205, -R205, -RZ ;  /* 0x800000ffcdcdb221 */ /* 0x000fe20000010100 */
[----:B------:R-:W-:Y:S03]  /*61c0*/  LOP3.LUT R15, R4, 0xff, RZ, 0xc0, !PT ;  /* 0x000000ff040f7812 */ /* 0x000fe600078ec0ff */
[----:B------:R-:W4:Y:S01]  /*61d0*/  MUFU.EX2 R209, R24 ;  /* 0x0000001800d17308 */ /* 0x000f220000000800 */
[----:B-1----:R-:W-:Y:S02]  /*61e0*/  SHF.R.U32.HI R20, RZ, 0x10, R4 ;  /* 0x00000010ff147819 */ /* 0x002fe40000011604 */
[--C-:B------:R-:W-:Y:S02]  /*61f0*/  SHF.R.U32.HI R5, RZ, 0x10, R13.reuse ;  /* 0x00000010ff057819 */ /* 0x100fe4000001160d */
[----:B------:R-:W-:Y:S02]  /*6200*/  LOP3.LUT R6, R6, 0xff, RZ, 0xc0, !PT ;  /* 0x000000ff06067812 */ /* 0x000fe400078ec0ff */
[----:B------:R-:W-:Y:S03]  /*6210*/  SHF.R.U32.HI R12, RZ, 0x18, R12 ;  /* 0x00000018ff0c7819 */ /* 0x000fe6000001160c */
[----:B------:R-:W1:Y:S01]  /*6220*/  MUFU.EX2 R213, R27 ;  /* 0x0000001b00d57308 */ /* 0x000e620000000800 */
[----:B---3--:R-:W-:Y:S01]  /*6230*/  SHF.R.U32.HI R22, RZ, 0x18, R4 ;  /* 0x00000018ff167819 */ /* 0x008fe20000011604 */
[----:B--2---:R-:W-:Y:S01]  /*6240*/  @!P5 FADD.FTZ R174, -R174, -RZ ;  /* 0x800000ffaeaed221 */ /* 0x004fe20000010100 */
[----:B------:R-:W-:Y:S02]  /*6250*/  LOP3.LUT R4, R13, 0xffff, RZ, 0xc0, !PT ;  /* 0x0000ffff0d047812 */ /* 0x000fe400078ec0ff */
[----:B------:R-:W-:Y:S02]  /*6260*/  SHF.R.U32.HI R13, RZ, 0x18, R13 ;  /* 0x00000018ff0d7819 */ /* 0x000fe4000001160d */
[----:B------:R-:W-:Y:S03]  /*6270*/  ISETP.LE.U32.AND P3, PT, R6, UR11, PT ;  /* 0x0000000b06007c0c */ /* 0x000fe6000bf63070 */
[----:B------:R-:W2:Y:S01]  /*6280*/  MUFU.EX2 R208, R28 ;  /* 0x0000001c00d07308 */ /* 0x000ea20000000800 */
[----:B----4-:R-:W-:Y:S01]  /*6290*/  @!P0 FADD.FTZ R209, -R209, -RZ ;  /* 0x800000ffd1d18221 */ /* 0x010fe20000010100 */
[----:B------:R-:W-:Y:S01]  /*62a0*/  ISETP.LE.U32.AND P0, PT, R13, UR11, PT ;  /* 0x0000000b0d007c0c */ /* 0x000fe2000bf03070 */
[----:B------:R-:W-:Y:S01]  /*62b0*/  IMAD.WIDE.U32 R6, R151, -0x2daee0ad, RZ ;  /* 0xd2511f5397067825 */ /* 0x000fe200078e00ff */
[----:B------:R-:W-:Y:S02]  /*62c0*/  ISETP.LE.U32.AND P6, PT, R133, UR11, PT ;  /* 0x0000000b85007c0c */ /* 0x000fe4000bfc3070 */
[----:B------:R-:W-:Y:S04]  /*62d0*/  ISETP.LE.U32.AND P5, PT, R12, UR11, PT ;  /* 0x0000000b0c007c0c */ /* 0x000fe8000bfa3070 */
[----:B------:R-:W3:Y:S01]  /*62e0*/  MUFU.EX2 R199, R23 ;  /* 0x0000001700c77308 */ /* 0x000ee20000000800 */
[----:B------:R-:W-:Y:S02]  /*62f0*/  SHF.R.U32.HI R12, RZ, 0x8, R142 ;  /* 0x00000008ff0c7819 */ /* 0x000fe4000001168e */
[----:B------:R-:W-:Y:S01]  /*6300*/  SHF.R.U32.HI R4, RZ, 0x8, R4 ;  /* 0x00000008ff047819 */ /* 0x000fe20000011604 */
[----:B------:R-:W-:Y:S01]  /*6310*/  @!P3 FADD.FTZ R202, -R202, -RZ ;  /* 0x800000ffcacab221 */ /* 0x000fe20000010100 */
[----:B------:R-:W-:Y:S02]  /*6320*/  LOP3.LUT R12, R12, 0xffff, RZ, 0xc0, !PT ;  /* 0x0000ffff0c0c7812 */ /* 0x000fe400078ec0ff */
[----:B------:R-:W-:Y:S03]  /*6330*/  LOP3.LUT R4, R4, 0xffff, RZ, 0xc0, !PT ;  /* 0x0000ffff04047812 */ /* 0x000fe600078ec0ff */
[----:B------:R-:W4:Y:S01]  /*6340*/  MUFU.EX2 R210, R25 ;  /* 0x0000001900d27308 */ /* 0x000f220000000800 */
[----:B-1----:R-:W-:Y:S01]  /*6350*/  @!P0 FADD.FTZ R213, -R213, -RZ ;  /* 0x800000ffd5d58221 */ /* 0x002fe20000010100 */
[----:B------:R-:W-:Y:S01]  /*6360*/  ISETP.LE.U32.AND P0, PT, R12, UR11, PT ;  /* 0x0000000b0c007c0c */ /* 0x000fe2000bf03070 */
[----:B--2---:R-:W-:Y:S01]  /*6370*/  @!P6 FADD.FTZ R208, -R208, -RZ ;  /* 0x800000ffd0d0e221 */ /* 0x004fe20000010100 */
[----:B------:R-:W-:Y:S02]  /*6380*/  ISETP.LE.U32.AND P3, PT, R4, UR11, PT ;  /* 0x0000000b04007c0c */ /* 0x000fe4000bf63070 */
[----:B------:R-:W-:Y:S04]  /*6390*/  LOP3.LUT R12, R148, 0xff, RZ, 0xc0, !PT ;  /* 0x000000ff940c7812 */ /* 0x000fe800078ec0ff */
[----:B------:R-:W1:Y:S01]  /*63a0*/  MUFU.EX2 R212, R30 ;  /* 0x0000001e00d47308 */ /* 0x000e620000000800 */
[----:B------:R-:W-:Y:S01]  /*63b0*/  LOP3.LUT R4, R5, 0xff, RZ, 0xc0, !PT ;  /* 0x000000ff05047812 */ /* 0x000fe200078ec0ff */
[----:B---3--:R-:W-:Y:S01]  /*63c0*/  @!P5 FADD.FTZ R199, -R199, -RZ ;  /* 0x800000ffc7c7d221 */ /* 0x008fe20000010100 */
[----:B------:R-:W-:Y:S02]  /*63d0*/  ISETP.LE.U32.AND P4, PT, R134, UR11, PT ;  /* 0x0000000b86007c0c */ /* 0x000fe4000bf83070 */
[----:B------:R-:W-:Y:S02]  /*63e0*/  ISETP.LE.U32.AND P6, PT, R12, UR11, PT ;  /* 0x0000000b0c007c0c */ /* 0x000fe4000bfc3070 */
[----:B------:R-:W-:Y:S03]  /*63f0*/  ISETP.LE.U32.AND P2, PT, R17, UR11, PT ;  /* 0x0000000b11007c0c */ /* 0x000fe6000bf43070 */
[----:B------:R-:W2:Y:S01]  /*6400*/  MUFU.EX2 R211, R31 ;  /* 0x0000001f00d37308 */ /* 0x000ea20000000800 */
[----:B------:R-:W-:Y:S01]  /*6410*/  ISETP.LE.U32.AND P5, PT, R4, UR11, PT ;  /* 0x0000000b04007c0c */ /* 0x000fe2000bfa3070 */
[----:B------:R-:W-:Y:S01]  /*6420*/  IMAD.WIDE.U32 R4, R153, -0x2daee0ad, RZ ;  /* 0xd2511f5399047825 */ /* 0x000fe200078e00ff */
[----:B------:R-:W-:Y:S03]  /*6430*/  ISETP.LE.U32.AND P1, PT, R16, UR11, PT ;  /* 0x0000000b10007c0c */ /* 0x000fe6000bf23070 */
[----:B----4-:R-:W-:Y:S01]  /*6440*/  @!P3 FADD.FTZ R210, -R210, -RZ ;  /* 0x800000ffd2d2b221 */ /* 0x010fe20000010100 */
[----:B------:R-:W-:Y:S02]  /*6450*/  LOP3.LUT R17, R6, 0xffff, RZ, 0xc0, !PT ;  /* 0x0000ffff06117812 */ /* 0x000fe400078ec0ff */
[----:B------:R-:W-:Y:S01]  /*6460*/  LOP3.LUT R16, R4, 0xffff, RZ, 0xc0, !PT ;  /* 0x0000ffff04107812 */ /* 0x000fe200078ec0ff */
[----:B------:R-:W-:Y:S01]  /*6470*/  @!P4 FADD.FTZ R192, -R192, -RZ ;  /* 0x800000ffc0c0c221 */ /* 0x000fe20000010100 */
[----:B------:R-:W-:Y:S01]  /*6480*/  ISETP.LE.U32.AND P3, PT, R19, UR11, PT ;  /* 0x0000000b13007c0c */ /* 0x000fe2000bf63070 */
[----:B-1----:R-:W-:Y:S01]  /*6490*/  @!P6 FADD.FTZ R212, -R212, -RZ ;  /* 0x800000ffd4d4e221 */ /* 0x002fe20000010100 */
[----:B------:R-:W-:Y:S01]  /*64a0*/  LOP3.LUT R9, R7, UR7, R158, 0x96, !PT ;  /* 0x0000000707097c12 */ /* 0x000fe2000f8e969e */
[----:B------:R-:W1:Y:S01]  /*64b0*/  MUFU.EX2 R207, R29 ;  /* 0x0000001d00cf7308 */ /* 0x000e620000000800 */
[----:B------:R-:W-:Y:S02]  /*64c0*/  LOP3.LUT R8, R5, UR7, R154, 0x96, !PT ;  /* 0x0000000705087c12 */ /* 0x000fe4000f8e969a */
[--C-:B------:R-:W-:Y:S01]  /*64d0*/  SHF.R.U32.HI R19, RZ, 0x10, R4.reuse ;  /* 0x00000010ff137819 */ /* 0x100fe20000011604 */
[----:B--2---:R-:W-:Y:S01]  /*64e0*/  @!P2 FADD.FTZ R211, -R211, -RZ ;  /* 0x800000ffd3d3a221 */ /* 0x004fe20000010100 */
[----:B------:R-:W-:Y:S01]  /*64f0*/  LOP3.LUT R7, R4, 0xff, RZ, 0xc0, !PT ;  /* 0x000000ff04077812 */ /* 0x000fe200078ec0ff */
[----:B------:R-:W-:Y:S01]  /*6500*/  @!P1 FADD.FTZ R166, -R166, -RZ ;  /* 0x800000ffa6a69221 */ /* 0x000fe20000010100 */
[----:B------:R-:W-:Y:S03]  /*6510*/  SHF.R.U32.HI R12, RZ, 0x18, R4 ;  /* 0x00000018ff0c7819 */ /* 0x000fe60000011604 */
[----:B------:R-:W2:Y:S01]  /*6520*/  MUFU.EX2 R162, R36 ;  /* 0x0000002400a27308 */ /* 0x000ea20000000800 */
[----:B------:R-:W-:Y:S02]  /*6530*/  LOP3.LUT R5, R150, 0xff, RZ, 0xc0, !PT ;  /* 0x000000ff96057812 */ /* 0x000fe400078ec0ff */
[----:B------:R-:W-:Y:S02]  /*6540*/  LOP3.LUT R4, R11, 0xff, RZ, 0xc0, !PT ;  /* 0x000000ff0b047812 */ /* 0x000fe400078ec0ff */
[----:B------:R-:W-:Y:S02]  /*6550*/  ISETP.LE.U32.AND P4, PT, R18, UR11, PT ;  /* 0x0000000b12007c0c */ /* 0x000fe4000bf83070 */
[----:B------:R-:W-:Y:S03]  /*6560*/  ISETP.LE.U32.AND P6, PT, R5, UR11, PT ;  /* 0x0000000b05007c0c */ /* 0x000fe6000bfc3070 */
[----:B------:R-:W-:Y:S01]  /*6570*/  MUFU.EX2 R160, R37 ;  /* 0x0000002500a07308 */ /* 0x000fe20000000800 */
[----:B------:R-:W-:Y:S01]  /*6580*/  ISETP.LE.U32.AND P2, PT, R4, UR11, PT ;  /* 0x0000000b04007c0c */ /* 0x000fe2000bf43070 */
[----:B-1----:R-:W-:Y:S01]  /*6590*/  @!P0 FADD.FTZ R207, -R207, -RZ ;  /* 0x800000ffcfcf8221 */ /* 0x002fe20000010100 */
[--C-:B------:R-:W-:Y:S02]  /*65a0*/  SHF.R.U32.HI R5, RZ, 0x18, R11.reuse ;  /* 0x00000018ff057819 */ /* 0x100fe4000001160b */
[----:B------:R-:W-:Y:S02]  /*65b0*/  LOP3.LUT R4, R11, 0xffff, RZ, 0xc0, !PT ;  /* 0x0000ffff0b047812 */ /* 0x000fe400078ec0ff */
[----:B------:R-:W-:Y:S03]  /*65c0*/  ISETP.LE.U32.AND P1, PT, R5, UR11, PT ;  /* 0x0000000b05007c0c */ /* 0x000fe6000bf23070 */
[----:B------:R-:W-:Y:S01]  /*65d0*/  MUFU.EX2 R173, R38 ;  /* 0x0000002600ad7308 */ /* 0x000fe20000000800 */
[----:B------:R-:W-:Y:S01]  /*65e0*/  SHF.R.U32.HI R5, RZ, 0x10, R11 ;  /* 0x00000010ff057819 */ /* 0x000fe2000001160b */
[----:B------:R-:W-:Y:S01]  /*65f0*/  @!P4 FADD.FTZ R175, -R175, -RZ ;  /* 0x800000ffafafc221 */ /* 0x000fe20000010100 */
[----:B------:R-:W-:Y:S01]  /*6600*/  SHF.R.U32.HI R4, RZ, 0x8, R4 ;  /* 0x00000008ff047819 */ /* 0x000fe20000011604 */
[----:B------:R-:W-:Y:S01]  /*6610*/  @!P6 FADD.FTZ R187, -R187, -RZ ;  /* 0x800000ffbbbbe221 */ /* 0x000fe20000010100 */
[--C-:B------:R-:W-:Y:S01]  /*6620*/  SHF.R.U32.HI R18, RZ, 0x10, R6.reuse ;  /* 0x00000010ff127819 */ /* 0x100fe20000011606 */
[----:B--2---:R-:W-:Y:S01]  /*6630*/  @!P2 FADD.FTZ R162, -R162, -RZ ;  /* 0x800000ffa2a2a221 */ /* 0x004fe20000010100 */
[----:B------:R-:W-:Y:S03]  /*6640*/  LOP3.LUT R13, R6, 0xff, RZ, 0xc0, !PT ;  /* 0x000000ff060d7812 */ /* 0x000fe600078ec0ff */
[----:B------:R-:W1:Y:S01]  /*6650*/  MUFU.EX2 R172, R39 ;  /* 0x0000002700ac7308 */ /* 0x000e620000000800 */
[----:B------:R-:W-:Y:S02]  /*6660*/  SHF.R.U32.HI R14, RZ, 0x18, R6 ;  /* 0x00000018ff0e7819 */ /* 0x000fe40000011606 */
[----:B------:R-:W-:Y:S02]  /*6670*/  LOP3.LUT R4, R4, 0xffff, RZ, 0xc0, !PT ;  /* 0x0000ffff04047812 */ /* 0x000fe400078ec0ff */
[----:B------:R-:W-:Y:S02]  /*6680*/  LOP3.LUT R5, R5, 0xff, RZ, 0xc0, !PT ;  /* 0x000000ff05057812 */ /* 0x000fe400078ec0ff */
[----:B------:R-:W-:Y:S03]  /*6690*/  SHF.R.U32.HI R6, RZ, 0x8, R149 ;  /* 0x00000008ff067819 */ /* 0x000fe60000011695 */
[----:B------:R-:W-:Y:S01]  /*66a0*/  MUFU.EX2 R193, R41 ;  /* 0x0000002900c17308 */ /* 0x000fe20000000800 */
[----:B------:R-:W-:Y:S02]  /*66b0*/  ISETP.LE.U32.AND P6, PT, R4, UR11, PT ;  /* 0x0000000b04007c0c */ /* 0x000fe4000bfc3070 */
[----:B------:R-:W-:Y:S02]  /*66c0*/  ISETP.LE.U32.AND P4, PT, R5, UR11, PT ;  /* 0x0000000b05007c0c */ /* 0x000fe4000bf83070 */
[----:B------:R-:W-:Y:S02]  /*66d0*/  LOP3.LUT R6, R6, 0xffff, RZ, 0xc0, !PT ;  /* 0x0000ffff06067812 */ /* 0x000fe400078ec0ff */
[----:B------:R-:W-:Y:S03]  /*66e0*/  LOP3.LUT R4, R10, 0xffff, RZ, 0xc0, !PT ;  /* 0x0000ffff0a047812 */ /* 0x000fe600078ec0ff */
[----:B------:R-:W2:Y:S01]  /*66f0*/  MUFU.EX2 R204, R42 ;  /* 0x0000002a00cc7308 */ /* 0x000ea20000000800 */
[----:B------:R-:W-:Y:S01]  /*6700*/  ISETP.LE.U32.AND P0, PT, R6, UR11, PT ;  /* 0x0000000b06007c0c */ /* 0x000fe2000bf03070 */
[----:B-1----:R-:W-:Y:S01]  /*6710*/  @!P1 FADD.FTZ R172, -R172, -RZ ;  /* 0x800000ffacac9221 */ /* 0x002fe20000010100 */
[----:B------:R-:W-:Y:S02]  /*6720*/  LOP3.LUT R5, R10, 0xff, RZ, 0xc0, !PT ;  /* 0x000000ff0a057812 */ /* 0x000fe400078ec0ff */
[----:B------:R-:W-:Y:S01]  /*6730*/  SHF.R.U32.HI R6, RZ, 0x10, R10 ;  /* 0x00000010ff067819 */ /* 0x000fe2000001160a */
[----:B------:R-:W-:Y:S01]  /*6740*/  @!P6 FADD.FTZ R160, -R160, -RZ ;  /* 0x800000ffa0a0e221 */ /* 0x000fe20000010100 */
[----:B------:R-:W-:Y:S01]  /*6750*/  SHF.R.U32.HI R4, RZ, 0x8, R4 ;  /* 0x00000008ff047819 */ /* 0x000fe20000011604 */
[----:B------:R-:W-:Y:S01]  /*6760*/  @!P4 FADD.FTZ R173, -R173, -RZ ;  /* 0x800000ffadadc221 */ /* 0x000fe20000010100 */
[----:B------:R-:W-:Y:S01]  /*6770*/  ISETP.LE.U32.AND P2, PT, R5, UR11, PT ;  /* 0x0000000b05007c0c */ /* 0x000fe2000bf43070 */
[----:B------:R-:W1:Y:S01]  /*6780*/  MUFU.EX2 R195, R40 ;  /* 0x0000002800c37308 */ /* 0x000e620000000800 */
[----:B------:R-:W-:Y:S02]  /*6790*/  LOP3.LUT R5, R6, 0xff, RZ, 0xc0, !PT ;  /* 0x000000ff06057812 */ /* 0x000fe400078ec0ff */
[----:B------:R-:W-:Y:S01]  /*67a0*/  LOP3.LUT R4, R4, 0xffff, RZ, 0xc0, !PT ;  /* 0x0000ffff04047812 */ /* 0x000fe200078ec0ff */
[----:B------:R-:W-:Y:S01]  /*67b0*/  @!P0 FADD.FTZ R165, -R165, -RZ ;  /* 0x800000ffa5a58221 */ /* 0x000fe20000010100 */
[----:B------:R-:W-:Y:S02]  /*67c0*/  ISETP.LE.U32.AND P4, PT, R5, UR11, PT ;  /* 0x0000000b05007c0c */ /* 0x000fe4000bf83070 */
[----:B------:R-:W-:Y:S03]  /*67d0*/  ISETP.LE.U32.AND P6, PT, R4, UR11, PT ;  /* 0x0000000b04007c0c */ /* 0x000fe6000bfc3070 */
[----:B------:R-:W3:Y:S01]  /*67e0*/  MUFU.EX2 R203, R43 ;  /* 0x0000002b00cb7308 */ /* 0x000ee20000000800 */
[----:B------:R-:W-:Y:S02]  /*67f0*/  SHF.R.U32.HI R10, RZ, 0x18, R10 ;  /* 0x00000018ff0a7819 */ /* 0x000fe4000001160a */
[----:B------:R-:W-:Y:S02]  /*6800*/  SHF.R.U32.HI R4, RZ, 0x8, R21 ;  /* 0x00000008ff047819 */ /* 0x000fe40000011615 */
[----:B------:R-:W-:Y:S02]  /*6810*/  ISETP.LE.U32.AND P1, PT, R10, UR11, PT ;  /* 0x0000000b0a007c0c */ /* 0x000fe4000bf23070 */
[----:B------:R-:W-:Y:S03]  /*6820*/  LOP3.LUT R4, R4, 0xffff, RZ, 0xc0, !PT ;  /* 0x0000ffff04047812 */ /* 0x000fe600078ec0ff */
[----:B------:R-:W4:Y:S01]  /*6830*/  MUFU.EX2 R201, R46 ;  /* 0x0000002e00c97308 */ /* 0x000f220000000800 */
[----:B------:R-:W-:Y:S01]  /*6840*/  LOP3.LUT R5, R20, 0xff, RZ, 0xc0, !PT ;  /* 0x000000ff14057812 */ /* 0x000fe200078ec0ff */
[----:B--2---:R-:W-:Y:S01]  /*6850*/  @!P4 FADD.FTZ R204, -R204, -RZ ;  /* 0x800000ffccccc221 */ /* 0x004fe20000010100 */
[----:B-1----:R-:W-:Y:S01]  /*6860*/  @!P2 FADD.FTZ R195, -R195, -RZ ;  /* 0x800000ffc3c3a221 */ /* 0x002fe20000010100 */
[----:B------:R-:W-:Y:S01]  /*6870*/  @!P6 FADD.FTZ R193, -R193, -RZ ;  /* 0x800000ffc1c1e221 */ /* 0x000fe20000010100 */
[----:B------:R-:W-:Y:S02]  /*6880*/  ISETP.LE.U32.AND P6, PT, R4, UR11, PT ;  /* 0x0000000b04007c0c */ /* 0x000fe4000bfc3070 */
[----:B------:R-:W-:Y:S03]  /*6890*/  ISETP.LE.U32.AND P4, PT, R5, UR11, PT ;  /* 0x0000000b05007c0c */ /* 0x000fe6000bf83070 */
[----:B------:R-:W1:Y:S01]  /*68a0*/  MUFU.EX2 R200, R47 ;  /* 0x0000002f00c87308 */ /* 0x000e620000000800 */
[----:B------:R-:W-:Y:S01]  /*68b0*/  LOP3.LUT R4, R137, 0xff, RZ, 0xc0, !PT ;  /* 0x000000ff89047812 */ /* 0x000fe200078ec0ff */
[----:B---3--:R-:W-:Y:S01]  /*68c0*/  @!P1 FADD.FTZ R203, -R203, -RZ ;  /* 0x800000ffcbcb9221 */ /* 0x008fe20000010100 */
[----:B------:R-:W-:Y:S02]  /*68d0*/  ISETP.LE.U32.AND P2, PT, R22, UR11, PT ;  /* 0x0000000b16007c0c */ /* 0x000fe4000bf43070 */
[----:B------:R-:W-:Y:S02]  /*68e0*/  ISETP.LE.U32.AND P1, PT, R4, UR11, PT ;  /* 0x0000000b04007c0c */ /* 0x000fe4000bf23070 */
[----:B------:R-:W-:Y:S03]  /*68f0*/  SHF.R.U32.HI R4, RZ, 0x8, R138 ;  /* 0x00000008ff047819 */ /* 0x000fe6000001168a */
[----:B------:R-:W2:Y:S01]  /*6900*/  MUFU.EX2 R153, R48 ;  /* 0x0000003000997308 */ /* 0x000ea20000000800 */
[----:B------:R-:W-:Y:S02]  /*6910*/  ISETP.LE.U32.AND P0, PT, R15, UR11, PT ;  /* 0x0000000b0f007c0c */ /* 0x000fe4000bf03070 */
[----:B------:R-:W-:Y:S01]  /*6920*/  LOP3.LUT R5, R4, 0xffff, RZ, 0xc0, !PT ;  /* 0x0000ffff04057812 */ /* 0x000fe200078ec0ff */
[----:B----4-:R-:W-:Y:S01]  /*6930*/  @!P4 FADD.FTZ R201, -R201, -RZ ;  /* 0x800000ffc9c9c221 */ /* 0x010fe20000010100 */
[----:B------:R-:W-:Y:S02]  /*6940*/  LOP3.LUT R4, R9, 0xffff, RZ, 0xc0, !PT ;  /* 0x0000ffff09047812 */ /* 0x000fe400078ec0ff */
[----:B------:R-:W-:Y:S03]  /*6950*/  ISETP.LE.U32.AND P4, PT, R5, UR11, PT ;  /* 0x0000000b05007c0c */ /* 0x000fe6000bf83070 */
[----:B------:R-:W3:Y:S01]  /*6960*/  MUFU.EX2 R214, R26 ;  /* 0x0000001a00d67308 */ /* 0x000ee20000000800 */
[----:B------:R-:W-:Y:S01]  /*6970*/  LOP3.LUT R5, R9, 0xff, RZ, 0xc0, !PT ;  /* 0x000000ff09057812 */ /* 0x000fe200078ec0ff */
[----:B-1----:R-:W-:Y:S01]  /*6980*/  @!P2 FADD.FTZ R200, -R200, -RZ ;  /* 0x800000ffc8c8a221 */ /* 0x002fe20000010100 */
[----:B------:R-:W-:Y:S01]  /*6990*/  SHF.R.U32.HI R4, RZ, 0x8, R4 ;  /* 0x00000008ff047819 */ /* 0x000fe20000011604 */
[----:B------:R-:W-:Y:S01]  /*69a0*/  @!P1 FADD.FTZ R164, -R164, -RZ ;  /* 0x800000ffa4a49221 */ /* 0x000fe20000010100 */
[----:B------:R-:W-:Y:S02]  /*69b0*/  ISETP.LE.U32.AND P2, PT, R5, UR11, PT ;  /* 0x0000000b05007c0c */ /* 0x000fe4000bf43070 */
[----:B------:R-:W-:Y:S03]  /*69c0*/  LOP3.LUT R4, R4, 0xffff, RZ, 0xc0, !PT ;  /* 0x0000ffff04047812 */ /* 0x000fe600078ec0ff */
[----:B------:R-:W1:Y:S01]  /*69d0*/  MUFU.EX2 R190, R44 ;  /* 0x0000002c00be7308 */ /* 0x000e620000000800 */
[--C-:B------:R-:W-:Y:S01]  /*69e0*/  SHF.R.U32.HI R5, RZ, 0x10, R9.reuse ;  /* 0x00000010ff057819 */ /* 0x100fe20000011609 */
[----:B--2---:R-:W-:Y:S01]  /*69f0*/  @!P3 FADD.FTZ R153, -R153, -RZ ;  /* 0x800000ff9999b221 */ /* 0x004fe20000010100 */
[----:B------:R-:W-:Y:S01]  /*6a00*/  ISETP.LE.U32.AND P3, PT, R4, UR11, PT ;  /* 0x0000000b04007c0c */ /* 0x000fe2000bf63070 */
[----:B------:R-:W-:Y:S01]  /*6a10*/  @!P4 FADD.FTZ R152, -R152, -RZ ;  /* 0x800000ff9898c221 */ /* 0x000fe20000010100 */
[----:B------:R-:W-:Y:S02]  /*6a20*/  LOP3.LUT R4, R5, 0xff, RZ, 0xc0, !PT ;  /* 0x000000ff05047812 */ /* 0x000fe400078ec0ff */
[----:B------:R-:W-:Y:S03]  /*6a30*/  LOP3.LUT R5, R18, 0xff, RZ, 0xc0, !PT ;  /* 0x000000ff12057812 */ /* 0x000fe600078ec0ff */
[----:B------:R2:W-:Y:S01]  /*6a40*/  MUFU.EX2 R154, R3 ;  /* 0x00000003009a7308 */ /* 0x0005e20000000800 */
[----:B------:R-:W-:Y:S01]  /*6a50*/  ISETP.LE.U32.AND P1, PT, R4, UR11, PT ;  /* 0x0000000b04007c0c */ /* 0x000fe2000bf23070 */
[----:B---3--:R-:W-:Y:S01]  /*6a60*/  @!P5 FADD.FTZ R214, -R214, -RZ ;  /* 0x800000ffd6d6d221 */ /* 0x008fe20000010100 */
[----:B------:R-:W-:Y:S02]  /*6a70*/  ISETP.LE.U32.AND P5, PT, R135, UR11, PT ;  /* 0x0000000b87007c0c */ /* 0x000fe4000bfa3070 */
[----:B------:R-:W-:Y:S02]  /*6a80*/  SHF.R.U32.HI R9, RZ, 0x18, R9 ;  /* 0x00000018ff097819 */ /* 0x000fe40000011609 */
[----:B------:R-:W-:Y:S03]  /*6a90*/  SHF.R.U32.HI R6, RZ, 0x8, R16 ;  /* 0x00000008ff067819 */ /* 0x000fe60000011610 */
[----:B------:R-:W3:Y:S01]  /*6aa0*/  MUFU.EX2 R151, R52 ;  /* 0x0000003400977308 */ /* 0x000ee20000000800 */
[----:B-1----:R-:W-:Y:S01]  /*6ab0*/  @!P0 FADD.FTZ R190, -R190, -RZ ;  /* 0x800000ffbebe8221 */ /* 0x002fe20000010100 */
[----:B------:R-:W-:Y:S02]  /*6ac0*/  ISETP.LE.U32.AND P0, PT, R13, UR11, PT ;  /* 0x0000000b0d007c0c */ /* 0x000fe4000bf03070 */
[----:B------:R-:W-:Y:S01]  /*6ad0*/  LOP3.LUT R4, R8, 0xff, RZ, 0xc0, !PT ;  /* 0x000000ff08047812 */ /* 0x000fe200078ec0ff */
[----:B------:R-:W-:Y:S01]  /*6ae0*/  @!P1 FADD.FTZ R159, -R159, -RZ ;  /* 0x800000ff9f9f9221 */ /* 0x000fe20000010100 */
[----:B------:R-:W-:Y:S04]  /*6af0*/  ISETP.LE.U32.AND P1, PT, R5, UR11, PT ;  /* 0x0000000b05007c0c */ /* 0x000fe8000bf23070 */
[----:B------:R-:W1:Y:S01]  /*6b00*/  MUFU.EX2 R158, R55 ;  /* 0x00000037009e7308 */ /* 0x000e620000000800 */
[----:B--2---:R-:W-:Y:S01]  /*6b10*/  LOP3.LUT R3, R19, 0xff, RZ, 0xc0, !PT ;  /* 0x000000ff13037812 */ /* 0x004fe200078ec0ff */
[----:B------:R-:W-:Y:S01]  /*6b20*/  @!P5 FADD.FTZ R163, -R163, -RZ ;  /* 0x800000ffa3a3d221 */ /* 0x000fe20000010100 */
[----:B------:R-:W-:Y:S02]  /*6b30*/  ISETP.LE.U32.AND P5, PT, R9, UR11, PT ;  /* 0x0000000b09007c0c */ /* 0x000fe4000bfa3070 */
[----:B------:R-:W-:Y:S01]  /*6b40*/  ISETP.LE.U32.AND P4, PT, R7, UR11, PT ;  /* 0x0000000b07007c0c */ /* 0x000fe2000bf83070 */
[----:B------:R-:W-:Y:S04]  /*6b50*/  @!P0 FADD.FTZ R147, -R147, -RZ ;  /* 0x800000ff93938221 */ /* 0x000fe80000010100 */
[----:B------:R-:W2:Y:S01]  /*6b60*/  MUFU.EX2 R189, R45 ;  /* 0x0000002d00bd7308 */ /* 0x000ea20000000800 */
[----:B------:R-:W-:Y:S01]  /*6b70*/  ISETP.LE.U32.AND P0, PT, R3, UR11, PT ;  /* 0x0000000b03007c0c */ /* 0x000fe2000bf03070 */
[----:B---3--:R-:W-:Y:S01]  /*6b80*/  @!P2 FADD.FTZ R151, -R151, -RZ ;  /* 0x800000ff9797a221 */ /* 0x008fe20000010100 */
[----:B------:R-:W-:Y:S01]  /*6b90*/  LOP3.LUT R3, R6, 0xffff, RZ, 0xc0, !PT ;  /* 0x0000ffff06037812 */ /* 0x000fe200078ec0ff */
[----:B------:R-:W-:Y:S01]  /*6ba0*/  @!P1 FADD.FTZ R155, -R155, -RZ ;  /* 0x800000ff9b9b9221 */ /* 0x000fe20000010100 */
[----:B------:R-:W-:Y:S02]  /*6bb0*/  ISETP.LE.U32.AND P2, PT, R4, UR11, PT ;  /* 0x0000000b04007c0c */ /* 0x000fe4000bf43070 */
[----:B------:R-:W-:Y:S03]  /*6bc0*/  SHF.R.U32.HI R4, RZ, 0x8, R17 ;  /* 0x00000008ff047819 */ /* 0x000fe60000011611 */
[----:B------:R-:W3:Y:S01]  /*6bd0*/  MUFU.EX2 R150, R53 ;  /* 0x0000003500967308 */ /* 0x000ee20000000800 */
[----:B------:R-:W-:Y:S01]  /*6be0*/  ISETP.LE.U32.AND P1, PT, R3, UR11, PT ;  /* 0x0000000b03007c0c */ /* 0x000fe2000bf23070 */
[----:B-1----:R-:W-:Y:S01]  /*6bf0*/  @!P5 FADD.FTZ R158, -R158, -RZ ;  /* 0x800000ff9e9ed221 */ /* 0x002fe20000010100 */
[----:B------:R-:W-:Y:S01]  /*6c00*/  F2FP.RELU.F16.F32.PACK_AB R3, R196, R197 ;  /* 0x000000c5c403723e */ /* 0x000fe200000008ff */
[----:B------:R-:W-:Y:S01]  /*6c10*/  @!P4 FADD.FTZ R157, -R157, -RZ ;  /* 0x800000ff9d9dc221 */ /* 0x000fe20000010100 */
[----:B------:R-:W-:Y:S01]  /*6c20*/  LOP3.LUT R5, R4, 0xffff, RZ, 0xc0, !PT ;  /* 0x0000ffff04057812 */ /* 0x000fe200078ec0ff */
[----:B------:R-:W-:Y:S01]  /*6c30*/  @!P0 FADD.FTZ R168, -R168, -RZ ;  /* 0x800000ffa8a88221 */ /* 0x000fe20000010100 */
[--C-:B------:R-:W-:Y:S01]  /*6c40*/  SHF.R.U32.HI R4, RZ, 0x18, R8.reuse ;  /* 0x00000018ff047819 */ /* 0x100fe20000011608 */
[----:B------:R1:W-:Y:S01]  /*6c50*/  STS [R225+0x1c000], R3 ;  /* 0x01c00003e1007388 */ /* 0x0003e20000000800 */
[----:B------:R-:W-:Y:S01]  /*6c60*/  ISETP.LE.U32.AND P5, PT, R5, UR11, PT ;  /* 0x0000000b05007c0c */ /* 0x000fe2000bfa3070 */
[----:B--2---:R-:W-:Y:S01]  /*6c70*/  @!P6 FADD.FTZ R189, -R189, -RZ ;  /* 0x800000ffbdbde221 */ /* 0x004fe20000010100 */
[----:B------:R-:W-:Y:S01]  /*6c80*/  @!P2 FADD.FTZ R169, -R169, -RZ ;  /* 0x800000ffa9a9a221 */ /* 0x000fe20000010100 */
[----:B------:R-:W-:Y:S02]  /*6c90*/  ISETP.LE.U32.AND P6, PT, R14, UR11, PT ;  /* 0x0000000b0e007c0c */ /* 0x000fe4000bfc3070 */
[----:B------:R-:W-:Y:S01]  /*6ca0*/  ISETP.LE.U32.AND P2, PT, R4, UR11, PT ;  /* 0x0000000b04007c0c */ /* 0x000fe2000bf43070 */
[----:B------:R-:W-:Y:S01]  /*6cb0*/  @!P1 FADD.FTZ R156, -R156, -RZ ;  /* 0x800000ff9c9c9221 */ /* 0x000fe20000010100 */
[----:B------:R-:W-:Y:S01]  /*6cc0*/  SHF.R.U32.HI R4, RZ, 0x10, R8 ;  /* 0x00000010ff047819 */ /* 0x000fe20000011608 */
[----:B---3--:R-:W-:Y:S01]  /*6cd0*/  @!P3 FADD.FTZ R150, -R150, -RZ ;  /* 0x800000ff9696b221 */ /* 0x008fe20000010100 */
[----:B------:R-:W-:Y:S02]  /*6ce0*/  LOP3.LUT R5, R8, 0xffff, RZ, 0xc0, !PT ;  /* 0x0000ffff08057812 */ /* 0x000fe400078ec0ff */
[----:B------:R-:W-:Y:S02]  /*6cf0*/  LOP3.LUT R4, R4, 0xff, RZ, 0xc0, !PT ;  /* 0x000000ff04047812 */ /* 0x000fe400078ec0ff */
[----:B------:R-:W-:Y:S01]  /*6d00*/  SHF.R.U32.HI R5, RZ, 0x8, R5 ;  /* 0x00000008ff057819 */ /* 0x000fe20000011605 */
[----:B------:R-:W-:Y:S01]  /*6d10*/  @!P5 FADD.FTZ R145, -R145, -RZ ;  /* 0x800000ff9191d221 */ /* 0x000fe20000010100 */
[----:B------:R-:W-:Y:S01]  /*6d20*/  ISETP.LE.U32.AND P5, PT, R4, UR11, PT ;  /* 0x0000000b04007c0c */ /* 0x000fe2000bfa3070 */
[----:B------:R-:W-:Y:S01]  /*6d30*/  @!P6 FADD.FTZ R154, -R154, -RZ ;  /* 0x800000ff9a9ae221 */ /* 0x000fe20000010100 */
[----:B------:R-:W-:Y:S01]  /*6d40*/  LOP3.LUT R4, R5, 0xffff, RZ, 0xc0, !PT ;  /* 0x0000ffff05047812 */ /* 0x000fe200078ec0ff */
[----:B------:R-:W-:Y:S01]  /*6d50*/  @!P2 FADD.FTZ R170, -R170, -RZ ;  /* 0x800000ffaaaaa221 */ /* 0x000fe20000010100 */
[----:B------:R-:W-:Y:S02]  /*6d60*/  F2FP.RELU.F16.F32.PACK_AB R5, R215, R194 ;  /* 0x000000c2d705723e */ /* 0x000fe400000008ff */
[----:B------:R-:W-:Y:S02]  /*6d70*/  ISETP.LE.U32.AND P6, PT, R4, UR11, PT ;  /* 0x0000000b04007c0c */ /* 0x000fe4000bfc3070 */
[----:B------:R-:W-:Y:S01]  /*6d80*/  F2FP.RELU.F16.F32.PACK_AB R4, R191, R192 ;  /* 0x000000c0bf04723e */ /* 0x000fe200000008ff */
[----:B------:R2:W-:Y:S01]  /*6d90*/  STS [R225+0x1c400], R5 ;  /* 0x01c40005e1007388 */ /* 0x0005e20000000800 */
[----:B-1----:R-:W-:Y:S02]  /*6da0*/  F2FP.RELU.F16.F32.PACK_AB R3, R205, R206 ;  /* 0x000000cecd03723e */ /* 0x002fe400000008ff */
[----:B------:R-:W-:Y:S01]  /*6db0*/  F2FP.RELU.F16.F32.PACK_AB R6, R218, R219 ;  /* 0x000000dbda06723e */ /* 0x000fe200000008ff */
[----:B------:R1:W-:Y:S01]  /*6dc0*/  STS [R227+0x1c000], R4 ;  /* 0x01c00004e3007388 */ /* 0x0003e20000000800 */
[----:B------:R-:W-:Y:S01]  /*6dd0*/  F2FP.RELU.F16.F32.PACK_AB R2, R163, R164 ;  /* 0x000000a4a302723e */ /* 0x000fe200000008ff */
[----:B------:R-:W-:Y:S01]  /*6de0*/  @!P5 FADD.FTZ R171, -R171, -RZ ;  /* 0x800000ffababd221 */ /* 0x000fe20000010100 */
[----:B------:R-:W-:Y:S01]  /*6df0*/  F2FP.RELU.F16.F32.PACK_AB R0, R145, R147 ;  /* 0x000000939100723e */ /* 0x000fe200000008ff */
[----:B------:R3:W-:Y:S01]  /*6e00*/  STS [R227+0x1c400], R3 ;  /* 0x01c40003e3007388 */ /* 0x0007e20000000800 */
[----:B------:R-:W-:Y:S01]  /*6e10*/  ISETP.LE.U32.AND P3, PT, R12, UR11, PT ;  /* 0x0000000b0c007c0c */ /* 0x000fe2000bf63070 */
[----:B------:R-:W-:Y:S01]  /*6e20*/  @!P6 FADD.FTZ R161, -R161, -RZ ;  /* 0x800000ffa1a1e221 */ /* 0x000fe20000010100 */
[----:B------:R-:W-:Y:S01]  /*6e30*/  FSETP.GE.FTZ.AND P1, PT, R196, RZ, PT ;  /* 0x000000ffc400720b */ /* 0x000fe20003f36000 */
[----:B------:R4:W-:Y:S01]  /*6e40*/  STS [R225+0x1e000], R6 ;  /* 0x01e00006e1007388 */ /* 0x0009e20000000800 */
[----:B------:R-:W-:Y:S02]  /*6e50*/  FSETP.GE.FTZ.AND P2, PT, R197, RZ, PT ;  /* 0x000000ffc500720b */ /* 0x000fe40003f56000 */
[----:B------:R-:W-:Y:S07]  /*6e60*/  FSETP.GE.FTZ.AND P4, PT, R188, RZ, PT ;  /* 0x000000ffbc00720b */ /* 0x000fee0003f96000 */
[----:B------:R-:W-:Y:S01]  /*6e70*/  @!P3 FADD.FTZ R167, -R167, -RZ ;  /* 0x800000ffa7a7b221 */ /* 0x000fe20000010100 */
[----:B------:R-:W-:Y:S02]  /*6e80*/  FSETP.GE.FTZ.AND P3, PT, R166, RZ, PT ;  /* 0x000000ffa600720b */ /* 0x000fe40003f76000 */
[----:B--2---:R-:W-:Y:S02]  /*6e90*/  F2FP.RELU.F16.F32.PACK_AB R5, R222, R223 ;  /* 0x000000dfde05723e */ /* 0x004fe400000008ff */
[----:B-1----:R-:W-:Y:S03]  /*6ea0*/  F2FP.RELU.F16.F32.PACK_AB R4, R216, R217 ;  /* 0x000000d9d804723e */ /* 0x002fe600000008ff */
[----:B------:R1:W-:Y:S01]  /*6eb0*/  STS [R225+0x1e400], R5 ;  /* 0x01e40005e1007388 */ /* 0x0003e20000000800 */
[----:B---3--:R-:W-:Y:S03]  /*6ec0*/  F2FP.RELU.F16.F32.PACK_AB R3, R220, R221 ;  /* 0x000000dddc03723e */ /* 0x008fe600000008ff */
[----:B------:R2:W-:Y:S01]  /*6ed0*/  STS [R227+0x1e000], R4 ;  /* 0x01e00004e3007388 */ /* 0x0005e20000000800 */
[----:B----4-:R-:W-:Y:S03]  /*6ee0*/  F2FP.RELU.F16.F32.PACK_AB R6, R188, R174 ;  /* 0x000000aebc06723e */ /* 0x010fe600000008ff */
[----:B------:R3:W-:Y:S04]  /*6ef0*/  STS [R227+0x1e400], R3 ;  /* 0x01e40003e3007388 */ /* 0x0007e80000000800 */
[----:B------:R4:W-:Y:S01]  /*6f00*/  STS [R231+0x1c000], R6 ;  /* 0x01c00006e7007388 */ /* 0x0009e20000000800 */
[----:B-1----:R-:W-:Y:S02]  /*6f10*/  F2FP.RELU.F16.F32.PACK_AB R5, R199, R202 ;  /* 0x000000cac705723e */ /* 0x002fe400000008ff */
[----:B--2---:R-:W-:Y:S03]  /*6f20*/  F2FP.RELU.F16.F32.PACK_AB R4, R165, R166 ;  /* 0x000000a6a504723e */ /* 0x004fe600000008ff */
[----:B------:R1:W-:Y:S01]  /*6f30*/  STS [R231+0x1c400], R5 ;  /* 0x01c40005e7007388 */ /* 0x0003e20000000800 */
[----:B---3--:R-:W-:Y:S03]  /*6f40*/  F2FP.RELU.F16.F32.PACK_AB R3, R175, R187 ;  /* 0x000000bbaf03723e */ /* 0x008fe600000008ff */
[----:B------:R2:W-:Y:S01]  /*6f50*/  STS [R230+0x1c000], R4 ;  /* 0x01c00004e6007388 */ /* 0x0005e20000000800 */
[----:B----4-:R-:W-:Y:S03]  /*6f60*/  F2FP.RELU.F16.F32.PACK_AB R6, R172, R173 ;  /* 0x000000adac06723e */ /* 0x010fe600000008ff */
[----:B------:R3:W-:Y:S01]  /*6f70*/  STS [R230+0x1c400], R3 ;  /* 0x01c40003e6007388 */ /* 0x0007e20000000800 */
[----:B-1----:R-:W-:Y:S02]  /*6f80*/  F2FP.RELU.F16.F32.PACK_AB R5, R210, R209 ;  /* 0x000000d1d205723e */ /* 0x002fe400000008ff */
[----:B--2---:R-:W-:Y:S03]  /*6f90*/  F2FP.RELU.F16.F32.PACK_AB R4, R213, R214 ;  /* 0x000000d6d504723e */ /* 0x004fe600000008ff */
[----:B------:R1:W-:Y:S01]  /*6fa0*/  STS [R231+0x1e000], R5 ;  /* 0x01e00005e7007388 */ /* 0x0003e20000000800 */
[----:B---3--:R-:W-:Y:S03]  /*6fb0*/  F2FP.RELU.F16.F32.PACK_AB R3, R207, R208 ;  /* 0x000000d0cf03723e */ /* 0x008fe600000008ff */
[----:B------:R2:W-:Y:S04]  /*6fc0*/  STS [R231+0x1e400], R4 ;  /* 0x01e40004e7007388 */ /* 0x0005e80000000800 */
[----:B------:R3:W-:Y:S01]  /*6fd0*/  STS [R230+0x1e000], R3 ;  /* 0x01e00003e6007388 */ /* 0x0007e20000000800 */
[----:B-1----:R-:W-:Y:S02]  /*6fe0*/  F2FP.RELU.F16.F32.PACK_AB R5, R211, R212 ;  /* 0x000000d4d305723e */ /* 0x002fe400000008ff */
[----:B--2---:R-:W-:Y:S03]  /*6ff0*/  F2FP.RELU.F16.F32.PACK_AB R4, R203, R204 ;  /* 0x000000cccb04723e */ /* 0x004fe600000008ff */
[----:B------:R1:W-:Y:S01]  /*7000*/  STS [R230+0x1e400], R5 ;  /* 0x01e40005e6007388 */ /* 0x0003e20000000800 */
[----:B---3--:R-:W-:Y:S03]  /*7010*/  F2FP.RELU.F16.F32.PACK_AB R3, R160, R162 ;  /* 0x000000a2a003723e */ /* 0x008fe600000008ff */
[----:B------:R-:W-:Y:S04]  /*7020*/  STS [R224+0x1c400], R6 ;  /* 0x01c40006e0007388 */ /* 0x000fe80000000800 */
[----:B------:R2:W-:Y:S04]  /*7030*/  STS [R224+0x1c000], R3 ;  /* 0x01c00003e0007388 */ /* 0x0005e80000000800 */
[----:B------:R3:W-:Y:S01]  /*7040*/  STS [R226+0x1c400], R2 ;  /* 0x01c40002e2007388 */ /* 0x0007e20000000800 */
[----:B-1----:R-:W-:Y:S02]  /*7050*/  F2FP.RELU.F16.F32.PACK_AB R5, R193, R195 ;  /* 0x000000c3c105723e */ /* 0x002fe400000008ff */
[----:B--2---:R-:W-:Y:S02]  /*7060*/  F2FP.RELU.F16.F32.PACK_AB R3, R152, R153 ;  /* 0x000000999803723e */ /* 0x004fe400000008ff */
[----:B---3--:R-:W-:Y:S03]  /*7070*/  F2FP.RELU.F16.F32.PACK_AB R2, R158, R159 ;  /* 0x0000009f9e02723e */ /* 0x008fe600000008ff */
[----:B------:R1:W-:Y:S04]  /*7080*/  STS [R226+0x1c000], R3 ;  /* 0x01c00003e2007388 */ /* 0x0003e80000000800 */
[----:B------:R2:W-:Y:S04]  /*7090*/  STS [R224+0x1e000], R5 ;  /* 0x01e00005e0007388 */ /* 0x0005e80000000800 */
[----:B------:R3:W-:Y:S01]  /*70a0*/  STS [R224+0x1e400], R4 ;  /* 0x01e40004e0007388 */ /* 0x0007e20000000800 */
[----:B-1----:R-:W-:Y:S02]  /*70b0*/  F2FP.RELU.F16.F32.PACK_AB R3, R150, R151 ;  /* 0x000000979603723e */ /* 0x002fe400000008ff */
[----:B--2---:R-:W-:Y:S02]  /*70c0*/  F2FP.RELU.F16.F32.PACK_AB R5, R189, R190 ;  /* 0x000000bebd05723e */ /* 0x004fe400000008ff */
[----:B---3--:R-:W-:Y:S03]  /*70d0*/  F2FP.RELU.F16.F32.PACK_AB R4, R200, R201 ;  /* 0x000000c9c804723e */ /* 0x008fe600000008ff */
[----:B------:R1:W-:Y:S04]  /*70e0*/  STS [R226+0x1e000], R5 ;  /* 0x01e00005e2007388 */ /* 0x0003e80000000800 */
[----:B------:R2:W-:Y:S04]  /*70f0*/  STS [R226+0x1e400], R4 ;  /* 0x01e40004e2007388 */ /* 0x0005e80000000800 */
[----:B------:R3:W-:Y:S04]  /*7100*/  STS [R229+0x1c000], R3 ;  /* 0x01c00003e5007388 */ /* 0x0007e80000000800 */
[----:B------:R4:W-:Y:S04]  /*7110*/  STS [R229+0x1c400], R2 ;  /* 0x01c40002e5007388 */ /* 0x0009e80000000800 */
[----:B------:R4:W-:Y:S01]  /*7120*/  STS [R228+0x1c000], R0 ;  /* 0x01c00000e4007388 */ /* 0x0009e20000000800 */
[----:B-1----:R-:W-:Y:S02]  /*7130*/  F2FP.RELU.F16.F32.PACK_AB R5, R161, R169 ;  /* 0x000000a9a105723e */ /* 0x002fe400000008ff */
[----:B--2---:R-:W-:Y:S02]  /*7140*/  F2FP.RELU.F16.F32.PACK_AB R4, R170, R171 ;  /* 0x000000abaa04723e */ /* 0x004fe400000008ff */
[----:B---3--:R-:W-:Y:S02]  /*7150*/  F2FP.RELU.F16.F32.PACK_AB R3, R156, R157 ;  /* 0x0000009d9c03723e */ /* 0x008fe400000008ff */
[----:B----4-:R-:W-:Y:S02]  /*7160*/  F2FP.RELU.F16.F32.PACK_AB R2, R167, R168 ;  /* 0x000000a8a702723e */ /* 0x010fe400000008ff */
[----:B------:R-:W-:Y:S05]  /*7170*/  F2FP.RELU.F16.F32.PACK_AB R0, R154, R155 ;  /* 0x0000009b9a00723e */ /* 0x000fea00000008ff */
[----:B------:R1:W-:Y:S04]  /*7180*/  STS [R228+0x1c400], R0 ;  /* 0x01c40000e4007388 */ /* 0x0003e80000000800 */
[----:B------:R-:W-:Y:S04]  /*7190*/  STS [R229+0x1e000], R5 ;  /* 0x01e00005e5007388 */ /* 0x000fe80000000800 */
[----:B------:R-:W-:Y:S04]  /*71a0*/  STS [R229+0x1e400], R4 ;  /* 0x01e40004e5007388 */ /* 0x000fe80000000800 */
[----:B------:R2:W-:Y:S04]  /*71b0*/  STS [R228+0x1e000], R3 ;  /* 0x01e00003e4007388 */ /* 0x0005e80000000800 */
[----:B------:R3:W-:Y:S04]  /*71c0*/  STS [R228+0x1e400], R2 ;  /* 0x01e40002e4007388 */ /* 0x0007e80000000800 */
[----:B------:R-:W-:Y:S01]  /*71d0*/  LDSM.16.M88.4 R16, [R180+UR4+0x10000] ;  /* 0x01000004b410783b */ /* 0x000fe20008000200 */
[C---:B-1----:R-:W-:Y:S07]  /*71e0*/  LEA R0, R185.reuse, UR4, 0x1 ;  /* 0x00000004b9007c11 */ /* 0x042fee000f8e08ff */
[----:B------:R-:W-:Y:S01]  /*71f0*/  LDSM.16.M88.4 R32, [R180+UR4+0x10800] ;  /* 0x01080004b420783b */ /* 0x000fe20008000200 */
[----:B------:R-:W-:Y:S07]  /*7200*/  IMAD.IADD R146, R178, 0x1, R0 ;  /* 0x00000001b2927824 */ /* 0x000fee00078e0200 */
[----:B------:R-:W1:Y:S01]  /*7210*/  LDSM.16.M88.4 R64, [R0+0x8000] ;  /* 0x008000000040783b */ /* 0x000e620000000200 */
[----:B--2---:R-:W-:Y:S01]  /*7220*/  IMAD.U32 R3, RZ, RZ, UR17 ;  /* 0x00000011ff037e24 */ /* 0x004fe2000f8e00ff */
[----:B---3--:R-:W-:Y:S06]  /*7230*/  LEA R2, R185, UR4, 0x1 ;  /* 0x00000004b9027c11 */ /* 0x008fec000f8e08ff */
[----:B------:R-:W2:Y:S08]  /*7240*/  LDSM.16.M88.4 R60, [R0+0xa000] ;  /* 0x00a00000003c783b */ /* 0x000eb00000000200 */
[----:B------:R-:W3:Y:S08]  /*7250*/  LDSM.16.M88.4 R48, [R180+UR4+0x11000] ;  /* 0x01100004b430783b */ /* 0x000ef00008000200 */
[----:B------:R-:W4:Y:S08]  /*7260*/  LDSM.16.M88.4 R132, [R180+UR4+0x11800] ;  /* 0x01180004b484783b */ /* 0x000f300008000200 */
[----:B------:R-:W-:Y:S01]  /*7270*/  LDSM.16.M88.4 R140, [R182+0x4000] ;  /* 0x00400000b68c783b */ /* 0x000fe20000000200 */
[-C--:B-1----:R-:W-:Y:S06]  /*7280*/  HMMA.16816.F32 R4, R64, R16.reuse, RZ ;  /* 0x000000104004723c */ /* 0x082fec00000018ff */
[C---:B--2---:R-:W-:Y:S06]  /*7290*/  HMMA.16816.F32 R8, R60.reuse, R16, RZ ;  /* 0x000000103c08723c */ /* 0x044fec00000018ff */
        /* <DEDUP_REMOVED lines=12> */
[-C--:B------:R-:W-:Y:S01]  /*7360*/  HMMA.16816.F32 R60, R60, R134.reuse, RZ ;  /* 0x000000863c3c723c */ /* 0x080fe200000018ff */
[----:B------:R-:W-:Y:S04]  /*7370*/  IMAD.IADD R132, R184, 0x1, R2 ;  /* 0x00000001b8847824 */ /* 0x000fe800078e0202 */
[----:B------:R-:W-:Y:S01]  /*7380*/  IMAD.U32 R2, RZ, RZ, UR20 ;  /* 0x00000014ff027e24 */ /* 0x000fe2000f8e00ff */
[----:B------:R-:W-:Y:S01]  /*7390*/  HMMA.16816.F32 R64, R64, R134, RZ ;  /* 0x000000864040723c */ /* 0x000fe200000018ff */
[----:B------:R-:W1:Y:S04]  /*73a0*/  LDSM.16.M88.4 R136, [R132+0x8000] ;  /* 0x008000008488783b */ /* 0x000e680000000200 */
[C---:B------:R-:W-:Y:S04]  /*73b0*/  LEA R148, P0, R245.reuse, R2, 0x2 ;  /* 0x00000002f5947211 */ /* 0x040fe800078010ff */
[----:B------:R-:W2:Y:S02]  /*73c0*/  LDSM.16.M88.4 R132, [R132+0xa000] ;  /* 0x00a000008484783b */ /* 0x000ea40000000200 */
[----:B------:R-:W-:Y:S02]  /*73d0*/  LEA.HI.X.SX32 R149, R245, R3, 0x2, P0 ;  /* 0x00000003f5957211 */ /* 0x000fe400000f16ff */
[----:B------:R-:W-:Y:S04]  /*73e0*/  FSETP.GE.FTZ.AND P0, PT, R194, RZ, PT ;  /* 0x000000ffc200720b */ /* 0x000fe80003f16000 */
[----:B------:R-:W3:Y:S04]  /*73f0*/  LDG.E R144, desc[UR12][R148.64] ;  /* 0x0000000c94907981 */ /* 0x000ee8000c1e1900 */
[----:B------:R-:W4:Y:S01]  /*7400*/  LDG.E R3, desc[UR12][R148.64+0x20] ;  /* 0x0000200c94037981 */ /* 0x000f22000c1e1900 */
        /* <DEDUP_REMOVED lines=44> */
[----:B------:R-:W2:Y:S01]  /*76d0*/  LDSM.16.M88.4 R140, [R140+0xa000] ;  /* 0x00a000008c8c783b */ /* 0x000ea20000000200 */
[-C--:B-1----:R-:W-:Y:S06]  /*76e0*/  HMMA.16816.F32 R4, R132, R136.reuse, R4 ;  /* 0x000000888404723c */ /* 0x082fec0000001804 */
[C---:B--2---:R-:W-:Y:S06]  /*76f0*/  HMMA.16816.F32 R8, R140.reuse, R136, R8 ;  /* 0x000000888c08723c */ /* 0x044fec0000001808 */
[-C--:B------:R-:W-:Y:S06]  /*7700*/  HMMA.16816.F32 R12, R140, R138.reuse, R12 ;  /* 0x0000008a8c0c723c */ /* 0x080fec000000180c */
[C---:B------:R-:W-:Y:S01]  /*7710*/  HMMA.16816.F32 R16, R132.reuse, R138, R16 ;  /* 0x0000008a8410723c */ /* 0x040fe20000001810 */
[----:B------:R-:W1:Y:S05]  /*7720*/  LDSM.16.M88.4 R136, [R181+0x4800] ;  /* 0x00480000b588783b */ /* 0x000e6a0000000200 */
[C---:B---3--:R-:W-:Y:S01]  /*7730*/  FADD.FTZ R2, -R144.reuse, R5 ;  /* 0x0000000590027221 */ /* 0x048fe20000010100 */
[C---:B----4-:R-:W-:Y:S01]  /*7740*/  FADD.FTZ R0, -R3.reuse, R6 ;  /* 0x0000000603007221 */ /* 0x050fe20000010100 */
[----:B------:R-:W-:Y:S03]  /*7750*/  FADD.FTZ R4, -R144, R4 ;  /* 0x0000000490047221 */ /* 0x000fe60000010100 */
[----:B------:R-:W-:Y:S01]  /*7760*/  FADD.FTZ R7, -R3, R7 ;  /* 0x0000000703077221 */ /* 0x000fe20000010100 */
[-C--:B------:R-:W-:Y:S02]  /*7770*/  FSEL R2, R2, R144.reuse, P1 ;  /* 0x0000009002027208 */ /* 0x080fe40000800000 */
[----:B------:R-:W-:Y:S02]  /*7780*/  FSEL R0, R0, R3, P0 ;  /* 0x0000000300007208 */ /* 0x000fe40000000000 */
[----:B------:R-:W-:Y:S01]  /*7790*/  FSEL R4, R4, R144, P2 ;  /* 0x0000009004047208 */ /* 0x000fe20001000000 */
[----:B------:R-:W-:Y:S01]  /*77a0*/  FMUL.FTZ R196, R196, R2 ;  /* 0x00000002c4c47220 */ /* 0x000fe20000410000 */
[----:B------:R-:W-:Y:S01]  /*77b0*/  FSETP.GE.FTZ.AND P1, PT, R191, RZ, PT ;  /* 0x000000ffbf00720b */ /* 0x000fe20003f36000 */
[----:B------:R-:W-:Y:S01]  /*77c0*/  FMUL.FTZ R194, R194, R0 ;  /* 0x00000000c2c27220 */ /* 0x000fe20000410000 */
[----:B------:R2:W5:Y:S01]  /*77d0*/  LDG.E R2, desc[UR12][R148.64+0x100] ;  /* 0x0001000c94027981 */ /* 0x000562000c1e1900 */
[----:B------:R-:W-:Y:S01]  /*77e0*/  FSETP.GE.FTZ.AND P0, PT, R174, RZ, PT ;  /* 0x000000ffae00720b */ /* 0x000fe20003f16000 */
[----:B------:R-:W-:Y:S01]  /*77f0*/  FMUL.FTZ R197, R197, R4 ;  /* 0x00000004c5c57220 */ /* 0x000fe20000410000 */
[----:B------:R-:W-:Y:S01]  /*7800*/  FSETP.GE.FTZ.AND P2, PT, R192, RZ, PT ;  /* 0x000000ffc000720b */ /* 0x000fe20003f56000 */
[----:B------:R2:W5:Y:S01]  /*7810*/  LDG.E R0, desc[UR12][R148.64+0x120] ;  /* 0x0001200c94007981 */ /* 0x000562000c1e1900 */
[C---:B------:R-:W-:Y:S01]  /*7820*/  FADD.FTZ R17, -R144.reuse, R17 ;  /* 0x0000001190117221 */ /* 0x040fe20000010100 */
[----:B------:R-:W-:Y:S04]  /*7830*/  FADD.FTZ R16, -R144, R16 ;  /* 0x0000001090107221 */ /* 0x000fe80000010100 */
[-C--:B------:R-:W-:Y:S02]  /*7840*/  FSEL R17, R17, R144.reuse, P1 ;  /* 0x0000009011117208 */ /* 0x080fe40000800000 */
[----:B------:R-:W-:Y:S02]  /*7850*/  FSETP.GE.FTZ.AND P1, PT, R162, RZ, PT ;  /* 0x000000ffa200720b */ /* 0x000fe40003f36000 */
[-C--:B------:R-:W-:Y:S02]  /*7860*/  FSEL R16, R16, R144.reuse, P2 ;  /* 0x0000009010107208 */ /* 0x080fe40001000000 */
[----:B------:R-:W-:Y:S01]  /*7870*/  FSETP.GE.FTZ.AND P2, PT, R165, RZ, PT ;  /* 0x000000ffa500720b */ /* 0x000fe20003f56000 */
[-C--:B-1----:R-:W-:Y:S06]  /*7880*/  HMMA.16816.F32 R20, R132, R136.reuse, R20 ;  /* 0x000000888414723c */ /* 0x082fec0000001814 */
[C---:B------:R-:W-:Y:S06]  /*7890*/  HMMA.16816.F32 R24, R140.reuse, R136, R24 ;  /* 0x000000888c18723c */ /* 0x040fec0000001818 */
[-C--:B------:R-:W-:Y:S06]  /*78a0*/  HMMA.16816.F32 R28, R140, R138.reuse, R28 ;  /* 0x0000008a8c1c723c */ /* 0x080fec000000181c */
[C---:B------:R-:W-:Y:S01]  /*78b0*/  HMMA.16816.F32 R32, R132.reuse, R138, R32 ;  /* 0x0000008a8420723c */ /* 0x040fe20000001820 */
[----:B------:R-:W1:Y:S05]  /*78c0*/  LDSM.16.M88.4 R136, [R181+0x5000] ;  /* 0x00500000b588783b */ /* 0x000e6a0000000200 */
[----:B------:R-:W-:Y:S05]  /*78d0*/  FADD.FTZ R20, -R144, R20 ;  /* 0x0000001490147221 */ /* 0x000fea0000010100 */
[----:B------:R-:W-:Y:S02]  /*78e0*/  FSEL R20, R20, R144, P0 ;  /* 0x0000009014147208 */ /* 0x000fe40000000000 */
[----:B------:R-:W-:Y:S03]  /*78f0*/  FSETP.GE.FTZ.AND P0, PT, R160, RZ, PT ;  /* 0x000000ffa000720b */ /* 0x000fe60003f16000 */
[----:B------:R-:W-:Y:S08]  /*7900*/  FMUL.FTZ R20, R174, R20 ;  /* 0x00000014ae147220 */ /* 0x000ff00000410000 */
[----:B------:R-:W-:Y:S05]  /*7910*/  FADD.FTZ R6, -R144, R33 ;  /* 0x0000002190067221 */ /* 0x000fea0000010100 */
[----:B------:R-:W-:Y:S02]  /*7920*/  FSEL R6, R6, R144, P2 ;  /* 0x0000009006067208 */ /* 0x000fe40001000000 */
[----:B------:R-:W-:Y:S03]  /*7930*/  FSETP.GE.FTZ.AND P2, PT, R151, RZ, PT ;  /* 0x000000ff9700720b */ /* 0x000fe60003f56000 */
[----:B------:R-:W-:Y:S01]  /*7940*/  FMUL.FTZ R6, R165, R6 ;  /* 0x00000006a5067220 */ /* 0x000fe20000410000 */
[-C--:B-1----:R-:W-:Y:S06]  /*7950*/  HMMA.16816.F32 R36, R132, R136.reuse, R36 ;  /* 0x000000888424723c */ /* 0x082fec0000001824 */
[C---:B------:R-:W-:Y:S06]  /*7960*/  HMMA.16816.F32 R40, R140.reuse, R136, R40 ;  /* 0x000000888c28723c */ /* 0x040fec0000001828 */
[-C--:B------:R-:W-:Y:S06]  /*7970*/  HMMA.16816.F32 R44, R140, R138.reuse, R44 ;  /* 0x0000008a8c2c723c */ /* 0x080fec000000182c */
[C---:B------:R-:W-:Y:S01]  /*7980*/  HMMA.16816.F32 R48, R132.reuse, R138, R48 ;  /* 0x0000008a8430723c */ /* 0x040fe20000001830 */
[----:B------:R-:W1:Y:S05]  /*7990*/  LDSM.16.M88.4 R136, [R181+0x5800] ;  /* 0x00580000b588783b */ /* 0x000e6a0000000200 */
[C---:B------:R-:W-:Y:S01]  /*79a0*/  FADD.FTZ R5, -R144.reuse, R36 ;  /* 0x0000002490057221 */ /* 0x040fe20000010100 */
[----:B------:R-:W-:Y:S01]  /*79b0*/  FADD.FTZ R4, -R144, R37 ;  /* 0x0000002590047221 */ /* 0x000fe20000010100 */
[----:B------:R-:W-:Y:S03]  /*79c0*/  F2FP.F16.F32.PACK_AB R37, R196, R197 ;  /* 0x000000c5c425723e */ /* 0x000fe600000000ff */
[-C--:B------:R-:W-:Y:S02]  /*79d0*/  FSEL R5, R5, R144.reuse, P1 ;  /* 0x0000009005057208 */ /* 0x080fe40000800000 */
[----:B------:R-:W-:Y:S02]  /*79e0*/  FSEL R4, R4, R144, P0 ;  /* 0x0000009004047208 */ /* 0x000fe40000000000 */
[----:B------:R-:W-:Y:S01]  /*79f0*/  FSETP.GE.FTZ.AND P1, PT, R152, RZ, PT ;  /* 0x000000ff9800720b */ /* 0x000fe20003f36000 */
[----:B------:R-:W-:Y:S01]  /*7a00*/  FMUL.FTZ R5, R162, R5 ;  /* 0x00000005a2057220 */ /* 0x000fe20000410000 */
[----:B------:R-:W-:Y:S01]  /*7a10*/  FSETP.GE.FTZ.AND P0, PT, R150, RZ, PT ;  /* 0x000000ff9600720b */ /* 0x000fe20003f16000 */
[----:B------:R-:W-:Y:S06]  /*7a20*/  FMUL.FTZ R4, R160, R4 ;  /* 0x00000004a0047220 */ /* 0x000fec0000410000 */
[C---:B------:R-:W-:Y:S01]  /*7a30*/  FADD.FTZ R49, -R144.reuse, R49 ;  /* 0x0000003190317221 */ /* 0x040fe20000010100 */
[----:B------:R-:W-:Y:S04]  /*7a40*/  FADD.FTZ R48, -R144, R48 ;  /* 0x0000003090307221 */ /* 0x000fe80000010100 */
[----:B------:R-:W-:Y:S02]  /*7a50*/  FSEL R49, R49, R144, P1 ;  /* 0x0000009031317208 */ /* 0x000fe40000800000 */
[----:B------:R-:W-:Y:S03]  /*7a60*/  FSETP.GE.FTZ.AND P1, PT, R145, RZ, PT ;  /* 0x000000ff9100720b */ /* 0x000fe60003f36000 */
[----:B------:R-:W-:Y:S01]  /*7a70*/  FMUL.FTZ R49, R152, R49 ;  /* 0x0000003198317220 */ /* 0x000fe20000410000 */
[-C--:B-1----:R-:W-:Y:S06]  /*7a80*/  HMMA.16816.F32 R52, R132, R136.reuse, R52 ;  /* 0x000000888434723c */ /* 0x082fec0000001834 */
[C---:B------:R-:W-:Y:S06]  /*7a90*/  HMMA.16816.F32 R56, R140.reuse, R136, R56 ;  /* 0x000000888c38723c */ /* 0x040fec0000001838 */
[-C--:B------:R-:W-:Y:S06]  /*7aa0*/  HMMA.16816.F32 R60, R140, R138.reuse, R60 ;  /* 0x0000008a8c3c723c */ /* 0x080fec000000183c */
[----:B------:R-:W-:Y:S06]  /*7ab0*/  HMMA.16816.F32 R64, R132, R138, R64 ;  /* 0x0000008a8440723c */ /* 0x000fec0000001840 */
[----:B------:R-:W-:Y:S01]  /*7ac0*/  FADD.FTZ R53, -R144, R53 ;  /* 0x0000003590357221 */ /* 0x000fe20000010100 */
[----:B------:R-:W-:Y:S01]  /*7ad0*/  FMUL.FTZ R133, R192, R16 ;  /* 0x00000010c0857220 */ /* 0x000fe20000410000 */
[----:B------:R-:W-:Y:S03]  /*7ae0*/  FMUL.FTZ R132, R191, R17 ;  /* 0x00000011bf847220 */ /* 0x000fe60000410000 */
[-C--:B------:R-:W-:Y:S01]  /*7af0*/  FSEL R53, R53, R144.reuse, P0 ;  /* 0x0000009035357208 */ /* 0x080fe20000000000 */
[----:B------:R-:W-:Y:S01]  /*7b00*/  FADD.FTZ R16, -R144, R32 ;  /* 0x0000002090107221 */ /* 0x000fe20000010100 */
[----:B------:R-:W-:Y:S01]  /*7b10*/  F2FP.F16.F32.PACK_AB R132, R132, R133 ;  /* 0x000000858484723e */ /* 0x000fe200000000ff */
[----:B------:R-:W-:Y:S01]  /*7b20*/  FADD.FTZ R17, -R144, R21 ;  /* 0x0000001590117221 */ /* 0x000fe20000010100 */
[----:B------:R-:W-:Y:S01]  /*7b30*/  F2FP.F16.F32.PACK_AB R133, R4, R5 ;  /* 0x000000050485723e */ /* 0x000fe200000000ff */
[----:B------:R-:W-:Y:S01]  /*7b40*/  FADD.FTZ R4, -R144, R52 ;  /* 0x0000003490047221 */ /* 0x000fe20000010100 */
[----:B------:R-:W-:Y:S01]  /*7b50*/  FSEL R16, R16, R144, P3 ;  /* 0x0000009010107208 */ /* 0x000fe20001800000 */
[----:B------:R-:W-:Y:S01]  /*7b60*/  FMUL.FTZ R53, R150, R53 ;  /* 0x0000003596357220 */ /* 0x000fe20000410000 */
[----:B------:R-:W-:Y:S02]  /*7b70*/  FSETP.GE.FTZ.AND P3, PT, R153, RZ, PT ;  /* 0x000000ff9900720b */ /* 0x000fe40003f76000 */
[----:B------:R-:W-:Y:S01]  /*7b80*/  PLOP3.LUT P0, PT, PT, PT, UP3, 0x80, 0x0 ;  /* 0x000000000000781c */ /* 0x000fe20003f0f038 */
[----:B------:R-:W-:Y:S01]  /*7b90*/  FMUL.FTZ R16, R166, R16 ;  /* 0x00000010a6107220 */ /* 0x000fe20000410000 */
[-C--:B------:R-:W-:Y:S01]  /*7ba0*/  FSEL R48, R48, R144.reuse, P3 ;  /* 0x0000009030307208 */ /* 0x080fe20001800000 */
[----:B------:R-:W-:Y:S01]  /*7bb0*/  FADD.FTZ R64, -R144, R64 ;  /* 0x0000004090407221 */ /* 0x000fe20000010100 */
[-C--:B------:R-:W-:Y:S02]  /*7bc0*/  FSEL R4, R4, R144.reuse, P2 ;  /* 0x0000009004047208 */ /* 0x080fe40001000000 */
[----:B------:R-:W-:Y:S01]  /*7bd0*/  FSEL R17, R17, R144, P4 ;  /* 0x0000009011117208 */ /* 0x000fe20002000000 */
[----:B------:R-:W-:Y:S01]  /*7be0*/  FMUL.FTZ R48, R153, R48 ;  /* 0x0000003099307220 */ /* 0x000fe20000410000 */
[----:B------:R-:W-:Y:S01]  /*7bf0*/  FSETP.GE.FTZ.AND P2, PT, R147, RZ, PT ;  /* 0x000000ff9300720b */ /* 0x000fe20003f56000 */
[----:B------:R-:W-:Y:S01]  /*7c00*/  FMUL.FTZ R4, R151, R4 ;  /* 0x0000000497047220 */ /* 0x000fe20000410000 */
[----:B------:R-:W-:Y:S01]  /*7c10*/  F2FP.F16.F32.PACK_AB R134, R6, R16 ;  /* 0x000000100686723e */ /* 0x000fe200000000ff */
[----:B------:R-:W-:Y:S01]  /*7c20*/  FMUL.FTZ R17, R188, R17 ;  /* 0x00000011bc117220 */ /* 0x000fe20000410000 */
[----:B------:R-:W-:Y:S01]  /*7c30*/  FSEL R64, R64, R144, P2 ;  /* 0x0000009040407208 */ /* 0x000fe20001000000 */
[----:B------:R-:W-:Y:S01]  /*7c40*/  @P1 FADD.FTZ R144, -R144, R65 ;  /* 0x0000004190901221 */ /* 0x000fe20000010100 */
[----:B------:R-:W-:Y:S02]  /*7c50*/  FSETP.GE.FTZ.AND P1, PT, R215, RZ, PT ;  /* 0x000000ffd700720b */ /* 0x000fe40003f36000 */
[----:B------:R-:W-:Y:S01]  /*7c60*/  F2FP.F16.F32.PACK_AB R52, R49, R48 ;  /* 0x000000303134723e */ /* 0x000fe200000000ff */
[----:B------:R-:W-:Y:S01]  /*7c70*/  FMUL.FTZ R64, R147, R64 ;  /* 0x0000004093407220 */ /* 0x000fe20000410000 */
[----:B------:R-:W-:Y:S01]  /*7c80*/  F2FP.F16.F32.PACK_AB R135, R17, R20 ;  /* 0x000000141187723e */ /* 0x000fe200000000ff */
[----:B------:R-:W-:Y:S01]  /*7c90*/  FMUL.FTZ R144, R145, R144 ;  /* 0x0000009091907220 */ /* 0x000fe20000410000 */
[----:B------:R-:W-:Y:S02]  /*7ca0*/  F2FP.F16.F32.PACK_AB R53, R53, R4 ;  /* 0x000000043535723e */ /* 0x000fe400000000ff */
[----:B------:R-:W-:Y:S01]  /*7cb0*/  FSEL R48, R7, R3, P1 ;  /* 0x0000000307307208 */ /* 0x000fe20000800000 */
[----:B--2---:R-:W-:Y:S06]  /*7cc0*/  @!P0 BRA `(.L_x_1739) ;  /* 0x0000000400088947 */ /* 0x004fec0003800000 */
        /* <DEDUP_REMOVED lines=17> */
[-C--:B------:R-:W-:Y:S02]  /*7de0*/  @!P1 LEA R32, P2, R7, R238.reuse, 0x1 ;  /* 0x000000ee07209211 */ /* 0x080fe400078408ff */
[----:B--2---:R-:W-:Y:S01]  /*7df0*/  @!P1 LEA.HI.X R16, R36, R5, R16, 0x5, P3 ;  /* 0x0000000524109211 */ /* 0x004fe200018f2c10 */
[----:B----4-:R-:W-:Y:S01]  /*7e00*/  @!P1 IMAD R49, R49, 0x60, RZ ;  /* 0x0000006031319824 */ /* 0x010fe200078e02ff */
[----:B------:R-:W-:Y:S02]  /*7e10*/  LEA R6, P3, R4, R238, 0x1 ;  /* 0x000000ee04067211 */ /* 0x000fe400078608ff */
[-C--:B------:R-:W-:Y:S01]  /*7e20*/  @!P1 LEA.HI.X R33, R7, R237.reuse, R16, 0x1, P2 ;  /* 0x000000ed07219211 */ /* 0x080fe200010f0c10 */
[----:B------:R-:W-:Y:S01]  /*7e30*/  @!P1 IMAD.WIDE.U32 R16, R36, 0x60, R4 ;  /* 0x0000006024109825 */ /* 0x000fe200078e0004 */
[----:B------:R-:W-:Y:S02]  /*7e40*/  LEA.HI.X R7, R4, R237, R5, 0x1, P3 ;  /* 0x000000ed04077211 */ /* 0x000fe400018f0c05 */
[C---:B------:R-:W-:Y:S01]  /*7e50*/  @!P1 LEA R21, P2, R36.reuse, R4, 0x6 ;  /* 0x0000000424159211 */ /* 0x040fe200078430ff */
[----:B------:R-:W-:Y:S03]  /*7e60*/  @!P1 IMAD.IADD R17, R17, 0x1, R49 ;  /* 0x0000000111119824 */ /* 0x000fe600078e0231 */
[----:B---3--:R-:W-:Y:S01]  /*7e70*/  @!P1 LEA.HI.X R5, R36, R5, R20, 0x6, P2 ;  /* 0x0000000524059211 */ /* 0x008fe200010f3414 */
[----:B------:R-:W-:Y:S01]  /*7e80*/  VIADD R36, R236, UR7 ;  /* 0x00000007ec247c36 */ /* 0x000fe20008000000 */
[CC--:B------:R-:W-:Y:S02]  /*7e90*/  @!P1 LEA R20, P3, R21.reuse, R238.reuse, 0x1 ;  /* 0x000000ee15149211 */ /* 0x0c0fe400078608ff */
[C---:B------:R-:W-:Y:S01]  /*7ea0*/  @!P1 LEA R4, P2, R16.reuse, R238, 0x1 ;  /* 0x000000ee10049211 */ /* 0x040fe200078408ff */
[----:B------:R-:W-:Y:S01]  /*7eb0*/  IMAD.MOV.U32 R238, RZ, RZ, R6 ;  /* 0x000000ffffee7224 */ /* 0x000fe200078e0006 */
[----:B------:R-:W-:Y:S01]  /*7ec0*/  @!PT LDS RZ, [RZ] ;  /* 0x00000000fffff984 */ /* 0x000fe20000000800 */
[----:B------:R-:W-:Y:S01]  /*7ed0*/  @!PT LDS RZ, [RZ] ;  /* 0x00000000fffff984 */ /* 0x000fe20000000800 */
[----:B------:R-:W-:Y:S01]  /*7ee0*/  @!PT LDS RZ, [RZ] ;  /* 0x00000000fffff984 */ /* 0x000fe20000000800 */
[----:B------:R1:W-:Y:S01]  /*7ef0*/  @!P1 LDGSTS.E.BYPASS.LTC128B.128 [R36], desc[UR12][R6.64] ;  /* 0x0000000006249fae */ /* 0x0003e2000b901d4c */
[-C--:B------:R-:W-:Y:S02]  /*7f00*/  @!P1 LEA.HI.X R21, R21, R237.reuse, R5, 0x1, P3 ;  /* 0x000000ed15159211 */ /* 0x080fe400018f0c05 */
[----:B------:R-:W-:Y:S01]  /*7f10*/  @!P1 LEA.HI.X R5, R16, R237, R17, 0x1, P2 ;  /* 0x000000ed10059211 */ /* 0x000fe200010f0c11 */
[----:B------:R1:W-:Y:S01]  /*7f20*/  @P1 STS [R198+0x1000], RZ ;  /* 0x001000ffc6001388 */ /* 0x0003e20000000800 */
[C---:B------:R-:W-:Y:S02]  /*7f30*/  @!P1 VIADD R16, R236.reuse, UR7 ;  /* 0x00000007ec109c36 */ /* 0x040fe40008000000 */
        /* <DEDUP_REMOVED lines=27> */
.L_x_1739:
[C---:B------:R-:W-:Y:S01]  /*80f0*/  FADD.FTZ R22, -R3.reuse, R22 ;  /* 0x0000001603167221 */ /* 0x040fe20000010100 */
[C---:B------:R-:W-:Y:S01]  /*8100*/  FADD.FTZ R18, -R3.reuse, R18 ;  /* 0x0000001203127221 */ /* 0x040fe20000010100 */
[C---:B------:R-:W-:Y:S01]  /*8110*/  FADD.FTZ R19, -R3.reuse, R19 ;  /* 0x0000001303137221 */ /* 0x040fe20000010100 */
[----:B------:R-:W-:Y:S01]  /*8120*/  FSETP.GE.FTZ.AND P1, PT, R202, RZ, PT ;  /* 0x000000ffca00720b */ /* 0x000fe20003f36000 */
[----:B-1----:R-:W-:Y:S01]  /*8130*/  FADD.FTZ R4, -R3, R34 ;  /* 0x0000002203047221 */ /* 0x002fe20000010100 */
[----:B------:R-:W-:Y:S01]  /*8140*/  FSETP.GE.FTZ.AND P3, PT, R206, RZ, PT ;  /* 0x000000ffce00720b */ /* 0x000fe20003f76000 */
[----:B------:R-:W-:Y:S01]  /*8150*/  FMUL.FTZ R5, R215, R48 ;  /* 0x00000030d7057220 */ /* 0x000fe20000410000 */
[----:B------:R-:W-:Y:S01]  /*8160*/  FSETP.GE.FTZ.AND P2, PT, R205, RZ, PT ;  /* 0x000000ffcd00720b */ /* 0x000fe20003f56000 */
[C---:B------:R-:W-:Y:S01]  /*8170*/  FADD.FTZ R6, -R3.reuse, R23 ;  /* 0x0000001703067221 */ /* 0x040fe20000010100 */
[-C--:B------:R-:W-:Y:S01]  /*8180*/  FSEL R22, R22, R3.reuse, P1 ;  /* 0x0000000316167208 */ /* 0x080fe20000800000 */
[C---:B------:R-:W-:Y:S01]  /*8190*/  FADD.FTZ R35, -R3.reuse, R35 ;  /* 0x0000002303237221 */ /* 0x040fe20000010100 */
[-C--:B------:R-:W-:Y:S01]  /*81a0*/  FSEL R18, R18, R3.reuse, P3 ;  /* 0x0000000312127208 */ /* 0x080fe20001800000 */
[----:B------:R-:W-:Y:S01]  /*81b0*/  FADD.FTZ R16, -R3, R39 ;  /* 0x0000002703107221 */ /* 0x000fe20000010100 */
[----:B------:R-:W-:Y:S01]  /*81c0*/  FSEL R19, R19, R3, P2 ;  /* 0x0000000313137208 */ /* 0x000fe20001000000 */
[----:B------:R-:W-:Y:S01]  /*81d0*/  STS [R225+0x14000], R37 ;  /* 0x01400025e1007388 */ /* 0x000fe20000000800 */
[----:B------:R-:W-:Y:S01]  /*81e0*/  FSETP.GE.FTZ.AND P1, PT, R187, RZ, PT ;  /* 0x000000ffbb00720b */ /* 0x000fe20003f36000 */
[----:B------:R-:W-:Y:S01]  /*81f0*/  FMUL.FTZ R20, R206, R18 ;  /* 0x00000012ce147220 */ /* 0x000fe20000410000 */
[----:B------:R-:W-:Y:S01]  /*8200*/  FSETP.GE.FTZ.AND P2, PT, R199, RZ, PT ;  /* 0x000000ffc700720b */ /* 0x000fe20003f56000 */
[----:B------:R-:W-:Y:S01]  /*8210*/  FMUL.FTZ R19, R205, R19 ;  /* 0x00000013cd137220 */ /* 0x000fe20000410000 */
        /* <DEDUP_REMOVED lines=10> */
[-C--:B------:R-:W-:Y:S01]  /*82c0*/  FSEL R35, R35, R3.reuse, P3 ;  /* 0x0000000323237208 */ /* 0x080fe20001800000 */
[----:B------:R-:W-:Y:S01]  /*82d0*/  FMUL.FTZ R18, R199, R6 ;  /* 0x00000006c7127220 */ /* 0x000fe20000410000 */
[----:B------:R-:W-:Y:S01]  /*82e0*/  F2FP.F16.F32.PACK_AB R4, R19, R20 ;  /* 0x000000141304723e */ /* 0x000fe200000000ff */
[----:B------:R-:W-:Y:S01]  /*82f0*/  FADD.FTZ R51, -R3, R51 ;  /* 0x0000003303337221 */ /* 0x000fe20000010100 */
[----:B------:R-:W-:Y:S01]  /*8300*/  FSEL R16, R16, R3, P1 ;  /* 0x0000000310107208 */ /* 0x000fe20000800000 */
[----:B------:R-:W-:Y:S01]  /*8310*/  FMUL.FTZ R6, R175, R35 ;  /* 0x00000023af067220 */ /* 0x000fe20000410000 */
[----:B------:R-:W-:Y:S01]  /*8320*/  FSETP.GE.FTZ.AND P1, PT, R154, RZ, PT ;  /* 0x000000ff9a00720b */ /* 0x000fe20003f36000 */
[----:B------:R2:W-:Y:S01]  /*8330*/  STS [R227+0x14400], R4 ;  /* 0x01440004e3007388 */ /* 0x0005e20000000800 */
[----:B------:R-:W-:Y:S01]  /*8340*/  FSETP.GE.FTZ.AND P2, PT, R173, RZ, PT ;  /* 0x000000ffad00720b */ /* 0x000fe20003f56000 */
[C---:B------:R-:W-:Y:S01]  /*8350*/  FADD.FTZ R54, -R3.reuse, R54 ;  /* 0x0000003603367221 */ /* 0x040fe20000010100 */
[----:B------:R-:W-:Y:S01]  /*8360*/  F2FP.F16.F32.PACK_AB R23, R18, R22 ;  /* 0x000000161217723e */ /* 0x000fe200000000ff */
[----:B------:R-:W-:Y:S01]  /*8370*/  FMUL.FTZ R18, R172, R16 ;  /* 0x00000010ac127220 */ /* 0x000fe20000410000 */
[----:B------:R-:W-:Y:S01]  /*8380*/  F2FP.F16.F32.PACK_AB R22, R6, R7 ;  /* 0x000000070616723e */ /* 0x000fe200000000ff */
[----:B------:R-:W-:Y:S01]  /*8390*/  FADD.FTZ R7, -R3, R55 ;  /* 0x0000003703077221 */ /* 0x000fe20000010100 */
[----:B------:R-:W-:Y:S01]  /*83a0*/  FSEL R17, R17, R3, P2 ;  /* 0x0000000311117208 */ /* 0x000fe20001000000 */
[----:B------:R-:W-:Y:S01]  /*83b0*/  FADD.FTZ R6, -R3, R66 ;  /* 0x0000004203067221 */ /* 0x000fe20000010100 */
[----:B------:R-:W-:Y:S01]  /*83c0*/  FSETP.GE.FTZ.AND P5, PT, R163, RZ, PT ;  /* 0x000000ffa300720b */ /* 0x000fe20003fb6000 */
[----:B-----5:R-:W-:Y:S01]  /*83d0*/  FADD.FTZ R8, -R2, R8 ;  /* 0x0000000802087221 */ /* 0x020fe20000010100 */
[----:B------:R-:W-:Y:S01]  /*83e0*/  FSETP.GE.FTZ.AND P6, PT, R164, RZ, PT ;  /* 0x000000ffa400720b */ /* 0x000fe20003fd6000 */
[----:B------:R-:W-:Y:S01]  /*83f0*/  FMUL.FTZ R19, R173, R17 ;  /* 0x00000011ad137220 */ /* 0x000fe20000410000 */
        /* <DEDUP_REMOVED lines=10> */
[-C--:B------:R-:W-:Y:S01]  /*84a0*/  FSEL R54, R54, R3.reuse, P4 ;  /* 0x0000000336367208 */ /* 0x080fe20002000000 */
[C---:B-1----:R-:W-:Y:S01]  /*84b0*/  FADD.FTZ R5, -R2.reuse, R40 ;  /* 0x0000002802057221 */ /* 0x042fe20000010100 */
[-C--:B------:R-:W-:Y:S01]  /*84c0*/  FSEL R7, R7, R3.reuse, P3 ;  /* 0x0000000307077208 */ /* 0x080fe20001800000 */
[----:B--2---:R-:W-:Y:S01]  /*84d0*/  FADD.FTZ R4, -R2, R41 ;  /* 0x0000002902047221 */ /* 0x004fe20000010100 */
[----:B------:R-:W-:Y:S01]  /*84e0*/  FSEL R6, R6, R3, P2 ;  /* 0x0000000306067208 */ /* 0x000fe20001000000 */
[----:B------:R-:W-:Y:S01]  /*84f0*/  @P1 FADD.FTZ R3, -R3, R67 ;  /* 0x0000004303031221 */ /* 0x000fe20000010100 */
[----:B------:R-:W-:Y:S01]  /*8500*/  FSETP.GE.FTZ.AND P1, PT, R219, RZ, PT ;  /* 0x000000ffdb00720b */ /* 0x000fe20003f36000 */
[----:B------:R-:W-:Y:S01]  /*8510*/  FMUL.FTZ R54, R159, R54 ;  /* 0x000000369f367220 */ /* 0x000fe20000410000 */
[----:B------:R-:W-:Y:S01]  /*8520*/  FMUL.FTZ R7, R158, R7 ;  /* 0x000000079e077220 */ /* 0x000fe20000410000 */
        /* <DEDUP_REMOVED lines=13> */
[----:B------:R-:W-:Y:S01]  /*8600*/  FSETP.GE.FTZ.AND P5, PT, R210, RZ, PT ;  /* 0x000000ffd200720b */ /* 0x000fe20003fb6000 */
[----:B------:R-:W-:Y:S01]  /*8610*/  FADD.FTZ R44, -R2, R44 ;  /* 0x0000002c022c7221 */ /* 0x000fe20000010100 */
[----:B------:R-:W-:Y:S01]  /*8620*/  F2FP.F16.F32.PACK_AB R21, R18, R19 ;  /* 0x000000131215723e */ /* 0x000fe200000000ff */
[----:B------:R-:W-:Y:S01]  /*8630*/  STS [R227+0x14000], R132 ;  /* 0x01400084e3007388 */ /* 0x000fe20000000800 */
[----:B------:R-:W-:Y:S01]  /*8640*/  F2FP.F16.F32.PACK_AB R19, R3, R6 ;  /* 0x000000060313723e */ /* 0x000fe200000000ff */
[----:B------:R-:W-:Y:S01]  /*8650*/  FADD.FTZ R26, -R0, R26 ;  /* 0x0000001a001a7221 */ /* 0x000fe20000010100 */
[----:B------:R-:W-:Y:S01]  /*8660*/  FSEL R24, R24, R2, P1 ;  /* 0x0000000218187208 */ /* 0x000fe20000800000 */
[----:B------:R-:W-:Y:S01]  /*8670*/  FADD.FTZ R30, -R0, R30 ;  /* 0x0000001e001e7221 */ /* 0x000fe20000010100 */
[----:B------:R-:W-:Y:S01]  /*8680*/  F2FP.F16.F32.PACK_AB R54, R7, R54 ;  /* 0x000000360736723e */ /* 0x000fe200000000ff */
[----:B------:R-:W-:Y:S01]  /*8690*/  FADD.FTZ R7, -R2, R28 ;  /* 0x0000001c02077221 */ /* 0x000fe20000010100 */
[----:B------:R-:W-:Y:S01]  /*86a0*/  FSEL R3, R9, R2, P3 ;  /* 0x0000000209037208 */ /* 0x000fe20001800000 */
[----:B------:R-:W-:Y:S01]  /*86b0*/  FMUL.FTZ R24, R209, R24 ;  /* 0x00000018d1187220 */ /* 0x000fe20000410000 */
        /* <DEDUP_REMOVED lines=13> */
[C---:B------:R-:W-:Y:S01]  /*8790*/  FADD.FTZ R58, -R0.reuse, R58 ;  /* 0x0000003a003a7221 */ /* 0x040fe20000010100 */
[-C--:B------:R-:W-:Y:S01]  /*87a0*/  FSEL R7, R7, R2.reuse, P4 ;  /* 0x0000000207077208 */ /* 0x080fe20002000000 */
[----:B------:R-:W-:Y:S01]  /*87b0*/  FADD.FTZ R43, -R0, R43 ;  /* 0x0000002b002b7221 */ /* 0x000fe20000010100 */
[----:B------:R-:W-:Y:S01]  /*87c0*/  FSEL R5, R5, R2, P2 ;  /* 0x0000000205057208 */ /* 0x000fe20001000000 */
[----:B------:R-:W-:Y:S01]  /*87d0*/  IMAD.MOV.U32 R148, RZ, RZ, R233 ;  /* 0x000000ffff947224 */ /* 0x000fe200078e00e9 */
[----:B------:R-:W-:Y:S01]  /*87e0*/  FSETP.GE.FTZ.AND P3, PT, R207, RZ, PT ;  /* 0x000000ffcf00720b */ /* 0x000fe20003f76000 */
[----:B------:R-:W-:Y:S01]  /*87f0*/  IMAD.MOV.U32 R149, RZ, RZ, R232 ;  /* 0x000000ffff957224 */ /* 0x000fe200078e00e8 */
[----:B------:R-:W-:Y:S01]  /*8800*/  F2FP.F16.F32.PACK_AB R20, R16, R17 ;  /* 0x000000111014723e */ /* 0x000fe200000000ff */
[----:B------:R-:W-:Y:S01]  /*8810*/  FMUL.FTZ R16, R208, R7 ;  /* 0x00000007d0107220 */ /* 0x000fe20000410000 */
[----:B------:R-:W-:Y:S01]  /*8820*/  F2FP.F16.F32.PACK_AB R3, R3, R8 ;  /* 0x000000080303723e */ /* 0x000fe200000000ff */
[----:B------:R-:W-:Y:S01]  /*8830*/  FMUL.FTZ R8, R195, R5 ;  /* 0x00000005c3087220 */ /* 0x000fe20000410000 */
[----:B------:R-:W-:Y:S01]  /*8840*/  F2FP.F16.F32.PACK_AB R18, R13, R12 ;  /* 0x0000000c0d12723e */ /* 0x000fe200000000ff */
[----:B------:R-:W-:Y:S01]  /*8850*/  FMUL.FTZ R12, R193, R4 ;  /* 0x00000004c10c7220 */ /* 0x000fe20000410000 */
[----:B------:R-:W-:Y:S01]  /*8860*/  F2FP.F16.F32.PACK_AB R24, R6, R24 ;  /* 0x000000180618723e */ /* 0x000fe200000000ff */
[C---:B------:R-:W-:Y:S01]  /*8870*/  FADD.FTZ R7, -R2.reuse, R45 ;  /* 0x0000002d02077221 */ /* 0x040fe20000010100 */
[-C--:B------:R-:W-:Y:S01]  /*8880*/  FSEL R29, R29, R2.reuse, P3 ;  /* 0x000000021d1d7208 */ /* 0x080fe20001800000 */
[C---:B------:R-:W-:Y:S01]  /*8890*/  FADD.FTZ R6, -R2.reuse, R56 ;  /* 0x0000003802067221 */ /* 0x040fe20000010100 */
[C---:B------:R-:W-:Y:S01]  /*88a0*/  FADD.FTZ R5, -R2.reuse, R57 ;  /* 0x0000003902057221 */ /* 0x040fe20000010100 */
[----:B------:R-:W-:Y:S01]  /*88b0*/  FADD.FTZ R4, -R2, R60 ;  /* 0x0000003c02047221 */ /* 0x000fe20000010100 */
[----:B------:R-:W-:Y:S01]  /*88c0*/  FSETP.GE.FTZ.AND P6, PT, R190, RZ, PT ;  /* 0x000000ffbe00720b */ /* 0x000fe20003fd6000 */
[----:B------:R-:W-:Y:S01]  /*88d0*/  FMUL.FTZ R13, R207, R29 ;  /* 0x0000001dcf0d7220 */ /* 0x000fe20000410000 */
[----:B------:R-:W-:Y:S01]  /*88e0*/  FSETP.GE.FTZ.AND P5, PT, R189, RZ, PT ;  /* 0x000000ffbd00720b */ /* 0x000fe20003fb6000 */
[----:B------:R1:W-:Y:S01]  /*88f0*/  STS [R225+0x16000], R3 ;  /* 0x01600003e1007388 */ /* 0x0003e20000000800 */
[----:B------:R-:W-:Y:S02]  /*8900*/  FSETP.GE.FTZ.AND P4, PT, R169, RZ, PT ;  /* 0x000000ffa900720b */ /* 0x000fe40003f96000 */
[----:B------:R-:W-:Y:S02]  /*8910*/  FSETP.GE.FTZ.AND P3, PT, R161, RZ, PT ;  /* 0x000000ffa100720b */ /* 0x000fe40003f76000 */
[----:B------:R-:W-:Y:S02]  /*8920*/  FSETP.GE.FTZ.AND P2, PT, R157, RZ, PT ;  /* 0x000000ff9d00720b */ /* 0x000fe40003f56000 */
[-C--:B------:R-:W-:Y:S02]  /*8930*/  FSEL R44, R44, R2.reuse, P6 ;  /* 0x000000022c2c7208 */ /* 0x080fe40003000000 */
[-C--:B------:R-:W-:Y:S02]  /*8940*/  FSEL R7, R7, R2.reuse, P5 ;  /* 0x0000000207077208 */ /* 0x080fe40002800000 */
[----:B------:R-:W-:Y:S01]  /*8950*/  FSEL R6, R6, R2, P4 ;  /* 0x0000000206067208 */ /* 0x000fe20002000000 */
[----:B------:R-:W-:Y:S01]  /*8960*/  FMUL.FTZ R9, R190, R44 ;  /* 0x0000002cbe097220 */ /* 0x000fe20000410000 */
[-C--:B------:R-:W-:Y:S01]  /*8970*/  FSEL R5, R5, R2.reuse, P3 ;  /* 0x0000000205057208 */ /* 0x080fe20001800000 */
[----:B------:R-:W-:Y:S01]  /*8980*/  FMUL.FTZ R7, R189, R7 ;  /* 0x00000007bd077220 */ /* 0x000fe20000410000 */
[----:B------:R-:W-:Y:S01]  /*8990*/  FSEL R4, R4, R2, P2 ;  /* 0x0000000204047208 */ /* 0x000fe20001000000 */
[----:B------:R-:W-:Y:S01]  /*89a0*/  @P1 FADD.FTZ R2, -R2, R61 ;  /* 0x0000003d02021221 */ /* 0x000fe20000010100 */
[----:B------:R-:W-:Y:S01]  /*89b0*/  FMUL.FTZ R6, R169, R6 ;  /* 0x00000006a9067220 */ /* 0x000fe20000410000 */
[----:B------:R-:W-:Y:S01]  /*89c0*/  FMUL.FTZ R5, R161, R5 ;  /* 0x00000005a1057220 */ /* 0x000fe20000410000 */
[----:B------:R-:W-:Y:S01]  /*89d0*/  F2FP.F16.F32.PACK_AB R13, R13, R16 ;  /* 0x000000100d0d723e */ /* 0x000fe200000000ff */
[----:B------:R-:W-:Y:S01]  /*89e0*/  FMUL.FTZ R4, R157, R4 ;  /* 0x000000049d047220 */ /* 0x000fe20000410000 */
[----:B------:R-:W-:Y:S01]  /*89f0*/  FMUL.FTZ R17, R156, R2 ;  /* 0x000000029c117220 */ /* 0x000fe20000410000 */
[----:B------:R-:W-:Y:S01]  /*8a00*/  FSETP.GE.FTZ.AND P2, PT, R221, RZ, PT ;  /* 0x000000ffdd00720b */ /* 0x000fe20003f56000 */
[C---:B------:R-:W-:Y:S01]  /*8a10*/  FADD.FTZ R2, -R0.reuse, R15 ;  /* 0x0000000f00027221 */ /* 0x040fe20000010100 */
[----:B------:R-:W-:Y:S01]  /*8a20*/  F2FP.F16.F32.PACK_AB R16, R5, R6 ;  /* 0x000000060510723e */ /* 0x000fe200000000ff */
[C---:B------:R-:W-:Y:S01]  /*8a30*/  FADD.FTZ R6, -R0.reuse, R10 ;  /* 0x0000000a00067221 */ /* 0x040fe20000010100 */
[----:B------:R-:W-:Y:S01]  /*8a40*/  F2FP.F16.F32.PACK_AB R17, R17, R4 ;  /* 0x000000041111723e */ /* 0x000fe200000000ff */
[C---:B------:R-:W-:Y:S01]  /*8a50*/  FADD.FTZ R4, -R0.reuse, R14 ;  /* 0x0000000e00047221 */ /* 0x040fe20000010100 */
[C---:B------:R-:W-:Y:S01]  /*8a60*/  FADD.FTZ R5, -R0.reuse, R11 ;  /* 0x0000000b00057221 */ /* 0x040fe20000010100 */
[----:B------:R-:W-:Y:S01]  /*8a70*/  FSETP.GE.FTZ.AND P4, PT, R223, RZ, PT ;  /* 0x000000ffdf00720b */ /* 0x000fe20003f96000 */
[----:B-1----:R-:W-:Y:S01]  /*8a80*/  FADD.FTZ R3, -R0, R59 ;  /* 0x0000003b00037221 */ /* 0x002fe20000010100 */
[----:B------:R-:W-:Y:S02]  /*8a90*/  FSETP.GE.FTZ.AND P3, PT, R222, RZ, PT ;  /* 0x000000ffde00720b */ /* 0x000fe40003f76000 */
[----:B------:R-:W-:Y:S02]  /*8aa0*/  FSETP.GE.FTZ.AND P1, PT, R220, RZ, PT ;  /* 0x000000ffdc00720b */ /* 0x000fe40003f36000 */
[-C--:B------:R-:W-:Y:S02]  /*8ab0*/  FSEL R4, R4, R0.reuse, P2 ;  /* 0x0000000004047208 */ /* 0x080fe40001000000 */
[----:B------:R-:W-:Y:S02]  /*8ac0*/  FSETP.GE.FTZ.AND P2, PT, R214, RZ, PT ;  /* 0x000000ffd600720b */ /* 0x000fe40003f56000 */
[----:B------:R-:W-:Y:S01]  /*8ad0*/  FSEL R6, R6, R0, P4 ;  /* 0x0000000006067208 */ /* 0x000fe20002000000 */
[----:B------:R-:W-:Y:S01]  /*8ae0*/  FMUL.FTZ R4, R221, R4 ;  /* 0x00000004dd047220 */ /* 0x000fe20000410000 */
[-C--:B------:R-:W-:Y:S02]  /*8af0*/  FSEL R5, R5, R0.reuse, P3 ;  /* 0x0000000005057208 */ /* 0x080fe40001800000 */
[----:B------:R-:W-:Y:S01]  /*8b00*/  FSEL R2, R2, R0, P1 ;  /* 0x0000000002027208 */ /* 0x000fe20000800000 */
        /* <DEDUP_REMOVED lines=12> */
[----:B------:R-:W-:Y:S01]  /*8bd0*/  FADD.FTZ R5, -R0, R47 ;  /* 0x0000002f00057221 */ /* 0x000fe20000010100 */
[----:B------:R-:W-:Y:S01]  /*8be0*/  F2FP.F16.F32.PACK_AB R7, R2, R4 ;  /* 0x000000040207723e */ /* 0x000fe200000000ff */
[----:B------:R-:W-:Y:S01]  /*8bf0*/  FADD.FTZ R4, -R0, R46 ;  /* 0x0000002e00047221 */ /* 0x000fe20000010100 */
[----:B------:R-:W-:Y:S01]  /*8c00*/  FSETP.GE.FTZ.AND P1, PT, R213, RZ, PT ;  /* 0x000000ffd500720b */ /* 0x000fe20003f36000 */
[----:B------:R-:W-:Y:S01]  /*8c10*/  STS [R225+0x16400], R8 ;  /* 0x01640008e1007388 */ /* 0x000fe20000000800 */
[-C--:B------:R-:W-:Y:S01]  /*8c20*/  FSEL R42, R42, R0.reuse, P2 ;  /* 0x000000002a2a7208 */ /* 0x080fe20001000000 */
[----:B------:R-:W-:Y:S01]  /*8c30*/  FADD.FTZ R2, -R0, R62 ;  /* 0x0000003e00027221 */ /* 0x000fe20000010100 */
[----:B------:R-:W-:Y:S02]  /*8c40*/  FSETP.GE.FTZ.AND P2, PT, R201, RZ, PT ;  /* 0x000000ffc900720b */ /* 0x000fe40003f56000 */
        /* <DEDUP_REMOVED lines=34> */
[----:B------:R1:W-:Y:S01]  /*8e70*/  STS [R230+0x16400], R3 ;  /* 0x01640003e6007388 */ /* 0x0003e20000000800 */
        /* <DEDUP_REMOVED lines=14> */
[----:B------:R2:W-:Y:S01]  /*8f60*/  STS [R224+0x16400], R2 ;  /* 0x01640002e0007388 */ /* 0x0005e20000000800 */
[----:B-1----:R-:W-:Y:S04]  /*8f70*/  IMAD.U32 R3, RZ, RZ, UR4 ;  /* 0x00000004ff037e24 */ /* 0x002fe8000f8e00ff */
[----:B------:R-:W-:Y:S05]  /*8f80*/  STS [R226+0x16000], R9 ;  /* 0x01600009e2007388 */ /* 0x000fea0000000800 */
[----:B------:R1:W-:Y:S05]  /*8f90*/  STS [R226+0x16400], R0 ;  /* 0x01640000e2007388 */ /* 0x0003ea0000000800 */
[----:B------:R-:W-:Y:S05]  /*8fa0*/  STS [R229+0x14000], R53 ;  /* 0x01400035e5007388 */ /* 0x000fea0000000800 */
[----:B------:R-:W-:Y:S05]  /*8fb0*/  STS [R229+0x14400], R54 ;  /* 0x01440036e5007388 */ /* 0x000fea0000000800 */
[----:B------:R-:W-:Y:S05]  /*8fc0*/  STS [R228+0x14000], R64 ;  /* 0x01400040e4007388 */ /* 0x000fea0000000800 */
[----:B------:R-:W-:Y:S01]  /*8fd0*/  STS [R228+0x14400], R19 ;  /* 0x01440013e4007388 */ /* 0x000fe20000000800 */
[----:B--2---:R-:W-:Y:S04]  /*8fe0*/  IMAD.SHL.U32 R2, R186, 0x2, RZ ;  /* 0x00000002ba027824 */ /* 0x004fe800078e00ff */
[----:B------:R-:W-:Y:S01]  /*8ff0*/  STS [R229+0x16000], R16 ;  /* 0x01600010e5007388 */ /* 0x000fe20000000800 */
[----:B------:R-:W-:Y:S04]  /*9000*/  IADD3 R3, R2, 0x8000, R3 ;  /* 0x0000800002037810 */ /* 0x000fe80007ffe003 */
[----:B------:R-:W-:Y:S01]  /*9010*/  STS [R229+0x16400], R4 ;  /* 0x01640004e5007388 */ /* 0x000fe20000000800 */
[----:B-1----:R-:W-:Y:S04]  /*9020*/  IMAD.IADD R0, R3, 0x1, R178 ;  /* 0x0000000103007824 */ /* 0x002fe800078e02b2 */
        /* <DEDUP_REMOVED lines=149> */
.L_x_1740:
[----:B------:R-:W-:Y:S01]  /*9980*/  LEA R0, R185, UR4, 0x1 ;  /* 0x00000004b9007c11 */ /* 0x000fe2000f8e08ff */
[----:B------:R-:W-:Y:S01]  /*9990*/  LDSM.16.MT88.4 R16, [R3+0x4000] ;  /* 0x004000000310783b */ /* 0x000fe20000004200 */
[----:B------:R-:W-:Y:S01]  /*99a0*/  VIADD R2, R2, UR5 ;  /* 0x0000000502027c36 */ /* 0x000fe20008000000 */
[----:B------:R-:W-:Y:S01]  /*99b0*/  ULOP3.LUT UR7, UR14, 0x1, URZ, 0xc0, !UPT ;  /* 0x000000010e077892 */ /* 0x000fe2000f8ec03f */
[----:B------:R-:W-:Y:S01]  /*99c0*/  IMAD.MOV.U32 R150, RZ, RZ, 0x4 ;  /* 0x00000004ff967424 */ /* 0x000fe200078e00ff */
[----:B------:R-:W2:Y:S01]  /*99d0*/  LDSM.16.M88.4 R32, [R0+0x14000] ;  /* 0x014000000020783b */ /* 0x000ea20000000200 */
[----:B------:R-:W-:Y:S01]  /*99e0*/  IMAD.IADD R2, R2, 0x1, R178 ;  /* 0x0000000102027824 */ /* 0x000fe200078e02b2 */
[----:B------:R-:W-:Y:S01]  /*99f0*/  UISETP.NE.U32.AND UP1, UPT, UR7, 0x1, UPT ;  /* 0x000000010700788c */ /* 0x000fe2000bf25070 */
[----:B------:R-:W-:Y:S01]  /*9a00*/  IMAD.IADD R144, R184, 0x1, R0 ;  /* 0x00000001b8907824 */ /* 0x000fe200078e0200 */
[----:B------:R-:W1:Y:S01]  /*9a10*/  LDSM.16.M88.4 R28, [R0+0x16000] ;  /* 0x01600000001c783b */ /* 0x000e620000000200 */
[----:B------:R-:W-:Y:S02]  /*9a20*/  @UP3 UIADD3 UR8, UP2, UR18, -0x200, URZ ;  /* 0xfffffe0012083890 */ /* 0x000fe4000ff5e03f */
[----:B------:R-:W-:Y:S01]  /*9a30*/  IMAD.IADD R145, R178, 0x1, R144 ;  /* 0x00000001b2917824 */ /* 0x000fe200078e0290 */
[----:B------:R-:W3:Y:S01]  /*9a40*/  LDSM.16.MT88.4 R36, [R2] ;  /* 0x000000000224783b */ /* 0x000ee20000004200 */
[----:B------:R-:W-:Y:S01]  /*9a50*/  IMAD.MOV.U32 R178, RZ, RZ, R249 ;  /* 0x000000ffffb27224 */ /* 0x000fe200078e00f9 */
[----:B------:R-:W-:Y:S02]  /*9a60*/  UIADD3 UR9, UR14, -0x1, URZ ;  /* 0xffffffff0e097890 */ /* 0x000fe4000fffe03f */
[----:B------:R-:W-:Y:S01]  /*9a70*/  LDSM.16.MT88.4 R44, [R3+0x4800] ;  /* 0x00480000032c783b */ /* 0x000fe20000004200 */
[----:B------:R-:W-:Y:S03]  /*9a80*/  @UP3 UIADD3.X UR7, UR19, -0x1, URZ, UP2, !UPT ;  /* 0xffffffff13073890 */ /* 0x000fe600097fe43f */
        /* <DEDUP_REMOVED lines=87> */
[----:B------:R-:W-:Y:S01]  /*a000*/  IMAD.U32 R0, R38, -0x80, RZ ;  /* 0xffffff8026007824 */ /* 0x000fe200078e00ff */
[-C--:B------:R-:W-:Y:S05]  /*a010*/  HMMA.16816.F32 R12, R56, R54.reuse, R12 ;  /* 0x00000036380c723c */ /* 0x080fea000000180c */
[C---:B------:R-:W-:Y:S01]  /*a020*/  LEA R233, P1, R0.reuse, R148, 0x2 ;  /* 0x0000009400e97211 */ /* 0x040fe200078210ff */
        /* <DEDUP_REMOVED lines=409> */
.L_x_1742:
        /* <DEDUP_REMOVED lines=24> */
.L_x_1743:
        /* <DEDUP_REMOVED lines=47> */
.L_x_1745:
[----:B------:R-:W-:Y:S05]  /*be30*/  BSYNC B0 ;  /* 0x0000000000007941 */ /* 0x000fea0003800000 */
.L_x_1744:
        /* <DEDUP_REMOVED lines=14> */
.L_x_1747:
[----:B------:R-:W-:Y:S05]  /*bf20*/  BSYNC B0 ;  /* 0x0000000000007941 */ /* 0x000fea0003800000 */
.L_x_1746:
        /* <DEDUP_REMOVED lines=15> */
.L_x_1749:
[----:B------:R-:W-:Y:S05]  /*c020*/  BSYNC B0 ;  /* 0x0000000000007941 */ /* 0x000fea0003800000 */
.L_x_1748:
        /* <DEDUP_REMOVED lines=14> */
.L_x_1751:
[----:B------:R-:W-:Y:S05]  /*c110*/  BSYNC B0 ;  /* 0x0000000000007941 */ /* 0x000fea0003800000 */
.L_x_1750:
        /* <DEDUP_REMOVED lines=27> */
.L_x_1753:
[----:B------:R-:W-:Y:S05]  /*c2d0*/  BSYNC B0 ;  /* 0x0000000000007941 */ /* 0x000fea0003800000 */
.L_x_1752:
        /* <DEDUP_REMOVED lines=14> */
.L_x_1755:
[----:B------:R-:W-:Y:S05]  /*c3c0*/  BSYNC B0 ;  /* 0x0000000000007941 */ /* 0x000fea0003800000 */
.L_x_1754:
        /* <DEDUP_REMOVED lines=14> */
.L_x_1757:
[----:B------:R-:W-:Y:S05]  /*c4b0*/  BSYNC B0 ;  /* 0x0000000000007941 */ /* 0x000fea0003800000 */
.L_x_1756:
        /* <DEDUP_REMOVED lines=13> */
.L_x_1706:
        /* <DEDUP_REMOVED lines=26> */
.L_x_1759:
        /* <DEDUP_REMOVED lines=23> */
.L_x_1760:
        /* <DEDUP_REMOVED lines=36> */
.L_x_1762:
[----:B------:R-:W-:Y:S05]  /*cae0*/  BSYNC B0 ;  /* 0x0000000000007941 */ /* 0x000fea0003800000 */
.L_x_1761:
        /* <DEDUP_REMOVED lines=14> */
.L_x_1764:
[----:B------:R-:W-:Y:S05]  /*cbd0*/  BSYNC B0 ;  /* 0x0000000000007941 */ /* 0x000fea0003800000 */
.L_x_1763:
        /* <DEDUP_REMOVED lines=14> */
.L_x_1766:
[----:B------:R-:W-:Y:S05]  /*ccc0*/  BSYNC B0 ;  /* 0x0000000000007941 */ /* 0x000fea0003800000 */
.L_x_1765:
        /* <DEDUP_REMOVED lines=14> */
.L_x_1768:
[----:B------:R-:W-:Y:S05]  /*cdb0*/  BSYNC B0 ;  /* 0x0000000000007941 */ /* 0x000fea0003800000 */
.L_x_1767:
        /* <DEDUP_REMOVED lines=26> */
.L_x_1770:
[----:B------:R-:W-:Y:S05]  /*cf60*/  BSYNC B0 ;  /* 0x0000000000007941 */ /* 0x000fea0003800000 */
.L_x_1769:
        /* <DEDUP_REMOVED lines=14> */
.L_x_1772:
[----:B------:R-:W-:Y:S05]  /*d050*/  BSYNC B0 ;  /* 0x0000000000007941 */ /* 0x000fea0003800000 */
.L_x_1771:
        /* <DEDUP_REMOVED lines=14> */
.L_x_1774:
[----:B------:R-:W-:Y:S05]  /*d140*/  BSYNC B0 ;  /* 0x0000000000007941 */ /* 0x000fea0003800000 */
.L_x_1773:
        /* <DEDUP_REMOVED lines=13> */
.L_x_1758:
[----:B------:R-:W-:Y:S05]  /*d220*/  BSYNC B1 ;  /* 0x0000000000017941 */ /* 0x000fea0003800000 */
.L_x_1701:
        /* <DEDUP_REMOVED lines=11> */
.L_x_1775:
[----:B------:R-:W-:Y:S05]  /*d2e0*/  EXIT ;  /* 0x000000000000794d */ /* 0x000fea0003800000 */
.L_x_1777:
        /* <DEDUP_REMOVED lines=9> */
.L_x_2489:


//--------------------- .text._ZN5flash44flash_bwd_dq_dk_dv_loop_seqk_parallel_kernelI23Flash_bwd_kernel_traitsILi64ELi128ELi128ELi8ELi4ELi4ELi4ELb0ELb0EN7cutlass6half_tE19Flash_kernel_traitsILi64ELi128ELi128ELi8ES3_EELb0ELb0ELb0ELb0ELb0ELb0ELb1EEEvNS_16Flash_bwd_paramsE --------------------------
	.section	.text._ZN5flash44flash_bwd_dq_dk_dv_loop_seqk_parallel_kernelI23Flash_bwd_kernel_traitsILi64ELi128ELi128ELi8ELi4ELi4ELi4ELb0ELb0EN7cutlass6half_tE19Flash_kernel_traitsILi64ELi128ELi128ELi8ES3_EELb0ELb0ELb0ELb0ELb0ELb0ELb1EEEvNS_16Flash_bwd_paramsE,"ax",@progbits
	.align	128
        .global         _ZN5flash44flash_bwd_dq_dk_dv_loop_seqk_parallel_kernelI23Flash_bwd_kernel_traitsILi64ELi128ELi128ELi8ELi4ELi4ELi4ELb0ELb0EN7cutlass6half_tE19Flash_kernel_traitsILi64ELi128ELi128ELi8ES3_EELb0ELb0ELb0ELb0ELb0ELb0ELb1EEEvNS_16Flash_bwd_paramsE
        .type           _ZN5flash44flash_bwd_dq_dk_dv_loop_seqk_parallel_kernelI23Flash_bwd_kernel_traitsILi64ELi128ELi128ELi8ELi4ELi4ELi4ELb0ELb0EN7cutlass6half_tE19Flash_kernel_traitsILi64ELi128ELi128ELi8ES3_EELb0ELb0ELb0ELb0ELb0ELb0ELb1EEEvNS_16Flash_bwd_paramsE,@function
        .size           _ZN5flash44flash_bwd_dq_dk_dv_loop_seqk_parallel_kernelI23Flash_bwd_kernel_traitsILi64ELi128ELi128ELi8ELi4ELi4ELi4ELb0ELb0EN7cutlass6half_tE19Flash_kernel_traitsILi64ELi128ELi128ELi8ES3_EELb0ELb0ELb0ELb0ELb0ELb0ELb1EEEvNS_16Flash_bwd_paramsE,(.L_x_2490 - _ZN5flash44flash_bwd_dq_dk_dv_loop_seqk_parallel_kernelI23Flash_bwd_kernel_traitsILi64ELi128ELi128ELi8ELi4ELi4ELi4ELb0ELb0EN7cutlass6half_tE19Flash_kernel_traitsILi64ELi128ELi128ELi8ES3_EELb0ELb0ELb0ELb0ELb0ELb0ELb1EEEvNS_16Flash_bwd_paramsE)
        .other          _ZN5flash44flash_bwd_dq_dk_dv_loop_seqk_parallel_kernelI23Flash_bwd_kernel_traitsILi64ELi128ELi128ELi8ELi4ELi4ELi4ELb0ELb0EN7cutlass6half_tE19Flash_kernel_traitsILi64ELi128ELi128ELi8ES3_EELb0ELb0ELb0ELb0ELb0ELb0ELb1EEEvNS_16Flash_bwd_paramsE,@"STO_CUDA_ENTRY STV_DEFAULT"
_ZN5flash44flash_bwd_dq_dk_dv_loop_seqk_parallel_kernelI23Flash_bwd_kernel_traitsILi64ELi128ELi128ELi8ELi4ELi4ELi4ELb0ELb0EN7cutlass6half_tE19Flash_kernel_traitsILi64ELi128ELi128ELi8ES3_EELb0ELb0ELb0ELb0ELb0ELb0ELb1EEEvNS_16Flash_bwd_paramsE:
.text._ZN5flash44flash_bwd_dq_dk_dv_loop_seqk_parallel_kernelI23Flash_bwd_kernel_traitsILi64ELi128ELi128ELi8ELi4ELi4ELi4ELb0ELb0EN7cutlass6half_tE19Flash_kernel_traitsILi64ELi128ELi128ELi8ES3_EELb0ELb0ELb0ELb0ELb0ELb0ELb1EEEvNS_16Flash_bwd_paramsE:
        /* <DEDUP_REMOVED lines=12> */
[----:B------:R-:W2:Y:S01]  /*00c0*/  S2UR UR45, SR_CTAID.Y ;  /* 0x00000000002d79c3 */ /* 0x000ea20000002600 */
[----:B------:R-:W-:Y:S01]  /*00d0*/  UMOV UR5, 0x400 ;  /* 0x0000040000057882 */ /* 0x000fe20000000000 */
[----:B------:R-:W-:Y:S01]  /*00e0*/  ULDC.64 UR10, c[0x0][0x208] ;  /* 0x00008200000a7ab9 */ /* 0x000fe20000000a00 */
[----:B------:R-:W-:-:S05]  /*00f0*/  UMOV UR58, 0xffffc000 ;  /* 0xffffc000003a7882 */ /* 0x000fca0000000000 */
[----:B------:R-:W3:Y:S08]  /*0100*/  S2UR UR56, SR_CTAID.Z ;  /* 0x00000000003879c3 */ /* 0x000ef00000002700 */
[----:B------:R-:W4:Y:S01]  /*0110*/  S2UR UR4, SR_CgaCtaId ;  /* 0x00000000000479c3 */ /* 0x000f220000008800 */
[----:B--2---:R-:W-:Y:S01]  /*0120*/  USHF.L.U32 UR6, UR45, 0x7, URZ ;  /* 0x000000072d067899 */ /* 0x004fe2000800063f */
[----:B-1----:R-:W-:Y:S01]  /*0130*/  SHF.R.S32.HI R9, RZ, 0x1f, R14 ;  /* 0x0000001fff097819 */ /* 0x002fe2000001140e */
[----:B---3--:R-:W-:-:S03]  /*0140*/  USHF.R.S32.HI UR61, URZ, 0x1f, UR56 ;  /* 0x0000001f3f3d7899 */ /* 0x008fc60008011438 */
[CC--:B------:R-:W-:Y:S02]  /*0150*/  LEA.HI R3, R9.reuse, R14.reuse, RZ, 0x5 ;  /* 0x0000000e09037211 */ /* 0x0c0fe400078f28ff */
[----:B------:R-:W-:Y:S02]  /*0160*/  LEA.HI R6, R9, R14, RZ, 0x4 ;  /* 0x0000000e09067211 */ /* 0x000fe400078f20ff */
[--C-:B------:R-:W-:Y:S01]  /*0170*/  SHF.R.S32.HI R4, RZ, 0x5, R3.reuse ;  /* 0x00000005ff047819 */ /* 0x100fe20000011403 */
[----:B----4-:R-:W-:Y:S01]  /*0180*/  ULEA UR4, UR4, UR5, 0x18 ;  /* 0x0000000504047291 */ /* 0x010fe2000f8ec03f */
[----:B------:R-:W-:Y:S01]  /*0190*/  SHF.R.S32.HI R0, RZ, 0x1f, R3 ;  /* 0x0000001fff007819 */ /* 0x000fe20000011403 */
[----:B------:R-:W-:Y:S01]  /*01a0*/  USHF.R.S32.HI UR5, URZ, 0x1f, UR56 ;  /* 0x0000001f3f057899 */ /* 0x000fe20008011438 */
[----:B------:R-:W-:Y:S02]  /*01b0*/  LOP3.LUT R3, R3, 0xffffffe0, RZ, 0xc0, !PT ;  /* 0xffffffe003037812 */ /* 0x000fe400078ec0ff */
[----:B------:R-:W-:-:S02]  /*01c0*/  LEA.HI R0, R0, R4, RZ, 0x2 ;  /* 0x0000000400007211 */ /* 0x000fc400078f10ff */
[CC--:B------:R-:W-:Y:S02]  /*01d0*/  LEA.HI R15, R9.reuse, R14.reuse, RZ, 0x2 ;  /* 0x0000000e090f7211 */ /* 0x0c0fe400078f10ff */
[----:B------:R-:W-:Y:S01]  /*01e0*/  LOP3.LUT R2, R0, 0xfffffffc, RZ, 0xc0, !PT ;  /* 0xfffffffc00027812 */ /* 0x000fe200078ec0ff */
[----:B------:R-:W-:Y:S01]  /*01f0*/  IMAD.IADD R0, R14, 0x1, -R3 ;  /* 0x000000010e007824 */ /* 0x000fe200078e0a03 */
[----:B------:R-:W-:Y:S02]  /*0200*/  LEA.HI R16, R9, R14, RZ, 0x3 ;  /* 0x0000000e09107211 */ /* 0x000fe400078f18ff */
[----:B------:R-:W-:Y:S01]  /*0210*/  SHF.R.S32.HI R12, RZ, 0x2, R15 ;  /* 0x00000002ff0c7819 */ /* 0x000fe2000001140f */
[----:B------:R-:W-:Y:S01]  /*0220*/  IMAD.IADD R13, R4, 0x1, -R2 ;  /* 0x00000001040d7824 */ /* 0x000fe200078e0a02 */
[----:B------:R-:W-:Y:S02]  /*0230*/  SHF.R.S32.HI R4, RZ, 0x4, R6 ;  /* 0x00000004ff047819 */ /* 0x000fe40000011406 */
[----:B------:R-:W-:-:S02]  /*0240*/  SHF.R.S32.HI R2, RZ, 0x1f, R0 ;  /* 0x0000001fff027819 */ /* 0x000fc40000011400 */
[----:B------:R-:W-:Y:S02]  /*0250*/  LEA.HI R5, R6, R4, RZ, 0x1 ;  /* 0x0000000406057211 */ /* 0x000fe400078f08ff */
[----:B------:R-:W-:Y:S02]  /*0260*/  SHF.R.S32.HI R3, RZ, 0x1f, R15 ;  /* 0x0000001fff037819 */ /* 0x000fe4000001140f */
[----:B------:R-:W-:Y:S02]  /*0270*/  LOP3.LUT R7, R16, 0xfffffff8, RZ, 0xc0, !PT ;  /* 0xfffffff810077812 */ /* 0x000fe400078ec0ff */
[----:B------:R-:W-:Y:S02]  /*0280*/  LEA.HI R8, R2, R0, RZ, 0x2 ;  /* 0x0000000002087211 */ /* 0x000fe400078f10ff */
[----:B------:R-:W-:Y:S01]  /*0290*/  LOP3.LUT R2, R5, 0xfffffffe, RZ, 0xc0, !PT ;  /* 0xfffffffe05027812 */ /* 0x000fe200078ec0ff */
[----:B------:R-:W-:Y:S01]  /*02a0*/  IMAD.IADD R11, R14, 0x1, -R7 ;  /* 0x000000010e0b7824 */ /* 0x000fe200078e0a07 */
[----:B------:R-:W-:-:S02]  /*02b0*/  LEA.HI R0, R3, R12, RZ, 0x3 ;  /* 0x0000000c03007211 */ /* 0x000fc400078f18ff */
[----:B------:R-:W-:Y:S01]  /*02c0*/  LOP3.LUT R3, R6, 0xfffffff0, RZ, 0xc0, !PT ;  /* 0xfffffff006037812 */ /* 0x000fe200078ec0ff */
[----:B------:R-:W-:Y:S01]  /*02d0*/  IMAD.IADD R10, R4, 0x1, -R2 ;  /* 0x00000001040a7824 */ /* 0x000fe200078e0a02 */
[----:B------:R-:W-:Y:S01]  /*02e0*/  LOP3.LUT R0, R0, 0xfffffff8, RZ, 0xc0, !PT ;  /* 0xfffffff800007812 */ /* 0x000fe200078ec0ff */
[----:B------:R-:W-:Y:S01]  /*02f0*/  IMAD.SHL.U32 R2, R11, 0x40, RZ ;  /* 0x000000400b027824 */ /* 0x000fe200078e00ff */
[----:B------:R-:W-:Y:S01]  /*0300*/  LEA.HI R6, R9, R14, RZ, 0x7 ;  /* 0x0000000e09067211 */ /* 0x000fe200078f38ff */
[----:B------:R-:W-:Y:S02]  /*0310*/  IMAD.IADD R3, R14, 0x1, -R3 ;  /* 0x000000010e037824 */ /* 0x000fe400078e0a03 */
[----:B------:R-:W-:Y:S01]  /*0320*/  IMAD.IADD R4, R12, 0x1, -R0 ;  /* 0x000000010c047824 */ /* 0x000fe200078e0a00 */
[----:B------:R-:W-:Y:S01]  /*0330*/  LOP3.LUT R0, R2, 0x1c0, RZ, 0xc0, !PT ;  /* 0x000001c002007812 */ /* 0x000fe200078ec0ff */
[----:B------:R-:W-:Y:S01]  /*0340*/  IMAD.SHL.U32 R2, R13, 0x10, RZ ;  /* 0x000000100d027824 */ /* 0x000fe200078e00ff */
[----:B------:R-:W-:-:S02]  /*0350*/  SHF.R.S32.HI R12, RZ, 0x1f, R3 ;  /* 0x0000001fff0c7819 */ /* 0x000fc40000011403 */
[----:B------:R-:W-:Y:S02]  /*0360*/  LOP3.LUT R187, R0, 0x8, R16, 0xf8, !PT ;  /* 0x0000000800bb7812 */ /* 0x000fe400078ef810 */
[----:B------:R-:W-:Y:S02]  /*0370*/  LEA.HI.SX32 R5, R8, R2, 0x1e ;  /* 0x0000000208057211 */ /* 0x000fe400078ff2ff */
[----:B------:R-:W-:Y:S02]  /*0380*/  LEA.HI R12, R12, R3, RZ, 0x3 ;  /* 0x000000030c0c7211 */ /* 0x000fe400078f18ff */
[----:B------:R-:W-:Y:S01]  /*0390*/  LOP3.LUT R8, R0, 0x30, R2, 0xf8, !PT ;  /* 0x0000003000087812 */ /* 0x000fe200078ef802 */
[----:B------:R1:W-:Y:S01]  /*03a0*/  STL [R1+0x74], R5 ;  /* 0x0000740501007387 */ /* 0x0003e20000100800 */
[----:B------:R-:W-:Y:S02]  /*03b0*/  SHF.R.S32.HI R6, RZ, 0x7, R6 ;  /* 0x00000007ff067819 */ /* 0x000fe40000011406 */
[----:B------:R-:W-:-:S02]  /*03c0*/  SHF.R.U32.HI R0, RZ, 0x3, R0 ;  /* 0x00000003ff007819 */ /* 0x000fc40000011600 */
[----:B------:R-:W-:Y:S02]  /*03d0*/  LOP3.LUT R7, R12, 0xfffffff8, RZ, 0xc0, !PT ;  /* 0xfffffff80c077812 */ /* 0x000fe400078ec0ff */
[----:B------:R-:W-:Y:S02]  /*03e0*/  LOP3.LUT R187, R187, R0, RZ, 0x3c, !PT ;  /* 0x00000000bbbb7212 */ /* 0x000fe400078e3cff */
[----:B------:R-:W-:Y:S01]  /*03f0*/  LOP3.LUT R9, R4, 0x1, RZ, 0xc0, !PT ;  /* 0x0000000104097812 */ /* 0x000fe200078ec0ff */
[----:B------:R-:W-:Y:S01]  /*0400*/  IMAD.IADD R17, R3, 0x1, -R7 ;  /* 0x0000000103117824 */ /* 0x000fe200078e0a07 */
[----:B------:R-:W-:Y:S01]  /*0410*/  LOP3.LUT R3, R8, 0x8, R16, 0xf8, !PT ;  /* 0x0000000808037812 */ /* 0x000fe200078ef810 */
[----:B------:R-:W-:Y:S01]  /*0420*/  IMAD.SHL.U32 R8, R14, 0x2, RZ ;  /* 0x000000020e087824 */ /* 0x000fe200078e00ff */
[----:B------:R-:W-:Y:S01]  /*0430*/  ISETP.NE.U32.AND P0, PT, R9, 0x1, PT ;  /* 0x000000010900780c */ /* 0x000fe20003f05070 */
[----:B------:R-:W-:Y:S01]  /*0440*/  IMAD.SHL.U32 R7, R10, 0x10, RZ ;  /* 0x000000100a077824 */ /* 0x000fe200078e00ff */
[----:B------:R-:W-:Y:S02]  /*0450*/  STL [R1+0x7c], R17 ;  /* 0x00007c1101007387 */ /* 0x000fe40000100800 */
[----:B------:R-:W-:-:S02]  /*0460*/  R2P PR, R4, 0x6 ;  /* 0x0000000604007804 */ /* 0x000fc40000000000 */
[----:B------:R-:W-:Y:S02]  /*0470*/  LOP3.LUT R8, R8, 0x6, RZ, 0xc0, !PT ;  /* 0x0000000608087812 */ /* 0x000fe400078ec0ff */
[C---:B------:R-:W-:Y:S02]  /*0480*/  LOP3.LUT P4, RZ, R11.reuse, 0x2, RZ, 0xc0, !PT ;  /* 0x000000020bff7812 */ /* 0x040fe4000788c0ff */
[----:B------:R-:W-:Y:S01]  /*0490*/  LOP3.LUT P3, RZ, R11, 0x4, RZ, 0xc0, !PT ;  /* 0x000000040bff7812 */ /* 0x000fe2000786c0ff */
[----:B------:R-:W-:Y:S02]  /*04a0*/  IMAD R8, R6, 0x40, R8 ;  /* 0x0000004006087824 */ /* 0x000fe400078e0208 */
[----:B-1----:R-:W-:-:S03]  /*04b0*/  IMAD.SHL.U32 R5, R10, 0x200, RZ ;  /* 0x000002000a057824 */ /* 0x002fc600078e00ff */
[----:B------:R1:W-:Y:S01]  /*04c0*/  STL [R1+0x70], R8 ;  /* 0x0000700801007387 */ /* 0x0003e20000100800 */
[----:B------:R-:W-:Y:S01]  /*04d0*/  IMAD R2, R6, 0x1000, R5 ;  /* 0x0000100006027824 */ /* 0x000fe200078e0205 */
[----:B------:R-:W-:Y:S01]  /*04e0*/  LOP3.LUT R5, R5, R3, R0, 0xf6, !PT ;  /* 0x0000000305057212 */ /* 0x000fe200078ef600 */
[----:B------:R-:W-:Y:S02]  /*04f0*/  IMAD.SHL.U32 R0, R4, 0x40, RZ ;  /* 0x0000004004007824 */ /* 0x000fe400078e00ff */
[----:B------:R-:W-:Y:S01]  /*0500*/  IMAD.IADD R187, R2, 0x1, R187 ;  /* 0x0000000102bb7824 */ /* 0x000fe200078e02bb */
[----:B------:R-:W-:Y:S02]  /*0510*/  LOP3.LUT R2, R15, 0x7ffffffc, RZ, 0xc0, !PT ;  /* 0x7ffffffc0f027812 */ /* 0x000fe400078ec0ff */
[----:B------:R-:W-:Y:S02]  /*0520*/  LOP3.LUT R0, R0, 0x1c0, RZ, 0xc0, !PT ;  /* 0x000001c000007812 */ /* 0x000fe400078ec0ff */
[----:B------:R-:W-:Y:S01]  /*0530*/  SHF.L.U32 R187, R187, 0x1, RZ ;  /* 0x00000001bbbb7819 */ /* 0x000fe200000006ff */
[----:B------:R-:W-:-:S02]  /*0540*/  IMAD.IADD R3, R14, 0x1, -R2 ;  /* 0x000000010e037824 */ /* 0x000fc400078e0a02 */
[----:B------:R-:W-:Y:S02]  /*0550*/  IMAD.SHL.U32 R2, R6, 0x8, RZ ;  /* 0x0000000806027824 */ /* 0x000fe400078e00ff */
[----:B------:R-:W-:Y:S01]  /*0560*/  IMAD.SHL.U32 R4, R3, 0x2, RZ ;  /* 0x0000000203047824 */ /* 0x000fe200078e00ff */
[----:B------:R-:W-:Y:S02]  /*0570*/  SHF.R.U32.HI R3, RZ, 0x3, R0 ;  /* 0x00000003ff037819 */ /* 0x000fe40000011600 */
[----:B------:R-:W-:Y:S01]  /*0580*/  LOP3.LUT R2, R2, 0x8, RZ, 0xc0, !PT ;  /* 0x0000000802027812 */ /* 0x000fe200078ec0ff */
[----:B------:R-:W-:-:S03]  /*0590*/  IMAD R6, R6, 0x2000, R4 ;  /* 0x0000200006067824 */ /* 0x000fc600078e0204 */
[----:B------:R-:W-:Y:S02]  /*05a0*/  LOP3.LUT R14, R2, 0x10, R7, 0xf8, !PT ;  /* 0x00000010020e7812 */ /* 0x000fe400078ef807 */
[-C--:B------:R-:W-:Y:S01]  /*05b0*/  LOP3.LUT R9, R3, R0.reuse, R2, 0x1e, !PT ;  /* 0x0000000003097212 */ /* 0x080fe200078e1e02 */
[----:B------:R-:W-:Y:S01]  /*05c0*/  IMAD.SHL.U32 R2, R17, 0x40, RZ ;  /* 0x0000004011027824 */ /* 0x000fe200078e00ff */
[----:B------:R-:W-:Y:S01]  /*05d0*/  LOP3.LUT R7, R3, R0, RZ, 0xfc, !PT ;  /* 0x0000000003077212 */ /* 0x000fe200078efcff */
[C---:B------:R-:W-:Y:S01]  /*05e0*/  IMAD R0, R13.reuse, 0x400, R4 ;  /* 0x000004000d007824 */ /* 0x040fe200078e0204 */
[----:B------:R-:W-:Y:S01]  /*05f0*/  LEA R3, R13, R6, 0xa ;  /* 0x000000060d037211 */ /* 0x000fe200078e50ff */
[----:B------:R-:W-:Y:S01]  /*0600*/  IMAD.SHL.U32 R4, R10, 0x8, RZ ;  /* 0x000000080a047824 */ /* 0x000fe200078e00ff */
[----:B------:R-:W-:Y:S01]  /*0610*/  LOP3.LUT R2, R2, 0x1c0, RZ, 0xc0, !PT ;  /* 0x000001c002027812 */ /* 0x000fe200078ec0ff */
[----:B-1----:R-:W-:Y:S02]  /*0620*/  IMAD.SHL.U32 R8, R12, 0x40, RZ ;  /* 0x000000400c087824 */ /* 0x002fe400078e00ff */
[----:B------:R-:W-:Y:S01]  /*0630*/  IMAD.IADD R7, R7, 0x1, R3 ;  /* 0x0000000107077824 */ /* 0x000fe200078e0203 */
[----:B------:R-:W-:Y:S01]  /*0640*/  SHF.R.U32.HI R6, RZ, 0x3, R2 ;  /* 0x00000003ff067819 */ /* 0x000fe20000011602 */
[----:B------:R-:W-:Y:S01]  /*0650*/  IMAD.IADD R9, R0, 0x1, R9 ;  /* 0x0000000100097824 */ /* 0x000fe200078e0209 */
[----:B------:R-:W-:Y:S01]  /*0660*/  LOP3.LUT R3, R2, 0x8, R4, 0xf8, !PT ;  /* 0x0000000802037812 */ /* 0x000fe200078ef804 */
[----:B------:R-:W-:Y:S01]  /*0670*/  IMAD.SHL.U32 R10, R11, 0x8, RZ ;  /* 0x000000080b0a7824 */ /* 0x000fe200078e00ff */
[----:B------:R-:W-:-:S02]  /*0680*/  LOP3.LUT R0, R8, 0xfffffe00, RZ, 0xc0, !PT ;  /* 0xfffffe0008007812 */ /* 0x000fc400078ec0ff */
        /* <DEDUP_REMOVED lines=8> */
[----:B------:R-:W-:Y:S01]  /*0710*/  IMAD.MOV.U32 R0, RZ, RZ, 0x20 ;  /* 0x00000020ff007424 */ /* 0x000fe200078e00ff */
[----:B------:R1:W-:Y:S01]  /*0720*/  STL [R1+0x28], R10 ;  /* 0x0000280a01007387 */ /* 0x0003e20000100800 */
[----:B------:R-:W-:Y:S01]  /*0730*/  IMAD.U32 R3, RZ, RZ, UR5 ;  /* 0x00000005ff037e24 */ /* 0x000fe2000f8e00ff */
[----:B------:R-:W-:Y:S01]  /*0740*/  USHF.R.S32.HI UR5, URZ, 0x1f, UR45 ;  /* 0x0000001f3f057899 */ /* 0x000fe2000801142d */
[----:B------:R-:W-:Y:S01]  /*0750*/  IMAD.U32 R2, RZ, RZ, UR6 ;  /* 0x00000006ff027e24 */ /* 0x000fe2000f8e00ff */
[----:B------:R-:W-:Y:S01]  /*0760*/  UIADD3 UR6, UR4, 0xc000, URZ ;  /* 0x0000c00004067890 */ /* 0x000fe2000fffe03f */
[----:B------:R-:W-:Y:S01]  /*0770*/  IMAD.MOV.U32 R2, RZ, RZ, -0x10 ;  /* 0xfffffff0ff027424 */ /* 0x000fe200078e00ff */
[C---:B------:R-:W-:Y:S01]  /*0780*/  SEL R188, R0.reuse, 0xffffffe0, !P4 ;  /* 0xffffffe000bc7807 */ /* 0x040fe20006000000 */
[----:B------:R-:W-:Y:S01]  /*0790*/  IMAD.MOV.U32 R4, RZ, RZ, 0x40 ;  /* 0x00000040ff047424 */ /* 0x000fe200078e00ff */
[----:B------:R-:W-:Y:S01]  /*07a0*/  SEL R0, R0, 0xffffffe0, !P1 ;  /* 0xffffffe000007807 */ /* 0x000fe20004800000 */
[----:B------:R-:W-:Y:S01]  /*07b0*/  IMAD.MOV.U32 R6, RZ, RZ, 0x440 ;  /* 0x00000440ff067424 */ /* 0x000fe200078e00ff */
[----:B------:R-:W-:Y:S01]  /*07c0*/  SEL R2, R2, 0x10, !P0 ;  /* 0x0000001002027807 */ /* 0x000fe20004000000 */
[----:B------:R-:W-:Y:S01]  /*07d0*/  IMAD.U32 R3, RZ, RZ, UR5 ;  /* 0x00000005ff037e24 */ /* 0x000fe2000f8e00ff */
[C---:B------:R-:W-:Y:S01]  /*07e0*/  SEL R186, R4.reuse, 0xffffffc0, !P3 ;  /* 0xffffffc004ba7807 */ /* 0x040fe20005800000 */
[----:B------:R-:W-:Y:S01]  /*07f0*/  VIADD R189, R187, UR6 ;  /* 0x00000006bbbd7c36 */ /* 0x000fe20008000000 */
[----:B------:R-:W-:Y:S01]  /*0800*/  LEA R9, R9, UR6, 0x1 ;  /* 0x0000000609097c11 */ /* 0x000fe2000f8e08ff */
[----:B------:R-:W-:Y:S01]  /*0810*/  IMAD.IADD R13, R7, 0x1, R2 ;  /* 0x00000001070d7824 */ /* 0x000fe200078e0202 */
[----:B------:R-:W-:Y:S01]  /*0820*/  SHF.R.S32.HI R3, RZ, 0x3, R16 ;  /* 0x00000003ff037819 */ /* 0x000fe20000011410 */
[----:B------:R-:W-:Y:S01]  /*0830*/  IMAD.IADD R186, R189, 0x1, R186 ;  /* 0x00000001bdba7824 */ /* 0x000fe200078e02ba */
[----:B------:R-:W-:Y:S01]  /*0840*/  SEL R4, R4, 0xffffffc0, !P2 ;  /* 0xffffffc004047807 */ /* 0x000fe20005000000 */
[----:B------:R-:W-:Y:S01]  /*0850*/  STL [R1+0x78], R9 ;  /* 0x0000780901007387 */ /* 0x000fe20000100800 */
[----:B------:R-:W-:Y:S01]  /*0860*/  LEA R3, R5, UR4, 0x1 ;  /* 0x0000000405037c11 */ /* 0x000fe2000f8e08ff */
[C---:B------:R-:W-:Y:S01]  /*0870*/  IMAD.IADD R5, R7.reuse, 0x1, R0 ;  /* 0x0000000107057824 */ /* 0x040fe200078e0200 */
[----:B------:R-:W-:Y:S01]  /*0880*/  SEL R6, R6, 0x3c0, !P2 ;  /* 0x000003c006067807 */ /* 0x000fe20005000000 */
[----:B------:R2:W-:Y:S01]  /*0890*/  STL [R1+0xc], R7 ;  /* 0x00000c0701007387 */ /* 0x0005e20000100800 */
[----:B------:R-:W-:Y:S01]  /*08a0*/  IMAD.IADD R12, R7, 0x1, R4 ;  /* 0x00000001070c7824 */ /* 0x000fe200078e0204 */
[----:B------:R-:W-:Y:S01]  /*08b0*/  UIADD3 UR5, UR4, 0xc000, URZ ;  /* 0x0000c00004057890 */ /* 0x000fe2000fffe03f */
[----:B-1----:R-:W-:Y:S01]  /*08c0*/  IMAD.IADD R10, R4, 0x1, R9 ;  /* 0x00000001040a7824 */ /* 0x002fe200078e0209 */
[----:B------:R-:W-:Y:S01]  /*08d0*/  STL [R1+0x14], R13 ;  /* 0x0000140d01007387 */ /* 0x000fe20000100800 */
[----:B------:R-:W-:-:S02]  /*08e0*/  VIADD R15, R9, 0x420 ;  /* 0x00000420090f7836 */ /* 0x000fc40000000000 */
[C---:B------:R-:W-:Y:S01]  /*08f0*/  VIADD R8, R9.reuse, 0x2020 ;  /* 0x0000202009087836 */ /* 0x040fe20000000000 */
[----:B------:R1:W-:Y:S01]  /*0900*/  STL [R1+0x24], R5 ;  /* 0x0000240501007387 */ /* 0x0003e20000100800 */
[C---:B------:R-:W-:Y:S02]  /*0910*/  @P1 VIADD R15, R9.reuse, 0x3e0 ;  /* 0x000003e0090f1836 */ /* 0x040fe40000000000 */
[C---:B------:R-:W-:Y:S01]  /*0920*/  VIADD R14, R9.reuse, 0x2420 ;  /* 0x00002420090e7836 */ /* 0x040fe20000000000 */
[----:B------:R-:W-:Y:S01]  /*0930*/  STL [R1+0x8], R12 ;  /* 0x0000080c01007387 */ /* 0x000fe20000100800 */
[C---:B------:R-:W-:Y:S02]  /*0940*/  @P1 VIADD R8, R9.reuse, 0x1fe0 ;  /* 0x00001fe009081836 */ /* 0x040fe40000000000 */
[C---:B------:R-:W-:Y:S02]  /*0950*/  @P1 VIADD R14, R9.reuse, 0x23e0 ;  /* 0x000023e0090e1836 */ /* 0x040fe40000000000 */
[----:B------:R-:W-:-:S02]  /*0960*/  VIADD R11, R9, 0x2040 ;  /* 0x00002040090b7836 */ /* 0x000fc40000000000 */
[----:B------:R-:W-:Y:S02]  /*0970*/  IMAD.IADD R2, R2, 0x1, R12 ;  /* 0x0000000102027824 */ /* 0x000fe400078e020c */
[----:B------:R-:W-:Y:S02]  /*0980*/  @P2 VIADD R11, R9, 0x1fc0 ;  /* 0x00001fc0090b2836 */ /* 0x000fe40000000000 */
[----:B------:R-:W-:Y:S02]  /*0990*/  IMAD.IADD R4, R4, 0x1, R8 ;  /* 0x0000000104047824 */ /* 0x000fe400078e0208 */
[----:B--2---:R-:W-:Y:S02]  /*09a0*/  IMAD.IADD R7, R0, 0x1, R9 ;  /* 0x0000000100077824 */ /* 0x004fe400078e0209 */
[----:B------:R-:W-:Y:S02]  /*09b0*/  IMAD.IADD R189, R189, 0x1, R188 ;  /* 0x00000001bdbd7824 */ /* 0x000fe400078e02bc */
[----:B------:R-:W-:Y:S01]  /*09c0*/  IMAD.IADD R188, R188, 0x1, R186 ;  /* 0x00000001bcbc7824 */ /* 0x000fe200078e02ba */
[----:B------:R2:W-:Y:S01]  /*09d0*/  STL [R1+0xac], R7 ;  /* 0x0000ac0701007387 */ /* 0x0005e20000100800 */
[----:B-1----:R-:W-:-:S03]  /*09e0*/  IMAD.IADD R5, R9, 0x1, R6 ;  /* 0x0000000109057824 */ /* 0x002fc600078e0206 */
[----:B------:R-:W-:Y:S04]  /*09f0*/  STL [R1+0x90], R10 ;  /* 0x0000900a01007387 */ /* 0x000fe80000100800 */
[----:B------:R1:W-:Y:S04]  /*0a00*/  STL [R1+0x8c], R5 ;  /* 0x00008c0501007387 */ /* 0x0003e80000100800 */
[----:B------:R-:W-:Y:S04]  /*0a10*/  STL [R1+0x98], R15 ;  /* 0x0000980f01007387 */ /* 0x000fe80000100800 */
[----:B------:R-:W-:Y:S04]  /*0a20*/  STL [R1+0x80], R8 ;  /* 0x0000800801007387 */ /* 0x000fe80000100800 */
[----:B------:R-:W-:Y:S04]  /*0a30*/  STL [R1+0x94], R14 ;  /* 0x0000940e01007387 */ /* 0x000fe80000100800 */
[----:B------:R3:W-:Y:S01]  /*0a40*/  STL [R1+0x10], R2 ;  /* 0x0000100201007387 */ /* 0x0007e20000100800 */
[C---:B--2---:R-:W-:Y:S01]  /*0a50*/  IADD3 R7, R9.reuse, 0x2440, RZ ;  /* 0x0000244009077810 */ /* 0x044fe20007ffe0ff */
[----:B------:R-:W-:-:S02]  /*0a60*/  @P2 VIADD R7, R9, 0x23c0 ;  /* 0x000023c009072836 */ /* 0x000fc40000000000 */
[----:B------:R2:W-:Y:S01]  /*0a70*/  STL [R1+0x88], R11 ;  /* 0x0000880b01007387 */ /* 0x0005e20000100800 */
[----:B------:R-:W-:-:S03]  /*0a80*/  IMAD.IADD R9, R0, 0x1, R12 ;  /* 0x0000000100097824 */ /* 0x000fc600078e020c */
[----:B------:R4:W-:Y:S01]  /*0a90*/  STL [R1+0x84], R7 ;  /* 0x0000840701007387 */ /* 0x0009e20000100800 */
[C---:B-1----:R-:W-:Y:S02]  /*0aa0*/  IMAD.IADD R5, R0.reuse, 0x1, R5 ;  /* 0x0000000100057824 */ /* 0x042fe400078e0205 */
[C---:B---3--:R-:W-:Y:S02]  /*0ab0*/  IMAD.IADD R2, R0.reuse, 0x1, R2 ;  /* 0x0000000100027824 */ /* 0x048fe400078e0202 */
[----:B--2---:R-:W-:Y:S02]  /*0ac0*/  IMAD.IADD R11, R13, 0x1, R0 ;  /* 0x000000010d0b7824 */ /* 0x004fe400078e0200 */
[----:B----4-:R-:W-:-:S03]  /*0ad0*/  IMAD.IADD R7, R0, 0x1, R10 ;  /* 0x0000000100077824 */ /* 0x010fc600078e020a */
[----:B------:R1:W-:Y:S01]  /*0ae0*/  STL [R1+0x20], R11 ;  /* 0x0000200b01007387 */ /* 0x0003e20000100800 */
[----:B------:R-:W-:-:S03]  /*0af0*/  IMAD.IADD R0, R6, 0x1, R8 ;  /* 0x0000000106007824 */ /* 0x000fc600078e0208 */
[----:B------:R1:W-:Y:S04]  /*0b00*/  STL [R1+0x1c], R9 ;  /* 0x00001c0901007387 */ /* 0x0003e80000100800 */
[----:B------:R1:W-:Y:S04]  /*0b10*/  STL [R1+0xa8], R7 ;  /* 0x0000a80701007387 */ /* 0x0003e80000100800 */
[----:B------:R1:W-:Y:S04]  /*0b20*/  STL [R1+0xa4], R5 ;  /* 0x0000a40501007387 */ /* 0x0003e80000100800 */
[----:B------:R1:W-:Y:S04]  /*0b30*/  STL [R1+0xa0], R4 ;  /* 0x0000a00401007387 */ /* 0x0003e80000100800 */
[----:B------:R1:W-:Y:S04]  /*0b40*/  STL [R1+0x18], R2 ;  /* 0x0000180201007387 */ /* 0x0003e80000100800 */
[----:B------:R1:W-:Y:S02]  /*0b50*/  STL [R1+0x9c], R0 ;  /* 0x00009c0001007387 */ /* 0x0003e40000100800 */
.L_x_1854:
        /* <DEDUP_REMOVED lines=67> */
.L_x_1778:
        /* <DEDUP_REMOVED lines=8> */
[----:B------:R-:W-:Y:S01]  /*1010*/  ULDC.64 UR12, c[0x0][0x488] ;  /* 0x00012200000c7ab9 */ /* 0x000fe20000000a00 */
[----:B------:R-:W-:Y:S02]  /*1020*/  UISETP.NE.AND UP1, UPT, UR6, -0x1, UPT ;  /* 0xffffffff0600788c */ /* 0x000fe4000bf25270 */
[----:B------:R-:W-:Y:S01]  /*1030*/  UISETP.NE.AND UP0, UPT, UR27, -0x1, UPT ;  /* 0xffffffff1b00788c */ /* 0x000fe2000bf05270 */
[----:B------:R-:W-:Y:S02]  /*1040*/  ULDC.64 UR8, c[0x0][0x228] ;  /* 0x00008a0000087ab9 */ /* 0x000fe40000000a00 */
[----:B------:R-:W2:Y:S01]  /*1050*/  S2UR UR14, SR_CTAID.X ;  /* 0x00000000000e79c3 */ /* 0x000ea20000002500 */
[----:B------:R-:W-:Y:S02]  /*1060*/  UIADD3 UR16, UR40, 0x7f, URZ ;  /* 0x0000007f28107890 */ /* 0x000fe4000fffe03f */
[----:B------:R-:W-:-:S02]  /*1070*/  UIMAD.WIDE.U32 UR18, UR45, UR8, URZ ;  /* 0x000000082d1272a5 */ /* 0x000fc4000f8e003f */
[----:B------:R-:W-:Y:S02]  /*1080*/  UIMAD UR8, UR55, UR8, URZ ;  /* 0x00000008370872a4 */ /* 0x000fe4000f8e023f */
[----:B------:R-:W-:Y:S02]  /*1090*/  USHF.L.U64.HI UR20, UR45, 0x7, UR55 ;  /* 0x000000072d147899 */ /* 0x000fe40008010237 */
[----:B------:R-:W-:Y:S01]  /*10a0*/  USHF.R.S32.HI UR21, URZ, 0x1f, UR16 ;  /* 0x0000001f3f157899 */ /* 0x000fe20008011410 */
[----:B------:R-:W-:Y:S01]  /*10b0*/  ULDC.64 UR24, c[0x0][0x240] ;  /* 0x0000900000187ab9 */ /* 0x000fe20000000a00 */
[----:B------:R-:W-:Y:S01]  /*10c0*/  ULDC UR57, c[0x0][0x2d4] ;  /* 0x0000b50000397ab9 */ /* 0x000fe20000000800 */
[----:B------:R-:W-:Y:S01]  /*10d0*/  ULDC.U8 UR44, c[0x0][0x480] ;  /* 0x00012000002c7ab9 */ /* 0x000fe20000000000 */
[----:B------:R-:W-:Y:S01]  /*10e0*/  UIMAD UR28, UR45, UR9, UR8 ;  /* 0x000000092d1c72a4 */ /* 0x000fe2000f8e0208 */
[----:B-1----:R-:W-:Y:S01]  /*10f0*/  IABS R6, R7 ;  /* 0x0000000700067213 */ /* 0x002fe20000000000 */
[----:B------:R-:W-:Y:S01]  /*1100*/  @UP0 UIADD3 UR22, UR17, UR27, URZ ;  /* 0x0000001b11160290 */ /* 0x000fe2000fffe03f */
[----:B------:R-:W-:Y:S01]  /*1110*/  ISETP.NE.AND P3, PT, R7, RZ, PT ;  /* 0x000000ff0700720c */ /* 0x000fe20003f65270 */
[----:B------:R-:W-:Y:S01]  /*1120*/  UISETP.NE.AND UP4, UPT, UR44, URZ, UPT ;  /* 0x0000003f2c00728c */ /* 0x000fe2000bf85270 */
[----:B------:R-:W1:Y:S01]  /*1130*/  I2F.RP R4, R6 ;  /* 0x0000000600047306 */ /* 0x000e620000209400 */
[----:B------:R-:W-:Y:S01]  /*1140*/  @!UP1 ULDC.64 UR8, c[0x0][0x418] ;  /* 0x0001060000089ab9 */ /* 0x000fe20000000a00 */
[----:B------:R-:W-:-:S02]  /*1150*/  USEL UR38, UR20, URZ, UP2 ;  /* 0x0000003f14267287 */ /* 0x000fc40009000000 */
[----:B--2---:R-:W-:Y:S02]  /*1160*/  UIMAD.WIDE.U32 UR32, UR14, UR12, URZ ;  /* 0x0000000c0e2072a5 */ /* 0x004fe4000f8e003f */
[----:B------:R-:W-:Y:S02]  /*1170*/  ULEA.HI UR44, UR21, UR16, URZ, 0x7 ;  /* 0x00000010152c7291 */ /* 0x000fe4000f8f383f */
[----:B------:R-:W-:Y:S02]  /*1180*/  UIMAD UR48, UR14, UR13, UR33 ;  /* 0x0000000d0e3072a4 */ /* 0x000fe4000f8e0221 */
[----:B------:R-:W-:Y:S01]  /*1190*/  USHF.L.U32 UR14, UR45, 0x7, URZ ;  /* 0x000000072d0e7899 */ /* 0x000fe2000800063f */
[----:B------:R-:W-:Y:S01]  /*11a0*/  @UP1 ULDC.64 UR12, c[0x0][0x420] ;  /* 0x00010800000c1ab9 */ /* 0x000fe20000000a00 */
[----:B------:R-:W-:Y:S01]  /*11b0*/  USHF.R.S32.HI UR33, URZ, 0x1f, UR57 ;  /* 0x0000001f3f217899 */ /* 0x000fe20008011439 */
[----:B-1----:R-:W1:Y:S01]  /*11c0*/  MUFU.RCP R4, R4 ;  /* 0x0000000400047308 */ /* 0x002e620000001000 */
[----:B------:R-:W-:-:S02]  /*11d0*/  USEL UR34, UR14, URZ, UP2 ;  /* 0x0000003f0e227287 */ /* 0x000fc40009000000 */
[----:B------:R-:W-:Y:S02]  /*11e0*/  UIMAD.WIDE.U32 UR14, UR6, UR24, URZ ;  /* 0x00000018060e72a5 */ /* 0x000fe4000f8e003f */
[----:B------:R-:W-:Y:S01]  /*11f0*/  @UP1 UIMAD.WIDE.U32 UR42, UR6, UR12, URZ ;  /* 0x0000000c062a12a5 */ /* 0x000fe2000f8e003f */
[----:B------:R-:W-:Y:S01]  /*1200*/  @UP0 ULDC.64 UR20, c[0x0][0x248] ;  /* 0x0000920000140ab9 */ /* 0x000fe20000000a00 */
[----:B------:R-:W-:Y:S02]  /*1210*/  @!UP1 UIMAD UR12, UR55, UR8, URZ ;  /* 0x00000008370c92a4 */ /* 0x000fe4000f8e023f */
[----:B------:R-:W-:Y:S02]  /*1220*/  USEL UR54, UR18, UR14, !UP1 ;  /* 0x0000000e12367287 */ /* 0x000fe4000c800000 */
[----:B------:R-:W-:Y:S01]  /*1230*/  UIADD3 UR28, UR19, UR28, URZ ;  /* 0x0000001c131c7290 */ /* 0x000fe2000fffe03f */
[----:B------:R-:W-:Y:S01]  /*1240*/  ULDC.U8 UR35, c[0x0][0x3d8] ;  /* 0x0000f60000237ab9 */ /* 0x000fe20000000000 */
[----:B------:R-:W-:Y:S01]  /*1250*/  @UP0 UIMAD.WIDE.U32 UR18, UR22, UR20, URZ ;  /* 0x00000014161202a5 */ /* 0x000fe2000f8e003f */
[----:B-1----:R-:W-:Y:S01]  /*1260*/  VIADD R4, R4, 0xffffffe ;  /* 0x0ffffffe04047836 */ /* 0x002fe20000000000 */
[----:B------:R-:W-:Y:S01]  /*1270*/  UIMAD UR16, UR33, UR45, URZ ;  /* 0x0000002d211072a4 */ /* 0x000fe2000f8e023f */
[----:B------:R-:W-:-:S02]  /*1280*/  ULDC UR60, c[0x0][0x2dc] ;  /* 0x0000b700003c7ab9 */ /* 0x000fc40000000800 */
[----:B------:R-:W1:Y:S01]  /*1290*/  F2I.FTZ.U32.TRUNC.NTZ R5, R4 ;  /* 0x0000000400057305 */ /* 0x000e62000021f000 */
[----:B------:R-:W-:Y:S01]  /*12a0*/  ULDC UR59, c[0x0][0x270] ;  /* 0x00009c00003b7ab9 */ /* 0x000fe20000000800 */
[----:B------:R-:W-:Y:S02]  /*12b0*/  UISETP.NE.AND UP3, UPT, UR35, URZ, UPT ;  /* 0x0000003f2300728c */ /* 0x000fe4000bf65270 */
[----:B------:R-:W-:Y:S02]  /*12c0*/  @UP1 UIMAD UR47, UR6, UR13, UR43 ;  /* 0x0000000d062f12a4 */ /* 0x000fe4000f8e022b */
[----:B------:R-:W-:Y:S02]  /*12d0*/  @!UP1 UIMAD.WIDE.U32 UR36, UR45, UR8, URZ ;  /* 0x000000082d2492a5 */ /* 0x000fe4000f8e003f */
[----:B------:R-:W-:Y:S02]  /*12e0*/  @!UP1 UIMAD UR31, UR45, UR9, UR12 ;  /* 0x000000092d1f92a4 */ /* 0x000fe4000f8e020c */
[----:B------:R-:W-:-:S02]  /*12f0*/  UIMAD UR23, UR6, UR25, URZ ;  /* 0x00000019061772a4 */ /* 0x000fc4000f8e023f */
[----:B------:R-:W-:Y:S02]  /*1300*/  UIMAD.WIDE UR8, UR60, UR59, URZ ;  /* 0x0000003b3c0872a5 */ /* 0x000fe4000f8e023f */
[----:B------:R-:W-:Y:S01]  /*1310*/  UIMAD.WIDE.U32 UR12, UR45, UR57, URZ ;  /* 0x000000392d0c72a5 */ /* 0x000fe2000f8e003f */
[--C-:B-1----:R-:W-:Y:S01]  /*1320*/  IMAD.MOV R0, RZ, RZ, -R5.reuse ;  /* 0x000000ffff007224 */ /* 0x102fe200078e0a05 */
[----:B------:R-:W-:Y:S01]  /*1330*/  UIMAD UR16, UR55, UR57, UR16 ;  /* 0x00000039371072a4 */ /* 0x000fe2000f8e0210 */
[----:B------:R-:W-:Y:S01]  /*1340*/  IMAD.MOV.U32 R4, RZ, RZ, RZ ;  /* 0x000000ffff047224 */ /* 0x000fe200078e00ff */
[----:B------:R-:W-:Y:S01]  /*1350*/  @UP1 UIADD3 UR28, UR15, UR23, URZ ;  /* 0x000000170f1c1290 */ /* 0x000fe2000fffe03f */
[----:B------:R-:W-:Y:S01]  /*1360*/  IMAD R0, R0, R6, RZ ;  /* 0x0000000600007224 */ /* 0x000fe200078e02ff */
[----:B------:R-:W-:Y:S01]  /*1370*/  @UP0 UMOV UR33, UR18 ;  /* 0x0000001200210c82 */ /* 0x000fe20008000000 */
[----:B------:R-:W-:Y:S02]  /*1380*/  UIMAD.WIDE.U32 UR14, UR8, UR12, URZ ;  /* 0x0000000c080e72a5 */ /* 0x000fe4000f8e003f */
[----:B------:R-:W-:Y:S01]  /*1390*/  IMAD.HI.U32 R0, R5, R0, R4 ;  /* 0x0000000005007227 */ /* 0x000fe200078e0004 */
[----:B------:R-:W-:-:S02]  /*13a0*/  UIMAD UR18, UR9, UR12, URZ ;  /* 0x0000000c091272a4 */ /* 0x000fc4000f8e023f */
[----:B------:R-:W-:Y:S02]  /*13b0*/  UIADD3 UR16, UR13, UR16, URZ ;  /* 0x000000100d107290 */ /* 0x000fe4000fffe03f */
[----:B------:R-:W-:Y:S01]  /*13c0*/  UIMAD.WIDE.U32 UR12, UR8, UR6, URZ ;  /* 0x00000006080c72a5 */ /* 0x000fe2000f8e003f */
[----:B------:R-:W-:Y:S01]  /*13d0*/  IMAD.HI.U32 R0, R0, R2, RZ ;  /* 0x0000000200007227 */ /* 0x000fe200078e00ff */
[----:B------:R-:W-:Y:S01]  /*13e0*/  ULDC UR39, c[0x0][0x2c4] ;  /* 0x0000b10000277ab9 */ /* 0x000fe20000000800 */
[----:B------:R-:W-:Y:S02]  /*13f0*/  UIMAD UR16, UR8, UR16, UR18 ;  /* 0x00000010081072a4 */ /* 0x000fe4000f8e0212 */
[----:B------:R-:W-:Y:S01]  /*1400*/  @UP3 UIMAD UR18, UR45, UR39, URZ ;  /* 0x000000272d1232a4 */ /* 0x000fe2000f8e023f */
[----:B------:R-:W-:Y:S01]  /*1410*/  IADD3 R4, -R0, RZ, RZ ;  /* 0x000000ff00047210 */ /* 0x000fe20007ffe1ff */
[----:B------:R-:W-:Y:S02]  /*1420*/  USEL UR53, UR14, UR12, !UP1 ;  /* 0x0000000c0e357287 */ /* 0x000fe4000c800000 */
[----:B------:R-:W-:-:S02]  /*1430*/  @UP0 UIMAD UR22, UR22, UR21, URZ ;  /* 0x00000015161602a4 */ /* 0x000fc4000f8e023f */
[C---:B------:R-:W-:Y:S01]  /*1440*/  IMAD R2, R6.reuse, R4, R2 ;  /* 0x0000000406027224 */ /* 0x040fe200078e0202 */
[----:B------:R-:W-:Y:S02]  /*1450*/  ULOP3.LUT UR12, UR44, 0xffffff80, URZ, 0xc0, !UPT ;  /* 0xffffff802c0c7892 */ /* 0x000fe4000f8ec03f */
[----:B------:R-:W-:Y:S02]  /*1460*/  @UP3 USEL UR14, UR18, UR6, !UP1 ;  /* 0x00000006120e3287 */ /* 0x000fe4000c800000 */
[----:B------:R-:W-:Y:S01]  /*1470*/  ISETP.GT.U32.AND P1, PT, R6, R2, PT ;  /* 0x000000020600720c */ /* 0x000fe20003f24070 */
[----:B------:R-:W-:Y:S02]  /*1480*/  @UP0 UIADD3 UR35, UR19, UR22, URZ ;  /* 0x0000001613230290 */ /* 0x000fe4000fffe03f */
[----:B------:R-:W-:Y:S01]  /*1490*/  UIADD3 UR12, UR12, -0x80, URZ ;  /* 0xffffff800c0c7890 */ /* 0x000fe2000fffe03f */
[----:B------:R-:W-:Y:S01]  /*14a0*/  @UP3 ULDC UR19, c[0x0][0x2e4] ;  /* 0x0000b90000133ab9 */ /* 0x000fe20000000800 */
[----:B------:R-:W-:-:S02]  /*14b0*/  UIADD3 UR46, UR15, UR16, URZ ;  /* 0x000000100f2e7290 */ /* 0x000fc4000fffe03f */
[----:B------:R-:W-:Y:S02]  /*14c0*/  @!UP3 UIMAD UR15, UR45, UR59, UR56 ;  /* 0x0000003b2d0fb2a4 */ /* 0x000fe4000f8e0238 */
[----:B------:R-:W-:Y:S02]  /*14d0*/  @UP3 UIMAD UR22, UR56, UR19, UR14 ;  /* 0x00000013381632a4 */ /* 0x000fe4000f8e020e */
[----:B------:R-:W-:Y:S02]  /*14e0*/  USHF.R.S32.HI UR23, URZ, 0x1f, UR12 ;  /* 0x0000001f3f177899 */ /* 0x000fe4000801140c */
[----:B------:R-:W-:Y:S01]  /*14f0*/  @!P1 IMAD.IADD R2, R2, 0x1, -R6 ;  /* 0x0000000102029824 */ /* 0x000fe200078e0a06 */
[----:B------:R-:W-:Y:S01]  /*1500*/  UIADD3 UR14, UP2, UR12, UR34, URZ ;  /* 0x000000220c0e7290 */ /* 0x000fe2000ff5e03f */
[----:B------:R-:W-:Y:S01]  /*1510*/  @!P1 VIADD R0, R0, 0x1 ;  /* 0x0000000100009836 */ /* 0x000fe20000000000 */
[----:B------:R-:W-:Y:S01]  /*1520*/  @!UP3 UIMAD UR22, UR15, UR39, URZ ;  /* 0x000000270f16b2a4 */ /* 0x000fe2000f8e023f */
[----:B------:R-:W-:Y:S01]  /*1530*/  PLOP3.LUT P1, PT, PT, PT, UP0, 0x80, 0x0 ;  /* 0x000000000000781c */ /* 0x000fe20003f2f008 */
[----:B------:R-:W-:Y:S01]  /*1540*/  UIMAD UR15, UR9, UR6, URZ ;  /* 0x00000006090f72a4 */ /* 0x000fe2000f8e023f */
[----:B------:R-:W-:Y:S01]  /*1550*/  ISETP.GE.U32.AND P0, PT, R2, R6, PT ;  /* 0x000000060200720c */ /* 0x000fe20003f06070 */
[----:B------:R-:W-:Y:S01]  /*1560*/  UIADD3.X UR16, UR23, UR38, URZ, UP2, !UPT ;  /* 0x0000002617107290 */ /* 0x000fe200097fe43f */
[----:B------:R-:W-:Y:S01]  /*1570*/  LOP3.LUT R2, R7, UR56, RZ, 0x3c, !PT ;  /* 0x0000003807027c12 */ /* 0x000fe2000f8e3cff */
[----:B------:R-:W-:-:S02]  /*1580*/  UIMAD UR9, UR9, UR14, URZ ;  /* 0x0000000e090972a4 */ /* 0x000fc4000f8e023f */
[----:B------:R-:W-:Y:S01]  /*1590*/  @UP0 UIADD3 UR29, UR17, UR27, URZ ;  /* 0x0000001b111d0290 */ /* 0x000fe2000fffe03f */
[----:B------:R-:W-:Y:S01]  /*15a0*/  ISETP.GE.AND P2, PT, R2, RZ, PT ;  /* 0x000000ff0200720c */ /* 0x000fe20003f46270 */
[----:B------:R-:W-:Y:S01]  /*15b0*/  @UP1 UIADD3 UR46, UR13, UR15, URZ ;  /* 0x0000000f0d2e1290 */ /* 0x000fe2000fffe03f */
[----:B------:R-:W-:Y:S01]  /*15c0*/  @UP0 ULDC.64 UR18, c[0x0][0x250] ;  /* 0x0000940000120ab9 */ /* 0x000fe20000000a00 */
[----:B------:R-:W-:Y:S02]  /*15d0*/  UIMAD.WIDE.U32 UR38, UR8, UR14, URZ ;  /* 0x0000000e082672a5 */ /* 0x000fe4000f8e003f */
[----:B------:R-:W-:Y:S02]  /*15e0*/  UIMAD UR13, UR8, UR16, UR9 ;  /* 0x00000010080d72a4 */ /* 0x000fe4000f8e0209 */
[----:B------:R-:W-:Y:S01]  /*15f0*/  @P0 IADD3 R0, R0, 0x1, RZ ;  /* 0x0000000100000810 */ /* 0x000fe20007ffe0ff */
[----:B------:R-:W-:Y:S01]  /*1600*/  @UP0 UIMAD.WIDE.U32 UR8, UR29, UR18, URZ ;  /* 0x000000121d0802a5 */ /* 0x000fe2000f8e003f */
[----:B------:R-:W-:Y:S01]  /*1610*/  PLOP3.LUT P0, PT, PT, PT, UP3, 0x80, 0x0 ;  /* 0x000000000000781c */ /* 0x000fe20003f0f038 */
[----:B------:R-:W-:-:S02]  /*1620*/  UIMAD UR49, UR56, UR60, URZ ;  /* 0x0000003c383172a4 */ /* 0x000fc4000f8e023f */
[----:B------:R-:W-:Y:S01]  /*1630*/  @UP0 UIMAD UR14, UR29, UR19, URZ ;  /* 0x000000131d0e02a4 */ /* 0x000fe2000f8e023f */
[----:B------:R-:W-:Y:S01]  /*1640*/  IMAD.MOV.U32 R14, RZ, RZ, R0 ;  /* 0x000000ffff0e7224 */ /* 0x000fe200078e0000 */
[----:B------:R-:W-:Y:S02]  /*1650*/  @!UP1 UIADD3 UR47, UR37, UR31, URZ ;  /* 0x0000001f252f9290 */ /* 0x000fe4000fffe03f */
[----:B------:R-:W-:Y:S02]  /*1660*/  USEL UR50, UR32, URZ, UP4 ;  /* 0x0000003f20327287 */ /* 0x000fe4000a000000 */
[----:B------:R-:W-:Y:S01]  /*1670*/  USEL UR51, UR48, URZ, UP4 ;  /* 0x0000003f30337287 */ /* 0x000fe2000a000000 */
[----:B------:R-:W-:Y:S01]  /*1680*/  @!P2 IADD3 R14, -R14, RZ, RZ ;  /* 0x000000ff0e0ea210 */ /* 0x000fe20007ffe1ff */
[----:B------:R-:W-:Y:S01]  /*1690*/  USHF.R.S32.HI UR41, URZ, 0x1f, UR30 ;  /* 0x0000001f3f297899 */ /* 0x000fe2000801141e */
[----:B------:R-:W-:Y:S01]  /*16a0*/  @!P3 LOP3.LUT R14, RZ, R7, RZ, 0x33, !PT ;  /* 0x00000007ff0eb212 */ /* 0x000fe200078e33ff */
[----:B------:R-:W-:-:S02]  /*16b0*/  USHF.R.S32.HI UR52, URZ, 0x1f, UR49 ;  /* 0x0000001f3f347899 */ /* 0x000fc40008011431 */
        /* <DEDUP_REMOVED lines=16> */
.L_x_1780:
        /* <DEDUP_REMOVED lines=13> */
.L_x_1781:
        /* <DEDUP_REMOVED lines=11> */
.L_x_1782:
[----:B------:R-:W-:-:S04]  /*1940*/  UIMAD UR6, UR45, UR59, UR56 ;  /* 0x0000003b2d0672a4 */ /* 0x000fc8000f8e0238 */
[----:B------:R-:W-:-:S12]  /*1950*/  UIMAD UR6, UR6, UR57, URZ ;  /* 0x00000039060672a4 */ /* 0x000fd8000f8e023f */
.L_x_1783:
[----:B------:R-:W2:Y:S01]  /*1960*/  LDL.64 R4, [R1+0x28] ;  /* 0x0000280001047983 */ /* 0x000ea20000100a00 */
[----:B------:R-:W1:Y:S03]  /*1970*/  LDC.64 R8, c[0x0][0x420] ;  /* 0x00010800ff087b82 */ /* 0x000e660000000a00 */
[----:B------:R3:W2:Y:S01]  /*1980*/  LDL.64 R30, [R1+0x28] ;  /* 0x00002800011e7983 */ /* 0x0006a20000100a00 */
[----:B------:R-:W-:Y:S01]  /*1990*/  UIADD3 UR34, UR12, UR6, URZ ;  /* 0x000000060c227290 */ /* 0x000fe2000fffe03f */
[----:B------:R-:W-:Y:S01]  /*19a0*/  BSSY B1, `(.L_x_1779) ;  /* 0x0000b90000017945 */ /* 0x000fe20003800000 */
[----:B------:R-:W-:Y:S01]  /*19b0*/  UIMAD UR6, UR60, UR59, URZ ;  /* 0x0000003b3c0672a4 */ /* 0x000fe2000f8e023f */
[----:B------:R-:W4:Y:S01]  /*19c0*/  S2R R28, SR_TID.X ;  /* 0x00000000001c7919 */ /* 0x000f220000002100 */
[----:B------:R-:W-:Y:S02]  /*19d0*/  USHF.R.S32.HI UR13, URZ, 0x1f, UR56 ;  /* 0x0000001f3f0d7899 */ /* 0x000fe40008011438 */
[----:B------:R-:W-:Y:S01]  /*19e0*/  UIADD3 UR22, UR12, UR22, URZ ;  /* 0x000000160c167290 */ /* 0x000fe2000fffe03f */
[----:B------:R-:W5:Y:S01]  /*19f0*/  S2R R29, SR_TID.X ;  /* 0x00000000001d7919 */ /* 0x000f620000002100 */
[----:B------:R-:W-:Y:S01]  /*1a00*/  ULDC.64 UR14, c[0x0][0x258] ;  /* 0x00009600000e7ab9 */ /* 0x000fe20000000a00 */
[----:B------:R-:W-:Y:S01]  /*1a10*/  UISETP.GE.AND UP2, UPT, UR40, 0x1, UPT ;  /* 0x000000012800788c */ /* 0x000fe2000bf46270 */
[----:B------:R-:W3:Y:S01]  /*1a20*/  S2R R16, SR_TID.X ;  /* 0x0000000000107919 */ /* 0x000ee20000002100 */
[----:B------:R-:W-:Y:S01]  /*1a30*/  ULDC.64 UR42, c[0x0][0x210] ;  /* 0x00008400002a7ab9 */ /* 0x000fe20000000a00 */
[----:B------:R-:W-:Y:S01]  /*1a40*/  ULDC.64 UR36, c[0x0][0x3e0] ;  /* 0x0000f80000247ab9 */ /* 0x000fe20000000a00 */
[----:B------:R-:W-:Y:S01]  /*1a50*/  ULEA.HI.SX32 UR39, UR44, 0xffffffff, 0x19 ;  /* 0xffffffff2c277891 */ /* 0x000fe2000f8fca3f */
[----:B----4-:R-:W-:-:S04]  /*1a60*/  SHF.R.S32.HI R28, RZ, 0x1f, R28 ;  /* 0x0000001fff1c7819 */ /* 0x010fc8000001141c */
[----:B-----5:R-:W-:-:S04]  /*1a70*/  LEA.HI R28, R28, R29, RZ, 0x3 ;  /* 0x0000001d1c1c7211 */ /* 0x020fc800078f18ff */
[----:B------:R-:W-:Y:S02]  /*1a80*/  SHF.R.S32.HI R28, RZ, 0x3, R28 ;  /* 0x00000003ff1c7819 */ /* 0x000fe4000001141c */
[----:B---3--:R-:W-:Y:S02]  /*1a90*/  SHF.R.S32.HI R17, RZ, 0x1f, R16 ;  /* 0x0000001fff117819 */ /* 0x008fe40000011410 */
[----:B------:R-:W-:Y:S02]  /*1aa0*/  SHF.R.S32.HI R26, RZ, 0x1f, R28 ;  /* 0x0000001fff1a7819 */ /* 0x000fe4000001141c */
[----:B------:R-:W-:Y:S02]  /*1ab0*/  IADD3 R6, P0, R28, UR12, RZ ;  /* 0x0000000c1c067c10 */ /* 0x000fe4000ff1e0ff */
[----:B------:R-:W-:Y:S02]  /*1ac0*/  LEA.HI R2, R17, R16, RZ, 0x5 ;  /* 0x0000001011027211 */ /* 0x000fe400078f28ff */
[----:B------:R-:W-:-:S02]  /*1ad0*/  IADD3.X R0, R26, UR23, RZ, P0, !PT ;  /* 0x000000171a007c10 */ /* 0x000fc400087fe4ff */
[----:B------:R-:W-:Y:S02]  /*1ae0*/  LOP3.LUT R10, R2, 0xffffffe0, RZ, 0xc0, !PT ;  /* 0xffffffe0020a7812 */ /* 0x000fe400078ec0ff */
[----:B------:R-:W-:Y:S01]  /*1af0*/  SHF.R.S32.HI R2, RZ, 0x5, R2 ;  /* 0x00000005ff027819 */ /* 0x000fe20000011402 */
[----:B------:R-:W-:Y:S02]  /*1b00*/  IMAD R0, R0, UR24, RZ ;  /* 0x0000001800007c24 */ /* 0x000fe4000f8e02ff */
[----:B------:R-:W-:Y:S02]  /*1b10*/  IMAD.IADD R10, R16, 0x1, -R10 ;  /* 0x00000001100a7824 */ /* 0x000fe400078e0a0a */
[----:B------:R-:W-:Y:S02]  /*1b20*/  IMAD R11, R6, UR25, R0 ;  /* 0x00000019060b7c24 */ /* 0x000fe4000f8e0200 */
[----:B-1----:R-:W-:Y:S02]  /*1b30*/  IMAD R0, R8, UR23, RZ ;  /* 0x0000001708007c24 */ /* 0x002fe4000f8e02ff */
[----:B------:R-:W-:Y:S01]  /*1b40*/  IMAD R10, R2, UR6, R10 ;  /* 0x00000006020a7c24 */ /* 0x000fe2000f8e020a */
[----:B------:R-:W-:Y:S01]  /*1b50*/  USHF.L.U32 UR6, UR6, 0x7, URZ ;  /* 0x0000000706067899 */ /* 0x000fe2000800063f */
[----:B------:R-:W-:-:S02]  /*1b60*/  IMAD R0, R9, UR12, R0 ;  /* 0x0000000c09007c24 */ /* 0x000fc4000f8e0200 */
[----:B------:R-:W-:-:S04]  /*1b70*/  IMAD R2, R26, R8, RZ ;  /* 0x000000081a027224 */ /* 0x000fc800078e02ff */
[----:B------:R-:W-:Y:S02]  /*1b80*/  IMAD R2, R28, R9, R2 ;  /* 0x000000091c027224 */ /* 0x000fe400078e0202 */
[----:B--2---:R-:W-:-:S05]  /*1b90*/  IMAD.MOV.U32 R30, RZ, RZ, R4 ;  /* 0x000000ffff1e7224 */ /* 0x004fca00078e0004 */
[--C-:B------:R-:W-:Y:S02]  /*1ba0*/  SHF.R.S32.HI R31, RZ, 0x1f, R30.reuse ;  /* 0x0000001fff1f7819 */ /* 0x100fe4000001141e */
[----:B------:R-:W-:Y:S01]  /*1bb0*/  IADD3 R4, P0, R30, UR8, RZ ;  /* 0x000000081e047c10 */ /* 0x000fe2000ff1e0ff */
[----:B------:R-:W-:Y:S01]  /*1bc0*/  ULDC.64 UR8, c[0x0][0x428] ;  /* 0x00010a0000087ab9 */ /* 0x000fe20000000a00 */
[----:B------:R-:W-:Y:S02]  /*1bd0*/  IMAD.WIDE.U32 R6, R6, UR24, R30 ;  /* 0x0000001806067c25 */ /* 0x000fe4000f8e001e */
[----:B------:R-:W-:Y:S01]  /*1be0*/  IADD3.X R5, R31, UR47, RZ, P0, !PT ;  /* 0x0000002f1f057c10 */ /* 0x000fe200087fe4ff */
[----:B------:R1:W-:Y:S01]  /*1bf0*/  STL [R1+0x2c], R31 ;  /* 0x00002c1f01007387 */ /* 0x0003e20000100800 */
[----:B------:R-:W-:Y:S01]  /*1c00*/  IADD3 R6, P0, R6, UR54, RZ ;  /* 0x0000003606067c10 */ /* 0x000fe2000ff1e0ff */
[----:B------:R-:W-:Y:S01]  /*1c10*/  IMAD.WIDE.U32 R4, R8, UR12, R4 ;  /* 0x0000000c08047c25 */ /* 0x000fe2000f8e0004 */
[----:B------:R-:W-:-:S02]  /*1c20*/  UIMAD UR12, UR13, UR8, URZ ;  /* 0x000000080d0c72a4 */ /* 0x000fc4000f8e023f */
[----:B------:R-:W-:Y:S01]  /*1c30*/  UIMAD UR13, UR13, UR14, URZ ;  /* 0x0000000e0d0d72a4 */ /* 0x000fe2000f8e023f */
[----:B------:R-:W-:Y:S01]  /*1c40*/  IMAD.IADD R5, R5, 0x1, R0 ;  /* 0x0000000105057824 */ /* 0x000fe200078e0200 */
[----:B------:R-:W-:Y:S01]  /*1c50*/  UIMAD UR16, UR56, UR9, UR12 ;  /* 0x00000009381072a4 */ /* 0x000fe2000f8e020c */
[----:B------:R-:W-:Y:S01]  /*1c60*/  IMAD.U32 R0, RZ, RZ, UR8 ;  /* 0x00000008ff007e24 */ /* 0x000fe2000f8e00ff */
[----:B------:R-:W-:Y:S01]  /*1c70*/  USHF.R.S32.HI UR12, URZ, 0x1f, UR6 ;  /* 0x0000001f3f0c7899 */ /* 0x000fe20008011406 */
[----:B------:R-:W-:Y:S01]  /*1c80*/  IADD3.X R7, R7, UR28, R11, P0, !PT ;  /* 0x0000001c07077c10 */ /* 0x000fe200087fe40b */
[----:B------:R-:W-:Y:S01]  /*1c90*/  UIADD3 UR6, UP1, UP0, UR38, UR6, UR49 ;  /* 0x0000000626067290 */ /* 0x000fe2000f83e031 */
[----:B------:R-:W-:Y:S01]  /*1ca0*/  IMAD.WIDE.U32 R4, R0, UR56, R4 ;  /* 0x0000003800047c25 */ /* 0x000fe2000f8e0004 */
[----:B------:R-:W-:Y:S01]  /*1cb0*/  UIMAD UR15, UR56, UR15, UR13 ;  /* 0x0000000f380f72a4 */ /* 0x000fe2000f8e020d */
[----:B------:R-:W-:Y:S01]  /*1cc0*/  PLOP3.LUT P0, PT, PT, PT, UP2, 0x80, 0x0 ;  /* 0x000000000000781c */ /* 0x000fe20003f0f028 */
[----:B------:R-:W-:Y:S01]  /*1cd0*/  UIADD3.X UR12, UR48, UR12, UR52, UP1, UP0 ;  /* 0x0000000c300c7290 */ /* 0x000fe20008fe0434 */
[----:B------:R-:W-:Y:S01]  /*1ce0*/  IMAD.U32 R0, RZ, RZ, UR14 ;  /* 0x0000000eff007e24 */ /* 0x000fe2000f8e00ff */
[----:B------:R-:W-:Y:S01]  /*1cf0*/  UIADD3 UR13, UP1, UP0, UR50, UR6, UR53 ;  /* 0x00000006320d7290 */ /* 0x000fe2000f83e035 */
[----:B------:R-:W-:Y:S01]  /*1d00*/  VIADD R5, R5, UR16 ;  /* 0x0000001005057c36 */ /* 0x000fe20008000000 */
[----:B------:R-:W-:Y:S01]  /*1d10*/  ULDC.64 UR28, c[0x0][0x400] ;  /* 0x00010000001c7ab9 */ /* 0x000fe20000000a00 */
[----:B------:R-:W-:Y:S01]  /*1d20*/  IMAD.WIDE.U32 R6, R0, UR56, R6 ;  /* 0x0000003800067c25 */ /* 0x000fe2000f8e0006 */
[----:B------:R-:W-:-:S02]  /*1d30*/  UIADD3.X UR6, UR51, UR12, UR46, UP1, UP0 ;  /* 0x0000000c33067290 */ /* 0x000fc40008fe042e */
[----:B------:R-:W-:Y:S01]  /*1d40*/  IADD3 R0, P2, R10, UR13, RZ ;  /* 0x0000000d0a007c10 */ /* 0x000fe2000ff5e0ff */
[----:B------:R-:W-:Y:S01]  /*1d50*/  IMAD.WIDE.U32 R4, R28, R8, R4 ;  /* 0x000000081c047225 */ /* 0x000fe200078e0004 */
[----:B------:R-:W-:Y:S01]  /*1d60*/  ULDC.64 UR54, c[0x0][0x2b0] ;  /* 0x0000ac0000367ab9 */ /* 0x000fe20000000a00 */
[----:B------:R-:W-:Y:S01]  /*1d70*/  LEA R12, P4, R6, UR42, 0x1 ;  /* 0x0000002a060c7c11 */ /* 0x000fe2000f8808ff */
[----:B------:R-:W-:Y:S01]  /*1d80*/  UIMAD.WIDE UR8, UR22, 0x4, UR54 ;  /* 0x00000004160878a5 */ /* 0x000fe2000f8e0236 */
[----:B------:R-:W-:Y:S01]  /*1d90*/  VIADD R11, R7, UR15 ;  /* 0x0000000f070b7c36 */ /* 0x000fe20008000000 */
[----:B------:R-:W-:Y:S01]  /*1da0*/  LEA R23, P1, R0, UR28, 0x2 ;  /* 0x0000001c00177c11 */ /* 0x000fe2000f8210ff */
[----:B------:R-:W-:Y:S01]  /*1db0*/  IMAD.IADD R2, R5, 0x1, R2 ;  /* 0x0000000105027824 */ /* 0x000fe200078e0202 */
[----:B------:R-:W-:Y:S01]  /*1dc0*/  LEA R13, P3, R4, UR36, 0x1 ;  /* 0x00000024040d7c11 */ /* 0x000fe2000f8608ff */
[----:B------:R-:W-:Y:S01]  /*1dd0*/  ULDC.64 UR54, c[0x0][0x478] ;  /* 0x00011e0000367ab9 */ /* 0x000fe20000000a00 */
[----:B------:R-:W-:Y:S01]  /*1de0*/  LEA.HI.X.SX32 R7, R10, UR6, 0x1, P2 ;  /* 0x000000060a077c11 */ /* 0x000fe200090f0eff */
[----:B------:R-:W-:Y:S01]  /*1df0*/  UIMAD.WIDE UR22, UR34, 0x4, UR54 ;  /* 0x00000004221678a5 */ /* 0x000fe2000f8e0236 */
[----:B------:R-:W-:-:S02]  /*1e00*/  LEA.HI.X R11, R6, UR43, R11, 0x1, P4 ;  /* 0x0000002b060b7c11 */ /* 0x000fc4000a0f0c0b */
[----:B------:R-:W-:Y:S02]  /*1e10*/  LEA.HI.X R22, R0, UR29, R7, 0x2, P1 ;  /* 0x0000001d00167c11 */ /* 0x000fe400088f1407 */
[----:B------:R-:W-:Y:S01]  /*1e20*/  LEA.HI.X R4, R4, UR37, R2, 0x1, P3 ;  /* 0x0000002504047c11 */ /* 0x000fe200098f0c02 */
[----:B-1----:R-:W-:Y:S06]  /*1e30*/  @!P0 BRA `(.L_x_1784) ;  /* 0x000000a400f48947 */ /* 0x002fec0003800000 */
[----:B------:R-:W-:Y:S01]  /*1e40*/  PLOP3.LUT P0, PT, PT, PT, UP4, 0x80, 0x0 ;  /* 0x000000000000781c */ /* 0x000fe20003f0f048 */
[----:B------:R-:W-:Y:S01]  /*1e50*/  IMAD.SHL.U32 R0, R28, 0x40, RZ ;  /* 0x000000401c007824 */ /* 0x000fe200078e00ff */
[----:B------:R-:W-:Y:S01]  /*1e60*/  UMOV UR12, UR39 ;  /* 0x00000027000c7c82 */ /* 0x000fe20008000000 */
[----:B------:R-:W-:Y:S01]  /*1e70*/  LEA.HI R5, R17, R16, RZ, 0x6 ;  /* 0x0000001011057211 */ /* 0x000fe200078f30ff */
[----:B------:R-:W-:Y:S01]  /*1e80*/  ULEA.HI UR6, UR12, UR12, URZ, 0x1 ;  /* 0x0000000c0c067291 */ /* 0x000fe2000f8f083f */
[----:B------:R-:W-:Y:S01]  /*1e90*/  IMAD.MOV.U32 R7, RZ, RZ, R12 ;  /* 0x000000ffff077224 */ /* 0x000fe200078e000c */
[----:B------:R-:W-:Y:S01]  /*1ea0*/  LOP3.LUT R0, R0, 0x1c0, RZ, 0xc0, !PT ;  /* 0x000001c000007812 */ /* 0x000fe200078ec0ff */
[----:B------:R-:W-:Y:S01]  /*1eb0*/  UMOV UR14, UR8 ;  /* 0x00000008000e7c82 */ /* 0x000fe20008000000 */
[----:B------:R-:W-:Y:S01]  /*1ec0*/  ULOP3.LUT UR8, UR6, 0xfffffffe, URZ, 0xc0, !UPT ;  /* 0xfffffffe06087892 */ /* 0x000fe2000f8ec03f */
[----:B------:R-:W-:Y:S01]  /*1ed0*/  IMAD.MOV.U32 R6, RZ, RZ, R13 ;  /* 0x000000ffff067224 */ /* 0x000fe200078e000d */
[----:B------:R-:W-:Y:S01]  /*1ee0*/  LOP3.LUT R2, R0, 0x38, R30, 0xf8, !PT ;  /* 0x0000003800027812 */ /* 0x000fe200078ef81e */
[----:B------:R-:W-:Y:S01]  /*1ef0*/  UIMAD UR6, UR12, -0x80, UR40 ;  /* 0xffffff800c0678a4 */ /* 0x000fe2000f8e0228 */
[----:B------:R-:W-:Y:S01]  /*1f00*/  SHF.R.U32.HI R0, RZ, 0x3, R0 ;  /* 0x00000003ff007819 */ /* 0x000fe20000011600 */
[----:B------:R-:W-:Y:S01]  /*1f10*/  @P0 BAR.SYNC.DEFER_BLOCKING 0x0 ;  /* 0x0000000000000b1d */ /* 0x000fe20000010000 */
[----:B------:R-:W-:Y:S01]  /*1f20*/  UIADD3 UR8, UR12, -UR8, URZ ;  /* 0x800000080c087290 */ /* 0x000fe2000fffe03f */
[----:B------:R-:W-:Y:S01]  /*1f30*/  IMAD.MOV.U32 R10, RZ, RZ, R4 ;  /* 0x000000ffff0a7224 */ /* 0x000fe200078e0004 */
[----:B------:R-:W-:Y:S01]  /*1f40*/  LOP3.LUT R0, R2, R0, RZ, 0x3c, !PT ;  /* 0x0000000002007212 */ /* 0x000fe200078e3cff */
[----:B------:R-:W-:Y:S01]  /*1f50*/  IMAD.SHL.U32 R2, R5, 0x8, RZ ;  /* 0x0000000805027824 */ /* 0x000fe200078e00ff */
[----:B------:R-:W-:Y:S01]  /*1f60*/  UISETP.NE.AND UP0, UPT, UR8, 0x1, UPT ;  /* 0x000000010800788c */ /* 0x000fe2000bf05270 */
[C---:B------:R-:W-:Y:S01]  /*1f70*/  ISETP.GE.AND P5, PT, R28.reuse, UR6, PT ;  /* 0x000000061c007c0c */ /* 0x040fe2000bfa6270 */
[----:B------:R-:W-:Y:S01]  /*1f80*/  VIADD R21, R28, 0x20 ;  /* 0x000000201c157836 */ /* 0x000fe20000000000 */
[----:B------:R1:W-:Y:S01]  /*1f90*/  STL [R1+0x44], R7 ;  /* 0x0000440701007387 */ /* 0x0003e20000100800 */
[----:B------:R-:W-:Y:S01]  /*1fa0*/  LOP3.LUT R0, R0, 0xfffffe00, R2, 0xf8, !PT ;  /* 0xfffffe0000007812 */ /* 0x000fe200078ef802 */
[C---:B------:R-:W-:Y:S01]  /*1fb0*/  VIADD R24, R28.reuse, 0x40 ;  /* 0x000000401c187836 */ /* 0x040fe20000000000 */
[----:B------:R-:W-:Y:S01]  /*1fc0*/  PLOP3.LUT P1, PT, PT, PT, UP0, 0x80, 0x0 ;  /* 0x000000000000781c */ /* 0x000fe20003f2f008 */
[----:B------:R1:W-:Y:S01]  /*1fd0*/  STL [R1+0x40], R6 ;  /* 0x0000400601007387 */ /* 0x0003e20000100800 */
[----:B------:R-:W-:Y:S01]  /*1fe0*/  VIADD R25, R28, 0x60 ;  /* 0x000000601c197836 */ /* 0x000fe20000000000 */
[----:B------:R-:W-:Y:S01]  /*1ff0*/  UMOV UR13, UR9 ;  /* 0x00000009000d7c82 */ /* 0x000fe20008000000 */
[----:B------:R-:W-:Y:S01]  /*2000*/  VIADD R2, R0, 0x2000 ;  /* 0x0000200000027836 */ /* 0x000fe20000000000 */
[----:B------:R1:W-:Y:S01]  /*2010*/  STL [R1+0x48], R10 ;  /* 0x0000480a01007387 */ /* 0x0003e20000100800 */
[----:B------:R-:W-:Y:S01]  /*2020*/  UMOV UR16, UR22 ;  /* 0x0000001600107c82 */ /* 0x000fe20008000000 */
[----:B------:R-:W-:Y:S01]  /*2030*/  UMOV UR15, UR23 ;  /* 0x00000017000f7c82 */ /* 0x000fe20008000000 */
[----:B------:R-:W-:Y:S01]  /*2040*/  BSSY B0, `(.L_x_1785) ;  /* 0x0000013000007945 */ /* 0x000fe20003800000 */
[----:B------:R-:W-:-:S02]  /*2050*/  SEL R2, R2, R0, !P1 ;  /* 0x0000000002027207 */ /* 0x000fc40004800000 */
[----:B------:R-:W-:Y:S02]  /*2060*/  LEA R0, R0, UR4, 0x1 ;  /* 0x0000000400007c11 */ /* 0x000fe4000f8e08ff */
[----:B------:R-:W-:Y:S02]  /*2070*/  ISETP.GE.AND P4, PT, R21, UR6, PT ;  /* 0x0000000615007c0c */ /* 0x000fe4000bf86270 */
[----:B------:R-:W-:Y:S01]  /*2080*/  ISETP.GE.AND P3, PT, R24, UR6, PT ;  /* 0x0000000618007c0c */ /* 0x000fe2000bf66270 */
[----:B------:R1:W-:Y:S01]  /*2090*/  @P5 STS.128 [R0+0x8000], RZ ;  /* 0x008000ff00005388 */ /* 0x0003e20000000c00 */
[----:B------:R-:W-:Y:S02]  /*20a0*/  ISETP.GE.AND P2, PT, R25, UR6, PT ;  /* 0x0000000619007c0c */ /* 0x000fe4000bf46270 */
[----:B------:R-:W-:Y:S01]  /*20b0*/  LEA R194, R2, UR4, 0x1 ;  /* 0x0000000402c27c11 */ /* 0x000fe2000f8e08ff */
[----:B------:R-:W-:Y:S10]  /*20c0*/  @P5 BRA `(.L_x_1786) ;  /* 0x0000000000285947 */ /* 0x000ff40003800000 */
        /* <DEDUP_REMOVED lines=10> */
.L_x_1786:
[----:B------:R-:W-:Y:S05]  /*2170*/  BSYNC B0 ;  /* 0x0000000000007941 */ /* 0x000fea0003800000 */
.L_x_1785:
        /* <DEDUP_REMOVED lines=13> */
.L_x_1788:
[----:B------:R-:W-:Y:S05]  /*2250*/  BSYNC B0 ;  /* 0x0000000000007941 */ /* 0x000fea0003800000 */
.L_x_1787:
        /* <DEDUP_REMOVED lines=13> */
.L_x_1790:
[----:B------:R-:W-:Y:S05]  /*2330*/  BSYNC B0 ;  /* 0x0000000000007941 */ /* 0x000fea0003800000 */
.L_x_1789:
        /* <DEDUP_REMOVED lines=16> */
.L_x_1792:
[----:B------:R-:W-:Y:S05]  /*2440*/  BSYNC B0 ;  /* 0x0000000000007941 */ /* 0x000fea0003800000 */
.L_x_1791:
[----:B------:R-:W-:Y:S01]  /*2450*/  MOV R8, R11 ;  /* 0x0000000b00087202 */ /* 0x000fe20000000f00 */
[----:B------:R2:W-:Y:S01]  /*2460*/  @P5 STS [R194], RZ ;  /* 0x000000ffc2005388 */ /* 0x0005e20000000800 */
[----:B------:R-:W-:Y:S01]  /*2470*/  BSSY B0, `(.L_x_1793) ;  /* 0x0000014000007945 */ /* 0x000fe20003800000 */
[----:B-1----:R-:W-:Y:S02]  /*2480*/  MOV R6, UR20 ;  /* 0x0000001400067c02 */ /* 0x002fe40008000f00 */
[----:B------:R2:W-:Y:S04]  /*2490*/  @P5 STS [R194+0x4], RZ ;  /* 0x000004ffc2005388 */ /* 0x0005e80000000800 */
[----:B------:R2:W-:Y:S04]  /*24a0*/  STL [R1+0x3c], R8 ;  /* 0x00003c0801007387 */ /* 0x0005e80000100800 */
        /* <DEDUP_REMOVED lines=16> */
.L_x_1794:
[----:B------:R-:W-:Y:S05]  /*25b0*/  BSYNC B0 ;  /* 0x0000000000007941 */ /* 0x000fea0003800000 */
.L_x_1793:
        /* <DEDUP_REMOVED lines=21> */
.L_x_1796:
[----:B------:R-:W-:Y:S05]  /*2710*/  BSYNC B0 ;  /* 0x0000000000007941 */ /* 0x000fea0003800000 */
.L_x_1795:
        /* <DEDUP_REMOVED lines=21> */
.L_x_1798:
[----:B------:R-:W-:Y:S05]  /*2870*/  BSYNC B0 ;  /* 0x0000000000007941 */ /* 0x000fea0003800000 */
.L_x_1797:
        /* <DEDUP_REMOVED lines=23> */
.L_x_1800:
[----:B------:R-:W-:Y:S05]  /*29f0*/  BSYNC B0 ;  /* 0x0000000000007941 */ /* 0x000fea0003800000 */
.L_x_1799:
[----:B------:R-:W5:Y:S01]  /*2a00*/  LDL R27, [R1+0x74] ;  /* 0x00007400011b7983 */ /* 0x000f620000100800 */
[----:B------:R-:W-:Y:S01]  /*2a10*/  UIMAD UR8, UR41, UR20, URZ ;  /* 0x00000014290872a4 */ /* 0x000fe2000f8e023f */
[----:B---3--:R-:W-:Y:S01]  /*2a20*/  IMAD.WIDE.U32 R4, R6, UR30, R30 ;  /* 0x0000001e06047c25 */ /* 0x008fe2000f8e001e */
[----:B------:R-:W-:Y:S01]  /*2a30*/  ULDC.64 UR22, c[0x0][0x260] ;  /* 0x0000980000167ab9 */ /* 0x000fe20000000a00 */
[----:B------:R-:W-:Y:S01]  /*2a40*/  BSSY B0, `(.L_x_1801) ;  /* 0x0000030000007945 */ /* 0x000fe20003800000 */
[----:B------:R-:W-:Y:S01]  /*2a50*/  UIMAD UR8, UR30, UR21, UR8 ;  /* 0x000000151e0872a4 */ /* 0x000fe2000f8e0208 */
[----:B------:R-:W-:-:S05]  /*2a60*/  IADD3 R4, P0, R4, UR33, RZ ;  /* 0x0000002104047c10 */ /* 0x000fca000ff1e0ff */
[----:B--2---:R-:W-:Y:S01]  /*2a70*/  IMAD.U32 R8, RZ, RZ, UR8 ;  /* 0x00000008ff087e24 */ /* 0x004fe2000f8e00ff */
        /* <DEDUP_REMOVED lines=8> */
[C---:B------:R-:W-:Y:S01]  /*2b00*/  VIADD R7, R27.reuse, 0x8 ;  /* 0x000000081b077836 */ /* 0x040fe20000000000 */
        /* <DEDUP_REMOVED lines=10> */
[C---:B------:R-:W-:Y:S02]  /*2bb0*/  @!P6 LEA R16, P0, R2.reuse, UR14, 0x2 ;  /* 0x0000000e0210ec11 */ /* 0x040fe4000f8010ff */
[----:B------:R-:W-:Y:S01]  /*2bc0*/  P2R R19, PR, RZ, 0x8 ;  /* 0x00000008ff137803 */ /* 0x000fe20000000000 */
[----:B------:R-:W-:Y:S01]  /*2bd0*/  IMAD.IADD R10, R5, 0x1, R6 ;  /* 0x00000001050a7824 */ /* 0x000fe200078e0206 */
[----:B------:R-:W-:-:S02]  /*2be0*/  @!P6 LEA.HI.X R17, R2, UR13, R7, 0x2, P0 ;  /* 0x0000000d0211ec11 */ /* 0x000fc400080f1407 */
[----:B------:R-:W-:Y:S02]  /*2bf0*/  ISETP.GE.AND P0, PT, R27, UR6, PT ;  /* 0x000000061b007c0c */ /* 0x000fe4000bf06270 */
[----:B------:R-:W-:Y:S02]  /*2c00*/  IADD3.X R13, R8, UR13, RZ, P2, !PT ;  /* 0x0000000d080d7c10 */ /* 0x000fe400097fe4ff */
[----:B------:R-:W-:Y:S01]  /*2c10*/  P2R R11, PR, RZ, 0x1 ;  /* 0x00000001ff0b7803 */ /* 0x000fe20000000000 */
[----:B--2---:R-:W-:Y:S08]  /*2c20*/  @P5 BRA `(.L_x_1802) ;  /* 0x0000000000445947 */ /* 0x004ff00003800000 */
        /* <DEDUP_REMOVED lines=17> */
.L_x_1802:
[----:B------:R-:W-:Y:S05]  /*2d40*/  BSYNC B0 ;  /* 0x0000000000007941 */ /* 0x000fea0003800000 */
.L_x_1801:
        /* <DEDUP_REMOVED lines=23> */
.L_x_1804:
[----:B------:R-:W-:Y:S05]  /*2ec0*/  BSYNC B0 ;  /* 0x0000000000007941 */ /* 0x000fea0003800000 */
.L_x_1803:
        /* <DEDUP_REMOVED lines=23> */
.L_x_1806:
[----:B------:R-:W-:Y:S05]  /*3040*/  BSYNC B0 ;  /* 0x0000000000007941 */ /* 0x000fea0003800000 */
.L_x_1805:
        /* <DEDUP_REMOVED lines=23> */
.L_x_1808:
[----:B------:R-:W-:Y:S05]  /*31c0*/  BSYNC B0 ;  /* 0x0000000000007941 */ /* 0x000fea0003800000 */
.L_x_1807:
        /* <DEDUP_REMOVED lines=26> */
[----:B---3--:R-:W-:-:S04]  /*3370*/  LEA R8, P0, R6, UR8, 0x1 ;  /* 0x0000000806087c11 */ /* 0x008fc8000f8008ff */
[----:B------:R-:W-:-:S05]  /*3380*/  LEA.HI.X R9, R6, UR9, R2, 0x1, P0 ;  /* 0x0000000906097c11 */ /* 0x000fca00080f0c02 */
[----:B------:R-:W-:Y:S01]  /*3390*/  @!PT LDS RZ, [RZ] ;  /* 0x00000000fffff984 */ /* 0x000fe20000000800 */
[----:B------:R-:W-:Y:S01]  /*33a0*/  @!PT LDS RZ, [RZ] ;  /* 0x00000000fffff984 */ /* 0x000fe20000000800 */
[----:B------:R-:W-:Y:S01]  /*33b0*/  @!PT LDS RZ, [RZ] ;  /* 0x00000000fffff984 */ /* 0x000fe20000000800 */
[----:B------:R3:W-:Y:S04]  /*33c0*/  LDGSTS.E.BYPASS.LTC128B.128 [R0+0x10000], desc[UR10][R8.64] ;  /* 0x1000000008007fae */ /* 0x0007e8000b901d4a */
.L_x_1810:
[----:B------:R-:W-:Y:S05]  /*33d0*/  BSYNC B0 ;  /* 0x0000000000007941 */ /* 0x000fea0003800000 */
.L_x_1809:
        /* <DEDUP_REMOVED lines=22> */
.L_x_1812:
[----:B------:R-:W-:Y:S05]  /*3540*/  BSYNC B0 ;  /* 0x0000000000007941 */ /* 0x000fea0003800000 */
.L_x_1811:
        /* <DEDUP_REMOVED lines=22> */
.L_x_1814:
[----:B------:R-:W-:Y:S05]  /*36b0*/  BSYNC B0 ;  /* 0x0000000000007941 */ /* 0x000fea0003800000 */
.L_x_1813:
        /* <DEDUP_REMOVED lines=22> */
.L_x_1816:
[----:B------:R-:W-:Y:S05]  /*3820*/  BSYNC B0 ;  /* 0x0000000000007941 */ /* 0x000fea0003800000 */
.L_x_1815:
[----:B------:R-:W-:Y:S01]  /*3830*/  ISETP.NE.AND P0, PT, R18, RZ, PT ;  /* 0x000000ff1200720c */ /* 0x000fe20003f05270 */
[----:B-1----:R-:W-:Y:S01]  /*3840*/  IMAD.MOV.U32 R4, RZ, RZ, 0x7f800000 ;  /* 0x7f800000ff047424 */ /* 0x002fe200078e00ff */
[----:B------:R-:W-:Y:S01]  /*3850*/  ISETP.NE.AND P3, PT, R11, RZ, PT ;  /* 0x000000ff0b00720c */ /* 0x000fe20003f65270 */
[----:B------:R-:W-:Y:S01]  /*3860*/  IMAD.MOV.U32 R2, RZ, RZ, 0x7f800000 ;  /* 0x7f800000ff027424 */ /* 0x000fe200078e00ff */
[----:B------:R-:W-:Y:S01]  /*3870*/  ISETP.NE.AND P2, PT, R19, RZ, PT ;  /* 0x000000ff1300720c */ /* 0x000fe20003f45270 */
[----:B--234-:R-:W2:Y:S01]  /*3880*/  LDL R0, [R1+0x7c] ;  /* 0x00007c0001007983 */ /* 0x01cea20000100800 */
[----:B------:R-:W-:Y:S01]  /*3890*/  IMAD.MOV.U32 R6, RZ, RZ, 0x7f800000 ;  /* 0x7f800000ff067424 */ /* 0x000fe200078e00ff */
[----:B------:R-:W-:Y:S01]  /*38a0*/  ULDC UR18, c[0x0][0x2d0] ;  /* 0x0000b40000127ab9 */ /* 0x000fe20000000800 */
[----:B------:R-:W-:Y:S01]  /*38b0*/  IMAD.MOV.U32 R5, RZ, RZ, 0x7f800000 ;  /* 0x7f800000ff057424 */ /* 0x000fe200078e00ff */
[----:B------:R-:W3:Y:S04]  /*38c0*/  @!P6 LDG.E R2, desc[UR10][R16.64] ;  /* 0x0000000a1002e981 */ /* 0x000ee8000c1e1900 */
[----:B------:R-:W0:Y:S01]  /*38d0*/  LDGDEPBAR ;  /* 0x00000000000079af */ /* 0x000e220000000000 */
[----:B------:R-:W-:Y:S01]  /*38e0*/  VIADD R190, R193, 0x2000 ;  /* 0x00002000c1be7836 */ /* 0x000fe20000000000 */
[----:B------:R-:W-:Y:S01]  /*38f0*/  ULDC UR19, c[0x0][0x2dc] ;  /* 0x0000b70000137ab9 */ /* 0x000fe20000000800 */
[----:B------:R-:W-:Y:S01]  /*3900*/  VIADD R184, R192, 0x2000 ;  /* 0x00002000c0b87836 */ /* 0x000fe20000000000 */
[----:B------:R-:W4:Y:S01]  /*3910*/  @!P0 LDG.E R4, desc[UR10][R12.64+0x100] ;  /* 0x0001000a0c048981 */ /* 0x000f22000c1e1900 */
[----:B------:R-:W-:Y:S01]  /*3920*/  IMAD.MOV.U32 R185, RZ, RZ, 0x40 ;  /* 0x00000040ffb97424 */ /* 0x000fe200078e00ff */
[----:B------:R-:W-:-:S02]  /*3930*/  UIADD3 UR6, UR30, 0x80, URZ ;  /* 0x000000801e067890 */ /* 0x000fc4000fffe03f */
[----:B------:R-:W5:Y:S01]  /*3940*/  @!P3 LDG.E R6, desc[UR10][R12.64] ;  /* 0x0000000a0c06b981 */ /* 0x000f62000c1e1900 */
[----:B------:R-:W-:Y:S01]  /*3950*/  IMAD.MOV.U32 R191, RZ, RZ, 0x20 ;  /* 0x00000020ffbf7424 */ /* 0x000fe200078e00ff */
[----:B------:R-:W-:Y:S02]  /*3960*/  CS2R R126, SRZ ;  /* 0x00000000007e7805 */ /* 0x000fe4000001ff00 */
[----:B------:R-:W-:Y:S01]  /*3970*/  CS2R R124, SRZ ;  /* 0x00000000007c7805 */ /* 0x000fe2000001ff00 */
[----:B------:R-:W5:Y:S01]  /*3980*/  @!P2 LDG.E R5, desc[UR10][R12.64+0x20] ;  /* 0x0000200a0c05a981 */ /* 0x000f62000c1e1900 */
[----:B------:R-:W-:Y:S02]  /*3990*/  CS2R R130, SRZ ;  /* 0x0000000000827805 */ /* 0x000fe4000001ff00 */
[----:B------:R-:W-:Y:S02]  /*39a0*/  CS2R R128, SRZ ;  /* 0x0000000000807805 */ /* 0x000fe4000001ff00 */
[----:B------:R-:W-:Y:S01]  /*39b0*/  CS2R R122, SRZ ;  /* 0x00000000007a7805 */ /* 0x000fe2000001ff00 */
[----:B------:R-:W-:Y:S01]  /*39c0*/  STL [R1+0x34], R23 ;  /* 0x0000341701007387 */ /* 0x000fe20000100800 */
[----:B------:R-:W-:-:S02]  /*39d0*/  CS2R R120, SRZ ;  /* 0x0000000000787805 */ /* 0x000fc4000001ff00 */
[----:B------:R-:W-:Y:S02]  /*39e0*/  CS2R R118, SRZ ;  /* 0x0000000000767805 */ /* 0x000fe4000001ff00 */
[----:B------:R-:W-:Y:S01]  /*39f0*/  CS2R R116, SRZ ;  /* 0x0000000000747805 */ /* 0x000fe2000001ff00 */
[----:B------:R-:W-:Y:S01]  /*3a00*/  STL [R1+0x30], R22 ;  /* 0x0000301601007387 */ /* 0x000fe20000100800 */
[----:B------:R-:W-:Y:S02]  /*3a10*/  SEL R190, R190, R193, !P1 ;  /* 0x000000c1bebe7207 */ /* 0x000fe40004800000 */
[----:B------:R-:W-:Y:S02]  /*3a20*/  CS2R R110, SRZ ;  /* 0x00000000006e7805 */ /* 0x000fe4000001ff00 */
[----:B------:R-:W-:Y:S02]  /*3a30*/  SEL R184, R184, R192, !P1 ;  /* 0x000000c0b8b87207 */ /* 0x000fe40004800000 */
        /* <DEDUP_REMOVED lines=23> */
[----:B------:R-:W-:Y:S01]  /*3bb0*/  LEA R190, R190, UR4, 0x1 ;  /* 0x00000004bebe7c11 */ /* 0x000fe2000f8e08ff */
[----:B------:R-:W-:Y:S01]  /*3bc0*/  ULDC UR8, c[0x0][0x2ec] ;  /* 0x0000bb0000087ab9 */ /* 0x000fe20000000800 */
[----:B------:R-:W-:Y:S01]  /*3bd0*/  LEA R184, R184, UR4, 0x1 ;  /* 0x00000004b8b87c11 */ /* 0x000fe2000f8e08ff */
[----:B------:R-:W-:-:S03]  /*3be0*/  UISETP.GE.AND UP0, UPT, UR6, UR7, UPT ;  /* 0x000000070600728c */ /* 0x000fc6000bf06270 */
[----:B------:R-:W-:Y:S01]  /*3bf0*/  ULDC UR6, c[0x0][0x39c] ;  /* 0x0000e70000067ab9 */ /* 0x000fe20000000800 */
[C---:B--2---:R-:W-:Y:S02]  /*3c00*/  LOP3.LUT P3, RZ, R0.reuse, 0x4, RZ, 0xc0, !PT ;  /* 0x0000000400ff7812 */ /* 0x044fe4000786c0ff */
[C---:B------:R-:W-:Y:S02]  /*3c10*/  LOP3.LUT P0, RZ, R0.reuse, 0x2, RZ, 0xc0, !PT ;  /* 0x0000000200ff7812 */ /* 0x040fe4000780c0ff */
[----:B------:R-:W-:Y:S01]  /*3c20*/  LOP3.LUT P2, RZ, R0, 0x4, RZ, 0xc0, !PT ;  /* 0x0000000400ff7812 */ /* 0x000fe2000784c0ff */
[C---:B------:R-:W-:Y:S01]  /*3c30*/  VIADD R0, R27.reuse, 0xffffff80 ;  /* 0xffffff801b007836 */ /* 0x040fe20000000000 */
[----:B----4-:R-:W-:Y:S04]  /*3c40*/  STL [R1+0x4c], R4 ;  /* 0x00004c0401007387 */ /* 0x010fe80000100800 */
[----:B---3--:R1:W-:Y:S02]  /*3c50*/  STL [R1+0x50], R2 ;  /* 0x0000500201007387 */ /* 0x0083e40000100800 */
[----:B-1----:R-:W-:-:S05]  /*3c60*/  IMAD.SHL.U32 R2, R27, 0x4, RZ ;  /* 0x000000041b027824 */ /* 0x002fca00078e00ff */
[----:B------:R1:W-:Y:S04]  /*3c70*/  STL [R1+0x6c], R2 ;  /* 0x00006c0201007387 */ /* 0x0003e80000100800 */
[----:B-----5:R-:W-:Y:S04]  /*3c80*/  STL [R1+0x54], R6 ;  /* 0x0000540601007387 */ /* 0x020fe80000100800 */
[----:B------:R2:W-:Y:S01]  /*3c90*/  STL [R1+0x58], R5 ;  /* 0x0000580501007387 */ /* 0x0005e20000100800 */
[----:B------:R-:W-:Y:S01]  /*3ca0*/  IMAD.MOV.U32 R4, RZ, RZ, 0x40 ;  /* 0x00000040ff047424 */ /* 0x000fe200078e00ff */
[----:B-1----:R-:W-:-:S04]  /*3cb0*/  SHF.R.S32.HI R2, RZ, 0x1f, R0 ;  /* 0x0000001fff027819 */ /* 0x002fc80000011400 */
[C---:B------:R-:W-:Y:S01]  /*3cc0*/  SHF.L.U64.HI R2, R0.reuse, 0x2, R2 ;  /* 0x0000000200027819 */ /* 0x040fe20000010202 */
[----:B------:R-:W-:Y:S01]  /*3cd0*/  IMAD.SHL.U32 R0, R0, 0x4, RZ ;  /* 0x0000000400007824 */ /* 0x000fe200078e00ff */
[----:B--2---:R-:W-:-:S05]  /*3ce0*/  SHF.L.U64.HI R5, R27, 0x2, R20 ;  /* 0x000000021b057819 */ /* 0x004fca0000010214 */
[----:B------:R-:W-:Y:S04]  /*3cf0*/  STL [R1+0x68], R5 ;  /* 0x0000680501007387 */ /* 0x000fe80000100800 */
[----:B------:R-:W-:Y:S04]  /*3d00*/  STL [R1+0x64], R2 ;  /* 0x0000640201007387 */ /* 0x000fe80000100800 */
[----:B------:R1:W-:Y:S02]  /*3d10*/  STL [R1+0x60], R0 ;  /* 0x0000600001007387 */ /* 0x0003e40000100800 */
[----:B-1----:R-:W-:-:S05]  /*3d20*/  SEL R0, R4, 0xffffffc0, !P2 ;  /* 0xffffffc004007807 */ /* 0x002fca0005000000 */
[----:B------:R1:W-:Y:S04]  /*3d30*/  STL [R1+0x5c], R0 ;  /* 0x00005c0001007387 */ /* 0x0003e80000100800 */
[----:B------:R1:W-:Y:S01]  /*3d40*/  STL [R1+0x38], R194 ;  /* 0x000038c201007387 */ /* 0x0003e20000100800 */
[----:B------:R-:W-:Y:S02]  /*3d50*/  SEL R185, R185, 0xffffffc0, !P3 ;  /* 0xffffffc0b9b97807 */ /* 0x000fe40005800000 */
[----:B------:R-:W-:-:S07]  /*3d60*/  SEL R191, R191, 0xffffffe0, !P0 ;  /* 0xffffffe0bfbf7807 */ /* 0x000fce0004000000 */
.L_x_1819:
        /* <DEDUP_REMOVED lines=147> */
[----:B------:R-:W-:Y:S01]  /*46a0*/  MUFU.TANH R70, R6 ;  /* 0x0000000600467308 */ /* 0x000fe20000002400 */
[----:B--2---:R-:W-:Y:S01]  /*46b0*/  FMUL.FTZ R9, R2, 1.4426950216293334961 ;  /* 0x3fb8aa3b02097820 */ /* 0x004fe20000410000 */
[----:B-1----:R-:W-:Y:S04]  /*46c0*/  IMAD.MOV.U32 R2, RZ, RZ, R100 ;  /* 0x000000ffff027224 */ /* 0x002fe800078e0064 */
[----:B------:R-:W-:Y:S04]  /*46d0*/  FSEL R9, R9, RZ, P3 ;  /* 0x000000ff09097208 */ /* 0x000fe80001800000 */
[----:B------:R1:W2:Y:S01]  /*46e0*/  MUFU.TANH R69, R7 ;  /* 0x0000000700457308 */ /* 0x0002a20000002400 */
[C---:B------:R-:W-:Y:S09]  /*46f0*/  FSETP.NEU.FTZ.AND P3, PT, R195.reuse, -INF , PT ;  /* 0xff800000c300780b */ /* 0x040ff20003f7d000 */
[----:B------:R4:W-:Y:S10]  /*4700*/  MUFU.TANH R228, R11 ;  /* 0x0000000b00e47308 */ /* 0x0009f40000002400 */
[----:B------:R3:W-:Y:S01]  /*4710*/  MUFU.TANH R229, R10 ;  /* 0x0000000a00e57308 */ /* 0x0007e20000002400 */
[----:B-1----:R-:W1:Y:S09]  /*4720*/  LDSM.16.M88.4 R4, [R188+0x800] ;  /* 0x00080000bc04783b */ /* 0x002e720000000200 */
[----:B------:R2:W-:Y:S01]  /*4730*/  MUFU.TANH R212, R8 ;  /* 0x0000000800d47308 */ /* 0x0005e20000002400 */
[----:B----4-:R-:W4:Y:S09]  /*4740*/  LDL R11, [R1+0x4c] ;  /* 0x00004c00010b7983 */ /* 0x010f320000100800 */
[----:B------:R-:W1:Y:S01]  /*4750*/  MUFU.TANH R93, R17 ;  /* 0x00000011005d7308 */ /* 0x000e620000002400 */
[----:B---3--:R-:W-:Y:S04]  /*4760*/  IMAD.U32 R10, RZ, RZ, UR26 ;  /* 0x0000001aff0a7e24 */ /* 0x008fe8000f8e00ff */
[----:B------:R-:W-:Y:S01]  /*4770*/  @P1 IMAD R10, R10, 0x80, R196 ;  /* 0x000000800a0a1824 */ /* 0x000fe200078e02c4 */
[----:B------:R-:W-:Y:S04]  /*4780*/  PLOP3.LUT P1, PT, PT, PT, UP0, 0x80, 0x0 ;  /* 0x000000000000781c */ /* 0x000fe80003f2f008 */
[----:B------:R-:W-:Y:S01]  /*4790*/  MUFU.TANH R181, R18 ;  /* 0x0000001200b57308 */ /* 0x000fe20000002400 */
[----:B--2---:R-:W-:Y:S01]  /*47a0*/  FMUL.FTZ R8, R195, 1.4426950216293334961 ;  /* 0x3fb8aa3bc3087820 */ /* 0x004fe20000410000 */
[C---:B------:R-:W-:Y:S02]  /*47b0*/  @P0 IADD3 R0, R10.reuse, 0x1, RZ ;  /* 0x000000010a000810 */ /* 0x040fe40007ffe0ff */
[----:B------:R-:W-:Y:S02]  /*47c0*/  PLOP3.LUT P0, PT, PT, PT, UP0, 0x80, 0x0 ;  /* 0x000000000000781c */ /* 0x000fe40003f0f008 */
[----:B------:R-:W-:Y:S04]  /*47d0*/  @P4 ISETP.GE.AND P4, PT, R10, UR7, PT ;  /* 0x000000070a004c0c */ /* 0x000fe8000bf86270 */
[----:B------:R-:W-:Y:S01]  /*47e0*/  MUFU.TANH R208, R12 ;  /* 0x0000000c00d07308 */ /* 0x000fe20000002400 */
[----:B------:R-:W-:Y:S01]  /*47f0*/  @P5 ISETP.GE.AND P5, PT, R0, UR7, PT ;  /* 0x0000000700005c0c */ /* 0x000fe2000bfa6270 */
[----:B------:R-:W-:Y:S01]  /*4800*/  IMAD.MOV.U32 R0, RZ, RZ, R99 ;  /* 0x000000ffff007224 */ /* 0x000fe200078e0063 */
[----:B------:R-:W-:Y:S02]  /*4810*/  @P1 FSEL R2, R100, -INF , !P4 ;  /* 0xff80000064021808 */ /* 0x000fe40006000000 */
[----:B------:R-:W-:Y:S02]  /*4820*/  FSEL R8, R8, RZ, P3 ;  /* 0x000000ff08087208 */ /* 0x000fe40001800000 */
[----:B------:R-:W-:Y:S03]  /*4830*/  PLOP3.LUT P1, PT, PT, PT, UP0, 0x80, 0x0 ;  /* 0x000000000000781c */ /* 0x000fe60003f2f008 */
[----:B------:R2:W-:Y:S01]  /*4840*/  MUFU.TANH R223, R15 ;  /* 0x0000000f00df7308 */ /* 0x0005e20000002400 */
[-C--:B-1----:R-:W-:Y:S03]  /*4850*/  HMMA.16816.F32 R20, R176, R4.reuse, R20 ;  /* 0x00000004b014723c */ /* 0x082fe60000001814 */
[--C-:B------:R-:W-:Y:S01]  /*4860*/  FFMA.FTZ R2, R2, UR8, -R9.reuse ;  /* 0x0000000802027c23 */ /* 0x100fe20008010809 */
[----:B------:R-:W-:Y:S02]  /*4870*/  @P0 FSEL R0, R99, -INF , !P5 ;  /* 0xff80000063000808 */ /* 0x000fe40006800000 */
[C---:B------:R-:W-:Y:S03]  /*4880*/  HMMA.16816.F32 R24, R132.reuse, R4, R24 ;  /* 0x000000048418723c */ /* 0x040fe60000001818 */
[----:B------:R1:W-:Y:S01]  /*4890*/  MUFU.EX2 R101, R2 ;  /* 0x0000000200657308 */ /* 0x0003e20000000800 */
[----:B------:R-:W3:Y:S01]  /*48a0*/  LDL R5, [R1+0x50] ;  /* 0x0000500001057983 */ /* 0x000ee20000100800 */
[----:B------:R-:W-:Y:S01]  /*48b0*/  PLOP3.LUT P0, PT, PT, PT, UP0, 0x80, 0x0 ;  /* 0x000000000000781c */ /* 0x000fe20003f0f008 */
[----:B------:R-:W-:Y:S01]  /*48c0*/  FFMA.FTZ R0, R0, UR8, -R9 ;  /* 0x0000000800007c23 */ /* 0x000fe20008010809 */
[-C--:B------:R-:W-:Y:S06]  /*48d0*/  HMMA.16816.F32 R28, R132, R6.reuse, R28 ;  /* 0x00000006841c723c */ /* 0x080fec000000181c */
[----:B------:R1:W-:Y:S01]  /*48e0*/  MUFU.EX2 R151, R0 ;  /* 0x0000000000977308 */ /* 0x0003e20000000800 */
[----:B--2---:R-:W2:Y:S01]  /*48f0*/  LDL R15, [R1+0x14] ;  /* 0x00001400010f7983 */ /* 0x004ea20000100800 */
[----:B------:R-:W-:Y:S03]  /*4900*/  IMAD.MOV.U32 R4, RZ, RZ, R69 ;  /* 0x000000ffff047224 */ /* 0x000fe600078e0045 */
[----:B------:R-:W-:Y:S01]  /*4910*/  @P1 FSEL R4, R69, -INF , !P5 ;  /* 0xff80000045041808 */ /* 0x000fe20006800000 */
[C---:B------:R-:W-:Y:S01]  /*4920*/  HMMA.16816.F32 R32, R176.reuse, R6, R32 ;  /* 0x00000006b020723c */ /* 0x040fe20000001820 */
[----:B------:R-:W-:Y:S03]  /*4930*/  PLOP3.LUT P1, PT, PT, PT, UP0, 0x80, 0x0 ;  /* 0x000000000000781c */ /* 0x000fe60003f2f008 */
[----:B------:R1:W-:Y:S02]  /*4940*/  MUFU.TANH R94, R16 ;  /* 0x00000010005e7308 */ /* 0x0003e40000002400 */
[----:B-1----:R-:W-:Y:S01]  /*4950*/  MOV R2, R70 ;  /* 0x0000004600027202 */ /* 0x002fe20000000f00 */
[----:B------:R-:W-:Y:S01]  /*4960*/  FMUL.FTZ R20, R20, UR6 ;  /* 0x0000000614147c20 */ /* 0x000fe20008410000 */
[----:B------:R-:W-:Y:S03]  /*4970*/  @P2 FSEL R2, R70, -INF , !P4 ;  /* 0xff80000046022808 */ /* 0x000fe60006000000 */
[----:B------:R-:W-:Y:S01]  /*4980*/  FMUL.FTZ R21, R21, UR6 ;  /* 0x0000000615157c20 */ /* 0x000fe20008410000 */
[----:B------:R-:W-:Y:S02]  /*4990*/  FMUL.FTZ R24, R24, UR6 ;  /* 0x0000000618187c20 */ /* 0x000fe40008410000 */
[----:B------:R1:W-:Y:S01]  /*49a0*/  MUFU.TANH R207, R13 ;  /* 0x0000000d00cf7308 */ /* 0x0003e20000002400 */
[--C-:B------:R-:W-:Y:S01]  /*49b0*/  FFMA.FTZ R0, R2, UR8, -R8.reuse ;  /* 0x0000000802007c23 */ /* 0x100fe20008010808 */
[----:B------:R-:W-:Y:S01]  /*49c0*/  FMUL.FTZ R22, R22, UR6 ;  /* 0x0000000616167c20 */ /* 0x000fe20008410000 */
[----:B------:R-:W-:Y:S01]  /*49d0*/  FMUL.FTZ R26, R26, UR6 ;  /* 0x000000061a1a7c20 */ /* 0x000fe20008410000 */
[----:B------:R-:W-:Y:S01]  /*49e0*/  FMUL.FTZ R23, R23, UR6 ;  /* 0x0000000617177c20 */ /* 0x000fe20008410000 */
[----:B------:R-:W-:Y:S01]  /*49f0*/  FMUL.FTZ R27, R27, UR6 ;  /* 0x000000061b1b7c20 */ /* 0x000fe20008410000 */
        /* <DEDUP_REMOVED lines=10> */
[----:B------:R1:W-:Y:S02]  /*4aa0*/  MUFU.EX2 R68, R0 ;  /* 0x0000000000447308 */ /* 0x0003e40000000800 */
[----:B-1----:R-:W-:Y:S02]  /*4ab0*/  IMAD.MOV.U32 R13, RZ, RZ, R93 ;  /* 0x000000ffff0d7224 */ /* 0x002fe400078e005d */
[----:B------:R-:W-:Y:S06]  /*4ac0*/  FMUL.FTZ R30, R30, UR6 ;  /* 0x000000061e1e7c20 */ /* 0x000fec0008410000 */
[----:B------:R-:W-:Y:S10]  /*4ad0*/  MUFU.TANH R220, R26 ;  /* 0x0000001a00dc7308 */ /* 0x000ff40000002400 */
[----:B------:R-:W1:Y:S01]  /*4ae0*/  MUFU.TANH R224, R14 ;  /* 0x0000000e00e07308 */ /* 0x000e620000002400 */
[----:B------:R-:W-:Y:S09]  /*4af0*/  FFMA.FTZ R0, R4, UR8, -R8 ;  /* 0x0000000804007c23 */ /* 0x000ff20008010808 */
[----:B------:R-:W-:Y:S10]  /*4b00*/  MUFU.TANH R218, R27 ;  /* 0x0000001b00da7308 */ /* 0x000ff40000002400 */
[----:B------:R1:W-:Y:S02]  /*4b10*/  MUFU.EX2 R3, R0 ;  /* 0x0000000000037308 */ /* 0x0003e40000000800 */
[----:B-1----:R-:W-:Y:S01]  /*4b20*/  MOV R12, R224 ;  /* 0x000000e0000c7202 */ /* 0x002fe20000000f00 */
[----:B------:R-:W2:Y:S07]  /*4b30*/  LDL R14, [R1+0x24] ;  /* 0x00002400010e7983 */ /* 0x000eae0000100800 */
[----:B------:R-:W-:Y:S10]  /*4b40*/  MUFU.TANH R201, R25 ;  /* 0x0000001900c97308 */ /* 0x000ff40000002400 */
[----:B------:R-:W-:Y:S01]  /*4b50*/  MUFU.TANH R180, R19 ;  /* 0x0000001300b47308 */ /* 0x000fe20000002400 */
[----:B------:R-:W-:Y:S01]  /*4b60*/  IMAD.MOV.U32 R0, RZ, RZ, R212 ;  /* 0x000000ffff007224 */ /* 0x000fe200078e00d4 */
        /* <DEDUP_REMOVED lines=44> */
[----:B---3--:R-:W-:Y:S01]  /*4e30*/  STL [R1+0x4], R17 ;  /* 0x0000041101007387 */ /* 0x008fe20000100800 */
[----:B------:R-:W-:Y:S05]  /*4e40*/  MOV R5, R208 ;  /* 0x000000d000057202 */ /* 0x000fea0000000f00 */
[----:B------:R1:W3:Y:S02]  /*4e50*/  MUFU.EX2 R18, R4 ;  /* 0x0000000400127308 */ /* 0x0002e40000000800 */
[----:B-1----:R-:W-:Y:S01]  /*4e60*/  @P0 IADD3 R4, R10, 0x8, RZ ;  /* 0x000000080a040810 */ /* 0x002fe20007ffe0ff */
[----:B---3--:R-:W-:Y:S01]  /*4e70*/  STL [R1], R18 ;  /* 0x0000001201007387 */ /* 0x008fe20000100800 */
        /* <DEDUP_REMOVED lines=20> */
[--C-:B------:R-:W-:Y:S08]  /*4fc0*/  FFMA.FTZ R13, R13, UR8, -R9.reuse ;  /* 0x000000080d0d7c23 */ /* 0x100ff00008010809 */
        /* <DEDUP_REMOVED lines=24> */
[--C-:B-1----:R-:W-:Y:S01]  /*5150*/  FFMA.FTZ R11, R12, UR8, -R8.reuse ;  /* 0x000000080c0b7c23 */ /* 0x102fe20008010808 */
        /* <DEDUP_REMOVED lines=74> */
[--C-:B------:R-:W-:Y:S02]  /*5600*/  FFMA.FTZ R4, R4, UR8, -R0.reuse ;  /* 0x0000000804047c23 */ /* 0x100fe40008010800 */
        /* <DEDUP_REMOVED lines=443> */
[----:B------:R-:W-:Y:S06]  /*71c0*/  FMUL.FTZ R5, R5, UR6 ;  /* 0x0000000605057c20 */ /* 0x000fec0008410000 */
[C---:B------:R-:W-:Y:S01]  /*71d0*/  FADD.FTZ R32, -R144.reuse, R32 ;  /* 0x0000002090207221 */ /* 0x040fe20000010100 */
[C---:B------:R-:W-:Y:S01]  /*71e0*/  FADD.FTZ R33, -R144.reuse, R33 ;  /* 0x0000002190217221 */ /* 0x040fe20000010100 */
[----:B------:R2:W5:Y:S04]  /*71f0*/  LDL.LU R100, [R1+0x134] ;  /* 0x0001340001647983 */ /* 0x0005680000300800 */
[----:B------:R2:W5:Y:S04]  /*7200*/  LDL.LU R99, [R1+0x130] ;  /* 0x0001300001637983 */ /* 0x0005680000300800 */
        /* <DEDUP_REMOVED lines=10> */
[C---:B------:R-:W-:Y:S01]  /*72b0*/  FADD.FTZ R52, -R144.reuse, R52 ;  /* 0x0000003490347221 */ /* 0x040fe20000010100 */
[----:B------:R-:W-:Y:S01]  /*72c0*/  FADD.FTZ R135, -R144, R21 ;  /* 0x0000001590877221 */ /* 0x000fe20000010100 */
[----:B------:R-:W-:Y:S02]  /*72d0*/  FMUL.FTZ R21, R98, R16 ;  /* 0x0000001062157220 */ /* 0x000fe40000410000 */
[----:B------:R2:W5:Y:S01]  /*72e0*/  LDL.LU R98, [R1+0x12c] ;  /* 0x00012c0001627983 */ /* 0x0005620000300800 */
[----:B------:R-:W-:Y:S01]  /*72f0*/  FMUL.FTZ R133, R97, R17 ;  /* 0x0000001161857220 */ /* 0x000fe20000410000 */
[----:B------:R-:W-:Y:S01]  /*7300*/  FMUL.FTZ R134, R96, R20 ;  /* 0x0000001460867220 */ /* 0x000fe20000410000 */
[----:B------:R-:W-:Y:S01]  /*7310*/  FMUL.FTZ R135, R95, R135 ;  /* 0x000000875f877220 */ /* 0x000fe20000410000 */
[----:B------:R2:W5:Y:S01]  /*7320*/  LDL.LU R97, [R1+0x128] ;  /* 0x0001280001617983 */ /* 0x0005620000300800 */
[----:B------:R-:W-:Y:S01]  /*7330*/  FFMA.FTZ R20, -R94, R94, 1 ;  /* 0x3f8000005e147423 */ /* 0x000fe2000001015e */
[----:B------:R-:W-:Y:S01]  /*7340*/  FFMA.FTZ R16, -R92, R92, 1 ;  /* 0x3f8000005c107423 */ /* 0x000fe2000001015c */
[----:B------:R-:W-:Y:S01]  /*7350*/  FFMA.FTZ R17, -R93, R93, 1 ;  /* 0x3f8000005d117423 */ /* 0x000fe2000001015d */
[----:B------:R2:W5:Y:S01]  /*7360*/  LDL.LU R96, [R1+0x124] ;  /* 0x0001240001607983 */ /* 0x0005620000300800 */
[----:B------:R-:W-:Y:S01]  /*7370*/  FMUL.FTZ R52, R78, R52 ;  /* 0x000000344e347220 */ /* 0x000fe20000410000 */
[----:B------:R-:W-:Y:S01]  /*7380*/  FMUL.FTZ R132, R151, R5 ;  /* 0x0000000597847220 */ /* 0x000fe20000410000 */
[----:B------:R-:W-:Y:S01]  /*7390*/  FFMA.FTZ R5, -R91, R91, 1 ;  /* 0x3f8000005b057423 */ /* 0x000fe2000001015b */
[----:B------:R2:W5:Y:S01]  /*73a0*/  LDL.LU R95, [R1+0x120] ;  /* 0x00012000015f7983 */ /* 0x0005620000300800 */
[----:B------:R-:W-:Y:S01]  /*73b0*/  FADD.FTZ R53, -R144, R53 ;  /* 0x0000003590357221 */ /* 0x000fe20000010100 */
[----:B------:R-:W-:Y:S01]  /*73c0*/  FMUL.FTZ R16, R16, UR6 ;  /* 0x0000000610107c20 */ /* 0x000fe20008410000 */
[----:B------:R-:W-:Y:S01]  /*73d0*/  FMUL.FTZ R5, R5, UR6 ;  /* 0x0000000605057c20 */ /* 0x000fe20008410000 */
[----:B------:R2:W5:Y:S01]  /*73e0*/  LDL.LU R94, [R1+0x11c] ;  /* 0x00011c00015e7983 */ /* 0x0005620000300800 */
[----:B------:R-:W-:Y:S01]  /*73f0*/  FMUL.FTZ R53, R77, R53 ;  /* 0x000000354d357220 */ /* 0x000fe20000410000 */
[----:B------:R-:W-:Y:S01]  /*7400*/  FMUL.FTZ R16, R134, R16 ;  /* 0x0000001086107220 */ /* 0x000fe20000410000 */
[----:B------:R-:W-:Y:S01]  /*7410*/  FFMA.FTZ R134, -R88, R88, 1 ;  /* 0x3f80000058867423 */ /* 0x000fe20000010158 */
[----:B------:R2:W5:Y:S01]  /*7420*/  LDL.LU R93, [R1+0x118] ;  /* 0x00011800015d7983 */ /* 0x0005620000300800 */
[----:B------:R-:W-:Y:S01]  /*7430*/  FMUL.FTZ R5, R135, R5 ;  /* 0x0000000587057220 */ /* 0x000fe20000410000 */
[----:B------:R-:W-:Y:S01]  /*7440*/  FMUL.FTZ R20, R20, UR6 ;  /* 0x0000000614147c20 */ /* 0x000fe20008410000 */
[----:B------:R-:W-:Y:S01]  /*7450*/  FMUL.FTZ R17, R17, UR6 ;  /* 0x0000000611117c20 */ /* 0x000fe20008410000 */
[----:B------:R2:W5:Y:S01]  /*7460*/  LDL.LU R92, [R1+0x114] ;  /* 0x00011400015c7983 */ /* 0x0005620000300800 */
[----:B------:R-:W-:Y:S01]  /*7470*/  FMUL.FTZ R134, R134, UR6 ;  /* 0x0000000686867c20 */ /* 0x000fe20008410000 */
[----:B------:R-:W-:Y:S01]  /*7480*/  F2FP.F16.F32.PACK_AB R135, R5, R16 ;  /* 0x000000100587723e */ /* 0x000fe200000000ff */
[----:B------:R-:W-:Y:S01]  /*7490*/  FMUL.FTZ R5, R90, R32 ;  /* 0x000000205a057220 */ /* 0x000fe20000410000 */
[----:B------:R2:W5:Y:S01]  /*74a0*/  LDL.LU R91, [R1+0x110] ;  /* 0x00011000015b7983 */ /* 0x0005620000300800 */
[----:B------:R-:W-:Y:S01]  /*74b0*/  FMUL.FTZ R16, R89, R33 ;  /* 0x0000002159107220 */ /* 0x000fe20000410000 */
[----:B------:R-:W-:Y:S01]  /*74c0*/  FFMA.FTZ R33, -R83, R83, 1 ;  /* 0x3f80000053217423 */ /* 0x000fe20000010153 */
[----:B------:R-:W-:Y:S01]  /*74d0*/  FFMA.FTZ R32, -R80, R80, 1 ;  /* 0x3f80000050207423 */ /* 0x000fe20000010150 */
[----:B------:R2:W5:Y:S01]  /*74e0*/  LDL.LU R90, [R1+0x10c] ;  /* 0x00010c00015a7983 */ /* 0x0005620000300800 */
[----:B------:R-:W-:Y:S01]  /*74f0*/  FMUL.FTZ R20, R21, R20 ;  /* 0x0000001415147220 */ /* 0x000fe20000410000 */
[----:B------:R-:W-:Y:S01]  /*7500*/  FMUL.FTZ R17, R133, R17 ;  /* 0x0000001185117220 */ /* 0x000fe20000410000 */
[----:B------:R-:W-:Y:S01]  /*7510*/  FFMA.FTZ R21, -R79, R79, 1 ;  /* 0x3f8000004f157423 */ /* 0x000fe2000001014f */
[----:B------:R2:W5:Y:S01]  /*7520*/  LDL.LU R89, [R1+0x108] ;  /* 0x0001080001597983 */ /* 0x0005620000300800 */
[----:B------:R-:W-:Y:S01]  /*7530*/  FMUL.FTZ R134, R5, R134 ;  /* 0x0000008605867220 */ /* 0x000fe20000410000 */
[C---:B------:R-:W-:Y:S01]  /*7540*/  FADD.FTZ R5, -R144.reuse, R48 ;  /* 0x0000003090057221 */ /* 0x040fe20000010100 */
[C---:B------:R-:W-:Y:S01]  /*7550*/  FADD.FTZ R48, -R144.reuse, R64 ;  /* 0x0000004090307221 */ /* 0x040fe20000010100 */
[----:B------:R2:W5:Y:S01]  /*7560*/  LDL.LU R88, [R1+0x104] ;  /* 0x0001040001587983 */ /* 0x0005620000300800 */
[----:B------:R-:W-:Y:S01]  /*7570*/  F2FP.F16.F32.PACK_AB R133, R17, R20 ;  /* 0x000000141185723e */ /* 0x000fe200000000ff */
[C---:B------:R-:W-:Y:S01]  /*7580*/  FADD.FTZ R20, -R144.reuse, R37 ;  /* 0x0000002590147221 */ /* 0x040fe20000010100 */
[----:B------:R-:W-:Y:S01]  /*7590*/  FFMA.FTZ R37, -R87, R87, 1 ;  /* 0x3f80000057257423 */ /* 0x000fe20000010157 */
[----:B------:R-:W-:Y:S01]  /*75a0*/  FADD.FTZ R17, -R144, R36 ;  /* 0x0000002490117221 */ /* 0x000fe20000010100 */
[----:B------:R2:W5:Y:S01]  /*75b0*/  LDL.LU R87, [R1+0x100] ;  /* 0x0001000001577983 */ /* 0x0005620000300800 */
[----:B------:R-:W-:Y:S01]  /*75c0*/  FMUL.FTZ R20, R85, R20 ;  /* 0x0000001455147220 */ /* 0x000fe20000410000 */
[----:B------:R-:W-:Y:S01]  /*75d0*/  FFMA.FTZ R36, -R84, R84, 1 ;  /* 0x3f80000054247423 */ /* 0x000fe20000010154 */
[----:B------:R-:W-:Y:S01]  /*75e0*/  FMUL.FTZ R17, R86, R17 ;  /* 0x0000001156117220 */ /* 0x000fe20000410000 */
[----:B------:R-:W-:Y:S01]  /*75f0*/  FMUL.FTZ R5, R82, R5 ;  /* 0x0000000552057220 */ /* 0x000fe20000410000 */
[----:B------:R2:W5:Y:S01]  /*7600*/  LDL.LU R86, [R1+0xfc] ;  /* 0x0000fc0001567983 */ /* 0x0005620000300800 */
[----:B------:R-:W-:Y:S01]  /*7610*/  FMUL.FTZ R48, R76, R48 ;  /* 0x000000304c307220 */ /* 0x000fe20000410000 */
[----:B------:R-:W-:Y:S01]  /*7620*/  FMUL.FTZ R37, R37, UR6 ;  /* 0x0000000625257c20 */ /* 0x000fe20008410000 */
[----:B------:R-:W-:Y:S01]  /*7630*/  FMUL.FTZ R33, R33, UR6 ;  /* 0x0000000621217c20 */ /* 0x000fe20008410000 */
[----:B------:R2:W5:Y:S01]  /*7640*/  LDL.LU R85, [R1+0xf8] ;  /* 0x0000f80001557983 */ /* 0x0005620000300800 */
[----:B------:R-:W-:Y:S01]  /*7650*/  FMUL.FTZ R36, R36, UR6 ;  /* 0x0000000624247c20 */ /* 0x000fe20008410000 */
[----:B------:R-:W-:Y:S01]  /*7660*/  FMUL.FTZ R37, R16, R37 ;  /* 0x0000002510257220 */ /* 0x000fe20000410000 */
[C---:B------:R-:W-:Y:S01]  /*7670*/  FADD.FTZ R16, -R144.reuse, R49 ;  /* 0x0000003190107221 */ /* 0x040fe20000010100 */
[----:B------:R2:W5:Y:S01]  /*7680*/  LDL.LU R84, [R1+0xf4] ;  /* 0x0000f40001547983 */ /* 0x0005620000300800 */
[----:B------:R-:W-:Y:S01]  /*7690*/  FADD.FTZ R49, -R144, R65 ;  /* 0x0000004190317221 */ /* 0x000fe20000010100 */
[----:B------:R-:W-:Y:S01]  /*76a0*/  FMUL.FTZ R33, R20, R33 ;  /* 0x0000002114217220 */ /* 0x000fe20000410000 */
        /* <DEDUP_REMOVED lines=8> */
[----:B------:R-:W-:Y:S01]  /*7730*/  FMUL.FTZ R21, R21, UR6 ;  /* 0x0000000615157c20 */ /* 0x000fe20008410000 */
[----:B------:R2:W5:Y:S01]  /*7740*/  LDL.LU R81, [R1+0xe8] ;  /* 0x0000e80001517983 */ /* 0x0005620000300800 */
[----:B------:R-:W-:Y:S01]  /*7750*/  F2FP.F16.F32.PACK_AB R64, R33, R36 ;  /* 0x000000242140723e */ /* 0x000fe200000000ff */
[----:B------:R-:W-:Y:S01]  /*7760*/  FFMA.FTZ R33, -R70, R70, 1 ;  /* 0x3f80000046217423 */ /* 0x000fe20000010146 */
        /* <DEDUP_REMOVED lines=10> */
[----:B------:R-:W-:Y:S01]  /*7810*/  FFMA.FTZ R5, -R71, R71, 1 ;  /* 0x3f80000047057423 */ /* 0x000fe20000010147 */
[----:B------:R-:W-:Y:S01]  /*7820*/  FMUL.FTZ R16, R48, R16 ;  /* 0x0000001030107220 */ /* 0x000fe20000410000 */
[----:B------:R-:W-:Y:S01]  /*7830*/  FMUL.FTZ R17, R17, UR6 ;  /* 0x0000000611117c20 */ /* 0x000fe20008410000 */
[----:B------:R2:W5:Y:S01]  /*7840*/  LDL.LU R77, [R1+0xd8] ;  /* 0x0000d800014d7983 */ /* 0x0005620000300800 */
[----:B------:R-:W-:Y:S01]  /*7850*/  FMUL.FTZ R5, R5, UR6 ;  /* 0x0000000605057c20 */ /* 0x000fe20008410000 */
[----:B------:R-:W-:Y:S01]  /*7860*/  FMUL.FTZ R20, R52, R20 ;  /* 0x0000001434147220 */ /* 0x000fe20000410000 */
[----:B------:R-:W-:Y:S01]  /*7870*/  FMUL.FTZ R17, R53, R17 ;  /* 0x0000001135117220 */ /* 0x000fe20000410000 */
[----:B------:R2:W5:Y:S01]  /*7880*/  LDL.LU R76, [R1+0xd4] ;  /* 0x0000d400014c7983 */ /* 0x0005620000300800 */
[----:B------:R-:W-:Y:S01]  /*7890*/  FMUL.FTZ R5, R49, R5 ;  /* 0x0000000531057220 */ /* 0x000fe20000410000 */
[----:B------:R-:W-:Y:S01]  /*78a0*/  F2FP.F16.F32.PACK_AB R132, R132, R145 ;  /* 0x000000918484723e */ /* 0x000fe200000000ff */
[----:B------:R-:W-:Y:S01]  /*78b0*/  FMUL.FTZ R33, R33, UR6 ;  /* 0x0000000621217c20 */ /* 0x000fe20008410000 */
[----:B------:R2:W5:Y:S01]  /*78c0*/  LDL.LU R75, [R1+0xd0] ;  /* 0x0000d000014b7983 */ /* 0x0005620000300800 */
[----:B------:R-:W-:Y:S01]  /*78d0*/  F2FP.F16.F32.PACK_AB R53, R21, R32 ;  /* 0x000000201535723e */ /* 0x000fe200000000ff */
[----:B------:R-:W-:Y:S01]  /*78e0*/  FMUL.FTZ R36, R36, UR6 ;  /* 0x0000000624247c20 */ /* 0x000fe20008410000 */
[----:B------:R-:W-:Y:S01]  /*78f0*/  F2FP.F16.F32.PACK_AB R52, R17, R20 ;  /* 0x000000141134723e */ /* 0x000fe200000000ff */
[----:B------:R2:W5:Y:S01]  /*7900*/  LDL.LU R74, [R1+0xcc] ;  /* 0x0000cc00014a7983 */ /* 0x0005620000300800 */
[----:B------:R-:W-:Y:S03]  /*7910*/  F2FP.F16.F32.PACK_AB R49, R5, R16 ;  /* 0x000000100531723e */ /* 0x000fe600000000ff */
        /* <DEDUP_REMOVED lines=12> */
[----:B------:R-:W3:Y:S01]  /*79e0*/  LDL.64 R140, [R1+0x28] ;  /* 0x00002800018c7983 */ /* 0x000ee20000100a00 */
[----:B------:R-:W1:Y:S01]  /*79f0*/  LDC R65, c[0x0][0x240] ;  /* 0x00009000ff417b82 */ /* 0x000e620000000800 */
[----:B------:R-:W-:Y:S02]  /*7a00*/  ULOP3.LUT UR9, UR12, 0x1, URZ, 0xc0, !UPT ;  /* 0x000000010c097892 */ /* 0x000fe4000f8ec03f */
[----:B------:R-:W4:Y:S02]  /*7a10*/  LDL.LU R138, [R1+0x44] ;  /* 0x00004400018a7983 */ /* 0x000f240000300800 */
[----:B------:R-:W-:Y:S02]  /*7a20*/  UISETP.NE.U32.AND UP1, UPT, UR9, 0x1, UPT ;  /* 0x000000010900788c */ /* 0x000fe4000bf25070 */
[----:B------:R-:W2:Y:S02]  /*7a30*/  LDL.LU R137, [R1+0x3c] ;  /* 0x00003c0001897983 */ /* 0x000ea40000300800 */
[----:B------:R-:W-:Y:S02]  /*7a40*/  USEL UR9, UR58, 0x4000, !UP1 ;  /* 0x000040003a097887 */ /* 0x000fe4000c800000 */
[----:B------:R-:W3:Y:S04]  /*7a50*/  LDL.LU R136, [R1+0x38] ;  /* 0x0000380001887983 */ /* 0x000ee80000300800 */
[----:B------:R-:W-:Y:S02]  /*7a60*/  VIADD R194, R194, UR9 ;  /* 0x00000009c2c27c36 */ /* 0x000fe40008000000 */
[----:B------:R-:W-:Y:S02]  /*7a70*/  VIADD R190, R190, UR9 ;  /* 0x00000009bebe7c36 */ /* 0x000fe40008000000 */
[----:B---3--:R-:W-:Y:S01]  /*7a80*/  VIADD R32, R136, UR9 ;  /* 0x0000000988207c36 */ /* 0x008fe20008000000 */
[----:B------:R-:W-:Y:S01]  /*7a90*/  ISETP.GE.AND P1, PT, R140, UR18, PT ;  /* 0x000000128c007c0c */ /* 0x000fe2000bf26270 */
[C---:B-1----:R-:W-:Y:S03]  /*7aa0*/  IMAD.U32 R6, R65.reuse, -0x80, RZ ;  /* 0xffffff8041067824 */ /* 0x042fe600078e00ff */
[----:B------:R1:W-:Y:S02]  /*7ab0*/  STL [R1+0x38], R32 ;  /* 0x0000382001007387 */ /* 0x0003e40000100800 */
[C---:B----4-:R-:W-:Y:S02]  /*7ac0*/  LEA R16, P2, R6.reuse, R138, 0x1 ;  /* 0x0000008a06107211 */ /* 0x050fe400078408ff */
[--C-:B------:R-:W-:Y:S04]  /*7ad0*/  SHF.R.S32.HI R7, RZ, 0x1f, R6.reuse ;  /* 0x0000001fff077819 */ /* 0x100fe80000011406 */
[----:B--2---:R-:W-:Y:S01]  /*7ae0*/  LEA.HI.X R17, R6, R137, R7, 0x1, P2 ;  /* 0x0000008906117211 */ /* 0x004fe200010f0c07 */
[----:B------:R1:W-:Y:S01]  /*7af0*/  @P1 STS [R194], RZ ;  /* 0x000000ffc2001388 */ /* 0x0003e20000000800 */
[----:B------:R-:W2:Y:S01]  /*7b00*/  @!P1 LDC R21, c[0x0][0x244] ;  /* 0x00009100ff159b82 */ /* 0x000ea20000000800 */
[----:B------:R-:W-:Y:S02]  /*7b10*/  @!P1 LEA R5, P3, R65, R6, 0x5 ;  /* 0x0000000641059211 */ /* 0x000fe400078628ff */
[----:B------:R1:W-:Y:S02]  /*7b20*/  @P1 STS [R194+0x4], RZ ;  /* 0x000004ffc2001388 */ /* 0x0003e40000000800 */
[----:B------:R-:W-:Y:S02]  /*7b30*/  @!P1 LEA R20, P2, R5, R138, 0x1 ;  /* 0x0000008a05149211 */ /* 0x000fe400078408ff */
[----:B------:R1:W-:Y:S04]  /*7b40*/  @P1 STS [R194+0x8], RZ ;  /* 0x000008ffc2001388 */ /* 0x0003e80000000800 */
[----:B------:R1:W-:Y:S04]  /*7b50*/  @P1 STS [R194+0xc], RZ ;  /* 0x00000cffc2001388 */ /* 0x0003e80000000800 */
[----:B------:R-:W-:Y:S01]  /*7b60*/  @!PT LDS RZ, [RZ] ;  /* 0x00000000fffff984 */ /* 0x000fe20000000800 */
[----:B------:R-:W-:Y:S01]  /*7b70*/  @!PT LDS RZ, [RZ] ;  /* 0x00000000fffff984 */ /* 0x000fe20000000800 */
[----:B------:R-:W-:Y:S01]  /*7b80*/  @!PT LDS RZ, [RZ] ;  /* 0x00000000fffff984 */ /* 0x000fe20000000800 */
[----:B------:R-:W-:Y:S04]  /*7b90*/  @!P1 LDGSTS.E.BYPASS.LTC128B.128 [R32], desc[UR10][R16.64] ;  /* 0x0000000010209fae */ /* 0x000fe8000b901d4a */
[----:B------:R1:W-:Y:S04]  /*7ba0*/  @P1 STS [R194+0x1000], RZ ;  /* 0x001000ffc2001388 */ /* 0x0003e80000000800 */
[----:B------:R1:W-:Y:S01]  /*7bb0*/  @P1 STS [R194+0x1004], RZ ;  /* 0x001004ffc2001388 */ /* 0x0003e20000000800 */
[----:B--2---:R-:W-:Y:S03]  /*7bc0*/  @!P1 LEA.HI.X R21, R65, R7, R21, 0x5, P3 ;  /* 0x0000000741159211 */ /* 0x004fe600018f2c15 */
[----:B------:R1:W-:Y:S01]  /*7bd0*/  @P1 STS [R194+0x1008], RZ ;  /* 0x001008ffc2001388 */ /* 0x0003e20000000800 */
[----:B------:R-:W-:Y:S01]  /*7be0*/  @!P1 LEA.HI.X R21, R5, R137, R21, 0x1, P2 ;  /* 0x0000008905159211 */ /* 0x000fe200010f0c15 */
[C---:B------:R-:W-:Y:S02]  /*7bf0*/  @!P1 VIADD R5, R136.reuse, UR9 ;  /* 0x0000000988059c36 */ /* 0x040fe40008000000 */
        /* <DEDUP_REMOVED lines=9> */
[----:B------:R1:W-:Y:S04]  /*7c90*/  STL [R1+0x44], R16 ;  /* 0x0000441001007387 */ /* 0x0003e80000100800 */
[----:B------:R1:W-:Y:S01]  /*7ca0*/  STL [R1+0x3c], R17 ;  /* 0x00003c1101007387 */ /* 0x0003e20000100800 */
[----:B--2---:R-:W2:Y:S01]  /*7cb0*/  @!P1 LDC R21, c[0x0][0x244] ;  /* 0x00009100ff159b82 */ /* 0x004ea20000000800 */
[C---:B------:R-:W-:Y:S04]  /*7cc0*/  @!P1 LEA R5, P2, R65.reuse, R6, 0x6 ;  /* 0x0000000641059211 */ /* 0x040fe800078430ff */
[C---:B--2---:R-:W-:Y:S01]  /*7cd0*/  @!P1 LEA.HI.X R21, R65.reuse, R7, R21, 0x6, P2 ;  /* 0x0000000741159211 */ /* 0x044fe200010f3415 */
[----:B------:R-:W-:Y:S01]  /*7ce0*/  @!P1 IMAD.WIDE.U32 R6, R65, 0x60, R6 ;  /* 0x0000006041069825 */ /* 0x000fe200078e0006 */
[CC--:B------:R-:W-:Y:S04]  /*7cf0*/  @!P1 LEA R20, P2, R5.reuse, R138.reuse, 0x1 ;  /* 0x0000008a05149211 */ /* 0x0c0fe800078408ff */
[-C--:B------:R-:W-:Y:S01]  /*7d00*/  @!P1 LEA.HI.X R21, R5, R137.reuse, R21, 0x1, P2 ;  /* 0x0000008905159211 */ /* 0x080fe200010f0c15 */
[----:B------:R-:W-:Y:S05]  /*7d10*/  @!P1 VIADD R5, R136, UR9 ;  /* 0x0000000988059c36 */ /* 0x000fea0008000000 */
[----:B------:R-:W-:Y:S01]  /*7d20*/  @!PT LDS RZ, [RZ] ;  /* 0x00000000fffff984 */ /* 0x000fe20000000800 */
[----:B------:R-:W-:Y:S01]  /*7d30*/  @!PT LDS RZ, [RZ] ;  /* 0x00000000fffff984 */ /* 0x000fe20000000800 */
[----:B------:R-:W-:Y:S01]  /*7d40*/  @!PT LDS RZ, [RZ] ;  /* 0x00000000fffff984 */ /* 0x000fe20000000800 */
[----:B------:R2:W-:Y:S04]  /*7d50*/  @!P1 LDGSTS.E.BYPASS.LTC128B.128 [R5+0x2000], desc[UR10][R20.64] ;  /* 0x0200000014059fae */ /* 0x0005e8000b901d4a */
[----:B------:R1:W-:Y:S04]  /*7d60*/  @P1 STS [R194+0x3000], RZ ;  /* 0x003000ffc2001388 */ /* 0x0003e80000000800 */
[----:B------:R1:W-:Y:S04]  /*7d70*/  @P1 STS [R194+0x3004], RZ ;  /* 0x003004ffc2001388 */ /* 0x0003e80000000800 */
[----:B------:R1:W-:Y:S04]  /*7d80*/  @P1 STS [R194+0x3008], RZ ;  /* 0x003008ffc2001388 */ /* 0x0003e80000000800 */
[----:B------:R1:W-:Y:S01]  /*7d90*/  @P1 STS [R194+0x300c], RZ ;  /* 0x00300cffc2001388 */ /* 0x0003e20000000800 */
[----:B--2---:R-:W2:Y:S01]  /*7da0*/  @!P1 LDC R5, c[0x0][0x244] ;  /* 0x00009100ff059b82 */ /* 0x004ea20000000800 */
[C---:B------:R-:W-:Y:S01]  /*7db0*/  @!P1 LEA R20, P2, R6.reuse, R138, 0x1 ;  /* 0x0000008a06149211 */ /* 0x040fe200078408ff */
[----:B--2---:R-:W-:Y:S04]  /*7dc0*/  @!P1 IMAD R5, R5, 0x60, RZ ;  /* 0x0000006005059824 */ /* 0x004fe800078e02ff */
[----:B------:R-:W-:Y:S05]  /*7dd0*/  @!P1 IMAD.IADD R5, R7, 0x1, R5 ;  /* 0x0000000107059824 */ /* 0x000fea00078e0205 */
[----:B------:R-:W-:Y:S01]  /*7de0*/  @!P1 LEA.HI.X R21, R6, R137, R5, 0x1, P2 ;  /* 0x0000008906159211 */ /* 0x000fe200010f0c05 */
[----:B------:R-:W-:Y:S05]  /*7df0*/  @!P1 VIADD R5, R136, UR9 ;  /* 0x0000000988059c36 */ /* 0x000fea0008000000 */
[----:B------:R-:W-:Y:S01]  /*7e00*/  @!PT LDS RZ, [RZ] ;  /* 0x00000000fffff984 */ /* 0x000fe20000000800 */
[----:B------:R-:W-:Y:S01]  /*7e10*/  @!PT LDS RZ, [RZ] ;  /* 0x00000000fffff984 */ /* 0x000fe20000000800 */
[----:B------:R-:W-:Y:S01]  /*7e20*/  @!PT LDS RZ, [RZ] ;  /* 0x00000000fffff984 */ /* 0x000fe20000000800 */
[----:B------:R1:W-:Y:S04]  /*7e30*/  @!P1 LDGSTS.E.BYPASS.LTC128B.128 [R5+0x3000], desc[UR10][R20.64] ;  /* 0x0300000014059fae */ /* 0x0003e8000b901d4a */
[----:B------:R-:W0:Y:S02]  /*7e40*/  LDGDEPBAR ;  /* 0x00000000000079af */ /* 0x000e240000000000 */
.L_x_1817:
[----:B------:R-:W3:Y:S01]  /*7e50*/  LDL.LU R136, [R1+0x4] ;  /* 0x0000040001887983 */ /* 0x000ee20000300800 */
[C---:B-----5:R-:W-:Y:S01]  /*7e60*/  FADD.FTZ R10, -R0.reuse, R10 ;  /* 0x0000000a000a7221 */ /* 0x060fe20000010100 */
[----:B------:R-:W-:Y:S01]  /*7e70*/  FADD.FTZ R11, -R0, R11 ;  /* 0x0000000b000b7221 */ /* 0x000fe20000010100 */
[----:B-1----:R-:W-:Y:S01]  /*7e80*/  FFMA.FTZ R16, -R181, R181, 1 ;  /* 0x3f800000b5107423 */ /* 0x002fe200000101b5 */
[----:B------:R-:W4:Y:S01]  /*7e90*/  LDL.LU R65, [R1] ;  /* 0x0000000001417983 */ /* 0x000f220000300800 */
[----:B------:R-:W-:Y:S01]  /*7ea0*/  FFMA.FTZ R7, -R180, R180, 1 ;  /* 0x3f800000b4077423 */ /* 0x000fe200000101b4 */
[C---:B------:R-:W-:Y:S01]  /*7eb0*/  FADD.FTZ R19, -R4.reuse, R19 ;  /* 0x0000001304137221 */ /* 0x040fe20000010100 */
[----:B------:R-:W-:Y:S01]  /*7ec0*/  FADD.FTZ R18, -R4, R18 ;  /* 0x0000001204127221 */ /* 0x000fe20000010100 */
[----:B------:R-:W2:Y:S01]  /*7ed0*/  LDL R142, [R1+0xc] ;  /* 0x00000c00018e7983 */ /* 0x000ea20000100800 */
[----:B------:R-:W-:Y:S01]  /*7ee0*/  FFMA.FTZ R6, -R174, R174, 1 ;  /* 0x3f800000ae067423 */ /* 0x000fe200000101ae */
[----:B------:R-:W-:Y:S01]  /*7ef0*/  FADD.FTZ R22, -R4, R22 ;  /* 0x0000001604167221 */ /* 0x000fe20000010100 */
[----:B------:R-:W-:Y:S01]  /*7f00*/  FFMA.FTZ R5, -R171, R171, 1 ;  /* 0x3f800000ab057423 */ /* 0x000fe200000101ab */
[----:B------:R-:W2:Y:S01]  /*7f10*/  LDL R141, [R1+0x14] ;  /* 0x00001400018d7983 */ /* 0x000ea20000100800 */
[----:B------:R-:W-:Y:S01]  /*7f20*/  FMUL.FTZ R21, R16, UR6 ;  /* 0x0000000610157c20 */ /* 0x000fe20008410000 */
[----:B------:R-:W-:Y:S01]  /*7f30*/  FMUL.FTZ R19, R231, R19 ;  /* 0x00000013e7137220 */ /* 0x000fe20000410000 */
[----:B------:R-:W-:Y:S01]  /*7f40*/  FMUL.FTZ R18, R232, R18 ;  /* 0x00000012e8127220 */ /* 0x000fe20000410000 */
[----:B------:R-:W2:Y:S01]  /*7f50*/  LDL R140, [R1+0x24] ;  /* 0x00002400018c7983 */ /* 0x000ea20000100800 */
[----:B------:R-:W-:Y:S01]  /*7f60*/  FMUL.FTZ R16, R7, UR6 ;  /* 0x0000000607107c20 */ /* 0x000fe20008410000 */
[----:B------:R-:W-:Y:S01]  /*7f70*/  FADD.FTZ R23, -R4, R23 ;  /* 0x0000001704177221 */ /* 0x000fe20000010100 */
[----:B------:R-:W-:Y:S01]  /*7f80*/  FMUL.FTZ R22, R222, R22 ;  /* 0x00000016de167220 */ /* 0x000fe20000410000 */
[----:B------:R-:W2:Y:S01]  /*7f90*/  LDL R139, [R1+0x20] ;  /* 0x00002000018b7983 */ /* 0x000ea20000100800 */
[----:B------:R-:W-:Y:S01]  /*7fa0*/  FMUL.FTZ R7, R6, UR6 ;  /* 0x0000000606077c20 */ /* 0x000fe20008410000 */
[----:B------:R-:W-:Y:S01]  /*7fb0*/  FMUL.FTZ R6, R5, UR6 ;  /* 0x0000000605067c20 */ /* 0x000fe20008410000 */
[----:B------:R-:W-:Y:S01]  /*7fc0*/  FMUL.FTZ R18, R18, R21 ;  /* 0x0000001512127220 */ /* 0x000fe20000410000 */
[----:B------:R-:W2:Y:S01]  /*7fd0*/  LDL R138, [R1+0x8] ;  /* 0x00000800018a7983 */ /* 0x000ea20000100800 */
[----:B------:R-:W-:Y:S01]  /*7fe0*/  FMUL.FTZ R5, R19, R16 ;  /* 0x0000001013057220 */ /* 0x000fe20000410000 */
[----:B------:R-:W-:Y:S01]  /*7ff0*/  FMUL.FTZ R17, R37, R36 ;  /* 0x0000002425117220 */ /* 0x000fe20000410000 */
[----:B------:R-:W-:Y:S01]  /*8000*/  FMUL.FTZ R20, R48, R33 ;  /* 0x0000002130147220 */ /* 0x000fe20000410000 */
[----:B------:R-:W2:Y:S01]  /*8010*/  LDL R137, [R1+0x10] ;  /* 0x0000100001897983 */ /* 0x000ea20000100800 */
[----:B------:R-:W-:Y:S01]  /*8020*/  FMUL.FTZ R23, R221, R23 ;  /* 0x00000017dd177220 */ /* 0x000fe20000410000 */
[----:B------:R-:W-:Y:S01]  /*8030*/  FMUL.FTZ R22, R22, R7 ;  /* 0x0000000716167220 */ /* 0x000fe20000410000 */
[----:B------:R-:W-:Y:S01]  /*8040*/  FFMA.FTZ R16, -R165, R165, 1 ;  /* 0x3f800000a5107423 */ /* 0x000fe200000101a5 */
[----:B------:R-:W-:Y:S01]  /*8050*/  FFMA.FTZ R7, -R164, R164, 1 ;  /* 0x3f800000a4077423 */ /* 0x000fe200000101a4 */
[----:B------:R-:W-:Y:S01]  /*8060*/  F2FP.F16.F32.PACK_AB R5, R5, R18 ;  /* 0x000000120505723e */ /* 0x000fe200000000ff */
[----:B------:R-:W-:Y:S01]  /*8070*/  FMUL.FTZ R23, R23, R6 ;  /* 0x0000000617177220 */ /* 0x000fe20000410000 */
[----:B------:R-:W-:Y:S01]  /*8080*/  F2FP.F16.F32.PACK_AB R6, R17, R20 ;  /* 0x000000141106723e */ /* 0x000fe200000000ff */
[----:B------:R-:W-:Y:S01]  /*8090*/  FMUL.FTZ R18, R16, UR6 ;  /* 0x0000000610127c20 */ /* 0x000fe20008410000 */
[----:B------:R-:W-:Y:S01]  /*80a0*/  FMUL.FTZ R17, R7, UR6 ;  /* 0x0000000607117c20 */ /* 0x000fe20008410000 */
[C---:B------:R-:W-:Y:S01]  /*80b0*/  FADD.FTZ R38, -R4.reuse, R38 ;  /* 0x0000002604267221 */ /* 0x040fe20000010100 */
[----:B------:R-:W-:Y:S01]  /*80c0*/  FFMA.FTZ R16, -R161, R161, 1 ;  /* 0x3f800000a1107423 */ /* 0x000fe200000101a1 */
[----:B------:R-:W-:Y:S01]  /*80d0*/  FADD.FTZ R39, -R4, R39 ;  /* 0x0000002704277221 */ /* 0x000fe20000010100 */
[----:B------:R-:W-:Y:S01]  /*80e0*/  FFMA.FTZ R7, -R160, R160, 1 ;  /* 0x3f800000a0077423 */ /* 0x000fe200000101a0 */
[----:B------:R-:W-:Y:S01]  /*80f0*/  FMUL.FTZ R38, R204, R38 ;  /* 0x00000026cc267220 */ /* 0x000fe20000410000 */
[----:B------:R-:W-:Y:S01]  /*8100*/  FMUL.FTZ R16, R16, UR6 ;  /* 0x0000000610107c20 */ /* 0x000fe20008410000 */
[----:B------:R-:W-:Y:S01]  /*8110*/  FMUL.FTZ R39, R203, R39 ;  /* 0x00000027cb277220 */ /* 0x000fe20000410000 */
[----:B------:R-:W-:Y:S01]  /*8120*/  FMUL.FTZ R7, R7, UR6 ;  /* 0x0000000607077c20 */ /* 0x000fe20008410000 */
[----:B------:R-:W-:Y:S01]  /*8130*/  F2FP.F16.F32.PACK_AB R36, R23, R22 ;  /* 0x000000161724723e */ /* 0x000fe200000000ff */
[----:B------:R-:W-:Y:S01]  /*8140*/  FMUL.FTZ R38, R38, R16 ;  /* 0x0000001026267220 */ /* 0x000fe20000410000 */
[C---:B------:R-:W-:Y:S01]  /*8150*/  FADD.FTZ R50, -R4.reuse, R50 ;  /* 0x0000003204327221 */ /* 0x040fe20000010100 */
[----:B------:R-:W-:Y:S01]  /*8160*/  FMUL.FTZ R22, R39, R7 ;  /* 0x0000000727167220 */ /* 0x000fe20000410000 */
[----:B------:R-:W-:Y:S01]  /*8170*/  FFMA.FTZ R16, -R157, R157, 1 ;  /* 0x3f8000009d107423 */ /* 0x000fe2000001019d */
[----:B------:R-:W-:Y:S01]  /*8180*/  FADD.FTZ R51, -R4, R51 ;  /* 0x0000003304337221 */ /* 0x000fe20000010100 */
[----:B------:R-:W-:Y:S01]  /*8190*/  FFMA.FTZ R7, -R156, R156, 1 ;  /* 0x3f8000009c077423 */ /* 0x000fe2000001019c */
[C---:B------:R-:W-:Y:S01]  /*81a0*/  FADD.FTZ R34, -R4.reuse, R34 ;  /* 0x0000002204227221 */ /* 0x040fe20000010100 */
[----:B------:R-:W-:Y:S01]  /*81b0*/  FADD.FTZ R35, -R4, R35 ;  /* 0x0000002304237221 */ /* 0x000fe20000010100 */
[----:B------:R-:W-:Y:S01]  /*81c0*/  FMUL.FTZ R50, R177, R50 ;  /* 0x00000032b1327220 */ /* 0x000fe20000410000 */
[----:B------:R-:W-:Y:S01]  /*81d0*/  FMUL.FTZ R16, R16, UR6 ;  /* 0x0000000610107c20 */ /* 0x000fe20008410000 */
[C---:B------:R-:W-:Y:S01]  /*81e0*/  FADD.FTZ R54, -R4.reuse, R54 ;  /* 0x0000003604367221 */ /* 0x040fe20000010100 */
[C---:B------:R-:W-:Y:S01]  /*81f0*/  FADD.FTZ R55, -R4.reuse, R55 ;  /* 0x0000003704377221 */ /* 0x040fe20000010100 */
[C---:B------:R-:W-:Y:S01]  /*8200*/  FADD.FTZ R66, -R4.reuse, R66 ;  /* 0x0000004204427221 */ /* 0x040fe20000010100 */
[----:B------:R-:W-:Y:S01]  /*8210*/  FADD.FTZ R67, -R4, R67 ;  /* 0x0000004304437221 */ /* 0x000fe20000010100 */
[----:B------:R-:W-:Y:S01]  /*8220*/  FMUL.FTZ R51, R176, R51 ;  /* 0x00000033b0337220 */ /* 0x000fe20000410000 */
[----:B------:R-:W-:Y:S01]  /*8230*/  FMUL.FTZ R7, R7, UR6 ;  /* 0x0000000607077c20 */ /* 0x000fe20008410000 */
[----:B------:R-:W-:Y:S01]  /*8240*/  FFMA.FTZ R4, -R152, R152, 1 ;  /* 0x3f80000098047423 */ /* 0x000fe20000010198 */
[----:B------:R-:W-:Y:S01]  /*8250*/  FMUL.FTZ R50, R50, R16 ;  /* 0x0000001032327220 */ /* 0x000fe20000410000 */
[----:B------:R-:W-:Y:S01]  /*8260*/  FMUL.FTZ R67, R166, R67 ;  /* 0x00000043a6437220 */ /* 0x000fe20000410000 */
[----:B------:R-:W-:Y:S01]  /*8270*/  FMUL.FTZ R21, R51, R7 ;  /* 0x0000000733157220 */ /* 0x000fe20000410000 */
[----:B------:R-:W-:Y:S01]  /*8280*/  FMUL.FTZ R4, R4, UR6 ;  /* 0x0000000604047c20 */ /* 0x000fe20008410000 */
[----:B------:R-:W-:Y:S01]  /*8290*/  FFMA.FTZ R16, -R154, R154, 1 ;  /* 0x3f8000009a107423 */ /* 0x000fe2000001019a */
[----:B------:R-:W-:Y:S01]  /*82a0*/  FFMA.FTZ R7, -R153, R153, 1 ;  /* 0x3f80000099077423 */ /* 0x000fe20000010199 */
[----:B------:R-:W-:Y:S01]  /*82b0*/  FMUL.FTZ R55, R170, R55 ;  /* 0x00000037aa377220 */ /* 0x000fe20000410000 */
[----:B------:R-:W-:Y:S01]  /*82c0*/  FMUL.FTZ R33, R67, R4 ;  /* 0x0000000443217220 */ /* 0x000fe20000410000 */
[----:B------:R-:W-:Y:S01]  /*82d0*/  FMUL.FTZ R16, R16, UR6 ;  /* 0x0000000610107c20 */ /* 0x000fe20008410000 */
[----:B------:R-:W-:Y:S01]  /*82e0*/  FMUL.FTZ R66, R167, R66 ;  /* 0x00000042a7427220 */ /* 0x000fe20000410000 */
[----:B------:R-:W-:Y:S01]  /*82f0*/  FMUL.FTZ R7, R7, UR6 ;  /* 0x0000000607077c20 */ /* 0x000fe20008410000 */
[C---:B------:R-:W-:Y:S01]  /*8300*/  FADD.FTZ R8, -R2.reuse, R8 ;  /* 0x0000000802087221 */ /* 0x040fe20000010100 */
[----:B------:R-:W-:Y:S01]  /*8310*/  FADD.FTZ R13, -R2, R13 ;  /* 0x0000000d020d7221 */ /* 0x000fe20000010100 */
[----:B------:R-:W-:Y:S01]  /*8320*/  FFMA.FTZ R4, -R207, R207, 1 ;  /* 0x3f800000cf047423 */ /* 0x000fe200000101cf */
[----:B------:R-:W-:Y:S01]  /*8330*/  FMUL.FTZ R32, R55, R16 ;  /* 0x0000001037207220 */ /* 0x000fe20000410000 */
        /* <DEDUP_REMOVED lines=8> */
[----:B------:R-:W-:Y:S01]  /*83c0*/  FMUL.FTZ R35, R209, R35 ;  /* 0x00000023d1237220 */ /* 0x000fe20000410000 */
[----:B------:R-:W-:Y:S01]  /*83d0*/  FMUL.FTZ R13, R13, R4 ;  /* 0x000000040d0d7220 */ /* 0x000fe20000410000 */
[----:B------:R-:W-:Y:S01]  /*83e0*/  FADD.FTZ R29, -R2, R29 ;  /* 0x0000001d021d7221 */ /* 0x000fe20000010100 */
[----:B------:R-:W-:Y:S01]  /*83f0*/  FMUL.FTZ R9, R247, R9 ;  /* 0x00000009f7097220 */ /* 0x000fe20000410000 */
[----:B------:R-:W-:Y:S01]  /*8400*/  FMUL.FTZ R8, R8, UR6 ;  /* 0x0000000608087c20 */ /* 0x000fe20008410000 */
[----:B------:R-:W-:Y:S01]  /*8410*/  FMUL.FTZ R7, R7, UR6 ;  /* 0x0000000607077c20 */ /* 0x000fe20008410000 */
[----:B------:R-:W-:Y:S01]  /*8420*/  FFMA.FTZ R4, -R197, R197, 1 ;  /* 0x3f800000c5047423 */ /* 0x000fe200000101c5 */
[----:B------:R-:W-:Y:S01]  /*8430*/  FMUL.FTZ R18, R34, R18 ;  /* 0x0000001222127220 */ /* 0x000fe20000410000 */
[----:B------:R-:W-:Y:S01]  /*8440*/  FMUL.FTZ R23, R35, R17 ;  /* 0x0000001123177220 */ /* 0x000fe20000410000 */
[----:B------:R-:W-:Y:S01]  /*8450*/  FMUL.FTZ R29, R235, R29 ;  /* 0x0000001deb1d7220 */ /* 0x000fe20000410000 */
[----:B------:R-:W-:Y:S01]  /*8460*/  FMUL.FTZ R16, R16, R8 ;  /* 0x0000000810107220 */ /* 0x000fe20000410000 */
[----:B------:R-:W-:Y:S01]  /*8470*/  FMUL.FTZ R9, R9, R7 ;  /* 0x0000000709097220 */ /* 0x000fe20000410000 */
[----:B------:R-:W-:Y:S01]  /*8480*/  FMUL.FTZ R4, R4, UR6 ;  /* 0x0000000604047c20 */ /* 0x000fe20008410000 */
[----:B------:R-:W-:Y:S01]  /*8490*/  F2FP.F16.F32.PACK_AB R23, R23, R18 ;  /* 0x000000121717723e */ /* 0x000fe200000000ff */
[C---:B------:R-:W-:Y:S01]  /*84a0*/  FADD.FTZ R12, -R2.reuse, R12 ;  /* 0x0000000c020c7221 */ /* 0x040fe20000010100 */
[----:B------:R-:W-:Y:S01]  /*84b0*/  FADD.FTZ R25, -R2, R25 ;  /* 0x0000001902197221 */ /* 0x000fe20000010100 */
[----:B------:R-:W-:Y:S01]  /*84c0*/  FMUL.FTZ R18, R29, R4 ;  /* 0x000000041d127220 */ /* 0x000fe20000410000 */
[----:B------:R-:W-:Y:S01]  /*84d0*/  F2FP.F16.F32.PACK_AB R4, R9, R16 ;  /* 0x000000100904723e */ /* 0x000fe200000000ff */
[----:B------:R-:W-:Y:S01]  /*84e0*/  FMUL.FTZ R12, R244, R12 ;  /* 0x0000000cf40c7220 */ /* 0x000fe20000410000 */
[----:B------:R-:W-:Y:S01]  /*84f0*/  FFMA.FTZ R7, -R201, R201, 1 ;  /* 0x3f800000c9077423 */ /* 0x000fe200000101c9 */
[----:B------:R-:W-:Y:S01]  /*8500*/  FMUL.FTZ R25, R239, R25 ;  /* 0x00000019ef197220 */ /* 0x000fe20000410000 */
[C---:B------:R-:W-:Y:S01]  /*8510*/  FADD.FTZ R28, -R2.reuse, R28 ;  /* 0x0000001c021c7221 */ /* 0x040fe20000010100 */
[C---:B------:R-:W-:Y:S01]  /*8520*/  FADD.FTZ R41, -R2.reuse, R41 ;  /* 0x0000002902297221 */ /* 0x040fe20000010100 */
[----:B------:R-:W-:Y:S01]  /*8530*/  FMUL.FTZ R7, R7, UR6 ;  /* 0x0000000607077c20 */ /* 0x000fe20008410000 */
[----:B------:R-:W-:Y:S01]  /*8540*/  FADD.FTZ R24, -R2, R24 ;  /* 0x0000001802187221 */ /* 0x000fe20000010100 */
[----:B------:R-:W-:Y:S01]  /*8550*/  FMUL.FTZ R28, R236, R28 ;  /* 0x0000001cec1c7220 */ /* 0x000fe20000410000 */
[----:B------:R-:W-:Y:S01]  /*8560*/  FMUL.FTZ R41, R226, R41 ;  /* 0x00000029e2297220 */ /* 0x000fe20000410000 */
[----:B------:R-:W-:Y:S01]  /*8570*/  FMUL.FTZ R19, R25, R7 ;  /* 0x0000000719137220 */ /* 0x000fe20000410000 */
[----:B------:R-:W-:Y:S01]  /*8580*/  FFMA.FTZ R7, -R182, R182, 1 ;  /* 0x3f800000b6077423 */ /* 0x000fe200000101b6 */
[C---:B------:R-:W-:Y:S01]  /*8590*/  FADD.FTZ R40, -R2.reuse, R40 ;  /* 0x0000002802287221 */ /* 0x040fe20000010100 */
[C---:B------:R-:W-:Y:S01]  /*85a0*/  FADD.FTZ R44, -R2.reuse, R44 ;  /* 0x0000002c022c7221 */ /* 0x040fe20000010100 */
[C---:B------:R-:W-:Y:S01]  /*85b0*/  FADD.FTZ R45, -R2.reuse, R45 ;  /* 0x0000002d022d7221 */ /* 0x040fe20000010100 */
[----:B------:R-:W-:Y:S01]  /*85c0*/  FMUL.FTZ R7, R7, UR6 ;  /* 0x0000000607077c20 */ /* 0x000fe20008410000 */
[C---:B------:R-:W-:Y:S01]  /*85d0*/  FADD.FTZ R56, -R2.reuse, R56 ;  /* 0x0000003802387221 */ /* 0x040fe20000010100 */
[C---:B------:R-:W-:Y:S01]  /*85e0*/  FADD.FTZ R57, -R2.reuse, R57 ;  /* 0x0000003902397221 */ /* 0x040fe20000010100 */
[C---:B------:R-:W-:Y:S01]  /*85f0*/  FADD.FTZ R60, -R2.reuse, R60 ;  /* 0x0000003c023c7221 */ /* 0x040fe20000010100 */
[----:B------:R-:W-:Y:S01]  /*8600*/  FADD.FTZ R61, -R2, R61 ;  /* 0x0000003d023d7221 */ /* 0x000fe20000010100 */
[----:B------:R-:W-:Y:S01]  /*8610*/  FFMA.FTZ R2, -R162, R162, 1 ;  /* 0x3f800000a2027423 */ /* 0x000fe200000101a2 */
[----:B------:R-:W-:Y:S01]  /*8620*/  FMUL.FTZ R44, R219, R44 ;  /* 0x0000002cdb2c7220 */ /* 0x000fe20000410000 */
[----:B------:R-:W-:Y:S01]  /*8630*/  FMUL.FTZ R45, R217, R45 ;  /* 0x0000002dd92d7220 */ /* 0x000fe20000410000 */
[----:B------:R-:W-:Y:S01]  /*8640*/  FFMA.FTZ R8, -R202, R202, 1 ;  /* 0x3f800000ca087423 */ /* 0x000fe200000101ca */
[----:B------:R-:W-:Y:S01]  /*8650*/  FFMA.FTZ R17, -R155, R155, 1 ;  /* 0x3f8000009b117423 */ /* 0x000fe2000001019b */
[----:B------:R-:W-:Y:S01]  /*8660*/  FMUL.FTZ R61, R178, R61 ;  /* 0x0000003db23d7220 */ /* 0x000fe20000410000 */
[----:B------:R-:W-:Y:S01]  /*8670*/  FMUL.FTZ R24, R240, R24 ;  /* 0x00000018f0187220 */ /* 0x000fe20000410000 */
[----:B------:R-:W-:Y:S01]  /*8680*/  FMUL.FTZ R8, R8, UR6 ;  /* 0x0000000608087c20 */ /* 0x000fe20008410000 */
        /* <DEDUP_REMOVED lines=8> */
[C---:B------:R-:W-:Y:S01]  /*8710*/  FADD.FTZ R15, -R0.reuse, R15 ;  /* 0x0000000f000f7221 */ /* 0x040fe20000010100 */
[----:B------:R-:W-:Y:S01]  /*8720*/  FADD.FTZ R14, -R0, R14 ;  /* 0x0000000e000e7221 */ /* 0x000fe20000010100 */
[----:B------:R-:W-:Y:S01]  /*8730*/  FMUL.FTZ R8, R8, UR6 ;  /* 0x0000000608087c20 */ /* 0x000fe20008410000 */
[----:B------:R-:W-:Y:S01]  /*8740*/  FADD.FTZ R26, -R0, R26 ;  /* 0x0000001a001a7221 */ /* 0x000fe20000010100 */
[----:B------:R-:W-:Y:S01]  /*8750*/  FMUL.FTZ R15, R251, R15 ;  /* 0x0000000ffb0f7220 */ /* 0x000fe20000410000 */
[----:B------:R-:W-:Y:S01]  /*8760*/  FMUL.FTZ R14, R252, R14 ;  /* 0x0000000efc0e7220 */ /* 0x000fe20000410000 */
        /* <DEDUP_REMOVED lines=12> */
[----:B------:R-:W-:Y:S01]  /*8830*/  F2FP.F16.F32.PACK_AB R19, R19, R24 ;  /* 0x000000181313723e */ /* 0x000fe200000000ff */
[C---:B------:R-:W-:Y:S01]  /*8840*/  FADD.FTZ R58, -R0.reuse, R58 ;  /* 0x0000003a003a7221 */ /* 0x040fe20000010100 */
[----:B------:R-:W-:Y:S01]  /*8850*/  FMUL.FTZ R31, R245, R31 ;  /* 0x0000001ff51f7220 */ /* 0x000fe20000410000 */
[C---:B------:R-:W-:Y:S01]  /*8860*/  FADD.FTZ R59, -R0.reuse, R59 ;  /* 0x0000003b003b7221 */ /* 0x040fe20000010100 */
[----:B------:R-:W-:Y:S01]  /*8870*/  FADD.FTZ R47, -R0, R47 ;  /* 0x0000002f002f7221 */ /* 0x000fe20000010100 */
[----:B------:R-:W-:Y:S01]  /*8880*/  FMUL.FTZ R58, R234, R58 ;  /* 0x0000003aea3a7220 */ /* 0x000fe20000410000 */
[----:B------:R-:W-:Y:S01]  /*8890*/  F2FP.F16.F32.PACK_AB R22, R22, R38 ;  /* 0x000000261616723e */ /* 0x000fe200000000ff */
[----:B------:R-:W-:Y:S01]  /*88a0*/  FMUL.FTZ R59, R233, R59 ;  /* 0x0000003be93b7220 */ /* 0x000fe20000410000 */
[----:B------:R-:W-:Y:S01]  /*88b0*/  FMUL.FTZ R47, R237, R47 ;  /* 0x0000002fed2f7220 */ /* 0x000fe20000410000 */
[C---:B------:R-:W-:Y:S01]  /*88c0*/  FADD.FTZ R42, -R0.reuse, R42 ;  /* 0x0000002a002a7221 */ /* 0x040fe20000010100 */
[C---:B------:R-:W-:Y:S01]  /*88d0*/  FADD.FTZ R62, -R0.reuse, R62 ;  /* 0x0000003e003e7221 */ /* 0x040fe20000010100 */
[----:B------:R-:W-:Y:S01]  /*88e0*/  F2FP.F16.F32.PACK_AB R21, R21, R50 ;  /* 0x000000321515723e */ /* 0x000fe200000000ff */
[----:B------:R-:W-:Y:S01]  /*88f0*/  FADD.FTZ R63, -R0, R63 ;  /* 0x0000003f003f7221 */ /* 0x000fe20000010100 */
[----:B------:R-:W-:Y:S01]  /*8900*/  FMUL.FTZ R42, R242, R42 ;  /* 0x0000002af22a7220 */ /* 0x000fe20000410000 */
[----:B------:R-:W-:Y:S01]  /*8910*/  FMUL.FTZ R62, R230, R62 ;  /* 0x0000003ee63e7220 */ /* 0x000fe20000410000 */
[----:B------:R-:W-:Y:S01]  /*8920*/  FFMA.FTZ R0, -R173, R173, 1 ;  /* 0x3f800000ad007423 */ /* 0x000fe200000101ad */
[----:B------:R-:W-:Y:S01]  /*8930*/  FMUL.FTZ R63, R225, R63 ;  /* 0x0000003fe13f7220 */ /* 0x000fe20000410000 */
[----:B------:R-:W-:Y:S01]  /*8940*/  F2FP.F16.F32.PACK_AB R32, R32, R54 ;  /* 0x000000362020723e */ /* 0x000fe200000000ff */
[----:B------:R-:W1:Y:S01]  /*8950*/  S2R R151, SR_TID.X ;  /* 0x0000000000977919 */ /* 0x000e620000002100 */
[----:B------:R-:W-:Y:S01]  /*8960*/  FMUL.FTZ R0, R0, UR6 ;  /* 0x0000000600007c20 */ /* 0x000fe20008410000 */
[----:B------:R-:W-:Y:S02]  /*8970*/  F2FP.F16.F32.PACK_AB R33, R33, R66 ;  /* 0x000000422121723e */ /* 0x000fe400000000ff */
[----:B------:R-:W-:Y:S01]  /*8980*/  SHF.L.U32 R40, R192, 0x1, RZ ;  /* 0x00000001c0287819 */ /* 0x000fe200000006ff */
[----:B------:R-:W1:Y:S02]  /*8990*/  S2R R152, SR_TID.X ;  /* 0x0000000000987919 */ /* 0x000e640000002100 */
[----:B-1----:R-:W-:Y:S04]  /*89a0*/  SHF.R.S32.HI R151, RZ, 0x1f, R151 ;  /* 0x0000001fff977819 */ /* 0x002fe80000011497 */
[----:B------:R-:W-:Y:S04]  /*89b0*/  LEA.HI R151, R151, R152, RZ, 0x3 ;  /* 0x0000009897977211 */ /* 0x000fe800078f18ff */
[----:B------:R-:W-:Y:S01]  /*89c0*/  SHF.R.S32.HI R151, RZ, 0x3, R151 ;  /* 0x00000003ff977819 */ /* 0x000fe20000011497 */
[----:B---3--:R-:W-:Y:S02]  /*89d0*/  FMUL.FTZ R10, R136, R10 ;  /* 0x0000000a880a7220 */ /* 0x008fe40000410000 */
[----:B------:R-:W3:Y:S01]  /*89e0*/  LDL R136, [R1+0x1c] ;  /* 0x00001c0001887983 */ /* 0x000ee20000100800 */
[----:B----4-:R-:W-:Y:S03]  /*89f0*/  FMUL.FTZ R11, R65, R11 ;  /* 0x0000000b410b7220 */ /* 0x010fe60000410000 */
[----:B------:R-:W4:Y:S04]  /*8a00*/  LDL R65, [R1+0x18] ;  /* 0x0000180001417983 */ /* 0x000f280000100800 */
[----:B--2---:R-:W-:Y:S04]  /*8a10*/  STS [R142+0x14000], R132 ;  /* 0x014000848e007388 */ /* 0x004fe80000000800 */
[----:B------:R1:W-:Y:S04]  /*8a20*/  STS [R142+0x14400], R6 ;  /* 0x014400068e007388 */ /* 0x0003e80000000800 */
[----:B------:R-:W-:Y:S04]  /*8a30*/  STS [R141+0x14000], R133 ;  /* 0x014000858d007388 */ /* 0x000fe80000000800 */
[----:B------:R2:W-:Y:S04]  /*8a40*/  STS [R141+0x14400], R5 ;  /* 0x014400058d007388 */ /* 0x0005e80000000800 */
[----:B------:R2:W-:Y:S01]  /*8a50*/  STS [R142+0x16000], R4 ;  /* 0x016000048e007388 */ /* 0x0005e20000000800 */
[----:B-1----:R-:W-:Y:S04]  /*8a60*/  FFMA.FTZ R6, -R208, R208, 1 ;  /* 0x3f800000d0067423 */ /* 0x002fe800000101d0 */
[----:B------:R-:W-:Y:S04]  /*8a70*/  FMUL.FTZ R6, R6, UR6 ;  /* 0x0000000606067c20 */ /* 0x000fe80008410000 */
[----:B------:R-:W-:Y:S01]  /*8a80*/  FMUL.FTZ R12, R12, R6 ;  /* 0x000000060c0c7220 */ /* 0x000fe20000410000 */
[----:B------:R-:W-:Y:S01]  /*8a90*/  FFMA.FTZ R6, -R198, R198, 1 ;  /* 0x3f800000c6067423 */ /* 0x000fe200000101c6 */
[----:B--2---:R-:W-:Y:S01]  /*8aa0*/  FFMA.FTZ R5, -R168, R168, 1 ;  /* 0x3f800000a8057423 */ /* 0x004fe200000101a8 */
[----:B------:R-:W-:Y:S02]  /*8ab0*/  FFMA.FTZ R4, -R229, R229, 1 ;  /* 0x3f800000e5047423 */ /* 0x000fe400000101e5 */
[----:B------:R-:W-:Y:S01]  /*8ac0*/  FMUL.FTZ R6, R6, UR6 ;  /* 0x0000000606067c20 */ /* 0x000fe20008410000 */
[----:B------:R-:W-:Y:S01]  /*8ad0*/  F2FP.F16.F32.PACK_AB R20, R13, R12 ;  /* 0x0000000c0d14723e */ /* 0x000fe200000000ff */
[----:B------:R-:W-:Y:S01]  /*8ae0*/  FMUL.FTZ R13, R41, R7 ;  /* 0x00000007290d7220 */ /* 0x000fe20000410000 */
[----:B------:R-:W-:Y:S01]  /*8af0*/  FMUL.FTZ R5, R5, UR6 ;  /* 0x0000000605057c20 */ /* 0x000fe20008410000 */
[----:B------:R-:W-:Y:S01]  /*8b00*/  FMUL.FTZ R28, R28, R6 ;  /* 0x000000061c1c7220 */ /* 0x000fe20000410000 */
[----:B------:R-:W-:Y:S01]  /*8b10*/  FFMA.FTZ R6, -R169, R169, 1 ;  /* 0x3f800000a9067423 */ /* 0x000fe200000101a9 */
[----:B------:R-:W-:Y:S01]  /*8b20*/  FMUL.FTZ R7, R2, UR6 ;  /* 0x0000000602077c20 */ /* 0x000fe20008410000 */
[----:B------:R-:W-:Y:S01]  /*8b30*/  FFMA.FTZ R2, -R158, R158, 1 ;  /* 0x3f8000009e027423 */ /* 0x000fe2000001019e */
[----:B------:R-:W-:Y:S01]  /*8b40*/  FMUL.FTZ R12, R45, R5 ;  /* 0x000000052d0c7220 */ /* 0x000fe20000410000 */
[----:B------:R-:W-:Y:S01]  /*8b50*/  FMUL.FTZ R6, R6, UR6 ;  /* 0x0000000606067c20 */ /* 0x000fe20008410000 */
[----:B------:R-:W-:Y:S01]  /*8b60*/  FFMA.FTZ R5, -R159, R159, 1 ;  /* 0x3f8000009f057423 */ /* 0x000fe2000001019f */
[----:B------:R-:W-:Y:S01]  /*8b70*/  FMUL.FTZ R2, R2, UR6 ;  /* 0x0000000602027c20 */ /* 0x000fe20008410000 */
[----:B------:R-:W-:Y:S01]  /*8b80*/  F2FP.F16.F32.PACK_AB R13, R13, R8 ;  /* 0x000000080d0d723e */ /* 0x000fe200000000ff */
[----:B------:R-:W-:Y:S01]  /*8b90*/  FMUL.FTZ R44, R44, R6 ;  /* 0x000000062c2c7220 */ /* 0x000fe20000410000 */
[----:B------:R-:W-:Y:S01]  /*8ba0*/  FFMA.FTZ R6, -R163, R163, 1 ;  /* 0x3f800000a3067423 */ /* 0x000fe200000101a3 */
[----:B------:R-:W-:Y:S01]  /*8bb0*/  FMUL.FTZ R16, R61, R2 ;  /* 0x000000023d107220 */ /* 0x000fe20000410000 */
[----:B------:R-:W-:Y:S01]  /*8bc0*/  FMUL.FTZ R5, R5, UR6 ;  /* 0x0000000605057c20 */ /* 0x000fe20008410000 */
[----:B------:R-:W-:Y:S01]  /*8bd0*/  FFMA.FTZ R2, -R228, R228, 1 ;  /* 0x3f800000e4027423 */ /* 0x000fe200000101e4 */
[----:B------:R-:W-:Y:S01]  /*8be0*/  FMUL.FTZ R6, R6, UR6 ;  /* 0x0000000606067c20 */ /* 0x000fe20008410000 */
[----:B------:R-:W-:Y:S01]  /*8bf0*/  FMUL.FTZ R56, R56, R7 ;  /* 0x0000000738387220 */ /* 0x000fe20000410000 */
[----:B------:R-:W-:Y:S01]  /*8c00*/  FMUL.FTZ R60, R60, R5 ;  /* 0x000000053c3c7220 */ /* 0x000fe20000410000 */
        /* <DEDUP_REMOVED lines=8> */
[----:B------:R-:W-:Y:S01]  /*8c90*/  F2FP.F16.F32.PACK_AB R18, R18, R28 ;  /* 0x0000001c1212723e */ /* 0x000fe200000000ff */
[----:B------:R-:W-:Y:S01]  /*8ca0*/  FMUL.FTZ R2, R2, UR6 ;  /* 0x0000000602027c20 */ /* 0x000fe20008410000 */
[----:B------:R-:W-:Y:S01]  /*8cb0*/  F2FP.F16.F32.PACK_AB R12, R12, R44 ;  /* 0x0000002c0c0c723e */ /* 0x000fe200000000ff */
[----:B------:R-:W-:Y:S01]  /*8cc0*/  FMUL.FTZ R14, R14, R4 ;  /* 0x000000040e0e7220 */ /* 0x000fe20000410000 */
[----:B------:R-:W-:Y:S01]  /*8cd0*/  F2FP.F16.F32.PACK_AB R9, R9, R6 ;  /* 0x000000060909723e */ /* 0x000fe200000000ff */
[----:B------:R-:W-:Y:S01]  /*8ce0*/  FMUL.FTZ R8, R15, R2 ;  /* 0x000000020f087220 */ /* 0x000fe20000410000 */
[----:B------:R-:W-:Y:S01]  /*8cf0*/  FFMA.FTZ R4, -R220, R220, 1 ;  /* 0x3f800000dc047423 */ /* 0x000fe200000101dc */
[----:B------:R-:W-:Y:S01]  /*8d00*/  FFMA.FTZ R2, -R218, R218, 1 ;  /* 0x3f800000da027423 */ /* 0x000fe200000101da */
[----:B------:R-:W-:Y:S01]  /*8d10*/  FFMA.FTZ R6, -R206, R206, 1 ;  /* 0x3f800000ce067423 */ /* 0x000fe200000101ce */
[----:B------:R-:W-:Y:S01]  /*8d20*/  STS [R142+0x16400], R9 ;  /* 0x016400098e007388 */ /* 0x000fe20000000800 */
[----:B------:R-:W-:Y:S01]  /*8d30*/  F2FP.F16.F32.PACK_AB R8, R8, R14 ;  /* 0x0000000e0808723e */ /* 0x000fe200000000ff */
[----:B------:R-:W-:Y:S01]  /*8d40*/  FMUL.FTZ R5, R4, UR6 ;  /* 0x0000000604057c20 */ /* 0x000fe20008410000 */
[----:B------:R-:W-:Y:S01]  /*8d50*/  FFMA.FTZ R4, -R216, R216, 1 ;  /* 0x3f800000d8047423 */ /* 0x000fe200000101d8 */
[----:B------:R-:W-:Y:S01]  /*8d60*/  STS [R141+0x16000], R20 ;  /* 0x016000148d007388 */ /* 0x000fe20000000800 */
[----:B------:R-:W-:Y:S01]  /*8d70*/  FMUL.FTZ R7, R2, UR6 ;  /* 0x0000000602077c20 */ /* 0x000fe20008410000 */
[----:B------:R-:W-:Y:S01]  /*8d80*/  FMUL.FTZ R26, R26, R5 ;  /* 0x000000051a1a7220 */ /* 0x000fe20000410000 */
[----:B------:R-:W-:Y:S01]  /*8d90*/  FMUL.FTZ R4, R4, UR6 ;  /* 0x0000000604047c20 */ /* 0x000fe20008410000 */
[----:B------:R-:W-:Y:S01]  /*8da0*/  STS [R141+0x16400], R8 ;  /* 0x016400088d007388 */ /* 0x000fe20000000800 */
[----:B------:R-:W-:Y:S01]  /*8db0*/  FFMA.FTZ R5, -R205, R205, 1 ;  /* 0x3f800000cd057423 */ /* 0x000fe200000101cd */
[----:B------:R-:W-:Y:S01]  /*8dc0*/  FMUL.FTZ R7, R27, R7 ;  /* 0x000000071b077220 */ /* 0x000fe20000410000 */
[----:B------:R-:W-:Y:S01]  /*8dd0*/  FMUL.FTZ R30, R30, R4 ;  /* 0x000000041e1e7220 */ /* 0x000fe20000410000 */
[----:B------:R-:W-:Y:S01]  /*8de0*/  STS [R140+0x14000], R135 ;  /* 0x014000878c007388 */ /* 0x000fe20000000800 */
[----:B------:R-:W-:Y:S01]  /*8df0*/  FFMA.FTZ R4, -R200, R200, 1 ;  /* 0x3f800000c8047423 */ /* 0x000fe200000101c8 */
[----:B------:R-:W-:Y:S01]  /*8e00*/  FMUL.FTZ R5, R5, UR6 ;  /* 0x0000000605057c20 */ /* 0x000fe20008410000 */
[----:B------:R-:W-:Y:S01]  /*8e10*/  FFMA.FTZ R2, -R215, R215, 1 ;  /* 0x3f800000d7027423 */ /* 0x000fe200000101d7 */
[----:B------:R-:W-:Y:S01]  /*8e20*/  STS [R140+0x14400], R36 ;  /* 0x014400248c007388 */ /* 0x000fe20000000800 */
[----:B------:R-:W-:Y:S01]  /*8e30*/  FMUL.FTZ R4, R4, UR6 ;  /* 0x0000000604047c20 */ /* 0x000fe20008410000 */
[----:B------:R-:W-:Y:S01]  /*8e40*/  FMUL.FTZ R43, R43, R5 ;  /* 0x000000052b2b7220 */ /* 0x000fe20000410000 */
[----:B------:R-:W-:Y:S01]  /*8e50*/  FFMA.FTZ R5, -R196, R196, 1 ;  /* 0x3f800000c4057423 */ /* 0x000fe200000101c4 */
[----:B------:R-:W-:Y:S01]  /*8e60*/  STS [R139+0x14000], R134 ;  /* 0x014000868b007388 */ /* 0x000fe20000000800 */
[----:B------:R-:W-:Y:S01]  /*8e70*/  FMUL.FTZ R46, R46, R4 ;  /* 0x000000042e2e7220 */ /* 0x000fe20000410000 */
[----:B------:R-:W-:Y:S01]  /*8e80*/  FMUL.FTZ R2, R2, UR6 ;  /* 0x0000000602027c20 */ /* 0x000fe20008410000 */
[----:B------:R-:W-:Y:S01]  /*8e90*/  FFMA.FTZ R4, -R195, R195, 1 ;  /* 0x3f800000c3047423 */ /* 0x000fe200000101c3 */
[----:B------:R-:W-:Y:S01]  /*8ea0*/  STS [R139+0x14400], R23 ;  /* 0x014400178b007388 */ /* 0x000fe20000000800 */
[----:B------:R-:W-:Y:S01]  /*8eb0*/  F2FP.F16.F32.PACK_AB R7, R7, R26 ;  /* 0x0000001a0707723e */ /* 0x000fe200000000ff */
[----:B------:R-:W-:Y:S01]  /*8ec0*/  FMUL.FTZ R5, R5, UR6 ;  /* 0x0000000605057c20 */ /* 0x000fe20008410000 */
[----:B------:R-:W-:Y:S01]  /*8ed0*/  FMUL.FTZ R31, R31, R2 ;  /* 0x000000021f1f7220 */ /* 0x000fe20000410000 */
[----:B------:R-:W-:Y:S01]  /*8ee0*/  STS [R140+0x16000], R19 ;  /* 0x016000138c007388 */ /* 0x000fe20000000800 */
[----:B------:R-:W-:Y:S01]  /*8ef0*/  FMUL.FTZ R4, R4, UR6 ;  /* 0x0000000604047c20 */ /* 0x000fe20008410000 */
[----:B------:R-:W-:Y:S01]  /*8f00*/  FMUL.FTZ R58, R58, R5 ;  /* 0x000000053a3a7220 */ /* 0x000fe20000410000 */
[----:B------:R-:W-:Y:S01]  /*8f10*/  FFMA.FTZ R2, -R199, R199, 1 ;  /* 0x3f800000c7027423 */ /* 0x000fe200000101c7 */
[----:B------:R-:W-:Y:S01]  /*8f20*/  STS [R140+0x16400], R7 ;  /* 0x016400078c007388 */ /* 0x000fe20000000800 */
[----:B------:R-:W-:Y:S01]  /*8f30*/  FMUL.FTZ R5, R59, R4 ;  /* 0x000000043b057220 */ /* 0x000fe20000410000 */
[----:B------:R-:W-:Y:S01]  /*8f40*/  F2FP.F16.F32.PACK_AB R4, R31, R30 ;  /* 0x0000001e1f04723e */ /* 0x000fe200000000ff */
[----:B------:R-:W-:Y:S01]  /*8f50*/  FMUL.FTZ R2, R2, UR6 ;  /* 0x0000000602027c20 */ /* 0x000fe20008410000 */
[----:B------:R-:W-:Y:S01]  /*8f60*/  STS [R139+0x16000], R18 ;  /* 0x016000128b007388 */ /* 0x000fe20000000800 */
[----:B------:R-:W-:Y:S01]  /*8f70*/  FMUL.FTZ R6, R6, UR6 ;  /* 0x0000000606067c20 */ /* 0x000fe20008410000 */
[----:B------:R-:W-:Y:S01]  /*8f80*/  F2FP.F16.F32.PACK_AB R17, R17, R56 ;  /* 0x000000381111723e */ /* 0x000fe200000000ff */
[----:B------:R-:W-:Y:S01]  /*8f90*/  FMUL.FTZ R47, R47, R2 ;  /* 0x000000022f2f7220 */ /* 0x000fe20000410000 */
[----:B------:R-:W-:Y:S01]  /*8fa0*/  STS [R139+0x16400], R4 ;  /* 0x016400048b007388 */ /* 0x000fe20000000800 */
[----:B------:R-:W-:Y:S01]  /*8fb0*/  FFMA.FTZ R2, -R175, R175, 1 ;  /* 0x3f800000af027423 */ /* 0x000fe200000101af */
[----:B------:R-:W-:Y:S01]  /*8fc0*/  FMUL.FTZ R42, R42, R6 ;  /* 0x000000062a2a7220 */ /* 0x000fe20000410000 */
[----:B------:R-:W-:Y:S01]  /*8fd0*/  FMUL.FTZ R6, R63, R0 ;  /* 0x000000003f067220 */ /* 0x000fe20000410000 */
[----:B------:R-:W-:Y:S01]  /*8fe0*/  STS [R138+0x14000], R64 ;  /* 0x014000408a007388 */ /* 0x000fe20000000800 */
        /* <DEDUP_REMOVED lines=9> */
[----:B------:R-:W-:Y:S03]  /*9080*/  F2FP.F16.F32.PACK_AB R6, R6, R62 ;  /* 0x0000003e0606723e */ /* 0x000fe600000000ff */
[----:B------:R-:W-:Y:S04]  /*9090*/  STS [R138+0x16000], R13 ;  /* 0x0160000d8a007388 */ /* 0x000fe80000000800 */
[----:B------:R1:W-:Y:S04]  /*90a0*/  STS [R138+0x16400], R2 ;  /* 0x016400028a007388 */ /* 0x0003e80000000800 */
[----:B------:R-:W-:Y:S04]  /*90b0*/  STS [R137+0x16000], R12 ;  /* 0x0160000c89007388 */ /* 0x000fe80000000800 */
[----:B------:R2:W-:Y:S04]  /*90c0*/  STS [R137+0x16400], R0 ;  /* 0x0164000089007388 */ /* 0x0005e80000000800 */
[----:B------:R-:W4:Y:S04]  /*90d0*/  LDL.LU R42, [R1+0x30] ;  /* 0x00003000012a7983 */ /* 0x000f280000300800 */
[----:B------:R-:W4:Y:S04]  /*90e0*/  LDL.LU R41, [R1+0x34] ;  /* 0x0000340001297983 */ /* 0x000f280000300800 */
[----:B------:R-:W4:Y:S01]  /*90f0*/  LDL.64 R180, [R1+0x28] ;  /* 0x0000280001b47983 */ /* 0x000f220000100a00 */
[----:B-1----:R-:W-:Y:S04]  /*9100*/  MOV R2, UR4 ;  /* 0x0000000400027c02 */ /* 0x002fe80008000f00 */
[----:B------:R-:W-:Y:S04]  /*9110*/  IADD3 R2, R40, 0x8000, R2 ;  /* 0x0000800028027810 */ /* 0x000fe80007ffe002 */
[----:B--2---:R-:W-:Y:S01]  /*9120*/  IADD3 R0, R2, R185, RZ ;  /* 0x000000b902007210 */ /* 0x004fe20007ffe0ff */
[----:B---3--:R-:W-:Y:S04]  /*9130*/  STS [R136+0x14000], R52 ;  /* 0x0140003488007388 */ /* 0x008fe80000000800 */
[----:B------:R-:W-:Y:S04]  /*9140*/  STS [R136+0x14400], R32 ;  /* 0x0144002088007388 */ /* 0x000fe80000000800 */
[----:B----4-:R-:W-:Y:S04]  /*9150*/  STS [R65+0x14000], R49 ;  /* 0x0140003141007388 */ /* 0x010fe80000000800 */
        /* <DEDUP_REMOVED lines=29> */
[-C--:B------:R-:W-:Y:S05]  /*9330*/  HMMA.16816.F32 R76, R28, R26.reuse, R76 ;  /* 0x0000001a1c4c723c */ /* 0x080fea000000184c */
[----:B------:R-:W-:Y:S01]  /*9340*/  MOV R147, R42 ;  /* 0x0000002a00937202 */ /* 0x000fe20000000f00 */
[C---:B------:R-:W-:Y:S01]  /*9350*/  HMMA.16816.F32 R80, R20.reuse, R26, R80 ;  /* 0x0000001a1450723c */ /* 0x040fe20000001850 */
[----:B------:R-:W3:Y:S04]  /*9360*/  LDSM.16.MT88.4 R24, [R2+0x1800] ;  /* 0x001800000218783b */ /* 0x000ee80000004200 */
[----:B------:R-:W-:Y:S01]  /*9370*/  MOV R146, R41 ;  /* 0x0000002900927202 */ /* 0x000fe20000000f00 */
[-C--:B------:R-:W-:Y:S06]  /*9380*/  HMMA.16816.F32 R84, R20, R32.reuse, R84 ;  /* 0x000000201454723c */ /* 0x080fec0000001854 */
[C---:B------:R-:W-:Y:S06]  /*9390*/  HMMA.16816.F32 R88, R28.reuse, R32, R88 ;  /* 0x000000201c58723c */ /* 0x040fec0000001858 */
[-C--:B------:R-:W-:Y:S01]  /*93a0*/  HMMA.16816.F32 R92, R28, R34.reuse, R92 ;  /* 0x000000221c5c723c */ /* 0x080fe2000000185c */
[----:B------:R-:W4:Y:S05]  /*93b0*/  LDSM.16.MT88.4 R28, [R3+0x21800] ;  /* 0x02180000031c783b */ /* 0x000f2a0000004200 */
[----:B------:R-:W-:Y:S01]  /*93c0*/  HMMA.16816.F32 R96, R20, R34, R96 ;  /* 0x000000221460723c */ /* 0x000fe20000001860 */
        /* <DEDUP_REMOVED lines=44> */
[C---:B------:R-:W-:Y:S01]  /*9690*/  HMMA.16816.F32 R88, R28.reuse, R16, R88 ;  /* 0x000000101c58723c */ /* 0x040fe20000001858 */
[----:B------:R-:W4:Y:S05]  /*96a0*/  S2R R16, SR_TID.X ;  /* 0x0000000000107919 */ /* 0x000f2a0000002100 */
[-C--:B------:R-:W-:Y:S01]  /*96b0*/  HMMA.16816.F32 R92, R28, R18.reuse, R92 ;  /* 0x000000121c5c723c */ /* 0x080fe2000000185c */
[----:B------:R-:W3:Y:S05]  /*96c0*/  LDSM.16.MT88.4 R28, [R3+0x23800] ;  /* 0x02380000031c783b */ /* 0x000eea0000004200 */
[----:B------:R-:W-:Y:S01]  /*96d0*/  HMMA.16816.F32 R96, R8, R18, R96 ;  /* 0x000000120860723c */ /* 0x000fe20000001860 */
[----:B------:R4:W3:Y:S01]  /*96e0*/  LDSM.16.MT88.4 R8, [R0+0x3800] ;  /* 0x003800000008783b */ /* 0x0008e20000004200 */
[----:B------:R-:W-:Y:S04]  /*96f0*/  BAR.SYNC.DEFER_BLOCKING 0x0 ;  /* 0x0000000000007b1d */ /* 0x000fe80000010000 */
[-C--:B-1----:R-:W-:Y:S06]  /*9700*/  HMMA.16816.F32 R68, R20, R32.reuse, R68 ;  /* 0x000000201444723c */ /* 0x082fec0000001844 */
[C---:B--2---:R-:W-:Y:S06]  /*9710*/  HMMA.16816.F32 R72, R36.reuse, R32, R72 ;  /* 0x000000202448723c */ /* 0x044fec0000001848 */
[-C--:B------:R-:W-:Y:S06]  /*9720*/  HMMA.16816.F32 R76, R36, R34.reuse, R76 ;  /* 0x00000022244c723c */ /* 0x080fec000000184c */
[C---:B------:R-:W-:Y:S05]  /*9730*/  HMMA.16816.F32 R80, R20.reuse, R34, R80 ;  /* 0x000000221450723c */ /* 0x040fea0000001850 */
[----:B----4-:R-:W-:Y:S01]  /*9740*/  SHF.L.U32 R0, R151, 0x6, RZ ;  /* 0x0000000697007819 */ /* 0x010fe200000006ff */
[-C--:B------:R-:W-:Y:S05]  /*9750*/  HMMA.16816.F32 R84, R20, R4.reuse, R84 ;  /* 0x000000041454723c */ /* 0x080fea0000001854 */
[----:B------:R-:W-:Y:S01]  /*9760*/  LOP3.LUT R0, R0, 0x1c0, RZ, 0xc0, !PT ;  /* 0x000001c000007812 */ /* 0x000fe200078ec0ff */
[C---:B------:R-:W-:Y:S06]  /*9770*/  HMMA.16816.F32 R88, R36.reuse, R4, R88 ;  /* 0x000000042458723c */ /* 0x040fec0000001858 */
[-C--:B------:R-:W-:Y:S05]  /*9780*/  HMMA.16816.F32 R92, R36, R6.reuse, R92 ;  /* 0x00000006245c723c */ /* 0x080fea000000185c */
[----:B------:R-:W-:Y:S01]  /*9790*/  SHF.R.S32.HI R4, RZ, 0x1f, R16 ;  /* 0x0000001fff047819 */ /* 0x000fe20000011410 */
[----:B------:R-:W-:Y:S05]  /*97a0*/  HMMA.16816.F32 R96, R20, R6, R96 ;  /* 0x000000061460723c */ /* 0x000fea0000001860 */
[----:B------:R-:W-:Y:S01]  /*97b0*/  LOP3.LUT R5, R0, 0x38, R180, 0xf8, !PT ;  /* 0x0000003800057812 */ /* 0x000fe200078ef8b4 */
[-C--:B---3--:R-:W-:Y:S05]  /*97c0*/  HMMA.16816.F32 R68, R12, R24.reuse, R68 ;  /* 0x000000180c44723c */ /* 0x088fea0000001844 */
[----:B------:R-:W-:Y:S01]  /*97d0*/  SHF.R.U32.HI R0, RZ, 0x3, R0 ;  /* 0x00000003ff007819 */ /* 0x000fe20000011600 */
[C---:B------:R-:W-:Y:S05]  /*97e0*/  HMMA.16816.F32 R72, R28.reuse, R24, R72 ;  /* 0x000000181c48723c */ /* 0x040fea0000001848 */
[----:B------:R-:W-:Y:S01]  /*97f0*/  LEA.HI R4, R4, R16, RZ, 0x6 ;  /* 0x0000001004047211 */ /* 0x000fe200078f30ff */
[-C--:B------:R-:W-:Y:S05]  /*9800*/  HMMA.16816.F32 R76, R28, R26.reuse, R76 ;  /* 0x0000001a1c4c723c */ /* 0x080fea000000184c */
[----:B------:R-:W-:Y:S01]  /*9810*/  LOP3.LUT R0, R5, R0, RZ, 0x3c, !PT ;  /* 0x0000000005007212 */ /* 0x000fe200078e3cff */
[C---:B------:R-:W-:Y:S05]  /*9820*/  HMMA.16816.F32 R80, R12.reuse, R26, R80 ;  /* 0x0000001a0c50723c */ /* 0x040fea0000001850 */
[----:B------:R-:W-:Y:S01]  /*9830*/  SHF.L.U32 R4, R4, 0x3, RZ ;  /* 0x0000000304047819 */ /* 0x000fe200000006ff */
[-C--:B------:R-:W-:Y:S05]  /*9840*/  HMMA.16816.F32 R84, R12, R8.reuse, R84 ;  /* 0x000000080c54723c */ /* 0x080fea0000001854 */
[----:B------:R-:W-:Y:S01]  /*9850*/  LOP3.LUT R0, R0, 0xfffffe00, R4, 0xf8, !PT ;  /* 0xfffffe0000007812 */ /* 0x000fe200078ef804 */
[C---:B------:R-:W-:Y:S05]  /*9860*/  HMMA.16816.F32 R88, R28.reuse, R8, R88 ;  /* 0x000000081c58723c */ /* 0x040fea0000001858 */
[----:B------:R-:W-:Y:S01]  /*9870*/  LEA R145, R0, UR4, 0x1 ;  /* 0x0000000400917c11 */ /* 0x000fe2000f8e08ff */
[-C--:B------:R-:W-:Y:S06]  /*9880*/  HMMA.16816.F32 R92, R28, R10.reuse, R92 ;  /* 0x0000000a1c5c723c */ /* 0x080fec000000185c */
[----:B------:R-:W-:Y:S01]  /*9890*/  HMMA.16816.F32 R96, R12, R10, R96 ;  /* 0x0000000a0c60723c */ /* 0x000fe20000001860 */
[----:B------:R-:W-:Y:S11]  /*98a0*/  @!UPT UIADD3 URZ, URZ, URZ, URZ ;  /* 0x0000003f3f3ff290 */ /* 0x000ff6000fffe03f */
[----:B------:R-:W-:Y:S01]  /*98b0*/  @!UPT UIADD3 URZ, URZ, URZ, URZ ;  /* 0x0000003f3f3ff290 */ /* 0x000fe2000fffe03f */
[----:B------:R-:W-:Y:S11]  /*98c0*/  @!P0 BRA `(.L_x_1818) ;  /* 0x0000000000bc8947 */ /* 0x000ff60003800000 */
[----:B------:R-:W2:Y:S01]  /*98d0*/  LDL.LU R42, [R1+0x40] ;  /* 0x00004000012a7983 */ /* 0x000ea20000300800 */
[----:B------:R-:W1:Y:S01]  /*98e0*/  LDC R6, c[0x0][0x420] ;  /* 0x00010800ff067b82 */ /* 0x000e620000000800 */
[----:B------:R-:W-:Y:S02]  /*98f0*/  ISETP.GE.AND P1, PT, R180, UR18, PT ;  /* 0x00000012b4007c0c */ /* 0x000fe4000bf26270 */
[----:B------:R-:W3:Y:S11]  /*9900*/  LDL.LU R41, [R1+0x48] ;  /* 0x0000480001297983 */ /* 0x000ef60000300800 */
[----:B------:R4:W-:Y:S01]  /*9910*/  @P1 STS.128 [R145+0x8000], RZ ;  /* 0x008000ff91001388 */ /* 0x0009e20000000c00 */
[----:B------:R-:W5:Y:S08]  /*9920*/  @!P1 LDC R13, c[0x0][0x424] ;  /* 0x00010900ff0d9b82 */ /* 0x000f700000000800 */
[----:B------:R-:W4:Y:S08]  /*9930*/  @!P1 LDC R14, c[0x0][0x424] ;  /* 0x00010900ff0e9b82 */ /* 0x000f300000000800 */
[----:B------:R-:W4:Y:S01]  /*9940*/  @!P1 LDC R15, c[0x0][0x424] ;  /* 0x00010900ff0f9b82 */ /* 0x000f220000000800 */
[C---:B-1----:R-:W-:Y:S05]  /*9950*/  IMAD.U32 R4, R6.reuse, -0x80, RZ ;  /* 0xffffff8006047824 */ /* 0x042fea00078e00ff */
[--C-:B------:R-:W-:Y:S02]  /*9960*/  SHF.R.S32.HI R5, RZ, 0x1f, R4.reuse ;  /* 0x0000001fff057819 */ /* 0x100fe40000011404 */
[CC--:B------:R-:W-:Y:S02]  /*9970*/  @!P1 LEA R0, P3, R6.reuse, R4.reuse, 0x5 ;  /* 0x0000000406009211 */ /* 0x0c0fe400078628ff */
[C---:B------:R-:W-:Y:S01]  /*9980*/  @!P1 LEA R11, P2, R6.reuse, R4, 0x6 ;  /* 0x00000004060b9211 */ /* 0x040fe200078430ff */
[C---:B------:R-:W-:Y:S01]  /*9990*/  @!P1 IMAD.WIDE.U32 R8, R6.reuse, 0x60, R4 ;  /* 0x0000006006089825 */ /* 0x040fe200078e0004 */
[CC--:B-----5:R-:W-:Y:S02]  /*99a0*/  @!P1 LEA.HI.X R13, R6.reuse, R5.reuse, R13, 0x5, P3 ;  /* 0x00000005060d9211 */ /* 0x0e0fe400018f2c0d */
[----:B----4-:R-:W-:Y:S01]  /*99b0*/  @!P1 LEA.HI.X R14, R6, R5, R14, 0x6, P2 ;  /* 0x00000005060e9211 */ /* 0x010fe200010f340e */
[----:B------:R-:W-:Y:S01]  /*99c0*/  @!P1 IMAD R15, R15, 0x60, RZ ;  /* 0x000000600f0f9824 */ /* 0x000fe200078e02ff */
[-C--:B--2---:R-:W-:Y:S02]  /*99d0*/  LEA R6, P4, R4, R42.reuse, 0x1 ;  /* 0x0000002a04067211 */ /* 0x084fe400078808ff */
[-C--:B------:R-:W-:Y:S02]  /*99e0*/  @!P1 LEA R12, P3, R0, R42.reuse, 0x1 ;  /* 0x0000002a000c9211 */ /* 0x080fe400078608ff */
[-C--:B---3--:R-:W-:Y:S02]  /*99f0*/  LEA.HI.X R7, R4, R41.reuse, R5, 0x1, P4 ;  /* 0x0000002904077211 */ /* 0x088fe400020f0c05 */
        /* <DEDUP_REMOVED lines=9> */
[C---:B------:R-:W-:Y:S03]  /*9a90*/  @!P1 LEA R4, P2, R8.reuse, R42, 0x1 ;  /* 0x0000002a08049211 */ /* 0x040fe600078408ff */
[----:B------:R-:W-:Y:S01]  /*9aa0*/  @!PT LDS RZ, [RZ] ;  /* 0x00000000fffff984 */ /* 0x000fe20000000800 */
[----:B------:R-:W-:Y:S01]  /*9ab0*/  @!PT LDS RZ, [RZ] ;  /* 0x00000000fffff984 */ /* 0x000fe20000000800 */
[----:B------:R-:W-:Y:S01]  /*9ac0*/  @!PT LDS RZ, [RZ] ;  /* 0x00000000fffff984 */ /* 0x000fe20000000800 */
[----:B------:R1:W-:Y:S01]  /*9ad0*/  @!P1 LDGSTS.E.BYPASS.LTC128B.128 [R145+0x9000], desc[UR10][R12.64] ;  /* 0x090000000c919fae */ /* 0x0003e2000b901d4a */
[----:B------:R-:W-:Y:S03]  /*9ae0*/  @!P1 LEA.HI.X R5, R8, R41, R0, 0x1, P2 ;  /* 0x0000002908059211 */ /* 0x000fe600010f0c00 */
        /* <DEDUP_REMOVED lines=10> */
[----:B------:R1:W-:Y:S04]  /*9b90*/  STL [R1+0x40], R6 ;  /* 0x0000400601007387 */ /* 0x0003e80000100800 */
[----:B------:R-:W0:Y:S04]  /*9ba0*/  LDGDEPBAR ;  /* 0x00000000000079af */ /* 0x000e280000000000 */
[----:B------:R1:W-:Y:S02]  /*9bb0*/  STL [R1+0x48], R7 ;  /* 0x0000480701007387 */ /* 0x0003e40000100800 */
.L_x_1818:
        /* <DEDUP_REMOVED lines=11> */
[----:B------:R-:W-:Y:S04]  /*9c70*/  LDSM.16.M88.4 R40, [R150+0x14000] ;  /* 0x014000009628783b */ /* 0x000fe80000000200 */
[----:B------:R-:W5:Y:S04]  /*9c80*/  LDL R156, [R1+0x64] ;  /* 0x00006400019c7983 */ /* 0x000f680000100800 */
[----:B------:R-:W3:Y:S04]  /*9c90*/  LDSM.16.MT88.4 R44, [R2+0x4800] ;  /* 0x00480000022c783b */ /* 0x000ee80000004200 */
[----:B------:R-:W5:Y:S04]  /*9ca0*/  LDL R152, [R1+0x50] ;  /* 0x0000500001987983 */ /* 0x000f680000100800 */
[----:B------:R-:W3:Y:S04]  /*9cb0*/  LDSM.16.M88.4 R48, [R150+0x16000] ;  /* 0x016000009630783b */ /* 0x000ee80000000200 */
[----:B------:R-:W5:Y:S01]  /*9cc0*/  LDL R153, [R1+0x4c] ;  /* 0x00004c0001997983 */ /* 0x000f620000100800 */
[-C--:B-1----:R-:W-:Y:S03]  /*9cd0*/  HMMA.16816.F32 R4, R32, R16.reuse, RZ ;  /* 0x000000102004723c */ /* 0x082fe600000018ff */
[----:B------:R-:W1:Y:S04]  /*9ce0*/  LDSM.16.MT88.4 R52, [R0+0x800] ;  /* 0x000800000034783b */ /* 0x000e680000004200 */
[----:B------:R-:W5:Y:S01]  /*9cf0*/  LDL R154, [R1+0x58] ;  /* 0x00005800019a7983 */ /* 0x000f620000100800 */
[C---:B--2---:R-:W-:Y:S03]  /*9d00*/  HMMA.16816.F32 R8, R28.reuse, R16, RZ ;  /* 0x000000101c08723c */ /* 0x044fe600000018ff */
[----:B------:R-:W-:Y:S03]  /*9d10*/  LDSM.16.M88.4 R56, [R149+0x14000] ;  /* 0x014000009538783b */ /* 0x000fe60000000200 */
[-C--:B------:R-:W-:Y:S01]  /*9d20*/  HMMA.16816.F32 R12, R28, R18.reuse, RZ ;  /* 0x000000121c0c723c */ /* 0x080fe200000018ff */
[----:B------:R-:W2:Y:S04]  /*9d30*/  LDL R155, [R1+0x54] ;  /* 0x00005400019b7983 */ /* 0x000ea80000100800 */
[----:B------:R-:W1:Y:S01]  /*9d40*/  LDSM.16.MT88.4 R60, [R2+0x5000] ;  /* 0x00500000023c783b */ /* 0x000e620000004200 */
[C---:B------:R-:W-:Y:S03]  /*9d50*/  HMMA.16816.F32 R16, R32.reuse, R18, RZ ;  /* 0x000000122010723c */ /* 0x040fe600000018ff */
[----:B------:R-:W1:Y:S03]  /*9d60*/  LDSM.16.M88.4 R64, [R149+0x16000] ;  /* 0x016000009540783b */ /* 0x000e660000000200 */
        /* <DEDUP_REMOVED lines=9> */
[C---:B------:R-:W-:Y:S06]  /*9e00*/  HMMA.16816.F32 R8, R48.reuse, R44, R8 ;  /* 0x0000002c3008723c */ /* 0x040fec0000001808 */
[-C--:B------:R-:W-:Y:S06]  /*9e10*/  HMMA.16816.F32 R12, R48, R46.reuse, R12 ;  /* 0x0000002e300c723c */ /* 0x080fec000000180c */
[C---:B------:R-:W-:Y:S01]  /*9e20*/  HMMA.16816.F32 R16, R40.reuse, R46, R16 ;  /* 0x0000002e2810723c */ /* 0x040fe20000001810 */
[----:B------:R-:W3:Y:S05]  /*9e30*/  LDSM.16.MT88.4 R44, [R2+0x5800] ;  /* 0x00580000022c783b */ /* 0x000eea0000004200 */
[-C--:B-1----:R-:W-:Y:S06]  /*9e40*/  HMMA.16816.F32 R20, R40, R52.reuse, R20 ;  /* 0x000000342814723c */ /* 0x082fec0000001814 */
[C---:B------:R-:W-:Y:S06]  /*9e50*/  HMMA.16816.F32 R24, R48.reuse, R52, R24 ;  /* 0x000000343018723c */ /* 0x040fec0000001818 */
[-C--:B------:R-:W-:Y:S01]  /*9e60*/  HMMA.16816.F32 R28, R48, R54.reuse, R28 ;  /* 0x00000036301c723c */ /* 0x080fe2000000181c */
[----:B------:R-:W-:Y:S05]  /*9e70*/  LDSM.16.MT88.4 R48, [R2+0x6000] ;  /* 0x006000000230783b */ /* 0x000fea0000004200 */
[----:B------:R-:W-:Y:S01]  /*9e80*/  HMMA.16816.F32 R32, R40, R54, R32 ;  /* 0x000000362820723c */ /* 0x000fe20000001820 */
[----:B------:R-:W1:Y:S04]  /*9e90*/  LDSM.16.M88.4 R40, [R148+0x18000] ;  /* 0x018000009428783b */ /* 0x000e680000000200 */
[----:B------:R-:W1:Y:S01]  /*9ea0*/  LDSM.16.M88.4 R52, [R148+0x1a000] ;  /* 0x01a000009434783b */ /* 0x000e620000000200 */
[-C--:B------:R-:W-:Y:S06]  /*9eb0*/  HMMA.16816.F32 R4, R56, R60.reuse, R4 ;  /* 0x0000003c3804723c */ /* 0x080fec0000001804 */
[C---:B------:R-:W-:Y:S06]  /*9ec0*/  HMMA.16816.F32 R8, R64.reuse, R60, R8 ;  /* 0x0000003c4008723c */ /* 0x040fec0000001808 */
[-C--:B------:R-:W-:Y:S06]  /*9ed0*/  HMMA.16816.F32 R12, R64, R62.reuse, R12 ;  /* 0x0000003e400c723c */ /* 0x080fec000000180c */
[C---:B------:R-:W-:Y:S01]  /*9ee0*/  HMMA.16816.F32 R16, R56.reuse, R62, R16 ;  /* 0x0000003e3810723c */ /* 0x040fe20000001810 */
[----:B------:R-:W1:Y:S05]  /*9ef0*/  LDSM.16.MT88.4 R60, [R0+0x2000] ;  /* 0x00200000003c783b */ /* 0x000e6a0000004200 */
[-C--:B---3--:R-:W-:Y:S06]  /*9f00*/  HMMA.16816.F32 R20, R56, R132.reuse, R20 ;  /* 0x000000843814723c */ /* 0x088fec0000001814 */
[C---:B------:R-:W-:Y:S06]  /*9f10*/  HMMA.16816.F32 R24, R64.reuse, R132, R24 ;  /* 0x000000844018723c */ /* 0x040fec0000001818 */
[-C--:B------:R-:W-:Y:S01]  /*9f20*/  HMMA.16816.F32 R28, R64, R134.reuse, R28 ;  /* 0x00000086401c723c */ /* 0x080fe2000000181c */
[----:B------:R-:W-:Y:S05]  /*9f30*/  LDSM.16.M88.4 R64, [R150+0x1a000] ;  /* 0x01a000009640783b */ /* 0x000fea0000000200 */
[----:B------:R-:W-:Y:S01]  /*9f40*/  HMMA.16816.F32 R32, R56, R134, R32 ;  /* 0x000000863820723c */ /* 0x000fe20000001820 */
[----:B------:R-:W-:Y:S04]  /*9f50*/  LDSM.16.MT88.4 R56, [R2+0x6800] ;  /* 0x006800000238783b */ /* 0x000fe80000004200 */
[----:B------:R-:W-:Y:S01]  /*9f60*/  LDSM.16.MT88.4 R132, [R0+0x2800] ;  /* 0x002800000084783b */ /* 0x000fe20000004200 */
[-C--:B------:R-:W-:Y:S06]  /*9f70*/  HMMA.16816.F32 R4, R36, R44.reuse, R4 ;  /* 0x0000002c2404723c */ /* 0x080fec0000001804 */
[C---:B------:R-:W-:Y:S06]  /*9f80*/  HMMA.16816.F32 R8, R136.reuse, R44, R8 ;  /* 0x0000002c8808723c */ /* 0x040fec0000001808 */
[-C--:B------:R-:W-:Y:S06]  /*9f90*/  HMMA.16816.F32 R12, R136, R46.reuse, R12 ;  /* 0x0000002e880c723c */ /* 0x080fec000000180c */
[C---:B------:R-:W-:Y:S01]  /*9fa0*/  HMMA.16816.F32 R16, R36.reuse, R46, R16 ;  /* 0x0000002e2410723c */ /* 0x040fe20000001810 */
[----:B------:R-:W3:Y:S05]  /*9fb0*/  LDSM.16.M88.4 R44, [R150+0x18000] ;  /* 0x01800000962c783b */ /* 0x000eea0000000200 */
[-C--:B------:R-:W-:Y:S06]  /*9fc0*/  HMMA.16816.F32 R20, R36, R140.reuse, R20 ;  /* 0x0000008c2414723c */ /* 0x080fec0000001814 */
[C---:B------:R-:W-:Y:S06]  /*9fd0*/  HMMA.16816.F32 R24, R136.reuse, R140, R24 ;  /* 0x0000008c8818723c */ /* 0x040fec0000001818 */
[-C--:B------:R-:W-:Y:S01]  /*9fe0*/  HMMA.16816.F32 R28, R136, R142.reuse, R28 ;  /* 0x0000008e881c723c */ /* 0x080fe2000000181c */
[----:B------:R-:W-:Y:S05]  /*9ff0*/  LDSM.16.M88.4 R136, [R149+0x1a000] ;  /* 0x01a000009588783b */ /* 0x000fea0000000200 */
[----:B------:R-:W-:Y:S01]  /*a000*/  HMMA.16816.F32 R32, R36, R142, R32 ;  /* 0x0000008e2420723c */ /* 0x000fe20000001820 */
[----:B------:R-:W-:Y:S04]  /*a010*/  LDSM.16.M88.4 R36, [R149+0x18000] ;  /* 0x018000009524783b */ /* 0x000fe80000000200 */
        /* <DEDUP_REMOVED lines=11> */
[----:B------:R4:W-:Y:S04]  /*a0d0*/  LDSM.16.MT88.4 R60, [R0+0x3800] ;  /* 0x00380000003c783b */ /* 0x0009e80000004200 */
[----:B------:R-:W4:Y:S01]  /*a0e0*/  LDSM.16.M88.4 R40, [R144+0x18000] ;  /* 0x018000009028783b */ /* 0x000f220000000200 */
[-C--:B---3--:R-:W-:Y:S06]  /*a0f0*/  HMMA.16816.F32 R4, R44, R56.reuse, R4 ;  /* 0x000000382c04723c */ /* 0x088fec0000001804 */
[C---:B------:R-:W-:Y:S06]  /*a100*/  HMMA.16816.F32 R8, R64.reuse, R56, R8 ;  /* 0x000000384008723c */ /* 0x040fec0000001808 */
[-C--:B------:R-:W-:Y:S06]  /*a110*/  HMMA.16816.F32 R12, R64, R58.reuse, R12 ;  /* 0x0000003a400c723c */ /* 0x080fec000000180c */
[C---:B------:R-:W-:Y:S01]  /*a120*/  HMMA.16816.F32 R16, R44.reuse, R58, R16 ;  /* 0x0000003a2c10723c */ /* 0x040fe20000001810 */
[----:B------:R-:W3:Y:S05]  /*a130*/  LDSM.16.M88.4 R56, [R144+0x1a000] ;  /* 0x01a000009038783b */ /* 0x000eea0000000200 */
[-C--:B------:R-:W-:Y:S06]  /*a140*/  HMMA.16816.F32 R20, R44, R132.reuse, R20 ;  /* 0x000000842c14723c */ /* 0x080fec0000001814 */
[C---:B------:R-:W-:Y:S06]  /*a150*/  HMMA.16816.F32 R24, R64.reuse, R132, R24 ;  /* 0x000000844018723c */ /* 0x040fec0000001818 */
[-C--:B------:R-:W-:Y:S06]  /*a160*/  HMMA.16816.F32 R28, R64, R134.reuse, R28 ;  /* 0x00000086401c723c */ /* 0x080fec000000181c */
[----:B------:R-:W-:Y:S01]  /*a170*/  HMMA.16816.F32 R32, R44, R134, R32 ;  /* 0x000000862c20723c */ /* 0x000fe20000001820 */
[----:B------:R-:W4:Y:S05]  /*a180*/  LDC R44, c[0x0][0x270] ;  /* 0x00009c00ff2c7b82 */ /* 0x000f2a0000000800 */
[-C--:B-1----:R-:W-:Y:S06]  /*a190*/  HMMA.16816.F32 R4, R36, R48.reuse, R4 ;  /* 0x000000302404723c */ /* 0x082fec0000001804 */
[C---:B------:R-:W-:Y:S06]  /*a1a0*/  HMMA.16816.F32 R8, R136.reuse, R48, R8 ;  /* 0x000000308808723c */ /* 0x040fec0000001808 */
[-C--:B------:R-:W-:Y:S06]  /*a1b0*/  HMMA.16816.F32 R12, R136, R50.reuse, R12 ;  /* 0x00000032880c723c */ /* 0x080fec000000180c */
[C---:B------:R-:W-:Y:S05]  /*a1c0*/  HMMA.16816.F32 R16, R36.reuse, R50, R16 ;  /* 0x000000322410723c */ /* 0x040fea0000001810 */
[----:B----4-:R-:W-:Y:S01]  /*a1d0*/  IMAD R44, R44, UR19, RZ ;  /* 0x000000132c2c7c24 */ /* 0x010fe2000f8e02ff */
[-C--:B------:R-:W-:Y:S05]  /*a1e0*/  HMMA.16816.F32 R20, R36, R140.reuse, R20 ;  /* 0x0000008c2414723c */ /* 0x080fea0000001814 */
[C---:B------:R-:W-:Y:S01]  /*a1f0*/  IMAD.U32 R0, R44.reuse, -0x80, RZ ;  /* 0xffffff802c007824 */ /* 0x040fe200078e00ff */
[C---:B------:R-:W-:Y:S05]  /*a200*/  HMMA.16816.F32 R24, R136.reuse, R140, R24 ;  /* 0x0000008c8818723c */ /* 0x040fea0000001818 */
[----:B------:R-:W-:Y:S01]  /*a210*/  IMAD.SHL.U32 R45, R44, 0x10, RZ ;  /* 0x000000102c2d7824 */ /* 0x000fe200078e00ff */
[-C--:B------:R-:W-:Y:S06]  /*a220*/  HMMA.16816.F32 R28, R136, R142.reuse, R28 ;  /* 0x0000008e881c723c */ /* 0x080fec000000181c */
[----:B------:R-:W-:Y:S06]  /*a230*/  HMMA.16816.F32 R32, R36, R142, R32 ;  /* 0x0000008e2420723c */ /* 0x000fec0000001820 */
[-C--:B------:R-:W-:Y:S05]  /*a240*/  HMMA.16816.F32 R4, R40, R52.reuse, R4 ;  /* 0x000000342804723c */ /* 0x080fea0000001804 */
[----:B------:R-:W-:Y:S01]  /*a250*/  @P0 IADD3 R38, P1, R157, UR14, RZ ;  /* 0x0000000e9d260c10 */ /* 0x000fe2000ff3e0ff */
[C---:B---3--:R-:W-:Y:S01]  /*a260*/  HMMA.16816.F32 R8, R56.reuse, R52, R8 ;  /* 0x000000343808723c */ /* 0x048fe20000001808 */
[----:B------:R-:W-:Y:S04]  /*a270*/  @UP3 UIADD3 UR14, UP2, UR14, -0x200, URZ ;  /* 0xfffffe000e0e3890 */ /* 0x000fe8000ff5e03f */
[----:B-----5:R-:W-:Y:S01]  /*a280*/  @P0 IADD3.X R39, R156, UR13, RZ, P1, !PT ;  /* 0x0000000d9c270c10 */ /* 0x020fe20008ffe4ff */
[-C--:B------:R-:W-:Y:S01]  /*a290*/  HMMA.16816.F32 R12, R56, R54.reuse, R12 ;  /* 0x00000036380c723c */ /* 0x080fe2000000180c */
[----:B------:R-:W-:Y:S03]  /*a2a0*/  @UP3 UIADD3.X UR13, UR13, -0x1, URZ, UP2, !UPT ;  /* 0xffffffff0d0d3890 */ /* 0x000fe600097fe43f */
[----:B------:R-:W3:Y:S01]  /*a2b0*/  @P0 LDG.E R152, desc[UR10][R38.64+0x120] ;  /* 0x0001200a26980981 */ /* 0x000ee2000c1e1900 */
[C---:B------:R-:W-:Y:S01]  /*a2c0*/  LEA R2, P1, R0.reuse, R146, 0x2 ;  /* 0x0000009200027211 */ /* 0x040fe200078210ff */
[C---:B------:R-:W-:Y:S02]  /*a2d0*/  HMMA.16816.F32 R16, R40.reuse, R54, R16 ;  /* 0x000000362810723c */ /* 0x040fe40000001810 */
[----:B------:R-:W4:Y:S03]  /*a2e0*/  @P0 LDG.E R153, desc[UR10][R38.64+0x100] ;  /* 0x0001000a26990981 */ /* 0x000f26000c1e1900 */
[----:B------:R-:W-:Y:S01]  /*a2f0*/  LEA.HI.X.SX32 R36, R0, R147, 0x2, P1 ;  /* 0x0000009300247211 */ /* 0x000fe200008f16ff */
[-C--:B------:R-:W-:Y:S01]  /*a300*/  HMMA.16816.F32 R20, R40, R60.reuse, R20 ;  /* 0x0000003c2814723c */ /* 0x080fe20000001814 */
[----:B------:R-:W5:Y:S04]  /*a310*/  @P0 LDG.E R154, desc[UR10][R38.64+0x20] ;  /* 0x0000200a269a0981 */ /* 0x000f68000c1e1900 */
[----:B--2---:R1:W2:Y:S01]  /*a320*/  @P0 LDG.E R155, desc[UR10][R38.64] ;  /* 0x0000000a269b0981 */ /* 0x0042a2000c1e1900 */
[C---:B------:R-:W-:Y:S03]  /*a330*/  HMMA.16816.F32 R24, R56.reuse, R60, R24 ;  /* 0x0000003c3818723c */ /* 0x040fe60000001818 */
[----:B------:R-:W-:Y:S02]  /*a340*/  STL [R1+0x34], R2 ;  /* 0x0000340201007387 */ /* 0x000fe40000100800 */
[----:B------:R-:W-:Y:S01]  /*a350*/  IMAD.MOV.U32 R37, RZ, RZ, R36 ;  /* 0x000000ffff257224 */ /* 0x000fe200078e0024 */
[-C--:B------:R-:W-:Y:S01]  /*a360*/  HMMA.16816.F32 R28, R56, R62.reuse, R28 ;  /* 0x0000003e381c723c */ /* 0x080fe2000000181c */
[----:B------:R1:W-:Y:S04]  /*a370*/  STL [R1+0x30], R36 ;  /* 0x0000302401007387 */ /* 0x0003e80000100800 */
[C---:B------:R-:W-:Y:S01]  /*a380*/  IMAD.SHL.U32 R0, R44.reuse, 0x8, RZ ;  /* 0x000000082c007824 */ /* 0x040fe200078e00ff */
[----:B------:R-:W-:Y:S07]  /*a390*/  HMMA.16816.F32 R32, R40, R62, R32 ;  /* 0x0000003e2820723c */ /* 0x000fee0000001820 */
[C---:B------:R-:W-:Y:S04]  /*a3a0*/  IMAD R43, R44.reuse, 0x28, RZ ;  /* 0x000000282c2b7824 */ /* 0x040fe800078e02ff */
[C---:B------:R-:W-:Y:S02]  /*a3b0*/  IMAD R42, R44.reuse, 0x30, RZ ;  /* 0x000000302c2a7824 */ /* 0x040fe400078e02ff */
[C---:B-1----:R-:W-:Y:S02]  /*a3c0*/  IMAD.SHL.U32 R39, R44.reuse, 0x20, RZ ;  /* 0x000000202c277824 */ /* 0x042fe400078e00ff */
[----:B------:R-:W-:Y:S02]  /*a3d0*/  IMAD.MOV.U32 R36, RZ, RZ, R2 ;  /* 0x000000ffff247224 */ /* 0x000fe400078e0002 */
[----:B------:R-:W-:Y:S03]  /*a3e0*/  IMAD R2, R44, 0x18, RZ ;  /* 0x000000182c027824 */ /* 0x000fe600078e02ff */
[CC--:B------:R-:W-:Y:S01]  /*a3f0*/  LEA R52, P1, R0.reuse, R36.reuse, 0x2 ;  /* 0x0000002400347211 */ /* 0x0c0fe200078210ff */
[----:B------:R1:W-:Y:S01]  /*a400*/  REDG.E.ADD.F32.FTZ.RN.STRONG.GPU desc[UR10][R36.64], R4 ;  /* 0x00000004240079a6 */ /* 0x0003e2000c10f38a */
[CC--:B------:R-:W-:Y:S02]  /*a410*/  LEA R38, P2, R39.reuse, R36.reuse, 0x2 ;  /* 0x0000002427267211 */ /* 0x0c0fe400078410ff */
[-C--:B------:R-:W-:Y:S02]  /*a420*/  LEA.HI.X.SX32 R53, R0, R37.reuse, 0x2, P1 ;  /* 0x0000002500357211 */ /* 0x080fe400008f16ff */
[-C--:B------:R-:W-:Y:S03]  /*a430*/  LEA.HI.X.SX32 R39, R39, R37.reuse, 0x2, P2 ;  /* 0x0000002527277211 */ /* 0x080fe600010f16ff */
[----:B------:R1:W-:Y:S02]  /*a440*/  REDG.E.ADD.F32.FTZ.RN.STRONG.GPU desc[UR10][R52.64], R5 ;  /* 0x00000005340079a6 */ /* 0x0003e4000c10f38a */
[CC--:B-1----:R-:W-:Y:S04]  /*a450*/  LEA R4, P1, R45.reuse, R36.reuse, 0x2 ;  /* 0x000000242d047211 */ /* 0x0c2fe800078210ff */
[-C--:B------:R-:W-:Y:S05]  /*a460*/  LEA.HI.X.SX32 R5, R45, R37.reuse, 0x2, P1 ;  /* 0x000000252d057211 */ /* 0x080fea00008f16ff */
[----:B------:R1:W-:Y:S02]  /*a470*/  REDG.E.ADD.F32.FTZ.RN.STRONG.GPU desc[UR10][R4.64], R6 ;  /* 0x00000006040079a6 */ /* 0x0003e4000c10f38a */
[CC--:B-1----:R-:W-:Y:S02]  /*a480*/  LEA R6, P1, R43.reuse, R36.reuse, 0x2 ;  /* 0x000000242b067211 */ /* 0x0c2fe400078210ff */
[----:B---3--:R-:W-:Y:S04]  /*a490*/  @P0 STL [R1+0x50], R152 ;  /* 0x0000509801000387 */ /* 0x008fe80000100800 */
[----:B----4-:R-:W-:Y:S04]  /*a4a0*/  @P0 STL [R1+0x4c], R153 ;  /* 0x00004c9901000387 */ /* 0x010fe80000100800 */
[----:B-----5:R-:W-:Y:S04]  /*a4b0*/  @P0 STL [R1+0x58], R154 ;  /* 0x0000589a01000387 */ /* 0x020fe80000100800 */
[----:B--2---:R-:W-:Y:S01]  /*a4c0*/  @P0 STL [R1+0x54], R155 ;  /* 0x0000549b01000387 */ /* 0x004fe20000100800 */
[CC--:B------:R-:W-:Y:S03]  /*a4d0*/  LEA R40, P0, R2.reuse, R36.reuse, 0x2 ;  /* 0x0000002402287211 */ /* 0x0c0fe600078010ff */
[----:B------:R-:W2:Y:S01]  /*a4e0*/  LDL R185, [R1+0x5c] ;  /* 0x00005c0001b97983 */ /* 0x000ea20000100800 */
[-C--:B------:R-:W-:Y:S01]  /*a4f0*/  LEA.HI.X.SX32 R41, R2, R37.reuse, 0x2, P0 ;  /* 0x0000002502297211 */ /* 0x080fe200000f16ff */
[----:B------:R-:W-:Y:S01]  /*a500*/  IMAD R2, R44, 0x48, RZ ;  /* 0x000000482c027824 */ /* 0x000fe200078e02ff */
[CC--:B------:R-:W-:Y:S03]  /*a510*/  LEA R4, P0, R42.reuse, R36.reuse, 0x2 ;  /* 0x000000242a047211 */ /* 0x0c0fe600078010ff */
[----:B------:R1:W-:Y:S01]  /*a520*/  REDG.E.ADD.F32.FTZ.RN.STRONG.GPU desc[UR10][R40.64], R7 ;  /* 0x00000007280079a6 */ /* 0x0003e2000c10f38a */
[-C--:B------:R-:W-:Y:S03]  /*a530*/  LEA.HI.X.SX32 R5, R42, R37.reuse, 0x2, P0 ;  /* 0x000000252a057211 */ /* 0x080fe600000f16ff */
[----:B------:R3:W-:Y:S01]  /*a540*/  REDG.E.ADD.F32.FTZ.RN.STRONG.GPU desc[UR10][R38.64], R8 ;  /* 0x00000008260079a6 */ /* 0x0007e2000c10f38a */
[-C--:B-1----:R-:W-:Y:S01]  /*a550*/  LEA.HI.X.SX32 R7, R43, R37.reuse, 0x2, P1 ;  /* 0x000000252b077211 */ /* 0x082fe200008f16ff */
[C---:B------:R-:W-:Y:S02]  /*a560*/  IMAD R40, R44.reuse, 0x50, RZ ;  /* 0x000000502c287824 */ /* 0x040fe400078e02ff */
[C---:B---3--:R-:W-:Y:S02]  /*a570*/  IMAD R8, R44.reuse, 0x38, RZ ;  /* 0x000000382c087824 */ /* 0x048fe400078e02ff */
[----:B------:R1:W-:Y:S04]  /*a580*/  REDG.E.ADD.F32.FTZ.RN.STRONG.GPU desc[UR10][R6.64], R9 ;  /* 0x00000009060079a6 */ /* 0x0003e8000c10f38a */
[----:B------:R3:W-:Y:S01]  /*a590*/  REDG.E.ADD.F32.FTZ.RN.STRONG.GPU desc[UR10][R4.64], R10 ;  /* 0x0000000a040079a6 */ /* 0x0007e2000c10f38a */
[----:B-1----:R-:W-:Y:S01]  /*a5a0*/  IMAD.SHL.U32 R7, R44, 0x40, RZ ;  /* 0x000000402c077824 */ /* 0x002fe200078e00ff */
[-C--:B---3--:R-:W-:Y:S01]  /*a5b0*/  LEA R4, P0, R8, R36.reuse, 0x2 ;  /* 0x0000002408047211 */ /* 0x088fe200078010ff */
[----:B------:R-:W-:Y:S03]  /*a5c0*/  IMAD R10, R44, 0x58, RZ ;  /* 0x000000582c0a7824 */ /* 0x000fe600078e02ff */
[CC--:B------:R-:W-:Y:S02]  /*a5d0*/  LEA R38, P2, R7.reuse, R36.reuse, 0x2 ;  /* 0x0000002407267211 */ /* 0x0c0fe400078410ff */
[-C--:B------:R-:W-:Y:S02]  /*a5e0*/  LEA.HI.X.SX32 R5, R8, R37.reuse, 0x2, P0 ;  /* 0x0000002508057211 */ /* 0x080fe400000f16ff */
[-C--:B------:R-:W-:Y:S02]  /*a5f0*/  LEA R8, P1, R2, R36.reuse, 0x2 ;  /* 0x0000002402087211 */ /* 0x080fe400078210ff */
[-C--:B------:R-:W-:Y:S01]  /*a600*/  LEA.HI.X.SX32 R39, R7, R37.reuse, 0x2, P2 ;  /* 0x0000002507277211 */ /* 0x080fe200010f16ff */
[----:B------:R1:W-:Y:S01]  /*a610*/  REDG.E.ADD.F32.FTZ.RN.STRONG.GPU desc[UR10][R4.64], R11 ;  /* 0x0000000b040079a6 */ /* 0x0003e2000c10f38a */
[-C--:B------:R-:W-:Y:S02]  /*a620*/  LEA R6, P0, R40, R36.reuse, 0x2 ;  /* 0x0000002428067211 */ /* 0x080fe400078010ff */
[-C--:B------:R-:W-:Y:S01]  /*a630*/  LEA.HI.X.SX32 R9, R2, R37.reuse, 0x2, P1 ;  /* 0x0000002502097211 */ /* 0x080fe200008f16ff */
[----:B------:R3:W-:Y:S01]  /*a640*/  REDG.E.ADD.F32.FTZ.RN.STRONG.GPU desc[UR10][R38.64], R16 ;  /* 0x00000010260079a6 */ /* 0x0007e2000c10f38a */
[-C--:B------:R-:W-:Y:S01]  /*a650*/  LEA.HI.X.SX32 R7, R40, R37.reuse, 0x2, P0 ;  /* 0x0000002528077211 */ /* 0x080fe200000f16ff */
[----:B------:R-:W-:Y:S02]  /*a660*/  VIADD R2, R45, 0x20 ;  /* 0x000000202d027836 */ /* 0x000fe40000000000 */
[----:B------:R4:W-:Y:S04]  /*a670*/  REDG.E.ADD.F32.FTZ.RN.STRONG.GPU desc[UR10][R8.64], R17 ;  /* 0x00000011080079a6 */ /* 0x0009e8000c10f38a */
[----:B------:R5:W-:Y:S01]  /*a680*/  REDG.E.ADD.F32.FTZ.RN.STRONG.GPU desc[UR10][R6.64], R18 ;  /* 0x00000012060079a6 */ /* 0x000be2000c10f38a */
[CC--:B-1----:R-:W-:Y:S04]  /*a690*/  LEA R4, P1, R10.reuse, R36.reuse, 0x2 ;  /* 0x000000240a047211 */ /* 0x0c2fe800078210ff */
[-C--:B------:R-:W-:Y:S01]  /*a6a0*/  LEA.HI.X.SX32 R5, R10, R37.reuse, 0x2, P1 ;  /* 0x000000250a057211 */ /* 0x080fe200008f16ff */
[----:B---3--:R-:W-:Y:S02]  /*a6b0*/  IMAD.IADD R38, R0, 0x1, R2 ;  /* 0x0000000100267824 */ /* 0x008fe400078e0202 */
[C---:B----4-:R-:W-:Y:S02]  /*a6c0*/  IMAD R9, R44.reuse, 0x60, RZ ;  /* 0x000000602c097824 */ /* 0x050fe400078e02ff */
[----:B------:R1:W-:Y:S01]  /*a6d0*/  REDG.E.ADD.F32.FTZ.RN.STRONG.GPU desc[UR10][R4.64], R19 ;  /* 0x00000013040079a6 */ /* 0x0003e2000c10f38a */
[----:B-----5:R-:W-:Y:S02]  /*a6e0*/  IMAD R7, R44, 0x68, RZ ;  /* 0x000000682c077824 */ /* 0x020fe400078e02ff */
[-C--:B------:R-:W-:Y:S01]  /*a6f0*/  LEA R10, P0, R9, R36.reuse, 0x2 ;  /* 0x00000024090a7211 */ /* 0x080fe200078010ff */
[----:B------:R-:W-:Y:S02]  /*a700*/  IMAD.IADD R6, R0, 0x1, R38 ;  /* 0x0000000100067824 */ /* 0x000fe400078e0226 */
        /* <DEDUP_REMOVED lines=251> */
[----:B------:R-:W-:Y:S01]  /*b6c0*/  F2FP.F16.F32.PACK_AB R88, R89, R88 ;  /* 0x000000585958723e */ /* 0x000fe200000000ff */
[----:B------:R-:W-:Y:S01]  /*b6d0*/  UISETP.NE.AND UP0, UPT, UR27, -0x1, UPT ;  /* 0xffffffff1b00788c */ /* 0x000fe2000bf05270 */
[----:B------:R-:W-:-:S02]  /*b6e0*/  F2FP.F16.F32.PACK_AB R90, R91, R90 ;  /* 0x0000005a5b5a723e */ /* 0x000fc400000000ff */
        /* <DEDUP_REMOVED lines=14> */
[----:B-----5:R1:W-:Y:S04]  /*b7d0*/  STS [R53], R11 ;  /* 0x0000000b35007388 */ /* 0x0203e80000000800 */
        /* <DEDUP_REMOVED lines=38> */
.L_x_1820:
[----:B------:R-:W-:Y:S01]  /*ba40*/  @UP0 UIADD3 UR16, UR17, UR27, URZ ;  /* 0x0000001b11100290 */ /* 0x000fe2000fffe03f */
[----:B------:R-:W-:Y:S01]  /*ba50*/  F2FP.F16.F32.PACK_AB R94, R95, R94 ;  /* 0x0000005e5f5e723e */ /* 0x000fe200000000ff */
        /* <DEDUP_REMOVED lines=20> */
.L_x_1821:
[----:B------:R2:W-:Y:S01]  /*bba0*/  STS [R44+0x4000], R94 ;  /* 0x0040005e2c007388 */ /* 0x0005e20000000800 */
[----:B------:R-:W-:Y:S01]  /*bbb0*/  USHF.R.S32.HI UR14, URZ, 0x1f, UR6 ;  /* 0x0000001f3f0e7899 */ /* 0x000fe20008011406 */
[--C-:B-1----:R-:W-:Y:S01]  /*bbc0*/  SHF.R.S32.HI R11, RZ, 0x1f, R180.reuse ;  /* 0x0000001fff0b7819 */ /* 0x102fe200000114b4 */
[----:B------:R-:W-:Y:S01]  /*bbd0*/  UIMAD UR7, UR26, -0x80, UR7 ;  /* 0xffffff801a0778a4 */ /* 0x000fe2000f8e0207 */
[----:B------:R-:W-:Y:S01]  /*bbe0*/  BAR.SYNC.DEFER_BLOCKING 0x0 ;  /* 0x0000000000007b1d */ /* 0x000fe20000010000 */
[C---:B------:R-:W-:Y:S01]  /*bbf0*/  VIADD R2, R151.reuse, 0x20 ;  /* 0x0000002097027836 */ /* 0x040fe20000000000 */
[----:B------:R-:W-:Y:S01]  /*bc00*/  UIMAD UR15, UR14, UR8, URZ ;  /* 0x000000080e0f72a4 */ /* 0x000fe2000f8e023f */
[----:B------:R-:W-:Y:S01]  /*bc10*/  IMAD.U32 R0, RZ, RZ, UR8 ;  /* 0x00000008ff007e24 */ /* 0x000fe2000f8e00ff */
[----:B------:R-:W-:Y:S01]  /*bc20*/  USHF.R.S32.HI UR22, URZ, 0x1f, UR56 ;  /* 0x0000001f3f167899 */ /* 0x000fe20008011438 */
[----:B------:R-:W-:Y:S01]  /*bc30*/  IMAD.MOV.U32 R10, RZ, RZ, R180 ;  /* 0x000000ffff0a7224 */ /* 0x000fe200078e00b4 */
[----:B------:R-:W-:Y:S01]  /*bc40*/  ULDC UR16, c[0x0][0x2d0] ;  /* 0x0000b40000107ab9 */ /* 0x000fe20000000800 */
[----:B------:R-:W-:Y:S01]  /*bc50*/  UIMAD UR15, UR6, UR9, UR15 ;  /* 0x00000009060f72a4 */ /* 0x000fe2000f8e020f */
[----:B------:R-:W-:Y:S01]  /*bc60*/  ISETP.GE.AND P4, PT, R180, UR16, PT ;  /* 0x00000010b4007c0c */ /* 0x000fe2000bf86270 */
[----:B------:R-:W-:Y:S01]  /*bc70*/  IMAD.WIDE.U32 R4, R0, UR6, R10 ;  /* 0x0000000600047c25 */ /* 0x000fe2000f8e000a */
[----:B------:R-:W-:Y:S01]  /*bc80*/  ULDC.64 UR16, c[0x0][0x468] ;  /* 0x00011a0000107ab9 */ /* 0x000fe20000000a00 */
[----:B------:R-:W-:Y:S01]  /*bc90*/  BSSY B0, `(.L_x_1822) ;  /* 0x0000020000007945 */ /* 0x000fe20003800000 */
[----:B------:R-:W-:Y:S01]  /*bca0*/  ISETP.GE.OR P3, PT, R2, UR7, P4 ;  /* 0x0000000702007c0c */ /* 0x000fe2000a766670 */
[C---:B------:R-:W-:Y:S01]  /*bcb0*/  VIADD R6, R151.reuse, 0x40 ;  /* 0x0000004097067836 */ /* 0x040fe20000000000 */
[----:B------:R-:W-:Y:S01]  /*bcc0*/  MOV R0, UR15 ;  /* 0x0000000f00007c02 */ /* 0x000fe20008000f00 */
[----:B------:R-:W-:Y:S01]  /*bcd0*/  VIADD R2, R151, 0x60 ;  /* 0x0000006097027836 */ /* 0x000fe20000000000 */
[----:B------:R-:W-:Y:S01]  /*bce0*/  IADD3 R4, P0, R4, UR20, RZ ;  /* 0x0000001404047c10 */ /* 0x000fe2000ff1e0ff */
[----:B------:R-:W-:Y:S01]  /*bcf0*/  UIMAD UR15, UR22, UR16, URZ ;  /* 0x00000010160f72a4 */ /* 0x000fe2000f8e023f */
[----:B------:R-:W-:-:S02]  /*bd00*/  ISETP.GE.OR P2, PT, R6, UR7, P4 ;  /* 0x0000000706007c0c */ /* 0x000fc4000a746670 */
[----:B------:R-:W-:Y:S01]  /*bd10*/  ISETP.GE.OR P1, PT, R2, UR7, P4 ;  /* 0x0000000702007c0c */ /* 0x000fe2000a726670 */
[----:B------:R-:W-:Y:S01]  /*bd20*/  UIMAD UR17, UR56, UR17, UR15 ;  /* 0x00000011381172a4 */ /* 0x000fe2000f8e020f */
[----:B------:R-:W-:Y:S01]  /*bd30*/  ISETP.GE.OR P4, PT, R151, UR7, P4 ;  /* 0x0000000797007c0c */ /* 0x000fe2000a786670 */
[----:B------:R2:W1:Y:S01]  /*bd40*/  LDS.128 R20, [R145+0xd000] ;  /* 0x00d0000091147984 */ /* 0x0004620000000c00 */
[----:B------:R-:W-:Y:S01]  /*bd50*/  IADD3.X R5, R5, UR21, R0, P0, !PT ;  /* 0x0000001505057c10 */ /* 0x000fe200087fe400 */
[----:B------:R-:W-:Y:S01]  /*bd60*/  IMAD.U32 R0, RZ, RZ, UR16 ;  /* 0x00000010ff007e24 */ /* 0x000fe2000f8e00ff */
[----:B------:R-:W-:Y:S01]  /*bd70*/  SHF.R.S32.HI R17, RZ, 0x1f, R151 ;  /* 0x0000001fff117819 */ /* 0x000fe20000011497 */
[----:B------:R2:W3:Y:S02]  /*bd80*/  LDS.128 R24, [R145+0x11000] ;  /* 0x0110000091187984 */ /* 0x0004e40000000c00 */
[----:B------:R-:W-:Y:S02]  /*bd90*/  IMAD.WIDE.U32 R4, R0, UR56, R4 ;  /* 0x0000003800047c25 */ /* 0x000fe4000f8e0004 */
[----:B------:R2:W4:Y:S03]  /*bda0*/  LDS.128 R28, [R145+0x12000] ;  /* 0x01200000911c7984 */ /* 0x0005260000000c00 */
[----:B------:R-:W-:Y:S01]  /*bdb0*/  IADD3 R16, R5, UR17, RZ ;  /* 0x0000001105107c10 */ /* 0x000fe2000fffe0ff */
[----:B------:R2:W1:Y:S01]  /*bdc0*/  LDS.128 R32, [R145+0x13000] ;  /* 0x0130000091207984 */ /* 0x0004620000000c00 */
[----:B------:R-:W-:Y:S05]  /*bdd0*/  @P4 BRA `(.L_x_1823) ;  /* 0x00000000002c4947 */ /* 0x000fea0003800000 */
        /* <DEDUP_REMOVED lines=11> */
.L_x_1823:
[----:B------:R-:W-:Y:S05]  /*be90*/  BSYNC B0 ;  /* 0x0000000000007941 */ /* 0x000fea0003800000 */
.L_x_1822:
        /* <DEDUP_REMOVED lines=9> */
[----:B-1----:R-:W-:-:S03]  /*bf30*/  LEA R8, P0, R6, UR16, 0x1 ;  /* 0x0000001006087c11 */ /* 0x002fc6000f8008ff */
[----:B------:R-:W-:-:S05]  /*bf40*/  IMAD R0, R0, UR9, R2 ;  /* 0x0000000900007c24 */ /* 0x000fca000f8e0202 */
[----:B------:R-:W-:-:S04]  /*bf50*/  IADD3 R0, R7, R0, RZ ;  /* 0x0000000007007210 */ /* 0x000fc80007ffe0ff */
[----:B------:R-:W-:-:S05]  /*bf60*/  LEA.HI.X R9, R6, UR17, R0, 0x1, P0 ;  /* 0x0000001106097c11 */ /* 0x000fca00080f0c00 */
[----:B------:R1:W-:Y:S02]  /*bf70*/  STG.E.128 desc[UR10][R8.64], R20 ;  /* 0x0000001408007986 */ /* 0x0003e4000c101d0a */
.L_x_1825:
[----:B------:R-:W-:Y:S05]  /*bf80*/  BSYNC B0 ;  /* 0x0000000000007941 */ /* 0x000fea0003800000 */
.L_x_1824:
        /* <DEDUP_REMOVED lines=15> */
.L_x_1827:
[----:B------:R-:W-:Y:S05]  /*c080*/  BSYNC B0 ;  /* 0x0000000000007941 */ /* 0x000fea0003800000 */
.L_x_1826:
        /* <DEDUP_REMOVED lines=15> */
.L_x_1829:
[----:B------:R-:W-:Y:S05]  /*c180*/  BSYNC B0 ;  /* 0x0000000000007941 */ /* 0x000fea0003800000 */
.L_x_1828:
        /* <DEDUP_REMOVED lines=27> */
.L_x_1831:
[----:B------:R-:W-:Y:S05]  /*c340*/  BSYNC B0 ;  /* 0x0000000000007941 */ /* 0x000fea0003800000 */
.L_x_1830:
        /* <DEDUP_REMOVED lines=13> */
[----:B---3--:R1:W-:Y:S02]  /*c420*/  STG.E.128 desc[UR10][R8.64], R24 ;  /* 0x0000001808007986 */ /* 0x0083e4000c101d0a */
.L_x_1833:
[----:B------:R-:W-:Y:S05]  /*c430*/  BSYNC B0 ;  /* 0x0000000000007941 */ /* 0x000fea0003800000 */
.L_x_1832:
        /* <DEDUP_REMOVED lines=13> */
[----:B----4-:R1:W-:Y:S02]  /*c510*/  STG.E.128 desc[UR10][R8.64], R28 ;  /* 0x0000001c08007986 */ /* 0x0103e4000c101d0a */
.L_x_1835:
[----:B------:R-:W-:Y:S05]  /*c520*/  BSYNC B0 ;  /* 0x0000000000007941 */ /* 0x000fea0003800000 */
.L_x_1834:
        /* <DEDUP_REMOVED lines=14> */
.L_x_1784:
[----:B------:R-:W-:Y:S02]  /*c610*/  UISETP.NE.AND UP0, UPT, UR27, -0x1, UPT ;  /* 0xffffffff1b00788c */ /* 0x000fe4000bf05270 */
[----:B------:R-:W-:Y:S02]  /*c620*/  UIMAD UR19, UR26, -0x80, UR7 ;  /* 0xffffff801a1378a4 */ /* 0x000fe4000f8e0207 */
[----:B------:R-:W-:Y:S02]  /*c630*/  USHF.L.U32 UR18, UR26, 0x7, URZ ;  /* 0x000000071a127899 */ /* 0x000fe4000800063f */
[----:B------:R-:W-:-:S05]  /*c640*/  PLOP3.LUT P0, PT, PT, PT, UP0, 0x80, 0x0 ;  /* 0x000000000000781c */ /* 0x000fca0003f0f008 */
        /* <DEDUP_REMOVED lines=20> */
.L_x_1837:
[----:B------:R-:W-:Y:S01]  /*c790*/  @UP0 UIADD3 UR14, UR17, UR27, URZ ;  /* 0x0000001b110e0290 */ /* 0x000fe2000fffe03f */
[----:B------:R-:W-:Y:S01]  /*c7a0*/  @UP0 ULDC.64 UR8, c[0x0][0x458] ;  /* 0x0001160000080ab9 */ /* 0x000fe20000000a00 */
[----:B------:R-:W-:Y:S02]  /*c7b0*/  USHF.R.S32.HI UR20, URZ, 0x1f, UR18 ;  /* 0x0000001f3f147899 */ /* 0x000fe40008011412 */
        /* <DEDUP_REMOVED lines=18> */
.L_x_1838:
[----:B------:R-:W2:Y:S01]  /*c8e0*/  LDL.64 R14, [R1+0x28] ;  /* 0x00002800010e7983 */ /* 0x000ea20000100a00 */
[----:B------:R-:W-:Y:S01]  /*c8f0*/  ULDC UR13, c[0x0][0x2d0] ;  /* 0x0000b400000d7ab9 */ /* 0x000fe20000000800 */
[----:B------:R-:W-:Y:S01]  /*c900*/  UIMAD UR12, UR20, UR6, URZ ;  /* 0x00000006140c72a4 */ /* 0x000fe2000f8e023f */
[----:B------:R-:W-:Y:S01]  /*c910*/  IMAD.U32 R4, RZ, RZ, UR6 ;  /* 0x00000006ff047e24 */ /* 0x000fe2000f8e00ff */
[----:B------:R-:W1:Y:S01]  /*c920*/  S2R R12, SR_TID.X ;  /* 0x00000000000c7919 */ /* 0x000e620000002100 */
[----:B------:R-:W-:Y:S01]  /*c930*/  BSSY B0, `(.L_x_1839) ;  /* 0x0000024000007945 */ /* 0x000fe20003800000 */
[----:B------:R-:W-:Y:S01]  /*c940*/  UIMAD UR12, UR18, UR7, UR12 ;  /* 0x00000007120c72a4 */ /* 0x000fe2000f8e020c */
[----:B------:R-:W3:Y:S01]  /*c950*/  S2R R13, SR_TID.X ;  /* 0x00000000000d7919 */ /* 0x000ee20000002100 */
[----:B-1----:R-:W-:-:S04]  /*c960*/  SHF.R.S32.HI R12, RZ, 0x1f, R12 ;  /* 0x0000001fff0c7819 */ /* 0x002fc8000001140c */
[----:B---3--:R-:W-:-:S04]  /*c970*/  LEA.HI R12, R12, R13, RZ, 0x3 ;  /* 0x0000000d0c0c7211 */ /* 0x008fc800078f18ff */
[----:B------:R-:W-:-:S04]  /*c980*/  SHF.R.S32.HI R12, RZ, 0x3, R12 ;  /* 0x00000003ff0c7819 */ /* 0x000fc8000001140c */
[----:B------:R-:W-:Y:S01]  /*c990*/  SHF.R.S32.HI R11, RZ, 0x1f, R12 ;  /* 0x0000001fff0b7819 */ /* 0x000fe2000001140c */
[C---:B------:R-:W-:Y:S02]  /*c9a0*/  VIADD R2, R12.reuse, 0x40 ;  /* 0x000000400c027836 */ /* 0x040fe40000000000 */
[----:B------:R-:W-:Y:S01]  /*c9b0*/  VIADD R0, R12, 0x20 ;  /* 0x000000200c007836 */ /* 0x000fe20000000000 */
[----:B--2---:R-:W-:Y:S01]  /*c9c0*/  ISETP.GE.AND P4, PT, R14, UR13, PT ;  /* 0x0000000d0e007c0c */ /* 0x004fe2000bf86270 */
[----:B------:R-:W-:-:S03]  /*c9d0*/  IMAD.WIDE.U32 R4, R4, UR18, R14 ;  /* 0x0000001204047c25 */ /* 0x000fc6000f8e000e */
[----:B------:R-:W-:Y:S01]  /*c9e0*/  ISETP.GE.OR P2, PT, R2, UR19, P4 ;  /* 0x0000001302007c0c */ /* 0x000fe2000a746670 */
[----:B------:R-:W-:Y:S01]  /*c9f0*/  VIADD R2, R12, 0x60 ;  /* 0x000000600c027836 */ /* 0x000fe20000000000 */
[----:B------:R-:W-:Y:S01]  /*ca00*/  ISETP.GE.OR P3, PT, R0, UR19, P4 ;  /* 0x0000001300007c0c */ /* 0x000fe2000a766670 */
[----:B------:R-:W-:Y:S01]  /*ca10*/  IMAD.U32 R0, RZ, RZ, UR12 ;  /* 0x0000000cff007e24 */ /* 0x000fe2000f8e00ff */
[----:B------:R-:W-:Y:S01]  /*ca20*/  IADD3 R4, P0, R4, UR21, RZ ;  /* 0x0000001504047c10 */ /* 0x000fe2000ff1e0ff */
[----:B------:R-:W-:Y:S01]  /*ca30*/  ULDC.64 UR12, c[0x0][0x468] ;  /* 0x00011a00000c7ab9 */ /* 0x000fe20000000a00 */
[----:B------:R-:W-:Y:S01]  /*ca40*/  ISETP.GE.OR P1, PT, R2, UR19, P4 ;  /* 0x0000001302007c0c */ /* 0x000fe2000a726670 */
[----:B------:R-:W-:Y:S01]  /*ca50*/  UIMAD UR14, UR61, UR12, URZ ;  /* 0x0000000c3d0e72a4 */ /* 0x000fe2000f8e023f */
[----:B------:R-:W-:Y:S02]  /*ca60*/  ISETP.GE.OR P4, PT, R12, UR19, P4 ;  /* 0x000000130c007c0c */ /* 0x000fe4000a786670 */
[----:B------:R-:W-:Y:S01]  /*ca70*/  IADD3.X R5, R5, UR22, R0, P0, !PT ;  /* 0x0000001605057c10 */ /* 0x000fe200087fe400 */
[----:B------:R-:W-:Y:S01]  /*ca80*/  IMAD.U32 R0, RZ, RZ, UR12 ;  /* 0x0000000cff007e24 */ /* 0x000fe2000f8e00ff */
[----:B------:R-:W-:-:S03]  /*ca90*/  UIMAD UR13, UR56, UR13, UR14 ;  /* 0x0000000d380d72a4 */ /* 0x000fc6000f8e020e */
[----:B------:R-:W-:-:S04]  /*caa0*/  IMAD.WIDE.U32 R4, R0, UR56, R4 ;  /* 0x0000003800047c25 */ /* 0x000fc8000f8e0004 */
[----:B------:R-:W-:Y:S02]  /*cab0*/  VIADD R10, R5, UR13 ;  /* 0x0000000d050a7c36 */ /* 0x000fe40008000000 */
        /* <DEDUP_REMOVED lines=11> */
.L_x_1840:
[----:B------:R-:W-:Y:S05]  /*cb70*/  BSYNC B0 ;  /* 0x0000000000007941 */ /* 0x000fea0003800000 */
.L_x_1839:
        /* <DEDUP_REMOVED lines=13> */
[----:B------:R2:W-:Y:S02]  /*cc50*/  STG.E.128 desc[UR10][R8.64], RZ ;  /* 0x000000ff08007986 */ /* 0x0005e4000c101d0a */
.L_x_1842:
[----:B------:R-:W-:Y:S05]  /*cc60*/  BSYNC B0 ;  /* 0x0000000000007941 */ /* 0x000fea0003800000 */
.L_x_1841:
        /* <DEDUP_REMOVED lines=9> */
[----:B-12---:R-:W-:-:S03]  /*cd00*/  LEA R8, P0, R6, UR12, 0x1 ;  /* 0x0000000c06087c11 */ /* 0x006fc6000f8008ff */
[----:B------:R-:W-:-:S05]  /*cd10*/  IMAD R0, R0, UR7, R2 ;  /* 0x0000000700007c24 */ /* 0x000fca000f8e0202 */
[----:B------:R-:W-:-:S04]  /*cd20*/  IADD3 R0, R0, R7, RZ ;  /* 0x0000000700007210 */ /* 0x000fc80007ffe0ff */
[----:B------:R-:W-:-:S05]  /*cd30*/  LEA.HI.X R9, R6, UR13, R0, 0x1, P0 ;  /* 0x0000000d06097c11 */ /* 0x000fca00080f0c00 */
[----:B------:R3:W-:Y:S02]  /*cd40*/  STG.E.128 desc[UR10][R8.64], RZ ;  /* 0x000000ff08007986 */ /* 0x0007e4000c101d0a */
.L_x_1844:
[----:B------:R-:W-:Y:S05]  /*cd50*/  BSYNC B0 ;  /* 0x0000000000007941 */ /* 0x000fea0003800000 */
.L_x_1843:
        /* <DEDUP_REMOVED lines=14> */
.L_x_1846:
[----:B------:R-:W-:Y:S05]  /*ce40*/  BSYNC B0 ;  /* 0x0000000000007941 */ /* 0x000fea0003800000 */
.L_x_1845:
[----:B------:R-:W-:Y:S01]  /*ce50*/  UIMAD UR6, UR20, UR8, URZ ;  /* 0x00000008140672a4 */ /* 0x000fe2000f8e023f */
[----:B----4-:R-:W-:Y:S01]  /*ce60*/  IMAD.U32 R4, RZ, RZ, UR8 ;  /* 0x00000008ff047e24 */ /* 0x010fe2000f8e00ff */
[----:B------:R-:W-:Y:S02]  /*ce70*/  BSSY B0, `(.L_x_1847) ;  /* 0x0000017000007945 */ /* 0x000fe40003800000 */
        /* <DEDUP_REMOVED lines=22> */
.L_x_1848:
[----:B------:R-:W-:Y:S05]  /*cfe0*/  BSYNC B0 ;  /* 0x0000000000007941 */ /* 0x000fea0003800000 */
.L_x_1847:
        /* <DEDUP_REMOVED lines=9> */
[----:B-1234-:R-:W-:-:S03]  /*d080*/  LEA R8, P0, R6, UR6, 0x1 ;  /* 0x0000000606087c11 */ /* 0x01efc6000f8008ff */
[----:B------:R-:W-:-:S05]  /*d090*/  IMAD R0, R0, UR9, R2 ;  /* 0x0000000900007c24 */ /* 0x000fca000f8e0202 */
[----:B------:R-:W-:-:S04]  /*d0a0*/  IADD3 R0, R0, R7, RZ ;  /* 0x0000000700007210 */ /* 0x000fc80007ffe0ff */
[----:B------:R-:W-:-:S05]  /*d0b0*/  LEA.HI.X R9, R6, UR7, R0, 0x1, P0 ;  /* 0x0000000706097c11 */ /* 0x000fca00080f0c00 */
[----:B------:R1:W-:Y:S02]  /*d0c0*/  STG.E.128 desc[UR10][R8.64], RZ ;  /* 0x000000ff08007986 */ /* 0x0003e4000c101d0a */
.L_x_1850:
[----:B------:R-:W-:Y:S05]  /*d0d0*/  BSYNC B0 ;  /* 0x0000000000007941 */ /* 0x000fea0003800000 */
.L_x_1849:
        /* <DEDUP_REMOVED lines=14> */
.L_x_1852:
[----:B------:R-:W-:Y:S05]  /*d1c0*/  BSYNC B0 ;  /* 0x0000000000007941 */ /* 0x000fea0003800000 */
.L_x_1851:
        /* <DEDUP_REMOVED lines=13> */
.L_x_1836:
[----:B------:R-:W-:Y:S05]  /*d2a0*/  BSYNC B1 ;  /* 0x0000000000017941 */ /* 0x000fea0003800000 */
.L_x_1779:
        /* <DEDUP_REMOVED lines=11> */
.L_x_1853:
[----:B------:R-:W-:Y:S05]  /*d360*/  EXIT ;  /* 0x000000000000794d */ /* 0x000fea0003800000 */
.L_x_1855:
        /* <DEDUP_REMOVED lines=9> */
.L_x_2490:


//--------------------- .text._ZN5flash44flash_bwd_dq_dk_dv_loop_seqk_parallel_kernelI23Flash_bwd_kernel_traitsILi64ELi128ELi128ELi8ELi4ELi4ELi4ELb0ELb0EN7cutlass6half_tE19Flash_kernel_traitsILi64ELi128ELi128ELi8ES3_EELb1ELb0ELb1ELb0ELb0ELb0ELb0EEEvNS_16Flash_bwd_paramsE --------------------------
	.section	.text._ZN5flash44flash_bwd_dq_dk_dv_loop_seqk_parallel_kernelI23Flash_bwd_kernel_traitsILi64ELi128ELi128ELi8ELi4ELi4ELi4ELb0ELb0EN7cutlass6half_tE19Flash_kernel_traitsILi64ELi128ELi128ELi8ES3_EELb1ELb0ELb1ELb0ELb0ELb0ELb0EEEvNS_16Flash_bwd_paramsE,"ax",@progbits
	.align	128
        .global         _ZN5flash44flash_bwd_dq_dk_dv_loop_seqk_parallel_kernelI23Flash_bwd_kernel_traitsILi64ELi128ELi128ELi8ELi4ELi4ELi4ELb0ELb0EN7cutlass6half_tE19Flash_kernel_traitsILi64ELi128ELi128ELi8ES3_EELb1ELb0ELb1ELb0ELb0ELb0ELb0EEEvNS_16Flash_bwd_paramsE
        .type           _ZN5flash44flash_bwd_dq_dk_dv_loop_seqk_parallel_kernelI23Flash_bwd_kernel_traitsILi64ELi128ELi128ELi8ELi4ELi4ELi4ELb0ELb0EN7cutlass6half_tE19Flash_kernel_traitsILi64ELi128ELi128ELi8ES3_EELb1ELb0ELb1ELb0ELb0ELb0ELb0EEEvNS_16Flash_bwd_paramsE,@function
        .size           _ZN5flash44flash_bwd_dq_dk_dv_loop_seqk_parallel_kernelI23Flash_bwd_kernel_traitsILi64ELi128ELi128ELi8ELi4ELi4ELi4ELb0ELb0EN7cutlass6half_tE19Flash_kernel_traitsILi64ELi128ELi128ELi8ES3_EELb1ELb0ELb1ELb0ELb0ELb0ELb0EEEvNS_16Flash_bwd_paramsE,(.L_x_2491 - _ZN5flash44flash_bwd_dq_dk_dv_loop_seqk_parallel_kernelI23Flash_bwd_kernel_traitsILi64ELi128ELi128ELi8ELi4ELi4ELi4ELb0ELb0EN7cutlass6half_tE19Flash_kernel_traitsILi64ELi128ELi128ELi8ES3_EELb1ELb0ELb1ELb0ELb0ELb0ELb0EEEvNS_16Flash_bwd_paramsE)
        .other          _ZN5flash44flash_bwd_dq_dk_dv_loop_seqk_parallel_kernelI23Flash_bwd_kernel_traitsILi64ELi128ELi128ELi8ELi4ELi4ELi4ELb0ELb0EN7cutlass6half_tE19Flash_kernel_traitsILi64ELi128ELi128ELi8ES3_EELb1ELb0ELb1ELb0ELb0ELb0ELb0EEEvNS_16Flash_bwd_paramsE,@"STO_CUDA_ENTRY STV_DEFAULT"
_ZN5flash44flash_bwd_dq_dk_dv_loop_seqk_parallel_kernelI23Flash_bwd_kernel_traitsILi64ELi128ELi128ELi8ELi4ELi4ELi4ELb0ELb0EN7cutlass6half_tE19Flash_kernel_traitsILi64ELi128ELi128ELi8ES3_EELb1ELb0ELb1ELb0ELb0ELb0ELb0EEEvNS_16Flash_bwd_paramsE:
.text._ZN5flash44flash_bwd_dq_dk_dv_loop_seqk_parallel_kernelI23Flash_bwd_kernel_traitsILi64ELi128ELi128ELi8ELi4ELi4ELi4ELb0ELb0EN7cutlass6half_tE19Flash_kernel_traitsILi64ELi128ELi128ELi8ES3_EELb1ELb0ELb1ELb0ELb0ELb0ELb0EEEvNS_16Flash_bwd_paramsE:
        /* <DEDUP_REMOVED lines=22> */
[----:B---3--:R-:W-:-:S03]  /*0160*/  ULEA UR4, UR4, UR5, 0x18 ;  /* 0x0000000504047291 */ /* 0x008fc6000f8ec03f */
[CC--:B------:R-:W-:Y:S02]  /*0170*/  LEA.HI R4, R6.reuse, R11.reuse, RZ, 0x4 ;  /* 0x0000000b06047211 */ /* 0x0c0fe400078f20ff */
[CC--:B------:R-:W-:Y:S02]  /*0180*/  LEA.HI R0, R6.reuse, R11.reuse, RZ, 0x5 ;  /* 0x0000000b06007211 */ /* 0x0c0fe400078f28ff */
[----:B------:R-:W-:Y:S01]  /*0190*/  SHF.R.S32.HI R5, RZ, 0x4, R4 ;  /* 0x00000004ff057819 */ /* 0x000fe20000011404 */
[----:B----4-:R-:W-:Y:S01]  /*01a0*/  USHF.L.U32 UR5, UR49, 0x7, URZ ;  /* 0x0000000731057899 */ /* 0x010fe2000800063f */
        /* <DEDUP_REMOVED lines=27> */
[----:B------:R-:W-:Y:S01]  /*0360*/  SHF.R.S32.HI R4, RZ, 0x1f, R9 ;  /* 0x0000001fff047819 */ /* 0x000fe20000011409 */
[----:B------:R-:W-:Y:S01]  /*0370*/  IMAD.SHL.U32 R8, R12, 0x10, RZ ;  /* 0x000000100c087824 */ /* 0x000fe200078e00ff */
[----:B------:R-:W-:-:S02]  /*0380*/  SHF.R.S32.HI R3, RZ, 0x1f, R6 ;  /* 0x0000001fff037819 */ /* 0x000fc40000011406 */
[----:B------:R-:W-:Y:S02]  /*0390*/  LOP3.LUT R0, R0, 0x1c0, RZ, 0xc0, !PT ;  /* 0x000001c000007812 */ /* 0x000fe400078ec0ff */
[----:B------:R-:W-:Y:S02]  /*03a0*/  LEA.HI R11, R4, R9, RZ, 0x3 ;  /* 0x00000009040b7211 */ /* 0x000fe400078f18ff */
[----:B------:R-:W-:Y:S02]  /*03b0*/  SHF.R.U32.HI R6, RZ, 0x3, R0 ;  /* 0x00000003ff067819 */ /* 0x000fe40000011600 */
[----:B------:R-:W-:Y:S01]  /*03c0*/  LOP3.LUT R5, R0, 0x38, R236, 0xf8, !PT ;  /* 0x0000003800057812 */ /* 0x000fe200078ef8ec */
[C---:B------:R-:W-:Y:S01]  /*03d0*/  IMAD.SHL.U32 R0, R2.reuse, 0x40, RZ ;  /* 0x0000004002007824 */ /* 0x040fe200078e00ff */
[C---:B------:R-:W-:Y:S02]  /*03e0*/  LOP3.LUT P4, RZ, R2.reuse, 0x2, RZ, 0xc0, !PT ;  /* 0x0000000202ff7812 */ /* 0x040fe4000788c0ff */
[----:B------:R-:W-:Y:S01]  /*03f0*/  LOP3.LUT P3, RZ, R2, 0x4, RZ, 0xc0, !PT ;  /* 0x0000000402ff7812 */ /* 0x000fe2000786c0ff */
[----:B------:R-:W-:Y:S01]  /*0400*/  IMAD.SHL.U32 R2, R252, 0x10, RZ ;  /* 0x00000010fc027824 */ /* 0x000fe200078e00ff */
[----:B------:R-:W-:-:S02]  /*0410*/  LOP3.LUT R4, R11, 0xfffffff8, RZ, 0xc0, !PT ;  /* 0xfffffff80b047812 */ /* 0x000fc400078ec0ff */
[----:B------:R-:W-:Y:S02]  /*0420*/  LEA.HI R3, R3, R7, RZ, 0x3 ;  /* 0x0000000703037211 */ /* 0x000fe400078f18ff */
[----:B------:R-:W-:Y:S01]  /*0430*/  LOP3.LUT R0, R0, 0x1c0, RZ, 0xc0, !PT ;  /* 0x000001c000007812 */ /* 0x000fe200078ec0ff */
[----:B------:R-:W-:Y:S01]  /*0440*/  IMAD.IADD R9, R9, 0x1, -R4 ;  /* 0x0000000109097824 */ /* 0x000fe200078e0a04 */
[----:B------:R-:W-:Y:S02]  /*0450*/  LOP3.LUT R3, R3, 0xfffffff8, RZ, 0xc0, !PT ;  /* 0xfffffff803037812 */ /* 0x000fe400078ec0ff */
[C---:B------:R-:W-:Y:S02]  /*0460*/  LOP3.LUT R4, R0.reuse, 0x30, R2, 0xf8, !PT ;  /* 0x0000003000047812 */ /* 0x040fe400078ef802 */
[----:B------:R-:W-:Y:S01]  /*0470*/  SHF.R.S32.HI R247, RZ, 0x7, R247 ;  /* 0x00000007fff77819 */ /* 0x000fe200000114f7 */
[----:B------:R-:W-:Y:S01]  /*0480*/  IMAD.IADD R3, R7, 0x1, -R3 ;  /* 0x0000000107037824 */ /* 0x000fe200078e0a03 */
[----:B------:R-:W-:-:S02]  /*0490*/  LOP3.LUT R184, R0, 0x8, R10, 0xf8, !PT ;  /* 0x0000000800b87812 */ /* 0x000fc400078ef80a */
[----:B------:R-:W-:Y:S02]  /*04a0*/  SHF.R.U32.HI R0, RZ, 0x3, R0 ;  /* 0x00000003ff007819 */ /* 0x000fe40000011600 */
[----:B------:R-:W-:Y:S02]  /*04b0*/  LOP3.LUT R4, R4, 0x8, R10, 0xf8, !PT ;  /* 0x0000000804047812 */ /* 0x000fe400078ef80a */
[----:B------:R-:W-:Y:S01]  /*04c0*/  LEA.HI.SX32 R242, R242, R2, 0x1e ;  /* 0x00000002f2f27211 */ /* 0x000fe200078ff2ff */
[----:B------:R-:W-:Y:S01]  /*04d0*/  IMAD R2, R247, 0x1000, R180 ;  /* 0x00001000f7027824 */ /* 0x000fe200078e02b4 */
[----:B------:R-:W-:Y:S01]  /*04e0*/  LOP3.LUT R7, R5, R6, RZ, 0x3c, !PT ;  /* 0x0000000605077212 */ /* 0x000fe200078e3cff */
[----:B------:R-:W-:Y:S01]  /*04f0*/  IMAD.SHL.U32 R6, R14, 0x8, RZ ;  /* 0x000000080e067824 */ /* 0x000fe200078e00ff */
        /* <DEDUP_REMOVED lines=8> */
[C---:B------:R-:W-:Y:S01]  /*0580*/  IMAD.SHL.U32 R2, R247.reuse, 0x8, RZ ;  /* 0x00000008f7027824 */ /* 0x040fe200078e00ff */
[----:B------:R-:W-:Y:S01]  /*0590*/  LOP3.LUT R0, R0, 0x1c0, RZ, 0xc0, !PT ;  /* 0x000001c000007812 */ /* 0x000fe200078ec0ff */
[----:B------:R-:W-:Y:S01]  /*05a0*/  IMAD R4, R247, 0x2000, R6 ;  /* 0x00002000f7047824 */ /* 0x000fe200078e0206 */
[----:B------:R-:W-:Y:S01]  /*05b0*/  R2P PR, R3, 0x6 ;  /* 0x0000000603007804 */ /* 0x000fe20000000000 */
[----:B------:R-:W-:Y:S01]  /*05c0*/  IMAD.SHL.U32 R7, R9, 0x40, RZ ;  /* 0x0000004009077824 */ /* 0x000fe200078e00ff */
[----:B------:R-:W-:Y:S01]  /*05d0*/  SHF.R.U32.HI R3, RZ, 0x3, R0 ;  /* 0x00000003ff037819 */ /* 0x000fe20000011600 */
[----:B------:R-:W-:Y:S01]  /*05e0*/  IMAD R4, R252, 0x400, R4 ;  /* 0x00000400fc047824 */ /* 0x000fe200078e0204 */
[----:B------:R-:W-:Y:S01]  /*05f0*/  LOP3.LUT R2, R2, 0x8, RZ, 0xc0, !PT ;  /* 0x0000000802027812 */ /* 0x000fe200078ec0ff */
[----:B------:R-:W-:Y:S01]  /*0600*/  IMAD.SHL.U32 R184, R184, 0x2, RZ ;  /* 0x00000002b8b87824 */ /* 0x000fe200078e00ff */
        /* <DEDUP_REMOVED lines=19> */
[----:B------:R-:W-:Y:S01]  /*0740*/  IMAD.U32 R2, RZ, RZ, UR5 ;  /* 0x00000005ff027e24 */ /* 0x000fe2000f8e00ff */
[----:B------:R-:W-:Y:S01]  /*0750*/  SEL R232, R232, 0xffffffe0, !P1 ;  /* 0xffffffe0e8e87807 */ /* 0x000fe20004800000 */
[----:B------:R-:W-:Y:S01]  /*0760*/  IMAD.MOV.U32 R0, RZ, RZ, 0x40 ;  /* 0x00000040ff007424 */ /* 0x000fe200078e00ff */
[----:B------:R-:W-:Y:S01]  /*0770*/  USHF.R.S32.HI UR5, URZ, 0x1f, UR57 ;  /* 0x0000001f3f057899 */ /* 0x000fe20008011439 */
[----:B------:R-:W-:Y:S01]  /*0780*/  IMAD.IADD R190, R4, 0x1, R3 ;  /* 0x0000000104be7824 */ /* 0x000fe200078e0203 */
        /* <DEDUP_REMOVED lines=12> */
[----:B------:R-:W-:Y:S01]  /*0850*/  SEL R230, R230, 0x10, !P0 ;  /* 0x00000010e6e67807 */ /* 0x000fe20004000000 */
[--C-:B------:R-:W-:Y:S01]  /*0860*/  IMAD.IADD R6, R0, 0x1, R7.reuse ;  /* 0x0000000100067824 */ /* 0x100fe200078e0207 */
[----:B------:R-:W-:Y:S01]  /*0870*/  STL [R1], R7 ;  /* 0x0000000701007387 */ /* 0x000fe20000100800 */
[----:B------:R-:W-:Y:S01]  /*0880*/  IMAD.IADD R5, R232, 0x1, R7 ;  /* 0x00000001e8057824 */ /* 0x000fe200078e0207 */
[----:B------:R-:W-:Y:S01]  /*0890*/  LEA R180, R180, UR4, 0x1 ;  /* 0x00000004b4b47c11 */ /* 0x000fe2000f8e08ff */
[C---:B------:R-:W-:Y:S01]  /*08a0*/  VIADD R10, R7.reuse, 0x420 ;  /* 0x00000420070a7836 */ /* 0x040fe20000000000 */
[----:B------:R1:W-:Y:S01]  /*08b0*/  STL [R1+0x14], R6 ;  /* 0x0000140601007387 */ /* 0x0003e20000100800 */
[C---:B------:R-:W-:Y:S01]  /*08c0*/  IMAD.IADD R4, R7.reuse, 0x1, R2 ;  /* 0x0000000107047824 */ /* 0x040fe200078e0202 */
[----:B------:R-:W-:Y:S01]  /*08d0*/  UIADD3 UR5, UR4, 0xc000, URZ ;  /* 0x0000c00004057890 */ /* 0x000fe2000fffe03f */
[C---:B------:R-:W-:Y:S01]  /*08e0*/  VIADD R3, R7.reuse, 0x2020 ;  /* 0x0000202007037836 */ /* 0x040fe20000000000 */
[----:B------:R2:W-:Y:S01]  /*08f0*/  STL [R1+0x30], R5 ;  /* 0x0000300501007387 */ /* 0x0005e20000100800 */
[----:B------:R-:W-:-:S02]  /*0900*/  @P1 VIADD R10, R7, 0x3e0 ;  /* 0x000003e0070a1836 */ /* 0x000fc40000000000 */
[C---:B------:R-:W-:Y:S01]  /*0910*/  VIADD R9, R7.reuse, 0x2420 ;  /* 0x0000242007097836 */ /* 0x040fe20000000000 */
[----:B------:R-:W-:Y:S01]  /*0920*/  STL [R1+0x10], R4 ;  /* 0x0000100401007387 */ /* 0x000fe20000100800 */
[C---:B------:R-:W-:Y:S02]  /*0930*/  @P1 VIADD R3, R7.reuse, 0x1fe0 ;  /* 0x00001fe007031836 */ /* 0x040fe40000000000 */
[C---:B------:R-:W-:Y:S01]  /*0940*/  VIADD R8, R7.reuse, 0x2040 ;  /* 0x0000204007087836 */ /* 0x040fe20000000000 */
[----:B------:R-:W-:Y:S01]  /*0950*/  STL [R1+0x1c], R10 ;  /* 0x00001c0a01007387 */ /* 0x000fe20000100800 */
[C---:B------:R-:W-:Y:S02]  /*0960*/  @P1 VIADD R9, R7.reuse, 0x23e0 ;  /* 0x000023e007091836 */ /* 0x040fe40000000000 */
[----:B------:R-:W-:Y:S01]  /*0970*/  @P2 VIADD R8, R7, 0x1fc0 ;  /* 0x00001fc007082836 */ /* 0x000fe20000000000 */
[----:B------:R-:W-:Y:S01]  /*0980*/  STL [R1+0x4], R3 ;  /* 0x0000040301007387 */ /* 0x000fe20000100800 */
[----:B------:R-:W-:-:S02]  /*0990*/  IMAD.IADD R231, R229, 0x1, R230 ;  /* 0x00000001e5e77824 */ /* 0x000fc400078e02e6 */
[----:B------:R-:W-:Y:S01]  /*09a0*/  IMAD.IADD R183, R186, 0x1, R183 ;  /* 0x00000001bab77824 */ /* 0x000fe200078e02b7 */
[----:B------:R-:W-:Y:S01]  /*09b0*/  STL [R1+0x18], R9 ;  /* 0x0000180901007387 */ /* 0x000fe20000100800 */
[----:B------:R-:W-:Y:S02]  /*09c0*/  IMAD.IADD R230, R230, 0x1, R228 ;  /* 0x00000001e6e67824 */ /* 0x000fe400078e02e4 */
[----:B------:R-:W-:Y:S01]  /*09d0*/  IMAD.IADD R186, R186, 0x1, R185 ;  /* 0x00000001baba7824 */ /* 0x000fe200078e02b9 */
[----:B------:R-:W-:Y:S01]  /*09e0*/  STL [R1+0xc], R8 ;  /* 0x00000c0801007387 */ /* 0x000fe20000100800 */
[----:B-1----:R-:W-:Y:S02]  /*09f0*/  IMAD.IADD R6, R232, 0x1, R6 ;  /* 0x00000001e8067824 */ /* 0x002fe400078e0206 */
[----:B------:R-:W-:Y:S02]  /*0a00*/  IMAD.IADD R234, R231, 0x1, R232 ;  /* 0x00000001e7ea7824 */ /* 0x000fe400078e02e8 */
[----:B--2---:R-:W-:-:S02]  /*0a10*/  VIADD R5, R7, 0x2440 ;  /* 0x0000244007057836 */ /* 0x004fc40000000000 */
[----:B------:R-:W-:Y:S02]  /*0a20*/  @P2 VIADD R5, R7, 0x23c0 ;  /* 0x000023c007052836 */ /* 0x000fe40000000000 */
[C---:B------:R-:W-:Y:S02]  /*0a30*/  IMAD.IADD R233, R232.reuse, 0x1, R228 ;  /* 0x00000001e8e97824 */ /* 0x040fe400078e02e4 */
[----:B------:R-:W-:Y:S01]  /*0a40*/  IMAD.IADD R185, R185, 0x1, R183 ;  /* 0x00000001b9b97824 */ /* 0x000fe200078e02b7 */
[----:B------:R1:W-:Y:S04]  /*0a50*/  STL [R1+0x8], R5 ;  /* 0x0000080501007387 */ /* 0x0003e80000100800 */
[----:B------:R2:W-:Y:S01]  /*0a60*/  STL [R1+0x2c], R6 ;  /* 0x00002c0601007387 */ /* 0x0005e20000100800 */
[----:B-1----:R-:W-:-:S02]  /*0a70*/  IMAD.IADD R5, R232, 0x1, R4 ;  /* 0x00000001e8057824 */ /* 0x002fc400078e0204 */
[--C-:B------:R-:W-:Y:S02]  /*0a80*/  IMAD.IADD R4, R0, 0x1, R3.reuse ;  /* 0x0000000100047824 */ /* 0x100fe400078e0203 */
[----:B------:R-:W-:Y:S01]  /*0a90*/  IMAD.IADD R0, R2, 0x1, R3 ;  /* 0x0000000102007824 */ /* 0x000fe200078e0203 */
[----:B------:R2:W-:Y:S01]  /*0aa0*/  STL [R1+0x28], R5 ;  /* 0x0000280501007387 */ /* 0x0005e20000100800 */
[----:B------:R-:W-:-:S03]  /*0ab0*/  IMAD.IADD R232, R232, 0x1, R230 ;  /* 0x00000001e8e87824 */ /* 0x000fc600078e02e6 */
[----:B------:R2:W-:Y:S04]  /*0ac0*/  STL [R1+0x24], R4 ;  /* 0x0000240401007387 */ /* 0x0005e80000100800 */
[----:B------:R2:W-:Y:S02]  /*0ad0*/  STL [R1+0x20], R0 ;  /* 0x0000200001007387 */ /* 0x0005e40000100800 */
.L_x_1934:
        /* <DEDUP_REMOVED lines=15> */
[----:B------:R-:W-:Y:S01]  /*0bd0*/  @UP4 UIADD3.X UR13, UR6, UR9, URZ, UP1, !UPT ;  /* 0x00000009060d4290 */ /* 0x000fe20008ffe43f */
[----:B-12---:R-:W-:Y:S01]  /*0be0*/  IMAD.U32 R2, RZ, RZ, UR10 ;  /* 0x0000000aff027e24 */ /* 0x006fe2000f8e00ff */
[----:B------:R-:W-:Y:S01]  /*0bf0*/  UISETP.NE.U32.AND UP0, UPT, UR14, URZ, UPT ;  /* 0x0000003f0e00728c */ /* 0x000fe2000bf05070 */
[----:B--2---:R-:W-:Y:S01]  /*0c00*/  IMAD.U32 R4, RZ, RZ, UR12 ;  /* 0x0000000cff047e24 */ /* 0x004fe2000f8e00ff */
[----:B------:R-:W-:Y:S01]  /*0c10*/  UIADD3 UR16, UP2, UR17, UR14, URZ ;  /* 0x0000000e11107290 */ /* 0x000fe2000ff5e03f */
[----:B------:R-:W-:Y:S01]  /*0c20*/  IMAD.U32 R3, RZ, RZ, UR11 ;  /* 0x0000000bff037e24 */ /* 0x000fe2000f8e00ff */
[----:B------:R-:W-:Y:S01]  /*0c30*/  UISETP.NE.AND.EX UP0, UPT, UR15, URZ, UPT, UP0 ;  /* 0x0000003f0f00728c */ /* 0x000fe2000bf05300 */
[----:B------:R-:W-:Y:S01]  /*0c40*/  IMAD.U32 R5, RZ, RZ, UR13 ;  /* 0x0000000dff057e24 */ /* 0x000fe2000f8e00ff */
[----:B------:R-:W-:Y:S01]  /*0c50*/  ULDC.U8 UR14, c[0x0][0x3c2] ;  /* 0x0000f080000e7ab9 */ /* 0x000fe20000000000 */
[----:B------:R-:W-:Y:S01]  /*0c60*/  ULDC.64 UR8, c[0x0][0x2f8] ;  /* 0x0000be0000087ab9 */ /* 0x000fe20000000a00 */
[----:B------:R-:W-:-:S02]  /*0c70*/  UIADD3.X UR7, UR6, UR15, URZ, UP2, !UPT ;  /* 0x0000000f06077290 */ /* 0x000fc400097fe43f */
[----:B------:R-:W-:Y:S01]  /*0c80*/  UISETP.NE.AND UP2, UPT, UR14, URZ, UPT ;  /* 0x0000003f0e00728c */ /* 0x000fe2000bf45270 */
[----:B------:R-:W-:Y:S01]  /*0c90*/  PLOP3.LUT P3, PT, PT, PT, UP0, 0x80, 0x0 ;  /* 0x000000000000781c */ /* 0x000fe20003f6f008 */
[----:B------:R-:W-:Y:S01]  /*0ca0*/  UISETP.EQ.U32.AND UP4, UPT, UR8, URZ, UPT ;  /* 0x0000003f0800728c */ /* 0x000fe2000bf82070 */
[----:B---34-:R-:W2:Y:S03]  /*0cb0*/  @P1 LDG.E R7, desc[UR18][R4.64] ;  /* 0x0000001204071981 */ /* 0x018ea6000c1e1900 */
[----:B------:R-:W-:-:S06]  /*0cc0*/  UISETP.EQ.OR.EX UP4, UPT, UR9, URZ, !UP2, UP4 ;  /* 0x0000003f0900728c */ /* 0x000fcc000d782740 */
        /* <DEDUP_REMOVED lines=18> */
[----:B------:R-:W-:Y:S01]  /*0df0*/  @!UP3 ULDC UR7, c[0x0][0x2cc] ;  /* 0x0000b3000007bab9 */ /* 0x000fe20000000800 */
[----:B--2---:R-:W-:Y:S02]  /*0e00*/  @P1 R2UR UR28, R7 ;  /* 0x00000000071c12ca */ /* 0x004fe400000e0000 */
[----:B---3--:R-:W-:-:S02]  /*0e10*/  @P0 R2UR UR14, R5 ;  /* 0x00000000050e02ca */ /* 0x008fc400000e0000 */
[----:B------:R-:W-:Y:S01]  /*0e20*/  ISETP.NE.U32.AND P0, PT, RZ, UR8, PT ;  /* 0x00000008ff007c0c */ /* 0x000fe2000bf05070 */
[----:B------:R-:W-:-:S03]  /*0e30*/  @!UP3 USEL UR8, UR7, URZ, UP1 ;  /* 0x0000003f0708b287 */ /* 0x000fc60008800000 */
        /* <DEDUP_REMOVED lines=13> */
.L_x_1856:
        /* <DEDUP_REMOVED lines=31> */
[----:B------:R-:W-:-:S02]  /*1100*/  UIMAD.WIDE.U32 UR8, UR49, UR59, URZ ;  /* 0x0000003b310872a5 */ /* 0x000fc4000f8e003f */
[----:B--2---:R-:W-:Y:S02]  /*1110*/  UIMAD.WIDE.U32 UR32, UR12, UR10, URZ ;  /* 0x0000000a0c2072a5 */ /* 0x004fe4000f8e003f */
[----:B------:R-:W-:Y:S02]  /*1120*/  UIMAD UR50, UR57, UR46, URZ ;  /* 0x0000002e393272a4 */ /* 0x000fe4000f8e023f */
        /* <DEDUP_REMOVED lines=10> */
[----:B------:R-:W-:Y:S02]  /*11d0*/  UIMAD.WIDE UR12, UR46, UR61, URZ ;  /* 0x0000003d2e0c72a5 */ /* 0x000fe4000f8e023f */
[----:B------:R-:W-:-:S02]  /*11e0*/  ULEA.HI UR33, UR15, UR10, URZ, 0x7 ;  /* 0x0000000a0f217291 */ /* 0x000fc4000f8f383f */
[----:B------:R-:W-:Y:S01]  /*11f0*/  UIMAD UR15, UR37, UR49, URZ ;  /* 0x00000031250f72a4 */ /* 0x000fe2000f8e023f */
[----:B-1----:R-:W-:Y:S01]  /*1200*/  VIADD R2, R2, 0xffffffe ;  /* 0x0ffffffe02027836 */ /* 0x002fe20000000000 */
[----:B------:R-:W-:Y:S02]  /*1210*/  USEL UR55, UR24, UR22, !UP2 ;  /* 0x0000001618377287 */ /* 0x000fe4000d000000 */
[----:B------:R-:W-:Y:S01]  /*1220*/  UIADD3 UR46, UR25, UR27, URZ ;  /* 0x0000001b192e7290 */ /* 0x000fe2000fffe03f */
[----:B------:R-:W1:Y:S01]  /*1230*/  F2I.FTZ.U32.TRUNC.NTZ R3, R2 ;  /* 0x0000000200037305 */ /* 0x000e62000021f000 */
[----:B------:R-:W-:Y:S02]  /*1240*/  UIADD3 UR7, UR7, 0x7f, URZ ;  /* 0x0000007f07077890 */ /* 0x000fe4000fffe03f */
[----:B------:R-:W-:Y:S02]  /*1250*/  UIMAD.WIDE.U32 UR24, UR12, UR8, URZ ;  /* 0x000000080c1872a5 */ /* 0x000fe4000f8e003f */
[----:B------:R-:W-:-:S02]  /*1260*/  UIMAD UR27, UR13, UR8, URZ ;  /* 0x000000080d1b72a4 */ /* 0x000fc4000f8e023f */
[----:B------:R-:W-:Y:S02]  /*1270*/  UIMAD UR8, UR58, UR59, UR15 ;  /* 0x0000003b3a0872a4 */ /* 0x000fe4000f8e020f */
[----:B------:R-:W-:Y:S02]  /*1280*/  UIMAD UR26, UR6, UR17, URZ ;  /* 0x00000011061a72a4 */ /* 0x000fe4000f8e023f */
[----:B------:R-:W-:Y:S02]  /*1290*/  USHF.R.S32.HI UR15, URZ, 0x1f, UR7 ;  /* 0x0000001f3f0f7899 */ /* 0x000fe40008011407 */
[----:B------:R-:W-:Y:S01]  /*12a0*/  UIADD3 UR8, UR9, UR8, URZ ;  /* 0x0000000809087290 */ /* 0x000fe2000fffe03f */
[----:B-1----:R-:W-:Y:S01]  /*12b0*/  IMAD.MOV R0, RZ, RZ, -R3 ;  /* 0x000000ffff007224 */ /* 0x002fe200078e0a03 */
[----:B------:R-:W-:Y:S01]  /*12c0*/  @UP2 UIADD3 UR46, UR23, UR26, URZ ;  /* 0x0000001a172e2290 */ /* 0x000fe2000fffe03f */
[----:B------:R-:W-:Y:S01]  /*12d0*/  IMAD.MOV.U32 R2, RZ, RZ, RZ ;  /* 0x000000ffff027224 */ /* 0x000fe200078e00ff */
[----:B------:R-:W-:Y:S01]  /*12e0*/  ULEA.HI UR26, UR15, UR7, URZ, 0x7 ;  /* 0x000000070f1a7291 */ /* 0x000fe2000f8f383f */
[----:B------:R-:W-:Y:S01]  /*12f0*/  IMAD R0, R0, R5, RZ ;  /* 0x0000000500007224 */ /* 0x000fe200078e02ff */
[----:B------:R-:W-:-:S02]  /*1300*/  UIMAD UR7, UR12, UR8, UR27 ;  /* 0x000000080c0772a4 */ /* 0x000fc4000f8e021b */
[----:B------:R-:W-:Y:S01]  /*1310*/  @UP2 UIMAD UR48, UR6, UR11, UR45 ;  /* 0x0000000b063022a4 */ /* 0x000fe2000f8e022d */
        /* <DEDUP_REMOVED lines=9> */
[----:B------:R-:W-:Y:S01]  /*13b0*/  USEL UR35, UR11, URZ, UP0 ;  /* 0x0000003f0b237287 */ /* 0x000fe20008000000 */
[C---:B------:R-:W-:Y:S01]  /*13c0*/  IMAD R2, R5.reuse, R3, R2 ;  /* 0x0000000305027224 */ /* 0x040fe200078e0202 */
[----:B------:R-:W-:Y:S01]  /*13d0*/  UISETP.LT.AND UP0, UPT, UR15, UR7, UPT ;  /* 0x000000070f00728c */ /* 0x000fe2000bf01270 */
[----:B------:R-:W-:Y:S01]  /*13e0*/  ULDC.U8 UR40, c[0x0][0x480] ;  /* 0x0001200000287ab9 */ /* 0x000fe20000000000 */
[----:B------:R-:W-:Y:S02]  /*13f0*/  ULDC UR51, c[0x0][0x2c4] ;  /* 0x0000b10000337ab9 */ /* 0x000fe40000000800 */
[----:B------:R-:W-:Y:S01]  /*1400*/  ISETP.GT.U32.AND P1, PT, R5, R2, PT ;  /* 0x000000020500720c */ /* 0x000fe20003f24070 */
[----:B------:R-:W-:Y:S02]  /*1410*/  USEL UR56, UR24, UR22, !UP2 ;  /* 0x0000001618387287 */ /* 0x000fe4000d000000 */
[----:B------:R-:W-:Y:S02]  /*1420*/  UISETP.NE.AND UP4, UPT, UR40, URZ, UPT ;  /* 0x0000003f2800728c */ /* 0x000fe4000bf85270 */
[----:B------:R-:W-:-:S02]  /*1430*/  @UP3 UIMAD UR24, UR49, UR51, URZ ;  /* 0x00000033311832a4 */ /* 0x000fc4000f8e023f */
[----:B------:R-:W-:Y:S02]  /*1440*/  USEL UR40, UR15, UR7, UP0 ;  /* 0x000000070f287287 */ /* 0x000fe40008000000 */
[----:B------:R-:W-:Y:S02]  /*1450*/  UISETP.NE.AND UP1, UPT, UR38, -0x1, UPT ;  /* 0xffffffff2600788c */ /* 0x000fe4000bf25270 */
[----:B------:R-:W-:Y:S02]  /*1460*/  @UP3 USEL UR24, UR24, UR6, !UP2 ;  /* 0x0000000618183287 */ /* 0x000fe4000d000000 */
[----:B------:R-:W-:Y:S01]  /*1470*/  @!P1 IMAD.IADD R2, R2, 0x1, -R5 ;  /* 0x0000000102029824 */ /* 0x000fe200078e0a05 */
[----:B------:R-:W-:Y:S01]  /*1480*/  ULEA UR7, UR40, 0xffffff80, 0x7 ;  /* 0xffffff8028077891 */ /* 0x000fe2000f8e383f */
[----:B------:R-:W-:Y:S01]  /*1490*/  @!P1 IADD3 R0, R0, 0x1, RZ ;  /* 0x0000000100009810 */ /* 0x000fe20007ffe0ff */
[----:B------:R-:W-:Y:S01]  /*14a0*/  @UP3 ULDC UR15, c[0x0][0x2e4] ;  /* 0x0000b900000f3ab9 */ /* 0x000fe20000000800 */
[----:B------:R-:W-:Y:S01]  /*14b0*/  UIMAD UR22, UR13, UR6, URZ ;  /* 0x000000060d1672a4 */ /* 0x000fe2000f8e023f */
[----:B------:R-:W-:Y:S01]  /*14c0*/  ISETP.GE.U32.AND P0, PT, R2, R5, PT ;  /* 0x000000050200720c */ /* 0x000fe20003f06070 */
[----:B------:R-:W-:Y:S01]  /*14d0*/  @UP3 UIMAD UR27, UR57, UR15, UR24 ;  /* 0x0000000f391b32a4 */ /* 0x000fe2000f8e0218 */
[----:B------:R-:W-:Y:S01]  /*14e0*/  LOP3.LUT R2, R6, UR57, RZ, 0x3c, !PT ;  /* 0x0000003906027c12 */ /* 0x000fe2000f8e3cff */
[----:B------:R-:W-:Y:S01]  /*14f0*/  USHF.R.S32.HI UR33, URZ, 0x1f, UR7 ;  /* 0x0000001f3f217899 */ /* 0x000fe20008011407 */
[----:B------:R-:W-:Y:S01]  /*1500*/  PLOP3.LUT P1, PT, PT, PT, UP1, 0x80, 0x0 ;  /* 0x000000000000781c */ /* 0x000fe20003f2f018 */
[----:B------:R-:W-:Y:S01]  /*1510*/  UIADD3 UR15, UP0, UR7, UR36, URZ ;  /* 0x00000024070f7290 */ /* 0x000fe2000ff1e03f */
[----:B------:R-:W-:Y:S01]  /*1520*/  ISETP.GE.AND P2, PT, R2, RZ, PT ;  /* 0x000000ff0200720c */ /* 0x000fe20003f46270 */
[----:B------:R-:W-:-:S02]  /*1530*/  @UP1 UIADD3 UR30, UR28, UR38, URZ ;  /* 0x000000261c1e1290 */ /* 0x000fc4000fffe03f */
[----:B------:R-:W-:Y:S02]  /*1540*/  UIADD3.X UR24, UR33, UR35, URZ, UP0, !UPT ;  /* 0x0000002321187290 */ /* 0x000fe400087fe43f */
[----:B------:R-:W-:Y:S02]  /*1550*/  UIMAD UR13, UR13, UR15, URZ ;  /* 0x0000000f0d0d72a4 */ /* 0x000fe4000f8e023f */
[----:B------:R-:W-:Y:S01]  /*1560*/  @UP1 UIADD3 UR31, UR28, UR38, URZ ;  /* 0x000000261c1f1290 */ /* 0x000fe2000fffe03f */
[----:B------:R-:W-:Y:S01]  /*1570*/  @P0 VIADD R0, R0, 0x1 ;  /* 0x0000000100000836 */ /* 0x000fe20000000000 */
[----:B------:R-:W-:Y:S01]  /*1580*/  @UP1 ULDC.64 UR10, c[0x0][0x248] ;  /* 0x00009200000a1ab9 */ /* 0x000fe20000000a00 */
[----:B------:R-:W-:Y:S01]  /*1590*/  @UP1 ULDC.64 UR8, c[0x0][0x250] ;  /* 0x0000940000081ab9 */ /* 0x000fe20000000a00 */
[----:B------:R-:W-:Y:S01]  /*15a0*/  UIMAD.WIDE.U32 UR36, UR12, UR15, URZ ;  /* 0x0000000f0c2472a5 */ /* 0x000fe2000f8e003f */
[----:B------:R-:W-:Y:S01]  /*15b0*/  IMAD.MOV.U32 R11, RZ, RZ, R0 ;  /* 0x000000ffff0b7224 */ /* 0x000fe200078e0000 */
[----:B------:R-:W-:Y:S01]  /*15c0*/  @UP2 UIADD3 UR47, UR23, UR22, URZ ;  /* 0x00000016172f2290 */ /* 0x000fe2000fffe03f */
[----:B------:R-:W-:Y:S01]  /*15d0*/  PLOP3.LUT P0, PT, PT, PT, UP3, 0x80, 0x0 ;  /* 0x000000000000781c */ /* 0x000fe20003f0f038 */
[----:B------:R-:W-:-:S02]  /*15e0*/  UIMAD UR15, UR12, UR24, UR13 ;  /* 0x000000180c0f72a4 */ /* 0x000fc4000f8e020d */
[----:B------:R-:W-:Y:S01]  /*15f0*/  @UP1 UIMAD.WIDE.U32 UR22, UR30, UR10, URZ ;  /* 0x0000000a1e1612a5 */ /* 0x000fe2000f8e003f */
[----:B------:R-:W-:Y:S01]  /*1600*/  @!P2 IADD3 R11, -R11, RZ, RZ ;  /* 0x000000ff0b0ba210 */ /* 0x000fe20007ffe1ff */
[----:B------:R-:W-:Y:S01]  /*1610*/  @UP1 UIMAD.WIDE.U32 UR12, UR31, UR8, URZ ;  /* 0x000000081f0c12a5 */ /* 0x000fe2000f8e003f */
[----:B------:R-:W-:Y:S01]  /*1620*/  @!P3 LOP3.LUT R11, RZ, R6, RZ, 0x33, !PT ;  /* 0x00000006ff0bb212 */ /* 0x000fe200078e33ff */
[----:B------:R-:W-:Y:S02]  /*1630*/  @!UP3 UIMAD UR25, UR49, UR61, UR57 ;  /* 0x0000003d3119b2a4 */ /* 0x000fe4000f8e0239 */
[----:B------:R-:W-:Y:S02]  /*1640*/  @UP1 UIMAD UR26, UR30, UR11, URZ ;  /* 0x0000000b1e1a12a4 */ /* 0x000fe4000f8e023f */
[----:B------:R-:W-:Y:S02]  /*1650*/  @UP1 UIMAD UR24, UR31, UR9, URZ ;  /* 0x000000091f1812a4 */ /* 0x000fe4000f8e023f */
[----:B------:R-:W-:-:S02]  /*1660*/  @!UP2 UIADD3 UR48, UR43, UR34, URZ ;  /* 0x000000222b30a290 */ /* 0x000fc4000fffe03f */
[----:B------:R-:W-:Y:S02]  /*1670*/  @!UP3 UIMAD UR27, UR25, UR51, URZ ;  /* 0x00000033191bb2a4 */ /* 0x000fe4000f8e023f */
[----:B------:R-:W-:Y:S02]  /*1680*/  USEL UR53, UR32, URZ, UP4 ;  /* 0x0000003f20357287 */ /* 0x000fe4000a000000 */
[----:B------:R-:W-:Y:S02]  /*1690*/  USHF.R.S32.HI UR39, URZ, 0x1f, UR29 ;  /* 0x0000001f3f277899 */ /* 0x000fe4000801141d */
[----:B------:R-:W-:Y:S02]  /*16a0*/  USHF.R.S32.HI UR54, URZ, 0x1f, UR50 ;  /* 0x0000001f3f367899 */ /* 0x000fe40008011432 */
[----:B------:R-:W-:Y:S02]  /*16b0*/  @UP1 UIADD3 UR34, UR13, UR24, URZ ;  /* 0x000000180d221290 */ /* 0x000fe4000fffe03f */
[----:B------:R-:W-:-:S02]  /*16c0*/  USEL UR52, UR41, URZ, UP4 ;  /* 0x0000003f29347287 */ /* 0x000fc4000a000000 */
        /* <DEDUP_REMOVED lines=17> */
.L_x_1858:
        /* <DEDUP_REMOVED lines=13> */
.L_x_1859:
        /* <DEDUP_REMOVED lines=11> */
.L_x_1860:
[----:B------:R-:W-:-:S04]  /*1960*/  UIMAD UR6, UR49, UR61, UR57 ;  /* 0x0000003d310672a4 */ /* 0x000fc8000f8e0239 */
[----:B------:R-:W-:-:S12]  /*1970*/  UIMAD UR6, UR6, UR59, URZ ;  /* 0x0000003b060672a4 */ /* 0x000fd8000f8e023f */
.L_x_1861:
[----:B------:R-:W1:Y:S01]  /*1980*/  S2R R21, SR_TID.X ;  /* 0x0000000000157919 */ /* 0x000e620000002100 */
[----:B------:R-:W2:Y:S01]  /*1990*/  LDC.64 R4, c[0x0][0x420] ;  /* 0x00010800ff047b82 */ /* 0x000ea20000000a00 */
[----:B------:R-:W-:Y:S01]  /*19a0*/  UIADD3 UR22, UR7, UR27, URZ ;  /* 0x0000001b07167290 */ /* 0x000fe2000fffe03f */
[----:B------:R-:W-:Y:S01]  /*19b0*/  SHF.R.S32.HI R237, RZ, 0x1f, R236 ;  /* 0x0000001fffed7819 */ /* 0x000fe200000114ec */
[----:B------:R-:W-:Y:S01]  /*19c0*/  ULDC.64 UR24, c[0x0][0x2b0] ;  /* 0x0000ac0000187ab9 */ /* 0x000fe20000000a00 */
[----:B------:R-:W-:Y:S01]  /*19d0*/  USHF.R.S32.HI UR35, URZ, 0x1f, UR57 ;  /* 0x0000001f3f237899 */ /* 0x000fe20008011439 */
[----:B------:R-:W-:Y:S01]  /*19e0*/  BSSY B1, `(.L_x_1857) ;  /* 0x0000c02000017945 */ /* 0x000fe20003800000 */
[----:B------:R-:W-:Y:S02]  /*19f0*/  UIMAD.WIDE UR22, UR22, 0x4, UR24 ;  /* 0x00000004161678a5 */ /* 0x000fe4000f8e0218 */
[----:B------:R-:W-:Y:S01]  /*1a00*/  UIADD3 UR41, UR7, UR6, URZ ;  /* 0x0000000607297290 */ /* 0x000fe2000fffe03f */
[----:B------:R-:W-:Y:S01]  /*1a10*/  ULDC.64 UR24, c[0x0][0x428] ;  /* 0x00010a0000187ab9 */ /* 0x000fe20000000a00 */
[----:B------:R-:W-:Y:S01]  /*1a20*/  UIADD3 UR6, -UR14, UR20, UR29 ;  /* 0x000000140e067290 */ /* 0x000fe2000fffe11d */
[----:B------:R-:W-:Y:S01]  /*1a30*/  ULDC.64 UR26, c[0x0][0x258] ;  /* 0x00009600001a7ab9 */ /* 0x000fe20000000a00 */
[----:B------:R-:W-:Y:S01]  /*1a40*/  ULDC UR44, c[0x0][0x398] ;  /* 0x0000e600002c7ab9 */ /* 0x000fe20000000800 */
[----:B------:R-:W-:Y:S01]  /*1a50*/  ULDC UR13, c[0x0][0x2dc] ;  /* 0x0000b700000d7ab9 */ /* 0x000fe20000000800 */
[----:B------:R-:W-:Y:S01]  /*1a60*/  UIADD3 UR6, UR6, -UR44, URZ ;  /* 0x8000002c06067290 */ /* 0x000fe2000fffe03f */
[----:B------:R-:W-:Y:S01]  /*1a70*/  IMAD.U32 R10, RZ, RZ, UR26 ;  /* 0x0000001aff0a7e24 */ /* 0x000fe2000f8e00ff */
[----:B------:R-:W-:Y:S01]  /*1a80*/  UIMAD UR15, UR13, UR61, URZ ;  /* 0x0000003d0d0f72a4 */ /* 0x000fe2000f8e023f */
[----:B------:R-:W-:Y:S01]  /*1a90*/  ULDC.64 UR42, c[0x0][0x210] ;  /* 0x00008400002a7ab9 */ /* 0x000fe20000000a00 */
[----:B------:R-:W-:Y:S01]  /*1aa0*/  UIADD3 UR13, UR40, -0x1, URZ ;  /* 0xffffffff280d7890 */ /* 0x000fe2000fffe03f */
[----:B--2---:R-:W-:Y:S01]  /*1ab0*/  IMAD R8, R4, UR33, RZ ;  /* 0x0000002104087c24 */ /* 0x004fe2000f8e02ff */
[----:B-1----:R-:W-:-:S04]  /*1ac0*/  SHF.R.S32.HI R22, RZ, 0x1f, R21 ;  /* 0x0000001fff167819 */ /* 0x002fc80000011415 */
[----:B------:R-:W-:-:S04]  /*1ad0*/  LEA.HI R0, R22, R21, RZ, 0x3 ;  /* 0x0000001516007211 */ /* 0x000fc800078f18ff */
[----:B------:R-:W-:-:S04]  /*1ae0*/  SHF.R.S32.HI R0, RZ, 0x3, R0 ;  /* 0x00000003ff007819 */ /* 0x000fc80000011400 */
[----:B------:R-:W-:Y:S02]  /*1af0*/  SHF.R.S32.HI R20, RZ, 0x1f, R0 ;  /* 0x0000001fff147819 */ /* 0x000fe40000011400 */
[----:B------:R-:W-:-:S04]  /*1b00*/  IADD3 R2, P0, R0, UR7, RZ ;  /* 0x0000000700027c10 */ /* 0x000fc8000ff1e0ff */
[----:B------:R-:W-:Y:S01]  /*1b10*/  IADD3.X R3, R20, UR33, RZ, P0, !PT ;  /* 0x0000002114037c10 */ /* 0x000fe200087fe4ff */
[----:B------:R-:W-:-:S04]  /*1b20*/  IMAD.WIDE.U32 R6, R2, UR16, R236 ;  /* 0x0000001002067c25 */ /* 0x000fc8000f8e00ec */
[----:B------:R-:W-:Y:S01]  /*1b30*/  IMAD R3, R3, UR16, RZ ;  /* 0x0000001003037c24 */ /* 0x000fe2000f8e02ff */
[----:B------:R-:W-:-:S03]  /*1b40*/  IADD3 R6, P2, R6, UR55, RZ ;  /* 0x0000003706067c10 */ /* 0x000fc6000ff5e0ff */
[----:B------:R-:W-:Y:S01]  /*1b50*/  IMAD R9, R2, UR17, R3 ;  /* 0x0000001102097c24 */ /* 0x000fe2000f8e0203 */
[----:B------:R-:W-:Y:S01]  /*1b60*/  IADD3 R2, P0, R236, UR12, RZ ;  /* 0x0000000cec027c10 */ /* 0x000fe2000ff1e0ff */
[----:B------:R-:W-:-:S03]  /*1b70*/  UIMAD UR12, UR35, UR24, URZ ;  /* 0x00000018230c72a4 */ /* 0x000fc6000f8e023f */
[----:B------:R-:W-:Y:S01]  /*1b80*/  IADD3.X R3, R237, UR48, RZ, P0, !PT ;  /* 0x00000030ed037c10 */ /* 0x000fe200087fe4ff */
[----:B------:R-:W-:Y:S01]  /*1b90*/  UIMAD UR33, UR57, UR25, UR12 ;  /* 0x00000019392172a4 */ /* 0x000fe2000f8e020c */
[----:B------:R-:W-:Y:S01]  /*1ba0*/  IADD3.X R7, R7, UR46, R9, P2, !PT ;  /* 0x0000002e07077c10 */ /* 0x000fe200097fe409 */
[----:B------:R-:W-:Y:S01]  /*1bb0*/  UIMAD UR12, UR35, UR26, URZ ;  /* 0x0000001a230c72a4 */ /* 0x000fe2000f8e023f */
[----:B------:R-:W-:Y:S02]  /*1bc0*/  IMAD R9, R5, UR7, R8 ;  /* 0x0000000705097c24 */ /* 0x000fe4000f8e0208 */
[----:B------:R-:W-:Y:S01]  /*1bd0*/  IMAD.WIDE.U32 R2, R4, UR7, R2 ;  /* 0x0000000704027c25 */ /* 0x000fe2000f8e0002 */
[----:B------:R-:W-:Y:S02]  /*1be0*/  UIMAD UR35, UR57, UR27, UR12 ;  /* 0x0000001b392372a4 */ /* 0x000fe4000f8e020c */
[----:B------:R-:W-:Y:S01]  /*1bf0*/  USHF.R.S32.HI UR27, URZ, 0x1f, UR6 ;  /* 0x0000001f3f1b7899 */ /* 0x000fe20008011406 */
[----:B------:R-:W-:Y:S01]  /*1c00*/  IMAD.U32 R8, RZ, RZ, UR24 ;  /* 0x00000018ff087e24 */ /* 0x000fe2000f8e00ff */
[----:B------:R-:W-:Y:S01]  /*1c10*/  USHF.L.U32 UR7, UR15, 0x7, URZ ;  /* 0x000000070f077899 */ /* 0x000fe2000800063f */
[----:B------:R-:W-:Y:S01]  /*1c20*/  IMAD.IADD R3, R3, 0x1, R9 ;  /* 0x0000000103037824 */ /* 0x000fe200078e0209 */
[----:B------:R-:W-:Y:S01]  /*1c30*/  LEA.HI R9, R22, R21, RZ, 0x5 ;  /* 0x0000001516097211 */ /* 0x000fe200078f28ff */
[----:B------:R-:W-:Y:S01]  /*1c40*/  ULEA.HI UR27, UR27, UR6, URZ, 0x7 ;  /* 0x000000061b1b7291 */ /* 0x000fe2000f8f383f */
[----:B------:R-:W-:Y:S01]  /*1c50*/  IMAD.WIDE.U32 R6, R10, UR57, R6 ;  /* 0x000000390a067c25 */ /* 0x000fe2000f8e0006 */
[----:B------:R-:W-:-:S02]  /*1c60*/  UIADD3 UR12, UP2, UP0, UR36, UR7, UR50 ;  /* 0x00000007240c7290 */ /* 0x000fc4000f85e032 */
[----:B------:R-:W-:Y:S01]  /*1c70*/  USHF.R.S32.HI UR7, URZ, 0x1f, UR7 ;  /* 0x0000001f3f077899 */ /* 0x000fe20008011407 */
[----:B------:R-:W-:Y:S01]  /*1c80*/  IMAD.WIDE.U32 R2, R8, UR57, R2 ;  /* 0x0000003908027c25 */ /* 0x000fe2000f8e0002 */
[----:B------:R-:W-:Y:S01]  /*1c90*/  LOP3.LUT R8, R9, 0xffffffe0, RZ, 0xc0, !PT ;  /* 0xffffffe009087812 */ /* 0x000fe200078ec0ff */
[----:B------:R-:W-:Y:S01]  /*1ca0*/  USHF.R.S32.HI UR27, URZ, 0x7, UR27 ;  /* 0x000000073f1b7899 */ /* 0x000fe2000801141b */
[----:B------:R-:W-:Y:S01]  /*1cb0*/  SHF.R.S32.HI R9, RZ, 0x5, R9 ;  /* 0x00000005ff097819 */ /* 0x000fe20000011409 */
[----:B------:R-:W-:Y:S01]  /*1cc0*/  UIADD3.X UR7, UR51, UR7, UR54, UP2, UP0 ;  /* 0x0000000733077290 */ /* 0x000fe200097e0436 */
[----:B------:R-:W-:Y:S01]  /*1cd0*/  VIADD R3, R3, UR33 ;  /* 0x0000002103037c36 */ /* 0x000fe20008000000 */
[----:B------:R-:W-:Y:S01]  /*1ce0*/  UISETP.LT.AND UP0, UPT, URZ, UR27, UPT ;  /* 0x0000001b3f00728c */ /* 0x000fe2000bf01270 */
[----:B------:R-:W-:Y:S01]  /*1cf0*/  IMAD.IADD R12, R21, 0x1, -R8 ;  /* 0x00000001150c7824 */ /* 0x000fe200078e0a08 */
[----:B------:R-:W-:Y:S01]  /*1d00*/  UIADD3 UR6, UP3, UP2, UR53, UR12, UR56 ;  /* 0x0000000c35067290 */ /* 0x000fe2000fa7e038 */
[-C--:B------:R-:W-:Y:S01]  /*1d10*/  IMAD R10, R20, R4.reuse, RZ ;  /* 0x00000004140a7224 */ /* 0x080fe200078e02ff */
[----:B------:R-:W-:Y:S01]  /*1d20*/  USEL UR27, URZ, UR27, !UP0 ;  /* 0x0000001b3f1b7287 */ /* 0x000fe2000c000000 */
[----:B------:R-:W-:Y:S01]  /*1d30*/  IMAD R9, R9, UR15, R12 ;  /* 0x0000000f09097c24 */ /* 0x000fe2000f8e020c */
[----:B------:R-:W-:Y:S01]  /*1d40*/  UIADD3.X UR12, UR52, UR7, UR47, UP3, UP2 ;  /* 0x00000007340c7290 */ /* 0x000fe20009fe442f */
[----:B------:R-:W-:Y:S01]  /*1d50*/  IMAD.WIDE.U32 R2, R0, R4, R2 ;  /* 0x0000000400027225 */ /* 0x000fe200078e0002 */
[----:B------:R-:W-:Y:S01]  /*1d60*/  UISETP.GT.AND UP0, UPT, UR40, UR27, UPT ;  /* 0x0000001b2800728c */ /* 0x000fe2000bf04270 */
[----:B------:R-:W-:Y:S01]  /*1d70*/  LEA R239, P4, R6, UR42, 0x1 ;  /* 0x0000002a06ef7c11 */ /* 0x000fe2000f8808ff */
[----:B------:R-:W-:Y:S01]  /*1d80*/  ULDC.64 UR54, c[0x0][0x478] ;  /* 0x00011e0000367ab9 */ /* 0x000fe20000000a00 */
[C---:B------:R-:W-:Y:S01]  /*1d90*/  IADD3 R8, P0, R9.reuse, UR6, RZ ;  /* 0x0000000609087c10 */ /* 0x040fe2000ff1e0ff */
[----:B------:R-:W-:Y:S01]  /*1da0*/  IMAD R10, R0, R5, R10 ;  /* 0x00000005000a7224 */ /* 0x000fe200078e020a */
[----:B------:R-:W-:Y:S01]  /*1db0*/  ULDC.64 UR24, c[0x0][0x400] ;  /* 0x0001000000187ab9 */ /* 0x000fe20000000a00 */
[----:B------:R-:W-:Y:S01]  /*1dc0*/  UIMAD.WIDE UR6, UR41, 0x4, UR54 ;  /* 0x00000004290678a5 */ /* 0x000fe2000f8e0236 */
[----:B------:R-:W-:Y:S01]  /*1dd0*/  LEA.HI.X.SX32 R9, R9, UR12, 0x1, P0 ;  /* 0x0000000c09097c11 */ /* 0x000fe200080f0eff */
[----:B------:R-:W-:Y:S01]  /*1de0*/  ULDC.64 UR36, c[0x0][0x3e0] ;  /* 0x0000f80000247ab9 */ /* 0x000fe20000000a00 */
[----:B------:R-:W-:Y:S01]  /*1df0*/  PLOP3.LUT P0, PT, PT, PT, UP0, 0x80, 0x0 ;  /* 0x000000000000781c */ /* 0x000fe20003f0f008 */
[----:B------:R-:W-:Y:S01]  /*1e00*/  VIADD R7, R7, UR35 ;  /* 0x0000002307077c36 */ /* 0x000fe20008000000 */
[----:B------:R-:W-:Y:S01]  /*1e10*/  LEA R196, P2, R8, UR24, 0x2 ;  /* 0x0000001808c47c11 */ /* 0x000fe2000f8410ff */
[----:B------:R-:W-:Y:S01]  /*1e20*/  IMAD.IADD R3, R3, 0x1, R10 ;  /* 0x0000000103037824 */ /* 0x000fe200078e020a */
[----:B------:R-:W-:Y:S01]  /*1e30*/  LEA R241, P3, R2, UR36, 0x1 ;  /* 0x0000002402f17c11 */ /* 0x000fe2000f8608ff */
[----:B------:R-:W-:Y:S01]  /*1e40*/  UMOV UR26, UR6 ;  /* 0x00000006001a7c82 */ /* 0x000fe20008000000 */
[----:B------:R-:W-:Y:S01]  /*1e50*/  LEA.HI.X R197, R8, UR25, R9, 0x2, P2 ;  /* 0x0000001908c57c11 */ /* 0x000fe200090f1409 */
[----:B------:R-:W-:Y:S01]  /*1e60*/  UMOV UR25, UR7 ;  /* 0x0000000700197c82 */ /* 0x000fe20008000000 */
[----:B------:R-:W-:-:S02]  /*1e70*/  LEA.HI.X R238, R6, UR43, R7, 0x1, P4 ;  /* 0x0000002b06ee7c11 */ /* 0x000fc4000a0f0c07 */
        /* <DEDUP_REMOVED lines=21> */
.L_x_1863:
        /* <DEDUP_REMOVED lines=20> */
.L_x_1864:
        /* <DEDUP_REMOVED lines=35> */
.L_x_1866:
[----:B------:R-:W-:Y:S05]  /*2340*/  BSYNC B0 ;  /* 0x0000000000007941 */ /* 0x000fea0003800000 */
.L_x_1865:
        /* <DEDUP_REMOVED lines=14> */
.L_x_1868:
[----:B------:R-:W-:Y:S05]  /*2430*/  BSYNC B0 ;  /* 0x0000000000007941 */ /* 0x000fea0003800000 */
.L_x_1867:
        /* <DEDUP_REMOVED lines=14> */
.L_x_1870:
[----:B------:R-:W-:Y:S05]  /*2520*/  BSYNC B0 ;  /* 0x0000000000007941 */ /* 0x000fea0003800000 */
.L_x_1869:
        /* <DEDUP_REMOVED lines=14> */
.L_x_1872:
[----:B------:R-:W-:Y:S05]  /*2610*/  BSYNC B0 ;  /* 0x0000000000007941 */ /* 0x000fea0003800000 */
.L_x_1871:
        /* <DEDUP_REMOVED lines=26> */
.L_x_1874:
[----:B------:R-:W-:Y:S05]  /*27c0*/  BSYNC B0 ;  /* 0x0000000000007941 */ /* 0x000fea0003800000 */
.L_x_1873:
        /* <DEDUP_REMOVED lines=14> */
.L_x_1876:
[----:B------:R-:W-:Y:S05]  /*28b0*/  BSYNC B0 ;  /* 0x0000000000007941 */ /* 0x000fea0003800000 */
.L_x_1875:
        /* <DEDUP_REMOVED lines=14> */
.L_x_1878:
[----:B------:R-:W-:Y:S05]  /*29a0*/  BSYNC B0 ;  /* 0x0000000000007941 */ /* 0x000fea0003800000 */
.L_x_1877:
        /* <DEDUP_REMOVED lines=14> */
.L_x_1862:
        /* <DEDUP_REMOVED lines=32> */
.L_x_1881:
[----:B------:R-:W-:Y:S05]  /*2c90*/  BSYNC B0 ;  /* 0x0000000000007941 */ /* 0x000fea0003800000 */
.L_x_1880:
        /* <DEDUP_REMOVED lines=14> */
.L_x_1883:
[----:B------:R-:W-:Y:S05]  /*2d80*/  BSYNC B0 ;  /* 0x0000000000007941 */ /* 0x000fea0003800000 */
.L_x_1882:
        /* <DEDUP_REMOVED lines=13> */
.L_x_1885:
[----:B------:R-:W-:Y:S05]  /*2e60*/  BSYNC B0 ;  /* 0x0000000000007941 */ /* 0x000fea0003800000 */
.L_x_1884:
        /* <DEDUP_REMOVED lines=16> */
.L_x_1887:
[----:B------:R-:W-:Y:S05]  /*2f70*/  BSYNC B0 ;  /* 0x0000000000007941 */ /* 0x000fea0003800000 */
.L_x_1886:
        /* <DEDUP_REMOVED lines=19> */
.L_x_1889:
[----:B------:R-:W-:Y:S05]  /*30b0*/  BSYNC B0 ;  /* 0x0000000000007941 */ /* 0x000fea0003800000 */
.L_x_1888:
        /* <DEDUP_REMOVED lines=21> */
.L_x_1891:
[----:B------:R-:W-:Y:S05]  /*3210*/  BSYNC B0 ;  /* 0x0000000000007941 */ /* 0x000fea0003800000 */
.L_x_1890:
        /* <DEDUP_REMOVED lines=21> */
.L_x_1893:
[----:B------:R-:W-:Y:S05]  /*3370*/  BSYNC B0 ;  /* 0x0000000000007941 */ /* 0x000fea0003800000 */
.L_x_1892:
        /* <DEDUP_REMOVED lines=23> */
.L_x_1895:
[----:B------:R-:W-:Y:S05]  /*34f0*/  BSYNC B0 ;  /* 0x0000000000007941 */ /* 0x000fea0003800000 */
.L_x_1894:
[----:B------:R-:W-:Y:S01]  /*3500*/  UIMAD UR7, UR39, UR10, URZ ;  /* 0x0000000a270772a4 */ /* 0x000fe2000f8e023f */
[----:B---3--:R-:W-:Y:S01]  /*3510*/  IMAD.WIDE.U32 R4, R8, UR29, R236 ;  /* 0x0000001d08047c25 */ /* 0x008fe2000f8e00ec */
[----:B------:R-:W-:Y:S01]  /*3520*/  ULDC.64 UR16, c[0x0][0x260] ;  /* 0x0000980000107ab9 */ /* 0x000fe20000000a00 */
[----:B------:R-:W-:Y:S01]  /*3530*/  BSSY B0, `(.L_x_1896) ;  /* 0x0000028000007945 */ /* 0x000fe20003800000 */
[----:B------:R-:W-:Y:S01]  /*3540*/  UIMAD UR12, UR29, UR11, UR7 ;  /* 0x0000000b1d0c72a4 */ /* 0x000fe2000f8e0207 */
[----:B------:R-:W-:Y:S01]  /*3550*/  VIADD R6, R242, 0x8 ;  /* 0x00000008f2067836 */ /* 0x000fe20000000000 */
        /* <DEDUP_REMOVED lines=9> */
[----:B------:R-:W-:Y:S02]  /*35f0*/  VIADD R6, R242, 0x40 ;  /* 0x00000040f2067836 */ /* 0x000fe40000000000 */
        /* <DEDUP_REMOVED lines=27> */
.L_x_1897:
[----:B------:R-:W-:Y:S05]  /*37b0*/  BSYNC B0 ;  /* 0x0000000000007941 */ /* 0x000fea0003800000 */
.L_x_1896:
        /* <DEDUP_REMOVED lines=23> */
.L_x_1899:
[----:B------:R-:W-:Y:S05]  /*3930*/  BSYNC B0 ;  /* 0x0000000000007941 */ /* 0x000fea0003800000 */
.L_x_1898:
        /* <DEDUP_REMOVED lines=23> */
.L_x_1901:
[----:B------:R-:W-:Y:S05]  /*3ab0*/  BSYNC B0 ;  /* 0x0000000000007941 */ /* 0x000fea0003800000 */
.L_x_1900:
        /* <DEDUP_REMOVED lines=23> */
.L_x_1903:
[----:B------:R-:W-:Y:S05]  /*3c30*/  BSYNC B0 ;  /* 0x0000000000007941 */ /* 0x000fea0003800000 */
.L_x_1902:
        /* <DEDUP_REMOVED lines=32> */
.L_x_1905:
[----:B------:R-:W-:Y:S05]  /*3e40*/  BSYNC B0 ;  /* 0x0000000000007941 */ /* 0x000fea0003800000 */
.L_x_1904:
        /* <DEDUP_REMOVED lines=22> */
.L_x_1907:
[----:B------:R-:W-:Y:S05]  /*3fb0*/  BSYNC B0 ;  /* 0x0000000000007941 */ /* 0x000fea0003800000 */
.L_x_1906:
        /* <DEDUP_REMOVED lines=23> */
.L_x_1909:
[----:B------:R-:W-:Y:S05]  /*4130*/  BSYNC B0 ;  /* 0x0000000000007941 */ /* 0x000fea0003800000 */
.L_x_1908:
        /* <DEDUP_REMOVED lines=22> */
.L_x_1911:
[----:B------:R-:W-:Y:S05]  /*42a0*/  BSYNC B0 ;  /* 0x0000000000007941 */ /* 0x000fea0003800000 */
.L_x_1910:
[----:B------:R-:W1:Y:S02]  /*42b0*/  S2R R11, SR_TID.X ;  /* 0x00000000000b7919 */ /* 0x000e640000002100 */
[----:B-1234-:R-:W-:Y:S01]  /*42c0*/  IMAD.MOV.U32 R2, RZ, RZ, 0x4 ;  /* 0x00000004ff027424 */ /* 0x01efe200078e00ff */
[----:B------:R-:W-:Y:S01]  /*42d0*/  ISETP.NE.AND P3, PT, R15, RZ, PT ;  /* 0x000000ff0f00720c */ /* 0x000fe20003f65270 */
[----:B------:R-:W-:Y:S01]  /*42e0*/  IMAD.MOV.U32 R245, RZ, RZ, 0x7f800000 ;  /* 0x7f800000fff57424 */ /* 0x000fe200078e00ff */
[----:B------:R-:W2:Y:S01]  /*42f0*/  LDG.E.64 R8, desc[UR18][R18.64] ;  /* 0x0000001212087981 */ /* 0x000ea2000c1e1b00 */
[----:B------:R-:W-:Y:S01]  /*4300*/  IMAD.MOV.U32 R246, RZ, RZ, 0x7f800000 ;  /* 0x7f800000fff67424 */ /* 0x000fe200078e00ff */
[----:B------:R-:W-:Y:S01]  /*4310*/  ISETP.NE.AND P2, PT, R16, RZ, PT ;  /* 0x000000ff1000720c */ /* 0x000fe20003f45270 */
[----:B------:R-:W-:Y:S01]  /*4320*/  IMAD.MOV.U32 R243, RZ, RZ, 0x7f800000 ;  /* 0x7f800000fff37424 */ /* 0x000fe200078e00ff */
[----:B------:R-:W3:Y:S01]  /*4330*/  LDG.E.64 R4, desc[UR18][R18.64+0x8] ;  /* 0x0000081212047981 */ /* 0x000ee2000c1e1b00 */
        /* <DEDUP_REMOVED lines=14> */
[----:B------:R-:W-:Y:S01]  /*4420*/  IMAD.SHL.U32 R188, R190, 0x2, RZ ;  /* 0x00000002bebc7824 */ /* 0x000fe200078e00ff */
[----:B------:R-:W-:-:S02]  /*4430*/  CS2R R126, SRZ ;  /* 0x00000000007e7805 */ /* 0x000fc4000001ff00 */
[----:B------:R-:W-:Y:S02]  /*4440*/  CS2R R124, SRZ ;  /* 0x00000000007c7805 */ /* 0x000fe4000001ff00 */
[----:B------:R-:W-:Y:S02]  /*4450*/  CS2R R130, SRZ ;  /* 0x0000000000827805 */ /* 0x000fe4000001ff00 */
[----:B------:R-:W-:Y:S02]  /*4460*/  CS2R R128, SRZ ;  /* 0x0000000000807805 */ /* 0x000fe4000001ff00 */
[----:B------:R-:W-:Y:S02]  /*4470*/  CS2R R122, SRZ ;  /* 0x00000000007a7805 */ /* 0x000fe4000001ff00 */
[----:B------:R-:W-:Y:S02]  /*4480*/  SHF.R.S32.HI R0, RZ, 0x1f, R11 ;  /* 0x0000001fff007819 */ /* 0x000fe4000001140b */
[----:B------:R-:W-:-:S02]  /*4490*/  CS2R R120, SRZ ;  /* 0x0000000000787805 */ /* 0x000fc4000001ff00 */
[----:B------:R-:W-:Y:S02]  /*44a0*/  CS2R R118, SRZ ;  /* 0x0000000000767805 */ /* 0x000fe4000001ff00 */
[----:B------:R-:W-:Y:S02]  /*44b0*/  CS2R R116, SRZ ;  /* 0x0000000000747805 */ /* 0x000fe4000001ff00 */
[----:B------:R-:W-:Y:S02]  /*44c0*/  LEA.HI R0, R0, R11, RZ, 0x4 ;  /* 0x0000000b00007211 */ /* 0x000fe400078f20ff */
[----:B------:R-:W-:Y:S02]  /*44d0*/  CS2R R110, SRZ ;  /* 0x00000000006e7805 */ /* 0x000fe4000001ff00 */
[----:B------:R-:W-:Y:S02]  /*44e0*/  CS2R R108, SRZ ;  /* 0x00000000006c7805 */ /* 0x000fe4000001ff00 */
[----:B------:R-:W-:-:S02]  /*44f0*/  CS2R R114, SRZ ;  /* 0x0000000000727805 */ /* 0x000fc4000001ff00 */
[----:B------:R-:W-:Y:S01]  /*4500*/  LOP3.LUT R0, R0, 0xfffffff0, RZ, 0xc0, !PT ;  /* 0xfffffff000007812 */ /* 0x000fe200078ec0ff */
[----:B------:R-:W-:Y:S01]  /*4510*/  @!P6 IMAD.WIDE R6, R10, R6, UR22 ;  /* 0x000000160a06ee25 */ /* 0x000fe2000f8e0206 */
        /* <DEDUP_REMOVED lines=8> */
[----:B-1----:R-:W-:Y:S01]  /*45a0*/  LEA.HI R2, R22, R21, RZ, 0x4 ;  /* 0x0000001516027211 */ /* 0x002fe200078f20ff */
[----:B------:R-:W-:Y:S01]  /*45b0*/  IMAD.IADD R0, R11, 0x1, -R0 ;  /* 0x000000010b007824 */ /* 0x000fe200078e0a00 */
[----:B------:R1:W5:Y:S01]  /*45c0*/  @!P6 LDG.E R244, desc[UR18][R6.64] ;  /* 0x0000001206f4e981 */ /* 0x000362000c1e1900 */
[----:B------:R-:W-:Y:S02]  /*45d0*/  CS2R R96, SRZ ;  /* 0x0000000000607805 */ /* 0x000fe4000001ff00 */
[----:B------:R-:W-:-:S02]  /*45e0*/  LOP3.LUT R2, R2, 0xfffffff0, RZ, 0xc0, !PT ;  /* 0xfffffff002027812 */ /* 0x000fc400078ec0ff */
[----:B------:R-:W-:Y:S02]  /*45f0*/  CS2R R90, SRZ ;  /* 0x00000000005a7805 */ /* 0x000fe4000001ff00 */
[----:B------:R-:W-:Y:S02]  /*4600*/  CS2R R88, SRZ ;  /* 0x0000000000587805 */ /* 0x000fe4000001ff00 */
[----:B------:R-:W-:Y:S02]  /*4610*/  CS2R R86, SRZ ;  /* 0x0000000000567805 */ /* 0x000fe4000001ff00 */
[----:B------:R-:W-:Y:S01]  /*4620*/  CS2R R84, SRZ ;  /* 0x0000000000547805 */ /* 0x000fe2000001ff00 */
[----:B------:R-:W-:Y:S01]  /*4630*/  IMAD.IADD R2, R21, 0x1, -R2 ;  /* 0x0000000115027824 */ /* 0x000fe200078e0a02 */
        /* <DEDUP_REMOVED lines=8> */
[----:B------:R-:W-:Y:S02]  /*46c0*/  LOP3.LUT R3, R3, 0xfffffff8, RZ, 0xc0, !PT ;  /* 0xfffffff803037812 */ /* 0x000fe400078ec0ff */
[----:B------:R-:W-:Y:S02]  /*46d0*/  CS2R R70, SRZ ;  /* 0x0000000000467805 */ /* 0x000fe4000001ff00 */
[----:B------:R-:W-:Y:S01]  /*46e0*/  CS2R R68, SRZ ;  /* 0x0000000000447805 */ /* 0x000fe2000001ff00 */
[----:B------:R-:W-:Y:S01]  /*46f0*/  IMAD.MOV.U32 R227, RZ, RZ, R226 ;  /* 0x000000ffffe37224 */ /* 0x000fe200078e00e2 */
[----:B------:R-:W-:Y:S01]  /*4700*/  ULDC UR8, c[0x0][0x394] ;  /* 0x0000e50000087ab9 */ /* 0x000fe20000000800 */
[----:B------:R-:W-:Y:S01]  /*4710*/  ULDC UR32, c[0x0][0x2dc] ;  /* 0x0000b70000207ab9 */ /* 0x000fe20000000800 */
[----:B------:R-:W-:Y:S01]  /*4720*/  ULDC UR31, c[0x0][0x270] ;  /* 0x00009c00001f7ab9 */ /* 0x000fe20000000800 */
[----:B------:R-:W-:Y:S01]  /*4730*/  ULDC.U8 UR12, c[0x0][0x388] ;  /* 0x0000e200000c7ab9 */ /* 0x000fe20000000000 */
[----:B------:R-:W-:Y:S01]  /*4740*/  ULDC UR11, c[0x0][0x2ec] ;  /* 0x0000bb00000b7ab9 */ /* 0x000fe20000000800 */
[----:B-1----:R-:W-:-:S04]  /*4750*/  SHF.R.S32.HI R6, RZ, 0x1f, R2 ;  /* 0x0000001fff067819 */ /* 0x002fc80000011402 */
[----:B------:R-:W-:-:S04]  /*4760*/  LEA.HI R6, R6, R2, RZ, 0x3 ;  /* 0x0000000206067211 */ /* 0x000fc800078f18ff */
[----:B------:R-:W-:Y:S01]  /*4770*/  LOP3.LUT R6, R6, 0xfffffff8, RZ, 0xc0, !PT ;  /* 0xfffffff806067812 */ /* 0x000fe200078ec0ff */
[----:B------:R-:W-:Y:S01]  /*4780*/  IMAD.IADD R0, R0, 0x1, -R3 ;  /* 0x0000000100007824 */ /* 0x000fe200078e0a03 */
[----:B------:R-:W-:-:S03]  /*4790*/  USHF.L.U32 UR6, UR6, 0x5, URZ ;  /* 0x0000000506067899 */ /* 0x000fc6000800063f */
[----:B------:R-:W-:Y:S01]  /*47a0*/  IMAD.IADD R2, R2, 0x1, -R6 ;  /* 0x0000000102027824 */ /* 0x000fe200078e0a06 */
[----:B------:R-:W-:Y:S01]  /*47b0*/  LOP3.LUT P2, RZ, R0, 0x4, RZ, 0xc0, !PT ;  /* 0x0000000400ff7812 */ /* 0x000fe2000784c0ff */
[----:B------:R-:W-:-:S03]  /*47c0*/  VIADD R0, R191, 0x2000 ;  /* 0x00002000bf007836 */ /* 0x000fc60000000000 */
[C---:B------:R-:W-:Y:S02]  /*47d0*/  LOP3.LUT P0, RZ, R2.reuse, 0x2, RZ, 0xc0, !PT ;  /* 0x0000000202ff7812 */ /* 0x040fe4000780c0ff */
[----:B------:R-:W-:Y:S01]  /*47e0*/  LOP3.LUT P5, RZ, R2, 0x4, RZ, 0xc0, !PT ;  /* 0x0000000402ff7812 */ /* 0x000fe200078ac0ff */
[----:B------:R-:W-:Y:S01]  /*47f0*/  VIADD R2, R190, 0x2000 ;  /* 0x00002000be027836 */ /* 0x000fe20000000000 */
[----:B------:R-:W-:Y:S01]  /*4800*/  USHF.R.S32.HI UR7, URZ, 0x1f, UR6 ;  /* 0x0000001f3f077899 */ /* 0x000fe20008011406 */
[----:B------:R-:W-:Y:S02]  /*4810*/  SHF.R.S32.HI R3, RZ, 0x1f, R12 ;  /* 0x0000001fff037819 */ /* 0x000fe4000001140c */
[----:B------:R-:W-:Y:S02]  /*4820*/  SEL R0, R0, R191, !P1 ;  /* 0x000000bf00007207 */ /* 0x000fe40004800000 */
[----:B------:R-:W-:Y:S02]  /*4830*/  SEL R2, R2, R190, !P1 ;  /* 0x000000be02027207 */ /* 0x000fe40004800000 */
[----:B------:R-:W-:-:S02]  /*4840*/  LEA R181, R0, UR4, 0x1 ;  /* 0x0000000400b57c11 */ /* 0x000fc4000f8e08ff */
[----:B------:R-:W-:Y:S02]  /*4850*/  LEA R187, R2, UR4, 0x1 ;  /* 0x0000000402bb7c11 */ /* 0x000fe4000f8e08ff */
[----:B------:R-:W-:Y:S02]  /*4860*/  SEL R189, R189, 0xffffffe0, !P0 ;  /* 0xffffffe0bdbd7807 */ /* 0x000fe40004000000 */
[----:B------:R-:W-:Y:S02]  /*4870*/  SEL R182, R182, 0xffffffc0, !P5 ;  /* 0xffffffc0b6b67807 */ /* 0x000fe40006800000 */
[----:B------:R-:W-:Y:S01]  /*4880*/  SEL R249, R249, 0xffffffc0, !P2 ;  /* 0xffffffc0f9f97807 */ /* 0x000fe20005000000 */
[----:B------:R-:W-:Y:S01]  /*4890*/  UMOV UR24, UR8 ;  /* 0x0000000800187c82 */ /* 0x000fe20008000000 */
[----:B--2---:R-:W-:Y:S02]  /*48a0*/  R2UR UR16, R9 ;  /* 0x00000000091072ca */ /* 0x004fe400000e0000 */
[----:B------:R-:W-:-:S02]  /*48b0*/  R2UR UR17, R8 ;  /* 0x00000000081172ca */ /* 0x000fc400000e0000 */
[----:B---3--:R-:W-:Y:S01]  /*48c0*/  IADD3 R248, P4, P3, R4, UR6, R12 ;  /* 0x0000000604f87c10 */ /* 0x008fe2000fb9e00c */
[----:B------:R-:W-:-:S03]  /*48d0*/  UIADD3 UR6, UR29, UR20, URZ ;  /* 0x000000141d067290 */ /* 0x000fc6000fffe03f */
[----:B------:R-:W-:Y:S01]  /*48e0*/  IADD3.X R250, R5, UR7, R3, P4, P3 ;  /* 0x0000000705fa7c10 */ /* 0x000fe2000a7e6403 */
[----:B------:R-:W-:-:S04]  /*48f0*/  UIADD3 UR6, -UR14, 0x80, UR6 ;  /* 0x000000800e067890 */ /* 0x000fc8000fffe106 */
[----:B------:R-:W-:-:S12]  /*4900*/  UIADD3 UR29, UR6, -UR44, URZ ;  /* 0x8000002c061d7290 */ /* 0x000fd8000fffe03f */
.L_x_1916:
[----:B------:R-:W0:Y:S01]  /*4910*/  LDGDEPBAR ;  /* 0x00000000000079af */ /* 0x000e220000000000 */
[C---:B------:R-:W-:Y:S01]  /*4920*/  IADD3 R0, R187.reuse, R189, RZ ;  /* 0x000000bdbb007210 */ /* 0x040fe20007ffe0ff */
[----:B------:R-:W-:Y:S01]  /*4930*/  IMAD.U32 R2, RZ, RZ, UR26 ;  /* 0x0000001aff027e24 */ /* 0x000fe2000f8e00ff */
[----:B------:R-:W-:Y:S01]  /*4940*/  USHF.L.U32 UR6, UR13, 0x7, URZ ;  /* 0x000000070d067899 */ /* 0x000fe2000800063f */
[----:B------:R-:W-:Y:S01]  /*4950*/  IMAD.U32 R3, RZ, RZ, UR25 ;  /* 0x00000019ff037e24 */ /* 0x000fe2000f8e00ff */
[----:B------:R-:W-:Y:S02]  /*4960*/  UMOV UR8, UR60 ;  /* 0x0000003c00087c82 */ /* 0x000fe40008000000 */
[C---:B------:R-:W-:Y:S01]  /*4970*/  LEA R2, P0, R242.reuse, R2, 0x2 ;  /* 0x00000002f2027211 */ /* 0x040fe200078010ff */
[----:B------:R-:W-:Y:S03]  /*4980*/  UISETP.GE.AND UP0, UPT, UR6, UR29, UPT ;  /* 0x0000001d0600728c */ /* 0x000fe6000bf06270 */
[----:B------:R-:W-:Y:S03]  /*4990*/  LEA.HI.X.SX32 R3, R242, R3, 0x2, P0 ;  /* 0x00000003f2037211 */ /* 0x000fe600000f16ff */
[----:B------:R-:W-:Y:S01]  /*49a0*/  PLOP3.LUT P0, PT, PT, PT, UP0, 0x80, 0x0 ;  /* 0x000000000000781c */ /* 0x000fe20003f0f008 */
[----:B------:R-:W-:Y:S04]  /*49b0*/  DEPBAR.LE SB0, 0x0 ;  /* 0x000080000000791a */ /* 0x000fe80000000000 */
[----:B------:R-:W-:Y:S06]  /*49c0*/  BAR.SYNC.DEFER_BLOCKING 0x0 ;  /* 0x0000000000007b1d */ /* 0x000fec0000010000 */
[----:B------:R-:W-:Y:S06]  /*49d0*/  LDSM.16.M88.4 R64, [R187] ;  /* 0x00000000bb40783b */ /* 0x000fec0000000200 */
[----:B------:R-:W1:Y:S06]  /*49e0*/  LDSM.16.M88.4 R16, [R184+UR4+0xc000] ;  /* 0x00c00004b810783b */ /* 0x000e6c0008000200 */
[----:B------:R-:W2:Y:S06]  /*49f0*/  LDSM.16.M88.4 R60, [R187+0x2000] ;  /* 0x00200000bb3c783b */ /* 0x000eac0000000200 */
[----:B------:R-:W3:Y:S06]  /*4a00*/  LDSM.16.M88.4 R32, [R184+UR4+0xc800] ;  /* 0x00c80004b820783b */ /* 0x000eec0008000200 */
[----:B------:R-:W4:Y:S06]  /*4a10*/  LDSM.16.M88.4 R48, [R184+UR4+0xd000] ;  /* 0x00d00004b830783b */ /* 0x000f2c0008000200 */
[----:B------:R-:W4:Y:S06]  /*4a20*/  LDSM.16.M88.4 R132, [R184+UR4+0xd800] ;  /* 0x00d80004b884783b */ /* 0x000f2c0008000200 */
[----:B------:R-:W-:Y:S06]  /*4a30*/  LDSM.16.M88.4 R136, [R0] ;  /* 0x000000000088783b */ /* 0x000fec0000000200 */
[----:B------:R-:W4:Y:S01]  /*4a40*/  LDSM.16.M88.4 R140, [R186] ;  /* 0x00000000ba8c783b */ /* 0x000f220000000200 */
[-C--:B-1----:R-:W-:Y:S05]  /*4a50*/  HMMA.16816.F32 R4, R64, R16.reuse, RZ ;  /* 0x000000104004723c */ /* 0x082fea00000018ff */
[----:B------:R-:W1:Y:S01]  /*4a60*/  LDSM.16.M88.4 R144, [R0+0x2000] ;  /* 0x002000000090783b */ /* 0x000e620000000200 */
[C---:B--2---:R-:W-:Y:S05]  /*4a70*/  HMMA.16816.F32 R8, R60.reuse, R16, RZ ;  /* 0x000000103c08723c */ /* 0x044fea00000018ff */
[----:B------:R-:W2:Y:S01]  /*4a80*/  LDSM.16.M88.4 R148, [R186+0x800] ;  /* 0x00080000ba94783b */ /* 0x000ea20000000200 */
[-C--:B------:R-:W-:Y:S05]  /*4a90*/  HMMA.16816.F32 R12, R60, R18.reuse, RZ ;  /* 0x000000123c0c723c */ /* 0x080fea00000018ff */
[----:B------:R-:W2:Y:S01]  /*4aa0*/  LDSM.16.M88.4 R152, [R186+0x1000] ;  /* 0x00100000ba98783b */ /* 0x000ea20000000200 */
[C---:B------:R-:W-:Y:S05]  /*4ab0*/  HMMA.16816.F32 R16, R64.reuse, R18, RZ ;  /* 0x000000124010723c */ /* 0x040fea00000018ff */
[----:B------:R-:W2:Y:S01]  /*4ac0*/  LDSM.16.M88.4 R156, [R186+0x1800] ;  /* 0x00180000ba9c783b */ /* 0x000ea20000000200 */
[-C--:B---3--:R-:W-:Y:S05]  /*4ad0*/  HMMA.16816.F32 R20, R64, R32.reuse, RZ ;  /* 0x000000204014723c */ /* 0x088fea00000018ff */
[----:B------:R-:W-:Y:S01]  /*4ae0*/  LDSM.16.M88.4 R160, [R183+0x1000] ;  /* 0x00100000b7a0783b */ /* 0x000fe20000000200 */
        /* <DEDUP_REMOVED lines=9> */
[----:B-----5:R3:W5:Y:S01]  /*4b80*/  LDG.E R195, desc[UR18][R2.64] ;  /* 0x0000001202c37981 */ /* 0x020762000c1e1900 */
[-C--:B------:R-:W-:Y:S05]  /*4b90*/  HMMA.16816.F32 R44, R60, R50.reuse, RZ ;  /* 0x000000323c2c723c */ /* 0x080fea00000018ff */
[----:B------:R3:W5:Y:S06]  /*4ba0*/  LDG.E R194, desc[UR18][R2.64+0x20] ;  /* 0x0000201202c27981 */ /* 0x00076c000c1e1900 */
[----:B------:R3:W5:Y:S01]  /*4bb0*/  LDG.E R193, desc[UR18][R2.64+0x100] ;  /* 0x0001001202c17981 */ /* 0x000762000c1e1900 */
[C---:B------:R-:W-:Y:S05]  /*4bc0*/  HMMA.16816.F32 R48, R64.reuse, R50, RZ ;  /* 0x000000324030723c */ /* 0x040fea00000018ff */
[----:B------:R3:W5:Y:S01]  /*4bd0*/  LDG.E R192, desc[UR18][R2.64+0x120] ;  /* 0x0001201202c07981 */ /* 0x000762000c1e1900 */
[-C--:B------:R-:W-:Y:S06]  /*4be0*/  HMMA.16816.F32 R52, R64, R132.reuse, RZ ;  /* 0x000000844034723c */ /* 0x080fec00000018ff */
[C---:B------:R-:W-:Y:S06]  /*4bf0*/  HMMA.16816.F32 R56, R60.reuse, R132, RZ ;  /* 0x000000843c38723c */ /* 0x040fec00000018ff */
[-C--:B------:R-:W-:Y:S06]  /*4c00*/  HMMA.16816.F32 R60, R60, R134.reuse, RZ ;  /* 0x000000863c3c723c */ /* 0x080fec00000018ff */
[----:B------:R-:W-:Y:S06]  /*4c10*/  HMMA.16816.F32 R64, R64, R134, RZ ;  /* 0x000000864040723c */ /* 0x000fec00000018ff */
[-C--:B------:R-:W-:Y:S06]  /*4c20*/  HMMA.16816.F32 R4, R136, R140.reuse, R4 ;  /* 0x0000008c8804723c */ /* 0x080fec0000001804 */
[C---:B-1----:R-:W-:Y:S06]  /*4c30*/  HMMA.16816.F32 R8, R144.reuse, R140, R8 ;  /* 0x0000008c9008723c */ /* 0x042fec0000001808 */
[-C--:B------:R-:W-:Y:S06]  /*4c40*/  HMMA.16816.F32 R12, R144, R142.reuse, R12 ;  /* 0x0000008e900c723c */ /* 0x080fec000000180c */
[C---:B------:R-:W-:Y:S01]  /*4c50*/  HMMA.16816.F32 R16, R136.reuse, R142, R16 ;  /* 0x0000008e8810723c */ /* 0x040fe20000001810 */
[----:B------:R-:W-:Y:S05]  /*4c60*/  LDSM.16.M88.4 R140, [R183] ;  /* 0x00000000b78c783b */ /* 0x000fea0000000200 */
[-C--:B--2---:R-:W-:Y:S06]  /*4c70*/  HMMA.16816.F32 R20, R136, R148.reuse, R20 ;  /* 0x000000948814723c */ /* 0x084fec0000001814 */
        /* <DEDUP_REMOVED lines=66> */
.L_x_1912:
[----:B------:R-:W1:Y:S01]  /*50a0*/  S2R R2, SR_TID.X ;  /* 0x0000000000027919 */ /* 0x000e620000002100 */
[----:B------:R-:W-:Y:S01]  /*50b0*/  UIADD3 UR7, UR14, 0x1, -UR20 ;  /* 0x000000010e077890 */ /* 0x000fe2000fffe814 */
[----:B------:R-:W-:Y:S01]  /*50c0*/  VIADD R137, R242, UR6 ;  /* 0x00000006f2897c36 */ /* 0x000fe20008000000 */
[----:B------:R-:W-:Y:S01]  /*50d0*/  UMOV UR24, UR8 ;  /* 0x0000000800187c82 */ /* 0x000fe20008000000 */
[----:B------:R-:W-:Y:S01]  /*50e0*/  IMAD.U32 R0, RZ, RZ, UR21 ;  /* 0x00000015ff007e24 */ /* 0x000fe2000f8e00ff */
[----:B------:R-:W-:Y:S01]  /*50f0*/  UIADD3 UR6, UR7, UR33, URZ ;  /* 0x0000002107067290 */ /* 0x000fe2000fffe03f */
[C---:B------:R-:W-:Y:S01]  /*5100*/  VIADD R135, R137.reuse, 0x8 ;  /* 0x0000000889877836 */ /* 0x040fe20000000000 */
[----:B------:R-:W-:Y:S01]  /*5110*/  UIADD3 UR7, -UR8, UR14, -UR20 ;  /* 0x0000000e08077290 */ /* 0x000fe2000fffe914 */
[C---:B------:R-:W-:Y:S02]  /*5120*/  VIADD R133, R137.reuse, 0x40 ;  /* 0x0000004089857836 */ /* 0x040fe40000000000 */
[----:B------:R-:W-:Y:S02]  /*5130*/  VIADD R134, R137, 0x48 ;  /* 0x0000004889867836 */ /* 0x000fe40000000000 */
[----:B------:R-:W-:Y:S01]  /*5140*/  IMAD.U32 R132, RZ, RZ, UR6 ;  /* 0x00000006ff847e24 */ /* 0x000fe2000f8e00ff */
[----:B------:R-:W-:Y:S01]  /*5150*/  VIADDMNMX R135, R135, UR7, RZ, !PT ;  /* 0x0000000787877c46 */ /* 0x000fe2000f8001ff */
[----:B------:R-:W-:Y:S01]  /*5160*/  IMAD.U32 R3, RZ, RZ, UR6 ;  /* 0x00000006ff037e24 */ /* 0x000fe2000f8e00ff */
[----:B------:R-:W-:Y:S01]  /*5170*/  VIADDMNMX R133, R133, UR7, RZ, !PT ;  /* 0x0000000785857c46 */ /* 0x000fe2000f8001ff */
[----:B------:R-:W-:Y:S01]  /*5180*/  IMAD.U32 R136, RZ, RZ, UR6 ;  /* 0x00000006ff887e24 */ /* 0x000fe2000f8e00ff */
[--C-:B------:R-:W-:Y:S02]  /*5190*/  IADD3 R138, R132, 0x8, R137.reuse ;  /* 0x00000008848a7810 */ /* 0x100fe40007ffe089 */
[--C-:B------:R-:W-:Y:S02]  /*51a0*/  IADD3 R132, R3, 0x40, R137.reuse ;  /* 0x0000004003847810 */ /* 0x100fe40007ffe089 */
[----:B------:R-:W-:Y:S02]  /*51b0*/  VIADDMNMX R136, R137, R136, UR14, PT ;  /* 0x0000000e89887e46 */ /* 0x000fe4000b800188 */
[----:B------:R-:W-:Y:S02]  /*51c0*/  VIADDMNMX R3, R134, UR7, RZ, !PT ;  /* 0x0000000786037c46 */ /* 0x000fe4000f8001ff */
[----:B------:R-:W-:Y:S02]  /*51d0*/  VIMNMX R134, R138, UR14, PT ;  /* 0x0000000e8a867c48 */ /* 0x000fe4000bfe0100 */
[----:B------:R-:W-:Y:S01]  /*51e0*/  VIMNMX R132, R132, UR14, PT ;  /* 0x0000000e84847c48 */ /* 0x000fe2000bfe0100 */
[----:B-1----:R-:W-:Y:S05]  /*51f0*/  IMAD.SHL.U32 R2, R2, 0x2, RZ ;  /* 0x0000000202027824 */ /* 0x002fea00078e00ff */
[----:B------:R-:W-:Y:S05]  /*5200*/  LOP3.LUT R2, R2, 0x6, RZ, 0xc0, !PT ;  /* 0x0000000602027812 */ /* 0x000fea00078ec0ff */
[----:B------:R-:W-:Y:S04]  /*5210*/  IMAD R2, R247, 0x40, R2 ;  /* 0x00000040f7027824 */ /* 0x000fe800078e0202 */
[----:B------:R-:W-:Y:S02]  /*5220*/  IMAD R0, R0, 0x80, R2 ;  /* 0x0000008000007824 */ /* 0x000fe400078e0202 */
[----:B------:R-:W-:Y:S02]  /*5230*/  IMAD.U32 R2, RZ, RZ, UR6 ;  /* 0x00000006ff027e24 */ /* 0x000fe4000f8e00ff */
[C---:B------:R-:W-:Y:S01]  /*5240*/  VIADD R151, R0.reuse, 0x1 ;  /* 0x0000000100977836 */ /* 0x040fe20000000000 */
[C---:B------:R-:W-:Y:S01]  /*5250*/  ISETP.GE.AND P6, PT, R0.reuse, R135, PT ;  /* 0x000000870000720c */ /* 0x040fe20003fc6270 */
[----:B------:R-:W-:Y:S01]  /*5260*/  VIADD R150, R0, 0x8 ;  /* 0x0000000800967836 */ /* 0x000fe20000000000 */
[----:B------:R-:W-:Y:S01]  /*5270*/  IADD3 R2, R2, 0x48, R137 ;  /* 0x0000004802027810 */ /* 0x000fe20007ffe089 */
[C---:B------:R-:W-:Y:S01]  /*5280*/  VIADD R149, R0.reuse, 0x9 ;  /* 0x0000000900957836 */ /* 0x040fe20000000000 */
[----:B------:R-:W-:Y:S01]  /*5290*/  VIADDMNMX R137, R137, UR7, RZ, !PT ;  /* 0x0000000789897c46 */ /* 0x000fe2000f8001ff */
[----:B------:R-:W-:Y:S01]  /*52a0*/  VIADD R148, R0, 0x10 ;  /* 0x0000001000947836 */ /* 0x000fe20000000000 */
[----:B------:R-:W-:Y:S01]  /*52b0*/  VIMNMX R2, R2, UR14, PT ;  /* 0x0000000e02027c48 */ /* 0x000fe2000bfe0100 */
[C---:B------:R-:W-:Y:S01]  /*52c0*/  VIADD R147, R0.reuse, 0x11 ;  /* 0x0000001100937836 */ /* 0x040fe20000000000 */
[C---:B------:R-:W-:Y:S01]  /*52d0*/  ISETP.GE.AND P0, PT, R0.reuse, R137, PT ;  /* 0x000000890000720c */ /* 0x040fe20003f06270 */
[C---:B------:R-:W-:Y:S01]  /*52e0*/  VIADD R146, R0.reuse, 0x18 ;  /* 0x0000001800927836 */ /* 0x040fe20000000000 */
[C---:B------:R-:W-:Y:S01]  /*52f0*/  ISETP.GE.AND P5, PT, R0.reuse, R133, PT ;  /* 0x000000850000720c */ /* 0x040fe20003fa6270 */
[C---:B------:R-:W-:Y:S01]  /*5300*/  VIADD R145, R0.reuse, 0x19 ;  /* 0x0000001900917836 */ /* 0x040fe20000000000 */
[C---:B------:R-:W-:Y:S01]  /*5310*/  ISETP.GE.OR P0, PT, R0.reuse, R136, !P0 ;  /* 0x000000880000720c */ /* 0x040fe20004706670 */
[C---:B------:R-:W-:Y:S01]  /*5320*/  VIADD R144, R0.reuse, 0x20 ;  /* 0x0000002000907836 */ /* 0x040fe20000000000 */
[C---:B------:R-:W-:Y:S01]  /*5330*/  ISETP.GE.AND P4, PT, R0.reuse, R3, PT ;  /* 0x000000030000720c */ /* 0x040fe20003f86270 */
[----:B------:R-:W-:Y:S01]  /*5340*/  VIADD R143, R0, 0x21 ;  /* 0x00000021008f7836 */ /* 0x000fe20000000000 */
        /* <DEDUP_REMOVED lines=10> */
[C---:B------:R-:W-:Y:S02]  /*53f0*/  ISETP.GE.OR P6, PT, R0.reuse, R134, !P6 ;  /* 0x000000860000720c */ /* 0x040fe400077c6670 */
[C---:B------:R-:W-:Y:S02]  /*5400*/  ISETP.GE.OR P5, PT, R0.reuse, R132, !P5 ;  /* 0x000000840000720c */ /* 0x040fe40006fa6670 */
[C---:B------:R-:W-:Y:S01]  /*5410*/  ISETP.GE.OR P4, PT, R0.reuse, R2, !P4 ;  /* 0x000000020000720c */ /* 0x040fe20006786670 */
[----:B------:R-:W-:Y:S01]  /*5420*/  VIADD R0, R0, 0x39 ;  /* 0x0000003900007836 */ /* 0x000fe20000000000 */
        /* <DEDUP_REMOVED lines=179> */
.L_x_1913:
[C---:B------:R-:W-:Y:S01]  /*5f60*/  FSETP.NEU.FTZ.AND P1, PT, R245.reuse, -INF , PT ;  /* 0xff800000f500780b */ /* 0x040fe20003f3d000 */
[----:B------:R-:W-:Y:S01]  /*5f70*/  FMUL.FTZ R132, R245, 1.4426950216293334961 ;  /* 0x3fb8aa3bf5847820 */ /* 0x000fe20000410000 */
[C---:B------:R-:W-:Y:S01]  /*5f80*/  FSETP.NEU.FTZ.AND P0, PT, R246.reuse, -INF , PT ;  /* 0xff800000f600780b */ /* 0x040fe20003f1d000 */
[----:B------:R-:W-:Y:S01]  /*5f90*/  FMUL.FTZ R3, R246, 1.4426950216293334961 ;  /* 0x3fb8aa3bf6037820 */ /* 0x000fe20000410000 */
[----:B------:R-:W-:Y:S01]  /*5fa0*/  FMUL.FTZ R0, R244, 1.4426950216293334961 ;  /* 0x3fb8aa3bf4007820 */ /* 0x000fe20000410000 */
[----:B------:R-:W-:Y:S01]  /*5fb0*/  FMUL.FTZ R2, R243, 1.4426950216293334961 ;  /* 0x3fb8aa3bf3027820 */ /* 0x000fe20000410000 */
[----:B------:R-:W-:Y:S01]  /*5fc0*/  FSEL R132, R132, RZ, P1 ;  /* 0x000000ff84847208 */ /* 0x000fe20000800000 */
[----:B------:R-:W-:Y:S01]  /*5fd0*/  UIADD3 UR9, UR17, 0x78dde6e4, URZ ;  /* 0x78dde6e411097890 */ /* 0x000fe2000fffe03f */
[----:B------:R-:W-:Y:S01]  /*5fe0*/  FSEL R3, R3, RZ, P0 ;  /* 0x000000ff03037208 */ /* 0x000fe20000000000 */
[----:B------:R-:W-:Y:S01]  /*5ff0*/  UIADD3 UR8, UR16, -0x126145ec, URZ ;  /* 0xed9eba1410087890 */ /* 0x000fe2000fffe03f */
[----:B------:R-:W-:Y:S01]  /*6000*/  FSETP.NEU.FTZ.AND P0, PT, R244, -INF , PT ;  /* 0xff800000f400780b */ /* 0x000fe20003f1d000 */
[--C-:B------:R-:W-:Y:S01]  /*6010*/  FFMA.FTZ R4, R4, UR11, -R132.reuse ;  /* 0x0000000b04047c23 */ /* 0x100fe20008010884 */
[----:B------:R-:W-:Y:S01]  /*6020*/  FSETP.NEU.FTZ.AND P1, PT, R243, -INF , PT ;  /* 0xff800000f300780b */ /* 0x000fe20003f3d000 */
[--C-:B------:R-:W-:Y:S01]  /*6030*/  FFMA.FTZ R48, R48, UR11, -R132.reuse ;  /* 0x0000000b30307c23 */ /* 0x100fe20008010884 */
[----:B------:R-:W-:Y:S01]  /*6040*/  FSEL R0, R0, RZ, P0 ;  /* 0x000000ff00007208 */ /* 0x000fe20000000000 */
[----:B------:R1:W-:Y:S01]  /*6050*/  MUFU.EX2 R154, R4 ;  /* 0x00000004009a7308 */ /* 0x0003e20000000800 */
[----:B------:R-:W-:Y:S01]  /*6060*/  FSEL R2, R2, RZ, P1 ;  /* 0x000000ff02027208 */ /* 0x000fe20000800000 */
[--C-:B------:R-:W-:Y:S01]  /*6070*/  FFMA.FTZ R7, R7, UR11, -R3.reuse ;  /* 0x0000000b07077c23 */ /* 0x100fe20008010803 */
[----:B------:R-:W-:Y:S01]  /*6080*/  FFMA.FTZ R16, R16, UR11, -R132 ;  /* 0x0000000b10107c23 */ /* 0x000fe20008010884 */
[----:B------:R-:W-:Y:S01]  /*6090*/  FFMA.FTZ R15, R15, UR11, -R0 ;  /* 0x0000000b0f0f7c23 */ /* 0x000fe20008010800 */
[--C-:B------:R-:W-:Y:S01]  /*60a0*/  FFMA.FTZ R156, R6, UR11, -R3.reuse ;  /* 0x0000000b069c7c23 */ /* 0x100fe20008010803 */
[----:B------:R-:W-:Y:S01]  /*60b0*/  FFMA.FTZ R12, R12, UR11, -R2 ;  /* 0x0000000b0c0c7c23 */ /* 0x000fe20008010802 */
[----:B------:R-:W-:Y:S03]  /*60c0*/  IMAD.U32 R6, RZ, RZ, UR21 ;  /* 0x00000015ff067e24 */ /* 0x000fe6000f8e00ff */
[----:B------:R2:W-:Y:S01]  /*60d0*/  MUFU.EX2 R201, R15 ;  /* 0x0000000f00c97308 */ /* 0x0005e20000000800 */
[--C-:B------:R-:W-:Y:S01]  /*60e0*/  FFMA.FTZ R153, R14, UR11, -R0.reuse ;  /* 0x0000000b0e997c23 */ /* 0x100fe20008010800 */
[----:B------:R-:W-:Y:S01]  /*60f0*/  FFMA.FTZ R18, R18, UR11, -R3 ;  /* 0x0000000b12127c23 */ /* 0x000fe20008010803 */
[----:B------:R-:W-:Y:S02]  /*6100*/  IMAD R6, R6, 0x2, R247 ;  /* 0x0000000206067824 */ /* 0x000fe400078e02f7 */
[--C-:B------:R-:W-:Y:S01]  /*6110*/  FFMA.FTZ R150, R11, UR11, -R0.reuse ;  /* 0x0000000b0b967c23 */ /* 0x100fe20008010800 */
[----:B------:R-:W-:Y:S01]  /*6120*/  FFMA.FTZ R146, R10, UR11, -R0 ;  /* 0x0000000b0a927c23 */ /* 0x000fe20008010800 */
[----:B------:R-:W-:Y:S01]  /*6130*/  UIADD3 UR6, UR16, -0x4498517b, URZ ;  /* 0xbb67ae8510067890 */ /* 0x000fe2000fffe03f */
[----:B------:R-:W-:Y:S02]  /*6140*/  IMAD.SHL.U32 R6, R6, 0x2, RZ ;  /* 0x0000000206067824 */ /* 0x000fe400078e00ff */
[----:B------:R3:W-:Y:S01]  /*6150*/  MUFU.EX2 R200, R7 ;  /* 0x0000000700c87308 */ /* 0x0007e20000000800 */
[----:B-1----:R-:W-:Y:S02]  /*6160*/  IMAD.U32 R4, RZ, RZ, UR13 ;  /* 0x0000000dff047e24 */ /* 0x002fe4000f8e00ff */
[--C-:B------:R-:W-:Y:S01]  /*6170*/  FFMA.FTZ R51, R51, UR11, -R3.reuse ;  /* 0x0000000b33337c23 */ /* 0x100fe20008010803 */
[--C-:B------:R-:W-:Y:S01]  /*6180*/  FFMA.FTZ R50, R50, UR11, -R3.reuse ;  /* 0x0000000b32327c23 */ /* 0x100fe20008010803 */
[----:B------:R-:W-:Y:S01]  /*6190*/  FFMA.FTZ R64, R64, UR11, -R132 ;  /* 0x0000000b40407c23 */ /* 0x000fe20008010884 */
[----:B------:R-:W-:Y:S02]  /*61a0*/  IMAD R4, R4, 0x8, R252 ;  /* 0x0000000804047824 */ /* 0x000fe400078e02fc */
[--C-:B------:R-:W-:Y:S01]  /*61b0*/  FFMA.FTZ R67, R67, UR11, -R3.reuse ;  /* 0x0000000b43437c23 */ /* 0x100fe20008010803 */
[----:B------:R-:W-:Y:S01]  /*61c0*/  FFMA.FTZ R60, R60, UR11, -R2 ;  /* 0x0000000b3c3c7c23 */ /* 0x000fe20008010802 */
[----:B------:R1:W-:Y:S01]  /*61d0*/  MUFU.EX2 R202, R12 ;  /* 0x0000000c00ca7308 */ /* 0x0003e20000000800 */
[----:B------:R-:W-:Y:S02]  /*61e0*/  VIADD R14, R4, 0x4 ;  /* 0x00000004040e7836 */ /* 0x000fe40000000000 */
[--C-:B------:R-:W-:Y:S01]  /*61f0*/  FFMA.FTZ R49, R49, UR11, -R132.reuse ;  /* 0x0000000b31317c23 */ /* 0x100fe20008010884 */
[--C-:B------:R-:W-:Y:S01]  /*6200*/  FFMA.FTZ R66, R66, UR11, -R3.reuse ;  /* 0x0000000b42427c23 */ /* 0x100fe20008010803 */
[----:B------:R-:W-:Y:S01]  /*6210*/  FFMA.FTZ R65, R65, UR11, -R132 ;  /* 0x0000000b41417c23 */ /* 0x000fe20008010884 */
[----:B--2---:R-:W-:Y:S04]  /*6220*/  IMAD.WIDE.U32 R14, R14, -0x326172a9, RZ ;  /* 0xcd9e8d570e0e7825 */ /* 0x004fe800078e00ff */
[----:B------:R-:W-:Y:S01]  /*6230*/  FFMA.FTZ R63, R63, UR11, -R0 ;  /* 0x0000000b3f3f7c23 */ /* 0x000fe20008010800 */
[----:B------:R-:W-:Y:S01]  /*6240*/  UIADD3 UR7, UR17, 0x3c6ef372, URZ ;  /* 0x3c6ef37211077890 */ /* 0x000fe2000fffe03f */
[----:B------:R2:W-:Y:S01]  /*6250*/  MUFU.EX2 R209, R16 ;  /* 0x0000001000d17308 */ /* 0x0005e20000000800 */
[----:B---3--:R-:W-:Y:S01]  /*6260*/  LOP3.LUT R7, R250, UR17, RZ, 0x3c, !PT ;  /* 0x00000011fa077c12 */ /* 0x008fe2000f8e3cff */
[----:B------:R-:W-:Y:S01]  /*6270*/  FFMA.FTZ R145, R5, UR11, -R132 ;  /* 0x0000000b05917c23 */ /* 0x000fe20008010884 */
[----:B------:R-:W-:Y:S04]  /*6280*/  IMAD.WIDE.U32 R10, R248, -0x2daee0ad, RZ ;  /* 0xd2511f53f80a7825 */ /* 0x000fe800078e00ff */
[--C-:B------:R-:W-:Y:S01]  /*6290*/  FFMA.FTZ R144, R9, UR11, -R2.reuse ;  /* 0x0000000b09907c23 */ /* 0x100fe20008010802 */
[----:B------:R-:W-:Y:S01]  /*62a0*/  UISETP.GT.AND UP3, UPT, UR13, UR27, UPT ;  /* 0x0000001b0d00728c */ /* 0x000fe2000bf64270 */
[----:B------:R-:W-:Y:S01]  /*62b0*/  FFMA.FTZ R152, R8, UR11, -R2 ;  /* 0x0000000b08987c23 */ /* 0x000fe20008010802 */
[----:B------:R-:W-:Y:S01]  /*62c0*/  IMAD.WIDE.U32 R4, R4, -0x326172a9, RZ ;  /* 0xcd9e8d5704047825 */ /* 0x000fe200078e00ff */
[----:B------:R-:W-:Y:S01]  /*62d0*/  LOP3.LUT R8, R10, UR6, RZ, 0x3c, !PT ;  /* 0x000000060a087c12 */ /* 0x000fe2000f8e3cff */
[----:B------:R3:W-:Y:S01]  /*62e0*/  MUFU.EX2 R207, R18 ;  /* 0x0000001200cf7308 */ /* 0x0007e20000000800 */
[-C--:B-1----:R-:W-:Y:S01]  /*62f0*/  LOP3.LUT R12, R15, R7.reuse, RZ, 0x3c, !PT ;  /* 0x000000070f0c7212 */ /* 0x082fe200078e3cff */
[----:B------:R-:W-:Y:S01]  /*6300*/  VIADD R9, R6, 0x1 ;  /* 0x0000000106097836 */ /* 0x000fe20000000000 */
[----:B------:R-:W-:Y:S01]  /*6310*/  LOP3.LUT R10, R11, UR16, R6, 0x96, !PT ;  /* 0x000000100b0a7c12 */ /* 0x000fe2000f8e9606 */
[----:B------:R-:W-:Y:S01]  /*6320*/  FFMA.FTZ R19, R19, UR11, -R3 ;  /* 0x0000000b13137c23 */ /* 0x000fe20008010803 */
[----:B------:R-:W-:Y:S01]  /*6330*/  FFMA.FTZ R28, R28, UR11, -R2 ;  /* 0x0000000b1c1c7c23 */ /* 0x000fe20008010802 */
[----:B------:R-:W-:Y:S01]  /*6340*/  FFMA.FTZ R20, R20, UR11, -R132 ;  /* 0x0000000b14147c23 */ /* 0x000fe20008010884 */
[----:B------:R-:W-:Y:S01]  /*6350*/  LOP3.LUT R6, R11, UR16, R9, 0x96, !PT ;  /* 0x000000100b067c12 */ /* 0x000fe2000f8e9609 */
[----:B------:R-:W-:Y:S01]  /*6360*/  FFMA.FTZ R30, R30, UR11, -R0 ;  /* 0x0000000b1e1e7c23 */ /* 0x000fe20008010800 */
[----:B--2---:R-:W-:Y:S01]  /*6370*/  LOP3.LUT R16, R5, R7, RZ, 0x3c, !PT ;  /* 0x0000000705107212 */ /* 0x004fe200078e3cff */
[----:B------:R-:W-:Y:S01]  /*6380*/  FFMA.FTZ R147, R13, UR11, -R2 ;  /* 0x0000000b0d937c23 */ /* 0x000fe20008010802 */
[----:B------:R-:W1:Y:S01]  /*6390*/  MUFU.EX2 R210, R19 ;  /* 0x0000001300d27308 */ /* 0x000e620000000800 */
[--C-:B------:R-:W-:Y:S01]  /*63a0*/  FFMA.FTZ R23, R23, UR11, -R3.reuse ;  /* 0x0000000b17177c23 */ /* 0x100fe20008010803 */
[----:B------:R-:W-:Y:S04]  /*63b0*/  IMAD.WIDE.U32 R12, R12, -0x2daee0ad, RZ ;  /* 0xd2511f530c0c7825 */ /* 0x000fe800078e00ff */
[----:B------:R-:W-:Y:S01]  /*63c0*/  FFMA.FTZ R169, R17, UR11, -R132 ;  /* 0x0000000b11a97c23 */ /* 0x000fe20008010884 */
[----:B------:R-:W-:Y:S01]  /*63d0*/  UIADD3 UR6, UR17, -0x61c88647, URZ ;  /* 0x9e3779b911067890 */ /* 0x000fe2000fffe03f */
[----:B------:R-:W-:Y:S01]  /*63e0*/  FFMA.FTZ R31, R31, UR11, -R0 ;  /* 0x0000000b1f1f7c23 */ /* 0x000fe20008010800 */
[----:B------:R-:W-:Y:S01]  /*63f0*/  IMAD.WIDE.U32 R16, R16, -0x2daee0ad, RZ ;  /* 0xd2511f5310107825 */ /* 0x000fe200078e00ff */
[----:B------:R-:W-:Y:S01]  /*6400*/  LOP3.LUT R5, R8, R13, RZ, 0x3c, !PT ;  /* 0x0000000d08057212 */ /* 0x000fe200078e3cff */
[----:B------:R2:W-:Y:S02]  /*6410*/  MUFU.EX2 R216, R28 ;  /* 0x0000001c00d87308 */ /* 0x0005e40000000800 */
[----:B------:R-:W-:Y:S01]  /*6420*/  FFMA.FTZ R24, R24, UR11, -R2 ;  /* 0x0000000b18187c23 */ /* 0x000fe20008010802 */
[----:B------:R-:W-:Y:S01]  /*6430*/  IMAD.WIDE.U32 R10, R10, -0x326172a9, RZ ;  /* 0xcd9e8d570a0a7825 */ /* 0x000fe200078e00ff */
[----:B------:R-:W-:Y:S03]  /*6440*/  LOP3.LUT R9, R8, R17, RZ, 0x3c, !PT ;  /* 0x0000001108097212 */ /* 0x000fe600078e3cff */
[----:B------:R-:W-:Y:S01]  /*6450*/  FFMA.FTZ R27, R27, UR11, -R0 ;  /* 0x0000000b1b1b7c23 */ /* 0x000fe20008010800 */
[----:B------:R-:W-:Y:S01]  /*6460*/  IMAD.WIDE.U32 R6, R6, -0x326172a9, RZ ;  /* 0xcd9e8d5706067825 */ /* 0x000fe200078e00ff */
[C---:B---3--:R-:W-:Y:S01]  /*6470*/  LOP3.LUT R18, R11.reuse, UR6, R4, 0x96, !PT ;  /* 0x000000060b127c12 */ /* 0x048fe2000f8e9604 */
[----:B------:R3:W-:Y:S01]  /*6480*/  MUFU.EX2 R208, R20 ;  /* 0x0000001400d07308 */ /* 0x0007e20000000800 */
[----:B------:R-:W-:Y:S01]  /*6490*/  LOP3.LUT R13, R11, UR6, R14, 0x96, !PT ;  /* 0x000000060b0d7c12 */ /* 0x000fe2000f8e960e */
[----:B------:R-:W-:Y:S01]  /*64a0*/  FFMA.FTZ R148, R21, UR11, -R132 ;  /* 0x0000000b15947c23 */ /* 0x000fe20008010884 */
[----:B------:R-:W-:Y:S01]  /*64b0*/  LOP3.LUT R15, R7, UR6, R4, 0x96, !PT ;  /* 0x00000006070f7c12 */ /* 0x000fe2000f8e9604 */
[----:B------:R-:W-:Y:S01]  /*64c0*/  IMAD.WIDE.U32 R4, R5, -0x326172a9, RZ ;  /* 0xcd9e8d5705047825 */ /* 0x000fe200078e00ff */
[----:B------:R-:W-:Y:S01]  /*64d0*/  LOP3.LUT R11, R7, UR6, R14, 0x96, !PT ;  /* 0x00000006070b7c12 */ /* 0x000fe2000f8e960e */
[----:B------:R-:W-:Y:S02]  /*64e0*/  UIADD3 UR6, UR16, 0x76cf5d0a, URZ ;  /* 0x76cf5d0a10067890 */ /* 0x000fe4000fffe03f */
[--C-:B------:R-:W-:Y:S02]  /*64f0*/  FFMA.FTZ R161, R22, UR11, -R3.reuse ;  /* 0x0000000b16a17c23 */ /* 0x100fe40008010803 */
[----:B------:R4:W-:Y:S01]  /*6500*/  MUFU.EX2 R206, R30 ;  /* 0x0000001e00ce7308 */ /* 0x0009e20000000800 */
[----:B------:R-:W-:Y:S01]  /*6510*/  LOP3.LUT R22, R5, UR7, R10, 0x96, !PT ;  /* 0x0000000705167c12 */ /* 0x000fe2000f8e960a */
[----:B------:R-:W-:Y:S01]  /*6520*/  IMAD.WIDE.U32 R8, R9, -0x326172a9, RZ ;  /* 0xcd9e8d5709087825 */ /* 0x000fe200078e00ff */
[----:B--2---:R-:W-:Y:S03]  /*6530*/  LOP3.LUT R28, R5, UR7, R6, 0x96, !PT ;  /* 0x00000007051c7c12 */ /* 0x004fe6000f8e9606 */
[----:B------:R-:W-:Y:S01]  /*6540*/  FFMA.FTZ R32, R32, UR11, -R132 ;  /* 0x0000000b20207c23 */ /* 0x000fe20008010884 */
[----:B------:R-:W-:Y:S04]  /*6550*/  IMAD.WIDE.U32 R18, R18, -0x2daee0ad, RZ ;  /* 0xd2511f5312127825 */ /* 0x000fe800078e00ff */
[----:B------:R-:W-:Y:S01]  /*6560*/  FFMA.FTZ R163, R29, UR11, -R2 ;  /* 0x0000000b1da37c23 */ /* 0x000fe20008010802 */
[----:B------:R2:W-:Y:S01]  /*6570*/  MUFU.EX2 R205, R23 ;  /* 0x0000001700cd7308 */ /* 0x0005e20000000800 */
[----:B---3--:R-:W-:Y:S01]  /*6580*/  LOP3.LUT R20, R9, UR7, R10, 0x96, !PT ;  /* 0x0000000709147c12 */ /* 0x008fe2000f8e960a */
[----:B------:R-:W-:Y:S01]  /*6590*/  FFMA.FTZ R159, R26, UR11, -R0 ;  /* 0x0000000b1a9f7c23 */ /* 0x000fe20008010800 */
[----:B------:R-:W-:Y:S01]  /*65a0*/  LOP3.LUT R5, R19, UR6, R16, 0x96, !PT ;  /* 0x0000000613057c12 */ /* 0x000fe2000f8e9610 */
[----:B------:R-:W-:Y:S01]  /*65b0*/  FFMA.FTZ R149, R25, UR11, -R2 ;  /* 0x0000000b19957c23 */ /* 0x000fe20008010802 */
[--C-:B------:R-:W-:Y:S01]  /*65c0*/  FFMA.FTZ R35, R35, UR11, -R3.reuse ;  /* 0x0000000b23237c23 */ /* 0x100fe20008010803 */
[--C-:B------:R-:W-:Y:S01]  /*65d0*/  FFMA.FTZ R172, R33, UR11, -R132.reuse ;  /* 0x0000000b21ac7c23 */ /* 0x100fe20008010884 */
[----:B------:R-:W-:Y:S03]  /*65e0*/  FFMA.FTZ R36, R36, UR11, -R132 ;  /* 0x0000000b24247c23 */ /* 0x000fe60008010884 */
[----:B------:R3:W-:Y:S01]  /*65f0*/  MUFU.EX2 R217, R31 ;  /* 0x0000001f00d97308 */ /* 0x0007e20000000800 */
[----:B----4-:R-:W-:Y:S01]  /*6600*/  LOP3.LUT R30, R9, UR7, R6, 0x96, !PT ;  /* 0x00000007091e7c12 */ /* 0x010fe2000f8e9606 */
[----:B------:R-:W-:Y:S01]  /*6610*/  IMAD.WIDE.U32 R14, R15, -0x2daee0ad, RZ ;  /* 0xd2511f530f0e7825 */ /* 0x000fe200078e00ff */
[----:B------:R-:W-:Y:S03]  /*6620*/  UIADD3 UR7, UR16, 0x32370b8f, URZ ;  /* 0x32370b8f10077890 */ /* 0x000fe6000fffe03f */
[--C-:B------:R-:W-:Y:S01]  /*6630*/  FFMA.FTZ R34, R34, UR11, -R3.reuse ;  /* 0x0000000b22227c23 */ /* 0x100fe20008010803 */
[----:B------:R-:W-:Y:S01]  /*6640*/  IMAD.WIDE.U32 R6, R13, -0x2daee0ad, RZ ;  /* 0xd2511f530d067825 */ /* 0x000fe200078e00ff */
[----:B------:R-:W-:Y:S02]  /*6650*/  LOP3.LUT R19, R15, UR6, R16, 0x96, !PT ;  /* 0x000000060f137c12 */ /* 0x000fe4000f8e9610 */
[----:B------:R4:W-:Y:S01]  /*6660*/  MUFU.EX2 R204, R24 ;  /* 0x0000001800cc7308 */ /* 0x0009e20000000800 */
[----:B------:R-:W-:Y:S01]  /*6670*/  FFMA.FTZ R155, R37, UR11, -R132 ;  /* 0x0000000b259b7c23 */ /* 0x000fe20008010884 */
[----:B------:R-:W-:Y:S01]  /*6680*/  IMAD.WIDE.U32 R10, R11, -0x2daee0ad, RZ ;  /* 0xd2511f530b0a7825 */ /* 0x000fe200078e00ff */
[----:B------:R-:W-:Y:S03]  /*6690*/  LOP3.LUT R16, R7, UR6, R12, 0x96, !PT ;  /* 0x0000000607107c12 */ /* 0x000fe6000f8e960c */
[----:B------:R-:W-:Y:S01]  /*66a0*/  FFMA.FTZ R44, R44, UR11, -R2 ;  /* 0x0000000b2c2c7c23 */ /* 0x000fe20008010802 */
[----:B--2---:R-:W-:Y:S01]  /*66b0*/  IMAD.WIDE.U32 R22, R22, -0x2daee0ad, RZ ;  /* 0xd2511f5316167825 */ /* 0x004fe200078e00ff */
[----:B------:R-:W-:Y:S02]  /*66c0*/  LOP3.LUT R15, R11, UR6, R12, 0x96, !PT ;  /* 0x000000060b0f7c12 */ /* 0x000fe4000f8e960c */
[----:B------:R2:W-:Y:S01]  /*66d0*/  MUFU.EX2 R203, R27 ;  /* 0x0000001b00cb7308 */ /* 0x0005e20000000800 */
[----:B------:R-:W-:Y:S01]  /*66e0*/  FFMA.FTZ R47, R47, UR11, -R0 ;  /* 0x0000000b2f2f7c23 */ /* 0x000fe20008010800 */
[----:B------:R-:W-:Y:S01]  /*66f0*/  IMAD.WIDE.U32 R20, R20, -0x2daee0ad, RZ ;  /* 0xd2511f5314147825 */ /* 0x000fe200078e00ff */
[----:B------:R-:W-:Y:S01]  /*6700*/  LOP3.LUT R9, R23, UR7, R6, 0x96, !PT ;  /* 0x0000000717097c12 */ /* 0x000fe2000f8e9606 */
[----:B------:R-:W-:Y:S02]  /*6710*/  UIADD3 UR6, UR17, -0x255992d5, URZ ;  /* 0xdaa66d2b11067890 */ /* 0x000fe4000fffe03f */
[----:B------:R-:W-:Y:S01]  /*6720*/  FFMA.FTZ R40, R40, UR11, -R2 ;  /* 0x0000000b28287c23 */ /* 0x000fe20008010802 */
[----:B---3--:R-:W-:Y:S04]  /*6730*/  IMAD.WIDE.U32 R30, R30, -0x2daee0ad, RZ ;  /* 0xd2511f531e1e7825 */ /* 0x008fe800078e00ff */
[----:B------:R-:W-:Y:S01]  /*6740*/  FFMA.FTZ R43, R43, UR11, -R0 ;  /* 0x0000000b2b2b7c23 */ /* 0x000fe20008010800 */
[----:B------:R-:W-:Y:S01]  /*6750*/  MUFU.EX2 R224, R48 ;  /* 0x0000003000e07308 */ /* 0x000fe20000000800 */
[----:B----4-:R-:W-:Y:S01]  /*6760*/  LOP3.LUT R24, R21, UR7, R18, 0x96, !PT ;  /* 0x0000000715187c12 */ /* 0x010fe2000f8e9612 */
[----:B------:R-:W-:Y:S01]  /*6770*/  IMAD.WIDE.U32 R28, R28, -0x2daee0ad, RZ ;  /* 0xd2511f531c1c7825 */ /* 0x000fe200078e00ff */
[----:B------:R-:W-:Y:S03]  /*6780*/  LOP3.LUT R12, R31, UR7, R14, 0x96, !PT ;  /* 0x000000071f0c7c12 */ /* 0x000fe6000f8e960e */
[--C-:B------:R-:W-:Y:S01]  /*6790*/  FFMA.FTZ R171, R38, UR11, -R3.reuse ;  /* 0x0000000b26ab7c23 */ /* 0x100fe20008010803 */
[----:B------:R-:W-:Y:S01]  /*67a0*/  IMAD.WIDE.U32 R6, R5, -0x326172a9, RZ ;  /* 0xcd9e8d5705067825 */ /* 0x000fe200078e00ff */
[----:B------:R-:W-:Y:S02]  /*67b0*/  LOP3.LUT R5, R29, UR7, R10, 0x96, !PT ;  /* 0x000000071d057c12 */ /* 0x000fe4000f8e960a */
[----:B------:R3:W-:Y:S01]  /*67c0*/  MUFU.EX2 R220, R32 ;  /* 0x0000002000dc7308 */ /* 0x0007e20000000800 */
[----:B------:R-:W-:Y:S01]  /*67d0*/  FFMA.FTZ R52, R52, UR11, -R132 ;  /* 0x0000000b34347c23 */ /* 0x000fe20008010884 */
[----:B------:R-:W-:Y:S01]  /*67e0*/  IMAD.WIDE.U32 R16, R16, -0x326172a9, RZ ;  /* 0xcd9e8d5710107825 */ /* 0x000fe200078e00ff */
[----:B------:R-:W-:Y:S01]  /*67f0*/  LOP3.LUT R26, R7, UR6, R8, 0x96, !PT ;  /* 0x00000006071a7c12 */ /* 0x000fe2000f8e9608 */
[----:B------:R-:W-:Y:S02]  /*6800*/  UIADD3 UR7, UR17, 0x1715609d, URZ ;  /* 0x1715609d11077890 */ /* 0x000fe4000fffe03f */
[----:B------:R-:W-:Y:S01]  /*6810*/  FFMA.FTZ R132, R53, UR11, -R132 ;  /* 0x0000000b35847c23 */ /* 0x000fe20008010884 */
[----:B------:R-:W-:Y:S01]  /*6820*/  IMAD.WIDE.U32 R14, R15, -0x326172a9, RZ ;  /* 0xcd9e8d570f0e7825 */ /* 0x000fe200078e00ff */
[----:B------:R-:W-:Y:S02]  /*6830*/  LOP3.LUT R10, R17, UR6, R4, 0x96, !PT ;  /* 0x00000006110a7c12 */ /* 0x000fe4000f8e9604 */
[----:B------:R-:W-:Y:S01]  /*6840*/  MUFU.EX2 R225, R51 ;  /* 0x0000003300e17308 */ /* 0x000fe20000000800 */
[----:B------:R-:W-:Y:S01]  /*6850*/  FFMA.FTZ R46, R46, UR11, -R0 ;  /* 0x0000000b2e2e7c23 */ /* 0x000fe20008010800 */
[----:B------:R-:W-:Y:S01]  /*6860*/  IMAD.WIDE.U32 R18, R19, -0x326172a9, RZ ;  /* 0xcd9e8d5713127825 */ /* 0x000fe200078e00ff */
[----:B------:R-:W-:Y:S03]  /*6870*/  LOP3.LUT R7, R15, UR6, R4, 0x96, !PT ;  /* 0x000000060f077c12 */ /* 0x000fe6000f8e9604 */
[--C-:B------:R-:W-:Y:S01]  /*6880*/  FFMA.FTZ R55, R55, UR11, -R3.reuse ;  /* 0x0000000b37377c23 */ /* 0x100fe20008010803 */
[----:B------:R-:W-:Y:S01]  /*6890*/  IMAD.WIDE.U32 R24, R24, -0x326172a9, RZ ;  /* 0xcd9e8d5718187825 */ /* 0x000fe200078e00ff */
[----:B------:R-:W-:Y:S02]  /*68a0*/  LOP3.LUT R17, R19, UR6, R8, 0x96, !PT ;  /* 0x0000000613117c12 */ /* 0x000fe4000f8e9608 */
[----:B------:R-:W-:Y:S01]  /*68b0*/  MUFU.EX2 R219, R50 ;  /* 0x0000003200db7308 */ /* 0x000fe20000000800 */
[----:B------:R-:W-:Y:S01]  /*68c0*/  FFMA.FTZ R42, R42, UR11, -R0 ;  /* 0x0000000b2a2a7c23 */ /* 0x000fe20008010800 */
[----:B------:R-:W-:Y:S01]  /*68d0*/  IMAD.WIDE.U32 R4, R5, -0x326172a9, RZ ;  /* 0xcd9e8d5705047825 */ /* 0x000fe200078e00ff */
[----:B------:R-:W-:Y:S01]  /*68e0*/  LOP3.LUT R19, R25, UR9, R6, 0x96, !PT ;  /* 0x0000000919137c12 */ /* 0x000fe2000f8e9606 */
[----:B------:R-:W-:Y:S02]  /*68f0*/  UIADD3 UR6, UR16, -0x56f99767, URZ ;  /* 0xa906689910067890 */ /* 0x000fe4000fffe03f */
[----:B------:R-:W-:Y:S01]  /*6900*/  FFMA.FTZ R45, R45, UR11, -R2 ;  /* 0x0000000b2d2d7c23 */ /* 0x000fe20008010802 */
[----:B--2---:R-:W-:Y:S01]  /*6910*/  IMAD.WIDE.U32 R26, R26, -0x2daee0ad, RZ ;  /* 0xd2511f531a1a7825 */ /* 0x004fe200078e00ff */
[----:B------:R-:W-:Y:S02]  /*6920*/  LOP3.LUT R29, R5, UR9, R14, 0x96, !PT ;  /* 0x00000009051d7c12 */ /* 0x000fe4000f8e960e */
[----:B------:R-:W-:Y:S01]  /*6930*/  MUFU.EX2 R223, R64 ;  /* 0x0000004000df7308 */ /* 0x000fe20000000800 */
[----:B------:R-:W-:Y:S01]  /*6940*/  FFMA.FTZ R41, R41, UR11, -R2 ;  /* 0x0000000b29297c23 */ /* 0x000fe20008010802 */
[----:B------:R-:W-:Y:S01]  /*6950*/  IMAD.WIDE.U32 R12, R12, -0x326172a9, RZ ;  /* 0xcd9e8d570c0c7825 */ /* 0x000fe200078e00ff */
[----:B------:R-:W-:Y:S03]  /*6960*/  LOP3.LUT R20, R27, UR8, R20, 0x96, !PT ;  /* 0x000000081b147c12 */ /* 0x000fe6000f8e9614 */
[----:B------:R-:W-:Y:S01]  /*6970*/  FFMA.FTZ R56, R56, UR11, -R2 ;  /* 0x0000000b38387c23 */ /* 0x000fe20008010802 */
[----:B------:R-:W-:Y:S01]  /*6980*/  IMAD.WIDE.U32 R8, R9, -0x326172a9, RZ ;  /* 0xcd9e8d5709087825 */ /* 0x000fe200078e00ff */
[----:B------:R-:W-:Y:S02]  /*6990*/  LOP3.LUT R27, R13, UR9, R18, 0x96, !PT ;  /* 0x000000090d1b7c12 */ /* 0x000fe4000f8e9612 */
[----:B------:R-:W-:Y:S01]  /*69a0*/  MUFU.EX2 R221, R67 ;  /* 0x0000004300dd7308 */ /* 0x000fe20000000800 */
[----:B------:R-:W-:Y:S01]  /*69b0*/  FFMA.FTZ R57, R57, UR11, -R2 ;  /* 0x0000000b39397c23 */ /* 0x000fe20008010802 */
[----:B------:R-:W-:Y:S01]  /*69c0*/  IMAD.WIDE.U32 R10, R10, -0x2daee0ad, RZ ;  /* 0xd2511f530a0a7825 */ /* 0x000fe200078e00ff */
[----:B------:R-:W-:Y:S03]  /*69d0*/  LOP3.LUT R21, R9, UR9, R16, 0x96, !PT ;  /* 0x0000000909157c12 */ /* 0x000fe6000f8e9610 */
[----:B------:R-:W-:Y:S01]  /*69e0*/  FFMA.FTZ R2, R61, UR11, -R2 ;  /* 0x0000000b3d027c23 */ /* 0x000fe20008010802 */
[----:B------:R-:W-:Y:S01]  /*69f0*/  IMAD.WIDE.U32 R14, R17, -0x2daee0ad, RZ ;  /* 0xd2511f53110e7825 */ /* 0x000fe200078e00ff */
[----:B---3--:R-:W-:Y:S02]  /*6a00*/  LOP3.LUT R32, R11, UR8, R22, 0x96, !PT ;  /* 0x000000080b207c12 */ /* 0x008fe4000f8e9616 */
        /* <DEDUP_REMOVED lines=14> */
[----:B------:R2:W3:Y:S01]  /*6af0*/  MUFU.EX2 R222, R35 ;  /* 0x0000002300de7308 */ /* 0x0004e20000000800 */
[----:B------:R-:W-:Y:S01]  /*6b00*/  FFMA.FTZ R3, R54, UR11, -R3 ;  /* 0x0000000b36037c23 */ /* 0x000fe20008010803 */
[----:B------:R-:W-:Y:S01]  /*6b10*/  IMAD.WIDE.U32 R20, R21, -0x2daee0ad, RZ ;  /* 0xd2511f5315147825 */ /* 0x000fe200078e00ff */
[----:B------:R-:W-:Y:S03]  /*6b20*/  LOP3.LUT R7, R27, UR6, R14, 0x96, !PT ;  /* 0x000000061b077c12 */ /* 0x000fe6000f8e960e */
[----:B------:R-:W-:Y:S01]  /*6b30*/  IMAD.WIDE.U32 R32, R32, -0x326172a9, RZ ;  /* 0xcd9e8d5720207825 */ /* 0x000fe200078e00ff */
[----:B------:R-:W-:Y:S03]  /*6b40*/  LOP3.LUT R27, R21, UR6, R10, 0x96, !PT ;  /* 0x00000006151b7c12 */ /* 0x000fe6000f8e960a */
[----:B------:R4:W-:Y:S01]  /*6b50*/  MUFU.EX2 R212, R36 ;  /* 0x0000002400d47308 */ /* 0x0009e20000000800 */
[----:B------:R-:W-:Y:S01]  /*6b60*/  IMAD.WIDE.U32 R28, R29, -0x2daee0ad, RZ ;  /* 0xd2511f531d1c7825 */ /* 0x000fe200078e00ff */
[----:B------:R-:W-:Y:S03]  /*6b70*/  LOP3.LUT R5, R33, UR7, R8, 0x96, !PT ;  /* 0x0000000721057c12 */ /* 0x000fe6000f8e9608 */
[----:B------:R-:W-:Y:S01]  /*6b80*/  IMAD.WIDE.U32 R22, R22, -0x326172a9, RZ ;  /* 0xcd9e8d5716167825 */ /* 0x000fe200078e00ff */
[----:B------:R-:W-:Y:S04]  /*6b90*/  LOP3.LUT R21, R29, UR6, R6, 0x96, !PT ;  /* 0x000000061d157c12 */ /* 0x000fe8000f8e9606 */
[----:B------:R-:W-:Y:S01]  /*6ba0*/  MUFU.EX2 R199, R66 ;  /* 0x0000004200c77308 */ /* 0x000fe20000000800 */
[----:B------:R-:W-:Y:S01]  /*6bb0*/  UIADD3 UR6, UR16, 0x646e171e, URZ ;  /* 0x646e171e10067890 */ /* 0x000fe2000fffe03f */
[----:B------:R-:W-:Y:S01]  /*6bc0*/  IMAD.WIDE.U32 R24, R25, -0x326172a9, RZ ;  /* 0xcd9e8d5719187825 */ /* 0x000fe200078e00ff */
[----:B------:R-:W-:Y:S03]  /*6bd0*/  LOP3.LUT R29, R23, UR7, R12, 0x96, !PT ;  /* 0x00000007171d7c12 */ /* 0x000fe6000f8e960c */
[----:B------:R-:W-:Y:S01]  /*6be0*/  IMAD.WIDE.U32 R8, R9, -0x326172a9, RZ ;  /* 0xcd9e8d5709087825 */ /* 0x000fe200078e00ff */
[----:B------:R-:W-:Y:S03]  /*6bf0*/  LOP3.LUT R23, R25, UR7, R4, 0x96, !PT ;  /* 0x0000000719177c12 */ /* 0x000fe6000f8e9604 */
[----:B------:R1:W3:Y:S01]  /*6c00*/  MUFU.EX2 R213, R34 ;  /* 0x0000002200d57308 */ /* 0x0002e20000000800 */
[----:B------:R-:W-:Y:S01]  /*6c10*/  UIADD3 UR7, UR17, -0x4ab325aa, URZ ;  /* 0xb54cda5611077890 */ /* 0x000fe2000fffe03f */
[----:B------:R-:W-:Y:S01]  /*6c20*/  IMAD.WIDE.U32 R4, R5, -0x2daee0ad, RZ ;  /* 0xd2511f5305047825 */ /* 0x000fe200078e00ff */
[C---:B------:R-:W-:Y:S02]  /*6c30*/  LOP3.LUT R14, R8.reuse, 0xff, RZ, 0xc0, !PT ;  /* 0x000000ff080e7812 */ /* 0x040fe400078ec0ff */
[----:B------:R-:W-:Y:S01]  /*6c40*/  SHF.R.U32.HI R15, RZ, 0x18, R8 ;  /* 0x00000018ff0f7819 */ /* 0x000fe20000011608 */
[----:B------:R-:W-:Y:S01]  /*6c50*/  IMAD.WIDE.U32 R6, R7, -0x326172a9, RZ ;  /* 0xcd9e8d5707067825 */ /* 0x000fe200078e00ff */
[----:B------:R-:W-:Y:S03]  /*6c60*/  LOP3.LUT R19, R9, UR7, R16, 0x96, !PT ;  /* 0x0000000709137c12 */ /* 0x000fe6000f8e9610 */
[----:B------:R-:W-:Y:S01]  /*6c70*/  MUFU.EX2 R177, R65 ;  /* 0x0000004100b17308 */ /* 0x000fe20000000800 */
[----:B------:R-:W-:Y:S01]  /*6c80*/  SHF.R.U32.HI R30, RZ, 0x10, R8 ;  /* 0x00000010ff1e7819 */ /* 0x000fe20000011608 */
[----:B------:R-:W-:Y:S01]  /*6c90*/  IMAD.WIDE.U32 R10, R11, -0x2daee0ad, RZ ;  /* 0xd2511f530b0a7825 */ /* 0x000fe200078e00ff */
[----:B--2---:R-:W-:Y:S02]  /*6ca0*/  LOP3.LUT R35, R8, 0xffff, RZ, 0xc0, !PT ;  /* 0x0000ffff08237812 */ /* 0x004fe400078ec0ff */
[C---:B------:R-:W-:Y:S02]  /*6cb0*/  LOP3.LUT R9, R4.reuse, 0xff, RZ, 0xc0, !PT ;  /* 0x000000ff04097812 */ /* 0x040fe400078ec0ff */
[--C-:B------:R-:W-:Y:S03]  /*6cc0*/  SHF.R.U32.HI R8, RZ, 0x18, R4.reuse ;  /* 0x00000018ff087819 */ /* 0x100fe60000011604 */
[----:B------:R-:W-:Y:S01]  /*6cd0*/  MUFU.EX2 R168, R132 ;  /* 0x0000008400a87308 */ /* 0x000fe20000000800 */
[----:B------:R-:W-:Y:S02]  /*6ce0*/  SHF.R.U32.HI R33, RZ, 0x10, R4 ;  /* 0x00000010ff217819 */ /* 0x000fe40000011604 */
[----:B------:R-:W-:Y:S02]  /*6cf0*/  LOP3.LUT R37, R4, 0xffff, RZ, 0xc0, !PT ;  /* 0x0000ffff04257812 */ /* 0x000fe400078ec0ff */
[----:B------:R-:W-:Y:S02]  /*6d00*/  LOP3.LUT R4, R6, 0xff, RZ, 0xc0, !PT ;  /* 0x000000ff06047812 */ /* 0x000fe400078ec0ff */
[----:B------:R-:W-:Y:S03]  /*6d10*/  ISETP.LE.U32.AND P4, PT, R15, UR12, PT ;  /* 0x0000000c0f007c0c */ /* 0x000fe6000bf83070 */
[----:B------:R-:W-:Y:S01]  /*6d20*/  MUFU.EX2 R170, R63 ;  /* 0x0000003f00aa7308 */ /* 0x000fe20000000800 */
[----:B------:R-:W-:Y:S02]  /*6d30*/  SHF.R.U32.HI R12, RZ, 0x18, R10 ;  /* 0x00000018ff0c7819 */ /* 0x000fe4000001160a */
[----:B------:R-:W-:Y:S02]  /*6d40*/  ISETP.LE.U32.AND P3, PT, R14, UR12, PT ;  /* 0x0000000c0e007c0c */ /* 0x000fe4000bf63070 */
[----:B------:R-:W-:Y:S02]  /*6d50*/  LOP3.LUT R18, R11, UR6, R18, 0x96, !PT ;  /* 0x000000060b127c12 */ /* 0x000fe4000f8e9612 */
[----:B------:R-:W-:Y:S03]  /*6d60*/  LOP3.LUT R16, R5, UR6, R20, 0x96, !PT ;  /* 0x0000000605107c12 */ /* 0x000fe6000f8e9614 */
[----:B------:R-:W-:Y:S01]  /*6d70*/  MUFU.EX2 R198, R52 ;  /* 0x0000003400c67308 */ /* 0x000fe20000000800 */
[C---:B------:R-:W-:Y:S02]  /*6d80*/  LOP3.LUT R13, R10.reuse, 0xff, RZ, 0xc0, !PT ;  /* 0x000000ff0a0d7812 */ /* 0x040fe400078ec0ff */
[----:B------:R-:W-:Y:S02]  /*6d90*/  SHF.R.U32.HI R31, RZ, 0x10, R10 ;  /* 0x00000010ff1f7819 */ /* 0x000fe4000001160a */
[----:B----4-:R-:W-:Y:S01]  /*6da0*/  LOP3.LUT R36, R10, 0xffff, RZ, 0xc0, !PT ;  /* 0x0000ffff0a247812 */ /* 0x010fe200078ec0ff */
[----:B------:R-:W-:Y:S01]  /*6db0*/  IMAD.WIDE.U32 R10, R29, -0x2daee0ad, RZ ;  /* 0xd2511f531d0a7825 */ /* 0x000fe200078e00ff */
[----:B------:R-:W-:Y:S03]  /*6dc0*/  ISETP.LE.U32.AND P0, PT, R4, UR12, PT ;  /* 0x0000000c04007c0c */ /* 0x000fe6000bf03070 */
[----:B------:R2:W-:Y:S01]  /*6dd0*/  MUFU.EX2 R173, R3 ;  /* 0x0000000300ad7308 */ /* 0x0005e20000000800 */
[----:B------:R-:W-:Y:S01]  /*6de0*/  ISETP.LE.U32.AND P1, PT, R12, UR12, PT ;  /* 0x0000000c0c007c0c */ /* 0x000fe2000bf23070 */
[----:B------:R-:W-:Y:S01]  /*6df0*/  IMAD.WIDE.U32 R4, R21, -0x326172a9, RZ ;  /* 0xcd9e8d5715047825 */ /* 0x000fe200078e00ff */
[----:B------:R-:W-:Y:S02]  /*6e00*/  ISETP.LE.U32.AND P2, PT, R13, UR12, PT ;  /* 0x0000000c0d007c0c */ /* 0x000fe4000bf43070 */
[----:B------:R-:W-:Y:S02]  /*6e10*/  LOP3.LUT R17, R7, UR7, R22, 0x96, !PT ;  /* 0x0000000707117c12 */ /* 0x000fe4000f8e9616 */
[--C-:B------:R-:W-:Y:S03]  /*6e20*/  SHF.R.U32.HI R14, RZ, 0x18, R6.reuse ;  /* 0x00000018ff0e7819 */ /* 0x100fe60000011606 */
[----:B------:R-:W-:Y:S01]  /*6e30*/  MUFU.EX2 R178, R55 ;  /* 0x0000003700b27308 */ /* 0x000fe20000000800 */
[----:B-1----:R-:W-:Y:S02]  /*6e40*/  SHF.R.U32.HI R34, RZ, 0x10, R6 ;  /* 0x00000010ff227819 */ /* 0x002fe40000011606 */
[----:B------:R-:W-:Y:S01]  /*6e50*/  LOP3.LUT R38, R6, 0xffff, RZ, 0xc0, !PT ;  /* 0x0000ffff06267812 */ /* 0x000fe200078ec0ff */
[----:B------:R-:W-:Y:S01]  /*6e60*/  IMAD.WIDE.U32 R6, R23, -0x2daee0ad, RZ ;  /* 0xd2511f5317067825 */ /* 0x000fe200078e00ff */
[----:B------:R-:W-:Y:S02]  /*6e70*/  LOP3.LUT R13, R5, UR7, R24, 0x96, !PT ;  /* 0x00000007050d7c12 */ /* 0x000fe4000f8e9618 */
[----:B------:R-:W-:Y:S03]  /*6e80*/  LOP3.LUT R15, R11, UR6, R26, 0x96, !PT ;  /* 0x000000060b0f7c12 */ /* 0x000fe6000f8e961a */
[----:B------:R-:W-:Y:S01]  /*6e90*/  MUFU.EX2 R165, R2 ;  /* 0x0000000200a57308 */ /* 0x000fe20000000800 */
[C---:B------:R-:W-:Y:S02]  /*6ea0*/  LOP3.LUT R24, R4.reuse, 0xff, RZ, 0xc0, !PT ;  /* 0x000000ff04187812 */ /* 0x040fe400078ec0ff */
[--C-:B------:R-:W-:Y:S02]  /*6eb0*/  SHF.R.U32.HI R23, RZ, 0x18, R4.reuse ;  /* 0x00000018ff177819 */ /* 0x100fe40000011604 */
[----:B------:R-:W-:Y:S02]  /*6ec0*/  SHF.R.U32.HI R26, RZ, 0x10, R4 ;  /* 0x00000010ff1a7819 */ /* 0x000fe40000011604 */
[----:B------:R-:W-:Y:S03]  /*6ed0*/  LOP3.LUT R29, R4, 0xffff, RZ, 0xc0, !PT ;  /* 0x0000ffff041d7812 */ /* 0x000fe600078ec0ff */
[----:B------:R-:W-:Y:S01]  /*6ee0*/  MUFU.EX2 R157, R0 ;  /* 0x00000000009d7308 */ /* 0x000fe20000000800 */
[----:B------:R-:W-:Y:S02]  /*6ef0*/  SHF.R.U32.HI R4, RZ, 0x18, R19 ;  /* 0x00000018ff047819 */ /* 0x000fe40000011613 */
[----:B------:R-:W-:Y:S02]  /*6f00*/  ISETP.LE.U32.AND P6, PT, R9, UR12, PT ;  /* 0x0000000c09007c0c */ /* 0x000fe4000bfc3070 */
[----:B------:R-:W-:Y:S02]  /*6f10*/  LOP3.LUT R5, R19, 0xff, RZ, 0xc0, !PT ;  /* 0x000000ff13057812 */ /* 0x000fe400078ec0ff */
[----:B------:R-:W-:Y:S01]  /*6f20*/  ISETP.LE.U32.AND P5, PT, R8, UR12, PT ;  /* 0x0000000c08007c0c */ /* 0x000fe2000bfa3070 */
[----:B------:R-:W-:Y:S01]  /*6f30*/  IMAD.WIDE.U32 R8, R27, -0x326172a9, RZ ;  /* 0xcd9e8d571b087825 */ /* 0x000fe200078e00ff */
[----:B------:R-:W-:Y:S01]  /*6f40*/  LOP3.LUT R22, R10, 0xff, RZ, 0xc0, !PT ;  /* 0x000000ff0a167812 */ /* 0x000fe200078ec0ff */
[----:B------:R-:W-:Y:S01]  /*6f50*/  MUFU.EX2 R166, R56 ;  /* 0x0000003800a67308 */ /* 0x000fe20000000800 */
[----:B------:R-:W-:Y:S02]  /*6f60*/  LOP3.LUT R12, R7, UR6, R28, 0x96, !PT ;  /* 0x00000006070c7c12 */ /* 0x000fe4000f8e961c */
[C---:B------:R-:W-:Y:S02]  /*6f70*/  LOP3.LUT R20, R8.reuse, 0xff, RZ, 0xc0, !PT ;  /* 0x000000ff08147812 */ /* 0x040fe400078ec0ff */
[--C-:B------:R-:W-:Y:S02]  /*6f80*/  SHF.R.U32.HI R21, RZ, 0x18, R8.reuse ;  /* 0x00000018ff157819 */ /* 0x100fe40000011608 */
[----:B------:R-:W-:Y:S03]  /*6f90*/  LOP3.LUT R28, R8, 0xffff, RZ, 0xc0, !PT ;  /* 0x0000ffff081c7812 */ /* 0x000fe600078ec0ff */
[----:B------:R-:W1:Y:S01]  /*6fa0*/  MUFU.EX2 R215, R44 ;  /* 0x0000002c00d77308 */ /* 0x000e620000000800 */
[----:B------:R-:W-:Y:S02]  /*6fb0*/  SHF.R.U32.HI R25, RZ, 0x10, R8 ;  /* 0x00000010ff197819 */ /* 0x000fe40000011608 */
[C---:B------:R-:W-:Y:S02]  /*6fc0*/  LOP3.LUT R8, R6.reuse, 0xff, RZ, 0xc0, !PT ;  /* 0x000000ff06087812 */ /* 0x040fe400078ec0ff */
[----:B------:R-:W-:Y:S02]  /*6fd0*/  SHF.R.U32.HI R27, RZ, 0x10, R10 ;  /* 0x00000010ff1b7819 */ /* 0x000fe4000001160a */
[----:B------:R-:W-:Y:S03]  /*6fe0*/  LOP3.LUT R7, R6, 0xffff, RZ, 0xc0, !PT ;  /* 0x0000ffff06077812 */ /* 0x000fe600078ec0ff */
[----:B------:R-:W-:Y:S01]  /*6ff0*/  MUFU.EX2 R214, R47 ;  /* 0x0000002f00d67308 */ /* 0x000fe20000000800 */
[----:B--2---:R-:W-:Y:S04]  /*7000*/  LOP3.LUT R3, R16, 0xffff, RZ, 0xc0, !PT ;  /* 0x0000ffff10037812 */ /* 0x004fe800078ec0ff */
[----:B------:R-:W-:Y:S05]  /*7010*/  SHF.R.U32.HI R3, RZ, 0x8, R3 ;  /* 0x00000008ff037819 */ /* 0x000fea0000011603 */
[----:B------:R-:W-:Y:S01]  /*7020*/  MUFU.EX2 R156, R156 ;  /* 0x0000009c009c7308 */ /* 0x000fe20000000800 */
[----:B------:R-:W-:Y:S09]  /*7030*/  LOP3.LUT R3, R3, 0xffff, RZ, 0xc0, !PT ;  /* 0x0000ffff03037812 */ /* 0x000ff200078ec0ff */
        /* <DEDUP_REMOVED lines=22> */
[----:B------:R-:W2:Y:S10]  /*71a0*/  MUFU.EX2 R211, R39 ;  /* 0x0000002700d37308 */ /* 0x000eb40000000800 */
[----:B------:R-:W4:Y:S10]  /*71b0*/  MUFU.EX2 R164, R59 ;  /* 0x0000003b00a47308 */ /* 0x000f340000000800 */
[----:B------:R-:W-:Y:S10]  /*71c0*/  MUFU.EX2 R160, R57 ;  /* 0x0000003900a07308 */ /* 0x000ff40000000800 */
[----:B------:R-:W4:Y:S01]  /*71d0*/  MUFU.EX2 R158, R58 ;  /* 0x0000003a009e7308 */ /* 0x000f220000000800 */
        /* <DEDUP_REMOVED lines=15> */
[----:B------:R-:W-:Y:S01]  /*72d0*/  ISETP.LE.U32.AND P0, PT, R4, UR12, PT ;  /* 0x0000000c04007c0c */ /* 0x000fe2000bf03070 */
[----:B------:R-:W-:Y:S01]  /*72e0*/  @!P3 FADD.FTZ R225, -R225, -RZ ;  /* 0x800000ffe1e1b221 */ /* 0x000fe20000010100 */
[----:B------:R-:W-:Y:S02]  /*72f0*/  SHF.R.U32.HI R4, RZ, 0x18, R18 ;  /* 0x00000018ff047819 */ /* 0x000fe40000011612 */
[----:B------:R-:W-:Y:S01]  /*7300*/  LOP3.LUT R5, R31, 0xff, RZ, 0xc0, !PT ;  /* 0x000000ff1f057812 */ /* 0x000fe200078ec0ff */
[----:B------:R-:W-:Y:S01]  /*7310*/  @!P2 FADD.FTZ R154, -R154, -RZ ;  /* 0x800000ff9a9aa221 */ /* 0x000fe20000010100 */
[----:B------:R-:W-:Y:S01]  /*7320*/  ISETP.LE.U32.AND P3, PT, R4, UR12, PT ;  /* 0x0000000c04007c0c */ /* 0x000fe2000bf63070 */
[----:B------:R-:W-:Y:S01]  /*7330*/  @!P1 FADD.FTZ R207, -R207, -RZ ;  /* 0x800000ffcfcf9221 */ /* 0x000fe20000010100 */
[----:B------:R-:W-:Y:S02]  /*7340*/  LOP3.LUT R4, R16, 0xff, RZ, 0xc0, !PT ;  /* 0x000000ff10047812 */ /* 0x000fe400078ec0ff */
[----:B------:R-:W-:Y:S01]  /*7350*/  ISETP.LE.U32.AND P5, PT, R21, UR12, PT ;  /* 0x0000000c15007c0c */ /* 0x000fe2000bfa3070 */
[----:B------:R-:W-:Y:S01]  /*7360*/  @!P6 FADD.FTZ R202, -R202, -RZ ;  /* 0x800000ffcacae221 */ /* 0x000fe20000010100 */
[----:B------:R-:W-:Y:S01]  /*7370*/  ISETP.LE.U32.AND P4, PT, R5, UR12, PT ;  /* 0x0000000c05007c0c */ /* 0x000fe2000bf83070 */
[----:B------:R-:W-:Y:S01]  /*7380*/  @!P0 FADD.FTZ R208, -R208, -RZ ;  /* 0x800000ffd0d08221 */ /* 0x000fe20000010100 */
[----:B------:R-:W-:Y:S02]  /*7390*/  ISETP.LE.U32.AND P2, PT, R4, UR12, PT ;  /* 0x0000000c04007c0c */ /* 0x000fe4000bf43070 */
[----:B------:R-:W-:Y:S02]  /*73a0*/  SHF.R.U32.HI R4, RZ, 0x18, R16 ;  /* 0x00000018ff047819 */ /* 0x000fe40000011610 */
[----:B------:R-:W-:Y:S01]  /*73b0*/  LOP3.LUT R5, R33, 0xff, RZ, 0xc0, !PT ;  /* 0x000000ff21057812 */ /* 0x000fe200078ec0ff */
[----:B------:R-:W-:Y:S01]  /*73c0*/  @!P3 FADD.FTZ R205, -R205, -RZ ;  /* 0x800000ffcdcdb221 */ /* 0x000fe20000010100 */
[----:B------:R-:W-:Y:S02]  /*73d0*/  ISETP.LE.U32.AND P1, PT, R4, UR12, PT ;  /* 0x0000000c04007c0c */ /* 0x000fe4000bf23070 */
[----:B------:R-:W-:Y:S01]  /*73e0*/  LOP3.LUT R4, R17, 0xff, RZ, 0xc0, !PT ;  /* 0x000000ff11047812 */ /* 0x000fe200078ec0ff */
[----:B------:R-:W-:Y:S01]  /*73f0*/  @!P5 FADD.FTZ R201, -R201, -RZ ;  /* 0x800000ffc9c9d221 */ /* 0x000fe20000010100 */
[----:B------:R-:W-:Y:S01]  /*7400*/  ISETP.LE.U32.AND P6, PT, R5, UR12, PT ;  /* 0x0000000c05007c0c */ /* 0x000fe2000bfc3070 */
[----:B------:R-:W-:Y:S01]  /*7410*/  @!P4 FADD.FTZ R213, -R213, -RZ ;  /* 0x800000ffd5d5c221 */ /* 0x000fe20000010100 */
[----:B------:R-:W-:Y:S01]  /*7420*/  ISETP.LE.U32.AND P5, PT, R4, UR12, PT ;  /* 0x0000000c04007c0c */ /* 0x000fe2000bfa3070 */
[----:B------:R-:W-:Y:S01]  /*7430*/  @!P2 FADD.FTZ R204, -R204, -RZ ;  /* 0x800000ffcccca221 */ /* 0x000fe20000010100 */
[----:B------:R-:W-:Y:S02]  /*7440*/  ISETP.LE.U32.AND P4, PT, R24, UR12, PT ;  /* 0x0000000c18007c0c */ /* 0x000fe4000bf83070 */
[----:B------:R-:W-:Y:S02]  /*7450*/  LOP3.LUT R4, R34, 0xff, RZ, 0xc0, !PT ;  /* 0x000000ff22047812 */ /* 0x000fe400078ec0ff */
[----:B------:R-:W-:Y:S01]  /*7460*/  LOP3.LUT R14, R9, UR7, R32, 0x96, !PT ;  /* 0x00000007090e7c12 */ /* 0x000fe2000f8e9620 */
[----:B------:R-:W-:Y:S01]  /*7470*/  @!P1 FADD.FTZ R203, -R203, -RZ ;  /* 0x800000ffcbcb9221 */ /* 0x000fe20000010100 */
[----:B------:R-:W-:Y:S02]  /*7480*/  ISETP.LE.U32.AND P3, PT, R4, UR12, PT ;  /* 0x0000000c04007c0c */ /* 0x000fe4000bf63070 */
[----:B------:R-:W-:Y:S01]  /*7490*/  ISETP.LE.U32.AND P1, PT, R22, UR12, PT ;  /* 0x0000000c16007c0c */ /* 0x000fe2000bf23070 */
[----:B------:R-:W-:Y:S01]  /*74a0*/  @!P6 FADD.FTZ R206, -R206, -RZ ;  /* 0x800000ffcecee221 */ /* 0x000fe20000010100 */
[----:B------:R-:W-:Y:S01]  /*74b0*/  SHF.R.U32.HI R9, RZ, 0x18, R10 ;  /* 0x00000018ff097819 */ /* 0x000fe2000001160a */
[----:B------:R-:W-:Y:S01]  /*74c0*/  @!P5 FADD.FTZ R212, -R212, -RZ ;  /* 0x800000ffd4d4d221 */ /* 0x000fe20000010100 */
[----:B------:R-:W-:Y:S01]  /*74d0*/  SHF.R.U32.HI R5, RZ, 0x18, R17 ;  /* 0x00000018ff057819 */ /* 0x000fe20000011611 */
[----:B-1----:R-:W-:Y:S01]  /*74e0*/  @!P4 FADD.FTZ R215, -R215, -RZ ;  /* 0x800000ffd7d7c221 */ /* 0x002fe20000010100 */
[----:B------:R-:W-:Y:S02]  /*74f0*/  SHF.R.U32.HI R4, RZ, 0x8, R35 ;  /* 0x00000008ff047819 */ /* 0x000fe40000011623 */
[----:B------:R-:W-:Y:S02]  /*7500*/  ISETP.LE.U32.AND P0, PT, R5, UR12, PT ;  /* 0x0000000c05007c0c */ /* 0x000fe4000bf03070 */
[----:B------:R-:W-:Y:S01]  /*7510*/  ISETP.LE.U32.AND P2, PT, R23, UR12, PT ;  /* 0x0000000c17007c0c */ /* 0x000fe2000bf43070 */
[----:B------:R-:W-:Y:S01]  /*7520*/  @!P3 FADD.FTZ R219, -R219, -RZ ;  /* 0x800000ffdbdbb221 */ /* 0x000fe20000010100 */
[----:B------:R-:W-:Y:S01]  /*7530*/  ISETP.LE.U32.AND P6, PT, R9, UR12, PT ;  /* 0x0000000c09007c0c */ /* 0x000fe2000bfc3070 */
[----:B------:R-:W-:Y:S01]  /*7540*/  @!P1 FADD.FTZ R223, -R223, -RZ ;  /* 0x800000ffdfdf9221 */ /* 0x000fe20000010100 */
[----:B------:R-:W-:Y:S02]  /*7550*/  LOP3.LUT R4, R4, 0xffff, RZ, 0xc0, !PT ;  /* 0x0000ffff04047812 */ /* 0x000fe400078ec0ff */
[----:B------:R-:W-:Y:S02]  /*7560*/  SHF.R.U32.HI R5, RZ, 0x10, R19 ;  /* 0x00000010ff057819 */ /* 0x000fe40000011613 */
[----:B------:R-:W-:Y:S02]  /*7570*/  ISETP.LE.U32.AND P4, PT, R4, UR12, PT ;  /* 0x0000000c04007c0c */ /* 0x000fe4000bf83070 */
[----:B------:R-:W-:Y:S01]  /*7580*/  LOP3.LUT R5, R5, 0xff, RZ, 0xc0, !PT ;  /* 0x000000ff05057812 */ /* 0x000fe200078ec0ff */
[----:B--2---:R-:W-:Y:S01]  /*7590*/  @!P0 FADD.FTZ R211, -R211, -RZ ;  /* 0x800000ffd3d38221 */ /* 0x004fe20000010100 */
[----:B------:R-:W-:Y:S01]  /*75a0*/  SHF.R.U32.HI R4, RZ, 0x18, R14 ;  /* 0x00000018ff047819 */ /* 0x000fe2000001160e */
[----:B------:R-:W-:Y:S01]  /*75b0*/  @!P2 FADD.FTZ R214, -R214, -RZ ;  /* 0x800000ffd6d6a221 */ /* 0x000fe20000010100 */
[----:B------:R-:W-:Y:S01]  /*75c0*/  ISETP.LE.U32.AND P5, PT, R8, UR12, PT ;  /* 0x0000000c08007c0c */ /* 0x000fe2000bfa3070 */
[----:B------:R-:W-:Y:S01]  /*75d0*/  @!P6 FADD.FTZ R221, -R221, -RZ ;  /* 0x800000ffdddde221 */ /* 0x000fe20000010100 */
[----:B------:R-:W-:Y:S02]  /*75e0*/  ISETP.LE.U32.AND P3, PT, R5, UR12, PT ;  /* 0x0000000c05007c0c */ /* 0x000fe4000bf63070 */
[----:B------:R-:W-:Y:S02]  /*75f0*/  ISETP.LE.U32.AND P1, PT, R4, UR12, PT ;  /* 0x0000000c04007c0c */ /* 0x000fe4000bf23070 */
[----:B------:R-:W-:Y:S01]  /*7600*/  LOP3.LUT R5, R14, 0xff, RZ, 0xc0, !PT ;  /* 0x000000ff0e057812 */ /* 0x000fe200078ec0ff */
[----:B------:R-:W-:Y:S01]  /*7610*/  @!P4 FADD.FTZ R169, -R169, -RZ ;  /* 0x800000ffa9a9c221 */ /* 0x000fe20000010100 */
[----:B------:R-:W-:Y:S02]  /*7620*/  LOP3.LUT R4, R25, 0xff, RZ, 0xc0, !PT ;  /* 0x000000ff19047812 */ /* 0x000fe400078ec0ff */
[----:B------:R-:W-:Y:S02]  /*7630*/  ISETP.LE.U32.AND P2, PT, R5, UR12, PT ;  /* 0x0000000c05007c0c */ /* 0x000fe4000bf43070 */
[----:B------:R-:W-:Y:S01]  /*7640*/  ISETP.LE.U32.AND P6, PT, R4, UR12, PT ;  /* 0x0000000c04007c0c */ /* 0x000fe2000bfc3070 */
[----:B------:R-:W-:Y:S01]  /*7650*/  @!P5 FADD.FTZ R218, -R218, -RZ ;  /* 0x800000ffdadad221 */ /* 0x000fe20000010100 */
[----:B------:R-:W-:Y:S01]  /*7660*/  SHF.R.U32.HI R5, RZ, 0x10, R18 ;  /* 0x00000010ff057819 */ /* 0x000fe20000011612 */
[----:B------:R-:W-:Y:S01]  /*7670*/  @!P3 FADD.FTZ R156, -R156, -RZ ;  /* 0x800000ff9c9cb221 */ /* 0x000fe20000010100 */
[----:B------:R-:W-:Y:S01]  /*7680*/  SHF.R.U32.HI R4, RZ, 0x8, R36 ;  /* 0x00000008ff047819 */ /* 0x000fe20000011624 */
[----:B------:R-:W-:Y:S01]  /*7690*/  @!P1 FADD.FTZ R150, -R150, -RZ ;  /* 0x800000ff96969221 */ /* 0x000fe20000010100 */
[----:B------:R-:W-:Y:S02]  /*76a0*/  LOP3.LUT R32, R10, 0xffff, RZ, 0xc0, !PT ;  /* 0x0000ffff0a207812 */ /* 0x000fe400078ec0ff */
[--C-:B------:R-:W-:Y:S02]  /*76b0*/  SHF.R.U32.HI R10, RZ, 0x18, R6.reuse ;  /* 0x00000018ff0a7819 */ /* 0x100fe40000011606 */
[----:B------:R-:W-:Y:S01]  /*76c0*/  SHF.R.U32.HI R11, RZ, 0x10, R6 ;  /* 0x00000010ff0b7819 */ /* 0x000fe20000011606 */
[----:B------:R-:W-:Y:S01]  /*76d0*/  @!P2 FADD.FTZ R152, -R152, -RZ ;  /* 0x800000ff9898a221 */ /* 0x000fe20000010100 */
[----:B------:R-:W-:Y:S01]  /*76e0*/  LOP3.LUT R5, R5, 0xff, RZ, 0xc0, !PT ;  /* 0x000000ff05057812 */ /* 0x000fe200078ec0ff */
[----:B------:R-:W-:Y:S01]  /*76f0*/  @!P6 FADD.FTZ R153, -R153, -RZ ;  /* 0x800000ff9999e221 */ /* 0x000fe20000010100 */
[----:B------:R-:W-:Y:S02]  /*7700*/  LOP3.LUT R4, R4, 0xffff, RZ, 0xc0, !PT ;  /* 0x0000ffff04047812 */ /* 0x000fe400078ec0ff */
[----:B------:R-:W-:Y:S02]  /*7710*/  SHF.R.U32.HI R6, RZ, 0x10, R16 ;  /* 0x00000010ff067819 */ /* 0x000fe40000011610 */
[----:B------:R-:W-:Y:S02]  /*7720*/  ISETP.LE.U32.AND P5, PT, R5, UR12, PT ;  /* 0x0000000c05007c0c */ /* 0x000fe4000bfa3070 */
[----:B------:R-:W-:Y:S02]  /*7730*/  ISETP.LE.U32.AND P3, PT, R4, UR12, PT ;  /* 0x0000000c04007c0c */ /* 0x000fe4000bf63070 */
[----:B------:R-:W-:Y:S02]  /*7740*/  LOP3.LUT R5, R6, 0xff, RZ, 0xc0, !PT ;  /* 0x000000ff06057812 */ /* 0x000fe400078ec0ff */
[----:B------:R-:W-:Y:S02]  /*7750*/  SHF.R.U32.HI R4, RZ, 0x8, R37 ;  /* 0x00000008ff047819 */ /* 0x000fe40000011625 */
[----:B------:R-:W-:Y:S02]  /*7760*/  ISETP.LE.U32.AND P4, PT, R5, UR12, PT ;  /* 0x0000000c05007c0c */ /* 0x000fe4000bf83070 */
[----:B------:R-:W-:Y:S02]  /*7770*/  LOP3.LUT R4, R4, 0xffff, RZ, 0xc0, !PT ;  /* 0x0000ffff04047812 */ /* 0x000fe400078ec0ff */
[----:B------:R-:W-:Y:S01]  /*7780*/  SHF.R.U32.HI R5, RZ, 0x8, R38 ;  /* 0x00000008ff057819 */ /* 0x000fe20000011626 */
[----:B------:R-:W-:Y:S01]  /*7790*/  @!P5 FADD.FTZ R161, -R161, -RZ ;  /* 0x800000ffa1a1d221 */ /* 0x000fe20000010100 */
[----:B------:R-:W-:Y:S01]  /*77a0*/  SHF.R.U32.HI R6, RZ, 0x10, R17 ;  /* 0x00000010ff067819 */ /* 0x000fe20000011611 */
[----:B------:R-:W-:Y:S01]  /*77b0*/  @!P3 FADD.FTZ R172, -R172, -RZ ;  /* 0x800000ffacacb221 */ /* 0x000fe20000010100 */
[----:B------:R-:W-:Y:S02]  /*77c0*/  ISETP.LE.U32.AND P2, PT, R4, UR12, PT ;  /* 0x0000000c04007c0c */ /* 0x000fe4000bf43070 */
[----:B------:R-:W-:Y:S02]  /*77d0*/  LOP3.LUT R4, R5, 0xffff, RZ, 0xc0, !PT ;  /* 0x0000ffff05047812 */ /* 0x000fe400078ec0ff */
[----:B------:R-:W-:Y:S01]  /*77e0*/  LOP3.LUT R6, R6, 0xff, RZ, 0xc0, !PT ;  /* 0x000000ff06067812 */ /* 0x000fe200078ec0ff */
[----:B------:R-:W-:Y:S01]  /*77f0*/  @!P4 FADD.FTZ R159, -R159, -RZ ;  /* 0x800000ff9f9fc221 */ /* 0x000fe20000010100 */
[----:B------:R-:W-:Y:S02]  /*7800*/  ISETP.LE.U32.AND P6, PT, R4, UR12, PT ;  /* 0x0000000c04007c0c */ /* 0x000fe4000bfc3070 */
[----:B------:R-:W-:Y:S02]  /*7810*/  ISETP.LE.U32.AND P1, PT, R6, UR12, PT ;  /* 0x0000000c06007c0c */ /* 0x000fe4000bf23070 */
[----:B------:R-:W-:Y:S02]  /*7820*/  SHF.R.U32.HI R4, RZ, 0x18, R13 ;  /* 0x00000018ff047819 */ /* 0x000fe4000001160d */
[----:B------:R-:W-:Y:S01]  /*7830*/  LOP3.LUT R5, R13, 0xff, RZ, 0xc0, !PT ;  /* 0x000000ff0d057812 */ /* 0x000fe200078ec0ff */
[----:B------:R-:W-:Y:S01]  /*7840*/  @!P2 FADD.FTZ R163, -R163, -RZ ;  /* 0x800000ffa3a3a221 */ /* 0x000fe20000010100 */
[----:B------:R-:W-:Y:S02]  /*7850*/  ISETP.LE.U32.AND P3, PT, R4, UR12, PT ;  /* 0x0000000c04007c0c */ /* 0x000fe4000bf63070 */
[----:B------:R-:W-:Y:S02]  /*7860*/  ISETP.LE.U32.AND P5, PT, R5, UR12, PT ;  /* 0x0000000c05007c0c */ /* 0x000fe4000bfa3070 */
[----:B------:R-:W-:Y:S01]  /*7870*/  LOP3.LUT R4, R26, 0xff, RZ, 0xc0, !PT ;  /* 0x000000ff1a047812 */ /* 0x000fe200078ec0ff */
[----:B------:R-:W-:Y:S01]  /*7880*/  @!P6 FADD.FTZ R179, -R179, -RZ ;  /* 0x800000ffb3b3e221 */ /* 0x000fe20000010100 */
[----:B------:R-:W-:Y:S01]  /*7890*/  LOP3.LUT R5, R15, 0xff, RZ, 0xc0, !PT ;  /* 0x000000ff0f057812 */ /* 0x000fe200078ec0ff */
[----:B------:R-:W-:Y:S01]  /*78a0*/  @!P1 FADD.FTZ R171, -R171, -RZ ;  /* 0x800000ffabab9221 */ /* 0x000fe20000010100 */
[----:B------:R-:W-:Y:S02]  /*78b0*/  ISETP.LE.U32.AND P4, PT, R4, UR12, PT ;  /* 0x0000000c04007c0c */ /* 0x000fe4000bf83070 */
[----:B------:R-:W-:Y:S02]  /*78c0*/  SHF.R.U32.HI R4, RZ, 0x18, R15 ;  /* 0x00000018ff047819 */ /* 0x000fe4000001160f */
[----:B------:R-:W-:Y:S01]  /*78d0*/  ISETP.LE.U32.AND P2, PT, R5, UR12, PT ;  /* 0x0000000c05007c0c */ /* 0x000fe2000bf43070 */
[----:B------:R-:W-:Y:S01]  /*78e0*/  @!P3 FADD.FTZ R175, -R175, -RZ ;  /* 0x800000ffafafb221 */ /* 0x000fe20000010100 */
[----:B------:R-:W-:Y:S01]  /*78f0*/  ISETP.LE.U32.AND P1, PT, R4, UR12, PT ;  /* 0x0000000c04007c0c */ /* 0x000fe2000bf23070 */
[----:B------:R-:W-:Y:S01]  /*7900*/  @!P5 FADD.FTZ R174, -R174, -RZ ;  /* 0x800000ffaeaed221 */ /* 0x000fe20000010100 */
[----:B------:R-:W-:Y:S02]  /*7910*/  LOP3.LUT R5, R27, 0xff, RZ, 0xc0, !PT ;  /* 0x000000ff1b057812 */ /* 0x000fe400078ec0ff */
[----:B------:R-:W-:Y:S02]  /*7920*/  LOP3.LUT R4, R12, 0xff, RZ, 0xc0, !PT ;  /* 0x000000ff0c047812 */ /* 0x000fe400078ec0ff */
[----:B------:R-:W-:Y:S01]  /*7930*/  LOP3.LUT R19, R19, 0xffff, RZ, 0xc0, !PT ;  /* 0x0000ffff13137812 */ /* 0x000fe200078ec0ff */
[----:B------:R-:W-:Y:S01]  /*7940*/  @!P4 FADD.FTZ R176, -R176, -RZ ;  /* 0x800000ffb0b0c221 */ /* 0x000fe20000010100 */
[----:B------:R-:W-:Y:S02]  /*7950*/  ISETP.LE.U32.AND P6, PT, R5, UR12, PT ;  /* 0x0000000c05007c0c */ /* 0x000fe4000bfc3070 */
[----:B------:R-:W-:Y:S01]  /*7960*/  ISETP.LE.U32.AND P5, PT, R4, UR12, PT ;  /* 0x0000000c04007c0c */ /* 0x000fe2000bfa3070 */
[----:B------:R-:W-:Y:S01]  /*7970*/  @!P2 FADD.FTZ R198, -R198, -RZ ;  /* 0x800000ffc6c6a221 */ /* 0x000fe20000010100 */
[----:B------:R-:W-:Y:S01]  /*7980*/  SHF.R.U32.HI R5, RZ, 0x18, R12 ;  /* 0x00000018ff057819 */ /* 0x000fe2000001160c */
[----:B------:R-:W-:Y:S01]  /*7990*/  @!P1 FADD.FTZ R178, -R178, -RZ ;  /* 0x800000ffb2b29221 */ /* 0x000fe20000010100 */
[----:B------:R-:W-:Y:S02]  /*79a0*/  SHF.R.U32.HI R4, RZ, 0x8, R19 ;  /* 0x00000008ff047819 */ /* 0x000fe40000011613 */
[----:B------:R-:W-:Y:S02]  /*79b0*/  SHF.R.U32.HI R6, RZ, 0x10, R14 ;  /* 0x00000010ff067819 */ /* 0x000fe4000001160e */
[----:B------:R-:W-:Y:S02]  /*79c0*/  ISETP.LE.U32.AND P3, PT, R5, UR12, PT ;  /* 0x0000000c05007c0c */ /* 0x000fe4000bf63070 */
[----:B------:R-:W-:Y:S01]  /*79d0*/  LOP3.LUT R4, R4, 0xffff, RZ, 0xc0, !PT ;  /* 0x0000ffff04047812 */ /* 0x000fe200078ec0ff */
[----:B------:R-:W-:Y:S01]  /*79e0*/  @!P6 FADD.FTZ R199, -R199, -RZ ;  /* 0x800000ffc7c7e221 */ /* 0x000fe20000010100 */
[----:B------:R-:W-:Y:S01]  /*79f0*/  LOP3.LUT R5, R6, 0xff, RZ, 0xc0, !PT ;  /* 0x000000ff06057812 */ /* 0x000fe200078ec0ff */
[----:B------:R-:W-:Y:S01]  /*7a00*/  @!P5 FADD.FTZ R166, -R166, -RZ ;  /* 0x800000ffa6a6d221 */ /* 0x000fe20000010100 */
[----:B------:R-:W-:Y:S02]  /*7a10*/  LOP3.LUT R18, R18, 0xffff, RZ, 0xc0, !PT ;  /* 0x0000ffff12127812 */ /* 0x000fe400078ec0ff */
[----:B------:R-:W-:Y:S02]  /*7a20*/  ISETP.LE.U32.AND P4, PT, R4, UR12, PT ;  /* 0x0000000c04007c0c */ /* 0x000fe4000bf83070 */
[----:B------:R-:W-:Y:S02]  /*7a30*/  ISETP.LE.U32.AND P2, PT, R5, UR12, PT ;  /* 0x0000000c05007c0c */ /* 0x000fe4000bf43070 */
[----:B------:R-:W-:Y:S01]  /*7a40*/  SHF.R.U32.HI R4, RZ, 0x8, R28 ;  /* 0x00000008ff047819 */ /* 0x000fe2000001161c */
[----:B----4-:R-:W-:Y:S01]  /*7a50*/  @!P3 FADD.FTZ R164, -R164, -RZ ;  /* 0x800000ffa4a4b221 */ /* 0x010fe20000010100 */
[----:B------:R-:W-:Y:S02]  /*7a60*/  SHF.R.U32.HI R5, RZ, 0x8, R18 ;  /* 0x00000008ff057819 */ /* 0x000fe40000011612 */
[----:B------:R-:W-:Y:S02]  /*7a70*/  LOP3.LUT R4, R4, 0xffff, RZ, 0xc0, !PT ;  /* 0x0000ffff04047812 */ /* 0x000fe400078ec0ff */
[----:B------:R-:W-:Y:S02]  /*7a80*/  LOP3.LUT R5, R5, 0xffff, RZ, 0xc0, !PT ;  /* 0x0000ffff05057812 */ /* 0x000fe400078ec0ff */
[----:B------:R-:W-:Y:S01]  /*7a90*/  LOP3.LUT R17, R17, 0xffff, RZ, 0xc0, !PT ;  /* 0x0000ffff11117812 */ /* 0x000fe200078ec0ff */
[----:B------:R-:W-:Y:S01]  /*7aa0*/  @!P4 FADD.FTZ R145, -R145, -RZ ;  /* 0x800000ff9191c221 */ /* 0x000fe20000010100 */
[----:B------:R-:W-:Y:S01]  /*7ab0*/  ISETP.LE.U32.AND P1, PT, R4, UR12, PT ;  /* 0x0000000c04007c0c */ /* 0x000fe2000bf23070 */
[----:B------:R-:W-:Y:S01]  /*7ac0*/  @!P2 FADD.FTZ R146, -R146, -RZ ;  /* 0x800000ff9292a221 */ /* 0x000fe20000010100 */
[----:B------:R-:W-:Y:S02]  /*7ad0*/  ISETP.LE.U32.AND P6, PT, R5, UR12, PT ;  /* 0x0000000c05007c0c */ /* 0x000fe4000bfc3070 */
[----:B------:R-:W-:Y:S02]  /*7ae0*/  SHF.R.U32.HI R4, RZ, 0x8, R17 ;  /* 0x00000008ff047819 */ /* 0x000fe40000011611 */
[----:B------:R-:W-:Y:S02]  /*7af0*/  ISETP.LE.U32.AND P4, PT, R3, UR12, PT ;  /* 0x0000000c03007c0c */ /* 0x000fe4000bf83070 */
[----:B------:R-:W-:Y:S02]  /*7b00*/  LOP3.LUT R4, R4, 0xffff, RZ, 0xc0, !PT ;  /* 0x0000ffff04047812 */ /* 0x000fe400078ec0ff */
[----:B------:R-:W-:Y:S02]  /*7b10*/  SHF.R.U32.HI R5, RZ, 0x10, R13 ;  /* 0x00000010ff057819 */ /* 0x000fe4000001160d */
[----:B------:R-:W-:Y:S01]  /*7b20*/  ISETP.LE.U32.AND P2, PT, R4, UR12, PT ;  /* 0x0000000c04007c0c */ /* 0x000fe2000bf43070 */
[----:B------:R-:W-:Y:S01]  /*7b30*/  @!P1 FADD.FTZ R147, -R147, -RZ ;  /* 0x800000ff93939221 */ /* 0x000fe20000010100 */
[----:B------:R-:W-:Y:S01]  /*7b40*/  LOP3.LUT R3, R11, 0xff, RZ, 0xc0, !PT ;  /* 0x000000ff0b037812 */ /* 0x000fe200078ec0ff */
[----:B------:R-:W-:Y:S01]  /*7b50*/  @!P6 FADD.FTZ R148, -R148, -RZ ;  /* 0x800000ff9494e221 */ /* 0x000fe20000010100 */
[----:B------:R-:W-:Y:S02]  /*7b60*/  LOP3.LUT R5, R5, 0xff, RZ, 0xc0, !PT ;  /* 0x000000ff05057812 */ /* 0x000fe400078ec0ff */
[----:B------:R-:W-:Y:S01]  /*7b70*/  SHF.R.U32.HI R4, RZ, 0x8, R29 ;  /* 0x00000008ff047819 */ /* 0x000fe2000001161d */
[----:B------:R-:W-:Y:S01]  /*7b80*/  @!P4 FADD.FTZ R149, -R149, -RZ ;  /* 0x800000ff9595c221 */ /* 0x000fe20000010100 */
[----:B------:R-:W-:Y:S02]  /*7b90*/  ISETP.LE.U32.AND P1, PT, R3, UR12, PT ;  /* 0x0000000c03007c0c */ /* 0x000fe4000bf23070 */
[----:B------:R-:W-:Y:S02]  /*7ba0*/  ISETP.LE.U32.AND P6, PT, R5, UR12, PT ;  /* 0x0000000c05007c0c */ /* 0x000fe4000bfc3070 */
[----:B------:R-:W-:Y:S01]  /*7bb0*/  LOP3.LUT R3, R4, 0xffff, RZ, 0xc0, !PT ;  /* 0x0000ffff04037812 */ /* 0x000fe200078ec0ff */
[----:B------:R-:W-:Y:S01]  /*7bc0*/  @!P2 FADD.FTZ R155, -R155, -RZ ;  /* 0x800000ff9b9ba221 */ /* 0x000fe20000010100 */
[----:B------:R-:W-:Y:S02]  /*7bd0*/  SHF.R.U32.HI R4, RZ, 0x10, R15 ;  /* 0x00000010ff047819 */ /* 0x000fe4000001160f */
[----:B------:R-:W-:Y:S02]  /*7be0*/  ISETP.LE.U32.AND P4, PT, R3, UR12, PT ;  /* 0x0000000c03007c0c */ /* 0x000fe4000bf83070 */
[----:B------:R-:W-:Y:S02]  /*7bf0*/  LOP3.LUT R4, R4, 0xff, RZ, 0xc0, !PT ;  /* 0x000000ff04047812 */ /* 0x000fe400078ec0ff */
[----:B------:R-:W-:Y:S01]  /*7c00*/  SHF.R.U32.HI R3, RZ, 0x8, R32 ;  /* 0x00000008ff037819 */ /* 0x000fe20000011620 */
[----:B------:R-:W-:Y:S01]  /*7c10*/  @!P1 FADD.FTZ R157, -R157, -RZ ;  /* 0x800000ff9d9d9221 */ /* 0x000fe20000010100 */
[----:B------:R-:W-:Y:S01]  /*7c20*/  LOP3.LUT R5, R14, 0xffff, RZ, 0xc0, !PT ;  /* 0x0000ffff0e057812 */ /* 0x000fe200078ec0ff */
[----:B------:R-:W-:Y:S01]  /*7c30*/  @!P6 FADD.FTZ R162, -R162, -RZ ;  /* 0x800000ffa2a2e221 */ /* 0x000fe20000010100 */
[----:B------:R-:W-:Y:S02]  /*7c40*/  ISETP.LE.U32.AND P2, PT, R4, UR12, PT ;  /* 0x0000000c04007c0c */ /* 0x000fe4000bf43070 */
[----:B------:R-:W-:Y:S02]  /*7c50*/  LOP3.LUT R3, R3, 0xffff, RZ, 0xc0, !PT ;  /* 0x0000ffff03037812 */ /* 0x000fe400078ec0ff */
[----:B------:R-:W-:Y:S01]  /*7c60*/  SHF.R.U32.HI R5, RZ, 0x8, R5 ;  /* 0x00000008ff057819 */ /* 0x000fe20000011605 */
[----:B------:R-:W-:Y:S01]  /*7c70*/  @!P4 FADD.FTZ R167, -R167, -RZ ;  /* 0x800000ffa7a7c221 */ /* 0x000fe20000010100 */
[----:B------:R-:W-:Y:S02]  /*7c80*/  LOP3.LUT R13, R13, 0xffff, RZ, 0xc0, !PT ;  /* 0x0000ffff0d0d7812 */ /* 0x000fe400078ec0ff */
[----:B------:R-:W-:Y:S02]  /*7c90*/  ISETP.LE.U32.AND P6, PT, R3, UR12, PT ;  /* 0x0000000c03007c0c */ /* 0x000fe4000bfc3070 */
[----:B------:R-:W-:Y:S02]  /*7ca0*/  LOP3.LUT R3, R5, 0xffff, RZ, 0xc0, !PT ;  /* 0x0000ffff05037812 */ /* 0x000fe400078ec0ff */
[----:B------:R-:W-:Y:S01]  /*7cb0*/  SHF.R.U32.HI R4, RZ, 0x8, R13 ;  /* 0x00000008ff047819 */ /* 0x000fe2000001160d */
[----:B------:R-:W-:Y:S01]  /*7cc0*/  @!P2 FADD.FTZ R173, -R173, -RZ ;  /* 0x800000ffadada221 */ /* 0x000fe20000010100 */
[----:B------:R-:W-:Y:S02]  /*7cd0*/  ISETP.LE.U32.AND P4, PT, R3, UR12, PT ;  /* 0x0000000c03007c0c */ /* 0x000fe4000bf83070 */
[----:B------:R-:W-:Y:S02]  /*7ce0*/  LOP3.LUT R4, R4, 0xffff, RZ, 0xc0, !PT ;  /* 0x0000ffff04047812 */ /* 0x000fe400078ec0ff */
[----:B------:R-:W-:Y:S02]  /*7cf0*/  LOP3.LUT R15, R15, 0xffff, RZ, 0xc0, !PT ;  /* 0x0000ffff0f0f7812 */ /* 0x000fe400078ec0ff */
[----:B------:R-:W-:Y:S01]  /*7d00*/  ISETP.LE.U32.AND P2, PT, R4, UR12, PT ;  /* 0x0000000c04007c0c */ /* 0x000fe2000bf43070 */
[----:B------:R-:W-:Y:S01]  /*7d10*/  @!P6 FADD.FTZ R177, -R177, -RZ ;  /* 0x800000ffb1b1e221 */ /* 0x000fe20000010100 */
[----:B------:R-:W-:Y:S02]  /*7d20*/  SHF.R.U32.HI R4, RZ, 0x10, R12 ;  /* 0x00000010ff047819 */ /* 0x000fe4000001160c */
[----:B------:R-:W-:Y:S02]  /*7d30*/  SHF.R.U32.HI R3, RZ, 0x8, R15 ;  /* 0x00000008ff037819 */ /* 0x000fe4000001160f */
[----:B------:R-:W-:Y:S01]  /*7d40*/  LOP3.LUT R4, R4, 0xff, RZ, 0xc0, !PT ;  /* 0x000000ff04047812 */ /* 0x000fe200078ec0ff */
[----:B------:R-:W-:Y:S01]  /*7d50*/  @!P4 FADD.FTZ R144, -R144, -RZ ;  /* 0x800000ff9090c221 */ /* 0x000fe20000010100 */
[----:B------:R-:W-:Y:S02]  /*7d60*/  LOP3.LUT R3, R3, 0xffff, RZ, 0xc0, !PT ;  /* 0x0000ffff03037812 */ /* 0x000fe400078ec0ff */
[----:B------:R-:W-:Y:S02]  /*7d70*/  ISETP.LE.U32.AND P4, PT, R4, UR12, PT ;  /* 0x0000000c04007c0c */ /* 0x000fe4000bf83070 */
[----:B------:R-:W-:Y:S01]  /*7d80*/  F2FP.RELU.F16.F32.PACK_AB R4, R145, R154 ;  /* 0x0000009a9104723e */ /* 0x000fe200000008ff */
[----:B------:R-:W-:Y:S01]  /*7d90*/  @!P2 FADD.FTZ R151, -R151, -RZ ;  /* 0x800000ff9797a221 */ /* 0x000fe20000010100 */
[----:B------:R-:W-:Y:S02]  /*7da0*/  ISETP.LE.U32.AND P6, PT, R3, UR12, PT ;  /* 0x0000000c03007c0c */ /* 0x000fe4000bfc3070 */
[----:B------:R-:W-:Y:S01]  /*7db0*/  SHF.R.U32.HI R3, RZ, 0x8, R7 ;  /* 0x00000008ff037819 */ /* 0x000fe20000011607 */
[----:B------:R1:W-:Y:S01]  /*7dc0*/  STS [R229+0x1c000], R4 ;  /* 0x01c00004e5007388 */ /* 0x0003e20000000800 */
[----:B------:R-:W-:Y:S02]  /*7dd0*/  LOP3.LUT R5, R12, 0xffff, RZ, 0xc0, !PT ;  /* 0x0000ffff0c057812 */ /* 0x000fe400078ec0ff */
[----:B------:R-:W-:Y:S02]  /*7de0*/  LOP3.LUT R6, R3, 0xffff, RZ, 0xc0, !PT ;  /* 0x0000ffff03067812 */ /* 0x000fe400078ec0ff */
[----:B------:R-:W-:Y:S01]  /*7df0*/  F2FP.RELU.F16.F32.PACK_AB R3, R200, R156 ;  /* 0x0000009cc803723e */ /* 0x000fe200000008ff */
[----:B------:R-:W-:Y:S01]  /*7e00*/  @!P4 FADD.FTZ R158, -R158, -RZ ;  /* 0x800000ff9e9ec221 */ /* 0x000fe20000010100 */
[----:B------:R-:W-:Y:S02]  /*7e10*/  SHF.R.U32.HI R5, RZ, 0x8, R5 ;  /* 0x00000008ff057819 */ /* 0x000fe40000011605 */
[----:B------:R-:W-:Y:S01]  /*7e20*/  F2FP.RELU.F16.F32.PACK_AB R7, R144, R152 ;  /* 0x000000989007723e */ /* 0x000fe200000008ff */
[----:B------:R2:W-:Y:S01]  /*7e30*/  STS [R229+0x1c400], R3 ;  /* 0x01c40003e5007388 */ /* 0x0005e20000000800 */
[----:B------:R-:W-:Y:S01]  /*7e40*/  LOP3.LUT R5, R5, 0xffff, RZ, 0xc0, !PT ;  /* 0x0000ffff05057812 */ /* 0x000fe200078ec0ff */
[----:B------:R-:W-:Y:S01]  /*7e50*/  @!P6 FADD.FTZ R168, -R168, -RZ ;  /* 0x800000ffa8a8e221 */ /* 0x000fe20000010100 */
[----:B------:R-:W-:Y:S02]  /*7e60*/  ISETP.LE.U32.AND P2, PT, R6, UR12, PT ;  /* 0x0000000c06007c0c */ /* 0x000fe4000bf43070 */
[----:B------:R-:W-:Y:S02]  /*7e70*/  ISETP.LE.U32.AND P6, PT, R5, UR12, PT ;  /* 0x0000000c05007c0c */ /* 0x000fe4000bfc3070 */
[----:B------:R-:W-:Y:S02]  /*7e80*/  F2FP.RELU.F16.F32.PACK_AB R5, R169, R209 ;  /* 0x000000d1a905723e */ /* 0x000fe400000008ff */
[----:B------:R-:W-:Y:S02]  /*7e90*/  F2FP.RELU.F16.F32.PACK_AB R6, R150, R146 ;  /* 0x000000929606723e */ /* 0x000fe400000008ff */
[----:B------:R-:W-:Y:S01]  /*7ea0*/  F2FP.RELU.F16.F32.PACK_AB R2, R225, R219 ;  /* 0x000000dbe102723e */ /* 0x000fe200000008ff */
[----:B------:R3:W-:Y:S01]  /*7eb0*/  STS [R231+0x1c000], R5 ;  /* 0x01c00005e7007388 */ /* 0x0007e20000000800 */
[----:B------:R-:W-:Y:S02]  /*7ec0*/  F2FP.RELU.F16.F32.PACK_AB R0, R177, R223 ;  /* 0x000000dfb100723e */ /* 0x000fe400000008ff */
[----:B-1----:R-:W-:Y:S01]  /*7ed0*/  F2FP.RELU.F16.F32.PACK_AB R4, R210, R207 ;  /* 0x000000cfd204723e */ /* 0x002fe200000008ff */
[----:B------:R-:W-:Y:S01]  /*7ee0*/  @!P2 FADD.FTZ R165, -R165, -RZ ;  /* 0x800000ffa5a5a221 */ /* 0x000fe20000010100 */
[----:B------:R-:W-:Y:S01]  /*7ef0*/  ISETP.LE.U32.AND P0, PT, R10, UR12, PT ;  /* 0x0000000c0a007c0c */ /* 0x000fe2000bf03070 */
[----:B------:R-:W-:Y:S01]  /*7f00*/  @!P6 FADD.FTZ R160, -R160, -RZ ;  /* 0x800000ffa0a0e221 */ /* 0x000fe20000010100 */
[----:B------:R-:W-:Y:S01]  /*7f10*/  FSETP.GE.FTZ.AND P3, PT, R152, RZ, PT ;  /* 0x000000ff9800720b */ /* 0x000fe20003f76000 */
[----:B------:R1:W-:Y:S01]  /*7f20*/  STS [R231+0x1c400], R4 ;  /* 0x01c40004e7007388 */ /* 0x0003e20000000800 */
[----:B------:R-:W-:Y:S02]  /*7f30*/  FSETP.GE.FTZ.AND P2, PT, R144, RZ, PT ;  /* 0x000000ff9000720b */ /* 0x000fe40003f56000 */
[----:B------:R-:W-:Y:S01]  /*7f40*/  FSETP.GE.FTZ.AND P1, PT, R154, RZ, PT ;  /* 0x000000ff9a00720b */ /* 0x000fe20003f36000 */
[----:B------:R4:W-:Y:S01]  /*7f50*/  STS [R229+0x1e000], R7 ;  /* 0x01e00007e5007388 */ /* 0x0009e20000000800 */
[----:B--2---:R-:W-:Y:S03]  /*7f60*/  F2FP.RELU.F16.F32.PACK_AB R3, R147, R202 ;  /* 0x000000ca9303723e */ /* 0x004fe600000008ff */
[----:B------:R2:W-:Y:S02]  /*7f70*/  STS [R229+0x1e400], R6 ;  /* 0x01e40006e5007388 */ /* 0x0005e40000000800 */
[----:B------:R-:W-:Y:S01]  /*7f80*/  @!P0 FADD.FTZ R170, -R170, -RZ ;  /* 0x800000ffaaaa8221 */ /* 0x000fe20000010100 */
[----:B------:R-:W-:Y:S01]  /*7f90*/  FSETP.GE.FTZ.AND P0, PT, R145, RZ, PT ;  /* 0x000000ff9100720b */ /* 0x000fe20003f16000 */
[----:B------:R2:W-:Y:S01]  /*7fa0*/  STS [R231+0x1e000], R3 ;  /* 0x01e00003e7007388 */ /* 0x0005e20000000800 */
[----:B---3--:R-:W-:Y:S02]  /*7fb0*/  F2FP.RELU.F16.F32.PACK_AB R5, R205, R161 ;  /* 0x000000a1cd05723e */ /* 0x008fe400000008ff */
[----:B-1----:R-:W-:Y:S02]  /*7fc0*/  F2FP.RELU.F16.F32.PACK_AB R4, R172, R220 ;  /* 0x000000dcac04723e */ /* 0x002fe400000008ff */
[----:B----4-:R-:W-:Y:S02]  /*7fd0*/  F2FP.RELU.F16.F32.PACK_AB R7, R201, R153 ;  /* 0x00000099c907723e */ /* 0x010fe400000008ff */
[----:B--2---:R-:W-:Y:S03]  /*7fe0*/  F2FP.RELU.F16.F32.PACK_AB R6, R148, R208 ;  /* 0x000000d09406723e */ /* 0x004fe600000008ff */
[----:B------:R1:W-:Y:S01]  /*7ff0*/  STS [R231+0x1e400], R7 ;  /* 0x01e40007e7007388 */ /* 0x0003e20000000800 */
[----:B------:R-:W-:Y:S03]  /*8000*/  F2FP.RELU.F16.F32.PACK_AB R3, R222, R213 ;  /* 0x000000d5de03723e */ /* 0x000fe600000008ff */
[----:B------:R2:W-:Y:S04]  /*8010*/  STS [R235+0x1c000], R6 ;  /* 0x01c00006eb007388 */ /* 0x0005e80000000800 */
[----:B------:R3:W-:Y:S04]  /*8020*/  STS [R235+0x1c400], R5 ;  /* 0x01c40005eb007388 */ /* 0x0007e80000000800 */
[----:B------:R4:W-:Y:S04]  /*8030*/  STS [R234+0x1c000], R4 ;  /* 0x01c00004ea007388 */ /* 0x0009e80000000800 */
[----:B------:R4:W-:Y:S01]  /*8040*/  STS [R234+0x1c400], R3 ;  /* 0x01c40003ea007388 */ /* 0x0009e20000000800 */
[----:B-1----:R-:W-:Y:S02]  /*8050*/  F2FP.RELU.F16.F32.PACK_AB R7, R149, R204 ;  /* 0x000000cc9507723e */ /* 0x002fe400000008ff */
[----:B--2---:R-:W-:Y:S03]  /*8060*/  F2FP.RELU.F16.F32.PACK_AB R6, R203, R159 ;  /* 0x0000009fcb06723e */ /* 0x004fe600000008ff */
[----:B------:R-:W-:Y:S01]  /*8070*/  STS [R235+0x1e000], R7 ;  /* 0x01e00007eb007388 */ /* 0x000fe20000000800 */
[----:B---3--:R-:W-:Y:S03]  /*8080*/  F2FP.RELU.F16.F32.PACK_AB R5, R163, R216 ;  /* 0x000000d8a305723e */ /* 0x008fe600000008ff */
[----:B------:R1:W-:Y:S01]  /*8090*/  STS [R235+0x1e400], R6 ;  /* 0x01e40006eb007388 */ /* 0x0003e20000000800 */
[----:B----4-:R-:W-:Y:S03]  /*80a0*/  F2FP.RELU.F16.F32.PACK_AB R4, R217, R206 ;  /* 0x000000ced904723e */ /* 0x010fe600000008ff */
[----:B------:R2:W-:Y:S01]  /*80b0*/  STS [R234+0x1e000], R5 ;  /* 0x01e00005ea007388 */ /* 0x0005e20000000800 */
[----:B------:R-:W-:Y:S03]  /*80c0*/  F2FP.RELU.F16.F32.PACK_AB R3, R155, R212 ;  /* 0x000000d49b03723e */ /* 0x000fe600000008ff */
[----:B------:R3:W-:Y:S04]  /*80d0*/  STS [R234+0x1e400], R4 ;  /* 0x01e40004ea007388 */ /* 0x0007e80000000800 */
[----:B------:R4:W-:Y:S01]  /*80e0*/  STS [R228+0x1c000], R3 ;  /* 0x01c00003e4007388 */ /* 0x0009e20000000800 */
[----:B-1----:R-:W-:Y:S02]  /*80f0*/  F2FP.RELU.F16.F32.PACK_AB R6, R211, R171 ;  /* 0x000000abd306723e */ /* 0x002fe400000008ff */
[----:B--2---:R-:W-:Y:S03]  /*8100*/  F2FP.RELU.F16.F32.PACK_AB R5, R151, R174 ;  /* 0x000000ae9705723e */ /* 0x004fe600000008ff */
[----:B------:R-:W-:Y:S01]  /*8110*/  STS [R228+0x1c400], R6 ;  /* 0x01c40006e4007388 */ /* 0x000fe20000000800 */
[----:B---3--:R-:W-:Y:S03]  /*8120*/  F2FP.RELU.F16.F32.PACK_AB R4, R175, R162 ;  /* 0x000000a2af04723e */ /* 0x008fe600000008ff */
[----:B------:R1:W-:Y:S01]  /*8130*/  STS [R230+0x1c400], R2 ;  /* 0x01c40002e6007388 */ /* 0x0003e20000000800 */
[----:B----4-:R-:W-:Y:S05]  /*8140*/  F2FP.RELU.F16.F32.PACK_AB R3, R179, R224 ;  /* 0x000000e0b303723e */ /* 0x010fea00000008ff */
[----:B------:R2:W-:Y:S04]  /*8150*/  STS [R230+0x1c000], R3 ;  /* 0x01c00003e6007388 */ /* 0x0005e80000000800 */
[----:B------:R3:W-:Y:S04]  /*8160*/  STS [R228+0x1e000], R5 ;  /* 0x01e00005e4007388 */ /* 0x0007e80000000800 */
[----:B------:R4:W-:Y:S01]  /*8170*/  STS [R228+0x1e400], R4 ;  /* 0x01e40004e4007388 */ /* 0x0009e20000000800 */
[----:B-1----:R-:W-:Y:S02]  /*8180*/  F2FP.RELU.F16.F32.PACK_AB R2, R178, R173 ;  /* 0x000000adb202723e */ /* 0x002fe400000008ff */
[----:B--2---:R-:W-:Y:S02]  /*8190*/  F2FP.RELU.F16.F32.PACK_AB R3, R168, R198 ;  /* 0x000000c6a803723e */ /* 0x004fe400000008ff */
[----:B---3--:R-:W-:Y:S02]  /*81a0*/  F2FP.RELU.F16.F32.PACK_AB R5, R167, R215 ;  /* 0x000000d7a705723e */ /* 0x008fe400000008ff */
[----:B----4-:R-:W-:Y:S03]  /*81b0*/  F2FP.RELU.F16.F32.PACK_AB R4, R214, R176 ;  /* 0x000000b0d604723e */ /* 0x010fe600000008ff */
        /* <DEDUP_REMOVED lines=13> */
[----:B------:R-:W-:Y:S04]  /*8290*/  STS [R232+0x1e000], R3 ;  /* 0x01e00003e8007388 */ /* 0x000fe80000000800 */
[----:B------:R2:W-:Y:S04]  /*82a0*/  STS [R232+0x1e400], R2 ;  /* 0x01e40002e8007388 */ /* 0x0005e80000000800 */
[----:B------:R-:W-:Y:S01]  /*82b0*/  LDSM.16.M88.4 R16, [R184+UR4+0x10000] ;  /* 0x01000004b810783b */ /* 0x000fe20008000200 */
[----:B-1----:R-:W-:Y:S07]  /*82c0*/  IMAD.SHL.U32 R0, R190, 0x2, RZ ;  /* 0x00000002be007824 */ /* 0x002fee00078e00ff */
[----:B------:R-:W-:Y:S08]  /*82d0*/  LDSM.16.M88.4 R32, [R184+UR4+0x10800] ;  /* 0x01080004b820783b */ /* 0x000ff00008000200 */
[----:B------:R-:W1:Y:S01]  /*82e0*/  LDSM.16.M88.4 R64, [R0+UR4+0x8000] ;  /* 0x008000040040783b */ /* 0x000e620008000200 */
[----:B--2---:R-:W-:Y:S07]  /*82f0*/  IMAD.U32 R2, RZ, RZ, UR4 ;  /* 0x00000004ff027e24 */ /* 0x004fee000f8e00ff */
[----:B------:R2:W3:Y:S08]  /*8300*/  LDSM.16.M88.4 R60, [R0+UR4+0xa000] ;  /* 0x00a00004003c783b */ /* 0x0004f00008000200 */
[----:B------:R-:W4:Y:S08]  /*8310*/  LDSM.16.M88.4 R48, [R184+UR4+0x11000] ;  /* 0x01100004b830783b */ /* 0x000f300008000200 */
[----:B------:R-:W4:Y:S01]  /*8320*/  LDSM.16.M88.4 R132, [R184+UR4+0x11800] ;  /* 0x01180004b884783b */ /* 0x000f220008000200 */
[----:B--2---:R-:W-:Y:S05]  /*8330*/  IADD3 R0, R0, 0x8000, R2 ;  /* 0x0000800000007810 */ /* 0x004fea0007ffe002 */
[C---:B------:R-:W-:Y:S02]  /*8340*/  IMAD.IADD R140, R0.reuse, 0x1, R189 ;  /* 0x00000001008c7824 */ /* 0x040fe400078e02bd */
[----:B------:R-:W-:Y:S01]  /*8350*/  IMAD.IADD R0, R0, 0x1, R182 ;  /* 0x0000000100007824 */ /* 0x000fe200078e02b6 */
[-C--:B-1----:R-:W-:Y:S02]  /*8360*/  HMMA.16816.F32 R4, R64, R16.reuse, RZ ;  /* 0x000000104004723c */ /* 0x082fe400000018ff */
[----:B------:R-:W-:Y:S04]  /*8370*/  LDSM.16.M88.4 R136, [R140] ;  /* 0x000000008c88783b */ /* 0x000fe80000000200 */
[C---:B---3--:R-:W-:Y:S04]  /*8380*/  HMMA.16816.F32 R8, R60.reuse, R16, RZ ;  /* 0x000000103c08723c */ /* 0x048fe800000018ff */
[----:B------:R-:W-:Y:S02]  /*8390*/  LDSM.16.M88.4 R140, [R140+0x2000] ;  /* 0x002000008c8c783b */ /* 0x000fe40000000200 */
[-C--:B------:R-:W-:Y:S06]  /*83a0*/  HMMA.16816.F32 R12, R60, R18.reuse, RZ ;  /* 0x000000123c0c723c */ /* 0x080fec00000018ff */
[C---:B------:R-:W-:Y:S06]  /*83b0*/  HMMA.16816.F32 R16, R64.reuse, R18, RZ ;  /* 0x000000124010723c */ /* 0x040fec00000018ff */
[-C--:B------:R-:W-:Y:S06]  /*83c0*/  HMMA.16816.F32 R20, R64, R32.reuse, RZ ;  /* 0x000000204014723c */ /* 0x080fec00000018ff */
        /* <DEDUP_REMOVED lines=32> */
[----:B------:R-:W-:Y:S08]  /*85d0*/  LDSM.16.M88.4 R132, [R0] ;  /* 0x000000000084783b */ /* 0x000ff00000000200 */
        /* <DEDUP_REMOVED lines=22> */
[----:B------:R-:W1:Y:S08]  /*8740*/  LDSM.16.M88.4 R132, [R140] ;  /* 0x000000008c84783b */ /* 0x000e700000000200 */
        /* <DEDUP_REMOVED lines=10> */
[-C--:B------:R-:W-:Y:S01]  /*87f0*/  FSEL R3, R3, R195.reuse, P1 ;  /* 0x000000c303037208 */ /* 0x080fe20000800000 */
[C---:B------:R-:W-:Y:S01]  /*8800*/  FADD.FTZ R4, -R193.reuse, R9 ;  /* 0x00000009c1047221 */ /* 0x040fe20000010100 */
[----:B------:R-:W-:Y:S01]  /*8810*/  FSEL R0, R0, R195, P0 ;  /* 0x000000c300007208 */ /* 0x000fe20000000000 */
[----:B------:R-:W-:Y:S01]  /*8820*/  FADD.FTZ R8, -R193, R8 ;  /* 0x00000008c1087221 */ /* 0x000fe20000010100 */
[----:B------:R-:W-:Y:S01]  /*8830*/  FSETP.GE.FTZ.AND P1, PT, R156, RZ, PT ;  /* 0x000000ff9c00720b */ /* 0x000fe20003f36000 */
[----:B------:R-:W-:Y:S01]  /*8840*/  FMUL.FTZ R154, R154, R3 ;  /* 0x000000039a9a7220 */ /* 0x000fe20000410000 */
[----:B------:R-:W-:Y:S01]  /*8850*/  FSETP.GE.FTZ.AND P0, PT, R200, RZ, PT ;  /* 0x000000ffc800720b */ /* 0x000fe20003f16000 */
[----:B------:R-:W-:Y:S01]  /*8860*/  FADD.FTZ R14, -R192, R14 ;  /* 0x0000000ec00e7221 */ /* 0x000fe20000010100 */
[-C--:B------:R-:W-:Y:S01]  /*8870*/  FSEL R6, R6, R194.reuse, P1 ;  /* 0x000000c206067208 */ /* 0x080fe20000800000 */
[----:B------:R-:W-:Y:S01]  /*8880*/  FADD.FTZ R15, -R192, R15 ;  /* 0x0000000fc00f7221 */ /* 0x000fe20000010100 */
[----:B------:R-:W-:Y:S01]  /*8890*/  FSEL R7, R7, R194, P0 ;  /* 0x000000c207077208 */ /* 0x000fe20000000000 */
[C---:B------:R-:W-:Y:S01]  /*88a0*/  FADD.FTZ R5, -R193.reuse, R12 ;  /* 0x0000000cc1057221 */ /* 0x040fe20000010100 */
[----:B------:R-:W-:Y:S01]  /*88b0*/  FSETP.GE.FTZ.AND P1, PT, R146, RZ, PT ;  /* 0x000000ff9200720b */ /* 0x000fe20003f36000 */
[----:B------:R-:W-:Y:S01]  /*88c0*/  FMUL.FTZ R6, R156, R6 ;  /* 0x000000069c067220 */ /* 0x000fe20000410000 */
[----:B------:R-:W-:Y:S01]  /*88d0*/  FSETP.GE.FTZ.AND P0, PT, R150, RZ, PT ;  /* 0x000000ff9600720b */ /* 0x000fe20003f16000 */
[----:B------:R-:W-:Y:S01]  /*88e0*/  FMUL.FTZ R7, R200, R7 ;  /* 0x00000007c8077220 */ /* 0x000fe20000410000 */
[-C--:B------:R-:W-:Y:S01]  /*88f0*/  FSEL R8, R8, R193.reuse, P3 ;  /* 0x000000c108087208 */ /* 0x080fe20001800000 */
[----:B------:R-:W-:Y:S01]  /*8900*/  FADD.FTZ R13, -R193, R13 ;  /* 0x0000000dc10d7221 */ /* 0x000fe20000010100 */
[-C--:B------:R-:W-:Y:S01]  /*8910*/  FSEL R4, R4, R193.reuse, P2 ;  /* 0x000000c104047208 */ /* 0x080fe20001000000 */
        /* <DEDUP_REMOVED lines=8> */
[----:B------:R-:W-:Y:S01]  /*89a0*/  FADD.FTZ R0, -R192, R11 ;  /* 0x0000000bc0007221 */ /* 0x000fe20000010100 */
[----:B------:R-:W-:Y:S01]  /*89b0*/  FSEL R5, R5, R193, P3 ;  /* 0x000000c105057208 */ /* 0x000fe20001800000 */
[----:B------:R-:W-:Y:S01]  /*89c0*/  FMUL.FTZ R146, R146, R3 ;  /* 0x0000000392927220 */ /* 0x000fe20000410000 */
[----:B------:R-:W-:Y:S01]  /*89d0*/  FSEL R4, R13, R193, P2 ;  /* 0x000000c10d047208 */ /* 0x000fe20001000000 */
[-C--:B-1----:R-:W-:Y:S03]  /*89e0*/  HMMA.16816.F32 R20, R132, R136.reuse, R20 ;  /* 0x000000888414723c */ /* 0x082fe60000001814 */
[----:B------:R-:W-:Y:S01]  /*89f0*/  FSEL R0, R0, R192, P0 ;  /* 0x000000c000007208 */ /* 0x000fe20000000000 */
[----:B------:R-:W-:Y:S01]  /*8a00*/  FMUL.FTZ R5, R202, R5 ;  /* 0x00000005ca057220 */ /* 0x000fe20000410000 */
[----:B------:R-:W-:Y:S01]  /*8a10*/  FSETP.GE.FTZ.AND P0, PT, R201, RZ, PT ;  /* 0x000000ffc900720b */ /* 0x000fe20003f16000 */
[----:B------:R-:W-:Y:S01]  /*8a20*/  FMUL.FTZ R4, R147, R4 ;  /* 0x0000000493047220 */ /* 0x000fe20000410000 */
[----:B------:R-:W-:Y:S01]  /*8a30*/  FSEL R3, R14, R192, P1 ;  /* 0x000000c00e037208 */ /* 0x000fe20000800000 */
[C---:B------:R-:W-:Y:S04]  /*8a40*/  HMMA.16816.F32 R24, R140.reuse, R136, R24 ;  /* 0x000000888c18723c */ /* 0x040fe80000001818 */
[----:B------:R-:W-:Y:S01]  /*8a50*/  FSETP.GE.FTZ.AND P1, PT, R207, RZ, PT ;  /* 0x000000ffcf00720b */ /* 0x000fe20003f36000 */
[----:B------:R-:W-:Y:S01]  /*8a60*/  FMUL.FTZ R10, R150, R0 ;  /* 0x00000000960a7220 */ /* 0x000fe20000410000 */
[----:B------:R-:W-:Y:S01]  /*8a70*/  FSEL R0, R15, R192, P0 ;  /* 0x000000c00f007208 */ /* 0x000fe20000000000 */
[-C--:B------:R-:W-:Y:S03]  /*8a80*/  HMMA.16816.F32 R28, R140, R138.reuse, R28 ;  /* 0x0000008a8c1c723c */ /* 0x080fe6000000181c */
[----:B------:R-:W-:Y:S01]  /*8a90*/  FSETP.GE.FTZ.AND P0, PT, R210, RZ, PT ;  /* 0x000000ffd200720b */ /* 0x000fe20003f16000 */
[----:B------:R-:W-:Y:S01]  /*8aa0*/  FMUL.FTZ R11, R152, R8 ;  /* 0x00000008980b7220 */ /* 0x000fe20000410000 */
[----:B------:R-:W-:Y:S01]  /*8ab0*/  F2FP.F16.F32.PACK_AB R152, R7, R6 ;  /* 0x000000060798723e */ /* 0x000fe200000000ff */
[C---:B------:R-:W-:Y:S01]  /*8ac0*/  FADD.FTZ R7, -R194.reuse, R18 ;  /* 0x00000012c2077221 */ /* 0x040fe20000010100 */
[----:B------:R-:W-:Y:S01]  /*8ad0*/  FSETP.GE.FTZ.AND P3, PT, R209, RZ, PT ;  /* 0x000000ffd100720b */ /* 0x000fe20003f76000 */
[----:B------:R-:W-:Y:S01]  /*8ae0*/  FADD.FTZ R6, -R194, R19 ;  /* 0x00000013c2067221 */ /* 0x000fe20000010100 */
[----:B------:R-:W-:Y:S01]  /*8af0*/  FSETP.GE.FTZ.AND P2, PT, R169, RZ, PT ;  /* 0x000000ffa900720b */ /* 0x000fe20003f56000 */
[C---:B------:R-:W-:Y:S04]  /*8b00*/  HMMA.16816.F32 R32, R132.reuse, R138, R32 ;  /* 0x0000008a8420723c */ /* 0x040fe80000001820 */
[-C--:B------:R-:W-:Y:S01]  /*8b10*/  FSEL R7, R7, R194.reuse, P1 ;  /* 0x000000c207077208 */ /* 0x080fe20000800000 */
[C---:B------:R-:W-:Y:S01]  /*8b20*/  FADD.FTZ R20, -R195.reuse, R20 ;  /* 0x00000014c3147221 */ /* 0x040fe20000010100 */
[----:B------:R-:W-:Y:S01]  /*8b30*/  FSEL R6, R6, R194, P0 ;  /* 0x000000c206067208 */ /* 0x000fe20000000000 */
[----:B------:R-:W-:Y:S01]  /*8b40*/  FADD.FTZ R8, -R195, R17 ;  /* 0x00000011c3087221 */ /* 0x000fe20000010100 */
[----:B------:R-:W-:Y:S02]  /*8b50*/  F2FP.F16.F32.PACK_AB R147, R10, R146 ;  /* 0x000000920a93723e */ /* 0x000fe400000000ff */
[----:B------:R-:W-:Y:S01]  /*8b60*/  FSETP.GE.FTZ.AND P1, PT, R161, RZ, PT ;  /* 0x000000ffa100720b */ /* 0x000fe20003f36000 */
[----:B------:R-:W-:Y:S01]  /*8b70*/  FMUL.FTZ R15, R207, R7 ;  /* 0x00000007cf0f7220 */ /* 0x000fe20000410000 */
[----:B------:R-:W-:Y:S01]  /*8b80*/  F2FP.F16.F32.PACK_AB R146, R4, R5 ;  /* 0x000000050492723e */ /* 0x000fe200000000ff */
[----:B------:R-:W-:Y:S01]  /*8b90*/  FMUL.FTZ R14, R210, R6 ;  /* 0x00000006d20e7220 */ /* 0x000fe20000410000 */
[-C--:B------:R-:W-:Y:S01]  /*8ba0*/  FSEL R9, R9, R195.reuse, P3 ;  /* 0x000000c309097208 */ /* 0x080fe20001800000 */
[----:B------:R-:W1:Y:S01]  /*8bb0*/  LDSM.16.M88.4 R4, [R185+0x5000] ;  /* 0x00500000b904783b */ /* 0x000e620000000200 */
[----:B------:R-:W-:Y:S01]  /*8bc0*/  FSEL R8, R8, R195, P2 ;  /* 0x000000c308087208 */ /* 0x000fe20001000000 */
[----:B------:R-:W-:Y:S01]  /*8bd0*/  FADD.FTZ R28, -R193, R28 ;  /* 0x0000001cc11c7221 */ /* 0x000fe20000010100 */
[----:B------:R-:W-:Y:S01]  /*8be0*/  FSETP.GE.FTZ.AND P3, PT, R208, RZ, PT ;  /* 0x000000ffd000720b */ /* 0x000fe20003f76000 */
[----:B------:R-:W-:Y:S01]  /*8bf0*/  FADD.FTZ R31, -R192, R31 ;  /* 0x0000001fc01f7221 */ /* 0x000fe20000010100 */
[----:B------:R-:W-:Y:S01]  /*8c00*/  FSETP.GE.FTZ.AND P2, PT, R148, RZ, PT ;  /* 0x000000ff9400720b */ /* 0x000fe20003f56000 */
[----:B------:R-:W-:Y:S01]  /*8c10*/  FMUL.FTZ R17, R209, R9 ;  /* 0x00000009d1117220 */ /* 0x000fe20000410000 */
[----:B------:R-:W-:Y:S01]  /*8c20*/  FSETP.GE.FTZ.AND P0, PT, R205, RZ, PT ;  /* 0x000000ffcd00720b */ /* 0x000fe20003f16000 */
[----:B------:R-:W-:Y:S01]  /*8c30*/  FADD.FTZ R10, -R192, R27 ;  /* 0x0000001bc00a7221 */ /* 0x000fe20000010100 */
[----:B------:R-:W-:Y:S01]  /*8c40*/  F2FP.F16.F32.PACK_AB R154, R145, R154 ;  /* 0x0000009a919a723e */ /* 0x000fe200000000ff */
[----:B------:R-:W-:Y:S01]  /*8c50*/  FADD.FTZ R21, -R195, R21 ;  /* 0x00000015c3157221 */ /* 0x000fe20000010100 */
[----:B------:R-:W-:Y:S01]  /*8c60*/  F2FP.F16.F32.PACK_AB R150, R144, R11 ;  /* 0x0000000b9096723e */ /* 0x000fe200000000ff */
[----:B------:R-:W-:Y:S01]  /*8c70*/  FADD.FTZ R11, -R192, R26 ;  /* 0x0000001ac00b7221 */ /* 0x000fe20000010100 */
[-C--:B------:R-:W-:Y:S01]  /*8c80*/  FSEL R9, R20, R195.reuse, P3 ;  /* 0x000000c314097208 */ /* 0x080fe20001800000 */
[----:B------:R-:W-:Y:S01]  /*8c90*/  FMUL.FTZ R16, R169, R8 ;  /* 0x00000008a9107220 */ /* 0x000fe20000410000 */
        /* <DEDUP_REMOVED lines=9> */
[----:B------:R-:W-:Y:S01]  /*8d30*/  FMUL.FTZ R3, R153, R3 ;  /* 0x0000000399037220 */ /* 0x000fe20000410000 */
[----:B------:R-:W-:Y:S01]  /*8d40*/  F2FP.F16.F32.PACK_AB R138, R8, R9 ;  /* 0x00000009088a723e */ /* 0x000fe200000000ff */
[----:B------:R-:W-:Y:S01]  /*8d50*/  FMUL.FTZ R0, R201, R0 ;  /* 0x00000000c9007220 */ /* 0x000fe20000410000 */
[-C--:B------:R-:W-:Y:S01]  /*8d60*/  FSEL R12, R12, R193.reuse, P2 ;  /* 0x000000c10c0c7208 */ /* 0x080fe20001000000 */
[----:B------:R-:W-:Y:S01]  /*8d70*/  FADD.FTZ R22, -R194, R22 ;  /* 0x00000016c2167221 */ /* 0x000fe20000010100 */
[----:B------:R-:W-:Y:S01]  /*8d80*/  FSEL R8, R28, R193, P3 ;  /* 0x000000c11c087208 */ /* 0x000fe20001800000 */
[----:B------:R-:W-:Y:S01]  /*8d90*/  FADD.FTZ R23, -R194, R23 ;  /* 0x00000017c2177221 */ /* 0x000fe20000010100 */
[----:B------:R-:W-:Y:S01]  /*8da0*/  F2FP.F16.F32.PACK_AB R145, R0, R3 ;  /* 0x000000030091723e */ /* 0x000fe200000000ff */
[----:B------:R-:W-:Y:S01]  /*8db0*/  FADD.FTZ R29, -R193, R29 ;  /* 0x0000001dc11d7221 */ /* 0x000fe20000010100 */
[-C--:B------:R-:W-:Y:S01]  /*8dc0*/  FSEL R3, R22, R194.reuse, P1 ;  /* 0x000000c216037208 */ /* 0x080fe20000800000 */
[----:B------:R-:W-:Y:S01]  /*8dd0*/  FADD.FTZ R30, -R192, R30 ;  /* 0x0000001ec01e7221 */ /* 0x000fe20000010100 */
[----:B------:R-:W-:Y:S01]  /*8de0*/  FSEL R0, R23, R194, P0 ;  /* 0x000000c217007208 */ /* 0x000fe20000000000 */
[----:B------:R-:W-:Y:S01]  /*8df0*/  FADD.FTZ R33, -R195, R33 ;  /* 0x00000021c3217221 */ /* 0x000fe20000010100 */
[----:B------:R-:W-:Y:S01]  /*8e00*/  FSETP.GE.FTZ.AND P1, PT, R159, RZ, PT ;  /* 0x000000ff9f00720b */ /* 0x000fe20003f36000 */
[----:B------:R-:W-:Y:S01]  /*8e10*/  FMUL.FTZ R3, R161, R3 ;  /* 0x00000003a1037220 */ /* 0x000fe20000410000 */
[----:B------:R-:W-:Y:S01]  /*8e20*/  FSETP.GE.FTZ.AND P0, PT, R203, RZ, PT ;  /* 0x000000ffcb00720b */ /* 0x000fe20003f16000 */
[-C--:B-1----:R-:W-:Y:S03]  /*8e30*/  HMMA.16816.F32 R36, R132, R4.reuse, R36 ;  /* 0x000000048424723c */ /* 0x082fe60000001824 */
[----:B------:R-:W-:Y:S01]  /*8e40*/  FSEL R11, R11, R192, P1 ;  /* 0x000000c00b0b7208 */ /* 0x000fe20000800000 */
[----:B------:R-:W-:Y:S01]  /*8e50*/  FMUL.FTZ R0, R205, R0 ;  /* 0x00000000cd007220 */ /* 0x000fe20000410000 */
[----:B------:R-:W-:Y:S01]  /*8e60*/  FSEL R10, R10, R192, P0 ;  /* 0x000000c00a0a7208 */ /* 0x000fe20000000000 */
[C---:B------:R-:W-:Y:S04]  /*8e70*/  HMMA.16816.F32 R40, R140.reuse, R4, R40 ;  /* 0x000000048c28723c */ /* 0x040fe80000001828 */
[----:B------:R-:W-:Y:S01]  /*8e80*/  FSETP.GE.FTZ.AND P0, PT, R217, RZ, PT ;  /* 0x000000ffd900720b */ /* 0x000fe20003f16000 */
[----:B------:R-:W-:Y:S01]  /*8e90*/  FMUL.FTZ R11, R159, R11 ;  /* 0x0000000b9f0b7220 */ /* 0x000fe20000410000 */
[----:B------:R-:W-:Y:S01]  /*8ea0*/  F2FP.F16.F32.PACK_AB R144, R16, R17 ;  /* 0x000000111090723e */ /* 0x000fe200000000ff */
[----:B------:R-:W-:Y:S01]  /*8eb0*/  FMUL.FTZ R10, R203, R10 ;  /* 0x0000000acb0a7220 */ /* 0x000fe20000410000 */
[----:B------:R-:W-:Y:S01]  /*8ec0*/  F2FP.F16.F32.PACK_AB R139, R14, R15 ;  /* 0x0000000f0e8b723e */ /* 0x000fe200000000ff */
[-C--:B------:R-:W-:Y:S03]  /*8ed0*/  HMMA.16816.F32 R44, R140, R6.reuse, R44 ;  /* 0x000000068c2c723c */ /* 0x080fe6000000182c */
[----:B------:R-:W-:Y:S01]  /*8ee0*/  FSETP.GE.FTZ.AND P2, PT, R163, RZ, PT ;  /* 0x000000ffa300720b */ /* 0x000fe20003f56000 */
[----:B------:R-:W-:Y:S01]  /*8ef0*/  FMUL.FTZ R15, R216, R8 ;  /* 0x00000008d80f7220 */ /* 0x000fe20000410000 */
[----:B------:R-:W-:Y:S01]  /*8f00*/  FSETP.GE.FTZ.AND P1, PT, R206, RZ, PT ;  /* 0x000000ffce00720b */ /* 0x000fe20003f36000 */
[----:B------:R-:W-:Y:S01]  /*8f10*/  FMUL.FTZ R16, R149, R12 ;  /* 0x0000000c95107220 */ /* 0x000fe20000410000 */
[-C--:B------:R-:W-:Y:S01]  /*8f20*/  FSEL R12, R31, R192.reuse, P0 ;  /* 0x000000c01f0c7208 */ /* 0x080fe20000000000 */
[----:B------:R-:W-:Y:S01]  /*8f30*/  FADD.FTZ R32, -R195, R32 ;  /* 0x00000020c3207221 */ /* 0x000fe20000010100 */
[----:B------:R-:W-:Y:S01]  /*8f40*/  FSETP.GE.FTZ.AND P3, PT, R220, RZ, PT ;  /* 0x000000ffdc00720b */ /* 0x000fe20003f76000 */
[C---:B------:R-:W-:Y:S04]  /*8f50*/  HMMA.16816.F32 R48, R132.reuse, R6, R48 ;  /* 0x000000068430723c */ /* 0x040fe80000001830 */
[----:B------:R-:W-:Y:S01]  /*8f60*/  F2FP.F16.F32.PACK_AB R31, R10, R11 ;  /* 0x0000000b0a1f723e */ /* 0x000fe200000000ff */
[----:B------:R-:W-:Y:S01]  /*8f70*/  FADD.FTZ R34, -R194, R34 ;  /* 0x00000022c2227221 */ /* 0x000fe20000010100 */
[----:B------:R-:W-:Y:S01]  /*8f80*/  F2FP.F16.F32.PACK_AB R137, R0, R3 ;  /* 0x000000030089723e */ /* 0x000fe200000000ff */
[----:B------:R-:W1:Y:S01]  /*8f90*/  LDSM.16.M88.4 R8, [R185+0x5800] ;  /* 0x00580000b908783b */ /* 0x000e620000000200 */
[----:B------:R-:W-:Y:S02]  /*8fa0*/  FSEL R3, R29, R193, P2 ;  /* 0x000000c11d037208 */ /* 0x000fe40001000000 */
[----:B------:R-:W-:Y:S01]  /*8fb0*/  FSETP.GE.FTZ.AND P2, PT, R172, RZ, PT ;  /* 0x000000ffac00720b */ /* 0x000fe20003f56000 */
        /* <DEDUP_REMOVED lines=8> */
[C---:B------:R-:W-:Y:S01]  /*9040*/  FADD.FTZ R36, -R195.reuse, R36 ;  /* 0x00000024c3247221 */ /* 0x040fe20000010100 */
[----:B------:R-:W-:Y:S01]  /*9050*/  FSEL R5, R32, R195, P3 ;  /* 0x000000c320057208 */ /* 0x000fe20001800000 */
        /* <DEDUP_REMOVED lines=9> */
[----:B------:R-:W-:Y:S01]  /*90f0*/  FSETP.GE.FTZ.AND P1, PT, R171, RZ, PT ;  /* 0x000000ffab00720b */ /* 0x000fe20003f36000 */
[----:B------:R-:W-:Y:S01]  /*9100*/  FMUL.FTZ R19, R220, R5 ;  /* 0x00000005dc137220 */ /* 0x000fe20000410000 */
[----:B------:R-:W-:Y:S01]  /*9110*/  FSETP.GE.FTZ.AND P0, PT, R211, RZ, PT ;  /* 0x000000ffd300720b */ /* 0x000fe20003f16000 */
[----:B------:R-:W-:Y:S01]  /*9120*/  FADD.FTZ R41, -R193, R41 ;  /* 0x00000029c1297221 */ /* 0x000fe20000010100 */
[----:B------:R-:W-:Y:S01]  /*9130*/  F2FP.F16.F32.PACK_AB R136, R16, R17 ;  /* 0x000000111088723e */ /* 0x000fe200000000ff */
[----:B------:R-:W-:Y:S01]  /*9140*/  FMUL.FTZ R17, R213, R3 ;  /* 0x00000003d5117220 */ /* 0x000fe20000410000 */
[-C--:B------:R-:W-:Y:S01]  /*9150*/  FSEL R4, R36, R195.reuse, P3 ;  /* 0x000000c324047208 */ /* 0x080fe20001800000 */
[----:B------:R-:W-:Y:S01]  /*9160*/  FMUL.FTZ R16, R222, R0 ;  /* 0x00000000de107220 */ /* 0x000fe20000410000 */
[----:B------:R-:W-:Y:S01]  /*9170*/  FSEL R3, R37, R195, P2 ;  /* 0x000000c325037208 */ /* 0x000fe20001000000 */
        /* <DEDUP_REMOVED lines=9> */
[----:B------:R-:W-:Y:S01]  /*9210*/  F2FP.F16.F32.PACK_AB R29, R12, R13 ;  /* 0x0000000d0c1d723e */ /* 0x000fe200000000ff */
[----:B------:R-:W-:Y:S01]  /*9220*/  FMUL.FTZ R13, R212, R4 ;  /* 0x00000004d40d7220 */ /* 0x000fe20000410000 */
[----:B------:R-:W-:Y:S01]  /*9230*/  FSETP.GE.FTZ.AND P3, PT, R174, RZ, PT ;  /* 0x000000ffae00720b */ /* 0x000fe20003f76000 */
[C---:B------:R-:W-:Y:S04]  /*9240*/  HMMA.16816.F32 R56, R140.reuse, R8, R56 ;  /* 0x000000088c38723c */ /* 0x040fe80000001838 */
[----:B------:R-:W-:Y:S01]  /*9250*/  FSETP.GE.FTZ.AND P1, PT, R162, RZ, PT ;  /* 0x000000ffa200720b */ /* 0x000fe20003f36000 */
[----:B------:R-:W-:Y:S01]  /*9260*/  FMUL.FTZ R12, R155, R3 ;  /* 0x000000039b0c7220 */ /* 0x000fe20000410000 */
[----:B------:R-:W-:Y:S01]  /*9270*/  FSEL R4, R41, R193, P2 ;  /* 0x000000c129047208 */ /* 0x000fe20001000000 */
[----:B------:R-:W-:Y:S01]  /*9280*/  FMUL.FTZ R6, R211, R5 ;  /* 0x00000005d3067220 */ /* 0x000fe20000410000 */
[-C--:B------:R-:W-:Y:S01]  /*9290*/  FSEL R0, R43, R192.reuse, P0 ;  /* 0x000000c02b007208 */ /* 0x080fe20000000000 */
[-C--:B------:R-:W-:Y:S03]  /*92a0*/  HMMA.16816.F32 R60, R140, R10.reuse, R60 ;  /* 0x0000000a8c3c723c */ /* 0x080fe6000000183c */
[----:B------:R-:W-:Y:S01]  /*92b0*/  FSEL R5, R40, R193, P3 ;  /* 0x000000c128057208 */ /* 0x000fe20001800000 */
[----:B------:R-:W-:Y:S01]  /*92c0*/  FADD.FTZ R45, -R193, R45 ;  /* 0x0000002dc12d7221 */ /* 0x000fe20000010100 */
[----:B------:R-:W-:Y:S01]  /*92d0*/  FSEL R3, R42, R192, P1 ;  /* 0x000000c02a037208 */ /* 0x000fe20000800000 */
[C---:B------:R-:W-:Y:S01]  /*92e0*/  FADD.FTZ R47, -R192.reuse, R47 ;  /* 0x0000002fc02f7221 */ /* 0x040fe20000010100 */
[----:B------:R-:W-:Y:S01]  /*92f0*/  FSETP.GE.FTZ.AND P2, PT, R167, RZ, PT ;  /* 0x000000ffa700720b */ /* 0x000fe20003f56000 */
[----:B------:R-:W-:Y:S01]  /*9300*/  FADD.FTZ R46, -R192, R46 ;  /* 0x0000002ec02e7221 */ /* 0x000fe20000010100 */
[----:B------:R-:W-:Y:S01]  /*9310*/  FSETP.GE.FTZ.AND P0, PT, R214, RZ, PT ;  /* 0x000000ffd600720b */ /* 0x000fe20003f16000 */
[----:B------:R-:W-:Y:S04]  /*9320*/  HMMA.16816.F32 R64, R132, R10, R64 ;  /* 0x0000000a8440723c */ /* 0x000fe80000001840 */
[----:B------:R-:W-:Y:S01]  /*9330*/  F2FP.F16.F32.PACK_AB R27, R16, R17 ;  /* 0x00000011101b723e */ /* 0x000fe200000000ff */
[----:B------:R-:W-:Y:S01]  /*9340*/  FADD.FTZ R44, -R193, R44 ;  /* 0x0000002cc12c7221 */ /* 0x000fe20000010100 */
[----:B------:R-:W-:Y:S01]  /*9350*/  FSETP.GE.FTZ.AND P1, PT, R176, RZ, PT ;  /* 0x000000ffb000720b */ /* 0x000fe20003f36000 */
[----:B------:R-:W-:Y:S01]  /*9360*/  FMUL.FTZ R16, R151, R4 ;  /* 0x0000000497107220 */ /* 0x000fe20000410000 */
[----:B------:R-:W-:Y:S02]  /*9370*/  F2FP.F16.F32.PACK_AB R30, R14, R15 ;  /* 0x0000000f0e1e723e */ /* 0x000fe400000000ff */
[----:B------:R-:W-:Y:S01]  /*9380*/  FSETP.GE.FTZ.AND P3, PT, R215, RZ, PT ;  /* 0x000000ffd700720b */ /* 0x000fe20003f76000 */
[----:B------:R-:W-:Y:S01]  /*9390*/  FMUL.FTZ R14, R175, R0 ;  /* 0x00000000af0e7220 */ /* 0x000fe20000410000 */
[----:B------:R-:W-:Y:S01]  /*93a0*/  FSEL R4, R45, R193, P2 ;  /* 0x000000c12d047208 */ /* 0x000fe20001000000 */
[----:B------:R-:W-:Y:S01]  /*93b0*/  FMUL.FTZ R17, R174, R5 ;  /* 0x00000005ae117220 */ /* 0x000fe20000410000 */
[-C--:B------:R-:W-:Y:S01]  /*93c0*/  FSEL R0, R47, R192.reuse, P0 ;  /* 0x000000c02f007208 */ /* 0x080fe20000000000 */
[----:B------:R-:W-:Y:S01]  /*93d0*/  FMUL.FTZ R15, R162, R3 ;  /* 0x00000003a20f7220 */ /* 0x000fe20000410000 */
[----:B------:R-:W-:Y:S01]  /*93e0*/  FSEL R3, R46, R192, P1 ;  /* 0x000000c02e037208 */ /* 0x000fe20000800000 */
[----:B------:R-:W-:Y:S01]  /*93f0*/  FADD.FTZ R49, -R195, R49 ;  /* 0x00000031c3317221 */ /* 0x000fe20000010100 */
[----:B------:R-:W-:Y:S01]  /*9400*/  FSETP.GE.FTZ.AND P2, PT, R179, RZ, PT ;  /* 0x000000ffb300720b */ /* 0x000fe20003f56000 */
[----:B------:R-:W-:Y:S01]  /*9410*/  FADD.FTZ R51, -R194, R51 ;  /* 0x00000033c2337221 */ /* 0x000fe20000010100 */
[----:B------:R-:W-:Y:S01]  /*9420*/  FSEL R5, R44, R193, P3 ;  /* 0x000000c12c057208 */ /* 0x000fe20001800000 */
[----:B------:R-:W-:Y:S01]  /*9430*/  FADD.FTZ R50, -R194, R50 ;  /* 0x00000032c2327221 */ /* 0x000fe20000010100 */
[----:B------:R-:W-:Y:S01]  /*9440*/  FSETP.GE.FTZ.AND P0, PT, R225, RZ, PT ;  /* 0x000000ffe100720b */ /* 0x000fe20003f16000 */
[----:B------:R-:W-:Y:S01]  /*9450*/  FADD.FTZ R48, -R195, R48 ;  /* 0x00000030c3307221 */ /* 0x000fe20000010100 */
[----:B------:R-:W-:Y:S01]  /*9460*/  FSETP.GE.FTZ.AND P1, PT, R219, RZ, PT ;  /* 0x000000ffdb00720b */ /* 0x000fe20003f36000 */
[----:B------:R-:W-:Y:S01]  /*9470*/  FMUL.FTZ R21, R167, R4 ;  /* 0x00000004a7157220 */ /* 0x000fe20000410000 */
[----:B------:R-:W-:Y:S01]  /*9480*/  F2FP.F16.F32.PACK_AB R25, R6, R7 ;  /* 0x000000070619723e */ /* 0x000fe200000000ff */
[----:B------:R-:W-:Y:S01]  /*9490*/  FMUL.FTZ R6, R214, R0 ;  /* 0x00000000d6067220 */ /* 0x000fe20000410000 */
[----:B------:R-:W-:Y:S01]  /*94a0*/  FSETP.GE.FTZ.AND P3, PT, R224, RZ, PT ;  /* 0x000000ffe000720b */ /* 0x000fe20003f76000 */
[----:B------:R-:W-:Y:S01]  /*94b0*/  FMUL.FTZ R20, R176, R3 ;  /* 0x00000003b0147220 */ /* 0x000fe20000410000 */
[----:B------:R-:W-:Y:S01]  /*94c0*/  F2FP.F16.F32.PACK_AB R24, R16, R17 ;  /* 0x000000111018723e */ /* 0x000fe200000000ff */
[----:B------:R-:W-:Y:S01]  /*94d0*/  FADD.FTZ R16, -R194, R55 ;  /* 0x00000037c2107221 */ /* 0x000fe20000010100 */
[----:B------:R-:W-:Y:S01]  /*94e0*/  FSEL R4, R49, R195, P2 ;  /* 0x000000c331047208 */ /* 0x000fe20001000000 */
[----:B------:R-:W-:Y:S01]  /*94f0*/  FMUL.FTZ R7, R215, R5 ;  /* 0x00000005d7077220 */ /* 0x000fe20000410000 */
[-C--:B------:R-:W-:Y:S01]  /*9500*/  FSEL R0, R51, R194.reuse, P0 ;  /* 0x000000c233007208 */ /* 0x080fe20000000000 */
[C---:B------:R-:W-:Y:S01]  /*9510*/  FADD.FTZ R52, -R195.reuse, R52 ;  /* 0x00000034c3347221 */ /* 0x040fe20000010100 */
[----:B------:R-:W-:Y:S01]  /*9520*/  FSEL R3, R50, R194, P1 ;  /* 0x000000c232037208 */ /* 0x000fe20000800000 */
[----:B------:R-:W-:Y:S01]  /*9530*/  FADD.FTZ R53, -R195, R53 ;  /* 0x00000035c3357221 */ /* 0x000fe20000010100 */
[----:B------:R-:W-:Y:S01]  /*9540*/  FSETP.GE.FTZ.AND P0, PT, R178, RZ, PT ;  /* 0x000000ffb200720b */ /* 0x000fe20003f16000 */
[----:B------:R-:W-:Y:S01]  /*9550*/  FADD.FTZ R8, -R194, R54 ;  /* 0x00000036c2087221 */ /* 0x000fe20000010100 */
[----:B------:R-:W-:Y:S01]  /*9560*/  FSEL R5, R48, R195, P3 ;  /* 0x000000c330057208 */ /* 0x000fe20001800000 */
[----:B------:R-:W-:Y:S01]  /*9570*/  FMUL.FTZ R9, R219, R3 ;  /* 0x00000003db097220 */ /* 0x000fe20000410000 */
[----:B------:R-:W-:Y:S01]  /*9580*/  F2FP.F16.F32.PACK_AB R28, R18, R19 ;  /* 0x00000013121c723e */ /* 0x000fe200000000ff */
        /* <DEDUP_REMOVED lines=9> */
[-C--:B------:R-:W-:Y:S01]  /*9620*/  FSEL R3, R52, R195.reuse, P3 ;  /* 0x000000c334037208 */ /* 0x080fe20001800000 */
[----:B------:R-:W-:Y:S01]  /*9630*/  FMUL.FTZ R16, R178, R16 ;  /* 0x00000010b2107220 */ /* 0x000fe20000410000 */
[----:B------:R-:W-:Y:S02]  /*9640*/  FSEL R0, R53, R195, P2 ;  /* 0x000000c335007208 */ /* 0x000fe40001000000 */
[----:B------:R-:W-:Y:S01]  /*9650*/  FSETP.GE.FTZ.AND P1, PT, R173, RZ, PT ;  /* 0x000000ffad00720b */ /* 0x000fe20003f36000 */
[----:B------:R-:W-:Y:S01]  /*9660*/  FMUL.FTZ R3, R198, R3 ;  /* 0x00000003c6037220 */ /* 0x000fe20000410000 */
[----:B------:R-:W-:Y:S01]  /*9670*/  FSEL R4, R4, R192, P0 ;  /* 0x000000c004047208 */ /* 0x000fe20000000000 */
[----:B------:R-:W-:Y:S01]  /*9680*/  FMUL.FTZ R0, R168, R0 ;  /* 0x00000000a8007220 */ /* 0x000fe20000410000 */
[----:B------:R-:W-:Y:S01]  /*9690*/  F2FP.F16.F32.PACK_AB R26, R12, R13 ;  /* 0x0000000d0c1a723e */ /* 0x000fe200000000ff */
[----:B------:R-:W-:Y:S01]  /*96a0*/  FMUL.FTZ R12, R224, R5 ;  /* 0x00000005e00c7220 */ /* 0x000fe20000410000 */
[----:B------:R-:W-:Y:S01]  /*96b0*/  FSETP.GE.FTZ.AND P0, PT, R170, RZ, PT ;  /* 0x000000ffaa00720b */ /* 0x000fe20003f16000 */
[----:B------:R-:W-:Y:S01]  /*96c0*/  FADD.FTZ R5, -R192, R58 ;  /* 0x0000003ac0057221 */ /* 0x000fe20000010100 */
[----:B------:R-:W-:Y:S01]  /*96d0*/  F2FP.F16.F32.PACK_AB R20, R6, R20 ;  /* 0x000000140614723e */ /* 0x000fe200000000ff */
[----:B------:R-:W-:Y:S01]  /*96e0*/  FADD.FTZ R6, -R193, R57 ;  /* 0x00000039c1067221 */ /* 0x000fe20000010100 */
[----:B------:R-:W-:Y:S01]  /*96f0*/  FSEL R8, R8, R194, P1 ;  /* 0x000000c208087208 */ /* 0x000fe20000800000 */
[----:B------:R-:W-:Y:S01]  /*9700*/  FMUL.FTZ R4, R164, R4 ;  /* 0x00000004a4047220 */ /* 0x000fe20000410000 */
[----:B------:R-:W-:Y:S02]  /*9710*/  FSETP.GE.FTZ.AND P2, PT, R160, RZ, PT ;  /* 0x000000ffa000720b */ /* 0x000fe40003f56000 */
[----:B------:R-:W-:Y:S01]  /*9720*/  FSETP.GE.FTZ.AND P1, PT, R158, RZ, PT ;  /* 0x000000ff9e00720b */ /* 0x000fe20003f36000 */
[----:B------:R-:W-:Y:S01]  /*9730*/  FMUL.FTZ R8, R173, R8 ;  /* 0x00000008ad087220 */ /* 0x000fe20000410000 */
[----:B------:R-:W-:Y:S01]  /*9740*/  F2FP.F16.F32.PACK_AB R17, R0, R3 ;  /* 0x000000030011723e */ /* 0x000fe200000000ff */
[----:B------:R-:W-:Y:S01]  /*9750*/  FADD.FTZ R0, -R192, R62 ;  /* 0x0000003ec0007221 */ /* 0x000fe20000010100 */
[----:B------:R-:W-:Y:S01]  /*9760*/  FSEL R6, R6, R193, P2 ;  /* 0x000000c106067208 */ /* 0x000fe20001000000 */
[----:B------:R-:W-:Y:S01]  /*9770*/  FADD.FTZ R3, -R193, R60 ;  /* 0x0000003cc1037221 */ /* 0x000fe20000010100 */
[----:B------:R-:W-:Y:S02]  /*9780*/  FSEL R5, R5, R192, P1 ;  /* 0x000000c005057208 */ /* 0x000fe40000800000 */
[----:B------:R-:W-:Y:S01]  /*9790*/  FSETP.GE.FTZ.AND P2, PT, R165, RZ, PT ;  /* 0x000000ffa500720b */ /* 0x000fe20003f56000 */
[----:B------:R-:W-:Y:S01]  /*97a0*/  FMUL.FTZ R6, R160, R6 ;  /* 0x00000006a0067220 */ /* 0x000fe20000410000 */
[----:B------:R-:W-:Y:S01]  /*97b0*/  FSETP.GE.FTZ.AND P1, PT, R157, RZ, PT ;  /* 0x000000ff9d00720b */ /* 0x000fe20003f36000 */
[----:B------:R-:W-:Y:S01]  /*97c0*/  FMUL.FTZ R5, R158, R5 ;  /* 0x000000059e057220 */ /* 0x000fe20000410000 */
[----:B------:R-:W-:Y:S01]  /*97d0*/  F2FP.F16.F32.PACK_AB R21, R21, R7 ;  /* 0x000000071515723e */ /* 0x000fe200000000ff */
[----:B------:R-:W-:Y:S01]  /*97e0*/  FADD.FTZ R7, -R193, R56 ;  /* 0x00000038c1077221 */ /* 0x000fe20000010100 */
[----:B------:R-:W-:Y:S02]  /*97f0*/  FSETP.GE.FTZ.AND P3, PT, R166, RZ, PT ;  /* 0x000000ffa600720b */ /* 0x000fe40003f76000 */
[----:B------:R-:W-:Y:S01]  /*9800*/  FSEL R0, R0, R192, P1 ;  /* 0x000000c000007208 */ /* 0x000fe20000800000 */
[----:B------:R-:W-:Y:S01]  /*9810*/  @P0 FADD.FTZ R192, -R192, R63 ;  /* 0x0000003fc0c00221 */ /* 0x000fe20000010100 */
[----:B------:R-:W-:Y:S02]  /*9820*/  FSETP.GE.FTZ.AND P0, PT, R221, RZ, PT ;  /* 0x000000ffdd00720b */ /* 0x000fe40003f16000 */
[----:B------:R-:W-:Y:S01]  /*9830*/  FSEL R7, R7, R193, P3 ;  /* 0x000000c107077208 */ /* 0x000fe20001800000 */
[----:B------:R-:W-:Y:S01]  /*9840*/  FMUL.FTZ R0, R157, R0 ;  /* 0x000000009d007220 */ /* 0x000fe20000410000 */
[----:B------:R-:W-:Y:S02]  /*9850*/  FSETP.GE.FTZ.AND P3, PT, R218, RZ, PT ;  /* 0x000000ffda00720b */ /* 0x000fe40003f76000 */
[----:B------:R-:W-:Y:S01]  /*9860*/  FSETP.GE.FTZ.AND P1, PT, R177, RZ, PT ;  /* 0x000000ffb100720b */ /* 0x000fe20003f36000 */
[----:B------:R-:W-:Y:S01]  /*9870*/  FMUL.FTZ R7, R166, R7 ;  /* 0x00000007a6077220 */ /* 0x000fe20000410000 */
[----:B------:R-:W-:Y:S01]  /*9880*/  FSEL R3, R3, R193, P3 ;  /* 0x000000c103037208 */ /* 0x000fe20001800000 */
[----:B------:R-:W-:Y:S01]  /*9890*/  @P2 FADD.FTZ R193, -R193, R61 ;  /* 0x0000003dc1c12221 */ /* 0x000fe20000010100 */
[----:B------:R-:W-:Y:S02]  /*98a0*/  FSETP.GE.FTZ.AND P2, PT, R199, RZ, PT ;  /* 0x000000ffc700720b */ /* 0x000fe40003f56000 */
[----:B------:R-:W-:Y:S01]  /*98b0*/  FSETP.GE.FTZ.AND P3, PT, R223, RZ, PT ;  /* 0x000000ffdf00720b */ /* 0x000fe20003f76000 */
[----:B------:R-:W-:Y:S01]  /*98c0*/  FMUL.FTZ R3, R218, R3 ;  /* 0x00000003da037220 */ /* 0x000fe20000410000 */
[----:B------:R-:W-:Y:S01]  /*98d0*/  FSEL R66, R66, R194, P2 ;  /* 0x000000c242427208 */ /* 0x000fe20001000000 */
[----:B------:R-:W-:Y:S01]  /*98e0*/  @P0 FADD.FTZ R194, -R194, R67 ;  /* 0x00000043c2c20221 */ /* 0x000fe20000010100 */
[----:B------:R-:W-:Y:S01]  /*98f0*/  PLOP3.LUT P0, PT, PT, PT, UP3, 0x80, 0x0 ;  /* 0x000000000000781c */ /* 0x000fe20003f0f038 */
[----:B------:R-:W-:Y:S01]  /*9900*/  FMUL.FTZ R13, R165, R193 ;  /* 0x000000c1a50d7220 */ /* 0x000fe20000410000 */
[----:B------:R-:W-:Y:S01]  /*9910*/  F2FP.F16.F32.PACK_AB R19, R19, R12 ;  /* 0x0000000c1313723e */ /* 0x000fe200000000ff */
[----:B------:R-:W-:Y:S01]  /*9920*/  FMUL.FTZ R12, R170, R192 ;  /* 0x000000c0aa0c7220 */ /* 0x000fe20000410000 */
[----:B------:R-:W-:Y:S01]  /*9930*/  FSEL R64, R64, R195, P3 ;  /* 0x000000c340407208 */ /* 0x000fe20001800000 */
        /* <DEDUP_REMOVED lines=11> */
[----:B------:R-:W-:Y:S01]  /*99f0*/  F2FP.F16.F32.PACK_AB R12, R12, R0 ;  /* 0x000000000c0c723e */ /* 0x000fe200000000ff */
[----:B------:R-:W-:Y:S06]  /*9a00*/  @!P0 BRA `(.L_x_1914) ;  /* 0x0000000400a48947 */ /* 0x000fec0003800000 */
[----:B------:R-:W1:Y:S01]  /*9a10*/  LDC R32, c[0x0][0x240] ;  /* 0x00009000ff207b82 */ /* 0x000e620000000800 */
[----:B------:R-:W-:Y:S01]  /*9a20*/  ULOP3.LUT UR6, UR13, 0x1, URZ, 0xc0, !UPT ;  /* 0x000000010d067892 */ /* 0x000fe2000f8ec03f */
[----:B------:R-:W-:Y:S01]  /*9a30*/  ISETP.GE.AND P4, PT, R236, UR30, PT ;  /* 0x0000001eec007c0c */ /* 0x000fe2000bf86270 */
[----:B------:R-:W-:Y:S01]  /*9a40*/  IMAD.MOV.U32 R6, RZ, RZ, R239 ;  /* 0x000000ffff067224 */ /* 0x000fe200078e00ef */
[----:B------:R-:W-:Y:S01]  /*9a50*/  PLOP3.LUT P1, PT, PT, PT, PT, 0x8, 0x0 ;  /* 0x000000000000781c */ /* 0x000fe20003f2e170 */
[----:B------:R-:W-:Y:S01]  /*9a60*/  UISETP.NE.U32.AND UP0, UPT, UR6, 0x1, UPT ;  /* 0x000000010600788c */ /* 0x000fe2000bf05070 */
[----:B------:R-:W-:Y:S05]  /*9a70*/  IMAD.MOV.U32 R7, RZ, RZ, R238 ;  /* 0x000000ffff077224 */ /* 0x000fea00078e00ee */
[----:B------:R-:W-:Y:S02]  /*9a80*/  PLOP3.LUT P6, PT, PT, PT, UP0, 0x80, 0x0 ;  /* 0x000000000000781c */ /* 0x000fe40003fcf008 */
[----:B------:R-:W-:Y:S02]  /*9a90*/  PLOP3.LUT P3, PT, PT, PT, UP0, 0x80, 0x0 ;  /* 0x000000000000781c */ /* 0x000fe40003f6f008 */
[----:B------:R-:W-:Y:S01]  /*9aa0*/  @P4 PLOP3.LUT P1, PT, P6, PT, PT, 0x80, 0x0 ;  /* 0x000000000000481c */ /* 0x000fe2000372f070 */
[C---:B------:R-:W-:Y:S01]  /*9ab0*/  @P4 VIADD R0, R226.reuse, 0xffffc000 ;  /* 0xffffc000e2004836 */ /* 0x040fe20000000000 */
[----:B------:R-:W-:Y:S01]  /*9ac0*/  @!P4 PLOP3.LUT P6, PT, P3, PT, PT, 0x80, 0x0 ;  /* 0x000000000000c81c */ /* 0x000fe20001fcf070 */
[C---:B------:R-:W-:Y:S01]  /*9ad0*/  @!P4 VIADD R3, R227.reuse, 0xffffc000 ;  /* 0xffffc000e303c836 */ /* 0x040fe20000000000 */
[----:B------:R-:W-:Y:S01]  /*9ae0*/  PLOP3.LUT P3, PT, PT, PT, PT, 0x8, 0x0 ;  /* 0x000000000000781c */ /* 0x000fe20003f6e170 */
[----:B------:R-:W2:Y:S01]  /*9af0*/  @!P4 LDC R10, c[0x0][0x244] ;  /* 0x00009100ff0acb82 */ /* 0x000ea20000000800 */
[----:B------:R-:W-:Y:S07]  /*9b00*/  @!P4 PLOP3.LUT P3, PT, P6, PT, PT, 0x80, 0x0 ;  /* 0x000000000000c81c */ /* 0x000fee000376f070 */
[----:B------:R-:W-:Y:S01]  /*9b10*/  @P1 VIADD R0, R226, 0x4000 ;  /* 0x00004000e2001836 */ /* 0x000fe20000000000 */
[----:B------:R-:W3:Y:S01]  /*9b20*/  @!P4 LDC R11, c[0x0][0x244] ;  /* 0x00009100ff0bcb82 */ /* 0x000ee20000000800 */
[----:B------:R-:W-:Y:S02]  /*9b30*/  PLOP3.LUT P1, PT, PT, PT, PT, 0x8, 0x0 ;  /* 0x000000000000781c */ /* 0x000fe40003f2e170 */
[----:B------:R-:W-:Y:S01]  /*9b40*/  @P4 PLOP3.LUT P1, PT, P6, PT, PT, 0x80, 0x0 ;  /* 0x000000000000481c */ /* 0x000fe2000372f070 */
[----:B------:R-:W-:Y:S01]  /*9b50*/  @P4 STS [R0], RZ ;  /* 0x000000ff00004388 */ /* 0x000fe20000000800 */
[----:B------:R-:W-:Y:S03]  /*9b60*/  @P3 VIADD R3, R227, 0x4000 ;  /* 0x00004000e3033836 */ /* 0x000fe60000000000 */
[----:B------:R-:W-:Y:S01]  /*9b70*/  @P4 STS [R0+0x4], RZ ;  /* 0x000004ff00004388 */ /* 0x000fe20000000800 */
[----:B------:R-:W4:Y:S03]  /*9b80*/  @!P4 LDC R22, c[0x0][0x244] ;  /* 0x00009100ff16cb82 */ /* 0x000f260000000800 */
[----:B------:R-:W-:Y:S04]  /*9b90*/  @P4 STS [R0+0x8], RZ ;  /* 0x000008ff00004388 */ /* 0x000fe80000000800 */
[----:B------:R5:W-:Y:S01]  /*9ba0*/  @P4 STS [R0+0xc], RZ ;  /* 0x00000cff00004388 */ /* 0x000be20000000800 */
[----:B----4-:R-:W-:Y:S02]  /*9bb0*/  @!P4 IMAD R22, R22, 0x60, RZ ;  /* 0x000000601616c824 */ /* 0x010fe400078e02ff */
[----:B-1----:R-:W-:Y:S04]  /*9bc0*/  IMAD.SHL.U32 R4, R32, 0x80, RZ ;  /* 0x0000008020047824 */ /* 0x002fe800078e00ff */
[----:B------:R-:W-:Y:S02]  /*9bd0*/  IMAD.MOV R4, RZ, RZ, -R4 ;  /* 0x000000ffff047224 */ /* 0x000fe400078e0a04 */
[C---:B-----5:R-:W-:Y:S02]  /*9be0*/  @P4 VIADD R0, R226.reuse, 0xffffc000 ;  /* 0xffffc000e2004836 */ /* 0x060fe40000000000 */
[----:B------:R-:W-:Y:S01]  /*9bf0*/  @P1 VIADD R0, R226, 0x4000 ;  /* 0x00004000e2001836 */ /* 0x000fe20000000000 */
[----:B------:R-:W-:Y:S02]  /*9c00*/  LEA R6, P2, R4, R6, 0x1 ;  /* 0x0000000604067211 */ /* 0x000fe400078408ff */
[----:B------:R-:W-:Y:S02]  /*9c10*/  @!P4 LEA R9, P5, R32, R4, 0x5 ;  /* 0x000000042009c211 */ /* 0x000fe400078a28ff */
[----:B------:R-:W-:Y:S02]  /*9c20*/  LEA.HI.X.SX32 R7, R4, R7, 0x1, P2 ;  /* 0x0000000704077211 */ /* 0x000fe400010f0eff */
[----:B------:R-:W-:Y:S02]  /*9c30*/  @!P4 LEA R8, P3, R9, R239, 0x1 ;  /* 0x000000ef0908c211 */ /* 0x000fe400078608ff */
[----:B------:R-:W-:Y:S01]  /*9c40*/  @!P4 SHF.R.S32.HI R5, RZ, 0x1f, R4 ;  /* 0x0000001fff05c819 */ /* 0x000fe20000011404 */
[----:B------:R-:W-:Y:S01]  /*9c50*/  @!PT LDS RZ, [RZ] ;  /* 0x00000000fffff984 */ /* 0x000fe20000000800 */
[----:B------:R-:W-:Y:S01]  /*9c60*/  @!PT LDS RZ, [RZ] ;  /* 0x00000000fffff984 */ /* 0x000fe20000000800 */
[----:B------:R-:W-:Y:S01]  /*9c70*/  @!PT LDS RZ, [RZ] ;  /* 0x00000000fffff984 */ /* 0x000fe20000000800 */
[----:B------:R1:W-:Y:S01]  /*9c80*/  @!P4 LDGSTS.E.BYPASS.LTC128B.128 [R3], desc[UR18][R6.64] ;  /* 0x000000000603cfae */ /* 0x0003e2000b901d52 */
[----:B------:R-:W-:Y:S02]  /*9c90*/  PLOP3.LUT P2, PT, PT, PT, PT, 0x8, 0x0 ;  /* 0x000000000000781c */ /* 0x000fe40003f4e170 */
[----:B------:R-:W-:Y:S01]  /*9ca0*/  @!P4 PLOP3.LUT P2, PT, P6, PT, PT, 0x80, 0x0 ;  /* 0x000000000000c81c */ /* 0x000fe2000374f070 */
[----:B------:R-:W-:Y:S01]  /*9cb0*/  @P4 STS [R0+0x1000], RZ ;  /* 0x001000ff00004388 */ /* 0x000fe20000000800 */
[----:B--2---:R-:W-:Y:S01]  /*9cc0*/  @!P4 LEA.HI.X R10, R32, R5, R10, 0x5, P5 ;  /* 0x00000005200ac211 */ /* 0x004fe200028f2c0a */
[----:B------:R-:W-:Y:S01]  /*9cd0*/  @!P4 VIADD R5, R227, 0xffffc000 ;  /* 0xffffc000e305c836 */ /* 0x000fe20000000000 */
[----:B------:R-:W-:Y:S01]  /*9ce0*/  PLOP3.LUT P1, PT, PT, PT, PT, 0x8, 0x0 ;  /* 0x000000000000781c */ /* 0x000fe20003f2e170 */
[----:B------:R-:W-:Y:S01]  /*9cf0*/  @P4 STS [R0+0x1004], RZ ;  /* 0x001004ff00004388 */ /* 0x000fe20000000800 */
[----:B------:R-:W-:Y:S02]  /*9d00*/  @!P4 LEA.HI.X R9, R9, R238, R10, 0x1, P3 ;  /* 0x000000ee0909c211 */ /* 0x000fe400018f0c0a */
[----:B------:R-:W-:Y:S01]  /*9d10*/  @P4 PLOP3.LUT P1, PT, P6, PT, PT, 0x80, 0x0 ;  /* 0x000000000000481c */ /* 0x000fe2000372f070 */
[----:B------:R-:W-:Y:S01]  /*9d20*/  @P4 STS [R0+0x1008], RZ ;  /* 0x001008ff00004388 */ /* 0x000fe20000000800 */
[----:B------:R-:W-:Y:S02]  /*9d30*/  PLOP3.LUT P3, PT, PT, PT, PT, 0x8, 0x0 ;  /* 0x000000000000781c */ /* 0x000fe40003f6e170 */
[----:B------:R-:W-:Y:S01]  /*9d40*/  @!P4 PLOP3.LUT P3, PT, P6, PT, PT, 0x80, 0x0 ;  /* 0x000000000000c81c */ /* 0x000fe2000376f070 */
[----:B------:R2:W-:Y:S01]  /*9d50*/  @P4 STS [R0+0x100c], RZ ;  /* 0x00100cff00004388 */ /* 0x0005e20000000800 */
[C---:B------:R-:W-:Y:S04]  /*9d60*/  @P2 VIADD R5, R227.reuse, 0x4000 ;  /* 0x00004000e3052836 */ /* 0x040fe80000000000 */
[----:B-1----:R-:W-:Y:S01]  /*9d70*/  @!P4 IMAD.MOV.U32 R3, RZ, RZ, R5 ;  /* 0x000000ffff03c224 */ /* 0x002fe200078e0005 */
[--C-:B------:R-:W-:Y:S04]  /*9d80*/  @!P4 SHF.R.S32.HI R5, RZ, 0x1f, R4.reuse ;  /* 0x0000001fff05c819 */ /* 0x100fe80000011404 */
[----:B------:R-:W-:Y:S01]  /*9d90*/  @!PT LDS RZ, [RZ] ;  /* 0x00000000fffff984 */ /* 0x000fe20000000800 */
[----:B------:R-:W-:Y:S01]  /*9da0*/  @!PT LDS RZ, [RZ] ;  /* 0x00000000fffff984 */ /* 0x000fe20000000800 */
[----:B------:R-:W-:Y:S01]  /*9db0*/  @!PT LDS RZ, [RZ] ;  /* 0x00000000fffff984 */ /* 0x000fe20000000800 */
[----:B------:R1:W-:Y:S01]  /*9dc0*/  @!P4 LDGSTS.E.BYPASS.LTC128B.128 [R3+0x1000], desc[UR18][R8.64] ;  /* 0x010000000803cfae */ /* 0x0003e2000b901d52 */
[C---:B--2---:R-:W-:Y:S02]  /*9dd0*/  @P4 VIADD R0, R226.reuse, 0xffffc000 ;  /* 0xffffc000e2004836 */ /* 0x044fe40000000000 */
[----:B------:R-:W-:Y:S01]  /*9de0*/  @P1 VIADD R0, R226, 0x4000 ;  /* 0x00004000e2001836 */ /* 0x000fe20000000000 */
[----:B------:R-:W-:Y:S02]  /*9df0*/  PLOP3.LUT P1, PT, PT, PT, PT, 0x8, 0x0 ;  /* 0x000000000000781c */ /* 0x000fe40003f2e170 */
[----:B------:R-:W-:Y:S02]  /*9e00*/  @P4 PLOP3.LUT P1, PT, P6, PT, PT, 0x80, 0x0 ;  /* 0x000000000000481c */ /* 0x000fe4000372f070 */
[----:B------:R-:W-:Y:S04]  /*9e10*/  @P4 STS [R0+0x2000], RZ ;  /* 0x002000ff00004388 */ /* 0x000fe80000000800 */
[----:B------:R-:W-:Y:S04]  /*9e20*/  @P4 STS [R0+0x2004], RZ ;  /* 0x002004ff00004388 */ /* 0x000fe80000000800 */
[----:B------:R-:W-:Y:S04]  /*9e30*/  @P4 STS [R0+0x2008], RZ ;  /* 0x002008ff00004388 */ /* 0x000fe80000000800 */
[----:B------:R2:W-:Y:S01]  /*9e40*/  @P4 STS [R0+0x200c], RZ ;  /* 0x00200cff00004388 */ /* 0x0005e20000000800 */
[C---:B-1----:R-:W-:Y:S01]  /*9e50*/  @!P4 VIADD R9, R227.reuse, 0xffffc000 ;  /* 0xffffc000e309c836 */ /* 0x042fe20000000000 */
[C---:B------:R-:W-:Y:S01]  /*9e60*/  @!P4 LEA R3, P2, R32.reuse, R4, 0x6 ;  /* 0x000000042003c211 */ /* 0x040fe200078430ff */
[----:B------:R-:W-:Y:S01]  /*9e70*/  @P3 VIADD R9, R227, 0x4000 ;  /* 0x00004000e3093836 */ /* 0x000fe20000000000 */
[--C-:B------:R-:W-:Y:S01]  /*9e80*/  @!P4 SHF.R.S32.HI R8, RZ, 0x1f, R4.reuse ;  /* 0x0000001fff08c819 */ /* 0x100fe20000011404 */
[C---:B------:R-:W-:Y:S01]  /*9e90*/  @!P4 IMAD.WIDE.U32 R4, R32.reuse, 0x60, R4 ;  /* 0x000000602004c825 */ /* 0x040fe200078e0004 */
[-C--:B------:R-:W-:Y:S02]  /*9ea0*/  @!P4 LEA R10, P5, R3, R239.reuse, 0x1 ;  /* 0x000000ef030ac211 */ /* 0x080fe400078a08ff */
[----:B---3--:R-:W-:Y:S01]  /*9eb0*/  @!P4 LEA.HI.X R8, R32, R8, R11, 0x6, P2 ;  /* 0x000000082008c211 */ /* 0x008fe200010f340b */
[----:B------:R-:W-:Y:S01]  /*9ec0*/  @!P4 IMAD.IADD R5, R5, 0x1, R22 ;  /* 0x000000010505c824 */ /* 0x000fe200078e0216 */
[----:B------:R-:W-:Y:S02]  /*9ed0*/  PLOP3.LUT P2, PT, PT, PT, PT, 0x8, 0x0 ;  /* 0x000000000000781c */ /* 0x000fe40003f4e170 */
[-C--:B------:R-:W-:Y:S01]  /*9ee0*/  @!P4 LEA.HI.X R11, R3, R238.reuse, R8, 0x1, P5 ;  /* 0x000000ee030bc211 */ /* 0x080fe200028f0c08 */
[C---:B------:R-:W-:Y:S01]  /*9ef0*/  @!P4 VIADD R3, R227.reuse, 0xffffc000 ;  /* 0xffffc000e303c836 */ /* 0x040fe20000000000 */
[----:B------:R-:W-:Y:S01]  /*9f00*/  @!P4 LEA R8, P3, R4, R239, 0x1 ;  /* 0x000000ef0408c211 */ /* 0x000fe200078608ff */
[----:B------:R-:W-:Y:S01]  /*9f10*/  IMAD.MOV.U32 R239, RZ, RZ, R6 ;  /* 0x000000ffffef7224 */ /* 0x000fe200078e0006 */
[----:B------:R-:W-:Y:S01]  /*9f20*/  @!P4 PLOP3.LUT P2, PT, P6, PT, PT, 0x80, 0x0 ;  /* 0x000000000000c81c */ /* 0x000fe2000374f070 */
[----:B------:R-:W-:Y:S01]  /*9f30*/  @!PT LDS RZ, [RZ] ;  /* 0x00000000fffff984 */ /* 0x000fe20000000800 */
[----:B------:R-:W-:Y:S01]  /*9f40*/  @!PT LDS RZ, [RZ] ;  /* 0x00000000fffff984 */ /* 0x000fe20000000800 */
[----:B------:R-:W-:Y:S01]  /*9f50*/  @!PT LDS RZ, [RZ] ;  /* 0x00000000fffff984 */ /* 0x000fe20000000800 */
[----:B------:R1:W-:Y:S01]  /*9f60*/  @!P4 LDGSTS.E.BYPASS.LTC128B.128 [R9+0x2000], desc[UR18][R10.64] ;  /* 0x020000000a09cfae */ /* 0x0003e2000b901d52 */
[C---:B--2---:R-:W-:Y:S02]  /*9f70*/  @P4 VIADD R0, R226.reuse, 0xffffc000 ;  /* 0xffffc000e2004836 */ /* 0x044fe40000000000 */
[----:B------:R-:W-:Y:S09]  /*9f80*/  @P1 VIADD R0, R226, 0x4000 ;  /* 0x00004000e2001836 */ /* 0x000ff20000000000 */
[----:B------:R-:W-:Y:S01]  /*9f90*/  @P2 VIADD R3, R227, 0x4000 ;  /* 0x00004000e3032836 */ /* 0x000fe20000000000 */
[----:B------:R-:W-:Y:S04]  /*9fa0*/  @P4 STS [R0+0x3000], RZ ;  /* 0x003000ff00004388 */ /* 0x000fe80000000800 */
[----:B------:R-:W-:Y:S04]  /*9fb0*/  @P4 STS [R0+0x3004], RZ ;  /* 0x003004ff00004388 */ /* 0x000fe80000000800 */
[----:B------:R-:W-:Y:S04]  /*9fc0*/  @P4 STS [R0+0x3008], RZ ;  /* 0x003008ff00004388 */ /* 0x000fe80000000800 */
[----:B------:R2:W-:Y:S01]  /*9fd0*/  @P4 STS [R0+0x300c], RZ ;  /* 0x00300cff00004388 */ /* 0x0005e20000000800 */
[----:B-1----:R-:W-:Y:S01]  /*9fe0*/  @!P4 LEA.HI.X R9, R4, R238, R5, 0x1, P3 ;  /* 0x000000ee0409c211 */ /* 0x002fe200018f0c05 */
[----:B------:R-:W-:Y:S04]  /*9ff0*/  IMAD.MOV.U32 R238, RZ, RZ, R7 ;  /* 0x000000ffffee7224 */ /* 0x000fe800078e0007 */
[----:B------:R-:W-:Y:S01]  /*a000*/  @!PT LDS RZ, [RZ] ;  /* 0x00000000fffff984 */ /* 0x000fe20000000800 */
[----:B------:R-:W-:Y:S01]  /*a010*/  @!PT LDS RZ, [RZ] ;  /* 0x00000000fffff984 */ /* 0x000fe20000000800 */
[----:B------:R-:W-:Y:S01]  /*a020*/  @!PT LDS RZ, [RZ] ;  /* 0x00000000fffff984 */ /* 0x000fe20000000800 */
[----:B------:R1:W-:Y:S04]  /*a030*/  @!P4 LDGSTS.E.BYPASS.LTC128B.128 [R3+0x3000], desc[UR18][R8.64] ;  /* 0x030000000803cfae */ /* 0x0003e8000b901d52 */
[----:B------:R-:W0:Y:S01]  /*a040*/  LDGDEPBAR ;  /* 0x00000000000079af */ /* 0x000e220000000000 */
[----:B--2---:R-:W-:Y:S05]  /*a050*/  IMAD.MOV.U32 R0, RZ, RZ, -0x4000 ;  /* 0xffffc000ff007424 */ /* 0x004fea00078e00ff */
[----:B------:R-:W-:Y:S05]  /*a060*/  SEL R0, R0, 0x4000, !P6 ;  /* 0x0000400000007807 */ /* 0x000fea0007000000 */
[--C-:B------:R-:W-:Y:S02]  /*a070*/  IMAD.IADD R187, R187, 0x1, R0.reuse ;  /* 0x00000001bbbb7824 */ /* 0x100fe400078e0200 */
[--C-:B------:R-:W-:Y:S02]  /*a080*/  IMAD.IADD R226, R226, 0x1, R0.reuse ;  /* 0x00000001e2e27824 */ /* 0x100fe400078e0200 */
[----:B-1----:R-:W-:Y:S07]  /*a090*/  IMAD.IADD R227, R227, 0x1, R0 ;  /* 0x00000001e3e37824 */ /* 0x002fee00078e0200 */
.L_x_1914:
[----:B------:R-:W-:Y:S01]  /*a0a0*/  STS [R229+0x14000], R154 ;  /* 0x0140009ae5007388 */ /* 0x000fe20000000800 */
[----:B------:R-:W-:Y:S01]  /*a0b0*/  F2FP.F16.F32.PACK_AB R0, R195, R64 ;  /* 0x00000040c300723e */ /* 0x000fe200000000ff */
[----:B------:R-:W-:Y:S01]  /*a0c0*/  IMAD.SHL.U32 R3, R191, 0x2, RZ ;  /* 0x00000002bf037824 */ /* 0x000fe200078e00ff */
[----:B------:R-:W-:Y:S01]  /*a0d0*/  F2FP.F16.F32.PACK_AB R4, R194, R66 ;  /* 0x00000042c204723e */ /* 0x000fe200000000ff */
[----:B------:R-:W-:Y:S01]  /*a0e0*/  STS [R229+0x14400], R152 ;  /* 0x01440098e5007388 */ /* 0x000fe20000000800 */
[----:B------:R-:W-:Y:S01]  /*a0f0*/  LEA R142, R251, UR4, 0x1 ;  /* 0x00000004fb8e7c11 */ /* 0x000fe2000f8e08ff */
[----:B------:R-:W-:Y:S01]  /*a100*/  UIMAD UR6, UR32, UR31, URZ ;  /* 0x0000001f200672a4 */ /* 0x000fe2000f8e023f */
[----:B------:R-:W-:Y:S01]  /*a110*/  IADD3 R2, R3, 0x8000, R2 ;  /* 0x0000800003027810 */ /* 0x000fe20007ffe002 */
[----:B------:R-:W-:Y:S02]  /*a120*/  STS [R231+0x14000], R144 ;  /* 0x01400090e7007388 */ /* 0x000fe40000000800 */
[----:B------:R-:W-:Y:S02]  /*a130*/  ULEA UR7, -UR6, URZ, 0x7 ;  /* 0x0000003f06077291 */ /* 0x000fe4000f8e393f */
        /* <DEDUP_REMOVED lines=180> */
.L_x_1915:
[----:B------:R-:W-:Y:S01]  /*ac80*/  LDSM.16.M88.4 R32, [R188+UR4+0x14000] ;  /* 0x01400004bc20783b */ /* 0x000fe20008000200 */
[----:B------:R-:W-:Y:S01]  /*ac90*/  VIADD R0, R3, UR5 ;  /* 0x0000000503007c36 */ /* 0x000fe20008000000 */
[----:B------:R-:W-:Y:S01]  /*aca0*/  USHF.L.U32 UR7, UR6, 0x3, URZ ;  /* 0x0000000306077899 */ /* 0x000fe2000800063f */
[----:B------:R-:W-:Y:S01]  /*acb0*/  IMAD.MOV.U32 R143, RZ, RZ, 0x4 ;  /* 0x00000004ff8f7424 */ /* 0x000fe200078e00ff */
[----:B------:R-:W2:Y:S01]  /*acc0*/  LDSM.16.MT88.4 R16, [R2+0x4000] ;  /* 0x004000000210783b */ /* 0x000ea20000004200 */
[----:B------:R-:W-:Y:S01]  /*acd0*/  IMAD.IADD R3, R0, 0x1, R182 ;  /* 0x0000000100037824 */ /* 0x000fe200078e02b6 */
[----:B------:R-:W-:Y:S01]  /*ace0*/  USHF.L.U32 UR10, UR6, 0x5, URZ ;  /* 0x00000005060a7899 */ /* 0x000fe2000800063f */
[----:B------:R-:W-:Y:S01]  /*acf0*/  VIADD R0, R188, UR4 ;  /* 0x00000004bc007c36 */ /* 0x000fe20008000000 */
[----:B------:R-:W1:Y:S01]  /*ad00*/  LDSM.16.M88.4 R28, [R188+UR4+0x16000] ;  /* 0x01600004bc1c783b */ /* 0x000e620008000200 */
[----:B------:R-:W-:Y:S02]  /*ad10*/  USHF.L.U32 UR15, UR6, 0x4, URZ ;  /* 0x00000004060f7899 */ /* 0x000fe4000800063f */
[--C-:B------:R-:W-:Y:S01]  /*ad20*/  IMAD.IADD R140, R189, 0x1, R0.reuse ;  /* 0x00000001bd8c7824 */ /* 0x100fe200078e0200 */
[----:B------:R-:W3:Y:S01]  /*ad30*/  LDSM.16.MT88.4 R36, [R3] ;  /* 0x000000000324783b */ /* 0x000ee20000004200 */
[C---:B------:R-:W-:Y:S01]  /*ad40*/  IMAD.IADD R0, R182.reuse, 0x1, R0 ;  /* 0x00000001b6007824 */ /* 0x040fe200078e0200 */
[----:B------:R-:W-:Y:S01]  /*ad50*/  UIMAD UR8, UR6, 0x18, URZ ;  /* 0x00000018060878a4 */ /* 0x000fe2000f8e023f */
[----:B------:R-:W-:Y:S01]  /*ad60*/  IMAD.IADD R141, R182, 0x1, R140 ;  /* 0x00000001b68d7824 */ /* 0x000fe200078e028c */
[----:B------:R-:W-:Y:S01]  /*ad70*/  LDSM.16.MT88.4 R44, [R2+0x4800] ;  /* 0x00480000022c783b */ /* 0x000fe20000004200 */
[----:B------:R-:W-:Y:S01]  /*ad80*/  IMAD.MOV.U32 R182, RZ, RZ, R249 ;  /* 0x000000ffffb67224 */ /* 0x000fe200078e00f9 */
[----:B------:R-:W-:Y:S02]  /*ad90*/  UIMAD UR9, UR6, 0x28, URZ ;  /* 0x00000028060978a4 */ /* 0x000fe4000f8e023f */
[----:B------:R-:W4:Y:S01]  /*ada0*/  LDSM.16.M88.4 R40, [R140+0x14000] ;  /* 0x014000008c28783b */ /* 0x000f220000000200 */
[----:B------:R-:W-:Y:S03]  /*adb0*/  UISETP.GT.AND UP2, UPT, UR13, UR27, UPT ;  /* 0x0000001b0d00728c */ /* 0x000fe6000bf44270 */
        /* <DEDUP_REMOVED lines=26> */
[----:B------:R-:W-:Y:S04]  /*af60*/  LDSM.16.M88.4 R40, [R188+UR4+0x18000] ;  /* 0x01800004bc28783b */ /* 0x000fe80008000200 */
[----:B------:R-:W4:Y:S01]  /*af70*/  LDSM.16.MT88.4 R52, [R2+0x6000] ;  /* 0x006000000234783b */ /* 0x000f220000004200 */
[-C--:B------:R-:W-:Y:S06]  /*af80*/  HMMA.16816.F32 R4, R56, R60.reuse, R4 ;  /* 0x0000003c3804723c */ /* 0x080fec0000001804 */
[C---:B------:R-:W-:Y:S06]  /*af90*/  HMMA.16816.F32 R8, R64.reuse, R60, R8 ;  /* 0x0000003c4008723c */ /* 0x040fec0000001808 */
[-C--:B------:R-:W-:Y:S06]  /*afa0*/  HMMA.16816.F32 R12, R64, R62.reuse, R12 ;  /* 0x0000003e400c723c */ /* 0x080fec000000180c */
[C---:B------:R-:W-:Y:S01]  /*afb0*/  HMMA.16816.F32 R16, R56.reuse, R62, R16 ;  /* 0x0000003e3810723c */ /* 0x040fe20000001810 */
[----:B------:R-:W4:Y:S05]  /*afc0*/  LDSM.16.M88.4 R60, [R188+UR4+0x1a000] ;  /* 0x01a00004bc3c783b */ /* 0x000f2a0008000200 */
[-C--:B--2---:R-:W-:Y:S06]  /*afd0*/  HMMA.16816.F32 R20, R56, R132.reuse, R20 ;  /* 0x000000843814723c */ /* 0x084fec0000001814 */
[C---:B------:R-:W-:Y:S06]  /*afe0*/  HMMA.16816.F32 R24, R64.reuse, R132, R24 ;  /* 0x000000844018723c */ /* 0x040fec0000001818 */
[-C--:B------:R-:W-:Y:S01]  /*aff0*/  HMMA.16816.F32 R28, R64, R134.reuse, R28 ;  /* 0x00000086401c723c */ /* 0x080fe2000000181c */
[----:B------:R-:W2:Y:S05]  /*b000*/  LDSM.16.MT88.4 R64, [R3+0x2000] ;  /* 0x002000000340783b */ /* 0x000eaa0000004200 */
[----:B------:R-:W-:Y:S01]  /*b010*/  HMMA.16816.F32 R32, R56, R134, R32 ;  /* 0x000000863820723c */ /* 0x000fe20000001820 */
[----:B------:R-:W-:Y:S04]  /*b020*/  LDSM.16.MT88.4 R56, [R2+0x6800] ;  /* 0x006800000238783b */ /* 0x000fe80000004200 */
[----:B------:R-:W-:Y:S01]  /*b030*/  LDSM.16.M88.4 R132, [R140+0x1a000] ;  /* 0x01a000008c84783b */ /* 0x000fe20000000200 */
[-C--:B-1----:R-:W-:Y:S06]  /*b040*/  HMMA.16816.F32 R4, R36, R44.reuse, R4 ;  /* 0x0000002c2404723c */ /* 0x082fec0000001804 */
[C---:B------:R-:W-:Y:S06]  /*b050*/  HMMA.16816.F32 R8, R136.reuse, R44, R8 ;  /* 0x0000002c8808723c */ /* 0x040fec0000001808 */
[-C--:B------:R-:W-:Y:S06]  /*b060*/  HMMA.16816.F32 R12, R136, R46.reuse, R12 ;  /* 0x0000002e880c723c */ /* 0x080fec000000180c */
[C---:B------:R-:W-:Y:S01]  /*b070*/  HMMA.16816.F32 R16, R36.reuse, R46, R16 ;  /* 0x0000002e2410723c */ /* 0x040fe20000001810 */
[----:B------:R-:W1:Y:S05]  /*b080*/  LDSM.16.M88.4 R44, [R140+0x18000] ;  /* 0x018000008c2c783b */ /* 0x000e6a0000000200 */
[-C--:B---3--:R-:W-:Y:S06]  /*b090*/  HMMA.16816.F32 R20, R36, R48.reuse, R20 ;  /* 0x000000302414723c */ /* 0x088fec0000001814 */
[C---:B------:R-:W-:Y:S06]  /*b0a0*/  HMMA.16816.F32 R24, R136.reuse, R48, R24 ;  /* 0x000000308818723c */ /* 0x040fec0000001818 */
[-C--:B------:R-:W-:Y:S01]  /*b0b0*/  HMMA.16816.F32 R28, R136, R50.reuse, R28 ;  /* 0x00000032881c723c */ /* 0x080fe2000000181c */
[----:B------:R-:W3:Y:S05]  /*b0c0*/  LDSM.16.MT88.4 R136, [R3+0x2800] ;  /* 0x002800000388783b */ /* 0x000eea0000004200 */
[----:B------:R-:W-:Y:S01]  /*b0d0*/  HMMA.16816.F32 R32, R36, R50, R32 ;  /* 0x000000322420723c */ /* 0x000fe20000001820 */
[----:B------:R-:W-:Y:S04]  /*b0e0*/  LDSM.16.MT88.4 R48, [R2+0x7000] ;  /* 0x007000000230783b */ /* 0x000fe80000004200 */
[----:B------:R-:W3:Y:S01]  /*b0f0*/  LDSM.16.M88.4 R36, [R0+0x18000] ;  /* 0x018000000024783b */ /* 0x000ee20000000200 */
[-C--:B----4-:R-:W-:Y:S06]  /*b100*/  HMMA.16816.F32 R4, R40, R52.reuse, R4 ;  /* 0x000000342804723c */ /* 0x090fec0000001804 */
[C---:B------:R-:W-:Y:S06]  /*b110*/  HMMA.16816.F32 R8, R60.reuse, R52, R8 ;  /* 0x000000343c08723c */ /* 0x040fec0000001808 */
[-C--:B------:R-:W-:Y:S06]  /*b120*/  HMMA.16816.F32 R12, R60, R54.reuse, R12 ;  /* 0x000000363c0c723c */ /* 0x080fec000000180c */
[C---:B------:R-:W-:Y:S01]  /*b130*/  HMMA.16816.F32 R16, R40.reuse, R54, R16 ;  /* 0x000000362810723c */ /* 0x040fe20000001810 */
[----:B------:R4:W3:Y:S05]  /*b140*/  LDSM.16.M88.4 R52, [R0+0x1a000] ;  /* 0x01a000000034783b */ /* 0x0008ea0000000200 */
[-C--:B--2---:R-:W-:Y:S06]  /*b150*/  HMMA.16816.F32 R20, R40, R64.reuse, R20 ;  /* 0x000000402814723c */ /* 0x084fec0000001814 */
[C---:B------:R-:W-:Y:S06]  /*b160*/  HMMA.16816.F32 R24, R60.reuse, R64, R24 ;  /* 0x000000403c18723c */ /* 0x040fec0000001818 */
[-C--:B------:R-:W-:Y:S01]  /*b170*/  HMMA.16816.F32 R28, R60, R66.reuse, R28 ;  /* 0x000000423c1c723c */ /* 0x080fe2000000181c */
[----:B------:R-:W2:Y:S05]  /*b180*/  LDSM.16.MT88.4 R60, [R3+0x3000] ;  /* 0x00300000033c783b */ /* 0x000eaa0000004200 */
[----:B------:R-:W-:Y:S01]  /*b190*/  HMMA.16816.F32 R32, R40, R66, R32 ;  /* 0x000000422820723c */ /* 0x000fe20000001820 */
[----:B------:R-:W-:Y:S01]  /*b1a0*/  LDSM.16.M88.4 R40, [R141+0x18000] ;  /* 0x018000008d28783b */ /* 0x000fe20000000200 */
[----:B----4-:R-:W-:Y:S03]  /*b1b0*/  IMAD.U32 R0, RZ, RZ, UR7 ;  /* 0x00000007ff007e24 */ /* 0x010fe6000f8e00ff */
[----:B------:R-:W-:Y:S01]  /*b1c0*/  LDSM.16.M88.4 R64, [R141+0x1a000] ;  /* 0x01a000008d40783b */ /* 0x000fe20000000200 */
[-C--:B-1----:R-:W-:Y:S06]  /*b1d0*/  HMMA.16816.F32 R4, R44, R56.reuse, R4 ;  /* 0x000000382c04723c */ /* 0x082fec0000001804 */
[C---:B------:R-:W-:Y:S06]  /*b1e0*/  HMMA.16816.F32 R8, R132.reuse, R56, R8 ;  /* 0x000000388408723c */ /* 0x040fec0000001808 */
[-C--:B------:R-:W-:Y:S06]  /*b1f0*/  HMMA.16816.F32 R12, R132, R58.reuse, R12 ;  /* 0x0000003a840c723c */ /* 0x080fec000000180c */
[C---:B------:R-:W-:Y:S01]  /*b200*/  HMMA.16816.F32 R16, R44.reuse, R58, R16 ;  /* 0x0000003a2c10723c */ /* 0x040fe20000001810 */
[----:B------:R1:W4:Y:S05]  /*b210*/  LDSM.16.MT88.4 R56, [R2+0x7800] ;  /* 0x007800000238783b */ /* 0x00032a0000004200 */
[-C--:B---3--:R-:W-:Y:S06]  /*b220*/  HMMA.16816.F32 R20, R44, R136.reuse, R20 ;  /* 0x000000882c14723c */ /* 0x088fec0000001814 */
[C---:B------:R-:W-:Y:S06]  /*b230*/  HMMA.16816.F32 R24, R132.reuse, R136, R24 ;  /* 0x000000888418723c */ /* 0x040fec0000001818 */
[-C--:B------:R-:W-:Y:S01]  /*b240*/  HMMA.16816.F32 R28, R132, R138.reuse, R28 ;  /* 0x0000008a841c723c */ /* 0x080fe2000000181c */
[----:B------:R3:W4:Y:S05]  /*b250*/  LDSM.16.MT88.4 R132, [R3+0x3800] ;  /* 0x003800000384783b */ /* 0x00072a0000004200 */
[----:B------:R-:W-:Y:S05]  /*b260*/  HMMA.16816.F32 R32, R44, R138, R32 ;  /* 0x0000008a2c20723c */ /* 0x000fea0000001820 */
[----:B-1----:R-:W-:Y:S01]  /*b270*/  @P0 VIADD R2, R242, 0xffffff80 ;  /* 0xffffff80f2020836 */ /* 0x002fe20000000000 */
[-C--:B------:R-:W-:Y:S06]  /*b280*/  HMMA.16816.F32 R4, R36, R48.reuse, R4 ;  /* 0x000000302404723c */ /* 0x080fec0000001804 */
[C---:B------:R-:W-:Y:S06]  /*b290*/  HMMA.16816.F32 R8, R52.reuse, R48, R8 ;  /* 0x000000303408723c */ /* 0x040fec0000001808 */
[-C--:B------:R-:W-:Y:S05]  /*b2a0*/  HMMA.16816.F32 R12, R52, R50.reuse, R12 ;  /* 0x00000032340c723c */ /* 0x080fea000000180c */
[----:B---3--:R-:W-:Y:S01]  /*b2b0*/  @P0 IMAD.WIDE R2, R2, R143, UR22 ;  /* 0x0000001602020e25 */ /* 0x008fe2000f8e028f */
[C---:B------:R-:W-:Y:S04]  /*b2c0*/  HMMA.16816.F32 R16, R36.reuse, R50, R16 ;  /* 0x000000322410723c */ /* 0x040fe80000001810 */
[----:B------:R-:W5:Y:S02]  /*b2d0*/  @P0 LDG.E R245, desc[UR18][R2.64] ;  /* 0x0000001202f50981 */ /* 0x000f64000c1e1900 */
[-C--:B--2---:R-:W-:Y:S02]  /*b2e0*/  HMMA.16816.F32 R20, R36, R60.reuse, R20 ;  /* 0x0000003c2414723c */ /* 0x084fe40000001814 */
[----:B------:R-:W5:Y:S04]  /*b2f0*/  @P0 LDG.E R246, desc[UR18][R2.64+0x20] ;  /* 0x0000201202f60981 */ /* 0x000f68000c1e1900 */
[C---:B------:R-:W-:Y:S01]  /*b300*/  HMMA.16816.F32 R24, R52.reuse, R60, R24 ;  /* 0x0000003c3418723c */ /* 0x040fe20000001818 */
[----:B------:R-:W5:Y:S04]  /*b310*/  @P0 LDG.E R243, desc[UR18][R2.64+0x100] ;  /* 0x0001001202f30981 */ /* 0x000f68000c1e1900 */
[----:B------:R1:W5:Y:S01]  /*b320*/  @P0 LDG.E R244, desc[UR18][R2.64+0x120] ;  /* 0x0001201202f40981 */ /* 0x000362000c1e1900 */
[-C--:B------:R-:W-:Y:S06]  /*b330*/  HMMA.16816.F32 R28, R52, R62.reuse, R28 ;  /* 0x0000003e341c723c */ /* 0x080fec000000181c */
[----:B------:R-:W-:Y:S06]  /*b340*/  HMMA.16816.F32 R32, R36, R62, R32 ;  /* 0x0000003e2420723c */ /* 0x000fec0000001820 */
[-C--:B----4-:R-:W-:Y:S01]  /*b350*/  HMMA.16816.F32 R4, R40, R56.reuse, R4 ;  /* 0x000000382804723c */ /* 0x090fe20000001804 */
[----:B------:R-:W-:Y:S05]  /*b360*/  IMAD.U32 R37, RZ, RZ, UR15 ;  /* 0x0000000fff257e24 */ /* 0x000fea000f8e00ff */
[C---:B------:R-:W-:Y:S05]  /*b370*/  HMMA.16816.F32 R8, R64.reuse, R56, R8 ;  /* 0x000000384008723c */ /* 0x040fea0000001808 */
[CC--:B------:R-:W-:Y:S01]  /*b380*/  LEA R36, P0, R37.reuse, R196.reuse, 0x2 ;  /* 0x000000c425247211 */ /* 0x0c0fe200078010ff */
[-C--:B------:R-:W-:Y:S05]  /*b390*/  HMMA.16816.F32 R12, R64, R58.reuse, R12 ;  /* 0x0000003a400c723c */ /* 0x080fea000000180c */
[CC--:B-1----:R-:W-:Y:S01]  /*b3a0*/  LEA R2, P1, R0.reuse, R196.reuse, 0x2 ;  /* 0x000000c400027211 */ /* 0x0c2fe200078210ff */
[C---:B------:R-:W-:Y:S05]  /*b3b0*/  HMMA.16816.F32 R16, R40.reuse, R58, R16 ;  /* 0x0000003a2810723c */ /* 0x040fea0000001810 */
[-C--:B------:R-:W-:Y:S01]  /*b3c0*/  LEA.HI.X.SX32 R3, R0, R197.reuse, 0x2, P1 ;  /* 0x000000c500037211 */ /* 0x080fe200008f16ff */
[-C--:B------:R-:W-:Y:S01]  /*b3d0*/  HMMA.16816.F32 R20, R40, R132.reuse, R20 ;  /* 0x000000842814723c */ /* 0x080fe20000001814 */
[----:B------:R-:W-:Y:S01]  /*b3e0*/  REDG.E.ADD.F32.FTZ.RN.STRONG.GPU desc[UR18][R196.64], R4 ;  /* 0x00000004c40079a6 */ /* 0x000fe2000c10f392 */
[----:B------:R-:W-:Y:S01]  /*b3f0*/  IMAD.U32 R0, RZ, RZ, UR8 ;  /* 0x00000008ff007e24 */ /* 0x000fe2000f8e00ff */
[----:B------:R-:W-:Y:S02]  /*b400*/  UIMAD UR8, UR6, 0x30, URZ ;  /* 0x00000030060878a4 */ /* 0x000fe4000f8e023f */
[-C--:B------:R-:W-:Y:S01]  /*b410*/  LEA.HI.X.SX32 R37, R37, R197.reuse, 0x2, P0 ;  /* 0x000000c525257211 */ /* 0x080fe200000f16ff */
[C---:B------:R-:W-:Y:S01]  /*b420*/  HMMA.16816.F32 R24, R64.reuse, R132, R24 ;  /* 0x000000844018723c */ /* 0x040fe20000001818 */
[----:B------:R1:W-:Y:S04]  /*b430*/  REDG.E.ADD.F32.FTZ.RN.STRONG.GPU desc[UR18][R2.64], R5 ;  /* 0x00000005020079a6 */ /* 0x0003e8000c10f392 */
[----:B------:R2:W-:Y:S01]  /*b440*/  REDG.E.ADD.F32.FTZ.RN.STRONG.GPU desc[UR18][R36.64], R6 ;  /* 0x00000006240079a6 */ /* 0x0005e2000c10f392 */
[-C--:B------:R-:W-:Y:S05]  /*b450*/  HMMA.16816.F32 R28, R64, R134.reuse, R28 ;  /* 0x00000086401c723c */ /* 0x080fea000000181c */
[CC--:B------:R-:W-:Y:S01]  /*b460*/  LEA R38, P1, R0.reuse, R196.reuse, 0x2 ;  /* 0x000000c400267211 */ /* 0x0c0fe200078210ff */
[----:B------:R-:W-:Y:S05]  /*b470*/  HMMA.16816.F32 R32, R40, R134, R32 ;  /* 0x000000862820723c */ /* 0x000fea0000001820 */
[-C--:B------:R-:W-:Y:S01]  /*b480*/  LEA.HI.X.SX32 R39, R0, R197.reuse, 0x2, P1 ;  /* 0x000000c500277211 */ /* 0x080fe200008f16ff */
[----:B------:R-:W-:Y:S01]  /*b490*/  IMAD.U32 R0, RZ, RZ, UR8 ;  /* 0x00000008ff007e24 */ /* 0x000fe2000f8e00ff */
[----:B------:R-:W-:Y:S01]  /*b4a0*/  UIMAD UR8, UR6, 0x48, URZ ;  /* 0x00000048060878a4 */ /* 0x000fe2000f8e023f */
[----:B------:R-:W-:Y:S01]  /*b4b0*/  IMAD.U32 R40, RZ, RZ, UR10 ;  /* 0x0000000aff287e24 */ /* 0x000fe2000f8e00ff */
[----:B------:R-:W-:Y:S01]  /*b4c0*/  UIMAD UR10, UR6, 0x38, URZ ;  /* 0x00000038060a78a4 */ /* 0x000fe2000f8e023f */
[----:B------:R3:W-:Y:S01]  /*b4d0*/  REDG.E.ADD.F32.FTZ.RN.STRONG.GPU desc[UR18][R38.64], R7 ;  /* 0x00000007260079a6 */ /* 0x0007e2000c10f392 */
        /* <DEDUP_REMOVED lines=8> */
[----:B------:R1:W-:Y:S04]  /*b560*/  REDG.E.ADD.F32.FTZ.RN.STRONG.GPU desc[UR18][R36.64], R8 ;  /* 0x00000008240079a6 */ /* 0x0003e8000c10f392 */
[----:B------:R2:W-:Y:S01]  /*b570*/  REDG.E.ADD.F32.FTZ.RN.STRONG.GPU desc[UR18][R4.64], R9 ;  /* 0x00000009040079a6 */ /* 0x0005e2000c10f392 */
[-C--:B---3--:R-:W-:Y:S01]  /*b580*/  LEA.HI.X.SX32 R7, R0, R197.reuse, 0x2, P0 ;  /* 0x000000c500077211 */ /* 0x088fe200000f16ff */
[----:B------:R-:W-:Y:S01]  /*b590*/  IMAD.U32 R0, RZ, RZ, UR8 ;  /* 0x00000008ff007e24 */ /* 0x000fe2000f8e00ff */
[----:B------:R-:W-:Y:S03]  /*b5a0*/  UIMAD UR8, UR6, 0x58, URZ ;  /* 0x00000058060878a4 */ /* 0x000fe6000f8e023f */
[----:B------:R3:W-:Y:S01]  /*b5b0*/  REDG.E.ADD.F32.FTZ.RN.STRONG.GPU desc[UR18][R6.64], R10 ;  /* 0x0000000a060079a6 */ /* 0x0007e2000c10f392 */
[----:B-1----:R-:W-:Y:S01]  /*b5c0*/  IMAD.U32 R36, RZ, RZ, UR10 ;  /* 0x0000000aff247e24 */ /* 0x002fe2000f8e00ff */
[----:B------:R-:W-:Y:S01]  /*b5d0*/  UIMAD UR10, UR6, 0x50, URZ ;  /* 0x00000050060a78a4 */ /* 0x000fe2000f8e023f */
[----:B--2---:R-:W-:Y:S03]  /*b5e0*/  IMAD.U32 R9, RZ, RZ, UR9 ;  /* 0x00000009ff097e24 */ /* 0x004fe6000f8e00ff */
[CC--:B------:R-:W-:Y:S01]  /*b5f0*/  LEA R4, P1, R36.reuse, R196.reuse, 0x2 ;  /* 0x000000c424047211 */ /* 0x0c0fe200078210ff */
[----:B------:R-:W-:Y:S03]  /*b600*/  UIMAD UR9, UR6, 0x68, URZ ;  /* 0x00000068060978a4 */ /* 0x000fe6000f8e023f */
[-C--:B------:R-:W-:Y:S02]  /*b610*/  LEA.HI.X.SX32 R5, R36, R197.reuse, 0x2, P1 ;  /* 0x000000c524057211 */ /* 0x080fe400008f16ff */
[CC--:B------:R-:W-:Y:S01]  /*b620*/  LEA R8, P0, R9.reuse, R196.reuse, 0x2 ;  /* 0x000000c409087211 */ /* 0x0c0fe200078010ff */
[----:B---3--:R-:W-:Y:S01]  /*b630*/  IMAD.U32 R10, RZ, RZ, UR10 ;  /* 0x0000000aff0a7e24 */ /* 0x008fe2000f8e00ff */
[CC--:B------:R-:W-:Y:S01]  /*b640*/  LEA R6, P1, R0.reuse, R196.reuse, 0x2 ;  /* 0x000000c400067211 */ /* 0x0c0fe200078210ff */
[----:B------:R1:W-:Y:S01]  /*b650*/  REDG.E.ADD.F32.FTZ.RN.STRONG.GPU desc[UR18][R4.64], R11 ;  /* 0x0000000b040079a6 */ /* 0x0003e2000c10f392 */
[-C--:B------:R-:W-:Y:S01]  /*b660*/  LEA.HI.X.SX32 R9, R9, R197.reuse, 0x2, P0 ;  /* 0x000000c509097211 */ /* 0x080fe200000f16ff */
[----:B------:R-:W-:Y:S01]  /*b670*/  UIMAD UR10, UR6, 0x60, URZ ;  /* 0x00000060060a78a4 */ /* 0x000fe2000f8e023f */
[-C--:B------:R-:W-:Y:S01]  /*b680*/  LEA.HI.X.SX32 R7, R0, R197.reuse, 0x2, P1 ;  /* 0x000000c500077211 */ /* 0x080fe200008f16ff */
[----:B------:R-:W-:Y:S04]  /*b690*/  LDSM.16.MT88.4 R36, [R181+0x1000] ;  /* 0x00100000b524783b */ /* 0x000fe80000004200 */
[----:B------:R2:W-:Y:S01]  /*b6a0*/  REDG.E.ADD.F32.FTZ.RN.STRONG.GPU desc[UR18][R8.64], R16 ;  /* 0x00000010080079a6 */ /* 0x0005e2000c10f392 */
[----:B------:R-:W-:Y:S03]  /*b6b0*/  IMAD.U32 R0, RZ, RZ, UR10 ;  /* 0x0000000aff007e24 */ /* 0x000fe6000f8e00ff */
[----:B------:R3:W-:Y:S01]  /*b6c0*/  REDG.E.ADD.F32.FTZ.RN.STRONG.GPU desc[UR18][R6.64], R17 ;  /* 0x00000011060079a6 */ /* 0x0007e2000c10f392 */
[CC--:B-1----:R-:W-:Y:S04]  /*b6d0*/  LEA R4, P0, R10.reuse, R196.reuse, 0x2 ;  /* 0x000000c40a047211 */ /* 0x0c2fe800078010ff */
[-C--:B------:R-:W-:Y:S01]  /*b6e0*/  LEA.HI.X.SX32 R5, R10, R197.reuse, 0x2, P0 ;  /* 0x000000c50a057211 */ /* 0x080fe200000f16ff */
[----:B--2---:R-:W-:Y:S04]  /*b6f0*/  IMAD.U32 R8, RZ, RZ, UR8 ;  /* 0x00000008ff087e24 */ /* 0x004fe8000f8e00ff */
[----:B------:R1:W-:Y:S01]  /*b700*/  REDG.E.ADD.F32.FTZ.RN.STRONG.GPU desc[UR18][R4.64], R18 ;  /* 0x00000012040079a6 */ /* 0x0003e2000c10f392 */
[----:B------:R-:W-:Y:S01]  /*b710*/  UIMAD UR8, UR6, 0x70, URZ ;  /* 0x00000070060878a4 */ /* 0x000fe2000f8e023f */
[----:B------:R-:W-:Y:S01]  /*b720*/  IMAD.U32 R9, RZ, RZ, UR9 ;  /* 0x00000009ff097e24 */ /* 0x000fe2000f8e00ff */
[----:B------:R-:W-:Y:S01]  /*b730*/  UIMAD UR6, UR6, 0x78, URZ ;  /* 0x00000078060678a4 */ /* 0x000fe2000f8e023f */
[CC--:B---3--:R-:W-:Y:S03]  /*b740*/  LEA R6, P0, R8.reuse, R196.reuse, 0x2 ;  /* 0x000000c408067211 */ /* 0x0c8fe600078010ff */
[----:B------:R-:W-:Y:S01]  /*b750*/  IMAD.U32 R10, RZ, RZ, UR8 ;  /* 0x00000008ff0a7e24 */ /* 0x000fe2000f8e00ff */
        /* <DEDUP_REMOVED lines=9> */
[----:B------:R-:W-:Y:S01]  /*b7f0*/  UIADD3 UR8, UR7, UR6, URZ ;  /* 0x0000000607087290 */ /* 0x000fe2000fffe03f */
[CC--:B--2---:R-:W-:Y:S02]  /*b800*/  LEA R6, P1, R10.reuse, R196.reuse, 0x2 ;  /* 0x000000c40a067211 */ /* 0x0c4fe400078210ff */
[----:B------:R-:W-:Y:S02]  /*b810*/  REDG.E.ADD.F32.FTZ.RN.STRONG.GPU desc[UR18][R8.64], R13 ;  /* 0x0000000d080079a6 */ /* 0x000fe4000c10f392 */
[-C--:B------:R-:W-:Y:S05]  /*b820*/  LEA.HI.X.SX32 R7, R10, R197.reuse, 0x2, P1 ;  /* 0x000000c50a077211 */ /* 0x080fea00008f16ff */
[----:B------:R2:W-:Y:S01]  /*b830*/  REDG.E.ADD.F32.FTZ.RN.STRONG.GPU desc[UR18][R6.64], R14 ;  /* 0x0000000e060079a6 */ /* 0x0005e2000c10f392 */
[CC--:B-1----:R-:W-:Y:S04]  /*b840*/  LEA R4, P0, R0.reuse, R196.reuse, 0x2 ;  /* 0x000000c400047211 */ /* 0x0c2fe800078010ff */
[-C--:B------:R-:W-:Y:S01]  /*b850*/  LEA.HI.X.SX32 R5, R0, R197.reuse, 0x2, P0 ;  /* 0x000000c500057211 */ /* 0x080fe200000f16ff */
[----:B------:R-:W-:Y:S01]  /*b860*/  IMAD.U32 R0, RZ, RZ, UR6 ;  /* 0x00000006ff007e24 */ /* 0x000fe2000f8e00ff */
[----:B------:R-:W-:Y:S03]  /*b870*/  UIADD3 UR6, UR7, UR8, URZ ;  /* 0x0000000807067290 */ /* 0x000fe6000fffe03f */
[----:B------:R1:W-:Y:S04]  /*b880*/  REDG.E.ADD.F32.FTZ.RN.STRONG.GPU desc[UR18][R4.64], R15 ;  /* 0x0000000f040079a6 */ /* 0x0003e8000c10f392 */
[----:B------:R-:W-:Y:S01]  /*b890*/  REDG.E.ADD.F32.FTZ.RN.STRONG.GPU desc[UR18][R196.64+0x80], R20 ;  /* 0x00008014c40079a6 */ /* 0x000fe2000c10f392 */
[CC--:B--2---:R-:W-:Y:S03]  /*b8a0*/  LEA R6, P0, R0.reuse, R196.reuse, 0x2 ;  /* 0x000000c400067211 */ /* 0x0c4fe600078010ff */
[----:B------:R2:W-:Y:S01]  /*b8b0*/  REDG.E.ADD.F32.FTZ.RN.STRONG.GPU desc[UR18][R2.64+0x80], R21 ;  /* 0x00008015020079a6 */ /* 0x0005e2000c10f392 */
[-C--:B------:R-:W-:Y:S01]  /*b8c0*/  LEA.HI.X.SX32 R7, R0, R197.reuse, 0x2, P0 ;  /* 0x000000c500077211 */ /* 0x080fe200000f16ff */
[----:B------:R-:W-:Y:S02]  /*b8d0*/  IMAD.U32 R0, RZ, RZ, UR6 ;  /* 0x00000006ff007e24 */ /* 0x000fe4000f8e00ff */
[----:B------:R-:W-:Y:S04]  /*b8e0*/  LDSM.16.MT88.4 R12, [R180+0x18000] ;  /* 0x01800000b40c783b */ /* 0x000fe80000004200 */
[----:B------:R3:W-:Y:S01]  /*b8f0*/  REDG.E.ADD.F32.FTZ.RN.STRONG.GPU desc[UR18][R6.64], R22 ;  /* 0x00000016060079a6 */ /* 0x0007e2000c10f392 */
[----:B-1----:R-:W-:Y:S01]  /*b900*/  IMAD.U32 R5, RZ, RZ, UR8 ;  /* 0x00000008ff057e24 */ /* 0x002fe2000f8e00ff */
[----:B------:R-:W-:Y:S04]  /*b910*/  UIADD3 UR8, UR7, UR6, URZ ;  /* 0x0000000607087290 */ /* 0x000fe8000fffe03f */
[CC--:B------:R-:W-:Y:S01]  /*b920*/  LEA R4, P0, R5.reuse, R196.reuse, 0x2 ;  /* 0x000000c405047211 */ /* 0x0c0fe200078010ff */
[----:B------:R-:W-:Y:S03]  /*b930*/  UIADD3 UR6, UR7, UR8, URZ ;  /* 0x0000000807067290 */ /* 0x000fe6000fffe03f */
[-C--:B------:R-:W-:Y:S02]  /*b940*/  LEA.HI.X.SX32 R5, R5, R197.reuse, 0x2, P0 ;  /* 0x000000c505057211 */ /* 0x080fe400000f16ff */
[CC--:B--2---:R-:W-:Y:S03]  /*b950*/  LEA R2, P0, R0.reuse, R196.reuse, 0x2 ;  /* 0x000000c400027211 */ /* 0x0c4fe600078010ff */
[----:B------:R1:W-:Y:S01]  /*b960*/  REDG.E.ADD.F32.FTZ.RN.STRONG.GPU desc[UR18][R4.64], R23 ;  /* 0x00000017040079a6 */ /* 0x0003e2000c10f392 */
[-C--:B------:R-:W-:Y:S01]  /*b970*/  LEA.HI.X.SX32 R3, R0, R197.reuse, 0x2, P0 ;  /* 0x000000c500037211 */ /* 0x080fe200000f16ff */
[----:B---3--:R-:W-:Y:S01]  /*b980*/  IMAD.U32 R6, RZ, RZ, UR8 ;  /* 0x00000008ff067e24 */ /* 0x008fe2000f8e00ff */
[----:B------:R-:W-:Y:S01]  /*b990*/  UIADD3 UR8, UR7, UR6, URZ ;  /* 0x0000000607087290 */ /* 0x000fe2000fffe03f */
[----:B------:R-:W-:Y:S01]  /*b9a0*/  IMAD.U32 R0, RZ, RZ, UR6 ;  /* 0x00000006ff007e24 */ /* 0x000fe2000f8e00ff */
[----:B------:R-:W-:Y:S02]  /*b9b0*/  LDSM.16.MT88.4 R20, [R180+0x14800] ;  /* 0x01480000b414783b */ /* 0x000fe40000004200 */
[----:B------:R-:W-:Y:S02]  /*b9c0*/  UIADD3 UR6, UR7, UR8, URZ ;  /* 0x0000000807067290 */ /* 0x000fe4000fffe03f */
[----:B------:R2:W-:Y:S02]  /*b9d0*/  REDG.E.ADD.F32.FTZ.RN.STRONG.GPU desc[UR18][R2.64], R24 ;  /* 0x00000018020079a6 */ /* 0x0005e4000c10f392 */
[----:B------:R-:W-:Y:S01]  /*b9e0*/  UIADD3 UR9, UR7, UR6, URZ ;  /* 0x0000000607097290 */ /* 0x000fe2000fffe03f */
[CC--:B-1----:R-:W-:Y:S04]  /*b9f0*/  LEA R4, P0, R6.reuse, R196.reuse, 0x2 ;  /* 0x000000c406047211 */ /* 0x0c2fe800078010ff */
[-C--:B------:R-:W-:Y:S01]  /*ba00*/  LEA.HI.X.SX32 R5, R6, R197.reuse, 0x2, P0 ;  /* 0x000000c506057211 */ /* 0x080fe200000f16ff */
[----:B------:R-:W-:Y:S01]  /*ba10*/  IMAD.U32 R6, RZ, RZ, UR8 ;  /* 0x00000008ff067e24 */ /* 0x000fe2000f8e00ff */
[----:B------:R-:W-:Y:S03]  /*ba20*/  UIADD3 UR8, UR7, UR9, URZ ;  /* 0x0000000907087290 */ /* 0x000fe6000fffe03f */
[----:B------:R1:W-:Y:S01]  /*ba30*/  REDG.E.ADD.F32.FTZ.RN.STRONG.GPU desc[UR18][R4.64], R25 ;  /* 0x00000019040079a6 */ /* 0x0003e2000c10f392 */
[CC--:B--2---:R-:W-:Y:S04]  /*ba40*/  LEA R2, P0, R0.reuse, R196.reuse, 0x2 ;  /* 0x000000c400027211 */ /* 0x0c4fe800078010ff */
[-C--:B------:R-:W-:Y:S01]  /*ba50*/  LEA.HI.X.SX32 R3, R0, R197.reuse, 0x2, P0 ;  /* 0x000000c500037211 */ /* 0x080fe200000f16ff */
[----:B------:R-:W-:Y:S01]  /*ba60*/  IMAD.U32 R0, RZ, RZ, UR6 ;  /* 0x00000006ff007e24 */ /* 0x000fe2000f8e00ff */
[----:B------:R-:W-:Y:S03]  /*ba70*/  UIADD3 UR6, UR7, UR8, URZ ;  /* 0x0000000807067290 */ /* 0x000fe6000fffe03f */
[----:B------:R2:W-:Y:S01]  /*ba80*/  REDG.E.ADD.F32.FTZ.RN.STRONG.GPU desc[UR18][R2.64], R26 ;  /* 0x0000001a020079a6 */ /* 0x0005e2000c10f392 */
[CC--:B-1----:R-:W-:Y:S04]  /*ba90*/  LEA R4, P0, R6.reuse, R196.reuse, 0x2 ;  /* 0x000000c406047211 */ /* 0x0c2fe800078010ff */
[-C--:B------:R-:W-:Y:S01]  /*baa0*/  LEA.HI.X.SX32 R5, R6, R197.reuse, 0x2, P0 ;  /* 0x000000c506057211 */ /* 0x080fe200000f16ff */
[----:B------:R-:W-:Y:S01]  /*bab0*/  IMAD.U32 R6, RZ, RZ, UR9 ;  /* 0x00000009ff067e24 */ /* 0x000fe2000f8e00ff */
[----:B------:R-:W-:Y:S03]  /*bac0*/  UIADD3 UR9, UR7, UR6, URZ ;  /* 0x0000000607097290 */ /* 0x000fe6000fffe03f */
[----:B------:R1:W-:Y:S01]  /*bad0*/  REDG.E.ADD.F32.FTZ.RN.STRONG.GPU desc[UR18][R4.64], R27 ;  /* 0x0000001b040079a6 */ /* 0x0003e2000c10f392 */
[CC--:B--2---:R-:W-:Y:S03]  /*bae0*/  LEA R2, P0, R0.reuse, R196.reuse, 0x2 ;  /* 0x000000c400027211 */ /* 0x0c4fe600078010ff */
[----:B------:R-:W-:Y:S01]  /*baf0*/  LDSM.16.MT88.4 R24, [R181+0x800] ;  /* 0x00080000b518783b */ /* 0x000fe20000004200 */
[-C--:B------:R-:W-:Y:S01]  /*bb00*/  LEA.HI.X.SX32 R3, R0, R197.reuse, 0x2, P0 ;  /* 0x000000c500037211 */ /* 0x080fe200000f16ff */
[----:B------:R-:W-:Y:S01]  /*bb10*/  IMAD.U32 R0, RZ, RZ, UR8 ;  /* 0x00000008ff007e24 */ /* 0x000fe2000f8e00ff */
[----:B------:R-:W-:Y:S03]  /*bb20*/  UIADD3 UR8, UR7, UR9, URZ ;  /* 0x0000000907087290 */ /* 0x000fe6000fffe03f */
[----:B------:R2:W-:Y:S03]  /*bb30*/  REDG.E.ADD.F32.FTZ.RN.STRONG.GPU desc[UR18][R2.64], R32 ;  /* 0x00000020020079a6 */ /* 0x0005e6000c10f392 */
[----:B------:R-:W-:Y:S01]  /*bb40*/  IMAD.U32 R7, RZ, RZ, UR8 ;  /* 0x00000008ff077e24 */ /* 0x000fe2000f8e00ff */
[CC--:B-1----:R-:W-:Y:S04]  /*bb50*/  LEA R4, P0, R6.reuse, R196.reuse, 0x2 ;  /* 0x000000c406047211 */ /* 0x0c2fe800078010ff */
[-C--:B------:R-:W-:Y:S01]  /*bb60*/  LEA.HI.X.SX32 R5, R6, R197.reuse, 0x2, P0 ;  /* 0x000000c506057211 */ /* 0x080fe200000f16ff */
[----:B------:R-:W-:Y:S01]  /*bb70*/  IMAD.U32 R6, RZ, RZ, UR6 ;  /* 0x00000006ff067e24 */ /* 0x000fe2000f8e00ff */
[----:B------:R-:W-:Y:S02]  /*bb80*/  UIADD3 UR6, UR7, UR8, URZ ;  /* 0x0000000807067290 */ /* 0x000fe4000fffe03f */
[----:B------:R-:W-:Y:S01]  /*bb90*/  UIADD3 UR8, UR13, -0x1, URZ ;  /* 0xffffffff0d087890 */ /* 0x000fe2000fffe03f */
        /* <DEDUP_REMOVED lines=25> */
[----:B------:R-:W-:Y:S01]  /*bd30*/  @UP3 UIADD3 UR7, UP1, UR22, -0x200, URZ ;  /* 0xfffffe0016073890 */ /* 0x000fe2000ff3e03f */
[----:B------:R-:W-:Y:S01]  /*bd40*/  PLOP3.LUT P1, PT, PT, PT, UP0, 0x80, 0x0 ;  /* 0x000000000000781c */ /* 0x000fe20003f2f008 */
[----:B------:R-:W-:Y:S01]  /*bd50*/  REDG.E.ADD.F32.FTZ.RN.STRONG.GPU desc[UR18][R4.64], R30 ;  /* 0x0000001e040079a6 */ /* 0x000fe2000c10f392 */
[----:B------:R-:W-:Y:S01]  /*bd60*/  @UP3 UIADD3 UR26, UP0, UR26, -0x200, URZ ;  /* 0xfffffe001a1a3890 */ /* 0x000fe2000ff1e03f */
[C---:B------:R-:W-:Y:S01]  /*bd70*/  LEA R2, P0, R3.reuse, R196, 0x2 ;  /* 0x000000c403027211 */ /* 0x040fe200078010ff */
[----:B------:R-:W-:Y:S01]  /*bd80*/  @UP3 UIADD3.X UR6, UR23, -0x1, URZ, UP1, !UPT ;  /* 0xffffffff17063890 */ /* 0x000fe20008ffe43f */
[----:B------:R-:W1:Y:S01]  /*bd90*/  LDSM.16.MT88.4 R4, [R180+0x14000] ;  /* 0x01400000b404783b */ /* 0x000e620000004200 */
[----:B------:R-:W-:Y:S01]  /*bda0*/  @UP3 UIADD3.X UR25, UR25, -0x1, URZ, UP0, !UPT ;  /* 0xffffffff19193890 */ /* 0x000fe200087fe43f */
[----:B------:R-:W-:Y:S01]  /*bdb0*/  LEA.HI.X.SX32 R3, R3, R197, 0x2, P0 ;  /* 0x000000c503037211 */ /* 0x000fe200000f16ff */
[----:B------:R-:W-:Y:S01]  /*bdc0*/  UMOV UR13, UR8 ;  /* 0x00000008000d7c82 */ /* 0x000fe20008000000 */
[----:B------:R-:W-:Y:S01]  /*bdd0*/  PLOP3.LUT P0, PT, PT, PT, UP2, 0x80, 0x0 ;  /* 0x000000000000781c */ /* 0x000fe20003f0f028 */
[----:B------:R-:W-:Y:S01]  /*bde0*/  @UP3 UMOV UR22, UR7 ;  /* 0x0000000700163c82 */ /* 0x000fe20008000000 */
[----:B------:R-:W-:Y:S01]  /*bdf0*/  @UP3 UMOV UR23, UR6 ;  /* 0x0000000600173c82 */ /* 0x000fe20008000000 */
        /* <DEDUP_REMOVED lines=260> */
.L_x_1917:
        /* <DEDUP_REMOVED lines=24> */
.L_x_1918:
        /* <DEDUP_REMOVED lines=47> */
.L_x_1920:
[----:B------:R-:W-:Y:S05]  /*d2b0*/  BSYNC B0 ;  /* 0x0000000000007941 */ /* 0x000fea0003800000 */
.L_x_1919:
        /* <DEDUP_REMOVED lines=14> */
.L_x_1922:
[----:B------:R-:W-:Y:S05]  /*d3a0*/  BSYNC B0 ;  /* 0x0000000000007941 */ /* 0x000fea0003800000 */
.L_x_1921:
        /* <DEDUP_REMOVED lines=15> */
.L_x_1924:
[----:B------:R-:W-:Y:S05]  /*d4a0*/  BSYNC B0 ;  /* 0x0000000000007941 */ /* 0x000fea0003800000 */
.L_x_1923:
        /* <DEDUP_REMOVED lines=14> */
.L_x_1926:
[----:B------:R-:W-:Y:S05]  /*d590*/  BSYNC B0 ;  /* 0x0000000000007941 */ /* 0x000fea0003800000 */
.L_x_1925:
        /* <DEDUP_REMOVED lines=27> */
.L_x_1928:
[----:B------:R-:W-:Y:S05]  /*d750*/  BSYNC B0 ;  /* 0x0000000000007941 */ /* 0x000fea0003800000 */
.L_x_1927:
        /* <DEDUP_REMOVED lines=14> */
.L_x_1930:
[----:B------:R-:W-:Y:S05]  /*d840*/  BSYNC B0 ;  /* 0x0000000000007941 */ /* 0x000fea0003800000 */
.L_x_1929:
        /* <DEDUP_REMOVED lines=14> */
.L_x_1932:
[----:B------:R-:W-:Y:S05]  /*d930*/  BSYNC B0 ;  /* 0x0000000000007941 */ /* 0x000fea0003800000 */
.L_x_1931:
        /* <DEDUP_REMOVED lines=12> */
.L_x_1879:
[----:B------:R-:W-:Y:S05]  /*da00*/  BSYNC B1 ;  /* 0x0000000000017941 */ /* 0x000fea0003800000 */
.L_x_1857:
        /* <DEDUP_REMOVED lines=11> */
.L_x_1933:
[----:B------:R-:W-:Y:S05]  /*dac0*/  EXIT ;  /* 0x000000000000794d */ /* 0x000fea0003800000 */
.L_x_1935:
        /* <DEDUP_REMOVED lines=11> */
.L_x_2491:


//--------------------- .text._ZN5flash44flash_bwd_dq_dk_dv_loop_seqk_parallel_kernelI23Flash_bwd_kernel_traitsILi64ELi128ELi128ELi8ELi4ELi4ELi4ELb0ELb0EN7cutlass6half_tE19Flash_kernel_traitsILi64ELi128ELi128ELi8ES3_EELb0ELb0ELb1ELb0ELb0ELb0ELb1EEEvNS_16Flash_bwd_paramsE --------------------------
	.section	.text._ZN5flash44flash_bwd_dq_dk_dv_loop_seqk_parallel_kernelI23Flash_bwd_kernel_traitsILi64ELi128ELi128ELi8ELi4ELi4ELi4ELb0ELb0EN7cutlass6half_tE19Flash_kernel_traitsILi64ELi128ELi128ELi8ES3_EELb0ELb0ELb1ELb0ELb0ELb0ELb1EEEvNS_16Flash_bwd_paramsE,"ax",@progbits
	.align	128
        .global         _ZN5flash44flash_bwd_dq_dk_dv_loop_seqk_parallel_kernelI23Flash_bwd_kernel_traitsILi64ELi128ELi128ELi8ELi4ELi4ELi4ELb0ELb0EN7cutlass6half_tE19Flash_kernel_traitsILi64ELi128ELi128ELi8ES3_EELb0ELb0ELb1ELb0ELb0ELb0ELb1EEEvNS_16Flash_bwd_paramsE
        .type           _ZN5flash44flash_bwd_dq_dk_dv_loop_seqk_parallel_kernelI23Flash_bwd_kernel_traitsILi64ELi128ELi128ELi8ELi4ELi4ELi4ELb0ELb0EN7cutlass6half_tE19Flash_kernel_traitsILi64ELi128ELi128ELi8ES3_EELb0ELb0ELb1ELb0ELb0ELb0ELb1EEEvNS_16Flash_bwd_paramsE,@function
        .size           _ZN5flash44flash_bwd_dq_dk_dv_loop_seqk_parallel_kernelI23Flash_bwd_kernel_traitsILi64ELi128ELi128ELi8ELi4ELi4ELi4ELb0ELb0EN7cutlass6half_tE19Flash_kernel_traitsILi64ELi128ELi128ELi8ES3_EELb0ELb0ELb1ELb0ELb0ELb0ELb1EEEvNS_16Flash_bwd_paramsE,(.L_x_2492 - _ZN5flash44flash_bwd_dq_dk_dv_loop_seqk_parallel_kernelI23Flash_bwd_kernel_traitsILi64ELi128ELi128ELi8ELi4ELi4ELi4ELb0ELb0EN7cutlass6half_tE19Flash_kernel_traitsILi64ELi128ELi128ELi8ES3_EELb0ELb0ELb1ELb0ELb0ELb0ELb1EEEvNS_16Flash_bwd_paramsE)
        .other          _ZN5flash44flash_bwd_dq_dk_dv_loop_seqk_parallel_kernelI23Flash_bwd_kernel_traitsILi64ELi128ELi128ELi8ELi4ELi4ELi4ELb0ELb0EN7cutlass6half_tE19Flash_kernel_traitsILi64ELi128ELi128ELi8ES3_EELb0ELb0ELb1ELb0ELb0ELb0ELb1EEEvNS_16Flash_bwd_paramsE,@"STO_CUDA_ENTRY STV_DEFAULT"
_ZN5flash44flash_bwd_dq_dk_dv_loop_seqk_parallel_kernelI23Flash_bwd_kernel_traitsILi64ELi128ELi128ELi8ELi4ELi4ELi4ELb0ELb0EN7cutlass6half_tE19Flash_kernel_traitsILi64ELi128ELi128ELi8ES3_EELb0ELb0ELb1ELb0ELb0ELb0ELb1EEEvNS_16Flash_bwd_paramsE:
.text._ZN5flash44flash_bwd_dq_dk_dv_loop_seqk_parallel_kernelI23Flash_bwd_kernel_traitsILi64ELi128ELi128ELi8ELi4ELi4ELi4ELb0ELb0EN7cutlass6half_tE19Flash_kernel_traitsILi64ELi128ELi128ELi8ES3_EELb0ELb0ELb1ELb0ELb0ELb0ELb1EEEvNS_16Flash_bwd_paramsE:
        /* <DEDUP_REMOVED lines=24> */
[----:B------:R-:W-:Y:S02]  /*0180*/  LEA.HI R3, R14, R15, RZ, 0x4 ;  /* 0x0000000f0e037211 */ /* 0x000fe400078f20ff */
[--C-:B------:R-:W-:Y:S01]  /*0190*/  SHF.R.S32.HI R6, RZ, 0x5, R5.reuse ;  /* 0x00000005ff067819 */ /* 0x100fe20000011405 */
[----:B----4-:R-:W-:Y:S01]  /*01a0*/  USHF.L.U32 UR5, UR49, 0x7, URZ ;  /* 0x0000000731057899 */ /* 0x010fe2000800063f */
[----:B------:R-:W-:Y:S02]  /*01b0*/  SHF.R.S32.HI R0, RZ, 0x1f, R5 ;  /* 0x0000001fff007819 */ /* 0x000fe40000011405 */
[----:B------:R-:W-:Y:S02]  /*01c0*/  SHF.R.S32.HI R4, RZ, 0x4, R3 ;  /* 0x00000004ff047819 */ /* 0x000fe40000011403 */
[----:B------:R-:W-:-:S02]  /*01d0*/  LEA.HI R0, R0, R6, RZ, 0x2 ;  /* 0x0000000600007211 */ /* 0x000fc400078f10ff */
[C---:B------:R-:W-:Y:S02]  /*01e0*/  LEA.HI R2, R3.reuse, R4, RZ, 0x1 ;  /* 0x0000000403027211 */ /* 0x040fe400078f08ff */
        /* <DEDUP_REMOVED lines=27> */
[----:B------:R-:W-:Y:S01]  /*03a0*/  LEA.HI R13, R9, R4, RZ, 0x3 ;  /* 0x00000004090d7211 */ /* 0x000fe200078f18ff */
[----:B------:R-:W-:Y:S01]  /*03b0*/  IMAD.SHL.U32 R9, R12, 0x10, RZ ;  /* 0x000000100c097824 */ /* 0x000fe200078e00ff */
[----:B------:R-:W-:Y:S01]  /*03c0*/  LEA.HI R10, R7, R2, RZ, 0x2 ;  /* 0x00000002070a7211 */ /* 0x000fe200078f10ff */
[----:B------:R-:W-:Y:S01]  /*03d0*/  IMAD.SHL.U32 R3, R3, 0x8, RZ ;  /* 0x0000000803037824 */ /* 0x000fe200078e00ff */
[----:B------:R-:W-:Y:S02]  /*03e0*/  LOP3.LUT R2, R13, 0xfffffff8, RZ, 0xc0, !PT ;  /* 0xfffffff80d027812 */ /* 0x000fe400078ec0ff */
[----:B------:R-:W-:-:S02]  /*03f0*/  LOP3.LUT P4, RZ, R0, 0x2, RZ, 0xc0, !PT ;  /* 0x0000000200ff7812 */ /* 0x000fc4000788c0ff */
[C---:B------:R-:W-:Y:S01]  /*0400*/  LOP3.LUT P3, RZ, R0.reuse, 0x4, RZ, 0xc0, !PT ;  /* 0x0000000400ff7812 */ /* 0x040fe2000786c0ff */
[----:B------:R-:W-:Y:S01]  /*0410*/  IMAD.SHL.U32 R0, R0, 0x40, RZ ;  /* 0x0000004000007824 */ /* 0x000fe200078e00ff */
[----:B------:R-:W-:Y:S01]  /*0420*/  LEA.HI R6, R14, R15, RZ, 0x7 ;  /* 0x0000000f0e067211 */ /* 0x000fe200078f38ff */
[----:B------:R-:W-:Y:S01]  /*0430*/  IMAD.IADD R14, R4, 0x1, -R2 ;  /* 0x00000001040e7824 */ /* 0x000fe200078e0a02 */
[----:B------:R-:W-:Y:S01]  /*0440*/  LOP3.LUT R2, R5, 0xfffffe00, R3, 0xf8, !PT ;  /* 0xfffffe0005027812 */ /* 0x000fe200078ef803 */
[----:B------:R-:W-:Y:S01]  /*0450*/  IMAD.SHL.U32 R4, R12, 0x200, RZ ;  /* 0x000002000c047824 */ /* 0x000fe200078e00ff */
[----:B------:R-:W-:Y:S02]  /*0460*/  LOP3.LUT R0, R0, 0x1c0, RZ, 0xc0, !PT ;  /* 0x000001c000007812 */ /* 0x000fe400078ec0ff */
[----:B------:R-:W-:Y:S01]  /*0470*/  SHF.R.S32.HI R3, RZ, 0x7, R6 ;  /* 0x00000007ff037819 */ /* 0x000fe20000011406 */
[----:B------:R1:W-:Y:S01]  /*0480*/  STL [R1+0x40], R2 ;  /* 0x0000400201007387 */ /* 0x0003e20000100800 */
[----:B------:R-:W-:-:S02]  /*0490*/  LOP3.LUT R187, R0, 0x8, R17, 0xf8, !PT ;  /* 0x0000000800bb7812 */ /* 0x000fc400078ef811 */
[----:B------:R-:W-:Y:S02]  /*04a0*/  SHF.R.U32.HI R5, RZ, 0x3, R0 ;  /* 0x00000003ff057819 */ /* 0x000fe40000011600 */
[----:B------:R-:W-:Y:S02]  /*04b0*/  LOP3.LUT R7, R8, 0x1, RZ, 0xc0, !PT ;  /* 0x0000000108077812 */ /* 0x000fe400078ec0ff */
[----:B------:R-:W-:Y:S02]  /*04c0*/  LOP3.LUT R187, R187, R5, RZ, 0x3c, !PT ;  /* 0x00000005bbbb7212 */ /* 0x000fe400078e3cff */
[----:B------:R-:W-:Y:S01]  /*04d0*/  ISETP.NE.U32.AND P0, PT, R7, 0x1, PT ;  /* 0x000000010700780c */ /* 0x000fe20003f05070 */
[----:B------:R-:W-:Y:S01]  /*04e0*/  IMAD.SHL.U32 R7, R14, 0x40, RZ ;  /* 0x000000400e077824 */ /* 0x000fe200078e00ff */
[----:B------:R-:W-:Y:S02]  /*04f0*/  SEL R188, R236, 0xffffffe0, !P4 ;  /* 0xffffffe0ecbc7807 */ /* 0x000fe40006000000 */
[----:B------:R-:W-:-:S02]  /*0500*/  R2P PR, R8, 0x6 ;  /* 0x0000000608007804 */ /* 0x000fc40000000000 */
[----:B------:R-:W-:-:S03]  /*0510*/  SEL R234, R234, 0x10, !P0 ;  /* 0x00000010eaea7807 */ /* 0x000fc60004000000 */
[----:B------:R-:W-:Y:S01]  /*0520*/  SEL R236, R236, 0xffffffe0, !P1 ;  /* 0xffffffe0ecec7807 */ /* 0x000fe20004800000 */
[----:B-1----:R-:W-:-:S05]  /*0530*/  IMAD.SHL.U32 R2, R11, 0x10, RZ ;  /* 0x000000100b027824 */ /* 0x002fca00078e00ff */
[----:B------:R-:W-:Y:S01]  /*0540*/  LOP3.LUT R6, R0, 0x30, R2, 0xf8, !PT ;  /* 0x0000003000067812 */ /* 0x000fe200078ef802 */
[----:B------:R-:W-:Y:S01]  /*0550*/  IMAD R0, R3, 0x1000, R4 ;  /* 0x0000100003007824 */ /* 0x000fe200078e0204 */
[----:B------:R-:W-:Y:S02]  /*0560*/  LEA.HI.SX32 R2, R10, R2, 0x1e ;  /* 0x000000020a027211 */ /* 0x000fe400078ff2ff */
[----:B------:R-:W-:Y:S01]  /*0570*/  LOP3.LUT R6, R6, 0x8, R17, 0xf8, !PT ;  /* 0x0000000806067812 */ /* 0x000fe200078ef811 */
[----:B------:R-:W-:Y:S01]  /*0580*/  IMAD.IADD R187, R0, 0x1, R187 ;  /* 0x0000000100bb7824 */ /* 0x000fe200078e02bb */
[----:B------:R-:W-:Y:S01]  /*0590*/  LOP3.LUT R0, R16, 0x7ffffffc, RZ, 0xc0, !PT ;  /* 0x7ffffffc10007812 */ /* 0x000fe200078ec0ff */
[----:B------:R1:W-:Y:S01]  /*05a0*/  STL [R1+0x28], R2 ;  /* 0x0000280201007387 */ /* 0x0003e20000100800 */
[----:B------:R-:W-:Y:S01]  /*05b0*/  LOP3.LUT R5, R4, R6, R5, 0xf6, !PT ;  /* 0x0000000604057212 */ /* 0x000fe200078ef605 */
[C---:B------:R-:W-:Y:S02]  /*05c0*/  IMAD.SHL.U32 R4, R15.reuse, 0x2, RZ ;  /* 0x000000020f047824 */ /* 0x040fe400078e00ff */
[----:B------:R-:W-:-:S02]  /*05d0*/  IMAD.IADD R0, R15, 0x1, -R0 ;  /* 0x000000010f007824 */ /* 0x000fc400078e0a00 */
[----:B------:R-:W-:Y:S01]  /*05e0*/  IMAD.SHL.U32 R187, R187, 0x2, RZ ;  /* 0x00000002bbbb7824 */ /* 0x000fe200078e00ff */
[----:B------:R-:W-:-:S05]  /*05f0*/  LOP3.LUT R4, R4, 0x6, RZ, 0xc0, !PT ;  /* 0x0000000604047812 */ /* 0x000fca00078ec0ff */
[----:B------:R-:W-:-:S05]  /*0600*/  IMAD R6, R3, 0x40, R4 ;  /* 0x0000004003067824 */ /* 0x000fca00078e0204 */
[----:B------:R2:W-:Y:S01]  /*0610*/  STL [R1+0x44], R6 ;  /* 0x0000440601007387 */ /* 0x0005e20000100800 */
[----:B-1----:R-:W-:Y:S02]  /*0620*/  IMAD.SHL.U32 R2, R8, 0x40, RZ ;  /* 0x0000004008027824 */ /* 0x002fe400078e00ff */
[----:B------:R-:W-:-:S03]  /*0630*/  IMAD.SHL.U32 R8, R0, 0x2, RZ ;  /* 0x0000000200087824 */ /* 0x000fc600078e00ff */
[----:B------:R-:W-:Y:S01]  /*0640*/  LOP3.LUT R0, R2, 0x1c0, RZ, 0xc0, !PT ;  /* 0x000001c002007812 */ /* 0x000fe200078ec0ff */
[C---:B------:R-:W-:Y:S02]  /*0650*/  IMAD.SHL.U32 R2, R3.reuse, 0x8, RZ ;  /* 0x0000000803027824 */ /* 0x040fe400078e00ff */
[----:B------:R-:W-:Y:S01]  /*0660*/  IMAD R4, R3, 0x2000, R8 ;  /* 0x0000200003047824 */ /* 0x000fe200078e0208 */
[----:B------:R-:W-:Y:S02]  /*0670*/  SHF.R.U32.HI R3, RZ, 0x3, R0 ;  /* 0x00000003ff037819 */ /* 0x000fe40000011600 */
[----:B------:R-:W-:Y:S01]  /*0680*/  LOP3.LUT R2, R2, 0x8, RZ, 0xc0, !PT ;  /* 0x0000000802027812 */ /* 0x000fe200078ec0ff */
[----:B------:R-:W-:-:S03]  /*0690*/  IMAD R4, R11, 0x400, R4 ;  /* 0x000004000b047824 */ /* 0x000fc600078e0204 */
[----:B------:R-:W-:Y:S02]  /*06a0*/  LOP3.LUT R10, R2, 0x10, R9, 0xf8, !PT ;  /* 0x00000010020a7812 */ /* 0x000fe400078ef809 */
[CC--:B--2---:R-:W-:Y:S02]  /*06b0*/  LOP3.LUT R6, R3.reuse, R0.reuse, RZ, 0xfc, !PT ;  /* 0x0000000003067212 */ /* 0x0c4fe400078efcff */
[----:B------:R-:W-:Y:S01]  /*06c0*/  LOP3.LUT R9, R3, R0, R2, 0x1e, !PT ;  /* 0x0000000003097212 */ /* 0x000fe200078e1e02 */
[----:B------:R-:W-:Y:S01]  /*06d0*/  IMAD R0, R11, 0x400, R8 ;  /* 0x000004000b007824 */ /* 0x000fe200078e0208 */
[----:B------:R-:W-:Y:S01]  /*06e0*/  LOP3.LUT R2, R7, 0x1c0, RZ, 0xc0, !PT ;  /* 0x000001c007027812 */ /* 0x000fe200078ec0ff */
[----:B------:R-:W-:Y:S02]  /*06f0*/  IMAD.IADD R233, R6, 0x1, R4 ;  /* 0x0000000106e97824 */ /* 0x000fe400078e0204 */
[----:B------:R-:W-:Y:S01]  /*0700*/  IMAD.SHL.U32 R6, R12, 0x8, RZ ;  /* 0x000000080c067824 */ /* 0x000fe200078e00ff */
[----:B------:R-:W-:Y:S01]  /*0710*/  SHF.R.U32.HI R3, RZ, 0x3, R2 ;  /* 0x00000003ff037819 */ /* 0x000fe20000011602 */
[----:B------:R-:W-:Y:S01]  /*0720*/  IMAD.SHL.U32 R4, R13, 0x40, RZ ;  /* 0x000000400d047824 */ /* 0x000fe200078e00ff */
[----:B------:R-:W-:Y:S01]  /*0730*/  LEA R233, R233, UR4, 0x1 ;  /* 0x00000004e9e97c11 */ /* 0x000fe2000f8e08ff */
[----:B------:R-:W-:Y:S01]  /*0740*/  IMAD.IADD R9, R0, 0x1, R9 ;  /* 0x0000000100097824 */ /* 0x000fe200078e0209 */
[----:B------:R-:W-:-:S02]  /*0750*/  LOP3.LUT R6, R2, 0x8, R6, 0xf8, !PT ;  /* 0x0000000802067812 */ /* 0x000fc400078ef806 */
[----:B------:R-:W-:Y:S01]  /*0760*/  LOP3.LUT R0, R4, 0xfffffe00, RZ, 0xc0, !PT ;  /* 0xfffffe0004007812 */ /* 0x000fe200078ec0ff */
[----:B------:R-:W-:Y:S01]  /*0770*/  IMAD.IADD R235, R233, 0x1, R234 ;  /* 0x00000001e9eb7824 */ /* 0x000fe200078e02ea */
[----:B------:R-:W-:Y:S01]  /*0780*/  LOP3.LUT R2, R3, R10, R2, 0x1e, !PT ;  /* 0x0000000a03027212 */ /* 0x000fe200078e1e02 */
[----:B------:R-:W-:Y:S01]  /*0790*/  IMAD.IADD R239, R233, 0x1, R236 ;  /* 0x00000001e9ef7824 */ /* 0x000fe200078e02ec */
[----:B------:R-:W-:Y:S01]  /*07a0*/  LOP3.LUT R3, R6, R3, RZ, 0x3c, !PT ;  /* 0x0000000306037212 */ /* 0x000fe200078e3cff */
[----:B------:R-:W-:Y:S01]  /*07b0*/  IMAD R4, R11, 0x400, R0 ;  /* 0x000004000b047824 */ /* 0x000fe200078e0200 */
[----:B------:R-:W-:Y:S01]  /*07c0*/  LOP3.LUT R192, R2, R0, RZ, 0xfc, !PT ;  /* 0x0000000002c07212 */ /* 0x000fe200078efcff */
[----:B------:R-:W-:Y:S01]  /*07d0*/  IMAD.U32 R0, RZ, RZ, UR6 ;  /* 0x00000006ff007e24 */ /* 0x000fe2000f8e00ff */
[----:B------:R-:W-:Y:S01]  /*07e0*/  USHF.R.S32.HI UR6, URZ, 0x1f, UR49 ;  /* 0x0000001f3f067899 */ /* 0x000fe20008011431 */
[----:B------:R-:W-:Y:S01]  /*07f0*/  IMAD.U32 R2, RZ, RZ, UR5 ;  /* 0x00000005ff027e24 */ /* 0x000fe2000f8e00ff */
[----:B------:R-:W-:Y:S01]  /*0800*/  USHF.R.S32.HI UR5, URZ, 0x1f, UR58 ;  /* 0x0000001f3f057899 */ /* 0x000fe2000801143a */
[----:B------:R-:W-:-:S02]  /*0810*/  IMAD.MOV.U32 R0, RZ, RZ, 0x40 ;  /* 0x00000040ff007424 */ /* 0x000fc400078e00ff */
[----:B------:R-:W-:Y:S02]  /*0820*/  IMAD.IADD R193, R4, 0x1, R3 ;  /* 0x0000000104c17824 */ /* 0x000fe400078e0203 */
        /* <DEDUP_REMOVED lines=11> */
[----:B------:R-:W-:Y:S01]  /*08e0*/  LEA R3, R5, UR4, 0x1 ;  /* 0x0000000405037c11 */ /* 0x000fe2000f8e08ff */
[--C-:B------:R-:W-:Y:S01]  /*08f0*/  IMAD.IADD R6, R0, 0x1, R8.reuse ;  /* 0x0000000100067824 */ /* 0x100fe200078e0208 */
[----:B------:R-:W-:Y:S01]  /*0900*/  STL [R1+0x48], R8 ;  /* 0x0000480801007387 */ /* 0x000fe20000100800 */
[----:B------:R-:W-:Y:S01]  /*0910*/  IMAD.IADD R7, R236, 0x1, R8 ;  /* 0x00000001ec077824 */ /* 0x000fe200078e0208 */
[----:B------:R-:W-:Y:S01]  /*0920*/  UIADD3 UR5, UR4, 0xc000, URZ ;  /* 0x0000c00004057890 */ /* 0x000fe2000fffe03f */
[C---:B------:R-:W-:Y:S01]  /*0930*/  VIADD R11, R8.reuse, 0x420 ;  /* 0x00000420080b7836 */ /* 0x040fe20000000000 */
[----:B------:R-:W-:Y:S01]  /*0940*/  STL [R1+0x5c], R6 ;  /* 0x00005c0601007387 */ /* 0x000fe20000100800 */
[----:B------:R-:W-:-:S02]  /*0950*/  IMAD.IADD R5, R8, 0x1, R2 ;  /* 0x0000000108057824 */ /* 0x000fc400078e0202 */
[C---:B------:R-:W-:Y:S01]  /*0960*/  VIADD R4, R8.reuse, 0x2020 ;  /* 0x0000202008047836 */ /* 0x040fe20000000000 */
[----:B------:R1:W-:Y:S01]  /*0970*/  STL [R1+0x78], R7 ;  /* 0x0000780701007387 */ /* 0x0003e20000100800 */
[C---:B------:R-:W-:Y:S02]  /*0980*/  @P1 VIADD R11, R8.reuse, 0x3e0 ;  /* 0x000003e0080b1836 */ /* 0x040fe40000000000 */
[C---:B------:R-:W-:Y:S01]  /*0990*/  VIADD R10, R8.reuse, 0x2420 ;  /* 0x00002420080a7836 */ /* 0x040fe20000000000 */
[----:B------:R-:W-:Y:S01]  /*09a0*/  STL [R1+0x58], R5 ;  /* 0x0000580501007387 */ /* 0x000fe20000100800 */
[C---:B------:R-:W-:Y:S02]  /*09b0*/  @P1 VIADD R4, R8.reuse, 0x1fe0 ;  /* 0x00001fe008041836 */ /* 0x040fe40000000000 */
[C---:B------:R-:W-:Y:S01]  /*09c0*/  VIADD R9, R8.reuse, 0x2040 ;  /* 0x0000204008097836 */ /* 0x040fe20000000000 */
[----:B------:R-:W-:Y:S01]  /*09d0*/  STL [R1+0x64], R11 ;  /* 0x0000640b01007387 */ /* 0x000fe20000100800 */
[----:B------:R-:W-:-:S02]  /*09e0*/  @P1 VIADD R10, R8, 0x23e0 ;  /* 0x000023e0080a1836 */ /* 0x000fc40000000000 */
[----:B------:R-:W-:Y:S01]  /*09f0*/  @P2 VIADD R9, R8, 0x1fc0 ;  /* 0x00001fc008092836 */ /* 0x000fe20000000000 */
[----:B------:R-:W-:Y:S01]  /*0a00*/  STL [R1+0x4c], R4 ;  /* 0x00004c0401007387 */ /* 0x000fe20000100800 */
[C---:B------:R-:W-:Y:S02]  /*0a10*/  IMAD.IADD R186, R189.reuse, 0x1, R186 ;  /* 0x00000001bdba7824 */ /* 0x040fe400078e02ba */
[----:B------:R-:W-:Y:S01]  /*0a20*/  IMAD.IADD R234, R234, 0x1, R232 ;  /* 0x00000001eaea7824 */ /* 0x000fe200078e02e8 */
[----:B------:R-:W-:Y:S01]  /*0a30*/  STL [R1+0x60], R10 ;  /* 0x0000600a01007387 */ /* 0x000fe20000100800 */
[----:B------:R-:W-:Y:S02]  /*0a40*/  IMAD.IADD R189, R189, 0x1, R188 ;  /* 0x00000001bdbd7824 */ /* 0x000fe400078e02bc */
[----:B------:R-:W-:Y:S01]  /*0a50*/  IMAD.IADD R237, R236, 0x1, R232 ;  /* 0x00000001eced7824 */ /* 0x000fe200078e02e8 */
[----:B------:R-:W-:Y:S01]  /*0a60*/  STL [R1+0x54], R9 ;  /* 0x0000540901007387 */ /* 0x000fe20000100800 */
[----:B------:R-:W-:-:S02]  /*0a70*/  IMAD.IADD R188, R188, 0x1, R186 ;  /* 0x00000001bcbc7824 */ /* 0x000fc400078e02ba */
        /* <DEDUP_REMOVED lines=12> */
.L_x_2014:
        /* <DEDUP_REMOVED lines=67> */
.L_x_1936:
        /* <DEDUP_REMOVED lines=16> */
[----:B------:R-:W-:Y:S01]  /*1070*/  UIADD3 UR9, UR15, 0x80, UR32 ;  /* 0x000000800f097890 */ /* 0x000fe2000fffe020 */
[----:B------:R-:W-:Y:S01]  /*1080*/  @!UP2 ULDC.64 UR12, c[0x0][0x418] ;  /* 0x00010600000caab9 */ /* 0x000fe20000000a00 */
[----:B------:R-:W-:Y:S01]  /*1090*/  ULDC.64 UR30, c[0x0][0x240] ;  /* 0x00009000001e7ab9 */ /* 0x000fe20000000a00 */
[----:B------:R-:W-:Y:S01]  /*10a0*/  @!UP2 UIMAD.WIDE.U32 UR44, UR49, UR12, URZ ;  /* 0x0000000c312ca2a5 */ /* 0x000fe2000f8e003f */
[----:B------:R-:W-:-:S03]  /*10b0*/  ULDC UR60, c[0x0][0x2d4] ;  /* 0x0000b500003c7ab9 */ /* 0x000fc60000000800 */
[----:B------:R-:W-:Y:S01]  /*10c0*/  @UP1 ULDC.64 UR26, c[0x0][0x248] ;  /* 0x00009200001a1ab9 */ /* 0x000fe20000000a00 */
[----:B------:R-:W-:Y:S02]  /*10d0*/  UIMAD.WIDE.U32 UR18, UR6, UR30, URZ ;  /* 0x0000001e061272a5 */ /* 0x000fe4000f8e003f */
[----:B------:R-:W-:Y:S01]  /*10e0*/  USHF.R.S32.HI UR36, URZ, 0x1f, UR60 ;  /* 0x0000001f3f247899 */ /* 0x000fe2000801143c */
[----:B-1----:R-:W-:Y:S01]  /*10f0*/  IABS R6, R7 ;  /* 0x0000000700067213 */ /* 0x002fe20000000000 */
[----:B------:R-:W-:Y:S01]  /*1100*/  USHF.L.U32 UR14, UR49, 0x7, URZ ;  /* 0x00000007310e7899 */ /* 0x000fe2000800063f */
[----:B------:R-:W-:Y:S01]  /*1110*/  ISETP.NE.AND P3, PT, R7, RZ, PT ;  /* 0x000000ff0700720c */ /* 0x000fe20003f65270 */
[----:B------:R-:W-:Y:S01]  /*1120*/  USEL UR57, UR24, UR18, !UP2 ;  /* 0x0000001218397287 */ /* 0x000fe2000d000000 */
[----:B------:R-:W1:Y:S01]  /*1130*/  I2F.RP R4, R6 ;  /* 0x0000000600047306 */ /* 0x000e620000209400 */
[----:B------:R-:W-:Y:S01]  /*1140*/  ULDC UR48, c[0x0][0x2dc] ;  /* 0x0000b70000307ab9 */ /* 0x000fe20000000800 */
[----:B------:R-:W-:Y:S01]  /*1150*/  ULDC UR40, c[0x0][0x270] ;  /* 0x00009c0000287ab9 */ /* 0x000fe20000000800 */
[----:B------:R-:W-:-:S02]  /*1160*/  USEL UR35, UR14, URZ, UP0 ;  /* 0x0000003f0e237287 */ /* 0x000fc40008000000 */
[----:B--2---:R-:W-:Y:S02]  /*1170*/  UIMAD.WIDE.U32 UR38, UR7, UR16, URZ ;  /* 0x00000010072672a5 */ /* 0x004fe4000f8e003f */
[----:B------:R-:W-:Y:S02]  /*1180*/  USHF.L.U64.HI UR22, UR49, 0x7, UR59 ;  /* 0x0000000731167899 */ /* 0x000fe4000801023b */
[----:B------:R-:W-:Y:S02]  /*1190*/  UIMAD UR52, UR7, UR17, UR39 ;  /* 0x00000011073472a4 */ /* 0x000fe4000f8e0227 */
[----:B------:R-:W-:Y:S01]  /*11a0*/  @!UP2 UIMAD UR7, UR59, UR12, URZ ;  /* 0x0000000c3b07a2a4 */ /* 0x000fe2000f8e023f */
[----:B------:R-:W-:Y:S02]  /*11b0*/  @UP2 ULDC.64 UR16, c[0x0][0x420] ;  /* 0x0001080000102ab9 */ /* 0x000fe40000000a00 */
[----:B------:R-:W-:Y:S01]  /*11c0*/  ULDC UR12, c[0x0][0x394] ;  /* 0x0000e500000c7ab9 */ /* 0x000fe20000000800 */
[----:B-1----:R-:W1:Y:S01]  /*11d0*/  MUFU.RCP R4, R4 ;  /* 0x0000000400047308 */ /* 0x002e620000001000 */
[----:B------:R-:W-:-:S02]  /*11e0*/  @!UP2 UIMAD UR28, UR49, UR13, UR7 ;  /* 0x0000000d311ca2a4 */ /* 0x000fc4000f8e0207 */
[----:B------:R-:W-:Y:S02]  /*11f0*/  UIADD3 UR7, UR15, 0x7f, URZ ;  /* 0x0000007f0f077890 */ /* 0x000fe4000fffe03f */
[----:B------:R-:W-:Y:S02]  /*1200*/  UIADD3 UR12, UR9, UR12, -UR8 ;  /* 0x0000000c090c7290 */ /* 0x000fe4000fffe808 */
[----:B------:R-:W-:Y:S02]  /*1210*/  USHF.R.S32.HI UR13, URZ, 0x1f, UR7 ;  /* 0x0000001f3f0d7899 */ /* 0x000fe40008011407 */
[----:B------:R-:W-:Y:S02]  /*1220*/  @UP1 UIADD3 UR9, UR23, UR34, URZ ;  /* 0x0000002217091290 */ /* 0x000fe4000fffe03f */
[----:B------:R-:W-:Y:S02]  /*1230*/  ULEA.HI UR33, UR13, UR7, URZ, 0x7 ;  /* 0x000000070d217291 */ /* 0x000fe4000f8f383f */
[----:B------:R-:W-:-:S02]  /*1240*/  UIADD3 UR7, UR12, 0x7f, URZ ;  /* 0x0000007f0c077890 */ /* 0x000fc4000fffe03f */
[----:B------:R-:W-:Y:S01]  /*1250*/  @UP1 UIMAD.WIDE.U32 UR12, UR9, UR26, URZ ;  /* 0x0000001a090c12a5 */ /* 0x000fe2000f8e003f */
[----:B-1----:R-:W-:Y:S01]  /*1260*/  VIADD R4, R4, 0xffffffe ;  /* 0x0ffffffe04047836 */ /* 0x002fe20000000000 */
[----:B------:R-:W-:Y:S02]  /*1270*/  @UP1 UIMAD UR9, UR9, UR27, URZ ;  /* 0x0000001b090912a4 */ /* 0x000fe4000f8e023f */
[----:B------:R-:W-:Y:S01]  /*1280*/  @UP2 UIMAD.WIDE.U32 UR46, UR6, UR16, URZ ;  /* 0x00000010062e22a5 */ /* 0x000fe2000f8e003f */
[----:B------:R-:W1:Y:S01]  /*1290*/  F2I.FTZ.U32.TRUNC.NTZ R5, R4 ;  /* 0x0000000400057305 */ /* 0x000e62000021f000 */
[----:B------:R-:W-:Y:S02]  /*12a0*/  @UP1 UIADD3 UR43, UR13, UR9, URZ ;  /* 0x000000090d2b1290 */ /* 0x000fe4000fffe03f */
[----:B------:R-:W-:Y:S01]  /*12b0*/  USHF.R.S32.HI UR9, URZ, 0x1f, UR7 ;  /* 0x0000001f3f097899 */ /* 0x000fe20008011407 */
[----:B------:R-:W-:Y:S01]  /*12c0*/  ULDC.U8 UR39, c[0x0][0x3d8] ;  /* 0x0000f60000277ab9 */ /* 0x000fe20000000000 */
[----:B------:R-:W-:-:S02]  /*12d0*/  ULDC.U8 UR16, c[0x0][0x480] ;  /* 0x0001200000107ab9 */ /* 0x000fc40000000000 */
[----:B------:R-:W-:Y:S02]  /*12e0*/  ULEA.HI UR24, UR9, UR7, URZ, 0x7 ;  /* 0x0000000709187291 */ /* 0x000fe4000f8f383f */
[----:B------:R-:W-:Y:S02]  /*12f0*/  UISETP.NE.AND UP3, UPT, UR39, URZ, UPT ;  /* 0x0000003f2700728c */ /* 0x000fe4000bf65270 */
[----:B------:R-:W-:Y:S02]  /*1300*/  UIMAD UR7, UR36, UR49, URZ ;  /* 0x00000031240772a4 */ /* 0x000fe4000f8e023f */
[----:B------:R-:W-:Y:S01]  /*1310*/  @UP2 UIMAD UR51, UR6, UR17, UR47 ;  /* 0x00000011063322a4 */ /* 0x000fe2000f8e022f */
[----:B-1----:R-:W-:Y:S01]  /*1320*/  IMAD.MOV R0, RZ, RZ, -R5 ;  /* 0x000000ffff007224 */ /* 0x002fe200078e0a05 */
[----:B------:R-:W-:Y:S01]  /*1330*/  UIMAD UR14, UR6, UR31, URZ ;  /* 0x0000001f060e72a4 */ /* 0x000fe2000f8e023f */
[----:B------:R-:W-:Y:S01]  /*1340*/  IMAD.MOV.U32 R4, RZ, RZ, RZ ;  /* 0x000000ffff047224 */ /* 0x000fe200078e00ff */
[----:B------:R-:W-:Y:S01]  /*1350*/  @UP1 UMOV UR41, UR12 ;  /* 0x0000000c00291c82 */ /* 0x000fe20008000000 */
[----:B------:R-:W-:Y:S01]  /*1360*/  IMAD R0, R0, R6, RZ ;  /* 0x0000000600007224 */ /* 0x000fe200078e02ff */
[----:B------:R-:W-:-:S02]  /*1370*/  UISETP.NE.AND UP6, UPT, UR16, URZ, UPT ;  /* 0x0000003f1000728c */ /* 0x000fc4000bfc5270 */
[----:B------:R-:W-:Y:S01]  /*1380*/  UIMAD.WIDE UR12, UR48, UR40, URZ ;  /* 0x00000028300c72a5 */ /* 0x000fe2000f8e023f */
[----:B------:R-:W-:Y:S01]  /*1390*/  IMAD.HI.U32 R0, R5, R0, R4 ;  /* 0x0000000005007227 */ /* 0x000fe200078e0004 */
[----:B------:R-:W-:Y:S02]  /*13a0*/  UIMAD.WIDE.U32 UR16, UR49, UR60, URZ ;  /* 0x0000003c311072a5 */ /* 0x000fe4000f8e003f */
[----:B------:R-:W-:Y:S02]  /*13b0*/  UIMAD UR7, UR59, UR60, UR7 ;  /* 0x0000003c3b0772a4 */ /* 0x000fe4000f8e0207 */
[----:B------:R-:W-:Y:S01]  /*13c0*/  UIADD3 UR50, UR25, UR20, URZ ;  /* 0x0000001419327290 */ /* 0x000fe2000fffe03f */
[----:B------:R-:W-:Y:S01]  /*13d0*/  IMAD.HI.U32 R0, R0, R2, RZ ;  /* 0x0000000200007227 */ /* 0x000fe200078e00ff */
[----:B------:R-:W-:Y:S02]  /*13e0*/  USEL UR25, UR22, URZ, UP0 ;  /* 0x0000003f16197287 */ /* 0x000fe40008000000 */
[----:B------:R-:W-:-:S02]  /*13f0*/  @UP2 UIADD3 UR50, UR19, UR14, URZ ;  /* 0x0000000e13322290 */ /* 0x000fc4000fffe03f */
[----:B------:R-:W-:Y:S01]  /*1400*/  IADD3 R4, -R0, RZ, RZ ;  /* 0x000000ff00047210 */ /* 0x000fe20007ffe1ff */
[----:B------:R-:W-:Y:S02]  /*1410*/  UIMAD.WIDE.U32 UR18, UR12, UR16, URZ ;  /* 0x000000100c1272a5 */ /* 0x000fe4000f8e003f */
[----:B------:R-:W-:Y:S02]  /*1420*/  UIMAD UR22, UR13, UR16, URZ ;  /* 0x000000100d1672a4 */ /* 0x000fe4000f8e023f */
[C---:B------:R-:W-:Y:S01]  /*1430*/  IMAD R2, R6.reuse, R4, R2 ;  /* 0x0000000406027224 */ /* 0x040fe200078e0202 */
[----:B------:R-:W-:Y:S01]  /*1440*/  UIADD3 UR16, UR17, UR7, URZ ;  /* 0x0000000711107290 */ /* 0x000fe2000fffe03f */
[----:B------:R-:W-:Y:S01]  /*1450*/  ULDC UR37, c[0x0][0x2c4] ;  /* 0x0000b10000257ab9 */ /* 0x000fe20000000800 */
[----:B------:R-:W-:Y:S02]  /*1460*/  USHF.R.S32.HI UR9, URZ, 0x7, UR33 ;  /* 0x000000073f097899 */ /* 0x000fe40008011421 */
[----:B------:R-:W-:Y:S01]  /*1470*/  ISETP.GT.U32.AND P1, PT, R6, R2, PT ;  /* 0x000000020600720c */ /* 0x000fe20003f24070 */
[----:B------:R-:W-:-:S02]  /*1480*/  USHF.R.S32.HI UR7, URZ, 0x7, UR24 ;  /* 0x000000073f077899 */ /* 0x000fc40008011418 */
[----:B------:R-:W-:Y:S02]  /*1490*/  @UP3 UIMAD UR20, UR49, UR37, URZ ;  /* 0x00000025311432a4 */ /* 0x000fe4000f8e023f */
[----:B------:R-:W-:Y:S02]  /*14a0*/  UISETP.LT.AND UP0, UPT, UR9, UR7, UPT ;  /* 0x000000070900728c */ /* 0x000fe4000bf01270 */
[----:B------:R-:W-:Y:S02]  /*14b0*/  @UP3 USEL UR17, UR20, UR6, !UP2 ;  /* 0x0000000614113287 */ /* 0x000fe4000d000000 */
[----:B------:R-:W-:Y:S02]  /*14c0*/  @!UP3 UIMAD UR20, UR49, UR40, UR58 ;  /* 0x000000283114b2a4 */ /* 0x000fe4000f8e023a */
[----:B------:R-:W-:Y:S02]  /*14d0*/  USEL UR40, UR9, UR7, UP0 ;  /* 0x0000000709287287 */ /* 0x000fe40008000000 */
[----:B------:R-:W-:Y:S01]  /*14e0*/  @!P1 IMAD.IADD R2, R2, 0x1, -R6 ;  /* 0x0000000102029824 */ /* 0x000fe200078e0a06 */
[----:B------:R-:W-:Y:S01]  /*14f0*/  @UP3 ULDC UR14, c[0x0][0x2e4] ;  /* 0x0000b900000e3ab9 */ /* 0x000fe20000000800 */
[----:B------:R-:W-:Y:S01]  /*1500*/  @!UP2 UIADD3 UR51, UR45, UR28, URZ ;  /* 0x0000001c2d33a290 */ /* 0x000fe2000fffe03f */
[----:B------:R-:W-:Y:S01]  /*1510*/  @!P1 VIADD R0, R0, 0x1 ;  /* 0x0000000100009836 */ /* 0x000fe20000000000 */
[----:B------:R-:W-:Y:S01]  /*1520*/  ULEA UR7, UR40, 0xffffff80, 0x7 ;  /* 0xffffff8028077891 */ /* 0x000fe2000f8e383f */
[----:B------:R-:W-:Y:S01]  /*1530*/  ISETP.GE.U32.AND P0, PT, R2, R6, PT ;  /* 0x000000060200720c */ /* 0x000fe20003f06070 */
[----:B------:R-:W-:Y:S01]  /*1540*/  @UP3 UIMAD UR28, UR58, UR14, UR17 ;  /* 0x0000000e3a1c32a4 */ /* 0x000fe2000f8e0211 */
[----:B------:R-:W-:Y:S01]  /*1550*/  LOP3.LUT R2, R7, UR58, RZ, 0x3c, !PT ;  /* 0x0000003a07027c12 */ /* 0x000fe2000f8e3cff */
[----:B------:R-:W-:Y:S01]  /*1560*/  UIMAD UR14, UR12, UR16, UR22 ;  /* 0x000000100c0e72a4 */ /* 0x000fe2000f8e0216 */
[----:B------:R-:W-:Y:S01]  /*1570*/  PLOP3.LUT P1, PT, PT, PT, UP1, 0x80, 0x0 ;  /* 0x000000000000781c */ /* 0x000fe20003f2f018 */
[----:B------:R-:W-:Y:S01]  /*1580*/  UIMAD.WIDE.U32 UR16, UR12, UR6, URZ ;  /* 0x000000060c1072a5 */ /* 0x000fe2000f8e003f */
[----:B------:R-:W-:Y:S01]  /*1590*/  ISETP.GE.AND P2, PT, R2, RZ, PT ;  /* 0x000000ff0200720c */ /* 0x000fe20003f46270 */
[----:B------:R-:W-:-:S02]  /*15a0*/  @!UP3 UIMAD UR28, UR20, UR37, URZ ;  /* 0x00000025141cb2a4 */ /* 0x000fc4000f8e023f */
[----:B------:R-:W-:Y:S02]  /*15b0*/  USHF.R.S32.HI UR20, URZ, 0x1f, UR7 ;  /* 0x0000001f3f147899 */ /* 0x000fe40008011407 */
[----:B------:R-:W-:Y:S02]  /*15c0*/  UIADD3 UR9, UP0, UR7, UR35, URZ ;  /* 0x0000002307097290 */ /* 0x000fe4000ff1e03f */
[----:B------:R-:W-:Y:S01]  /*15d0*/  UIMAD UR39, UR58, UR48, URZ ;  /* 0x000000303a2772a4 */ /* 0x000fe2000f8e023f */
[----:B------:R-:W-:Y:S01]  /*15e0*/  @P0 IADD3 R0, R0, 0x1, RZ ;  /* 0x0000000100000810 */ /* 0x000fe20007ffe0ff */
[----:B------:R-:W-:Y:S01]  /*15f0*/  UIADD3 UR48, UR19, UR14, URZ ;  /* 0x0000000e13307290 */ /* 0x000fe2000fffe03f */
[----:B------:R-:W-:Y:S01]  /*1600*/  PLOP3.LUT P0, PT, PT, PT, UP3, 0x80, 0x0 ;  /* 0x000000000000781c */ /* 0x000fe20003f0f038 */
[----:B------:R-:W-:Y:S02]  /*1610*/  USEL UR56, UR18, UR16, !UP2 ;  /* 0x0000001012387287 */ /* 0x000fe4000d000000 */
[----:B------:R-:W-:Y:S01]  /*1620*/  UIMAD UR14, UR13, UR6, URZ ;  /* 0x000000060d0e72a4 */ /* 0x000fe2000f8e023f */
[----:B------:R-:W-:Y:S01]  /*1630*/  IMAD.MOV.U32 R12, RZ, RZ, R0 ;  /* 0x000000ffff0c7224 */ /* 0x000fe200078e0000 */
[----:B------:R-:W-:-:S02]  /*1640*/  UIADD3.X UR16, UR20, UR25, URZ, UP0, !UPT ;  /* 0x0000001914107290 */ /* 0x000fc400087fe43f */
[----:B------:R-:W-:Y:S02]  /*1650*/  UIMAD UR13, UR13, UR9, URZ ;  /* 0x000000090d0d72a4 */ /* 0x000fe4000f8e023f */
[----:B------:R-:W-:Y:S01]  /*1660*/  @UP1 UIADD3 UR29, UR23, UR34, URZ ;  /* 0x00000022171d1290 */ /* 0x000fe2000fffe03f */
[----:B------:R-:W-:Y:S01]  /*1670*/  @!P2 IADD3 R12, -R12, RZ, RZ ;  /* 0x000000ff0c0ca210 */ /* 0x000fe20007ffe1ff */
[----:B------:R-:W-:Y:S01]  /*1680*/  @UP1 ULDC.64 UR24, c[0x0][0x250] ;  /* 0x0000940000181ab9 */ /* 0x000fe20000000a00 */
[----:B------:R-:W-:Y:S01]  /*1690*/  UIMAD.WIDE.U32 UR36, UR12, UR9, URZ ;  /* 0x000000090c2472a5 */ /* 0x000fe2000f8e003f */
[----:B------:R-:W-:Y:S01]  /*16a0*/  @!P3 LOP3.LUT R12, RZ, R7, RZ, 0x33, !PT ;  /* 0x00000007ff0cb212 */ /* 0x000fe200078e33ff */
[----:B------:R-:W-:Y:S02]  /*16b0*/  UIMAD UR9, UR12, UR16, UR13 ;  /* 0x000000100c0972a4 */ /* 0x000fe4000f8e020d */
[----:B------:R-:W-:Y:S02]  /*16c0*/  @UP1 UIMAD.WIDE.U32 UR12, UR29, UR24, URZ ;  /* 0x000000181d0c12a5 */ /* 0x000fe4000f8e003f */
[----:B------:R-:W-:-:S02]  /*16d0*/  @UP2 UIADD3 UR48, UR17, UR14, URZ ;  /* 0x0000000e11302290 */ /* 0x000fc4000fffe03f */
[----:B------:R-:W-:Y:S02]  /*16e0*/  @UP1 UIMAD UR14, UR29, UR25, URZ ;  /* 0x000000191d0e12a4 */ /* 0x000fe4000f8e023f */
[----:B------:R-:W-:Y:S02]  /*16f0*/  USEL UR54, UR52, URZ, UP6 ;  /* 0x0000003f34367287 */ /* 0x000fe4000b000000 */
        /* <DEDUP_REMOVED lines=19> */
.L_x_1938:
        /* <DEDUP_REMOVED lines=13> */
.L_x_1939:
        /* <DEDUP_REMOVED lines=11> */
.L_x_1940:
[----:B------:R-:W-:Y:S02]  /*19b0*/  ULDC UR6, c[0x0][0x270] ;  /* 0x00009c0000067ab9 */ /* 0x000fe40000000800 */
[----:B------:R-:W-:-:S04]  /*19c0*/  UIMAD UR6, UR49, UR6, UR58 ;  /* 0x00000006310672a4 */ /* 0x000fc8000f8e023a */
[----:B------:R-:W-:-:S12]  /*19d0*/  UIMAD UR6, UR6, UR60, URZ ;  /* 0x0000003c060672a4 */ /* 0x000fd8000f8e023f */
.L_x_1941:
[----:B------:R-:W1:Y:S01]  /*19e0*/  S2R R25, SR_TID.X ;  /* 0x0000000000197919 */ /* 0x000e620000002100 */
[----:B------:R-:W2:Y:S01]  /*19f0*/  LDC.64 R4, c[0x0][0x420] ;  /* 0x00010800ff047b82 */ /* 0x000ea20000000a00 */
[----:B------:R-:W-:Y:S01]  /*1a00*/  SHF.R.S32.HI R247, RZ, 0x1f, R246 ;  /* 0x0000001ffff77819 */ /* 0x000fe200000114f6 */
[----:B------:R-:W-:Y:S01]  /*1a10*/  USHF.R.S32.HI UR22, URZ, 0x1f, UR58 ;  /* 0x0000001f3f167899 */ /* 0x000fe2000801143a */
[----:B------:R-:W-:Y:S01]  /*1a20*/  BSSY B1, `(.L_x_1937) ;  /* 0x0000bbd000017945 */ /* 0x000fe20003800000 */
[----:B------:R-:W-:Y:S01]  /*1a30*/  UIADD3 UR37, UR7, UR6, URZ ;  /* 0x0000000607257290 */ /* 0x000fe2000fffe03f */
[----:B------:R-:W-:Y:S01]  /*1a40*/  ULDC UR12, c[0x0][0x2dc] ;  /* 0x0000b700000c7ab9 */ /* 0x000fe20000000800 */
[----:B------:R-:W-:Y:S01]  /*1a50*/  ULDC UR13, c[0x0][0x270] ;  /* 0x00009c00000d7ab9 */ /* 0x000fe20000000800 */
[----:B------:R-:W-:Y:S01]  /*1a60*/  UIADD3 UR6, UR7, UR28, URZ ;  /* 0x0000001c07067290 */ /* 0x000fe2000fffe03f */
[----:B------:R-:W-:Y:S01]  /*1a70*/  ULDC.64 UR16, c[0x0][0x428] ;  /* 0x00010a0000107ab9 */ /* 0x000fe20000000a00 */
[----:B------:R-:W-:-:S02]  /*1a80*/  UIMAD UR12, UR12, UR13, URZ ;  /* 0x0000000d0c0c72a4 */ /* 0x000fc4000f8e023f */
[----:B------:R-:W-:Y:S01]  /*1a90*/  UIADD3 UR14, -UR8, UR15, UR32 ;  /* 0x0000000f080e7290 */ /* 0x000fe2000fffe120 */
[----:B------:R-:W-:Y:S01]  /*1aa0*/  ULDC.64 UR28, c[0x0][0x2b0] ;  /* 0x0000ac00001c7ab9 */ /* 0x000fe20000000a00 */
[----:B------:R-:W-:Y:S01]  /*1ab0*/  UIMAD UR13, UR22, UR16, URZ ;  /* 0x00000010160d72a4 */ /* 0x000fe2000f8e023f */
[----:B------:R-:W-:Y:S01]  /*1ac0*/  ULDC UR46, c[0x0][0x398] ;  /* 0x0000e600002e7ab9 */ /* 0x000fe20000000800 */
[----:B------:R-:W-:Y:S02]  /*1ad0*/  UIMAD.WIDE UR28, UR6, 0x4, UR28 ;  /* 0x00000004061c78a5 */ /* 0x000fe4000f8e021c */
[----:B------:R-:W-:Y:S01]  /*1ae0*/  UIADD3 UR6, UR14, -UR46, URZ ;  /* 0x8000002e0e067290 */ /* 0x000fe2000fffe03f */
[----:B------:R-:W-:Y:S01]  /*1af0*/  ULDC.64 UR18, c[0x0][0x258] ;  /* 0x0000960000127ab9 */ /* 0x000fe20000000a00 */
[----:B------:R-:W-:Y:S01]  /*1b00*/  UIMAD UR13, UR58, UR17, UR13 ;  /* 0x000000113a0d72a4 */ /* 0x000fe2000f8e020d */
[----:B------:R-:W-:Y:S01]  /*1b10*/  ULDC.64 UR44, c[0x0][0x210] ;  /* 0x00008400002c7ab9 */ /* 0x000fe20000000a00 */
[----:B-1----:R-:W-:-:S04]  /*1b20*/  SHF.R.S32.HI R26, RZ, 0x1f, R25 ;  /* 0x0000001fff1a7819 */ /* 0x002fc80000011419 */
[CC--:B------:R-:W-:Y:S02]  /*1b30*/  LEA.HI R0, R26.reuse, R25.reuse, RZ, 0x3 ;  /* 0x000000191a007211 */ /* 0x0c0fe400078f18ff */
[----:B------:R-:W-:Y:S02]  /*1b40*/  LEA.HI R11, R26, R25, RZ, 0x5 ;  /* 0x000000191a0b7211 */ /* 0x000fe400078f28ff */
[----:B------:R-:W-:-:S04]  /*1b50*/  SHF.R.S32.HI R0, RZ, 0x3, R0 ;  /* 0x00000003ff007819 */ /* 0x000fc80000011400 */
[----:B------:R-:W-:Y:S02]  /*1b60*/  SHF.R.S32.HI R24, RZ, 0x1f, R0 ;  /* 0x0000001fff187819 */ /* 0x000fe40000011400 */
[----:B------:R-:W-:-:S04]  /*1b70*/  IADD3 R2, P0, R0, UR7, RZ ;  /* 0x0000000700027c10 */ /* 0x000fc8000ff1e0ff */
[----:B------:R-:W-:Y:S01]  /*1b80*/  IADD3.X R7, R24, UR20, RZ, P0, !PT ;  /* 0x0000001418077c10 */ /* 0x000fe200087fe4ff */
[----:B------:R-:W-:Y:S01]  /*1b90*/  IMAD.WIDE.U32 R8, R2, UR30, R246 ;  /* 0x0000001e02087c25 */ /* 0x000fe2000f8e00f6 */
[----:B------:R-:W-:Y:S01]  /*1ba0*/  IADD3 R6, P0, R246, UR9, RZ ;  /* 0x00000009f6067c10 */ /* 0x000fe2000ff1e0ff */
[----:B------:R-:W-:Y:S02]  /*1bb0*/  USHF.L.U32 UR9, UR12, 0x7, URZ ;  /* 0x000000070c097899 */ /* 0x000fe4000800063f */
[----:B------:R-:W-:Y:S02]  /*1bc0*/  IMAD R7, R7, UR30, RZ ;  /* 0x0000001e07077c24 */ /* 0x000fe4000f8e02ff */
[----:B------:R-:W-:Y:S02]  /*1bd0*/  UIADD3 UR36, UP5, UP4, UR36, UR9, UR39 ;  /* 0x0000000924247290 */ /* 0x000fe4000fcbe027 */
[----:B------:R-:W-:Y:S01]  /*1be0*/  IMAD R10, R2, UR31, R7 ;  /* 0x0000001f020a7c24 */ /* 0x000fe2000f8e0207 */
[----:B------:R-:W-:Y:S01]  /*1bf0*/  IADD3.X R7, R247, UR51, RZ, P0, !PT ;  /* 0x00000033f7077c10 */ /* 0x000fe200087fe4ff */
[----:B--2---:R-:W-:Y:S01]  /*1c00*/  IMAD R2, R4, UR20, RZ ;  /* 0x0000001404027c24 */ /* 0x004fe2000f8e02ff */
[----:B------:R-:W-:Y:S01]  /*1c10*/  IADD3 R8, P0, R8, UR57, RZ ;  /* 0x0000003908087c10 */ /* 0x000fe2000ff1e0ff */
[----:B------:R-:W-:-:S02]  /*1c20*/  ULDC.64 UR38, c[0x0][0x3e0] ;  /* 0x0000f80000267ab9 */ /* 0x000fc40000000a00 */
[----:B------:R-:W-:Y:S01]  /*1c30*/  IMAD R2, R5, UR7, R2 ;  /* 0x0000000705027c24 */ /* 0x000fe2000f8e0202 */
[----:B------:R-:W-:Y:S01]  /*1c40*/  IADD3.X R9, R9, UR50, R10, P0, !PT ;  /* 0x0000003209097c10 */ /* 0x000fe200087fe40a */
[----:B------:R-:W-:Y:S01]  /*1c50*/  IMAD.WIDE.U32 R6, R4, UR7, R6 ;  /* 0x0000000704067c25 */ /* 0x000fe2000f8e0006 */
[----:B------:R-:W-:Y:S01]  /*1c60*/  LOP3.LUT R10, R11, 0xffffffe0, RZ, 0xc0, !PT ;  /* 0xffffffe00b0a7812 */ /* 0x000fe200078ec0ff */
[----:B------:R-:W-:Y:S01]  /*1c70*/  UIMAD UR7, UR22, UR18, URZ ;  /* 0x00000012160772a4 */ /* 0x000fe2000f8e023f */
[----:B------:R-:W-:Y:S01]  /*1c80*/  SHF.R.S32.HI R11, RZ, 0x5, R11 ;  /* 0x00000005ff0b7819 */ /* 0x000fe2000001140b */
[----:B------:R-:W-:Y:S01]  /*1c90*/  IMAD.IADD R7, R7, 0x1, R2 ;  /* 0x0000000107077824 */ /* 0x000fe200078e0202 */
[----:B------:R-:W-:Y:S01]  /*1ca0*/  USHF.R.S32.HI UR22, URZ, 0x1f, UR6 ;  /* 0x0000001f3f167899 */ /* 0x000fe20008011406 */
[----:B------:R-:W-:Y:S01]  /*1cb0*/  IMAD.U32 R2, RZ, RZ, UR16 ;  /* 0x00000010ff027e24 */ /* 0x000fe2000f8e00ff */
[----:B------:R-:W-:Y:S01]  /*1cc0*/  UIMAD UR19, UR58, UR19, UR7 ;  /* 0x000000133a1372a4 */ /* 0x000fe2000f8e0207 */
[----:B------:R-:W-:Y:S01]  /*1cd0*/  IMAD.IADD R10, R25, 0x1, -R10 ;  /* 0x00000001190a7824 */ /* 0x000fe200078e0a0a */
[----:B------:R-:W-:Y:S01]  /*1ce0*/  ULEA.HI UR22, UR22, UR6, URZ, 0x7 ;  /* 0x0000000616167291 */ /* 0x000fe2000f8f383f */
[----:B------:R-:W-:Y:S01]  /*1cf0*/  IMAD.WIDE.U32 R6, R2, UR58, R6 ;  /* 0x0000003a02067c25 */ /* 0x000fe2000f8e0006 */
[----:B------:R-:W-:-:S02]  /*1d00*/  USHF.R.S32.HI UR6, URZ, 0x1f, UR9 ;  /* 0x0000001f3f067899 */ /* 0x000fc40008011409 */
[----:B------:R-:W-:Y:S01]  /*1d10*/  USHF.R.S32.HI UR22, URZ, 0x7, UR22 ;  /* 0x000000073f167899 */ /* 0x000fe20008011416 */
[----:B------:R-:W-:Y:S01]  /*1d20*/  IMAD R10, R11, UR12, R10 ;  /* 0x0000000c0b0a7c24 */ /* 0x000fe2000f8e020a */
[----:B------:R-:W-:Y:S01]  /*1d30*/  UIADD3 UR7, UP3, UP2, UR53, UR36, UR56 ;  /* 0x0000002435077290 */ /* 0x000fe2000fa7e038 */
[----:B------:R-:W-:Y:S01]  /*1d40*/  IMAD.U32 R2, RZ, RZ, UR18 ;  /* 0x00000012ff027e24 */ /* 0x000fe2000f8e00ff */
[----:B------:R-:W-:Y:S01]  /*1d50*/  UISETP.LT.AND UP0, UPT, URZ, UR22, UPT ;  /* 0x000000163f00728c */ /* 0x000fe2000bf01270 */
[----:B------:R-:W-:Y:S01]  /*1d60*/  VIADD R7, R7, UR13 ;  /* 0x0000000d07077c36 */ /* 0x000fe20008000000 */
[----:B------:R-:W-:Y:S01]  /*1d70*/  UIADD3.X UR6, UR52, UR6, UR55, UP5, UP4 ;  /* 0x0000000634067290 */ /* 0x000fe2000afe8437 */
[-C--:B------:R-:W-:Y:S01]  /*1d80*/  IMAD R11, R24, R4.reuse, RZ ;  /* 0x00000004180b7224 */ /* 0x080fe200078e02ff */
[----:B------:R-:W-:Y:S01]  /*1d90*/  USEL UR22, URZ, UR22, !UP0 ;  /* 0x000000163f167287 */ /* 0x000fe2000c000000 */
[----:B------:R-:W-:Y:S01]  /*1da0*/  IMAD.WIDE.U32 R8, R2, UR58, R8 ;  /* 0x0000003a02087c25 */ /* 0x000fe2000f8e0008 */
[----:B------:R-:W-:Y:S01]  /*1db0*/  UIADD3.X UR9, UR54, UR6, UR48, UP3, UP2 ;  /* 0x0000000636097290 */ /* 0x000fe20009fe4430 */
[----:B------:R-:W-:Y:S01]  /*1dc0*/  IADD3 R2, P0, R10, UR7, RZ ;  /* 0x000000070a027c10 */ /* 0x000fe2000ff1e0ff */
[----:B------:R-:W-:Y:S01]  /*1dd0*/  UISETP.GT.AND UP0, UPT, UR40, UR22, UPT ;  /* 0x000000162800728c */ /* 0x000fe2000bf04270 */
[----:B------:R-:W-:Y:S01]  /*1de0*/  IMAD R11, R0, R5, R11 ;  /* 0x00000005000b7224 */ /* 0x000fe200078e020b */
[----:B------:R-:W-:Y:S01]  /*1df0*/  LEA R14, P4, R8, UR44, 0x1 ;  /* 0x0000002c080e7c11 */ /* 0x000fe2000f8808ff */
[----:B------:R-:W-:Y:S01]  /*1e00*/  IMAD.WIDE.U32 R6, R0, R4, R6 ;  /* 0x0000000400067225 */ /* 0x000fe200078e0006 */
[----:B------:R-:W-:Y:S01]  /*1e10*/  LEA.HI.X.SX32 R10, R10, UR9, 0x1, P0 ;  /* 0x000000090a0a7c11 */ /* 0x000fe200080f0eff */
[----:B------:R-:W-:Y:S01]  /*1e20*/  ULDC.64 UR50, c[0x0][0x478] ;  /* 0x00011e0000327ab9 */ /* 0x000fe20000000a00 */
[----:B------:R-:W-:Y:S01]  /*1e30*/  PLOP3.LUT P0, PT, PT, PT, UP0, 0x80, 0x0 ;  /* 0x000000000000781c */ /* 0x000fe20003f0f008 */
[----:B------:R-:W-:Y:S01]  /*1e40*/  VIADD R9, R9, UR19 ;  /* 0x0000001309097c36 */ /* 0x000fe20008000000 */
[----:B------:R-:W-:Y:S01]  /*1e50*/  LEA R16, P3, R6, UR38, 0x1 ;  /* 0x0000002606107c11 */ /* 0x000fe2000f8608ff */
[----:B------:R-:W-:Y:S01]  /*1e60*/  IMAD.IADD R7, R7, 0x1, R11 ;  /* 0x0000000107077824 */ /* 0x000fe200078e020b */
[----:B------:R1:W-:Y:S01]  /*1e70*/  STL [R1+0x8], R14 ;  /* 0x0000080e01007387 */ /* 0x0003e20000100800 */
[----:B------:R-:W-:Y:S01]  /*1e80*/  ULDC.64 UR16, c[0x0][0x400] ;  /* 0x0001000000107ab9 */ /* 0x000fe20000000a00 */
[----:B------:R-:W-:Y:S01]  /*1e90*/  LEA.HI.X R15, R8, UR45, R9, 0x1, P4 ;  /* 0x0000002d080f7c11 */ /* 0x000fe2000a0f0c09 */
[----:B------:R-:W-:Y:S01]  /*1ea0*/  UIMAD.WIDE UR6, UR37, 0x4, UR50 ;  /* 0x00000004250678a5 */ /* 0x000fe2000f8e0232 */
[----:B------:R-:W-:Y:S01]  /*1eb0*/  LEA.HI.X R17, R6, UR39, R7, 0x1, P3 ;  /* 0x0000002706117c11 */ /* 0x000fe200098f0c07 */
[----:B------:R1:W-:Y:S01]  /*1ec0*/  STL [R1+0xc], R16 ;  /* 0x00000c1001007387 */ /* 0x0003e20000100800 */
[----:B------:R-:W-:Y:S01]  /*1ed0*/  LEA R203, P2, R2, UR16, 0x2 ;  /* 0x0000001002cb7c11 */ /* 0x000fe2000f8410ff */
[----:B------:R-:W-:-:S02]  /*1ee0*/  UIADD3 UR9, UR40, -0x1, URZ ;  /* 0xffffffff28097890 */ /* 0x000fc4000fffe03f */
[----:B------:R1:W-:Y:S01]  /*1ef0*/  STL [R1], R15 ;  /* 0x0000000f01007387 */ /* 0x0003e20000100800 */
[----:B------:R-:W-:Y:S01]  /*1f00*/  LEA.HI.X R202, R2, UR17, R10, 0x2, P2 ;  /* 0x0000001102ca7c11 */ /* 0x000fe200090f140a */
[----:B------:R-:W-:Y:S01]  /*1f10*/  UMOV UR18, UR28 ;  /* 0x0000001c00127c82 */ /* 0x000fe20008000000 */
[----:B------:R-:W-:Y:S01]  /*1f20*/  UMOV UR17, UR29 ;  /* 0x0000001d00117c82 */ /* 0x000fe20008000000 */
[----:B------:R1:W-:Y:S01]  /*1f30*/  STL [R1+0x4], R17 ;  /* 0x0000041101007387 */ /* 0x0003e20000100800 */
[----:B------:R-:W-:Y:S01]  /*1f40*/  UMOV UR20, UR6 ;  /* 0x0000000600147c82 */ /* 0x000fe20008000000 */
        /* <DEDUP_REMOVED lines=21> */
.L_x_1943:
        /* <DEDUP_REMOVED lines=20> */
.L_x_1944:
        /* <DEDUP_REMOVED lines=35> */
.L_x_1946:
[----:B------:R-:W-:Y:S05]  /*2410*/  BSYNC B0 ;  /* 0x0000000000007941 */ /* 0x000fea0003800000 */
.L_x_1945:
        /* <DEDUP_REMOVED lines=13> */
[----:B------:R3:W-:Y:S02]  /*24f0*/  STG.E.128 desc[UR10][R8.64], RZ ;  /* 0x000000ff08007986 */ /* 0x0007e4000c101d0a */
.L_x_1948:
[----:B------:R-:W-:Y:S05]  /*2500*/  BSYNC B0 ;  /* 0x0000000000007941 */ /* 0x000fea0003800000 */
.L_x_1947:
[----:B------:R-:W-:Y:S04]  /*2510*/  BSSY B0, `(.L_x_1949) ;  /* 0x000000e000007945 */ /* 0x000fe80003800000 */
[----:B------:R-:W-:Y:S05]  /*2520*/  @P1 BRA `(.L_x_1950) ;  /* 0x0000000000301947 */ /* 0x000fea0003800000 */
[----:B------:R-:W-:Y:S01]  /*2530*/  IADD3 R2, P4, R0, 0x40, RZ ;  /* 0x0000004000027810 */ /* 0x000fe20007f9e0ff */
[----:B------:R-:W-:Y:S01]  /*2540*/  ULDC.64 UR14, c[0x0][0x3f0] ;  /* 0x0000fc00000e7ab9 */ /* 0x000fe20000000a00 */
[----:B------:R-:W-:-:S03]  /*2550*/  MOV R7, R10 ;  /* 0x0000000a00077202 */ /* 0x000fc60000000f00 */
[----:B------:R-:W-:-:S04]  /*2560*/  IMAD.X R6, RZ, RZ, R24, P4 ;  /* 0x000000ffff067224 */ /* 0x000fc800020e0618 */
[----:B--23--:R-:W-:Y:S02]  /*2570*/  IMAD R8, R6, UR12, RZ ;  /* 0x0000000c06087c24 */ /* 0x00cfe4000f8e02ff */
[----:B------:R-:W-:-:S04]  /*2580*/  IMAD.MOV.U32 R6, RZ, RZ, R4 ;  /* 0x000000ffff067224 */ /* 0x000fc800078e0004 */
[----:B------:R-:W-:-:S04]  /*2590*/  IMAD.WIDE.U32 R6, R2, UR12, R6 ;  /* 0x0000000c02067c25 */ /* 0x000fc8000f8e0006 */
[----:B------:R-:W-:Y:S01]  /*25a0*/  IMAD R2, R2, UR13, R8 ;  /* 0x0000000d02027c24 */ /* 0x000fe2000f8e0208 */
[----:B------:R-:W-:-:S04]  /*25b0*/  LEA R8, P4, R6, UR14, 0x1 ;  /* 0x0000000e06087c11 */ /* 0x000fc8000f8808ff */
[----:B------:R-:W-:-:S04]  /*25c0*/  IADD3 R2, R7, R2, RZ ;  /* 0x0000000207027210 */ /* 0x000fc80007ffe0ff */
[----:B------:R-:W-:-:S05]  /*25d0*/  LEA.HI.X R9, R6, UR15, R2, 0x1, P4 ;  /* 0x0000000f06097c11 */ /* 0x000fca000a0f0c02 */
[----:B------:R4:W-:Y:S02]  /*25e0*/  STG.E.128 desc[UR10][R8.64], RZ ;  /* 0x000000ff08007986 */ /* 0x0009e4000c101d0a */
.L_x_1950:
[----:B------:R-:W-:Y:S05]  /*25f0*/  BSYNC B0 ;  /* 0x0000000000007941 */ /* 0x000fea0003800000 */
.L_x_1949:
        /* <DEDUP_REMOVED lines=14> */
.L_x_1952:
[----:B------:R-:W-:Y:S05]  /*26e0*/  BSYNC B0 ;  /* 0x0000000000007941 */ /* 0x000fea0003800000 */
.L_x_1951:
[----:B------:R-:W-:Y:S01]  /*26f0*/  UIMAD UR8, UR42, UR6, URZ ;  /* 0x000000062a0872a4 */ /* 0x000fe2000f8e023f */
[----:B-1----:R-:W-:Y:S01]  /*2700*/  IMAD.U32 R4, RZ, RZ, UR6 ;  /* 0x00000006ff047e24 */ /* 0x002fe2000f8e00ff */
        /* <DEDUP_REMOVED lines=21> */
[----:B--234-:R-:W-:-:S04]  /*2860*/  LEA R8, P3, R6, UR8, 0x1 ;  /* 0x0000000806087c11 */ /* 0x01cfc8000f8608ff */
[----:B------:R-:W-:-:S05]  /*2870*/  LEA.HI.X R9, R6, UR9, R2, 0x1, P3 ;  /* 0x0000000906097c11 */ /* 0x000fca00098f0c02 */
[----:B------:R1:W-:Y:S04]  /*2880*/  STG.E.128 desc[UR10][R8.64], RZ ;  /* 0x000000ff08007986 */ /* 0x0003e8000c101d0a */
.L_x_1954:
[----:B------:R-:W-:Y:S05]  /*2890*/  BSYNC B0 ;  /* 0x0000000000007941 */ /* 0x000fea0003800000 */
.L_x_1953:
        /* <DEDUP_REMOVED lines=14> */
.L_x_1956:
[----:B------:R-:W-:Y:S05]  /*2980*/  BSYNC B0 ;  /* 0x0000000000007941 */ /* 0x000fea0003800000 */
.L_x_1955:
        /* <DEDUP_REMOVED lines=14> */
.L_x_1958:
[----:B------:R-:W-:Y:S05]  /*2a70*/  BSYNC B0 ;  /* 0x0000000000007941 */ /* 0x000fea0003800000 */
.L_x_1957:
        /* <DEDUP_REMOVED lines=14> */
.L_x_1942:
[----:B------:R-:W2:Y:S01]  /*2b60*/  LDL R7, [R1+0x40] ;  /* 0x0000400001077983 */ /* 0x000ea20000100800 */
[----:B------:R-:W-:Y:S01]  /*2b70*/  PLOP3.LUT P0, PT, PT, PT, UP6, 0x80, 0x0 ;  /* 0x000000000000781c */ /* 0x000fe20003f0f068 */
[----:B------:R-:W-:Y:S01]  /*2b80*/  UIMAD UR6, UR9, -0x80, UR15 ;  /* 0xffffff80090678a4 */ /* 0x000fe2000f8e020f */
[C---:B------:R-:W-:Y:S01]  /*2b90*/  VIADD R21, R0.reuse, 0x20 ;  /* 0x0000002000157836 */ /* 0x040fe20000000000 */
[----:B------:R-:W-:Y:S01]  /*2ba0*/  ULEA.HI UR7, UR9, UR9, URZ, 0x1 ;  /* 0x0000000909077291 */ /* 0x000fe2000f8f083f */
[C---:B------:R-:W-:Y:S01]  /*2bb0*/  VIADD R22, R0.reuse, 0x40 ;  /* 0x0000004000167836 */ /* 0x040fe20000000000 */
[----:B------:R-:W-:Y:S01]  /*2bc0*/  BSSY B0, `(.L_x_1960) ;  /* 0x000001b000007945 */ /* 0x000fe20003800000 */
[C---:B------:R-:W-:Y:S01]  /*2bd0*/  VIADD R23, R0.reuse, 0x60 ;  /* 0x0000006000177836 */ /* 0x040fe20000000000 */
[----:B------:R-:W-:Y:S01]  /*2be0*/  ISETP.GE.AND P5, PT, R0, UR6, PT ;  /* 0x0000000600007c0c */ /* 0x000fe2000bfa6270 */
[----:B------:R-:W-:-:S05]  /*2bf0*/  ULOP3.LUT UR7, UR7, 0xfffffffe, URZ, 0xc0, !UPT ;  /* 0xfffffffe07077892 */ /* 0x000fca000f8ec03f */
[----:B------:R-:W-:Y:S01]  /*2c00*/  @P0 BAR.SYNC.DEFER_BLOCKING 0x0 ;  /* 0x0000000000000b1d */ /* 0x000fe20000010000 */
[----:B------:R-:W-:Y:S01]  /*2c10*/  UIADD3 UR7, UR9, -UR7, URZ ;  /* 0x8000000709077290 */ /* 0x000fe2000fffe03f */
[----:B------:R-:W-:Y:S01]  /*2c20*/  ISETP.GE.AND P4, PT, R21, UR6, PT ;  /* 0x0000000615007c0c */ /* 0x000fe2000bf86270 */
[----:B------:R-:W-:Y:S01]  /*2c30*/  IMAD.U32 R9, RZ, RZ, UR26 ;  /* 0x0000001aff097e24 */ /* 0x000fe2000f8e00ff */
[----:B------:R-:W-:Y:S01]  /*2c40*/  ISETP.GE.AND P3, PT, R22, UR6, PT ;  /* 0x0000000616007c0c */ /* 0x000fe2000bf66270 */
[----:B------:R-:W-:Y:S01]  /*2c50*/  UISETP.NE.AND UP0, UPT, UR7, 0x1, UPT ;  /* 0x000000010700788c */ /* 0x000fe2000bf05270 */
[----:B------:R-:W-:-:S05]  /*2c60*/  ISETP.GE.AND P2, PT, R23, UR6, PT ;  /* 0x0000000617007c0c */ /* 0x000fca000bf46270 */
        /* <DEDUP_REMOVED lines=16> */
.L_x_1961:
[----:B------:R-:W-:Y:S05]  /*2d70*/  BSYNC B0 ;  /* 0x0000000000007941 */ /* 0x000fea0003800000 */
.L_x_1960:
        /* <DEDUP_REMOVED lines=8> */
[----:B----4-:R-:W-:-:S04]  /*2e00*/  LEA R6, P0, R4, R16, 0x6 ;  /* 0x0000001004067211 */ /* 0x010fc800078030ff */
[----:B------:R-:W-:-:S05]  /*2e10*/  LEA.HI.X R7, R4, R17, R5, 0x6, P0 ;  /* 0x0000001104077211 */ /* 0x000fca00000f3405 */
[----:B------:R-:W-:Y:S01]  /*2e20*/  @!PT LDS RZ, [RZ] ;  /* 0x00000000fffff984 */ /* 0x000fe20000000800 */
[----:B------:R-:W-:Y:S01]  /*2e30*/  @!PT LDS RZ, [RZ] ;  /* 0x00000000fffff984 */ /* 0x000fe20000000800 */
[----:B------:R-:W-:Y:S01]  /*2e40*/  @!PT LDS RZ, [RZ] ;  /* 0x00000000fffff984 */ /* 0x000fe20000000800 */
[----:B------:R4:W-:Y:S04]  /*2e50*/  LDGSTS.E.BYPASS.LTC128B.128 [R2+0x9000], desc[UR10][R6.64] ;  /* 0x0900000006027fae */ /* 0x0009e8000b901d4a */
.L_x_1963:
[----:B------:R-:W-:Y:S05]  /*2e60*/  BSYNC B0 ;  /* 0x0000000000007941 */ /* 0x000fea0003800000 */
.L_x_1962:
[----:B------:R1:W-:Y:S01]  /*2e70*/  @P3 STS.128 [R2+0xa000], RZ ;  /* 0x00a000ff02003388 */ /* 0x0003e20000000c00 */
[----:B------:R-:W-:Y:S04]  /*2e80*/  BSSY B0, `(.L_x_1964) ;  /* 0x000000c000007945 */ /* 0x000fe80003800000 */
        /* <DEDUP_REMOVED lines=11> */
.L_x_1965:
[----:B------:R-:W-:Y:S05]  /*2f40*/  BSYNC B0 ;  /* 0x0000000000007941 */ /* 0x000fea0003800000 */
.L_x_1964:
[----:B------:R1:W-:Y:S01]  /*2f50*/  @P2 STS.128 [R2+0xb000], RZ ;  /* 0x00b000ff02002388 */ /* 0x0003e20000000c00 */
[----:B------:R-:W-:Y:S04]  /*2f60*/  BSSY B0, `(.L_x_1966) ;  /* 0x000000f000007945 */ /* 0x000fe80003800000 */
[----:B------:R-:W-:Y:S05]  /*2f70*/  @P2 BRA `(.L_x_1967) ;  /* 0x0000000000342947 */ /* 0x000fea0003800000 */
[----:B------:R-:W-:Y:S02]  /*2f80*/  ULDC UR7, c[0x0][0x2d0] ;  /* 0x0000b40000077ab9 */ /* 0x000fe40000000800 */
[----:B------:R-:W-:-:S13]  /*2f90*/  ISETP.GE.AND P0, PT, R246, UR7, PT ;  /* 0x00000007f6007c0c */ /* 0x000fda000bf06270 */
[----:B------:R1:W-:Y:S01]  /*2fa0*/  @P0 STS.128 [R2+0xb000], RZ ;  /* 0x00b000ff02000388 */ /* 0x0003e20000000c00 */
[----:B------:R-:W-:Y:S05]  /*2fb0*/  @P0 BRA `(.L_x_1967) ;  /* 0x0000000000240947 */ /* 0x000fea0003800000 */
[----:B----4-:R-:W-:Y:S01]  /*2fc0*/  MOV R6, R16 ;  /* 0x0000001000067202 */ /* 0x010fe20000000f00 */
        /* <DEDUP_REMOVED lines=8> */
.L_x_1967:
[----:B------:R-:W-:Y:S05]  /*3050*/  BSYNC B0 ;  /* 0x0000000000007941 */ /* 0x000fea0003800000 */
.L_x_1966:
        /* <DEDUP_REMOVED lines=13> */
[----:B----4-:R-:W-:Y:S02]  /*3130*/  MOV R4, R14 ;  /* 0x0000000e00047202 */ /* 0x010fe40000000f00 */
[----:B------:R-:W-:-:S05]  /*3140*/  MOV R5, R15 ;  /* 0x0000000f00057202 */ /* 0x000fca0000000f00 */
[----:B------:R-:W-:Y:S01]  /*3150*/  @!PT LDS RZ, [RZ] ;  /* 0x00000000fffff984 */ /* 0x000fe20000000800 */
[----:B------:R-:W-:Y:S01]  /*3160*/  @!PT LDS RZ, [RZ] ;  /* 0x00000000fffff984 */ /* 0x000fe20000000800 */
[----:B------:R-:W-:Y:S01]  /*3170*/  @!PT LDS RZ, [RZ] ;  /* 0x00000000fffff984 */ /* 0x000fe20000000800 */
[----:B------:R4:W-:Y:S02]  /*3180*/  LDGSTS.E.BYPASS.LTC128B.128 [R194], desc[UR10][R4.64] ;  /* 0x0000000004c27fae */ /* 0x0009e4000b901d4a */
.L_x_1969:
[----:B------:R-:W-:Y:S05]  /*3190*/  BSYNC B0 ;  /* 0x0000000000007941 */ /* 0x000fea0003800000 */
.L_x_1968:
        /* <DEDUP_REMOVED lines=13> */
[----:B----4-:R-:W-:Y:S02]  /*3270*/  IMAD.U32 R5, RZ, RZ, UR30 ;  /* 0x0000001eff057e24 */ /* 0x010fe4000f8e00ff */
[----:B------:R-:W-:-:S03]  /*3280*/  IMAD.U32 R6, RZ, RZ, UR31 ;  /* 0x0000001fff067e24 */ /* 0x000fc6000f8e00ff */
[----:B------:R-:W-:-:S04]  /*3290*/  LEA R4, P0, R5, R14, 0x6 ;  /* 0x0000000e05047211 */ /* 0x000fc800078030ff */
[----:B------:R-:W-:-:S05]  /*32a0*/  LEA.HI.X R5, R5, R15, R6, 0x6, P0 ;  /* 0x0000000f05057211 */ /* 0x000fca00000f3406 */
[----:B------:R-:W-:Y:S01]  /*32b0*/  @!PT LDS RZ, [RZ] ;  /* 0x00000000fffff984 */ /* 0x000fe20000000800 */
[----:B------:R-:W-:Y:S01]  /*32c0*/  @!PT LDS RZ, [RZ] ;  /* 0x00000000fffff984 */ /* 0x000fe20000000800 */
[----:B------:R-:W-:Y:S01]  /*32d0*/  @!PT LDS RZ, [RZ] ;  /* 0x00000000fffff984 */ /* 0x000fe20000000800 */
[----:B------:R4:W-:Y:S04]  /*32e0*/  LDGSTS.E.BYPASS.LTC128B.128 [R194+0x1000], desc[UR10][R4.64] ;  /* 0x0100000004c27fae */ /* 0x0009e8000b901d4a */
.L_x_1971:
[----:B------:R-:W-:Y:S05]  /*32f0*/  BSYNC B0 ;  /* 0x0000000000007941 */ /* 0x000fea0003800000 */
.L_x_1970:
        /* <DEDUP_REMOVED lines=21> */
.L_x_1973:
[----:B------:R-:W-:Y:S05]  /*3450*/  BSYNC B0 ;  /* 0x0000000000007941 */ /* 0x000fea0003800000 */
.L_x_1972:
        /* <DEDUP_REMOVED lines=13> */
[----:B----4-:R-:W-:Y:S01]  /*3530*/  MOV R6, UR30 ;  /* 0x0000001e00067c02 */ /* 0x010fe20008000f00 */
        /* <DEDUP_REMOVED lines=9> */
.L_x_1975:
[----:B------:R-:W-:Y:S05]  /*35d0*/  BSYNC B0 ;  /* 0x0000000000007941 */ /* 0x000fea0003800000 */
.L_x_1974:
[----:B------:R-:W5:Y:S01]  /*35e0*/  LDL R27, [R1+0x28] ;  /* 0x00002800011b7983 */ /* 0x000f620000100800 */
[----:B------:R-:W-:Y:S01]  /*35f0*/  UIMAD UR7, UR42, UR26, URZ ;  /* 0x0000001a2a0772a4 */ /* 0x000fe2000f8e023f */
[----:B----4-:R-:W-:Y:S01]  /*3600*/  IMAD.WIDE.U32 R4, R9, UR32, R246 ;  /* 0x0000002009047c25 */ /* 0x010fe2000f8e00f6 */
        /* <DEDUP_REMOVED lines=19> */
[----:B-1----:R-:W-:Y:S01]  /*3740*/  IADD3 R14, P2, R7, UR18, RZ ;  /* 0x00000012070e7c10 */ /* 0x002fe2000ff5e0ff */
        /* <DEDUP_REMOVED lines=11> */
[----:B----4-:R-:W-:Y:S08]  /*3800*/  @P5 BRA `(.L_x_1977) ;  /* 0x0000000000445947 */ /* 0x010ff00003800000 */
        /* <DEDUP_REMOVED lines=17> */
.L_x_1977:
[----:B------:R-:W-:Y:S05]  /*3920*/  BSYNC B0 ;  /* 0x0000000000007941 */ /* 0x000fea0003800000 */
.L_x_1976:
        /* <DEDUP_REMOVED lines=8> */
[----:B----4-:R-:W-:Y:S01]  /*39b0*/  IADD3 R8, P0, R0, 0x20, RZ ;  /* 0x0000002000087810 */ /* 0x010fe20007f1e0ff */
        /* <DEDUP_REMOVED lines=14> */
.L_x_1979:
[----:B------:R-:W-:Y:S05]  /*3aa0*/  BSYNC B0 ;  /* 0x0000000000007941 */ /* 0x000fea0003800000 */
.L_x_1978:
        /* <DEDUP_REMOVED lines=23> */
.L_x_1981:
[----:B------:R-:W-:Y:S05]  /*3c20*/  BSYNC B0 ;  /* 0x0000000000007941 */ /* 0x000fea0003800000 */
.L_x_1980:
        /* <DEDUP_REMOVED lines=12> */
[----:B----4-:R-:W-:Y:S02]  /*3cf0*/  IMAD R8, R6, UR26, RZ ;  /* 0x0000001a06087c24 */ /* 0x010fe4000f8e02ff */
        /* <DEDUP_REMOVED lines=10> */
.L_x_1983:
[----:B------:R-:W-:Y:S05]  /*3da0*/  BSYNC B0 ;  /* 0x0000000000007941 */ /* 0x000fea0003800000 */
.L_x_1982:
[----:B------:R-:W-:Y:S01]  /*3db0*/  UIMAD UR6, UR42, UR24, URZ ;  /* 0x000000182a0672a4 */ /* 0x000fe2000f8e023f */
[----:B----4-:R-:W-:Y:S01]  /*3dc0*/  MOV R4, UR24 ;  /* 0x0000001800047c02 */ /* 0x010fe20008000f00 */
        /* <DEDUP_REMOVED lines=12> */
[----:B----4-:R-:W-:Y:S06]  /*3e90*/  @P5 BRA `(.L_x_1985) ;  /* 0x0000000000445947 */ /* 0x010fec0003800000 */
        /* <DEDUP_REMOVED lines=17> */
.L_x_1985:
[----:B------:R-:W-:Y:S05]  /*3fb0*/  BSYNC B0 ;  /* 0x0000000000007941 */ /* 0x000fea0003800000 */
.L_x_1984:
        /* <DEDUP_REMOVED lines=22> */
.L_x_1987:
[----:B------:R-:W-:Y:S05]  /*4120*/  BSYNC B0 ;  /* 0x0000000000007941 */ /* 0x000fea0003800000 */
.L_x_1986:
        /* <DEDUP_REMOVED lines=22> */
.L_x_1989:
[----:B------:R-:W-:Y:S05]  /*4290*/  BSYNC B0 ;  /* 0x0000000000007941 */ /* 0x000fea0003800000 */
.L_x_1988:
        /* <DEDUP_REMOVED lines=22> */
.L_x_1991:
[----:B------:R-:W-:Y:S05]  /*4400*/  BSYNC B0 ;  /* 0x0000000000007941 */ /* 0x000fea0003800000 */
.L_x_1990:
[----:B------:R-:W-:Y:S01]  /*4410*/  ISETP.NE.AND P2, PT, R19, RZ, PT ;  /* 0x000000ff1300720c */ /* 0x000fe20003f45270 */
[----:B-1----:R-:W-:Y:S01]  /*4420*/  IMAD.MOV.U32 R4, RZ, RZ, 0x7f800000 ;  /* 0x7f800000ff047424 */ /* 0x002fe200078e00ff */
[----:B------:R-:W-:Y:S01]  /*4430*/  ISETP.NE.AND P0, PT, R18, RZ, PT ;  /* 0x000000ff1200720c */ /* 0x000fe20003f05270 */
[----:B------:R-:W-:Y:S01]  /*4440*/  IMAD.MOV.U32 R0, RZ, RZ, 0x7f800000 ;  /* 0x7f800000ff007424 */ /* 0x000fe200078e00ff */
[----:B------:R-:W-:Y:S01]  /*4450*/  ISETP.NE.AND P3, PT, R11, RZ, PT ;  /* 0x000000ff0b00720c */ /* 0x000fe20003f65270 */
[----:B--234-:R-:W-:Y:S01]  /*4460*/  IMAD.MOV.U32 R2, RZ, RZ, 0x7f800000 ;  /* 0x7f800000ff027424 */ /* 0x01cfe200078e00ff */
[----:B------:R-:W0:Y:S01]  /*4470*/  LDGDEPBAR ;  /* 0x00000000000079af */ /* 0x000e220000000000 */
[----:B------:R-:W-:Y:S01]  /*4480*/  IMAD.MOV.U32 R5, RZ, RZ, 0x7f800000 ;  /* 0x7f800000ff057424 */ /* 0x000fe200078e00ff */
[----:B------:R-:W-:Y:S01]  /*4490*/  ULDC UR25, c[0x0][0x2d0] ;  /* 0x0000b40000197ab9 */ /* 0x000fe20000000800 */
[----:B------:R-:W-:Y:S01]  /*44a0*/  ULDC UR27, c[0x0][0x398] ;  /* 0x0000e600001b7ab9 */ /* 0x000fe20000000800 */
[----:B------:R-:W2:Y:S01]  /*44b0*/  @!P6 LDG.E R0, desc[UR10][R16.64] ;  /* 0x0000000a1000e981 */ /* 0x000ea2000c1e1900 */
[----:B------:R-:W-:-:S03]  /*44c0*/  ULDC UR26, c[0x0][0x2dc] ;  /* 0x0000b700001a7ab9 */ /* 0x000fc60000000800 */
[----:B------:R-:W3:Y:S04]  /*44d0*/  @!P2 LDG.E R4, desc[UR10][R14.64+0x20] ;  /* 0x0000200a0e04a981 */ /* 0x000ee8000c1e1900 */
[----:B------:R-:W4:Y:S04]  /*44e0*/  @!P0 LDG.E R2, desc[UR10][R14.64+0x100] ;  /* 0x0001000a0e028981 */ /* 0x000f28000c1e1900 */
[----:B------:R-:W5:Y:S01]  /*44f0*/  @!P3 LDG.E R5, desc[UR10][R14.64] ;  /* 0x0000000a0e05b981 */ /* 0x000f62000c1e1900 */
[----:B------:R-:W-:Y:S01]  /*4500*/  VIADD R190, R193, 0x2000 ;  /* 0x00002000c1be7836 */ /* 0x000fe20000000000 */
[----:B------:R-:W-:Y:S01]  /*4510*/  UIADD3 UR6, UR32, UR15, URZ ;  /* 0x0000000f20067290 */ /* 0x000fe2000fffe03f */
[----:B------:R-:W-:-:S02]  /*4520*/  VIADD R184, R192, 0x2000 ;  /* 0x00002000c0b87836 */ /* 0x000fc40000000000 */
[----:B------:R-:W-:Y:S01]  /*4530*/  IMAD.MOV.U32 R191, RZ, RZ, 0x20 ;  /* 0x00000020ffbf7424 */ /* 0x000fe200078e00ff */
[----:B------:R-:W-:Y:S01]  /*4540*/  SEL R190, R190, R193, !P1 ;  /* 0x000000c1bebe7207 */ /* 0x000fe20004800000 */
[----:B------:R-:W-:Y:S01]  /*4550*/  IMAD.MOV.U32 R185, RZ, RZ, 0x40 ;  /* 0x00000040ffb97424 */ /* 0x000fe200078e00ff */
[----:B------:R-:W-:Y:S01]  /*4560*/  SEL R184, R184, R192, !P1 ;  /* 0x000000c0b8b87207 */ /* 0x000fe20004800000 */
[----:B------:R-:W-:Y:S01]  /*4570*/  UIADD3 UR6, -UR8, 0x80, UR6 ;  /* 0x0000008008067890 */ /* 0x000fe2000fffe106 */
        /* <DEDUP_REMOVED lines=35> */
[----:B------:R-:W-:Y:S01]  /*47b0*/  IMAD.MOV.U32 R248, RZ, RZ, R194 ;  /* 0x000000fffff87224 */ /* 0x000fe200078e00c2 */
[----:B------:R-:W-:Y:S01]  /*47c0*/  UIADD3 UR24, UR6, -UR46, URZ ;  /* 0x8000002e06187290 */ /* 0x000fe2000fffe03f */
[----:B------:R-:W-:-:S02]  /*47d0*/  UMOV UR16, UR7 ;  /* 0x0000000700107c82 */ /* 0x000fc40008000000 */
[----:B------:R-:W-:Y:S01]  /*47e0*/  ULDC UR6, c[0x0][0x39c] ;  /* 0x0000e70000067ab9 */ /* 0x000fe20000000800 */
[----:B------:R-:W-:Y:S01]  /*47f0*/  ULDC UR7, c[0x0][0x2ec] ;  /* 0x0000bb0000077ab9 */ /* 0x000fe20000000800 */
[----:B---3--:R1:W-:Y:S02]  /*4800*/  STL [R1+0x24], R4 ;  /* 0x0000240401007387 */ /* 0x0083e40000100800 */
[----:B-1----:R-:W1:Y:S02]  /*4810*/  S2R R4, SR_TID.X ;  /* 0x0000000000047919 */ /* 0x002e640000002100 */
[----:B--2---:R1:W-:Y:S04]  /*4820*/  STL [R1+0x1c], R0 ;  /* 0x00001c0001007387 */ /* 0x0043e80000100800 */
[----:B----4-:R2:W-:Y:S04]  /*4830*/  STL [R1+0x18], R2 ;  /* 0x0000180201007387 */ /* 0x0105e80000100800 */
[----:B-----5:R3:W-:Y:S01]  /*4840*/  STL [R1+0x20], R5 ;  /* 0x0000200501007387 */ /* 0x0207e20000100800 */
[----:B-1----:R-:W-:-:S02]  /*4850*/  SHF.R.S32.HI R0, RZ, 0x1f, R4 ;  /* 0x0000001fff007819 */ /* 0x002fc40000011404 */
[----:B--2---:R-:W-:Y:S02]  /*4860*/  LEA.HI R2, R26, R25, RZ, 0x4 ;  /* 0x000000191a027211 */ /* 0x004fe400078f20ff */
[----:B------:R-:W-:Y:S02]  /*4870*/  LEA.HI R0, R0, R4, RZ, 0x4 ;  /* 0x0000000400007211 */ /* 0x000fe400078f20ff */
[----:B------:R-:W-:Y:S02]  /*4880*/  LOP3.LUT R2, R2, 0xfffffff0, RZ, 0xc0, !PT ;  /* 0xfffffff002027812 */ /* 0x000fe400078ec0ff */
[----:B------:R-:W-:-:S03]  /*4890*/  LOP3.LUT R0, R0, 0xfffffff0, RZ, 0xc0, !PT ;  /* 0xfffffff000007812 */ /* 0x000fc600078ec0ff */
[----:B------:R-:W-:Y:S02]  /*48a0*/  IMAD.IADD R2, R25, 0x1, -R2 ;  /* 0x0000000119027824 */ /* 0x000fe400078e0a02 */
[----:B------:R-:W-:-:S03]  /*48b0*/  IMAD.IADD R0, R4, 0x1, -R0 ;  /* 0x0000000104007824 */ /* 0x000fc600078e0a00 */
[----:B---3--:R-:W-:Y:S02]  /*48c0*/  SHF.R.S32.HI R5, RZ, 0x1f, R2 ;  /* 0x0000001fff057819 */ /* 0x008fe40000011402 */
[----:B------:R-:W-:Y:S02]  /*48d0*/  SHF.R.S32.HI R4, RZ, 0x1f, R0 ;  /* 0x0000001fff047819 */ /* 0x000fe40000011400 */
[----:B------:R-:W-:Y:S02]  /*48e0*/  LEA.HI R5, R5, R2, RZ, 0x3 ;  /* 0x0000000205057211 */ /* 0x000fe400078f18ff */
[----:B------:R-:W-:Y:S02]  /*48f0*/  LEA.HI R4, R4, R0, RZ, 0x3 ;  /* 0x0000000004047211 */ /* 0x000fe400078f18ff */
[----:B------:R-:W-:Y:S02]  /*4900*/  LOP3.LUT R5, R5, 0xfffffff8, RZ, 0xc0, !PT ;  /* 0xfffffff805057812 */ /* 0x000fe400078ec0ff */
[----:B------:R-:W-:-:S03]  /*4910*/  LOP3.LUT R4, R4, 0xfffffff8, RZ, 0xc0, !PT ;  /* 0xfffffff804047812 */ /* 0x000fc600078ec0ff */
[----:B------:R-:W-:Y:S02]  /*4920*/  IMAD.IADD R2, R2, 0x1, -R5 ;  /* 0x0000000102027824 */ /* 0x000fe400078e0a05 */
[----:B------:R-:W-:-:S03]  /*4930*/  IMAD.IADD R0, R0, 0x1, -R4 ;  /* 0x0000000100007824 */ /* 0x000fc600078e0a04 */
[C---:B------:R-:W-:Y:S02]  /*4940*/  LOP3.LUT P0, RZ, R2.reuse, 0x2, RZ, 0xc0, !PT ;  /* 0x0000000202ff7812 */ /* 0x040fe4000780c0ff */
[----:B------:R-:W-:Y:S01]  /*4950*/  LOP3.LUT P3, RZ, R2, 0x4, RZ, 0xc0, !PT ;  /* 0x0000000402ff7812 */ /* 0x000fe2000786c0ff */
[C---:B------:R-:W-:Y:S01]  /*4960*/  IMAD.SHL.U32 R2, R27.reuse, 0x4, RZ ;  /* 0x000000041b027824 */ /* 0x040fe200078e00ff */
[----:B------:R-:W-:Y:S01]  /*4970*/  LOP3.LUT P2, RZ, R0, 0x4, RZ, 0xc0, !PT ;  /* 0x0000000400ff7812 */ /* 0x000fe2000784c0ff */
[----:B------:R-:W-:-:S03]  /*4980*/  VIADD R0, R27, 0xffffff80 ;  /* 0xffffff801b007836 */ /* 0x000fc60000000000 */
[----:B------:R1:W-:Y:S01]  /*4990*/  STL [R1+0x3c], R2 ;  /* 0x00003c0201007387 */ /* 0x0003e20000100800 */
[----:B------:R-:W-:Y:S01]  /*49a0*/  SHF.L.U64.HI R5, R27, 0x2, R20 ;  /* 0x000000021b057819 */ /* 0x000fe20000010214 */
[----:B------:R-:W-:-:S04]  /*49b0*/  IMAD.MOV.U32 R4, RZ, RZ, 0x40 ;  /* 0x00000040ff047424 */ /* 0x000fc800078e00ff */
[----:B------:R-:W-:Y:S01]  /*49c0*/  STL [R1+0x38], R5 ;  /* 0x0000380501007387 */ /* 0x000fe20000100800 */
[----:B-1----:R-:W-:-:S04]  /*49d0*/  SHF.R.S32.HI R2, RZ, 0x1f, R0 ;  /* 0x0000001fff027819 */ /* 0x002fc80000011400 */
[C---:B------:R-:W-:Y:S01]  /*49e0*/  SHF.L.U64.HI R2, R0.reuse, 0x2, R2 ;  /* 0x0000000200027819 */ /* 0x040fe20000010202 */
[----:B------:R-:W-:-:S04]  /*49f0*/  IMAD.SHL.U32 R0, R0, 0x4, RZ ;  /* 0x0000000400007824 */ /* 0x000fc800078e00ff */
[----:B------:R-:W-:Y:S04]  /*4a00*/  STL [R1+0x34], R2 ;  /* 0x0000340201007387 */ /* 0x000fe80000100800 */
[----:B------:R1:W-:Y:S02]  /*4a10*/  STL [R1+0x30], R0 ;  /* 0x0000300001007387 */ /* 0x0003e40000100800 */
[----:B-1----:R-:W-:-:S05]  /*4a20*/  SEL R0, R4, 0xffffffc0, !P2 ;  /* 0xffffffc004007807 */ /* 0x002fca0005000000 */
[----:B------:R1:W-:Y:S01]  /*4a30*/  STL [R1+0x2c], R0 ;  /* 0x00002c0001007387 */ /* 0x0003e20000100800 */
[----:B------:R-:W-:Y:S02]  /*4a40*/  SEL R191, R191, 0xffffffe0, !P0 ;  /* 0xffffffe0bfbf7807 */ /* 0x000fe40004000000 */
[----:B------:R-:W-:-:S07]  /*4a50*/  SEL R185, R185, 0xffffffc0, !P3 ;  /* 0xffffffc0b9b97807 */ /* 0x000fce0005800000 */
.L_x_1996:
[----:B------:R-:W0:Y:S01]  /*4a60*/  LDGDEPBAR ;  /* 0x00000000000079af */ /* 0x000e220000000000 */
[----:B-1----:R-:W-:Y:S01]  /*4a70*/  IADD3 R0, R190, R191, RZ ;  /* 0x000000bfbe007210 */ /* 0x002fe20007ffe0ff */
[----:B------:R-:W-:Y:S06]  /*4a80*/  USHF.L.U32 UR12, UR9, 0x7, URZ ;  /* 0x00000007090c7899 */ /* 0x000fec000800063f */
[----:B------:R-:W2:Y:S01]  /*4a90*/  LDL R195, [R1+0x3c] ;  /* 0x00003c0001c37983 */ /* 0x000ea20000100800 */
[----:B------:R-:W-:Y:S01]  /*4aa0*/  UMOV UR14, UR61 ;  /* 0x0000003d000e7c82 */ /* 0x000fe20008000000 */
[----:B------:R-:W-:Y:S02]  /*4ab0*/  UISETP.GE.AND UP0, UPT, UR12, UR24, UPT ;  /* 0x000000180c00728c */ /* 0x000fe4000bf06270 */
[----:B------:R-:W3:Y:S01]  /*4ac0*/  LDL R2, [R1+0x38] ;  /* 0x0000380001027983 */ /* 0x000ee20000100800 */
[----:B------:R-:W-:Y:S04]  /*4ad0*/  DEPBAR.LE SB0, 0x0 ;  /* 0x000080000000791a */ /* 0x000fe80000000000 */
[----:B------:R-:W-:Y:S06]  /*4ae0*/  BAR.SYNC.DEFER_BLOCKING 0x0 ;  /* 0x0000000000007b1d */ /* 0x000fec0000010000 */
[----:B------:R-:W-:Y:S08]  /*4af0*/  LDSM.16.M88.4 R64, [R190] ;  /* 0x00000000be40783b */ /* 0x000ff00000000200 */
[----:B------:R-:W1:Y:S08]  /*4b00*/  LDSM.16.M88.4 R16, [R187+UR4+0xc000] ;  /* 0x00c00004bb10783b */ /* 0x000e700008000200 */
[----:B------:R-:W4:Y:S08]  /*4b10*/  LDSM.16.M88.4 R60, [R190+0x2000] ;  /* 0x00200000be3c783b */ /* 0x000f300000000200 */
[----:B------:R-:W4:Y:S08]  /*4b20*/  LDSM.16.M88.4 R32, [R187+UR4+0xc800] ;  /* 0x00c80004bb20783b */ /* 0x000f300008000200 */
[----:B------:R-:W4:Y:S08]  /*4b30*/  LDSM.16.M88.4 R48, [R187+UR4+0xd000] ;  /* 0x00d00004bb30783b */ /* 0x000f300008000200 */
[----:B------:R-:W4:Y:S01]  /*4b40*/  LDSM.16.M88.4 R132, [R187+UR4+0xd800] ;  /* 0x00d80004bb84783b */ /* 0x000f220008000200 */
        /* <DEDUP_REMOVED lines=8> */
[-C--:B------:R-:W-:Y:S06]  /*4bd0*/  HMMA.16816.F32 R20, R64, R32.reuse, RZ ;  /* 0x000000204014723c */ /* 0x080fec00000018ff */
[C---:B------:R-:W-:Y:S01]  /*4be0*/  HMMA.16816.F32 R24, R60.reuse, R32, RZ ;  /* 0x000000203c18723c */ /* 0x040fe200000018ff */
[----:B------:R-:W1:Y:S05]  /*4bf0*/  LDSM.16.M88.4 R152, [R189+0x1000] ;  /* 0x00100000bd98783b */ /* 0x000e6a0000000200 */
[-C--:B------:R-:W-:Y:S01]  /*4c00*/  HMMA.16816.F32 R28, R60, R34.reuse, RZ ;  /* 0x000000223c1c723c */ /* 0x080fe200000018ff */
[-C--:B----4-:R-:W-:Y:S02]  /*4c10*/  IADD3 R0, R0, R185.reuse, RZ ;  /* 0x000000b900007210 */ /* 0x090fe40007ffe0ff */
[----:B------:R-:W4:Y:S03]  /*4c20*/  LDSM.16.M88.4 R156, [R189+0x1800] ;  /* 0x00180000bd9c783b */ /* 0x000f260000000200 */
        /* <DEDUP_REMOVED lines=8> */
[----:B------:R-:W-:Y:S01]  /*4cb0*/  LDSM.16.M88.4 R176, [R0] ;  /* 0x0000000000b0783b */ /* 0x000fe20000000200 */
[-C--:B------:R-:W-:Y:S06]  /*4cc0*/  HMMA.16816.F32 R52, R64, R132.reuse, RZ ;  /* 0x000000844034723c */ /* 0x080fec00000018ff */
[C---:B------:R-:W-:Y:S01]  /*4cd0*/  HMMA.16816.F32 R56, R60.reuse, R132, RZ ;  /* 0x000000843c38723c */ /* 0x040fe200000018ff */
[----:B------:R-:W-:Y:S05]  /*4ce0*/  LDSM.16.M88.4 R180, [R188] ;  /* 0x00000000bcb4783b */ /* 0x000fea0000000200 */
[-C--:B------:R-:W-:Y:S01]  /*4cf0*/  HMMA.16816.F32 R60, R60, R134.reuse, RZ ;  /* 0x000000863c3c723c */ /* 0x080fe200000018ff */
[----:B------:R-:W-:Y:S05]  /*4d00*/  IADD3 R132, R190, R185, RZ ;  /* 0x000000b9be847210 */ /* 0x000fea0007ffe0ff */
[----:B------:R-:W-:Y:S01]  /*4d10*/  HMMA.16816.F32 R64, R64, R134, RZ ;  /* 0x000000864040723c */ /* 0x000fe200000018ff */
[----:B------:R-:W4:Y:S05]  /*4d20*/  LDSM.16.M88.4 R160, [R132] ;  /* 0x0000000084a0783b */ /* 0x000f2a0000000200 */
[-C--:B-1----:R-:W-:Y:S03]  /*4d30*/  HMMA.16816.F32 R4, R136, R140.reuse, R4 ;  /* 0x0000008c8804723c */ /* 0x082fe60000001804 */
[----:B------:R-:W1:Y:S03]  /*4d40*/  LDSM.16.M88.4 R132, [R132+0x2000] ;  /* 0x002000008484783b */ /* 0x000e660000000200 */
[C---:B------:R-:W-:Y:S06]  /*4d50*/  HMMA.16816.F32 R8, R144.reuse, R140, R8 ;  /* 0x0000008c9008723c */ /* 0x040fec0000001808 */
[-C--:B------:R-:W-:Y:S06]  /*4d60*/  HMMA.16816.F32 R12, R144, R142.reuse, R12 ;  /* 0x0000008e900c723c */ /* 0x080fec000000180c */
[C---:B------:R-:W-:Y:S01]  /*4d70*/  HMMA.16816.F32 R16, R136.reuse, R142, R16 ;  /* 0x0000008e8810723c */ /* 0x040fe20000001810 */
[----:B------:R-:W1:Y:S05]  /*4d80*/  LDSM.16.M88.4 R140, [R186+0x800] ;  /* 0x00080000ba8c783b */ /* 0x000e6a0000000200 */
        /* <DEDUP_REMOVED lines=8> */
[-C--:B----4-:R-:W-:Y:S06]  /*4e10*/  HMMA.16816.F32 R52, R136, R156.reuse, R52 ;  /* 0x0000009c8834723c */ /* 0x090fec0000001834 */
[C---:B------:R-:W-:Y:S06]  /*4e20*/  HMMA.16816.F32 R56, R144.reuse, R156, R56 ;  /* 0x0000009c9038723c */ /* 0x040fec0000001838 */
[-C--:B------:R-:W-:Y:S06]  /*4e30*/  HMMA.16816.F32 R60, R144, R158.reuse, R60 ;  /* 0x0000009e903c723c */ /* 0x080fec000000183c */
[----:B------:R-:W-:Y:S01]  /*4e40*/  HMMA.16816.F32 R64, R136, R158, R64 ;  /* 0x0000009e8840723c */ /* 0x000fe20000001840 */
[----:B------:R-:W4:Y:S05]  /*4e50*/  LDSM.16.M88.4 R136, [R0+0x2000] ;  /* 0x002000000088783b */ /* 0x000f2a0000000200 */
[-C--:B------:R-:W-:Y:S06]  /*4e60*/  HMMA.16816.F32 R4, R160, R164.reuse, R4 ;  /* 0x000000a4a004723c */ /* 0x080fec0000001804 */
        /* <DEDUP_REMOVED lines=28> */
[----:B------:R2:W4:Y:S01]  /*5030*/  MUFU.TANH R162, R8 ;  /* 0x0000000800a27308 */ /* 0x0005220000002400 */
[----:B------:R-:W-:Y:S01]  /*5040*/  FMUL.FTZ R12, R12, UR6 ;  /* 0x000000060c0c7c20 */ /* 0x000fe20008410000 */
[----:B------:R-:W-:Y:S01]  /*5050*/  FMUL.FTZ R13, R13, UR6 ;  /* 0x000000060d0d7c20 */ /* 0x000fe20008410000 */
[----:B------:R-:W-:Y:S01]  /*5060*/  FMUL.FTZ R14, R14, UR6 ;  /* 0x000000060e0e7c20 */ /* 0x000fe20008410000 */
[----:B------:R-:W-:Y:S01]  /*5070*/  FMUL.FTZ R15, R15, UR6 ;  /* 0x000000060f0f7c20 */ /* 0x000fe20008410000 */
[----:B------:R-:W-:Y:S01]  /*5080*/  FMUL.FTZ R16, R16, UR6 ;  /* 0x0000000610107c20 */ /* 0x000fe20008410000 */
[----:B------:R-:W-:Y:S04]  /*5090*/  FMUL.FTZ R17, R17, UR6 ;  /* 0x0000000611117c20 */ /* 0x000fe80008410000 */
[----:B------:R-:W1:Y:S01]  /*50a0*/  MUFU.TANH R157, R5 ;  /* 0x00000005009d7308 */ /* 0x000e620000002400 */
[----:B------:R-:W-:Y:S01]  /*50b0*/  FMUL.FTZ R18, R18, UR6 ;  /* 0x0000000612127c20 */ /* 0x000fe20008410000 */
[----:B------:R-:W-:Y:S08]  /*50c0*/  FMUL.FTZ R19, R19, UR6 ;  /* 0x0000000613137c20 */ /* 0x000ff00008410000 */
[----:B------:R3:W1:Y:S01]  /*50d0*/  MUFU.TANH R161, R9 ;  /* 0x0000000900a17308 */ /* 0x0006620000002400 */
[----:B--2---:R-:W-:Y:S09]  /*50e0*/  IADD3 R8, P0, R195, UR20, RZ ;  /* 0x00000014c3087c10 */ /* 0x004ff2000ff1e0ff */
[----:B------:R-:W2:Y:S10]  /*50f0*/  MUFU.TANH R156, R6 ;  /* 0x00000006009c7308 */ /* 0x000eb40000002400 */
[----:B------:R4:W1:Y:S01]  /*5100*/  MUFU.TANH R155, R7 ;  /* 0x00000007009b7308 */ /* 0x0008620000002400 */
[----:B---3--:R-:W-:Y:S02]  /*5110*/  IADD3.X R9, R2, UR19, RZ, P0, !PT ;  /* 0x0000001302097c10 */ /* 0x008fe400087fe4ff */
[----:B------:R-:W-:Y:S03]  /*5120*/  PLOP3.LUT P0, PT, PT, PT, UP0, 0x80, 0x0 ;  /* 0x000000000000781c */ /* 0x000fe60003f0f008 */
[----:B------:R-:W5:Y:S04]  /*5130*/  LDG.E R150, desc[UR10][R8.64] ;  /* 0x0000000a08967981 */ /* 0x000f68000c1e1900 */
[----:B------:R-:W3:Y:S01]  /*5140*/  MUFU.TANH R160, R10 ;  /* 0x0000000a00a07308 */ /* 0x000ee20000002400 */
[----:B------:R-:W5:Y:S04]  /*5150*/  LDG.E R149, desc[UR10][R8.64+0x20] ;  /* 0x0000200a08957981 */ /* 0x000f68000c1e1900 */
[----:B------:R-:W5:Y:S05]  /*5160*/  LDG.E R148, desc[UR10][R8.64+0x100] ;  /* 0x0001000a08947981 */ /* 0x000f6a000c1e1900 */
[----:B------:R2:W1:Y:S01]  /*5170*/  MUFU.TANH R159, R11 ;  /* 0x0000000b009f7308 */ /* 0x0004620000002400 */
[----:B----4-:R-:W4:Y:S09]  /*5180*/  LDSM.16.M88.4 R4, [R188+0x800] ;  /* 0x00080000bc04783b */ /* 0x010f320000000200 */
[----:B------:R1:W1:Y:S01]  /*5190*/  MUFU.TANH R167, R12 ;  /* 0x0000000c00a77308 */ /* 0x0002620000002400 */
[----:B------:R2:W5:Y:S09]  /*51a0*/  LDG.E R144, desc[UR10][R8.64+0x120] ;  /* 0x0001200a08907981 */ /* 0x000572000c1e1900 */
[----:B------:R1:W1:Y:S10]  /*51b0*/  MUFU.TANH R165, R13 ;  /* 0x0000000d00a57308 */ /* 0x0002740000002400 */
[----:B------:R1:W1:Y:S10]  /*51c0*/  MUFU.TANH R164, R14 ;  /* 0x0000000e00a47308 */ /* 0x0002740000002400 */
[----:B------:R1:W1:Y:S01]  /*51d0*/  MUFU.TANH R163, R15 ;  /* 0x0000000f00a37308 */ /* 0x0002620000002400 */
[----:B--2---:R-:W2:Y:S09]  /*51e0*/  LDSM.16.M88.4 R8, [R188+0x1000] ;  /* 0x00100000bc08783b */ /* 0x004eb20000000200 */
[----:B------:R1:W1:Y:S01]  /*51f0*/  MUFU.TANH R170, R16 ;  /* 0x0000001000aa7308 */ /* 0x0002620000002400 */
[-C--:B----4-:R-:W-:Y:S09]  /*5200*/  HMMA.16816.F32 R20, R176, R4.reuse, R20 ;  /* 0x00000004b014723c */ /* 0x090ff20000001814 */
[----:B------:R4:W1:Y:S01]  /*5210*/  MUFU.TANH R169, R17 ;  /* 0x0000001100a97308 */ /* 0x0008620000002400 */
[C---:B------:R-:W-:Y:S06]  /*5220*/  HMMA.16816.F32 R24, R136.reuse, R4, R24 ;  /* 0x000000048818723c */ /* 0x040fec0000001818 */
[-C--:B------:R-:W-:Y:S03]  /*5230*/  HMMA.16816.F32 R28, R136, R6.reuse, R28 ;  /* 0x00000006881c723c */ /* 0x080fe6000000181c */
[----:B------:R4:W1:Y:S03]  /*5240*/  MUFU.TANH R168, R18 ;  /* 0x0000001200a87308 */ /* 0x0008660000002400 */
[C---:B------:R-:W-:Y:S01]  /*5250*/  HMMA.16816.F32 R32, R176.reuse, R6, R32 ;  /* 0x00000006b020723c */ /* 0x040fe20000001820 */
[----:B------:R-:W3:Y:S06]  /*5260*/  LDSM.16.M88.4 R4, [R188+0x1800] ;  /* 0x00180000bc04783b */ /* 0x000eec0000000200 */
[----:B------:R4:W1:Y:S01]  /*5270*/  MUFU.TANH R166, R19 ;  /* 0x0000001300a67308 */ /* 0x0008620000002400 */
[----:B------:R-:W-:Y:S03]  /*5280*/  FMUL.FTZ R20, R20, UR6 ;  /* 0x0000000614147c20 */ /* 0x000fe60008410000 */
[----:B------:R-:W-:Y:S01]  /*5290*/  FMUL.FTZ R21, R21, UR6 ;  /* 0x0000000615157c20 */ /* 0x000fe20008410000 */
[----:B------:R-:W-:Y:S01]  /*52a0*/  FMUL.FTZ R22, R22, UR6 ;  /* 0x0000000616167c20 */ /* 0x000fe20008410000 */
[----:B------:R-:W-:Y:S04]  /*52b0*/  FMUL.FTZ R23, R23, UR6 ;  /* 0x0000000617177c20 */ /* 0x000fe80008410000 */
[----:B------:R4:W1:Y:S01]  /*52c0*/  MUFU.TANH R174, R20 ;  /* 0x0000001400ae7308 */ /* 0x0008620000002400 */
[----:B------:R-:W-:Y:S01]  /*52d0*/  FMUL.FTZ R24, R24, UR6 ;  /* 0x0000000618187c20 */ /* 0x000fe20008410000 */
[----:B------:R-:W-:Y:S01]  /*52e0*/  FMUL.FTZ R25, R25, UR6 ;  /* 0x0000000619197c20 */ /* 0x000fe20008410000 */
[-C--:B--2---:R-:W-:Y:S03]  /*52f0*/  HMMA.16816.F32 R36, R176, R8.reuse, R36 ;  /* 0x00000008b024723c */ /* 0x084fe60000001824 */
[----:B------:R-:W-:Y:S01]  /*5300*/  FMUL.FTZ R26, R26, UR6 ;  /* 0x000000061a1a7c20 */ /* 0x000fe20008410000 */
[----:B------:R-:W-:Y:S03]  /*5310*/  FMUL.FTZ R27, R27, UR6 ;  /* 0x000000061b1b7c20 */ /* 0x000fe60008410000 */
[----:B------:R4:W2:Y:S01]  /*5320*/  MUFU.TANH R173, R21 ;  /* 0x0000001500ad7308 */ /* 0x0008a20000002400 */
[C---:B------:R-:W-:Y:S04]  /*5330*/  HMMA.16816.F32 R40, R136.reuse, R8, R40 ;  /* 0x000000088828723c */ /* 0x040fe80000001828 */
[----:B------:R-:W-:Y:S02]  /*5340*/  FMUL.FTZ R28, R28, UR6 ;  /* 0x000000061c1c7c20 */ /* 0x000fe40008410000 */
[-C--:B------:R-:W-:Y:S03]  /*5350*/  HMMA.16816.F32 R44, R136, R10.reuse, R44 ;  /* 0x0000000a882c723c */ /* 0x080fe6000000182c */
[----:B------:R4:W1:Y:S02]  /*5360*/  MUFU.TANH R172, R22 ;  /* 0x0000001600ac7308 */ /* 0x0008640000002400 */
[----:B------:R-:W-:Y:S01]  /*5370*/  FMUL.FTZ R29, R29, UR6 ;  /* 0x000000061d1d7c20 */ /* 0x000fe20008410000 */
[C---:B------:R-:W-:Y:S07]  /*5380*/  HMMA.16816.F32 R48, R176.reuse, R10, R48 ;  /* 0x0000000ab030723c */ /* 0x040fee0000001830 */
[----:B------:R4:W1:Y:S01]  /*5390*/  MUFU.TANH R171, R23 ;  /* 0x0000001700ab7308 */ /* 0x0008620000002400 */
[----:B------:R-:W-:Y:S03]  /*53a0*/  FMUL.FTZ R30, R30, UR6 ;  /* 0x000000061e1e7c20 */ /* 0x000fe60008410000 */
[----:B------:R-:W-:Y:S01]  /*53b0*/  FMUL.FTZ R31, R31, UR6 ;  /* 0x000000061f1f7c20 */ /* 0x000fe20008410000 */
[----:B------:R-:W-:Y:S01]  /*53c0*/  FMUL.FTZ R32, R32, UR6 ;  /* 0x0000000620207c20 */ /* 0x000fe20008410000 */
[----:B------:R-:W-:Y:S01]  /*53d0*/  FMUL.FTZ R33, R33, UR6 ;  /* 0x0000000621217c20 */ /* 0x000fe20008410000 */
[-C--:B---3--:R-:W-:Y:S03]  /*53e0*/  HMMA.16816.F32 R52, R176, R4.reuse, R52 ;  /* 0x00000004b034723c */ /* 0x088fe60000001834 */
[----:B------:R4:W3:Y:S01]  /*53f0*/  MUFU.TANH R182, R24 ;  /* 0x0000001800b67308 */ /* 0x0008e20000002400 */
[----:B------:R-:W-:Y:S01]  /*5400*/  FMUL.FTZ R34, R34, UR6 ;  /* 0x0000000622227c20 */ /* 0x000fe20008410000 */
[----:B------:R-:W-:Y:S01]  /*5410*/  FMUL.FTZ R35, R35, UR6 ;  /* 0x0000000623237c20 */ /* 0x000fe20008410000 */
[----:B------:R-:W-:Y:S01]  /*5420*/  FMUL.FTZ R36, R36, UR6 ;  /* 0x0000000624247c20 */ /* 0x000fe20008410000 */
[C---:B------:R-:W-:Y:S06]  /*5430*/  HMMA.16816.F32 R56, R136.reuse, R4, R56 ;  /* 0x000000048838723c */ /* 0x040fec0000001838 */
[----:B------:R4:W1:Y:S01]  /*5440*/  MUFU.TANH R181, R25 ;  /* 0x0000001900b57308 */ /* 0x0008620000002400 */
[----:B------:R-:W-:Y:S01]  /*5450*/  FMUL.FTZ R37, R37, UR6 ;  /* 0x0000000625257c20 */ /* 0x000fe20008410000 */
[-C--:B------:R-:W-:Y:S03]  /*5460*/  HMMA.16816.F32 R60, R136, R6.reuse, R60 ;  /* 0x00000006883c723c */ /* 0x080fe6000000183c */
[----:B------:R-:W-:Y:S05]  /*5470*/  MOV R4, R203 ;  /* 0x000000cb00047202 */ /* 0x000fea0000000f00 */
[----:B------:R4:W1:Y:S03]  /*5480*/  MUFU.TANH R180, R26 ;  /* 0x0000001a00b47308 */ /* 0x0008660000002400 */
[----:B------:R-:W-:Y:S01]  /*5490*/  MOV R5, R202 ;  /* 0x000000ca00057202 */ /* 0x000fe20000000f00 */
[----:B------:R-:W-:Y:S04]  /*54a0*/  HMMA.16816.F32 R64, R176, R6, R64 ;  /* 0x00000006b040723c */ /* 0x000fe80000001840 */
[----:B------:R4:W-:Y:S01]  /*54b0*/  STL.64 [R1+0x10], R4 ;  /* 0x0000100401007387 */ /* 0x0009e20000100a00 */
[----:B------:R-:W-:Y:S01]  /*54c0*/  FMUL.FTZ R38, R38, UR6 ;  /* 0x0000000626267c20 */ /* 0x000fe20008410000 */
[----:B------:R4:W1:Y:S01]  /*54d0*/  MUFU.TANH R175, R27 ;  /* 0x0000001b00af7308 */ /* 0x0008620000002400 */
[----:B------:R-:W-:Y:S01]  /*54e0*/  FMUL.FTZ R39, R39, UR6 ;  /* 0x0000000627277c20 */ /* 0x000fe20008410000 */
[----:B------:R-:W-:Y:S03]  /*54f0*/  FMUL.FTZ R40, R40, UR6 ;  /* 0x0000000628287c20 */ /* 0x000fe60008410000 */
[----:B------:R-:W-:Y:S01]  /*5500*/  FMUL.FTZ R41, R41, UR6 ;  /* 0x0000000629297c20 */ /* 0x000fe20008410000 */
[----:B------:R-:W-:Y:S01]  /*5510*/  FMUL.FTZ R42, R42, UR6 ;  /* 0x000000062a2a7c20 */ /* 0x000fe20008410000 */
[----:B------:R-:W-:Y:S03]  /*5520*/  FMUL.FTZ R43, R43, UR6 ;  /* 0x000000062b2b7c20 */ /* 0x000fe60008410000 */
[----:B------:R4:W1:Y:S01]  /*5530*/  MUFU.TANH R197, R28 ;  /* 0x0000001c00c57308 */ /* 0x0008620000002400 */
[----:B------:R-:W-:Y:S01]  /*5540*/  FMUL.FTZ R44, R44, UR6 ;  /* 0x000000062c2c7c20 */ /* 0x000fe20008410000 */
[----:B------:R-:W-:Y:S01]  /*5550*/  FMUL.FTZ R45, R45, UR6 ;  /* 0x000000062d2d7c20 */ /* 0x000fe20008410000 */
[----:B------:R-:W-:Y:S01]  /*5560*/  FMUL.FTZ R46, R46, UR6 ;  /* 0x000000062e2e7c20 */ /* 0x000fe20008410000 */
[----:B------:R-:W-:Y:S01]  /*5570*/  FMUL.FTZ R47, R47, UR6 ;  /* 0x000000062f2f7c20 */ /* 0x000fe20008410000 */
        /* <DEDUP_REMOVED lines=22> */
[----:B------:R-:W-:Y:S07]  /*56e0*/  FMUL.FTZ R67, R67, UR6 ;  /* 0x0000000643437c20 */ /* 0x000fee0008410000 */
        /* <DEDUP_REMOVED lines=36> */
[----:B--23--:R-:W-:Y:S05]  /*5930*/  @!P0 BRA `(.L_x_1992) ;  /* 0x0000000400308947 */ /* 0x00cfea0003800000 */
[----:B-1--4-:R-:W-:Y:S01]  /*5940*/  MOV R59, R177 ;  /* 0x000000b1003b7202 */ /* 0x012fe20000000f00 */
[----:B------:R-:W-:Y:S01]  /*5950*/  USHF.L.U32 UR13, UR21, 0x7, URZ ;  /* 0x00000007150d7899 */ /* 0x000fe2000800063f */
        /* <DEDUP_REMOVED lines=74> */
.L_x_1992:
[----:B----4-:R-:W2:Y:S01]  /*5e00*/  LDL R4, [R1+0x28] ;  /* 0x0000280001047983 */ /* 0x010ea20000100800 */
[----:B------:R-:W-:Y:S01]  /*5e10*/  UIADD3 UR16, UR8, 0x1, -UR15 ;  /* 0x0000000108107890 */ /* 0x000fe2000fffe80f */
[----:B------:R-:W-:Y:S01]  /*5e20*/  IMAD.U32 R0, RZ, RZ, UR21 ;  /* 0x00000015ff007e24 */ /* 0x000fe2000f8e00ff */
[----:B------:R-:W-:Y:S01]  /*5e30*/  UIADD3 UR13, -UR14, UR8, -UR15 ;  /* 0x000000080e0d7290 */ /* 0x000fe2000fffe90f */
[----:B------:R-:W3:Y:S02]  /*5e40*/  LDL R2, [R1+0x44] ;  /* 0x0000440001027983 */ /* 0x000ee40000100800 */
[----:B---3--:R-:W-:Y:S02]  /*5e50*/  IMAD R0, R0, 0x80, R2 ;  /* 0x0000008000007824 */ /* 0x008fe400078e0202 */
[----:B--2---:R-:W-:Y:S01]  /*5e60*/  VIADD R6, R4, UR12 ;  /* 0x0000000c04067c36 */ /* 0x004fe20008000000 */
[----:B------:R-:W-:Y:S01]  /*5e70*/  UIADD3 UR12, UR16, UR27, URZ ;  /* 0x0000001b100c7290 */ /* 0x000fe2000fffe03f */
[C---:B------:R-:W-:Y:S02]  /*5e80*/  VIADD R21, R0.reuse, 0x1 ;  /* 0x0000000100157836 */ /* 0x040fe40000000000 */
[----:B------:R-:W-:Y:S01]  /*5e90*/  VIADD R20, R0, 0x8 ;  /* 0x0000000800147836 */ /* 0x000fe20000000000 */
[----:B------:R-:W-:Y:S01]  /*5ea0*/  VIADDMNMX R2, R6, UR13, RZ, !PT ;  /* 0x0000000d06027c46 */ /* 0x000fe2000f8001ff */
[C---:B------:R-:W-:Y:S01]  /*5eb0*/  VIADD R19, R0.reuse, 0x9 ;  /* 0x0000000900137836 */ /* 0x040fe20000000000 */
[----:B------:R-:W-:Y:S01]  /*5ec0*/  UMOV UR16, UR14 ;  /* 0x0000000e00107c82 */ /* 0x000fe20008000000 */
[----:B------:R-:W-:Y:S01]  /*5ed0*/  IMAD.U32 R5, RZ, RZ, UR12 ;  /* 0x0000000cff057e24 */ /* 0x000fe2000f8e00ff */
[CC--:B------:R-:W-:Y:S01]  /*5ee0*/  ISETP.GE.AND P0, PT, R0.reuse, R2.reuse, PT ;  /* 0x000000020000720c */ /* 0x0c0fe20003f06270 */
[C---:B------:R-:W-:Y:S01]  /*5ef0*/  VIADD R18, R0.reuse, 0x10 ;  /* 0x0000001000127836 */ /* 0x040fe20000000000 */
[CC--:B------:R-:W-:Y:S01]  /*5f00*/  ISETP.GE.AND P6, PT, R21.reuse, R2.reuse, PT ;  /* 0x000000021500720c */ /* 0x0c0fe20003fc6270 */
[----:B------:R-:W-:Y:S01]  /*5f10*/  VIADD R17, R0, 0x11 ;  /* 0x0000001100117836 */ /* 0x000fe20000000000 */
[----:B------:R-:W-:Y:S01]  /*5f20*/  VIADDMNMX R5, R6, R5, UR8, PT ;  /* 0x0000000806057e46 */ /* 0x000fe2000b800105 */
[----:B-1----:R-:W-:Y:S01]  /*5f30*/  VIADD R16, R0, 0x18 ;  /* 0x0000001800107836 */ /* 0x002fe20000000000 */
[-C--:B------:R-:W-:Y:S01]  /*5f40*/  ISETP.GE.AND P5, PT, R20, R2.reuse, PT ;  /* 0x000000021400720c */ /* 0x080fe20003fa6270 */
[C---:B------:R-:W-:Y:S01]  /*5f50*/  VIADD R15, R0.reuse, 0x19 ;  /* 0x00000019000f7836 */ /* 0x040fe20000000000 */
[CC--:B------:R-:W-:Y:S01]  /*5f60*/  ISETP.GE.OR P0, PT, R0.reuse, R5.reuse, !P0 ;  /* 0x000000050000720c */ /* 0x0c0fe20004706670 */
[C---:B------:R-:W-:Y:S01]  /*5f70*/  VIADD R14, R0.reuse, 0x20 ;  /* 0x00000020000e7836 */ /* 0x040fe20000000000 */
[-C--:B------:R-:W-:Y:S01]  /*5f80*/  ISETP.GE.OR P6, PT, R21, R5.reuse, !P6 ;  /* 0x000000051500720c */ /* 0x080fe200077c6670 */
        /* <DEDUP_REMOVED lines=12> */
[----:B------:R-:W-:Y:S01]  /*6050*/  VIADD R7, R0, 0x39 ;  /* 0x0000003900077836 */ /* 0x000fe20000000000 */
[-C--:B------:R-:W-:Y:S01]  /*6060*/  ISETP.GE.AND P0, PT, R15, R2.reuse, PT ;  /* 0x000000020f00720c */ /* 0x080fe20003f06270 */
[----:B------:R-:W-:Y:S01]  /*6070*/  VIADD R4, R6, 0x8 ;  /* 0x0000000806047836 */ /* 0x000fe20000000000 */
[-C--:B------:R-:W-:Y:S01]  /*6080*/  ISETP.GE.AND P6, PT, R14, R2.reuse, PT ;  /* 0x000000020e00720c */ /* 0x080fe20003fc6270 */
[----:B------:R-:W-:Y:S01]  /*6090*/  IMAD.U32 R22, RZ, RZ, UR12 ;  /* 0x0000000cff167e24 */ /* 0x000fe2000f8e00ff */
        /* <DEDUP_REMOVED lines=21> */
[----:B------:R-:W-:Y:S01]  /*61f0*/  IMAD.U32 R2, RZ, RZ, UR12 ;  /* 0x0000000cff027e24 */ /* 0x000fe2000f8e00ff */
[-C--:B------:R-:W-:Y:S02]  /*6200*/  ISETP.GE.OR P5, PT, R13, R5.reuse, !P5 ;  /* 0x000000050d00720c */ /* 0x080fe40006fa6670 */
[-C--:B------:R-:W-:Y:S02]  /*6210*/  ISETP.GE.OR P4, PT, R12, R5.reuse, !P4 ;  /* 0x000000050c00720c */ /* 0x080fe40006786670 */
[----:B------:R-:W-:Y:S02]  /*6220*/  VIADDMNMX R4, R4, UR13, RZ, !PT ;  /* 0x0000000d04047c46 */ /* 0x000fe4000f8001ff */
[--C-:B------:R-:W-:Y:S02]  /*6230*/  IADD3 R2, R2, 0x8, R6.reuse ;  /* 0x0000000802027810 */ /* 0x100fe40007ffe006 */
[----:B------:R-:W-:Y:S02]  /*6240*/  FSEL R52, R206, -INF , !P5 ;  /* 0xff800000ce347808 */ /* 0x000fe40006800000 */
[----:B------:R-:W-:Y:S02]  /*6250*/  FSEL R58, R219, -INF , !P4 ;  /* 0xff800000db3a7808 */ /* 0x000fe40006000000 */
[-C--:B------:R-:W-:Y:S02]  /*6260*/  ISETP.GE.AND P5, PT, R0, R4.reuse, PT ;  /* 0x000000040000720c */ /* 0x080fe40003fa6270 */
[----:B------:R-:W-:Y:S02]  /*6270*/  ISETP.GE.AND P4, PT, R21, R4, PT ;  /* 0x000000041500720c */ /* 0x000fe40003f86270 */
[----:B------:R-:W-:Y:S02]  /*6280*/  VIMNMX R2, R2, UR8, PT ;  /* 0x0000000802027c48 */ /* 0x000fe4000bfe0100 */
[-C--:B------:R-:W-:Y:S02]  /*6290*/  ISETP.GE.OR P3, PT, R11, R5.reuse, !P3 ;  /* 0x000000050b00720c */ /* 0x080fe40005f66670 */
[-C--:B------:R-:W-:Y:S02]  /*62a0*/  ISETP.GE.OR P2, PT, R10, R5.reuse, !P2 ;  /* 0x000000050a00720c */ /* 0x080fe40005746670 */
[-C--:B------:R-:W-:Y:S02]  /*62b0*/  ISETP.GE.OR P1, PT, R9, R5.reuse, !P1 ;  /* 0x000000050900720c */ /* 0x080fe40004f26670 */
[-C--:B------:R-:W-:Y:S02]  /*62c0*/  ISETP.GE.OR P0, PT, R8, R5.reuse, !P0 ;  /* 0x000000050800720c */ /* 0x080fe40004706670 */
[----:B------:R-:W-:Y:S01]  /*62d0*/  ISETP.GE.OR P6, PT, R7, R5, !P6 ;  /* 0x000000050700720c */ /* 0x000fe200077c6670 */
[----:B------:R-:W-:Y:S01]  /*62e0*/  IMAD.U32 R5, RZ, RZ, UR12 ;  /* 0x0000000cff057e24 */ /* 0x000fe2000f8e00ff */
        /* <DEDUP_REMOVED lines=44> */
[----:B------:R-:W-:Y:S02]  /*65b0*/  ISETP.GE.OR P4, PT, R7, R2, !P4 ;  /* 0x000000020700720c */ /* 0x000fe40006786670 */
[----:B------:R-:W-:Y:S01]  /*65c0*/  VIADDMNMX R2, R4, UR13, RZ, !PT ;  /* 0x0000000d04027c46 */ /* 0x000fe2000f8001ff */
[----:B------:R-:W-:Y:S01]  /*65d0*/  VIADD R4, R6, 0x48 ;  /* 0x0000004806047836 */ /* 0x000fe20000000000 */
[--C-:B------:R-:W-:Y:S02]  /*65e0*/  IADD3 R5, R5, 0x40, R6.reuse ;  /* 0x0000004005057810 */ /* 0x100fe40007ffe006 */
[----:B------:R-:W-:Y:S02]  /*65f0*/  FSEL R46, R204, -INF , !P3 ;  /* 0xff800000cc2e7808 */ /* 0x000fe40005800000 */
[----:B------:R-:W-:Y:S02]  /*6600*/  FSEL R47, R217, -INF , !P2 ;  /* 0xff800000d92f7808 */ /* 0x000fe40005000000 */
[-C--:B------:R-:W-:Y:S02]  /*6610*/  ISETP.GE.AND P3, PT, R0, R2.reuse, PT ;  /* 0x000000020000720c */ /* 0x080fe40003f66270 */
[-C--:B------:R-:W-:Y:S02]  /*6620*/  ISETP.GE.AND P2, PT, R21, R2.reuse, PT ;  /* 0x000000021500720c */ /* 0x080fe40003f46270 */
[----:B------:R-:W-:Y:S02]  /*6630*/  VIMNMX R5, R5, UR8, PT ;  /* 0x0000000805057c48 */ /* 0x000fe4000bfe0100 */
[----:B------:R-:W-:Y:S02]  /*6640*/  FSEL R50, R216, -INF , !P1 ;  /* 0xff800000d8327808 */ /* 0x000fe40004800000 */
[-C--:B------:R-:W-:Y:S02]  /*6650*/  ISETP.GE.OR P3, PT, R0, R5.reuse, !P3 ;  /* 0x000000050000720c */ /* 0x080fe40005f66670 */
[-C--:B------:R-:W-:Y:S02]  /*6660*/  ISETP.GE.OR P2, PT, R21, R5.reuse, !P2 ;  /* 0x000000051500720c */ /* 0x080fe40005746670 */
[----:B------:R-:W-:Y:S02]  /*6670*/  FSEL R63, R221, -INF , !P0 ;  /* 0xff800000dd3f7808 */ /* 0x000fe40004000000 */
[-C--:B------:R-:W-:Y:S02]  /*6680*/  ISETP.GE.AND P1, PT, R20, R2.reuse, PT ;  /* 0x000000021400720c */ /* 0x080fe40003f26270 */
[-C--:B------:R-:W-:Y:S02]  /*6690*/  ISETP.GE.AND P0, PT, R19, R2.reuse, PT ;  /* 0x000000021300720c */ /* 0x080fe40003f06270 */
        /* <DEDUP_REMOVED lines=11> */
[----:B------:R-:W-:Y:S02]  /*6750*/  FSEL R132, R228, -INF , !P4 ;  /* 0xff800000e4847808 */ /* 0x000fe40006000000 */
[-C--:B------:R-:W-:Y:S02]  /*6760*/  ISETP.GE.AND P4, PT, R16, R2.reuse, PT ;  /* 0x000000021000720c */ /* 0x080fe40003f86270 */
[-C--:B------:R-:W-:Y:S02]  /*6770*/  ISETP.GE.OR P6, PT, R18, R5.reuse, !P6 ;  /* 0x000000051200720c */ /* 0x080fe400077c6670 */
[-C--:B------:R-:W-:Y:S02]  /*6780*/  ISETP.GE.OR P5, PT, R17, R5.reuse, !P5 ;  /* 0x000000051100720c */ /* 0x080fe40006fa6670 */
[-C--:B------:R-:W-:Y:S02]  /*6790*/  ISETP.GE.OR P3, PT, R15, R5.reuse, !P3 ;  /* 0x000000050f00720c */ /* 0x080fe40005f66670 */
[-C--:B------:R-:W-:Y:S02]  /*67a0*/  ISETP.GE.OR P2, PT, R14, R5.reuse, !P2 ;  /* 0x000000050e00720c */ /* 0x080fe40005746670 */
[----:B------:R-:W-:Y:S02]  /*67b0*/  FSEL R24, R167, -INF , !P1 ;  /* 0xff800000a7187808 */ /* 0x000fe40004800000 */
[----:B------:R-:W-:Y:S02]  /*67c0*/  FSEL R25, R165, -INF , !P0 ;  /* 0xff800000a5197808 */ /* 0x000fe40004000000 */
[-C--:B------:R-:W-:Y:S02]  /*67d0*/  ISETP.GE.AND P1, PT, R13, R2.reuse, PT ;  /* 0x000000020d00720c */ /* 0x080fe40003f26270 */
[-C--:B------:R-:W-:Y:S02]  /*67e0*/  ISETP.GE.AND P0, PT, R12, R2.reuse, PT ;  /* 0x000000020c00720c */ /* 0x080fe40003f06270 */
        /* <DEDUP_REMOVED lines=12> */
[----:B------:R-:W-:Y:S02]  /*68b0*/  VIADDMNMX R4, R4, UR13, RZ, !PT ;  /* 0x0000000d04047c46 */ /* 0x000fe4000f8001ff */
[----:B------:R-:W-:Y:S02]  /*68c0*/  ISETP.GE.AND P4, PT, R9, R2, PT ;  /* 0x000000020900720c */ /* 0x000fe40003f86270 */
        /* <DEDUP_REMOVED lines=8> */
[----:B------:R-:W-:Y:S02]  /*6950*/  VIMNMX R2, R51, UR8, PT ;  /* 0x0000000833027c48 */ /* 0x000fe4000bfe0100 */
[----:B------:R-:W-:Y:S02]  /*6960*/  ISETP.GE.OR P4, PT, R9, R5, !P4 ;  /* 0x000000050900720c */ /* 0x000fe40006786670 */
        /* <DEDUP_REMOVED lines=9> */
[----:B------:R-:W-:Y:S02]  /*6a00*/  ISETP.GE.OR P0, PT, R21, R2, !P0 ;  /* 0x000000021500720c */ /* 0x000fe40004706670 */
[----:B------:R-:W-:Y:S02]  /*6a10*/  FSEL R62, R225, -INF , !P4 ;  /* 0xff800000e13e7808 */ /* 0x000fe40006000000 */
[----:B------:R-:W-:Y:S02]  /*6a20*/  ISETP.GE.AND P4, PT, R18, R4, PT ;  /* 0x000000041200720c */ /* 0x000fe40003f86270 */
[-C--:B------:R-:W-:Y:S02]  /*6a30*/  ISETP.GE.OR P6, PT, R20, R2.reuse, !P6 ;  /* 0x000000021400720c */ /* 0x080fe400077c6670 */
[-C--:B------:R-:W-:Y:S02]  /*6a40*/  ISETP.GE.OR P5, PT, R19, R2.reuse, !P5 ;  /* 0x000000021300720c */ /* 0x080fe40006fa6670 */
[-C--:B------:R-:W-:Y:S02]  /*6a50*/  ISETP.GE.OR P3, PT, R17, R2.reuse, !P3 ;  /* 0x000000021100720c */ /* 0x080fe40005f66670 */
[----:B------:R-:W-:Y:S02]  /*6a60*/  ISETP.GE.OR P2, PT, R16, R2, !P2 ;  /* 0x000000021000720c */ /* 0x000fe40005746670 */
[----:B------:R-:W-:Y:S02]  /*6a70*/  FSEL R16, R160, -INF , !P1 ;  /* 0xff800000a0107808 */ /* 0x000fe40004800000 */
[----:B------:R-:W-:Y:S02]  /*6a80*/  FSEL R17, R159, -INF , !P0 ;  /* 0xff8000009f117808 */ /* 0x000fe40004000000 */
[-C--:B------:R-:W-:Y:S02]  /*6a90*/  ISETP.GE.AND P1, PT, R15, R4.reuse, PT ;  /* 0x000000040f00720c */ /* 0x080fe40003f26270 */
[----:B------:R-:W-:Y:S02]  /*6aa0*/  ISETP.GE.AND P0, PT, R14, R4, PT ;  /* 0x000000040e00720c */ /* 0x000fe40003f06270 */
[----:B------:R-:W-:Y:S02]  /*6ab0*/  ISETP.GE.OR P4, PT, R18, R2, !P4 ;  /* 0x000000021200720c */ /* 0x000fe40006786670 */
[----:B------:R-:W-:Y:S02]  /*6ac0*/  FSEL R18, R164, -INF , !P6 ;  /* 0xff800000a4127808 */ /* 0x000fe40007000000 */
[----:B------:R-:W-:Y:S02]  /*6ad0*/  FSEL R19, R163, -INF , !P5 ;  /* 0xff800000a3137808 */ /* 0x000fe40006800000 */
[-C--:B------:R-:W-:Y:S02]  /*6ae0*/  ISETP.GE.AND P6, PT, R13, R4.reuse, PT ;  /* 0x000000040d00720c */ /* 0x080fe40003fc6270 */
[----:B------:R-:W-:Y:S02]  /*6af0*/  ISETP.GE.AND P5, PT, R12, R4, PT ;  /* 0x000000040c00720c */ /* 0x000fe40003fa6270 */
        /* <DEDUP_REMOVED lines=26> */
.L_x_1993:
[----:B------:R-:W2:Y:S01]  /*6ca0*/  LDL R0, [R1+0x20] ;  /* 0x0000200001007983 */ /* 0x000ea20000100800 */
[----:B------:R-:W-:Y:S01]  /*6cb0*/  LEA R145, R193, UR4, 0x1 ;  /* 0x00000004c1917c11 */ /* 0x000fe2000f8e08ff */
[----:B------:R-:W-:Y:S02]  /*6cc0*/  UISETP.GT.AND UP3, UPT, UR9, UR22, UPT ;  /* 0x000000160900728c */ /* 0x000fe4000bf64270 */
[----:B------:R-:W3:Y:S01]  /*6cd0*/  LDL R2, [R1+0x24] ;  /* 0x0000240001027983 */ /* 0x000ee20000100800 */
[-C--:B------:R-:W-:Y:S02]  /*6ce0*/  IADD3 R147, R191, R145.reuse, RZ ;  /* 0x00000091bf937210 */ /* 0x080fe40007ffe0ff */
[----:B------:R-:W-:Y:S01]  /*6cf0*/  IADD3 R146, R185, R145, RZ ;  /* 0x00000091b9927210 */ /* 0x000fe20007ffe0ff */
[----:B------:R-:W4:Y:S04]  /*6d00*/  LDL R9, [R1+0x18] ;  /* 0x0000180001097983 */ /* 0x000f280000100800 */
[----:B------:R-:W4:Y:S04]  /*6d10*/  LDL R10, [R1+0x1c] ;  /* 0x00001c00010a7983 */ /* 0x000f280000100800 */
        /* <DEDUP_REMOVED lines=27> */
[----:B------:R1:W-:Y:S04]  /*6ed0*/  STL [R1+0xc8], R86 ;  /* 0x0000c85601007387 */ /* 0x0003e80000100800 */
[----:B------:R1:W-:Y:S04]  /*6ee0*/  STL [R1+0xc4], R85 ;  /* 0x0000c45501007387 */ /* 0x0003e80000100800 */
        /* <DEDUP_REMOVED lines=11> */
[----:B------:R-:W-:Y:S04]  /*6fa0*/  STL [R1+0x94], R73 ;  /* 0x0000944901007387 */ /* 0x000fe80000100800 */
[----:B------:R1:W-:Y:S04]  /*6fb0*/  STL [R1+0x90], R72 ;  /* 0x0000904801007387 */ /* 0x0003e80000100800 */
[----:B------:R-:W-:Y:S04]  /*6fc0*/  STL [R1+0x8c], R71 ;  /* 0x00008c4701007387 */ /* 0x000fe80000100800 */
[----:B------:R-:W-:Y:S04]  /*6fd0*/  STL [R1+0x88], R70 ;  /* 0x0000884601007387 */ /* 0x000fe80000100800 */
[----:B------:R-:W-:Y:S04]  /*6fe0*/  STL [R1+0x84], R69 ;  /* 0x0000844501007387 */ /* 0x000fe80000100800 */
[----:B------:R-:W-:Y:S04]  /*6ff0*/  STL [R1+0x80], R68 ;  /* 0x0000804401007387 */ /* 0x000fe80000100800 */
[----:B------:R-:W-:Y:S01]  /*7000*/  STL [R1+0x7c], R3 ;  /* 0x00007c0301007387 */ /* 0x000fe20000100800 */
[C---:B--2---:R-:W-:Y:S01]  /*7010*/  FMUL.FTZ R5, R0.reuse, 1.4426950216293334961 ;  /* 0x3fb8aa3b00057820 */ /* 0x044fe20000410000 */
[----:B------:R-:W-:Y:S01]  /*7020*/  FSETP.NEU.FTZ.AND P0, PT, R0, -INF , PT ;  /* 0xff8000000000780b */ /* 0x000fe20003f1d000 */
[C---:B---3--:R-:W-:Y:S03]  /*7030*/  FMUL.FTZ R4, R2.reuse, 1.4426950216293334961 ;  /* 0x3fb8aa3b02047820 */ /* 0x048fe60000410000 */
[----:B------:R-:W-:Y:S02]  /*7040*/  FSEL R5, R5, RZ, P0 ;  /* 0x000000ff05057208 */ /* 0x000fe40000000000 */
[----:B------:R-:W-:Y:S01]  /*7050*/  FSETP.NEU.FTZ.AND P0, PT, R2, -INF , PT ;  /* 0xff8000000200780b */ /* 0x000fe20003f1d000 */
[C---:B----4-:R-:W-:Y:S02]  /*7060*/  FMUL.FTZ R2, R9.reuse, 1.4426950216293334961 ;  /* 0x3fb8aa3b09027820 */ /* 0x050fe40000410000 */
[--C-:B------:R-:W-:Y:S01]  /*7070*/  FFMA.FTZ R0, R32, UR7, -R5.reuse ;  /* 0x0000000720007c23 */ /* 0x100fe20008010805 */
[----:B------:R-:W-:Y:S01]  /*7080*/  FSEL R4, R4, RZ, P0 ;  /* 0x000000ff04047208 */ /* 0x000fe20000000000 */
[--C-:B------:R-:W-:Y:S01]  /*7090*/  FFMA.FTZ R11, R58, UR7, -R5.reuse ;  /* 0x000000073a0b7c23 */ /* 0x100fe20008010805 */
[----:B------:R-:W-:Y:S01]  /*70a0*/  FSETP.NEU.FTZ.AND P0, PT, R9, -INF , PT ;  /* 0xff8000000900780b */ /* 0x000fe20003f1d000 */
[----:B------:R2:W-:Y:S01]  /*70b0*/  MUFU.EX2 R154, R0 ;  /* 0x00000000009a7308 */ /* 0x0005e20000000800 */
[----:B------:R-:W-:Y:S02]  /*70c0*/  FMUL.FTZ R9, R10, 1.4426950216293334961 ;  /* 0x3fb8aa3b0a097820 */ /* 0x000fe40000410000 */
[----:B------:R-:W-:Y:S02]  /*70d0*/  FSEL R2, R2, RZ, P0 ;  /* 0x000000ff02027208 */ /* 0x000fe40000000000 */
[----:B------:R-:W-:Y:S05]  /*70e0*/  FSETP.NEU.FTZ.AND P0, PT, R10, -INF , PT ;  /* 0xff8000000a00780b */ /* 0x000fea0003f1d000 */
[----:B-1----:R-:W-:Y:S01]  /*70f0*/  MUFU.EX2 R86, R11 ;  /* 0x0000000b00567308 */ /* 0x002fe20000000800 */
[----:B------:R-:W-:Y:S09]  /*7100*/  FFMA.FTZ R10, R44, UR7, -R2 ;  /* 0x000000072c0a7c23 */ /* 0x000ff20008010802 */
[----:B------:R1:W-:Y:S01]  /*7110*/  MUFU.EX2 R105, R10 ;  /* 0x0000000a00697308 */ /* 0x0003e20000000800 */
[--C-:B--2---:R-:W-:Y:S09]  /*7120*/  FFMA.FTZ R0, R33, UR7, -R5.reuse ;  /* 0x0000000721007c23 */ /* 0x104ff20008010805 */
[----:B------:R2:W-:Y:S01]  /*7130*/  MUFU.EX2 R153, R0 ;  /* 0x0000000000997308 */ /* 0x0005e20000000800 */
[--C-:B-1----:R-:W-:Y:S09]  /*7140*/  FFMA.FTZ R10, R60, UR7, -R5.reuse ;  /* 0x000000073c0a7c23 */ /* 0x102ff20008010805 */
[----:B------:R1:W-:Y:S01]  /*7150*/  MUFU.EX2 R85, R10 ;  /* 0x0000000a00557308 */ /* 0x0003e20000000800 */
[----:B--2---:R-:W-:Y:S09]  /*7160*/  FFMA.FTZ R0, R28, UR7, -R4 ;  /* 0x000000071c007c23 */ /* 0x004ff20008010804 */
[----:B------:R2:W-:Y:S01]  /*7170*/  MUFU.EX2 R151, R0 ;  /* 0x0000000000977308 */ /* 0x0005e20000000800 */
[----:B-1----:R-:W-:Y:S09]  /*7180*/  FFMA.FTZ R10, R65, UR7, -R2 ;  /* 0x00000007410a7c23 */ /* 0x002ff20008010802 */
[----:B------:R-:W-:Y:S01]  /*7190*/  MUFU.EX2 R74, R10 ;  /* 0x0000000a004a7308 */ /* 0x000fe20000000800 */
[--C-:B--2---:R-:W-:Y:S09]  /*71a0*/  FFMA.FTZ R0, R29, UR7, -R4.reuse ;  /* 0x000000071d007c23 */ /* 0x104ff20008010804 */
[----:B------:R1:W2:Y:S02]  /*71b0*/  MUFU.EX2 R152, R0 ;  /* 0x0000000000987308 */ /* 0x0002a40000000800 */
[--C-:B-1----:R-:W-:Y:S08]  /*71c0*/  FFMA.FTZ R0, R34, UR7, -R5.reuse ;  /* 0x0000000722007c23 */ /* 0x102ff00008010805 */
[----:B------:R1:W-:Y:S02]  /*71d0*/  MUFU.EX2 R32, R0 ;  /* 0x0000000000207308 */ /* 0x0003e40000000800 */
[--C-:B-1----:R-:W-:Y:S08]  /*71e0*/  FFMA.FTZ R0, R35, UR7, -R5.reuse ;  /* 0x0000000723007c23 */ /* 0x102ff00008010805 */
[----:B------:R1:W-:Y:S02]  /*71f0*/  MUFU.EX2 R113, R0 ;  /* 0x0000000000717308 */ /* 0x0003e40000000800 */
[--C-:B-1----:R-:W-:Y:S08]  /*7200*/  FFMA.FTZ R0, R30, UR7, -R4.reuse ;  /* 0x000000071e007c23 */ /* 0x102ff00008010804 */
[----:B------:R1:W-:Y:S02]  /*7210*/  MUFU.EX2 R112, R0 ;  /* 0x0000000000707308 */ /* 0x0003e40000000800 */
[----:B-1----:R-:W-:Y:S08]  /*7220*/  FFMA.FTZ R0, R31, UR7, -R4 ;  /* 0x000000071f007c23 */ /* 0x002ff00008010804 */
[----:B------:R1:W-:Y:S02]  /*7230*/  MUFU.EX2 R252, R0 ;  /* 0x0000000000fc7308 */ /* 0x0003e40000000800 */
[--C-:B-1----:R-:W-:Y:S08]  /*7240*/  FFMA.FTZ R0, R22, UR7, -R2.reuse ;  /* 0x0000000716007c23 */ /* 0x102ff00008010802 */
[----:B------:R1:W-:Y:S02]  /*7250*/  MUFU.EX2 R241, R0 ;  /* 0x0000000000f17308 */ /* 0x0003e40000000800 */
[----:B-1----:R-:W-:Y:S01]  /*7260*/  FSEL R0, R9, RZ, P0 ;  /* 0x000000ff09007208 */ /* 0x002fe20000000000 */
[----:B------:R-:W-:Y:S01]  /*7270*/  FFMA.FTZ R9, R23, UR7, -R2 ;  /* 0x0000000717097c23 */ /* 0x000fe20008010802 */
[----:B------:R-:W-:Y:S06]  /*7280*/  PLOP3.LUT P0, PT, PT, PT, UP3, 0x80, 0x0 ;  /* 0x000000000000781c */ /* 0x000fec0003f0f038 */
[----:B------:R1:W-:Y:S01]  /*7290*/  MUFU.EX2 R240, R9 ;  /* 0x0000000900f07308 */ /* 0x0003e20000000800 */
[--C-:B------:R-:W-:Y:S01]  /*72a0*/  FFMA.FTZ R6, R6, UR7, -R0.reuse ;  /* 0x0000000706067c23 */ /* 0x100fe20008010800 */
[--C-:B------:R-:W-:Y:S08]  /*72b0*/  FFMA.FTZ R11, R55, UR7, -R0.reuse ;  /* 0x00000007370b7c23 */ /* 0x100ff00008010800 */
[----:B------:R3:W-:Y:S10]  /*72c0*/  MUFU.EX2 R91, R6 ;  /* 0x00000006005b7308 */ /* 0x0007f40000000800 */
[----:B------:R-:W-:Y:S01]  /*72d0*/  MUFU.EX2 R72, R11 ;  /* 0x0000000b00487308 */ /* 0x000fe20000000800 */
[----:B-1----:R-:W-:Y:S09]  /*72e0*/  FFMA.FTZ R9, R16, UR7, -R0 ;  /* 0x0000000710097c23 */ /* 0x002ff20008010800 */
[----:B------:R1:W-:Y:S01]  /*72f0*/  MUFU.EX2 R203, R9 ;  /* 0x0000000900cb7308 */ /* 0x0003e20000000800 */
[----:B---3--:R-:W-:Y:S09]  /*7300*/  FFMA.FTZ R6, R54, UR7, -R2 ;  /* 0x0000000736067c23 */ /* 0x008ff20008010802 */
[----:B------:R3:W-:Y:S01]  /*7310*/  MUFU.EX2 R90, R6 ;  /* 0x00000006005a7308 */ /* 0x0007e20000000800 */
[----:B-1----:R-:W-:Y:S09]  /*7320*/  FFMA.FTZ R9, R17, UR7, -R0 ;  /* 0x0000000711097c23 */ /* 0x002ff20008010800 */
[----:B------:R1:W4:Y:S01]  /*7330*/  MUFU.EX2 R202, R9 ;  /* 0x0000000900ca7308 */ /* 0x0003220000000800 */
[--C-:B---3--:R-:W-:Y:S09]  /*7340*/  FFMA.FTZ R6, R56, UR7, -R2.reuse ;  /* 0x0000000738067c23 */ /* 0x108ff20008010802 */
[----:B------:R3:W-:Y:S01]  /*7350*/  MUFU.EX2 R89, R6 ;  /* 0x0000000600597308 */ /* 0x0007e20000000800 */
[----:B-1----:R-:W-:Y:S09]  /*7360*/  FFMA.FTZ R9, R24, UR7, -R2 ;  /* 0x0000000718097c23 */ /* 0x002ff20008010802 */
[----:B------:R1:W-:Y:S01]  /*7370*/  MUFU.EX2 R245, R9 ;  /* 0x0000000900f57308 */ /* 0x0003e20000000800 */
[----:B---3--:R-:W-:Y:S01]  /*7380*/  FFMA.FTZ R6, R7, UR7, -R0 ;  /* 0x0000000707067c23 */ /* 0x008fe20008010800 */
[--C-:B------:R-:W-:Y:S08]  /*7390*/  FFMA.FTZ R7, R133, UR7, -R5.reuse ;  /* 0x0000000785077c23 */ /* 0x100ff00008010805 */
[----:B------:R3:W-:Y:S10]  /*73a0*/  MUFU.EX2 R88, R6 ;  /* 0x0000000600587308 */ /* 0x0007f40000000800 */
[----:B------:R2:W-:Y:S01]  /*73b0*/  MUFU.EX2 R82, R7 ;  /* 0x0000000700527308 */ /* 0x0005e20000000800 */
[----:B-1----:R-:W-:Y:S09]  /*73c0*/  FFMA.FTZ R9, R25, UR7, -R2 ;  /* 0x0000000719097c23 */ /* 0x002ff20008010802 */
[----:B------:R1:W-:Y:S01]  /*73d0*/  MUFU.EX2 R244, R9 ;  /* 0x0000000900f47308 */ /* 0x0003e20000000800 */
[--C-:B---3--:R-:W-:Y:S01]  /*73e0*/  FFMA.FTZ R6, R8, UR7, -R0.reuse ;  /* 0x0000000708067c23 */ /* 0x108fe20008010800 */
[--C-:B------:R-:W-:Y:S08]  /*73f0*/  FFMA.FTZ R8, R21, UR7, -R0.reuse ;  /* 0x0000000715087c23 */ /* 0x100ff00008010800 */
[----:B------:R3:W-:Y:S01]  /*7400*/  MUFU.EX2 R87, R6 ;  /* 0x0000000600577308 */ /* 0x0007e20000000800 */
[----:B--2---:R-:W-:Y:S05]  /*7410*/  F2FP.F16.F32.PACK_AB R7, R152, R151 ;  /* 0x000000979807723e */ /* 0x004fea00000000ff */
[----:B------:R4:W-:Y:S04]  /*7420*/  STS [R233+0x1c400], R7 ;  /* 0x01c40007e9007388 */ /* 0x0009e80000000800 */
[----:B------:R-:W-:Y:S01]  /*7430*/  MUFU.EX2 R76, R8 ;  /* 0x00000008004c7308 */ /* 0x000fe20000000800 */
[--C-:B-1----:R-:W-:Y:S09]  /*7440*/  FFMA.FTZ R9, R18, UR7, -R0.reuse ;  /* 0x0000000712097c23 */ /* 0x102ff20008010800 */
[----:B------:R1:W-:Y:S01]  /*7450*/  MUFU.EX2 R243, R9 ;  /* 0x0000000900f37308 */ /* 0x0003e20000000800 */
[--C-:B---3--:R-:W-:Y:S09]  /*7460*/  FFMA.FTZ R6, R134, UR7, -R5.reuse ;  /* 0x0000000786067c23 */ /* 0x108ff20008010805 */
[----:B------:R2:W-:Y:S01]  /*7470*/  MUFU.EX2 R81, R6 ;  /* 0x0000000600517308 */ /* 0x0005e20000000800 */
[----:B----4-:R-:W-:Y:S01]  /*7480*/  F2FP.F16.F32.PACK_AB R7, R202, R203 ;  /* 0x000000cbca07723e */ /* 0x010fe200000000ff */
[----:B-1----:R-:W-:Y:S08]  /*7490*/  FFMA.FTZ R9, R19, UR7, -R0 ;  /* 0x0000000713097c23 */ /* 0x002ff00008010800 */
[----:B------:R1:W-:Y:S01]  /*74a0*/  MUFU.EX2 R242, R9 ;  /* 0x0000000900f27308 */ /* 0x0003e20000000800 */
[--C-:B--2---:R-:W-:Y:S09]  /*74b0*/  FFMA.FTZ R6, R63, UR7, -R4.reuse ;  /* 0x000000073f067c23 */ /* 0x104ff20008010804 */
[----:B------:R2:W-:Y:S01]  /*74c0*/  MUFU.EX2 R80, R6 ;  /* 0x0000000600507308 */ /* 0x0005e20000000800 */
[--C-:B-1----:R-:W-:Y:S09]  /*74d0*/  FFMA.FTZ R9, R40, UR7, -R5.reuse ;  /* 0x0000000728097c23 */ /* 0x102ff20008010805 */
        /* <DEDUP_REMOVED lines=9> */
[----:B--2---:R-:W-:Y:S01]  /*7570*/  F2FP.F16.F32.PACK_AB R6, R240, R241 ;  /* 0x000000f1f006723e */ /* 0x004fe200000000ff */
        /* <DEDUP_REMOVED lines=18> */
[----:B-1----:R-:W-:Y:S08]  /*76a0*/  FFMA.FTZ R9, R43, UR7, -R2 ;  /* 0x000000072b097c23 */ /* 0x002ff00008010802 */
[----:B------:R1:W-:Y:S02]  /*76b0*/  MUFU.EX2 R106, R9 ;  /* 0x00000009006a7308 */ /* 0x0003e40000000800 */
[--C-:B-1----:R-:W-:Y:S08]  /*76c0*/  FFMA.FTZ R9, R14, UR7, -R0.reuse ;  /* 0x000000070e097c23 */ /* 0x102ff00008010800 */
[----:B------:R1:W-:Y:S02]  /*76d0*/  MUFU.EX2 R104, R9 ;  /* 0x0000000900687308 */ /* 0x0003e40000000800 */
[----:B-1----:R-:W-:Y:S08]  /*76e0*/  FFMA.FTZ R9, R15, UR7, -R0 ;  /* 0x000000070f097c23 */ /* 0x002ff00008010800 */
[----:B------:R1:W2:Y:S02]  /*76f0*/  MUFU.EX2 R103, R9 ;  /* 0x0000000900677308 */ /* 0x0002a40000000800 */
[--C-:B-1----:R-:W-:Y:S08]  /*7700*/  FFMA.FTZ R9, R57, UR7, -R5.reuse ;  /* 0x0000000739097c23 */ /* 0x102ff00008010805 */
[----:B------:R1:W-:Y:S02]  /*7710*/  MUFU.EX2 R98, R9 ;  /* 0x0000000900627308 */ /* 0x0003e40000000800 */
[--C-:B-1----:R-:W-:Y:S01]  /*7720*/  FFMA.FTZ R9, R52, UR7, -R5.reuse ;  /* 0x0000000734097c23 */ /* 0x102fe20008010805 */
[----:B------:R-:W-:Y:S07]  /*7730*/  FFMA.FTZ R5, R136, UR7, -R5 ;  /* 0x0000000788057c23 */ /* 0x000fee0008010805 */
[----:B------:R1:W-:Y:S10]  /*7740*/  MUFU.EX2 R97, R9 ;  /* 0x0000000900617308 */ /* 0x0003f40000000800 */
[----:B------:R3:W-:Y:S01]  /*7750*/  MUFU.EX2 R69, R5 ;  /* 0x0000000500457308 */ /* 0x0007e20000000800 */
[--C-:B-1----:R-:W-:Y:S09]  /*7760*/  FFMA.FTZ R9, R53, UR7, -R4.reuse ;  /* 0x0000000735097c23 */ /* 0x102ff20008010804 */
[----:B------:R1:W-:Y:S01]  /*7770*/  MUFU.EX2 R96, R9 ;  /* 0x0000000900607308 */ /* 0x0003e20000000800 */
[--C-:B---3--:R-:W-:Y:S09]  /*7780*/  FFMA.FTZ R5, R67, UR7, -R4.reuse ;  /* 0x0000000743057c23 */ /* 0x108ff20008010804 */
[----:B------:R3:W-:Y:S01]  /*7790*/  MUFU.EX2 R68, R5 ;  /* 0x0000000500447308 */ /* 0x0007e20000000800 */
[----:B-1----:R-:W-:Y:S09]  /*77a0*/  FFMA.FTZ R9, R46, UR7, -R4 ;  /* 0x000000072e097c23 */ /* 0x002ff20008010804 */
[----:B------:R1:W-:Y:S01]  /*77b0*/  MUFU.EX2 R95, R9 ;  /* 0x00000009005f7308 */ /* 0x0003e20000000800 */
[----:B---3--:R-:W-:Y:S09]  /*77c0*/  FFMA.FTZ R5, R62, UR7, -R2 ;  /* 0x000000073e057c23 */ /* 0x008ff20008010802 */
[----:B------:R3:W-:Y:S01]  /*77d0*/  MUFU.EX2 R77, R5 ;  /* 0x00000005004d7308 */ /* 0x0007e20000000800 */
[--C-:B-1----:R-:W-:Y:S09]  /*77e0*/  FFMA.FTZ R9, R47, UR7, -R4.reuse ;  /* 0x000000072f097c23 */ /* 0x102ff20008010804 */
[----:B------:R1:W-:Y:S01]  /*77f0*/  MUFU.EX2 R84, R9 ;  /* 0x0000000900547308 */ /* 0x0003e20000000800 */
[----:B---3--:R-:W-:Y:S01]  /*7800*/  F2FP.F16.F32.PACK_AB R5, R113, R32 ;  /* 0x000000207105723e */ /* 0x008fe200000000ff */
[--C-:B-1----:R-:W-:Y:S01]  /*7810*/  FFMA.FTZ R9, R50, UR7, -R4.reuse ;  /* 0x0000000732097c23 */ /* 0x102fe20008010804 */
[----:B------:R-:W-:Y:S07]  /*7820*/  FFMA.FTZ R4, R132, UR7, -R4 ;  /* 0x0000000784047c23 */ /* 0x000fee0008010804 */
[----:B------:R1:W-:Y:S10]  /*7830*/  MUFU.EX2 R83, R9 ;  /* 0x0000000900537308 */ /* 0x0003f40000000800 */
[----:B------:R3:W4:Y:S01]  /*7840*/  MUFU.EX2 R3, R4 ;  /* 0x0000000400037308 */ /* 0x0007220000000800 */
[--C-:B-1----:R-:W-:Y:S09]  /*7850*/  FFMA.FTZ R9, R48, UR7, -R2.reuse ;  /* 0x0000000730097c23 */ /* 0x102ff20008010802 */
[----:B------:R1:W-:Y:S01]  /*7860*/  MUFU.EX2 R94, R9 ;  /* 0x00000009005e7308 */ /* 0x0003e20000000800 */
[--C-:B---3--:R-:W-:Y:S09]  /*7870*/  FFMA.FTZ R4, R61, UR7, -R2.reuse ;  /* 0x000000073d047c23 */ /* 0x108ff20008010802 */
[----:B------:R3:W-:Y:S01]  /*7880*/  MUFU.EX2 R78, R4 ;  /* 0x00000004004e7308 */ /* 0x0007e20000000800 */
[--C-:B-1----:R-:W-:Y:S01]  /*7890*/  FFMA.FTZ R9, R49, UR7, -R2.reuse ;  /* 0x0000000731097c23 */ /* 0x102fe20008010802 */
[----:B------:R-:W-:Y:S08]  /*78a0*/  FFMA.FTZ R2, R66, UR7, -R2 ;  /* 0x0000000742027c23 */ /* 0x000ff00008010802 */
[----:B------:R1:W4:Y:S01]  /*78b0*/  MUFU.EX2 R93, R9 ;  /* 0x00000009005d7308 */ /* 0x0003220000000800 */
[----:B---3--:R-:W-:Y:S09]  /*78c0*/  F2FP.F16.F32.PACK_AB R4, R153, R154 ;  /* 0x0000009a9904723e */ /* 0x008ff200000000ff */
[----:B------:R2:W-:Y:S01]  /*78d0*/  MUFU.EX2 R73, R2 ;  /* 0x0000000200497308 */ /* 0x0005e20000000800 */
[----:B------:R3:W-:Y:S04]  /*78e0*/  STS [R233+0x1c000], R4 ;  /* 0x01c00004e9007388 */ /* 0x0007e80000000800 */
[----:B------:R4:W-:Y:S01]  /*78f0*/  STS [R235+0x1c000], R5 ;  /* 0x01c00005eb007388 */ /* 0x0009e20000000800 */
[--C-:B-1----:R-:W-:Y:S04]  /*7900*/  FFMA.FTZ R9, R20, UR7, -R0.reuse ;  /* 0x0000000714097c23 */ /* 0x102fe80008010800 */
[----:B------:R1:W1:Y:S01]  /*7910*/  MUFU.EX2 R92, R9 ;  /* 0x00000009005c7308 */ /* 0x0002620000000800 */
[----:B--2---:R-:W-:Y:S02]  /*7920*/  F2FP.F16.F32.PACK_AB R2, R103, R104 ;  /* 0x000000686702723e */ /* 0x004fe400000000ff */
[----:B---3--:R-:W-:Y:S02]  /*7930*/  F2FP.F16.F32.PACK_AB R4, R252, R112 ;  /* 0x00000070fc04723e */ /* 0x008fe400000000ff */
[----:B----4-:R-:W-:Y:S03]  /*7940*/  F2FP.F16.F32.PACK_AB R5, R242, R243 ;  /* 0x000000f3f205723e */ /* 0x010fe600000000ff */
[----:B------:R2:W-:Y:S01]  /*7950*/  STS [R235+0x1c400], R4 ;  /* 0x01c40004eb007388 */ /* 0x0005e20000000800 */
[--C-:B-1----:R-:W-:Y:S01]  /*7960*/  FFMA.FTZ R9, R51, UR7, -R0.reuse ;  /* 0x0000000733097c23 */ /* 0x102fe20008010800 */
[----:B------:R-:W-:Y:S02]  /*7970*/  FFMA.FTZ R0, R59, UR7, -R0 ;  /* 0x000000073b007c23 */ /* 0x000fe40008010800 */
[----:B------:R1:W-:Y:S01]  /*7980*/  STS [R233+0x1e000], R6 ;  /* 0x01e00006e9007388 */ /* 0x0003e20000000800 */
[----:B------:R-:W3:Y:S03]  /*7990*/  MUFU.EX2 R75, R9 ;  /* 0x00000009004b7308 */ /* 0x000ee60000000800 */
[----:B------:R4:W-:Y:S04]  /*79a0*/  STS [R233+0x1e400], R7 ;  /* 0x01e40007e9007388 */ /* 0x0009e80000000800 */
[----:B------:R3:W-:Y:S03]  /*79b0*/  STS [R235+0x1e400], R5 ;  /* 0x01e40005eb007388 */ /* 0x0007e60000000800 */
[----:B------:R4:W3:Y:S01]  /*79c0*/  MUFU.EX2 R71, R0 ;  /* 0x0000000000477308 */ /* 0x0008e20000000800 */
[----:B--2---:R-:W-:Y:S02]  /*79d0*/  F2FP.F16.F32.PACK_AB R4, R251, R111 ;  /* 0x0000006ffb04723e */ /* 0x004fe400000000ff */
[----:B-1----:R-:W-:Y:S02]  /*79e0*/  F2FP.F16.F32.PACK_AB R6, R244, R245 ;  /* 0x000000f5f406723e */ /* 0x002fe400000000ff */
[----:B----4-:R-:W-:Y:S02]  /*79f0*/  F2FP.F16.F32.PACK_AB R0, R3, R68 ;  /* 0x000000440300723e */ /* 0x010fe400000000ff */
[----:B------:R-:W-:Y:S01]  /*7a00*/  F2FP.F16.F32.PACK_AB R7, R109, R110 ;  /* 0x0000006e6d07723e */ /* 0x000fe200000000ff */
[----:B------:R1:W-:Y:S01]  /*7a10*/  STS [R235+0x1e000], R6 ;  /* 0x01e00006eb007388 */ /* 0x0003e20000000800 */
[----:B---3--:R-:W-:Y:S03]  /*7a20*/  F2FP.F16.F32.PACK_AB R5, R101, R102 ;  /* 0x000000666505723e */ /* 0x008fe600000000ff */
        /* <DEDUP_REMOVED lines=27> */
[----:B------:R-:W-:Y:S01]  /*7be0*/  STS [R234+0x1e400], R6 ;  /* 0x01e40006ea007388 */ /* 0x000fe20000000800 */
        /* <DEDUP_REMOVED lines=9> */
[----:B------:R-:W-:Y:S01]  /*7c80*/  STS [R237+0x1e000], R5 ;  /* 0x01e00005ed007388 */ /* 0x000fe20000000800 */
[----:B---3--:R-:W-:Y:S03]  /*7c90*/  F2FP.F16.F32.PACK_AB R2, R73, R74 ;  /* 0x0000004a4902723e */ /* 0x008fe600000000ff */
[----:B------:R-:W-:Y:S01]  /*7ca0*/  STS [R237+0x1e400], R4 ;  /* 0x01e40004ed007388 */ /* 0x000fe20000000800 */
[----:B----4-:R-:W-:Y:S03]  /*7cb0*/  F2FP.F16.F32.PACK_AB R0, R71, R72 ;  /* 0x000000484700723e */ /* 0x010fe600000000ff */
[----:B------:R1:W-:Y:S04]  /*7cc0*/  STS [R236+0x1e000], R2 ;  /* 0x01e00002ec007388 */ /* 0x0003e80000000800 */
[----:B------:R2:W-:Y:S04]  /*7cd0*/  STS [R236+0x1e400], R0 ;  /* 0x01e40000ec007388 */ /* 0x0005e80000000800 */
[----:B------:R-:W-:Y:S04]  /*7ce0*/  LDSM.16.M88.4 R64, [R145+0x8000] ;  /* 0x008000009140783b */ /* 0x000fe80000000200 */
[----:B------:R-:W3:Y:S04]  /*7cf0*/  LDSM.16.M88.4 R16, [R187+UR4+0x10000] ;  /* 0x01000004bb10783b */ /* 0x000ee80008000200 */
[----:B------:R-:W4:Y:S04]  /*7d00*/  LDSM.16.M88.4 R60, [R145+0xa000] ;  /* 0x00a00000913c783b */ /* 0x000f280000000200 */
[----:B------:R-:W-:Y:S04]  /*7d10*/  LDSM.16.M88.4 R48, [R187+UR4+0x11000] ;  /* 0x01100004bb30783b */ /* 0x000fe80008000200 */
[----:B------:R-:W-:Y:S01]  /*7d20*/  LDSM.16.M88.4 R132, [R187+UR4+0x11800] ;  /* 0x01180004bb84783b */ /* 0x000fe20008000200 */
[----:B-1----:R-:W-:Y:S03]  /*7d30*/  MOV R2, R32 ;  /* 0x0000002000027202 */ /* 0x002fe60000000f00 */
[----:B------:R-:W1:Y:S01]  /*7d40*/  LDSM.16.M88.4 R32, [R187+UR4+0x10800] ;  /* 0x01080004bb20783b */ /* 0x000e620008000200 */
[----:B--2---:R-:W-:Y:S03]  /*7d50*/  FFMA.FTZ R0, -R155, R155, 1 ;  /* 0x3f8000009b007423 */ /* 0x004fe6000001019b */
[----:B------:R-:W-:Y:S01]  /*7d60*/  LDSM.16.M88.4 R136, [R147+0x8000] ;  /* 0x008000009388783b */ /* 0x000fe20000000200 */
[----:B------:R-:W-:Y:S03]  /*7d70*/  FMUL.FTZ R0, R0, UR6 ;  /* 0x0000000600007c20 */ /* 0x000fe60008410000 */
[----:B------:R-:W2:Y:S01]  /*7d80*/  LDSM.16.M88.4 R140, [R189+0x4000] ;  /* 0x00400000bd8c783b */ /* 0x000ea20000000200 */
[-C--:B---3--:R-:W-:Y:S06]  /*7d90*/  HMMA.16816.F32 R4, R64, R16.reuse, RZ ;  /* 0x000000104004723c */ /* 0x088fec00000018ff */
[C---:B----4-:R-:W-:Y:S06]  /*7da0*/  HMMA.16816.F32 R8, R60.reuse, R16, RZ ;  /* 0x000000103c08723c */ /* 0x050fec00000018ff */
        /* <DEDUP_REMOVED lines=15> */
[-C--:B--2---:R-:W-:Y:S06]  /*7ea0*/  HMMA.16816.F32 R4, R136, R140.reuse, R4 ;  /* 0x0000008c8804723c */ /* 0x084fec0000001804 */
[C---:B-1----:R-:W-:Y:S06]  /*7eb0*/  HMMA.16816.F32 R8, R132.reuse, R140, R8 ;  /* 0x0000008c8408723c */ /* 0x042fec0000001808 */
        /* <DEDUP_REMOVED lines=17> */
[----:B------:R-:W-:Y:S01]  /*7fd0*/  HMMA.16816.F32 R64, R136, R142, R64 ;  /* 0x0000008e8840723c */ /* 0x000fe20000001840 */
[----:B------:R-:W1:Y:S04]  /*7fe0*/  LDSM.16.M88.4 R136, [R186+0x4000] ;  /* 0x00400000ba88783b */ /* 0x000e680000000200 */
        /* <DEDUP_REMOVED lines=22> */
[----:B------:R-:W1:Y:S04]  /*8150*/  LDSM.16.M88.4 R132, [R140+0x8000] ;  /* 0x008000008c84783b */ /* 0x000e680000000200 */
[----:B------:R-:W2:Y:S01]  /*8160*/  LDSM.16.M88.4 R140, [R140+0xa000] ;  /* 0x00a000008c8c783b */ /* 0x000ea20000000200 */
[-C--:B-1----:R-:W-:Y:S06]  /*8170*/  HMMA.16816.F32 R4, R132, R136.reuse, R4 ;  /* 0x000000888404723c */ /* 0x082fec0000001804 */
[C---:B--2---:R-:W-:Y:S06]  /*8180*/  HMMA.16816.F32 R8, R140.reuse, R136, R8 ;  /* 0x000000888c08723c */ /* 0x044fec0000001808 */
[-C--:B------:R-:W-:Y:S06]  /*8190*/  HMMA.16816.F32 R12, R140, R138.reuse, R12 ;  /* 0x0000008a8c0c723c */ /* 0x080fec000000180c */
[C---:B------:R-:W-:Y:S06]  /*81a0*/  HMMA.16816.F32 R16, R132.reuse, R138, R16 ;  /* 0x0000008a8410723c */ /* 0x040fec0000001810 */
        /* <DEDUP_REMOVED lines=9> */
[----:B------:R-:W1:Y:S01]  /*8240*/  LDSM.16.M88.4 R4, [R188+0x4800] ;  /* 0x00480000bc04783b */ /* 0x000e620000000200 */
[----:B------:R-:W-:Y:S01]  /*8250*/  FADD.FTZ R12, -R148, R12 ;  /* 0x0000000c940c7221 */ /* 0x000fe20000010100 */
[----:B------:R-:W-:Y:S01]  /*8260*/  FMUL.FTZ R136, R136, R0 ;  /* 0x0000000088887220 */ /* 0x000fe20000410000 */
[----:B------:R-:W-:Y:S01]  /*8270*/  FMUL.FTZ R152, R241, R8 ;  /* 0x00000008f1987220 */ /* 0x000fe20000410000 */
[----:B------:R-:W-:Y:S01]  /*8280*/  MOV R241, R2 ;  /* 0x0000000200f17202 */ /* 0x000fe20000000f00 */
[----:B------:R-:W-:Y:S01]  /*8290*/  FFMA.FTZ R8, -R157, R157, 1 ;  /* 0x3f8000009d087423 */ /* 0x000fe2000001019d */
[----:B------:R-:W-:Y:S01]  /*82a0*/  FADD.FTZ R13, -R148, R13 ;  /* 0x0000000d940d7221 */ /* 0x000fe20000010100 */
        /* <DEDUP_REMOVED lines=8> */
[----:B------:R-:W-:Y:S01]  /*8330*/  FMUL.FTZ R155, R244, R13 ;  /* 0x0000000df49b7220 */ /* 0x000fe20000410000 */
[----:B------:R-:W-:Y:S01]  /*8340*/  FADD.FTZ R9, -R148, R9 ;  /* 0x0000000994097221 */ /* 0x000fe20000010100 */
[C---:B------:R-:W-:Y:S01]  /*8350*/  FADD.FTZ R10, -R144.reuse, R10 ;  /* 0x0000000a900a7221 */ /* 0x040fe20000010100 */
[----:B------:R-:W-:Y:S01]  /*8360*/  FADD.FTZ R11, -R144, R11 ;  /* 0x0000000b900b7221 */ /* 0x000fe20000010100 */
[----:B------:R-:W-:Y:S01]  /*8370*/  FMUL.FTZ R8, R8, UR6 ;  /* 0x0000000608087c20 */ /* 0x000fe20008410000 */
[----:B------:R-:W-:Y:S01]  /*8380*/  FMUL.FTZ R151, R240, R9 ;  /* 0x00000009f0977220 */ /* 0x000fe20000410000 */
        /* <DEDUP_REMOVED lines=10> */
[----:B------:R-:W-:Y:S01]  /*8430*/  FFMA.FTZ R0, -R159, R159, 1 ;  /* 0x3f8000009f007423 */ /* 0x000fe2000001019f */
[----:B------:R-:W-:Y:S01]  /*8440*/  FMUL.FTZ R8, R8, UR6 ;  /* 0x0000000608087c20 */ /* 0x000fe20008410000 */
[----:B------:R-:W-:Y:S01]  /*8450*/  FMUL.FTZ R11, R154, R9 ;  /* 0x000000099a0b7220 */ /* 0x000fe20000410000 */
[----:B------:R-:W-:Y:S01]  /*8460*/  FMUL.FTZ R137, R137, R2 ;  /* 0x0000000289897220 */ /* 0x000fe20000410000 */
[----:B------:R-:W-:Y:S01]  /*8470*/  FMUL.FTZ R154, R243, R14 ;  /* 0x0000000ef39a7220 */ /* 0x000fe20000410000 */
[----:B------:R-:W-:Y:S01]  /*8480*/  FMUL.FTZ R14, R151, R8 ;  /* 0x00000008970e7220 */ /* 0x000fe20000410000 */
[----:B------:R-:W-:Y:S01]  /*8490*/  FMUL.FTZ R0, R0, UR6 ;  /* 0x0000000600007c20 */ /* 0x000fe20008410000 */
[----:B------:R-:W-:Y:S01]  /*84a0*/  F2FP.F16.F32.PACK_AB R158, R10, R11 ;  /* 0x0000000b0a9e723e */ /* 0x000fe200000000ff */
[----:B------:R-:W-:Y:S01]  /*84b0*/  FFMA.FTZ R9, -R162, R162, 1 ;  /* 0x3f800000a2097423 */ /* 0x000fe200000101a2 */
[-C--:B-1----:R-:W-:Y:S03]  /*84c0*/  HMMA.16816.F32 R20, R132, R4.reuse, R20 ;  /* 0x000000048414723c */ /* 0x082fe60000001814 */
[----:B------:R-:W-:Y:S01]  /*84d0*/  F2FP.F16.F32.PACK_AB R157, R136, R137 ;  /* 0x00000089889d723e */ /* 0x000fe200000000ff */
[----:B------:R-:W-:Y:S01]  /*84e0*/  FMUL.FTZ R136, R241, R16 ;  /* 0x00000010f1887220 */ /* 0x000fe20000410000 */
[----:B------:R-:W-:Y:S01]  /*84f0*/  FMUL.FTZ R16, R113, R17 ;  /* 0x0000001171107220 */ /* 0x000fe20000410000 */
[C---:B------:R-:W-:Y:S01]  /*8500*/  HMMA.16816.F32 R24, R140.reuse, R4, R24 ;  /* 0x000000048c18723c */ /* 0x040fe20000001818 */
[----:B------:R1:W5:Y:S04]  /*8510*/  LDL.LU R113, [R1+0x134] ;  /* 0x0001340001717983 */ /* 0x0003680000300800 */
[----:B------:R1:W5:Y:S01]  /*8520*/  LDL.LU R112, [R1+0x130] ;  /* 0x0001300001707983 */ /* 0x0003620000300800 */
[-C--:B------:R-:W-:Y:S05]  /*8530*/  HMMA.16816.F32 R28, R140, R6.reuse, R28 ;  /* 0x000000068c1c723c */ /* 0x080fea000000181c */
[----:B------:R-:W-:Y:S01]  /*8540*/  FMUL.FTZ R12, R138, R0 ;  /* 0x000000008a0c7220 */ /* 0x000fe20000410000 */
[C---:B------:R-:W-:Y:S05]  /*8550*/  HMMA.16816.F32 R32, R132.reuse, R6, R32 ;  /* 0x000000068420723c */ /* 0x040fea0000001820 */
[----:B------:R-:W-:Y:S01]  /*8560*/  FFMA.FTZ R5, -R167, R167, 1 ;  /* 0x3f800000a7057423 */ /* 0x000fe200000101a7 */
[----:B------:R-:W-:Y:S01]  /*8570*/  FADD.FTZ R20, -R150, R20 ;  /* 0x0000001496147221 */ /* 0x000fe20000010100 */
[C---:B------:R-:W-:Y:S01]  /*8580*/  FADD.FTZ R22, -R149.reuse, R22 ;  /* 0x0000001695167221 */ /* 0x040fe20000010100 */
[----:B------:R-:W-:Y:S03]  /*8590*/  FADD.FTZ R23, -R149, R23 ;  /* 0x0000001795177221 */ /* 0x000fe60000010100 */
[----:B------:R-:W-:Y:S01]  /*85a0*/  FMUL.FTZ R20, R111, R20 ;  /* 0x000000146f147220 */ /* 0x000fe20000410000 */
[C---:B------:R-:W-:Y:S01]  /*85b0*/  FADD.FTZ R24, -R148.reuse, R24 ;  /* 0x0000001894187221 */ /* 0x040fe20000010100 */
[----:B------:R1:W5:Y:S01]  /*85c0*/  LDL.LU R111, [R1+0x12c] ;  /* 0x00012c00016f7983 */ /* 0x0003620000300800 */
[----:B------:R-:W-:Y:S01]  /*85d0*/  FADD.FTZ R25, -R148, R25 ;  /* 0x0000001994197221 */ /* 0x000fe20000010100 */
[----:B------:R-:W-:Y:S01]  /*85e0*/  FADD.FTZ R26, -R144, R26 ;  /* 0x0000001a901a7221 */ /* 0x000fe20000010100 */
[----:B------:R-:W-:Y:S01]  /*85f0*/  FMUL.FTZ R24, R110, R24 ;  /* 0x000000186e187220 */ /* 0x000fe20000410000 */
[----:B------:R-:W-:Y:S01]  /*8600*/  FADD.FTZ R27, -R144, R27 ;  /* 0x0000001b901b7221 */ /* 0x000fe20000010100 */
[----:B------:R1:W5:Y:S01]  /*8610*/  LDL.LU R110, [R1+0x128] ;  /* 0x00012800016e7983 */ /* 0x0003620000300800 */
[----:B------:R-:W-:Y:S01]  /*8620*/  FMUL.FTZ R25, R109, R25 ;  /* 0x000000196d197220 */ /* 0x000fe20000410000 */
[----:B------:R-:W-:Y:S01]  /*8630*/  FMUL.FTZ R26, R108, R26 ;  /* 0x0000001a6c1a7220 */ /* 0x000fe20000410000 */
[----:B------:R-:W-:Y:S01]  /*8640*/  FMUL.FTZ R27, R107, R27 ;  /* 0x0000001b6b1b7220 */ /* 0x000fe20000410000 */
[----:B------:R1:W5:Y:S01]  /*8650*/  LDL.LU R109, [R1+0x124] ;  /* 0x00012400016d7983 */ /* 0x0003620000300800 */
[C---:B------:R-:W-:Y:S01]  /*8660*/  FADD.FTZ R28, -R148.reuse, R28 ;  /* 0x0000001c941c7221 */ /* 0x040fe20000010100 */
[----:B------:R-:W-:Y:S01]  /*8670*/  FADD.FTZ R29, -R148, R29 ;  /* 0x0000001d941d7221 */ /* 0x000fe20000010100 */
[----:B------:R-:W-:Y:S01]  /*8680*/  FADD.FTZ R31, -R144, R31 ;  /* 0x0000001f901f7221 */ /* 0x000fe20000010100 */
[----:B------:R1:W5:Y:S01]  /*8690*/  LDL.LU R108, [R1+0x120] ;  /* 0x00012000016c7983 */ /* 0x0003620000300800 */
[----:B------:R-:W-:Y:S01]  /*86a0*/  FMUL.FTZ R28, R106, R28 ;  /* 0x0000001c6a1c7220 */ /* 0x000fe20000410000 */
[----:B------:R-:W-:Y:S01]  /*86b0*/  FMUL.FTZ R29, R105, R29 ;  /* 0x0000001d691d7220 */ /* 0x000fe20000410000 */
[C---:B------:R-:W-:Y:S01]  /*86c0*/  FADD.FTZ R32, -R150.reuse, R32 ;  /* 0x0000002096207221 */ /* 0x040fe20000010100 */
[----:B------:R1:W5:Y:S01]  /*86d0*/  LDL.LU R107, [R1+0x11c] ;  /* 0x00011c00016b7983 */ /* 0x0003620000300800 */
[----:B------:R-:W-:Y:S01]  /*86e0*/  FADD.FTZ R33, -R150, R33 ;  /* 0x0000002196217221 */ /* 0x000fe20000010100 */
[----:B------:R-:W-:Y:S01]  /*86f0*/  FADD.FTZ R30, -R144, R30 ;  /* 0x0000001e901e7221 */ /* 0x000fe20000010100 */
[C---:B------:R-:W-:Y:S01]  /*8700*/  FADD.FTZ R34, -R149.reuse, R34 ;  /* 0x0000002295227221 */ /* 0x040fe20000010100 */
[----:B------:R1:W5:Y:S01]  /*8710*/  LDL.LU R106, [R1+0x118] ;  /* 0x00011800016a7983 */ /* 0x0003620000300800 */
[----:B------:R-:W-:Y:S01]  /*8720*/  FADD.FTZ R35, -R149, R35 ;  /* 0x0000002395237221 */ /* 0x000fe20000010100 */
[----:B------:R-:W-:Y:S01]  /*8730*/  FMUL.FTZ R5, R5, UR6 ;  /* 0x0000000605057c20 */ /* 0x000fe20008410000 */
[----:B------:R-:W-:Y:S01]  /*8740*/  FADD.FTZ R21, -R150, R21 ;  /* 0x0000001596157221 */ /* 0x000fe20000010100 */
[----:B------:R1:W5:Y:S01]  /*8750*/  LDL.LU R105, [R1+0x114] ;  /* 0x0001140001697983 */ /* 0x0003620000300800 */
[----:B------:R-:W-:Y:S01]  /*8760*/  FFMA.FTZ R4, -R165, R165, 1 ;  /* 0x3f800000a5047423 */ /* 0x000fe200000101a5 */
[----:B------:R-:W-:Y:S01]  /*8770*/  FMUL.FTZ R9, R9, UR6 ;  /* 0x0000000609097c20 */ /* 0x000fe20008410000 */
[----:B------:R-:W-:Y:S01]  /*8780*/  FMUL.FTZ R21, R251, R21 ;  /* 0x00000015fb157220 */ /* 0x000fe20000410000 */
[----:B------:R-:W-:Y:S01]  /*8790*/  FFMA.FTZ R2, -R160, R160, 1 ;  /* 0x3f800000a0027423 */ /* 0x000fe200000101a0 */
[----:B------:R-:W-:Y:S01]  /*87a0*/  FMUL.FTZ R4, R4, UR6 ;  /* 0x0000000604047c20 */ /* 0x000fe20008410000 */
[----:B------:R-:W-:Y:S01]  /*87b0*/  FMUL.FTZ R15, R152, R9 ;  /* 0x00000009980f7220 */ /* 0x000fe20000410000 */
[----:B------:R-:W-:Y:S01]  /*87c0*/  FMUL.FTZ R9, R156, R5 ;  /* 0x000000059c097220 */ /* 0x000fe20000410000 */
        /* <DEDUP_REMOVED lines=9> */
[----:B------:R-:W-:Y:S01]  /*8860*/  FMUL.FTZ R0, R0, UR6 ;  /* 0x0000000600007c20 */ /* 0x000fe20008410000 */
[----:B------:R-:W-:Y:S01]  /*8870*/  FMUL.FTZ R16, R16, R4 ;  /* 0x0000000410107220 */ /* 0x000fe20000410000 */
[----:B------:R-:W-:Y:S01]  /*8880*/  FFMA.FTZ R2, -R164, R164, 1 ;  /* 0x3f800000a4027423 */ /* 0x000fe200000101a4 */
[----:B------:R-:W2:Y:S01]  /*8890*/  LDSM.16.M88.4 R4, [R188+0x5000] ;  /* 0x00500000bc04783b */ /* 0x000ea20000000200 */
[----:B------:R-:W-:Y:S01]  /*88a0*/  FMUL.FTZ R10, R153, R0 ;  /* 0x00000000990a7220 */ /* 0x000fe20000410000 */
[----:B------:R-:W-:Y:S01]  /*88b0*/  F2FP.F16.F32.PACK_AB R153, R12, R13 ;  /* 0x0000000d0c99723e */ /* 0x000fe200000000ff */
[----:B------:R-:W-:Y:S01]  /*88c0*/  FMUL.FTZ R13, R250, R22 ;  /* 0x00000016fa0d7220 */ /* 0x000fe20000410000 */
[----:B------:R-:W-:Y:S01]  /*88d0*/  FMUL.FTZ R12, R249, R23 ;  /* 0x00000017f90c7220 */ /* 0x000fe20000410000 */
[----:B------:R-:W-:Y:S01]  /*88e0*/  F2FP.F16.F32.PACK_AB R139, R16, R17 ;  /* 0x00000011108b723e */ /* 0x000fe200000000ff */
[----:B------:R-:W-:Y:S01]  /*88f0*/  FMUL.FTZ R2, R2, UR6 ;  /* 0x0000000602027c20 */ /* 0x000fe20008410000 */
[----:B------:R-:W-:Y:S01]  /*8900*/  FFMA.FTZ R0, -R166, R166, 1 ;  /* 0x3f800000a6007423 */ /* 0x000fe200000101a6 */
[----:B------:R-:W-:Y:S01]  /*8910*/  F2FP.F16.F32.PACK_AB R152, R8, R9 ;  /* 0x000000090898723e */ /* 0x000fe200000000ff */
[----:B------:R-:W-:Y:S01]  /*8920*/  FFMA.FTZ R9, -R174, R174, 1 ;  /* 0x3f800000ae097423 */ /* 0x000fe200000101ae */
[----:B------:R-:W-:Y:S01]  /*8930*/  FMUL.FTZ R11, R154, R2 ;  /* 0x000000029a0b7220 */ /* 0x000fe20000410000 */
[----:B------:R-:W-:Y:S01]  /*8940*/  FMUL.FTZ R0, R0, UR6 ;  /* 0x0000000600007c20 */ /* 0x000fe20008410000 */
[----:B------:R-:W-:Y:S01]  /*8950*/  F2FP.F16.F32.PACK_AB R154, R14, R15 ;  /* 0x0000000f0e9a723e */ /* 0x000fe200000000ff */
[----:B------:R-:W-:Y:S01]  /*8960*/  FMUL.FTZ R9, R9, UR6 ;  /* 0x0000000609097c20 */ /* 0x000fe20008410000 */
[----:B------:R-:W-:Y:S01]  /*8970*/  FFMA.FTZ R2, -R168, R168, 1 ;  /* 0x3f800000a8027423 */ /* 0x000fe200000101a8 */
[----:B------:R-:W-:Y:S01]  /*8980*/  FMUL.FTZ R14, R19, R0 ;  /* 0x00000000130e7220 */ /* 0x000fe20000410000 */
[----:B------:R-:W-:Y:S01]  /*8990*/  FMUL.FTZ R19, R104, R30 ;  /* 0x0000001e68137220 */ /* 0x000fe20000410000 */
[----:B------:R-:W-:Y:S01]  /*89a0*/  FMUL.FTZ R30, R99, R35 ;  /* 0x00000023631e7220 */ /* 0x000fe20000410000 */
[----:B------:R1:W5:Y:S01]  /*89b0*/  LDL.LU R104, [R1+0x110] ;  /* 0x0001100001687983 */ /* 0x0003620000300800 */
[----:B------:R-:W-:Y:S01]  /*89c0*/  FMUL.FTZ R2, R2, UR6 ;  /* 0x0000000602027c20 */ /* 0x000fe20008410000 */
[----:B------:R-:W-:Y:S01]  /*89d0*/  F2FP.F16.F32.PACK_AB R151, R10, R11 ;  /* 0x0000000b0a97723e */ /* 0x000fe200000000ff */
[----:B------:R-:W-:Y:S01]  /*89e0*/  FMUL.FTZ R11, R20, R9 ;  /* 0x00000009140b7220 */ /* 0x000fe20000410000 */
[----:B------:R-:W-:Y:S01]  /*89f0*/  FFMA.FTZ R8, -R173, R173, 1 ;  /* 0x3f800000ad087423 */ /* 0x000fe200000101ad */
[----:B------:R-:W-:Y:S01]  /*8a00*/  FMUL.FTZ R15, R18, R2 ;  /* 0x00000002120f7220 */ /* 0x000fe20000410000 */
[----:B------:R-:W-:Y:S01]  /*8a10*/  FMUL.FTZ R18, R103, R31 ;  /* 0x0000001f67127220 */ /* 0x000fe20000410000 */
[----:B------:R-:W-:Y:S01]  /*8a20*/  FMUL.FTZ R31, R101, R33 ;  /* 0x00000021651f7220 */ /* 0x000fe20000410000 */
[----:B------:R1:W5:Y:S01]  /*8a30*/  LDL.LU R103, [R1+0x10c] ;  /* 0x00010c0001677983 */ /* 0x0003620000300800 */
[----:B------:R-:W-:Y:S01]  /*8a40*/  FMUL.FTZ R8, R8, UR6 ;  /* 0x0000000608087c20 */ /* 0x000fe20008410000 */
[----:B------:R-:W-:Y:S01]  /*8a50*/  F2FP.F16.F32.PACK_AB R138, R14, R15 ;  /* 0x0000000f0e8a723e */ /* 0x000fe200000000ff */
        /* <DEDUP_REMOVED lines=11> */
[-C--:B--2---:R-:W-:Y:S03]  /*8b10*/  HMMA.16816.F32 R36, R132, R4.reuse, R36 ;  /* 0x000000048424723c */ /* 0x084fe60000001824 */
[----:B------:R-:W-:Y:S01]  /*8b20*/  F2FP.F16.F32.PACK_AB R136, R12, R13 ;  /* 0x0000000d0c88723e */ /* 0x000fe200000000ff */
[----:B------:R-:W-:Y:S01]  /*8b30*/  FMUL.FTZ R12, R102, R32 ;  /* 0x00000020660c7220 */ /* 0x000fe20000410000 */
[----:B------:R-:W-:Y:S01]  /*8b40*/  FMUL.FTZ R13, R100, R34 ;  /* 0x00000022640d7220 */ /* 0x000fe20000410000 */
[C---:B------:R-:W-:Y:S01]  /*8b50*/  HMMA.16816.F32 R40, R140.reuse, R4, R40 ;  /* 0x000000048c28723c */ /* 0x040fe20000001828 */
[----:B------:R1:W5:Y:S04]  /*8b60*/  LDL.LU R102, [R1+0x108] ;  /* 0x0001080001667983 */ /* 0x0003680000300800 */
[----:B------:R1:W5:Y:S01]  /*8b70*/  LDL.LU R101, [R1+0x104] ;  /* 0x0001040001657983 */ /* 0x0003620000300800 */
[-C--:B------:R-:W-:Y:S03]  /*8b80*/  HMMA.16816.F32 R44, R140, R6.reuse, R44 ;  /* 0x000000068c2c723c */ /* 0x080fe6000000182c */
[----:B------:R1:W5:Y:S02]  /*8b90*/  LDL.LU R100, [R1+0x100] ;  /* 0x0001000001647983 */ /* 0x0003640000300800 */
[----:B------:R-:W-:Y:S01]  /*8ba0*/  FMUL.FTZ R17, R24, R9 ;  /* 0x0000000918117220 */ /* 0x000fe20000410000 */
[C---:B------:R-:W-:Y:S01]  /*8bb0*/  HMMA.16816.F32 R48, R132.reuse, R6, R48 ;  /* 0x000000068430723c */ /* 0x040fe20000001830 */
[----:B------:R1:W5:Y:S04]  /*8bc0*/  LDL.LU R99, [R1+0xfc] ;  /* 0x0000fc0001637983 */ /* 0x0003680000300800 */
[----:B------:R-:W-:Y:S01]  /*8bd0*/  FMUL.FTZ R16, R25, R8 ;  /* 0x0000000819107220 */ /* 0x000fe20000410000 */
[C---:B------:R-:W-:Y:S01]  /*8be0*/  FADD.FTZ R36, -R150.reuse, R36 ;  /* 0x0000002496247221 */ /* 0x040fe20000010100 */
[----:B------:R-:W-:Y:S01]  /*8bf0*/  FADD.FTZ R37, -R150, R37 ;  /* 0x0000002596257221 */ /* 0x000fe20000010100 */
[C---:B------:R-:W-:Y:S03]  /*8c00*/  FADD.FTZ R38, -R149.reuse, R38 ;  /* 0x0000002695267221 */ /* 0x040fe60000010100 */
[----:B------:R-:W-:Y:S01]  /*8c10*/  FMUL.FTZ R36, R98, R36 ;  /* 0x0000002462247220 */ /* 0x000fe20000410000 */
[----:B------:R-:W-:Y:S01]  /*8c20*/  FMUL.FTZ R38, R96, R38 ;  /* 0x0000002660267220 */ /* 0x000fe20000410000 */
[----:B------:R1:W5:Y:S01]  /*8c30*/  LDL.LU R98, [R1+0xf8] ;  /* 0x0000f80001627983 */ /* 0x0003620000300800 */
[----:B------:R-:W-:Y:S01]  /*8c40*/  F2FP.F16.F32.PACK_AB R35, R16, R17 ;  /* 0x000000111023723e */ /* 0x000fe200000000ff */
[----:B------:R-:W-:Y:S01]  /*8c50*/  FADD.FTZ R39, -R149, R39 ;  /* 0x0000002795277221 */ /* 0x000fe20000010100 */
[C---:B------:R-:W-:Y:S01]  /*8c60*/  FADD.FTZ R40, -R148.reuse, R40 ;  /* 0x0000002894287221 */ /* 0x040fe20000010100 */
[----:B------:R-:W-:Y:S01]  /*8c70*/  FADD.FTZ R41, -R148, R41 ;  /* 0x0000002994297221 */ /* 0x000fe20000010100 */
[C---:B------:R-:W-:Y:S01]  /*8c80*/  FADD.FTZ R42, -R144.reuse, R42 ;  /* 0x0000002a902a7221 */ /* 0x040fe20000010100 */
[----:B------:R-:W-:Y:S01]  /*8c90*/  FADD.FTZ R43, -R144, R43 ;  /* 0x0000002b902b7221 */ /* 0x000fe20000010100 */
[----:B------:R-:W-:Y:S01]  /*8ca0*/  FMUL.FTZ R40, R94, R40 ;  /* 0x000000285e287220 */ /* 0x000fe20000410000 */
[----:B------:R-:W-:Y:S01]  /*8cb0*/  FADD.FTZ R44, -R148, R44 ;  /* 0x0000002c942c7221 */ /* 0x000fe20000010100 */
[----:B------:R-:W-:Y:S01]  /*8cc0*/  FMUL.FTZ R42, R92, R42 ;  /* 0x0000002a5c2a7220 */ /* 0x000fe20000410000 */
[----:B------:R-:W-:Y:S01]  /*8cd0*/  FADD.FTZ R45, -R148, R45 ;  /* 0x0000002d942d7221 */ /* 0x000fe20000010100 */
[----:B------:R-:W-:Y:S01]  /*8ce0*/  FADD.FTZ R46, -R144, R46 ;  /* 0x0000002e902e7221 */ /* 0x000fe20000010100 */
[----:B------:R-:W-:Y:S01]  /*8cf0*/  FMUL.FTZ R44, R90, R44 ;  /* 0x0000002c5a2c7220 */ /* 0x000fe20000410000 */
[----:B------:R-:W-:Y:S01]  /*8d00*/  FADD.FTZ R47, -R144, R47 ;  /* 0x0000002f902f7221 */ /* 0x000fe20000010100 */
[----:B------:R-:W-:Y:S01]  /*8d10*/  FMUL.FTZ R25, R89, R45 ;  /* 0x0000002d59197220 */ /* 0x000fe20000410000 */
[----:B------:R-:W-:Y:S01]  /*8d20*/  FMUL.FTZ R46, R88, R46 ;  /* 0x0000002e582e7220 */ /* 0x000fe20000410000 */
[C---:B------:R-:W-:Y:S01]  /*8d30*/  FADD.FTZ R48, -R150.reuse, R48 ;  /* 0x0000003096307221 */ /* 0x040fe20000010100 */
[----:B------:R-:W-:Y:S01]  /*8d40*/  FMUL.FTZ R24, R87, R47 ;  /* 0x0000002f57187220 */ /* 0x000fe20000410000 */
[----:B------:R-:W-:Y:S01]  /*8d50*/  FADD.FTZ R49, -R150, R49 ;  /* 0x0000003196317221 */ /* 0x000fe20000010100 */
[C---:B------:R-:W-:Y:S01]  /*8d60*/  FADD.FTZ R50, -R149.reuse, R50 ;  /* 0x0000003295327221 */ /* 0x040fe20000010100 */
[----:B------:R-:W-:Y:S01]  /*8d70*/  FADD.FTZ R51, -R149, R51 ;  /* 0x0000003395337221 */ /* 0x000fe20000010100 */
[----:B------:R-:W-:Y:S01]  /*8d80*/  F2FP.F16.F32.PACK_AB R137, R10, R11 ;  /* 0x0000000b0a89723e */ /* 0x000fe200000000ff */
[----:B------:R-:W-:Y:S01]  /*8d90*/  FMUL.FTZ R23, R85, R49 ;  /* 0x0000003155177220 */ /* 0x000fe20000410000 */
[----:B------:R-:W-:Y:S01]  /*8da0*/  FFMA.FTZ R5, -R197, R197, 1 ;  /* 0x3f800000c5057423 */ /* 0x000fe200000101c5 */
[----:B------:R-:W-:Y:S01]  /*8db0*/  FMUL.FTZ R22, R83, R51 ;  /* 0x0000003353167220 */ /* 0x000fe20000410000 */
[----:B------:R-:W-:Y:S01]  /*8dc0*/  FFMA.FTZ R4, -R196, R196, 1 ;  /* 0x3f800000c4047423 */ /* 0x000fe200000101c4 */
[----:B------:R-:W-:Y:S01]  /*8dd0*/  FFMA.FTZ R0, -R175, R175, 1 ;  /* 0x3f800000af007423 */ /* 0x000fe200000101af */
[----:B------:R-:W-:Y:S01]  /*8de0*/  FMUL.FTZ R5, R5, UR6 ;  /* 0x0000000605057c20 */ /* 0x000fe20008410000 */
[----:B------:R-:W-:Y:S01]  /*8df0*/  FFMA.FTZ R2, -R180, R180, 1 ;  /* 0x3f800000b4027423 */ /* 0x000fe200000101b4 */
[----:B------:R-:W-:Y:S01]  /*8e00*/  FMUL.FTZ R4, R4, UR6 ;  /* 0x0000000604047c20 */ /* 0x000fe20008410000 */
[----:B------:R-:W-:Y:S01]  /*8e10*/  FMUL.FTZ R0, R0, UR6 ;  /* 0x0000000600007c20 */ /* 0x000fe20008410000 */
[----:B------:R-:W-:Y:S01]  /*8e20*/  FMUL.FTZ R9, R28, R5 ;  /* 0x000000051c097220 */ /* 0x000fe20000410000 */
[----:B------:R-:W-:Y:S01]  /*8e30*/  FMUL.FTZ R28, R95, R39 ;  /* 0x000000275f1c7220 */ /* 0x000fe20000410000 */
[----:B------:R-:W-:Y:S01]  /*8e40*/  FMUL.FTZ R8, R29, R4 ;  /* 0x000000041d087220 */ /* 0x000fe20000410000 */
[----:B------:R-:W-:Y:S01]  /*8e50*/  FMUL.FTZ R29, R97, R37 ;  /* 0x00000025611d7220 */ /* 0x000fe20000410000 */
[----:B------:R-:W-:Y:S01]  /*8e60*/  FFMA.FTZ R5, -R201, R201, 1 ;  /* 0x3f800000c9057423 */ /* 0x000fe200000101c9 */
        /* <DEDUP_REMOVED lines=10> */
[----:B------:R-:W-:Y:S01]  /*8f10*/  FMUL.FTZ R2, R2, UR6 ;  /* 0x0000000602027c20 */ /* 0x000fe20008410000 */
[----:B------:R-:W-:Y:S01]  /*8f20*/  FFMA.FTZ R0, -R183, R183, 1 ;  /* 0x3f800000b7007423 */ /* 0x000fe200000101b7 */
[----:B------:R-:W2:Y:S01]  /*8f30*/  LDSM.16.M88.4 R4, [R188+0x5800] ;  /* 0x00580000bc04783b */ /* 0x000ea20000000200 */
[----:B------:R-:W-:Y:S01]  /*8f40*/  F2FP.F16.F32.PACK_AB R33, R8, R9 ;  /* 0x000000090821723e */ /* 0x000fe200000000ff */
[----:B------:R-:W-:Y:S01]  /*8f50*/  FMUL.FTZ R15, R26, R2 ;  /* 0x000000021a0f7220 */ /* 0x000fe20000410000 */
[----:B------:R-:W-:Y:S01]  /*8f60*/  FMUL.FTZ R26, R91, R43 ;  /* 0x0000002b5b1a7220 */ /* 0x000fe20000410000 */
[----:B------:R1:W5:Y:S01]  /*8f70*/  LDL.LU R94, [R1+0xe8] ;  /* 0x0000e800015e7983 */ /* 0x0003620000300800 */
[----:B------:R-:W-:Y:S01]  /*8f80*/  FMUL.FTZ R0, R0, UR6 ;  /* 0x0000000600007c20 */ /* 0x000fe20008410000 */
[----:B------:R-:W-:Y:S01]  /*8f90*/  FFMA.FTZ R2, -R195, R195, 1 ;  /* 0x3f800000c3027423 */ /* 0x000fe200000101c3 */
[----:B------:R-:W-:Y:S01]  /*8fa0*/  F2FP.F16.F32.PACK_AB R34, R14, R15 ;  /* 0x0000000f0e22723e */ /* 0x000fe200000000ff */
[----:B------:R1:W5:Y:S01]  /*8fb0*/  LDL.LU R93, [R1+0xe4] ;  /* 0x0000e400015d7983 */ /* 0x0003620000300800 */
[----:B------:R-:W-:Y:S01]  /*8fc0*/  FMUL.FTZ R10, R18, R0 ;  /* 0x00000000120a7220 */ /* 0x000fe20000410000 */
[----:B------:R-:W-:Y:S01]  /*8fd0*/  FMUL.FTZ R2, R2, UR6 ;  /* 0x0000000602027c20 */ /* 0x000fe20008410000 */
[----:B------:R-:W-:Y:S01]  /*8fe0*/  FFMA.FTZ R9, -R207, R207, 1 ;  /* 0x3f800000cf097423 */ /* 0x000fe200000101cf */
[----:B------:R1:W5:Y:S01]  /*8ff0*/  LDL.LU R92, [R1+0xe0] ;  /* 0x0000e000015c7983 */ /* 0x0003620000300800 */
[----:B------:R-:W-:Y:S01]  /*9000*/  F2FP.F16.F32.PACK_AB R31, R31, R12 ;  /* 0x0000000c1f1f723e */ /* 0x000fe200000000ff */
[----:B------:R-:W-:Y:S01]  /*9010*/  FMUL.FTZ R11, R19, R2 ;  /* 0x00000002130b7220 */ /* 0x000fe20000410000 */
[----:B------:R-:W-:Y:S01]  /*9020*/  FMUL.FTZ R9, R9, UR6 ;  /* 0x0000000609097c20 */ /* 0x000fe20008410000 */
[----:B------:R1:W5:Y:S01]  /*9030*/  LDL.LU R91, [R1+0xdc] ;  /* 0x0000dc00015b7983 */ /* 0x0003620000300800 */
[----:B------:R-:W-:Y:S01]  /*9040*/  FFMA.FTZ R8, -R206, R206, 1 ;  /* 0x3f800000ce087423 */ /* 0x000fe200000101ce */
[----:B------:R-:W-:Y:S01]  /*9050*/  FFMA.FTZ R2, -R199, R199, 1 ;  /* 0x3f800000c7027423 */ /* 0x000fe200000101c7 */
[----:B------:R-:W-:Y:S01]  /*9060*/  F2FP.F16.F32.PACK_AB R32, R10, R11 ;  /* 0x0000000b0a20723e */ /* 0x000fe200000000ff */
[----:B------:R1:W5:Y:S01]  /*9070*/  LDL.LU R90, [R1+0xd8] ;  /* 0x0000d800015a7983 */ /* 0x0003620000300800 */
[----:B------:R-:W-:Y:S01]  /*9080*/  FMUL.FTZ R10, R36, R9 ;  /* 0x00000009240a7220 */ /* 0x000fe20000410000 */
[----:B------:R-:W-:Y:S01]  /*9090*/  FMUL.FTZ R8, R8, UR6 ;  /* 0x0000000608087c20 */ /* 0x000fe20008410000 */
[----:B------:R-:W-:Y:S01]  /*90a0*/  FFMA.FTZ R9, -R211, R211, 1 ;  /* 0x3f800000d3097423 */ /* 0x000fe200000101d3 */
[----:B------:R1:W5:Y:S01]  /*90b0*/  LDL.LU R89, [R1+0xd4] ;  /* 0x0000d40001597983 */ /* 0x0003620000300800 */
[----:B------:R-:W-:Y:S01]  /*90c0*/  FMUL.FTZ R2, R2, UR6 ;  /* 0x0000000602027c20 */ /* 0x000fe20008410000 */
[----:B------:R-:W-:Y:S01]  /*90d0*/  FMUL.FTZ R29, R29, R8 ;  /* 0x000000081d1d7220 */ /* 0x000fe20000410000 */
[----:B------:R-:W-:Y:S01]  /*90e0*/  FMUL.FTZ R9, R9, UR6 ;  /* 0x0000000609097c20 */ /* 0x000fe20008410000 */
[----:B------:R1:W5:Y:S01]  /*90f0*/  LDL.LU R88, [R1+0xd0] ;  /* 0x0000d00001587983 */ /* 0x0003620000300800 */
[----:B------:R-:W-:Y:S01]  /*9100*/  FMUL.FTZ R13, R13, R2 ;  /* 0x000000020d0d7220 */ /* 0x000fe20000410000 */
[----:B------:R-:W-:Y:S01]  /*9110*/  FFMA.FTZ R2, -R205, R205, 1 ;  /* 0x3f800000cd027423 */ /* 0x000fe200000101cd */
[----:B------:R-:W-:Y:S01]  /*9120*/  F2FP.F16.F32.PACK_AB R29, R29, R10 ;  /* 0x0000000a1d1d723e */ /* 0x000fe200000000ff */
[----:B------:R1:W5:Y:S01]  /*9130*/  LDL.LU R87, [R1+0xcc] ;  /* 0x0000cc0001577983 */ /* 0x0003620000300800 */
[----:B------:R-:W-:Y:S01]  /*9140*/  FMUL.FTZ R10, R86, R48 ;  /* 0x00000030560a7220 */ /* 0x000fe20000410000 */
[----:B------:R-:W-:Y:S01]  /*9150*/  FMUL.FTZ R2, R2, UR6 ;  /* 0x0000000602027c20 */ /* 0x000fe20008410000 */
[----:B------:R-:W-:Y:S01]  /*9160*/  FMUL.FTZ R12, R40, R9 ;  /* 0x00000009280c7220 */ /* 0x000fe20000410000 */
[----:B------:R1:W5:Y:S01]  /*9170*/  LDL.LU R86, [R1+0xc8] ;  /* 0x0000c80001567983 */ /* 0x0003620000300800 */
[----:B------:R-:W-:Y:S01]  /*9180*/  FFMA.FTZ R0, -R198, R198, 1 ;  /* 0x3f800000c6007423 */ /* 0x000fe200000101c6 */
[----:B------:R-:W-:Y:S01]  /*9190*/  FMUL.FTZ R11, R38, R2 ;  /* 0x00000002260b7220 */ /* 0x000fe20000410000 */
[----:B------:R-:W-:Y:S01]  /*91a0*/  FFMA.FTZ R2, -R209, R209, 1 ;  /* 0x3f800000d1027423 */ /* 0x000fe200000101d1 */
[-C--:B--2---:R-:W-:Y:S01]  /*91b0*/  HMMA.16816.F32 R52, R132, R4.reuse, R52 ;  /* 0x000000048434723c */ /* 0x084fe20000001834 */
[----:B------:R1:W5:Y:S02]  /*91c0*/  LDL.LU R85, [R1+0xc4] ;  /* 0x0000c40001557983 */ /* 0x0003640000300800 */
[----:B------:R-:W-:Y:S01]  /*91d0*/  FMUL.FTZ R2, R2, UR6 ;  /* 0x0000000602027c20 */ /* 0x000fe20008410000 */
[----:B------:R-:W-:Y:S01]  /*91e0*/  FMUL.FTZ R0, R0, UR6 ;  /* 0x0000000600007c20 */ /* 0x000fe20008410000 */
[----:B------:R-:W-:Y:S01]  /*91f0*/  FFMA.FTZ R8, -R210, R210, 1 ;  /* 0x3f800000d2087423 */ /* 0x000fe200000101d2 */
[C---:B------:R-:W-:Y:S05]  /*9200*/  HMMA.16816.F32 R56, R140.reuse, R4, R56 ;  /* 0x000000048c38723c */ /* 0x040fea0000001838 */
[----:B------:R-:W-:Y:S01]  /*9210*/  FMUL.FTZ R30, R30, R0 ;  /* 0x000000001e1e7220 */ /* 0x000fe20000410000 */
[-C--:B------:R-:W-:Y:S05]  /*9220*/  HMMA.16816.F32 R60, R140, R6.reuse, R60 ;  /* 0x000000068c3c723c */ /* 0x080fea000000183c */
[----:B------:R-:W-:Y:S01]  /*9230*/  FFMA.FTZ R0, -R204, R204, 1 ;  /* 0x3f800000cc007423 */ /* 0x000fe200000101cc */
[----:B------:R-:W-:Y:S05]  /*9240*/  HMMA.16816.F32 R64, R132, R6, R64 ;  /* 0x000000068440723c */ /* 0x000fea0000001840 */
[----:B------:R-:W-:Y:S01]  /*9250*/  FMUL.FTZ R0, R0, UR6 ;  /* 0x0000000600007c20 */ /* 0x000fe20008410000 */
[C---:B------:R-:W-:Y:S01]  /*9260*/  FADD.FTZ R52, -R150.reuse, R52 ;  /* 0x0000003496347221 */ /* 0x040fe20000010100 */
[----:B------:R-:W-:Y:S01]  /*9270*/  FADD.FTZ R53, -R150, R53 ;  /* 0x0000003596357221 */ /* 0x000fe20000010100 */
[----:B------:R-:W-:Y:S03]  /*9280*/  FADD.FTZ R54, -R149, R54 ;  /* 0x0000003695367221 */ /* 0x000fe60000010100 */
[----:B------:R-:W-:Y:S01]  /*9290*/  FMUL.FTZ R52, R82, R52 ;  /* 0x0000003452347220 */ /* 0x000fe20000410000 */
[----:B------:R-:W-:Y:S01]  /*92a0*/  FMUL.FTZ R16, R81, R53 ;  /* 0x0000003551107220 */ /* 0x000fe20000410000 */
[----:B------:R-:W-:Y:S01]  /*92b0*/  FMUL.FTZ R54, R80, R54 ;  /* 0x0000003650367220 */ /* 0x000fe20000410000 */
[----:B------:R-:W-:Y:S01]  /*92c0*/  FADD.FTZ R55, -R149, R55 ;  /* 0x0000003795377221 */ /* 0x000fe20000010100 */
[C---:B------:R-:W-:Y:S01]  /*92d0*/  FADD.FTZ R56, -R148.reuse, R56 ;  /* 0x0000003894387221 */ /* 0x040fe20000010100 */
[----:B------:R-:W-:Y:S01]  /*92e0*/  FADD.FTZ R57, -R148, R57 ;  /* 0x0000003994397221 */ /* 0x000fe20000010100 */
[----:B------:R-:W-:Y:S01]  /*92f0*/  FADD.FTZ R58, -R144, R58 ;  /* 0x0000003a903a7221 */ /* 0x000fe20000010100 */
        /* <DEDUP_REMOVED lines=20> */
[----:B------:R-:W-:Y:S01]  /*9440*/  FMUL.FTZ R28, R28, R0 ;  /* 0x000000001c1c7220 */ /* 0x000fe20000410000 */
[----:B------:R-:W-:Y:S01]  /*9450*/  F2FP.F16.F32.PACK_AB R30, R30, R13 ;  /* 0x0000000d1e1e723e */ /* 0x000fe200000000ff */
[----:B------:R-:W-:Y:S01]  /*9460*/  FMUL.FTZ R13, R42, R2 ;  /* 0x000000022a0d7220 */ /* 0x000fe20000410000 */
[----:B------:R-:W-:Y:S01]  /*9470*/  FMUL.FTZ R67, R3, R67 ;  /* 0x0000004303437220 */ /* 0x000fe20000410000 */
[----:B------:R-:W-:Y:S01]  /*9480*/  FFMA.FTZ R2, -R213, R213, 1 ;  /* 0x3f800000d5027423 */ /* 0x000fe200000101d5 */
[----:B------:R-:W-:Y:S01]  /*9490*/  F2FP.F16.F32.PACK_AB R28, R28, R11 ;  /* 0x0000000b1c1c723e */ /* 0x000fe200000000ff */
[----:B------:R-:W-:Y:S01]  /*94a0*/  FMUL.FTZ R11, R84, R50 ;  /* 0x00000032540b7220 */ /* 0x000fe20000410000 */
[----:B------:R-:W-:Y:S01]  /*94b0*/  FFMA.FTZ R0, -R208, R208, 1 ;  /* 0x3f800000d0007423 */ /* 0x000fe200000101d0 */
[----:B------:R1:W5:Y:S01]  /*94c0*/  LDL.LU R84, [R1+0xc0] ;  /* 0x0000c00001547983 */ /* 0x0003620000300800 */
[----:B------:R-:W-:Y:S01]  /*94d0*/  FMUL.FTZ R2, R2, UR6 ;  /* 0x0000000602027c20 */ /* 0x000fe20008410000 */
[----:B------:R-:W-:Y:S01]  /*94e0*/  FFMA.FTZ R4, -R214, R214, 1 ;  /* 0x3f800000d6047423 */ /* 0x000fe200000101d6 */
[----:B------:R-:W-:Y:S01]  /*94f0*/  FMUL.FTZ R0, R0, UR6 ;  /* 0x0000000600007c20 */ /* 0x000fe20008410000 */
[----:B------:R1:W5:Y:S01]  /*9500*/  LDL.LU R83, [R1+0xbc] ;  /* 0x0000bc0001537983 */ /* 0x0003620000300800 */
[----:B------:R-:W-:Y:S01]  /*9510*/  FMUL.FTZ R9, R46, R2 ;  /* 0x000000022e097220 */ /* 0x000fe20000410000 */
[----:B------:R-:W-:Y:S01]  /*9520*/  FFMA.FTZ R5, -R215, R215, 1 ;  /* 0x3f800000d7057423 */ /* 0x000fe200000101d7 */
[----:B------:R-:W-:Y:S01]  /*9530*/  FMUL.FTZ R26, R26, R0 ;  /* 0x000000001a1a7220 */ /* 0x000fe20000410000 */
[----:B------:R1:W5:Y:S01]  /*9540*/  LDL.LU R82, [R1+0xb8] ;  /* 0x0000b80001527983 */ /* 0x0003620000300800 */
[----:B------:R-:W-:Y:S01]  /*9550*/  FFMA.FTZ R0, -R212, R212, 1 ;  /* 0x3f800000d4007423 */ /* 0x000fe200000101d4 */
[----:B------:R-:W-:Y:S01]  /*9560*/  FMUL.FTZ R4, R4, UR6 ;  /* 0x0000000604047c20 */ /* 0x000fe20008410000 */
[----:B------:R-:W-:Y:S01]  /*9570*/  FMUL.FTZ R8, R8, UR6 ;  /* 0x0000000608087c20 */ /* 0x000fe20008410000 */
[----:B------:R1:W5:Y:S01]  /*9580*/  LDL.LU R81, [R1+0xb4] ;  /* 0x0000b40001517983 */ /* 0x0003620000300800 */
[----:B------:R-:W-:Y:S01]  /*9590*/  FMUL.FTZ R0, R0, UR6 ;  /* 0x0000000600007c20 */ /* 0x000fe20008410000 */
[----:B------:R-:W-:Y:S01]  /*95a0*/  FMUL.FTZ R5, R5, UR6 ;  /* 0x0000000605057c20 */ /* 0x000fe20008410000 */
[----:B------:R-:W-:Y:S01]  /*95b0*/  FMUL.FTZ R25, R25, R4 ;  /* 0x0000000419197220 */ /* 0x000fe20000410000 */
[----:B------:R1:W5:Y:S01]  /*95c0*/  LDL.LU R80, [R1+0xb0] ;  /* 0x0000b00001507983 */ /* 0x0003620000300800 */
[----:B------:R-:W-:Y:S01]  /*95d0*/  FMUL.FTZ R24, R24, R0 ;  /* 0x0000000018187220 */ /* 0x000fe20000410000 */
[----:B------:R-:W-:Y:S01]  /*95e0*/  FFMA.FTZ R0, -R216, R216, 1 ;  /* 0x3f800000d8007423 */ /* 0x000fe200000101d8 */
[----:B------:R-:W-:Y:S01]  /*95f0*/  FFMA.FTZ R4, -R218, R218, 1 ;  /* 0x3f800000da047423 */ /* 0x000fe200000101da */
[----:B------:R1:W5:Y:S01]  /*9600*/  LDL.LU R79, [R1+0xac] ;  /* 0x0000ac00014f7983 */ /* 0x0003620000300800 */
[----:B------:R-:W-:Y:S01]  /*9610*/  FFMA.FTZ R2, -R217, R217, 1 ;  /* 0x3f800000d9027423 */ /* 0x000fe200000101d9 */
[----:B------:R-:W-:Y:S01]  /*9620*/  F2FP.F16.F32.PACK_AB R24, R24, R9 ;  /* 0x000000091818723e */ /* 0x000fe200000000ff */
[----:B------:R-:W-:Y:S01]  /*9630*/  FMUL.FTZ R9, R76, R58 ;  /* 0x0000003a4c097220 */ /* 0x000fe20000410000 */
[----:B------:R1:W5:Y:S01]  /*9640*/  LDL.LU R78, [R1+0xa8] ;  /* 0x0000a800014e7983 */ /* 0x0003620000300800 */
[----:B------:R-:W-:Y:S01]  /*9650*/  FMUL.FTZ R0, R0, UR6 ;  /* 0x0000000600007c20 */ /* 0x000fe20008410000 */
[----:B------:R-:W-:Y:S01]  /*9660*/  FMUL.FTZ R27, R27, R8 ;  /* 0x000000081b1b7220 */ /* 0x000fe20000410000 */
[----:B------:R-:W-:Y:S01]  /*9670*/  FMUL.FTZ R8, R44, R5 ;  /* 0x000000052c087220 */ /* 0x000fe20000410000 */
[----:B------:R1:W5:Y:S01]  /*9680*/  LDL.LU R77, [R1+0xa4] ;  /* 0x0000a400014d7983 */ /* 0x0003620000300800 */
[----:B------:R-:W-:Y:S01]  /*9690*/  FFMA.FTZ R5, -R219, R219, 1 ;  /* 0x3f800000db057423 */ /* 0x000fe200000101db */
[----:B------:R-:W-:Y:S01]  /*96a0*/  FMUL.FTZ R22, R22, R0 ;  /* 0x0000000016167220 */ /* 0x000fe20000410000 */
[----:B------:R-:W-:Y:S01]  /*96b0*/  FMUL.FTZ R4, R4, UR6 ;  /* 0x0000000604047c20 */ /* 0x000fe20008410000 */
[----:B------:R1:W5:Y:S01]  /*96c0*/  LDL.LU R76, [R1+0xa0] ;  /* 0x0000a000014c7983 */ /* 0x0003620000300800 */
[----:B------:R-:W-:Y:S01]  /*96d0*/  FMUL.FTZ R2, R2, UR6 ;  /* 0x0000000602027c20 */ /* 0x000fe20008410000 */
[----:B------:R-:W-:Y:S01]  /*96e0*/  FFMA.FTZ R0, -R220, R220, 1 ;  /* 0x3f800000dc007423 */ /* 0x000fe200000101dc */
[----:B------:R-:W-:Y:S01]  /*96f0*/  FMUL.FTZ R5, R5, UR6 ;  /* 0x0000000605057c20 */ /* 0x000fe20008410000 */
[----:B------:R1:W5:Y:S01]  /*9700*/  LDL.LU R75, [R1+0x9c] ;  /* 0x00009c00014b7983 */ /* 0x0003620000300800 */
[----:B------:R-:W-:Y:S01]  /*9710*/  FMUL.FTZ R23, R23, R4 ;  /* 0x0000000417177220 */ /* 0x000fe20000410000 */
[----:B------:R-:W-:Y:S01]  /*9720*/  FMUL.FTZ R11, R11, R2 ;  /* 0x000000020b0b7220 */ /* 0x000fe20000410000 */
[----:B------:R-:W-:Y:S01]  /*9730*/  FMUL.FTZ R0, R0, UR6 ;  /* 0x0000000600007c20 */ /* 0x000fe20008410000 */
[----:B------:R1:W5:Y:S01]  /*9740*/  LDL.LU R74, [R1+0x98] ;  /* 0x00009800014a7983 */ /* 0x0003620000300800 */
[----:B------:R-:W-:Y:S01]  /*9750*/  FFMA.FTZ R4, -R222, R222, 1 ;  /* 0x3f800000de047423 */ /* 0x000fe200000101de */
[----:B------:R-:W-:Y:S01]  /*9760*/  FFMA.FTZ R2, -R221, R221, 1 ;  /* 0x3f800000dd027423 */ /* 0x000fe200000101dd */
        /* <DEDUP_REMOVED lines=8> */
[----:B------:R-:W-:Y:S01]  /*97f0*/  F2FP.F16.F32.PACK_AB R25, R25, R8 ;  /* 0x000000081919723e */ /* 0x000fe200000000ff */
[----:B------:R1:W5:Y:S01]  /*9800*/  LDL.LU R71, [R1+0x8c] ;  /* 0x00008c0001477983 */ /* 0x0003620000300800 */
[----:B------:R-:W-:Y:S01]  /*9810*/  FMUL.FTZ R5, R5, UR6 ;  /* 0x0000000605057c20 */ /* 0x000fe20008410000 */
[----:B------:R-:W-:Y:S01]  /*9820*/  FMUL.FTZ R16, R16, R4 ;  /* 0x0000000410107220 */ /* 0x000fe20000410000 */
[----:B------:R-:W-:Y:S01]  /*9830*/  FMUL.FTZ R8, R54, R2 ;  /* 0x0000000236087220 */ /* 0x000fe20000410000 */
[----:B------:R1:W5:Y:S01]  /*9840*/  LDL.LU R70, [R1+0x88] ;  /* 0x0000880001467983 */ /* 0x0003620000300800 */
[----:B------:R-:W-:Y:S01]  /*9850*/  FMUL.FTZ R0, R0, UR6 ;  /* 0x0000000600007c20 */ /* 0x000fe20008410000 */
[----:B------:R-:W-:Y:S01]  /*9860*/  FFMA.FTZ R4, -R225, R225, 1 ;  /* 0x3f800000e1047423 */ /* 0x000fe200000101e1 */
[----:B------:R-:W-:Y:S01]  /*9870*/  FFMA.FTZ R2, -R224, R224, 1 ;  /* 0x3f800000e0027423 */ /* 0x000fe200000101e0 */
[----:B------:R1:W5:Y:S01]  /*9880*/  LDL.LU R69, [R1+0x84] ;  /* 0x0000840001457983 */ /* 0x0003620000300800 */
[----:B------:R-:W-:Y:S01]  /*9890*/  FMUL.FTZ R7, R52, R5 ;  /* 0x0000000534077220 */ /* 0x000fe20000410000 */
[----:B------:R-:W-:Y:S01]  /*98a0*/  FFMA.FTZ R5, -R227, R227, 1 ;  /* 0x3f800000e3057423 */ /* 0x000fe200000101e3 */
[----:B------:R-:W-:Y:S01]  /*98b0*/  FMUL.FTZ R18, R18, R0 ;  /* 0x0000000012127220 */ /* 0x000fe20000410000 */
[----:B------:R1:W5:Y:S01]  /*98c0*/  LDL.LU R68, [R1+0x80] ;  /* 0x0000800001447983 */ /* 0x0003620000300800 */
[----:B------:R-:W-:Y:S01]  /*98d0*/  FMUL.FTZ R4, R4, UR6 ;  /* 0x0000000604047c20 */ /* 0x000fe20008410000 */
[----:B------:R-:W-:Y:S01]  /*98e0*/  FMUL.FTZ R2, R2, UR6 ;  /* 0x0000000602027c20 */ /* 0x000fe20008410000 */
[----:B------:R-:W-:Y:S01]  /*98f0*/  FFMA.FTZ R0, -R177, R177, 1 ;  /* 0x3f800000b1007423 */ /* 0x000fe200000101b1 */
[----:B------:R1:W5:Y:S01]  /*9900*/  LDL.LU R3, [R1+0x7c] ;  /* 0x00007c0001037983 */ /* 0x0003620000300800 */
[----:B------:R-:W-:Y:S01]  /*9910*/  FMUL.FTZ R5, R5, UR6 ;  /* 0x0000000605057c20 */ /* 0x000fe20008410000 */
[----:B------:R-:W-:Y:S01]  /*9920*/  FMUL.FTZ R19, R19, R4 ;  /* 0x0000000413137220 */ /* 0x000fe20000410000 */
[----:B------:R-:W-:Y:S01]  /*9930*/  FMUL.FTZ R9, R9, R2 ;  /* 0x0000000209097220 */ /* 0x000fe20000410000 */
[----:B------:R-:W-:Y:S01]  /*9940*/  FMUL.FTZ R0, R0, UR6 ;  /* 0x0000000600007c20 */ /* 0x000fe20008410000 */
[----:B------:R-:W-:Y:S01]  /*9950*/  F2FP.F16.F32.PACK_AB R16, R16, R7 ;  /* 0x000000071010723e */ /* 0x000fe200000000ff */
[----:B------:R-:W-:Y:S01]  /*9960*/  FFMA.FTZ R4, -R179, R179, 1 ;  /* 0x3f800000b3047423 */ /* 0x000fe200000101b3 */
[----:B------:R-:W-:Y:S01]  /*9970*/  FFMA.FTZ R2, -R178, R178, 1 ;  /* 0x3f800000b2027423 */ /* 0x000fe200000101b2 */
[----:B------:R-:W-:Y:S01]  /*9980*/  F2FP.F16.F32.PACK_AB R27, R27, R12 ;  /* 0x0000000c1b1b723e */ /* 0x000fe200000000ff */
[----:B------:R-:W-:Y:S01]  /*9990*/  FMUL.FTZ R6, R6, R5 ;  /* 0x0000000506067220 */ /* 0x000fe20000410000 */
[----:B------:R-:W-:Y:S01]  /*99a0*/  FMUL.FTZ R20, R20, R0 ;  /* 0x0000000014147220 */ /* 0x000fe20000410000 */
[----:B------:R-:W-:Y:S01]  /*99b0*/  F2FP.F16.F32.PACK_AB R26, R26, R13 ;  /* 0x0000000d1a1a723e */ /* 0x000fe200000000ff */
[----:B------:R-:W-:Y:S01]  /*99c0*/  FMUL.FTZ R4, R4, UR6 ;  /* 0x0000000604047c20 */ /* 0x000fe20008410000 */
[----:B------:R-:W-:Y:S01]  /*99d0*/  FMUL.FTZ R2, R2, UR6 ;  /* 0x0000000602027c20 */ /* 0x000fe20008410000 */
[----:B------:R-:W-:Y:S01]  /*99e0*/  F2FP.F16.F32.PACK_AB R19, R19, R6 ;  /* 0x000000061313723e */ /* 0x000fe200000000ff */
[----:B------:R-:W-:Y:S01]  /*99f0*/  FFMA.FTZ R0, -R231, R231, 1 ;  /* 0x3f800000e7007423 */ /* 0x000fe200000101e7 */
[----:B------:R-:W-:Y:S01]  /*9a00*/  FMUL.FTZ R21, R21, R4 ;  /* 0x0000000415157220 */ /* 0x000fe20000410000 */
[----:B------:R-:W-:Y:S01]  /*9a10*/  F2FP.F16.F32.PACK_AB R23, R23, R10 ;  /* 0x0000000a1717723e */ /* 0x000fe200000000ff */
[----:B------:R-:W-:Y:S01]  /*9a20*/  FMUL.FTZ R7, R62, R2 ;  /* 0x000000023e077220 */ /* 0x000fe20000410000 */
[----:B------:R-:W-:Y:S01]  /*9a30*/  FMUL.FTZ R6, R0, UR6 ;  /* 0x0000000600067c20 */ /* 0x000fe20008410000 */
[----:B------:R-:W-:Y:S01]  /*9a40*/  F2FP.F16.F32.PACK_AB R22, R22, R11 ;  /* 0x0000000b1616723e */ /* 0x000fe200000000ff */
[----:B------:R-:W-:Y:S01]  /*9a50*/  FFMA.FTZ R5, -R226, R226, 1 ;  /* 0x3f800000e2057423 */ /* 0x000fe200000101e2 */
[----:B------:R-:W-:Y:S01]  /*9a60*/  FFMA.FTZ R4, -R230, R230, 1 ;  /* 0x3f800000e6047423 */ /* 0x000fe200000101e6 */
[----:B------:R-:W-:Y:S01]  /*9a70*/  F2FP.F16.F32.PACK_AB R15, R15, R8 ;  /* 0x000000080f0f723e */ /* 0x000fe200000000ff */
[----:B------:R-:W-:Y:S01]  /*9a80*/  FFMA.FTZ R2, -R229, R229, 1 ;  /* 0x3f800000e5027423 */ /* 0x000fe200000101e5 */
[----:B------:R-:W-:Y:S01]  /*9a90*/  FFMA.FTZ R0, -R228, R228, 1 ;  /* 0x3f800000e4007423 */ /* 0x000fe200000101e4 */
[----:B------:R-:W-:Y:S01]  /*9aa0*/  F2FP.F16.F32.PACK_AB R18, R18, R9 ;  /* 0x000000091212723e */ /* 0x000fe200000000ff */
[----:B------:R-:W-:Y:S01]  /*9ab0*/  FMUL.FTZ R5, R5, UR6 ;  /* 0x0000000605057c20 */ /* 0x000fe20008410000 */
[----:B------:R-:W-:Y:S01]  /*9ac0*/  FMUL.FTZ R14, R4, UR6 ;  /* 0x00000006040e7c20 */ /* 0x000fe20008410000 */
[----:B------:R-:W-:Y:S01]  /*9ad0*/  F2FP.F16.F32.PACK_AB R20, R20, R7 ;  /* 0x000000071414723e */ /* 0x000fe200000000ff */
[----:B------:R-:W-:Y:S01]  /*9ae0*/  FMUL.FTZ R2, R2, UR6 ;  /* 0x0000000602027c20 */ /* 0x000fe20008410000 */
[----:B------:R-:W-:Y:S01]  /*9af0*/  FMUL.FTZ R17, R0, UR6 ;  /* 0x0000000600117c20 */ /* 0x000fe20008410000 */
[----:B------:R-:W-:Y:S01]  /*9b00*/  FMUL.FTZ R5, R60, R5 ;  /* 0x000000053c057220 */ /* 0x000fe20000410000 */
[----:B------:R-:W-:Y:S01]  /*9b10*/  FMUL.FTZ R4, R64, R6 ;  /* 0x0000000640047220 */ /* 0x000fe20000410000 */
[----:B------:R-:W-:Y:S01]  /*9b20*/  FMUL.FTZ R14, R65, R14 ;  /* 0x0000000e410e7220 */ /* 0x000fe20000410000 */
[----:B------:R-:W-:Y:S01]  /*9b30*/  FMUL.FTZ R0, R66, R2 ;  /* 0x0000000242007220 */ /* 0x000fe20000410000 */
[----:B------:R-:W-:Y:S01]  /*9b40*/  FMUL.FTZ R17, R67, R17 ;  /* 0x0000001143117220 */ /* 0x000fe20000410000 */
[----:B------:R-:W-:Y:S02]  /*9b50*/  F2FP.F16.F32.PACK_AB R21, R21, R5 ;  /* 0x000000051515723e */ /* 0x000fe400000000ff */
[----:B------:R-:W-:Y:S02]  /*9b60*/  F2FP.F16.F32.PACK_AB R14, R14, R4 ;  /* 0x000000040e0e723e */ /* 0x000fe400000000ff */
[----:B------:R-:W-:Y:S01]  /*9b70*/  F2FP.F16.F32.PACK_AB R17, R17, R0 ;  /* 0x000000001111723e */ /* 0x000fe200000000ff */
[----:B-1----:R-:W-:Y:S06]  /*9b80*/  @!P0 BRA `(.L_x_1994) ;  /* 0x0000000400148947 */ /* 0x002fec0003800000 */
[----:B------:R-:W2:Y:S01]  /*9b90*/  LDL.LU R38, [R1+0x8] ;  /* 0x0000080001267983 */ /* 0x000ea20000300800 */
[----:B------:R-:W1:Y:S01]  /*9ba0*/  LDC R36, c[0x0][0x240] ;  /* 0x00009000ff247b82 */ /* 0x000e620000000800 */
[----:B------:R-:W-:Y:S01]  /*9bb0*/  ISETP.GE.AND P1, PT, R246, UR25, PT ;  /* 0x00000019f6007c0c */ /* 0x000fe2000bf26270 */
[----:B------:R-:W-:Y:S01]  /*9bc0*/  ULOP3.LUT UR12, UR9, 0x1, URZ, 0xc0, !UPT ;  /* 0x00000001090c7892 */ /* 0x000fe2000f8ec03f */
[----:B------:R-:W3:Y:S01]  /*9bd0*/  LDL.LU R37, [R1] ;  /* 0x0000000001257983 */ /* 0x000ee20000300800 */
[----:B------:R-:W-:Y:S02]  /*9be0*/  UMOV UR13, 0xffffc000 ;  /* 0xffffc000000d7882 */ /* 0x000fe40000000000 */
[----:B------:R-:W-:Y:S04]  /*9bf0*/  UISETP.NE.U32.AND UP0, UPT, UR12, 0x1, UPT ;  /* 0x000000010c00788c */ /* 0x000fe8000bf05070 */
[----:B------:R-:W-:Y:S04]  /*9c00*/  USEL UR12, UR13, 0x4000, !UP0 ;  /* 0x000040000d0c7887 */ /* 0x000fe8000c000000 */
[----:B------:R-:W4:Y:S02]  /*9c10*/  @!P1 LDC R2, c[0x0][0x244] ;  /* 0x00009100ff029b82 */ /* 0x000f240000000800 */
[----:B------:R-:W-:Y:S02]  /*9c20*/  VIADD R194, R194, UR12 ;  /* 0x0000000cc2c27c36 */ /* 0x000fe40008000000 */
[----:B------:R-:W-:Y:S03]  /*9c30*/  VIADD R190, R190, UR12 ;  /* 0x0000000cbebe7c36 */ /* 0x000fe60008000000 */
[----:B------:R1:W-:Y:S01]  /*9c40*/  @P1 STS [R194], RZ ;  /* 0x000000ffc2001388 */ /* 0x0003e20000000800 */
[----:B------:R-:W3:Y:S03]  /*9c50*/  @!P1 LDC R10, c[0x0][0x244] ;  /* 0x00009100ff0a9b82 */ /* 0x000ee60000000800 */
[----:B------:R1:W-:Y:S04]  /*9c60*/  @P1 STS [R194+0x4], RZ ;  /* 0x000004ffc2001388 */ /* 0x0003e80000000800 */
[----:B------:R2:W-:Y:S01]  /*9c70*/  @P1 STS [R194+0x8], RZ ;  /* 0x000008ffc2001388 */ /* 0x0005e20000000800 */
[----:B------:R-:W4:Y:S03]  /*9c80*/  @!P1 LDC R11, c[0x0][0x244] ;  /* 0x00009100ff0b9b82 */ /* 0x000f260000000800 */
[----:B------:R2:W-:Y:S01]  /*9c90*/  @P1 STS [R194+0xc], RZ ;  /* 0x00000cffc2001388 */ /* 0x0005e20000000800 */
[C---:B-1----:R-:W-:Y:S05]  /*9ca0*/  IMAD.U32 R4, R36.reuse, -0x80, RZ ;  /* 0xffffff8024047824 */ /* 0x042fea00078e00ff */
[C---:B------:R-:W-:Y:S02]  /*9cb0*/  @!P1 LEA R0, P3, R36.reuse, R4, 0x5 ;  /* 0x0000000424009211 */ /* 0x040fe400078628ff */
[----:B------:R-:W-:Y:S04]  /*9cc0*/  SHF.R.S32.HI R5, RZ, 0x1f, R4 ;  /* 0x0000001fff057819 */ /* 0x000fe80000011404 */
[C---:B----4-:R-:W-:Y:S01]  /*9cd0*/  @!P1 LEA.HI.X R2, R36.reuse, R5, R2, 0x5, P3 ;  /* 0x0000000524029211 */ /* 0x050fe200018f2c02 */
[----:B------:R-:W-:Y:S04]  /*9ce0*/  @!P1 IMAD.WIDE.U32 R8, R36, 0x60, R4 ;  /* 0x0000006024089825 */ /* 0x000fe800078e0004 */
[----:B------:R-:W-:Y:S04]  /*9cf0*/  @!P1 IMAD R11, R11, 0x60, RZ ;  /* 0x000000600b0b9824 */ /* 0x000fe800078e02ff */
[----:B------:R-:W-:Y:S01]  /*9d00*/  @!P1 IMAD.IADD R9, R9, 0x1, R11 ;  /* 0x0000000109099824 */ /* 0x000fe200078e020b */
[-C--:B--2---:R-:W-:Y:S02]  /*9d10*/  @!P1 LEA R12, P2, R0, R38.reuse, 0x1 ;  /* 0x00000026000c9211 */ /* 0x084fe400078408ff */
[----:B------:R-:W-:Y:S02]  /*9d20*/  LEA R6, P3, R4, R38, 0x1 ;  /* 0x0000002604067211 */ /* 0x000fe400078608ff */
[-C--:B---3--:R-:W-:Y:S01]  /*9d30*/  @!P1 LEA.HI.X R13, R0, R37.reuse, R2, 0x1, P2 ;  /* 0x00000025000d9211 */ /* 0x088fe200010f0c02 */
[----:B------:R-:W-:Y:S01]  /*9d40*/  VIADD R0, R248, UR12 ;  /* 0x0000000cf8007c36 */ /* 0x000fe20008000000 */
[----:B------:R-:W-:Y:S02]  /*9d50*/  LEA.HI.X R7, R4, R37, R5, 0x1, P3 ;  /* 0x0000002504077211 */ /* 0x000fe400018f0c05 */
[C---:B------:R-:W-:Y:S03]  /*9d60*/  @!P1 LEA R2, P2, R36.reuse, R4, 0x6 ;  /* 0x0000000424029211 */ /* 0x040fe600078430ff */
[----:B------:R-:W-:Y:S01]  /*9d70*/  @!PT LDS RZ, [RZ] ;  /* 0x00000000fffff984 */ /* 0x000fe20000000800 */
[----:B------:R-:W-:Y:S01]  /*9d80*/  @!PT LDS RZ, [RZ] ;  /* 0x00000000fffff984 */ /* 0x000fe20000000800 */
[----:B------:R-:W-:Y:S01]  /*9d90*/  @!PT LDS RZ, [RZ] ;  /* 0x00000000fffff984 */ /* 0x000fe20000000800 */
[----:B------:R1:W-:Y:S01]  /*9da0*/  @!P1 LDGSTS.E.BYPASS.LTC128B.128 [R0], desc[UR10][R6.64] ;  /* 0x0000000006009fae */ /* 0x0003e2000b901d4a */
[----:B------:R-:W-:Y:S02]  /*9db0*/  @!P1 LEA.HI.X R5, R36, R5, R10, 0x6, P2 ;  /* 0x0000000524059211 */ /* 0x000fe400010f340a */
[-C--:B------:R-:W-:Y:S01]  /*9dc0*/  @!P1 LEA R10, P3, R2, R38.reuse, 0x1 ;  /* 0x00000026020a9211 */ /* 0x080fe200078608ff */
[----:B------:R1:W-:Y:S01]  /*9dd0*/  @P1 STS [R194+0x1000], RZ ;  /* 0x001000ffc2001388 */ /* 0x0003e20000000800 */
[----:B------:R-:W-:Y:S02]  /*9de0*/  @!P1 LEA R4, P2, R8, R38, 0x1 ;  /* 0x0000002608049211 */ /* 0x000fe400078408ff */
[-C--:B------:R-:W-:Y:S01]  /*9df0*/  @!P1 LEA.HI.X R11, R2, R37.reuse, R5, 0x1, P3 ;  /* 0x00000025020b9211 */ /* 0x080fe200018f0c05 */
[----:B------:R1:W-:Y:S01]  /*9e00*/  @P1 STS [R194+0x1004], RZ ;  /* 0x001004ffc2001388 */ /* 0x0003e20000000800 */
[----:B------:R-:W-:Y:S01]  /*9e10*/  @!P1 VIADD R2, R248, UR12 ;  /* 0x0000000cf8029c36 */ /* 0x000fe20008000000 */
[----:B------:R-:W-:Y:S01]  /*9e20*/  @!P1 LEA.HI.X R5, R8, R37, R9, 0x1, P2 ;  /* 0x0000002508059211 */ /* 0x000fe200010f0c09 */
[----:B------:R-:W-:Y:S01]  /*9e30*/  @!P1 VIADD R8, R248, UR12 ;  /* 0x0000000cf8089c36 */ /* 0x000fe20008000000 */
[----:B------:R1:W-:Y:S01]  /*9e40*/  @P1 STS [R194+0x1008], RZ ;  /* 0x001008ffc2001388 */ /* 0x0003e20000000800 */
[----:B------:R-:W-:Y:S03]  /*9e50*/  IMAD.MOV.U32 R248, RZ, RZ, R0 ;  /* 0x000000fffff87224 */ /* 0x000fe600078e0000 */
        /* <DEDUP_REMOVED lines=21> */
[----:B------:R1:W-:Y:S04]  /*9fb0*/  STL [R1+0x8], R6 ;  /* 0x0000080601007387 */ /* 0x0003e80000100800 */
[----:B------:R-:W0:Y:S04]  /*9fc0*/  LDGDEPBAR ;  /* 0x00000000000079af */ /* 0x000e280000000000 */
[----:B------:R1:W-:Y:S02]  /*9fd0*/  STL [R1], R7 ;  /* 0x0000000701007387 */ /* 0x0003e40000100800 */
.L_x_1994:
[----:B------:R-:W-:Y:S01]  /*9fe0*/  STS [R233+0x14000], R158 ;  /* 0x0140009ee9007388 */ /* 0x000fe20000000800 */
[----:B------:R-:W-:Y:S01]  /*9ff0*/  IMAD.SHL.U32 R36, R192, 0x2, RZ ;  /* 0x00000002c0247824 */ /* 0x000fe200078e00ff */
[----:B-1----:R-:W-:Y:S02]  /*a000*/  MOV R2, UR4 ;  /* 0x0000000400027c02 */ /* 0x002fe40008000f00 */
[----:B------:R-:W-:Y:S02]  /*a010*/  STS [R233+0x14400], R157 ;  /* 0x0144009de9007388 */ /* 0x000fe40000000800 */
[----:B------:R-:W-:Y:S02]  /*a020*/  IADD3 R2, R36, 0x8000, R2 ;  /* 0x0000800024027810 */ /* 0x000fe40007ffe002 */
[----:B------:R-:W-:Y:S03]  /*a030*/  STS [R235+0x14000], R139 ;  /* 0x0140008beb007388 */ /* 0x000fe60000000800 */
[----:B------:R-:W-:Y:S01]  /*a040*/  IMAD.IADD R0, R2, 0x1, R185 ;  /* 0x0000000102007824 */ /* 0x000fe200078e02b9 */
        /* <DEDUP_REMOVED lines=30> */
[----:B-----5:R-:W-:Y:S04]  /*a230*/  LDSM.16.MT88.4 R4, [R3+0x1c000] ;  /* 0x01c000000304783b */ /* 0x020fe80000004200 */
[----:B------:R-:W1:Y:S04]  /*a240*/  LDSM.16.MT88.4 R8, [R2] ;  /* 0x000000000208783b */ /* 0x000e680000004200 */
[----:B------:R-:W2:Y:S04]  /*a250*/  LDSM.16.MT88.4 R12, [R3+0x20000] ;  /* 0x02000000030c783b */ /* 0x000ea80000004200 */
[----:B------:R-:W3:Y:S04]  /*a260*/  LDSM.16.MT88.4 R16, [R0] ;  /* 0x000000000010783b */ /* 0x000ee80000004200 */
[----:B------:R-:W4:Y:S04]  /*a270*/  LDL R37, [R1+0x40] ;  /* 0x0000400001257983 */ /* 0x000f280000100800 */
        /* <DEDUP_REMOVED lines=144> */
.L_x_1995:
        /* <DEDUP_REMOVED lines=8> */
[----:B------:R-:W-:Y:S02]  /*ac00*/  UISETP.GT.AND UP2, UPT, UR9, UR22, UPT ;  /* 0x000000160900728c */ /* 0x000fe4000bf44270 */
[----:B------:R-:W-:Y:S01]  /*ac10*/  UIADD3 UR9, UR9, -0x1, URZ ;  /* 0xffffffff09097890 */ /* 0x000fe2000fffe03f */
[----:B------:R-:W3:Y:S04]  /*ac20*/  LDSM.16.MT88.4 R36, [R0] ;  /* 0x000000000024783b */ /* 0x000ee80000004200 */
[----:B------:R-:W4:Y:S04]  /*ac30*/  LDL R156, [R1+0x30] ;  /* 0x00003000019c7983 */ /* 0x000f280000100800 */
[----:B------:R-:W-:Y:S04]  /*ac40*/  LDSM.16.M88.4 R40, [R147+0x14000] ;  /* 0x014000009328783b */ /* 0x000fe80000000200 */
[----:B------:R-:W5:Y:S04]  /*ac50*/  LDL R153, [R1+0x34] ;  /* 0x0000340001997983 */ /* 0x000f680000100800 */
[----:B------:R-:W3:Y:S04]  /*ac60*/  LDSM.16.MT88.4 R44, [R2+0x4800] ;  /* 0x00480000022c783b */ /* 0x000ee80000004200 */
[----:B------:R-:W5:Y:S04]  /*ac70*/  LDL.LU.64 R154, [R1+0x10] ;  /* 0x00001000019a7983 */ /* 0x000f680000300a00 */
        /* <DEDUP_REMOVED lines=11> */
[----:B------:R-:W2:Y:S03]  /*ad30*/  LDL R152, [R1+0x20] ;  /* 0x0000200001987983 */ /* 0x000ea60000100800 */
[-C--:B---3--:R-:W-:Y:S01]  /*ad40*/  HMMA.16816.F32 R20, R32, R36.reuse, RZ ;  /* 0x000000242014723c */ /* 0x088fe200000018ff */
[----:B------:R-:W3:Y:S04]  /*ad50*/  LDSM.16.M88.4 R64, [R146+0x16000] ;  /* 0x016000009240783b */ /* 0x000ee80000000200 */
[----:B------:R-:W3:Y:S01]  /*ad60*/  LDSM.16.MT88.4 R132, [R0+0x1000] ;  /* 0x001000000084783b */ /* 0x000ee20000004200 */
[C---:B------:R-:W-:Y:S03]  /*ad70*/  HMMA.16816.F32 R24, R28.reuse, R36, RZ ;  /* 0x000000241c18723c */ /* 0x040fe600000018ff */
[----:B------:R-:W-:Y:S03]  /*ad80*/  LDSM.16.M88.4 R136, [R144+0x16000] ;  /* 0x016000009088783b */ /* 0x000fe60000000200 */
[-C--:B------:R-:W-:Y:S01]  /*ad90*/  HMMA.16816.F32 R28, R28, R38.reuse, RZ ;  /* 0x000000261c1c723c */ /* 0x080fe200000018ff */
[----:B------:R-:W-:Y:S05]  /*ada0*/  LDSM.16.MT88.4 R140, [R0+0x1800] ;  /* 0x00180000008c783b */ /* 0x000fea0000004200 */
        /* <DEDUP_REMOVED lines=15> */
[C---:B---3--:R-:W-:Y:S06]  /*aea0*/  HMMA.16816.F32 R8, R64.reuse, R60, R8 ;  /* 0x0000003c4008723c */ /* 0x048fec0000001808 */
[-C--:B------:R-:W-:Y:S06]  /*aeb0*/  HMMA.16816.F32 R12, R64, R62.reuse, R12 ;  /* 0x0000003e400c723c */ /* 0x080fec000000180c */
[C---:B------:R-:W-:Y:S01]  /*aec0*/  HMMA.16816.F32 R16, R56.reuse, R62, R16 ;  /* 0x0000003e3810723c */ /* 0x040fe20000001810 */
[----:B------:R-:W3:Y:S05]  /*aed0*/  LDSM.16.MT88.4 R60, [R0+0x2000] ;  /* 0x00200000003c783b */ /* 0x000eea0000004200 */
[-C--:B------:R-:W-:Y:S06]  /*aee0*/  HMMA.16816.F32 R20, R56, R132.reuse, R20 ;  /* 0x000000843814723c */ /* 0x080fec0000001814 */
        /* <DEDUP_REMOVED lines=26> */
[----:B------:R3:W-:Y:S05]  /*b090*/  LDSM.16.MT88.4 R52, [R2+0x7800] ;  /* 0x007800000234783b */ /* 0x0007ea0000004200 */
[----:B------:R-:W-:Y:S01]  /*b0a0*/  HMMA.16816.F32 R32, R40, R62, R32 ;  /* 0x0000003e2820723c */ /* 0x000fe20000001820 */
[----:B------:R-:W4:Y:S04]  /*b0b0*/  LDSM.16.M88.4 R40, [R144+0x18000] ;  /* 0x018000009028783b */ /* 0x000f280000000200 */
[----:B------:R3:W-:Y:S01]  /*b0c0*/  LDSM.16.MT88.4 R60, [R0+0x3800] ;  /* 0x00380000003c783b */ /* 0x0007e20000004200 */
[-C--:B------:R-:W-:Y:S06]  /*b0d0*/  HMMA.16816.F32 R4, R44, R56.reuse, R4 ;  /* 0x000000382c04723c */ /* 0x080fec0000001804 */
[C---:B------:R-:W-:Y:S06]  /*b0e0*/  HMMA.16816.F32 R8, R64.reuse, R56, R8 ;  /* 0x000000384008723c */ /* 0x040fec0000001808 */
[-C--:B------:R-:W-:Y:S06]  /*b0f0*/  HMMA.16816.F32 R12, R64, R58.reuse, R12 ;  /* 0x0000003a400c723c */ /* 0x080fec000000180c */
[C---:B------:R-:W-:Y:S01]  /*b100*/  HMMA.16816.F32 R16, R44.reuse, R58, R16 ;  /* 0x0000003a2c10723c */ /* 0x040fe20000001810 */
[----:B------:R-:W4:Y:S05]  /*b110*/  LDSM.16.M88.4 R56, [R144+0x1a000] ;  /* 0x01a000009038783b */ /* 0x000f2a0000000200 */
[-C--:B------:R-:W-:Y:S06]  /*b120*/  HMMA.16816.F32 R20, R44, R132.reuse, R20 ;  /* 0x000000842c14723c */ /* 0x080fec0000001814 */
[C---:B------:R-:W-:Y:S06]  /*b130*/  HMMA.16816.F32 R24, R64.reuse, R132, R24 ;  /* 0x000000844018723c */ /* 0x040fec0000001818 */
[-C--:B------:R-:W-:Y:S06]  /*b140*/  HMMA.16816.F32 R28, R64, R134.reuse, R28 ;  /* 0x00000086401c723c */ /* 0x080fec000000181c */
[----:B------:R-:W-:Y:S01]  /*b150*/  HMMA.16816.F32 R32, R44, R134, R32 ;  /* 0x000000862c20723c */ /* 0x000fe20000001820 */
[----:B------:R-:W3:Y:S05]  /*b160*/  LDC R44, c[0x0][0x270] ;  /* 0x00009c00ff2c7b82 */ /* 0x000eea0000000800 */
[-C--:B-1----:R-:W-:Y:S06]  /*b170*/  HMMA.16816.F32 R4, R36, R48.reuse, R4 ;  /* 0x000000302404723c */ /* 0x082fec0000001804 */
[C---:B------:R-:W-:Y:S06]  /*b180*/  HMMA.16816.F32 R8, R136.reuse, R48, R8 ;  /* 0x000000308808723c */ /* 0x040fec0000001808 */
[-C--:B------:R-:W-:Y:S06]  /*b190*/  HMMA.16816.F32 R12, R136, R50.reuse, R12 ;  /* 0x00000032880c723c */ /* 0x080fec000000180c */
[C---:B------:R-:W-:Y:S05]  /*b1a0*/  HMMA.16816.F32 R16, R36.reuse, R50, R16 ;  /* 0x000000322410723c */ /* 0x040fea0000001810 */
[----:B---3--:R-:W-:Y:S01]  /*b1b0*/  IMAD R44, R44, UR26, RZ ;  /* 0x0000001a2c2c7c24 */ /* 0x008fe2000f8e02ff */
[-C--:B------:R-:W-:Y:S05]  /*b1c0*/  HMMA.16816.F32 R20, R36, R140.reuse, R20 ;  /* 0x0000008c2414723c */ /* 0x080fea0000001814 */
[C---:B------:R-:W-:Y:S01]  /*b1d0*/  IMAD.SHL.U32 R45, R44.reuse, 0x10, RZ ;  /* 0x000000102c2d7824 */ /* 0x040fe200078e00ff */
[C---:B------:R-:W-:Y:S05]  /*b1e0*/  HMMA.16816.F32 R24, R136.reuse, R140, R24 ;  /* 0x0000008c8818723c */ /* 0x040fea0000001818 */
[C---:B------:R-:W-:Y:S01]  /*b1f0*/  IMAD R2, R44.reuse, 0x18, RZ ;  /* 0x000000182c027824 */ /* 0x040fe200078e02ff */
[-C--:B------:R-:W-:Y:S05]  /*b200*/  HMMA.16816.F32 R28, R136, R142.reuse, R28 ;  /* 0x0000008e881c723c */ /* 0x080fea000000181c */
[----:B------:R-:W-:Y:S01]  /*b210*/  IMAD.U32 R0, R44, -0x80, RZ ;  /* 0xffffff802c007824 */ /* 0x000fe200078e00ff */
[----:B------:R-:W-:Y:S06]  /*b220*/  HMMA.16816.F32 R32, R36, R142, R32 ;  /* 0x0000008e2420723c */ /* 0x000fec0000001820 */
[-C--:B----4-:R-:W-:Y:S05]  /*b230*/  HMMA.16816.F32 R4, R40, R52.reuse, R4 ;  /* 0x000000342804723c */ /* 0x090fea0000001804 */
[----:B------:R-:W-:Y:S01]  /*b240*/  @P0 IADD3 R38, P1, R156, UR18, RZ ;  /* 0x000000129c260c10 */ /* 0x000fe2000ff3e0ff */
[C---:B------:R-:W-:Y:S01]  /*b250*/  HMMA.16816.F32 R8, R56.reuse, R52, R8 ;  /* 0x000000343808723c */ /* 0x040fe20000001808 */
        /* <DEDUP_REMOVED lines=10> */
[----:B--2---:R-:W2:Y:S04]  /*b300*/  @P0 LDG.E R151, desc[UR10][R38.64+0x20] ;  /* 0x0000200a26970981 */ /* 0x004ea8000c1e1900 */
[----:B------:R1:W5:Y:S01]  /*b310*/  @P0 LDG.E R152, desc[UR10][R38.64] ;  /* 0x0000000a26980981 */ /* 0x000362000c1e1900 */
[C---:B------:R-:W-:Y:S05]  /*b320*/  HMMA.16816.F32 R24, R56.reuse, R60, R24 ;  /* 0x0000003c3818723c */ /* 0x040fea0000001818 */
[----:B------:R-:W-:Y:S01]  /*b330*/  IMAD.MOV.U32 R36, RZ, RZ, R203 ;  /* 0x000000ffff247224 */ /* 0x000fe200078e00cb */
[-C--:B------:R-:W-:Y:S05]  /*b340*/  HMMA.16816.F32 R28, R56, R62.reuse, R28 ;  /* 0x0000003e381c723c */ /* 0x080fea000000181c */
[----:B------:R-:W-:Y:S01]  /*b350*/  IMAD.SHL.U32 R0, R44, 0x8, RZ ;  /* 0x000000082c007824 */ /* 0x000fe200078e00ff */
[----:B------:R-:W-:Y:S05]  /*b360*/  HMMA.16816.F32 R32, R40, R62, R32 ;  /* 0x0000003e2820723c */ /* 0x000fea0000001820 */
[----:B------:R-:W-:Y:S01]  /*b370*/  IMAD.MOV.U32 R37, RZ, RZ, R202 ;  /* 0x000000ffff257224 */ /* 0x000fe200078e00ca */
[-C--:B------:R-:W-:Y:S01]  /*b380*/  LEA R52, P1, R0, R36.reuse, 0x2 ;  /* 0x0000002400347211 */ /* 0x080fe200078210ff */
[----:B------:R-:W-:Y:S03]  /*b390*/  IMAD R43, R44, 0x28, RZ ;  /* 0x000000282c2b7824 */ /* 0x000fe600078e02ff */
[----:B------:R1:W-:Y:S01]  /*b3a0*/  REDG.E.ADD.F32.FTZ.RN.STRONG.GPU desc[UR10][R36.64], R4 ;  /* 0x00000004240079a6 */ /* 0x0003e2000c10f38a */
[-C--:B------:R-:W-:Y:S01]  /*b3b0*/  LEA.HI.X.SX32 R53, R0, R37.reuse, 0x2, P1 ;  /* 0x0000002500357211 */ /* 0x080fe200008f16ff */
[C---:B-1----:R-:W-:Y:S02]  /*b3c0*/  IMAD.SHL.U32 R39, R44.reuse, 0x20, RZ ;  /* 0x000000202c277824 */ /* 0x042fe400078e00ff */
[----:B------:R-:W-:Y:S02]  /*b3d0*/  IMAD R42, R44, 0x30, RZ ;  /* 0x000000302c2a7824 */ /* 0x000fe400078e02ff */
[----:B------:R1:W-:Y:S01]  /*b3e0*/  REDG.E.ADD.F32.FTZ.RN.STRONG.GPU desc[UR10][R52.64], R5 ;  /* 0x00000005340079a6 */ /* 0x0003e2000c10f38a */
[CC--:B------:R-:W-:Y:S04]  /*b3f0*/  LEA R38, P2, R39.reuse, R36.reuse, 0x2 ;  /* 0x0000002427267211 */ /* 0x0c0fe800078410ff */
[-C--:B------:R-:W-:Y:S02]  /*b400*/  LEA.HI.X.SX32 R39, R39, R37.reuse, 0x2, P2 ;  /* 0x0000002527277211 */ /* 0x080fe400010f16ff */
[CC--:B------:R-:W-:Y:S04]  /*b410*/  LEA R4, P1, R45.reuse, R36.reuse, 0x2 ;  /* 0x000000242d047211 */ /* 0x0c0fe800078210ff */
[-C--:B-1----:R-:W-:Y:S05]  /*b420*/  LEA.HI.X.SX32 R5, R45, R37.reuse, 0x2, P1 ;  /* 0x000000252d057211 */ /* 0x082fea00008f16ff */
[----:B------:R1:W-:Y:S02]  /*b430*/  REDG.E.ADD.F32.FTZ.RN.STRONG.GPU desc[UR10][R4.64], R6 ;  /* 0x00000006040079a6 */ /* 0x0003e4000c10f38a */
[CC--:B-1----:R-:W-:Y:S02]  /*b440*/  LEA R6, P1, R43.reuse, R36.reuse, 0x2 ;  /* 0x000000242b067211 */ /* 0x0c2fe400078210ff */
[----:B---3--:R-:W-:Y:S04]  /*b450*/  @P0 STL [R1+0x1c], R149 ;  /* 0x00001c9501000387 */ /* 0x008fe80000100800 */
[----:B----4-:R-:W-:Y:S04]  /*b460*/  @P0 STL [R1+0x18], R150 ;  /* 0x0000189601000387 */ /* 0x010fe80000100800 */
[----:B--2---:R-:W-:Y:S04]  /*b470*/  @P0 STL [R1+0x24], R151 ;  /* 0x0000249701000387 */ /* 0x004fe80000100800 */
[----:B-----5:R-:W-:Y:S01]  /*b480*/  @P0 STL [R1+0x20], R152 ;  /* 0x0000209801000387 */ /* 0x020fe20000100800 */
        /* <DEDUP_REMOVED lines=102> */
[----:B------:R-:W-:Y:S01]  /*baf0*/  PLOP3.LUT P0, PT, PT, PT, UP2, 0x80, 0x0 ;  /* 0x000000000000781c */ /* 0x000fe20003f0f028 */
[----:B------:R-:W-:Y:S02]  /*bb00*/  @UP3 UIADD3 UR20, UP0, UR20, -0x200, URZ ;  /* 0xfffffe0014143890 */ /* 0x000fe4000ff1e03f */
[----:B------:R-:W-:Y:S02]  /*bb10*/  REDG.E.ADD.F32.FTZ.RN.STRONG.GPU desc[UR10][R10.64], R29 ;  /* 0x0000001d0a0079a6 */ /* 0x000fe4000c10f38a */
        /* <DEDUP_REMOVED lines=239> */
.L_x_1997:
        /* <DEDUP_REMOVED lines=24> */
.L_x_1998:
        /* <DEDUP_REMOVED lines=47> */
.L_x_2000:
[----:B------:R-:W-:Y:S05]  /*ce80*/  BSYNC B0 ;  /* 0x0000000000007941 */ /* 0x000fea0003800000 */
.L_x_1999:
        /* <DEDUP_REMOVED lines=14> */
.L_x_2002:
[----:B------:R-:W-:Y:S05]  /*cf70*/  BSYNC B0 ;  /* 0x0000000000007941 */ /* 0x000fea0003800000 */
.L_x_2001:
        /* <DEDUP_REMOVED lines=15> */
.L_x_2004:
[----:B------:R-:W-:Y:S05]  /*d070*/  BSYNC B0 ;  /* 0x0000000000007941 */ /* 0x000fea0003800000 */
.L_x_2003:
        /* <DEDUP_REMOVED lines=15> */
.L_x_2006:
[----:B------:R-:W-:Y:S05]  /*d170*/  BSYNC B0 ;  /* 0x0000000000007941 */ /* 0x000fea0003800000 */
.L_x_2005:
[----:B-1----:R-:W1:Y:S01]  /*d180*/  LDS.128 R148, [R148+0x10000] ;  /* 0x0100000094947984 */ /* 0x002e620000000c00 */
        /* <DEDUP_REMOVED lines=26> */
.L_x_2008:
[----:B------:R-:W-:Y:S05]  /*d330*/  BSYNC B0 ;  /* 0x0000000000007941 */ /* 0x000fea0003800000 */
.L_x_2007:
        /* <DEDUP_REMOVED lines=13> */
[----:B---3--:R1:W-:Y:S02]  /*d410*/  STG.E.128 desc[UR10][R8.64], R24 ;  /* 0x0000001808007986 */ /* 0x0083e4000c101d0a */
.L_x_2010:
[----:B------:R-:W-:Y:S05]  /*d420*/  BSYNC B0 ;  /* 0x0000000000007941 */ /* 0x000fea0003800000 */
.L_x_2009:
        /* <DEDUP_REMOVED lines=14> */
.L_x_2012:
[----:B------:R-:W-:Y:S05]  /*d510*/  BSYNC B0 ;  /* 0x0000000000007941 */ /* 0x000fea0003800000 */
.L_x_2011:
        /* <DEDUP_REMOVED lines=13> */
.L_x_1959:
[----:B------:R-:W-:Y:S05]  /*d5f0*/  BSYNC B1 ;  /* 0x0000000000017941 */ /* 0x000fea0003800000 */
.L_x_1937:
        /* <DEDUP_REMOVED lines=11> */
.L_x_2013:
[----:B------:R-:W-:Y:S05]  /*d6b0*/  EXIT ;  /* 0x000000000000794d */ /* 0x000fea0003800000 */
.L_x_2015:
        /* <DEDUP_REMOVED lines=12> */
.L_x_2492:


//--------------------- .text._ZN5flash44flash_bwd_dq_dk_dv_loop_seqk_parallel_kernelI23Flash_bwd_kernel_traitsILi64ELi128ELi128ELi8ELi4ELi4ELi4ELb0ELb0EN7cutlass6half_tE19Flash_kernel_traitsILi64ELi128ELi128ELi8ES3_EELb1ELb0ELb0ELb0ELb1ELb1ELb0EEEvNS_16Flash_bwd_paramsE --------------------------
	.section	.text._ZN5flash44flash_bwd_dq_dk_dv_loop_seqk_parallel_kernelI23Flash_bwd_kernel_traitsILi64ELi128ELi128ELi8ELi4ELi4ELi4ELb0ELb0EN7cutlass6half_tE19Flash_kernel_traitsILi64ELi128ELi128ELi8ES3_EELb1ELb0ELb0ELb0ELb1ELb1ELb0EEEvNS_16Flash_bwd_paramsE,"ax",@progbits
	.align	128
        .global         _ZN5flash44flash_bwd_dq_dk_dv_loop_seqk_parallel_kernelI23Flash_bwd_kernel_traitsILi64ELi128ELi128ELi8ELi4ELi4ELi4ELb0ELb0EN7cutlass6half_tE19Flash_kernel_traitsILi64ELi128ELi128ELi8ES3_EELb1ELb0ELb0ELb0ELb1ELb1ELb0EEEvNS_16Flash_bwd_paramsE
        .type           _ZN5flash44flash_bwd_dq_dk_dv_loop_seqk_parallel_kernelI23Flash_bwd_kernel_traitsILi64ELi128ELi128ELi8ELi4ELi4ELi4ELb0ELb0EN7cutlass6half_tE19Flash_kernel_traitsILi64ELi128ELi128ELi8ES3_EELb1ELb0ELb0ELb0ELb1ELb1ELb0EEEvNS_16Flash_bwd_paramsE,@function
        .size           _ZN5flash44flash_bwd_dq_dk_dv_loop_seqk_parallel_kernelI23Flash_bwd_kernel_traitsILi64ELi128ELi128ELi8ELi4ELi4ELi4ELb0ELb0EN7cutlass6half_tE19Flash_kernel_traitsILi64ELi128ELi128ELi8ES3_EELb1ELb0ELb0ELb0ELb1ELb1ELb0EEEvNS_16Flash_bwd_paramsE,(.L_x_2493 - _ZN5flash44flash_bwd_dq_dk_dv_loop_seqk_parallel_kernelI23Flash_bwd_kernel_traitsILi64ELi128ELi128ELi8ELi4ELi4ELi4ELb0ELb0EN7cutlass6half_tE19Flash_kernel_traitsILi64ELi128ELi128ELi8ES3_EELb1ELb0ELb0ELb0ELb1ELb1ELb0EEEvNS_16Flash_bwd_paramsE)
        .other          _ZN5flash44flash_bwd_dq_dk_dv_loop_seqk_parallel_kernelI23Flash_bwd_kernel_traitsILi64ELi128ELi128ELi8ELi4ELi4ELi4ELb0ELb0EN7cutlass6half_tE19Flash_kernel_traitsILi64ELi128ELi128ELi8ES3_EELb1ELb0ELb0ELb0ELb1ELb1ELb0EEEvNS_16Flash_bwd_paramsE,@"STO_CUDA_ENTRY STV_DEFAULT"
_ZN5flash44flash_bwd_dq_dk_dv_loop_seqk_parallel_kernelI23Flash_bwd_kernel_traitsILi64ELi128ELi128ELi8ELi4ELi4ELi4ELb0ELb0EN7cutlass6half_tE19Flash_kernel_traitsILi64ELi128ELi128ELi8ES3_EELb1ELb0ELb0ELb0ELb1ELb1ELb0EEEvNS_16Flash_bwd_paramsE:
.text._ZN5flash44flash_bwd_dq_dk_dv_loop_seqk_parallel_kernelI23Flash_bwd_kernel_traitsILi64ELi128ELi128ELi8ELi4ELi4ELi4ELb0ELb0EN7cutlass6half_tE19Flash_kernel_traitsILi64ELi128ELi128ELi8ES3_EELb1ELb0ELb0ELb0ELb1ELb1ELb0EEEvNS_16Flash_bwd_paramsE:
        /* <DEDUP_REMOVED lines=31> */
[CC--:B------:R-:W-:Y:S01]  /*01f0*/  LEA.HI R6, R2.reuse, R11.reuse, RZ, 0x4 ;  /* 0x0000000b02067211 */ /* 0x0c0fe200078f20ff */
[----:B----4-:R-:W-:Y:S01]  /*0200*/  USHF.R.S32.HI UR34, URZ, 0x1f, UR28 ;  /* 0x0000001f3f227899 */ /* 0x010fe2000801141c */
[CC--:B------:R-:W-:Y:S02]  /*0210*/  LEA.HI R13, R2.reuse, R11.reuse, RZ, 0x7 ;  /* 0x0000000b020d7211 */ /* 0x0c0fe400078f38ff */
[----:B------:R-:W-:-:S02]  /*0220*/  LEA.HI R2, R2, R11, RZ, 0x2 ;  /* 0x0000000b02027211 */ /* 0x000fc400078f10ff */
[----:B------:R-:W-:Y:S02]  /*0230*/  LOP3.LUT R3, R0, 0xffffffe0, RZ, 0xc0, !PT ;  /* 0xffffffe000037812 */ /* 0x000fe400078ec0ff */
[--C-:B------:R-:W-:Y:S02]  /*0240*/  SHF.R.S32.HI R5, RZ, 0x5, R0.reuse ;  /* 0x00000005ff057819 */ /* 0x100fe40000011400 */
[----:B------:R-:W-:Y:S01]  /*0250*/  SHF.R.S32.HI R0, RZ, 0x1f, R0 ;  /* 0x0000001fff007819 */ /* 0x000fe20000011400 */
[----:B------:R-:W-:Y:S01]  /*0260*/  IMAD.IADD R4, R11, 0x1, -R3 ;  /* 0x000000010b047824 */ /* 0x000fe200078e0a03 */
[--C-:B------:R-:W-:Y:S01]  /*0270*/  SHF.R.S32.HI R7, RZ, 0x2, R2.reuse ;  /* 0x00000002ff077819 */ /* 0x100fe20000011402 */
[----:B--2---:R-:W-:Y:S01]  /*0280*/  USHF.R.S32.HI UR33, URZ, 0x1f, UR25 ;  /* 0x0000001f3f217899 */ /* 0x004fe20008011419 */
[----:B------:R-:W-:Y:S02]  /*0290*/  SHF.R.S32.HI R10, RZ, 0x1f, R2 ;  /* 0x0000001fff0a7819 */ /* 0x000fe40000011402 */
[----:B------:R-:W-:-:S02]  /*02a0*/  LOP3.LUT R12, R14, 0xfffffff8, RZ, 0xc0, !PT ;  /* 0xfffffff80e0c7812 */ /* 0x000fc400078ec0ff */
[----:B------:R-:W-:Y:S01]  /*02b0*/  LOP3.LUT R9, R6, 0xfffffff0, RZ, 0xc0, !PT ;  /* 0xfffffff006097812 */ /* 0x000fe200078ec0ff */
[----:B-1----:R-:W-:Y:S01]  /*02c0*/  USHF.R.S32.HI UR32, URZ, 0x1f, UR24 ;  /* 0x0000001f3f207899 */ /* 0x002fe20008011418 */
[----:B------:R-:W-:Y:S01]  /*02d0*/  LOP3.LUT R2, R2, 0x7ffffffc, RZ, 0xc0, !PT ;  /* 0x7ffffffc02027812 */ /* 0x000fe200078ec0ff */
[C---:B------:R-:W-:Y:S01]  /*02e0*/  IMAD.IADD R12, R11.reuse, 0x1, -R12 ;  /* 0x000000010b0c7824 */ /* 0x040fe200078e0a0c */
[----:B------:R-:W-:Y:S01]  /*02f0*/  LEA.HI R0, R0, R5, RZ, 0x2 ;  /* 0x0000000500007211 */ /* 0x000fe200078f10ff */
[C---:B------:R-:W-:Y:S01]  /*0300*/  IMAD.IADD R9, R11.reuse, 0x1, -R9 ;  /* 0x000000010b097824 */ /* 0x040fe200078e0a09 */
[----:B------:R-:W-:Y:S01]  /*0310*/  SHF.R.S32.HI R8, RZ, 0x4, R6 ;  /* 0x00000004ff087819 */ /* 0x000fe20000011406 */
[----:B------:R-:W-:Y:S01]  /*0320*/  IMAD.IADD R11, R11, 0x1, -R2 ;  /* 0x000000010b0b7824 */ /* 0x000fe200078e0a02 */
[----:B------:R-:W-:Y:S02]  /*0330*/  LOP3.LUT R2, R0, 0xfffffffc, RZ, 0xc0, !PT ;  /* 0xfffffffc00027812 */ /* 0x000fe400078ec0ff */
[----:B------:R-:W-:-:S02]  /*0340*/  LEA.HI R0, R6, R8, RZ, 0x1 ;  /* 0x0000000806007211 */ /* 0x000fc400078f08ff */
[----:B------:R-:W-:Y:S01]  /*0350*/  LEA.HI R3, R10, R7, RZ, 0x3 ;  /* 0x000000070a037211 */ /* 0x000fe200078f18ff */
[----:B------:R-:W-:Y:S01]  /*0360*/  IMAD.IADD R15, R5, 0x1, -R2 ;  /* 0x00000001050f7824 */ /* 0x000fe200078e0a02 */
[----:B------:R-:W-:Y:S01]  /*0370*/  LOP3.LUT R2, R0, 0xfffffffe, RZ, 0xc0, !PT ;  /* 0xfffffffe00027812 */ /* 0x000fe200078ec0ff */
[----:B------:R-:W-:Y:S01]  /*0380*/  IMAD.SHL.U32 R5, R12, 0x40, RZ ;  /* 0x000000400c057824 */ /* 0x000fe200078e00ff */
[----:B------:R-:W-:Y:S02]  /*0390*/  SHF.R.S32.HI R6, RZ, 0x1f, R4 ;  /* 0x0000001fff067819 */ /* 0x000fe40000011404 */
[----:B------:R-:W-:Y:S01]  /*03a0*/  LOP3.LUT R0, R3, 0xfffffff8, RZ, 0xc0, !PT ;  /* 0xfffffff803007812 */ /* 0x000fe200078ec0ff */
[----:B------:R-:W-:Y:S01]  /*03b0*/  IMAD.IADD R8, R8, 0x1, -R2 ;  /* 0x0000000108087824 */ /* 0x000fe200078e0a02 */
[----:B------:R-:W-:Y:S01]  /*03c0*/  LEA.HI R4, R6, R4, RZ, 0x2 ;  /* 0x0000000406047211 */ /* 0x000fe200078f10ff */
[----:B------:R-:W-:Y:S01]  /*03d0*/  IMAD.SHL.U32 R2, R15, 0x10, RZ ;  /* 0x000000100f027824 */ /* 0x000fe200078e00ff */
[----:B------:R-:W-:Y:S01]  /*03e0*/  SHF.R.S32.HI R6, RZ, 0x1f, R9 ;  /* 0x0000001fff067819 */ /* 0x000fe20000011409 */
[----:B------:R-:W-:Y:S01]  /*03f0*/  IMAD.IADD R3, R7, 0x1, -R0 ;  /* 0x0000000107037824 */ /* 0x000fe200078e0a00 */
[----:B------:R-:W-:Y:S01]  /*0400*/  LOP3.LUT R0, R5, 0x1c0, RZ, 0xc0, !PT ;  /* 0x000001c005007812 */ /* 0x000fe200078ec0ff */
[----:B------:R-:W-:Y:S01]  /*0410*/  IMAD.SHL.U32 R184, R8, 0x200, RZ ;  /* 0x0000020008b87824 */ /* 0x000fe200078e00ff */
[----:B------:R-:W-:Y:S01]  /*0420*/  LEA.HI R10, R6, R9, RZ, 0x3 ;  /* 0x00000009060a7211 */ /* 0x000fe200078f18ff */
[----:B------:R-:W-:Y:S01]  /*0430*/  STL [R1+0x4], R15 ;  /* 0x0000040f01007387 */ /* 0x000fe20000100800 */
[----:B------:R-:W-:-:S02]  /*0440*/  LEA.HI.SX32 R252, R4, R2, 0x1e ;  /* 0x0000000204fc7211 */ /* 0x000fc400078ff2ff */
[----:B------:R-:W-:Y:S02]  /*0450*/  LOP3.LUT R6, R0, 0x30, R2, 0xf8, !PT ;  /* 0x0000003000067812 */ /* 0x000fe400078ef802 */
[----:B------:R-:W-:Y:S02]  /*0460*/  LOP3.LUT R2, R3, 0x1, RZ, 0xc0, !PT ;  /* 0x0000000103027812 */ /* 0x000fe400078ec0ff */
[----:B------:R-:W-:Y:S02]  /*0470*/  SHF.R.S32.HI R5, RZ, 0x7, R13 ;  /* 0x00000007ff057819 */ /* 0x000fe4000001140d */
[----:B------:R-:W-:Y:S02]  /*0480*/  ISETP.NE.U32.AND P0, PT, R2, 0x1, PT ;  /* 0x000000010200780c */ /* 0x000fe40003f05070 */
[----:B------:R-:W-:Y:S01]  /*0490*/  LOP3.LUT R187, R0, 0x8, R14, 0xf8, !PT ;  /* 0x0000000800bb7812 */ /* 0x000fe200078ef80e */
[----:B------:R-:W-:Y:S01]  /*04a0*/  IMAD R7, R5, 0x1000, R184 ;  /* 0x0000100005077824 */ /* 0x000fe200078e02b8 */
[----:B------:R-:W-:-:S02]  /*04b0*/  SHF.R.U32.HI R0, RZ, 0x3, R0 ;  /* 0x00000003ff007819 */ /* 0x000fc40000011600 */
[----:B------:R-:W-:Y:S02]  /*04c0*/  LOP3.LUT R2, R6, 0x8, R14, 0xf8, !PT ;  /* 0x0000000806027812 */ /* 0x000fe400078ef80e */
[C---:B------:R-:W-:Y:S01]  /*04d0*/  R2P PR, R3.reuse, 0x6 ;  /* 0x0000000603007804 */ /* 0x040fe20000000000 */
[----:B------:R-:W-:Y:S01]  /*04e0*/  IMAD.SHL.U32 R3, R3, 0x40, RZ ;  /* 0x0000004003037824 */ /* 0x000fe200078e00ff */
[----:B------:R-:W-:Y:S02]  /*04f0*/  LOP3.LUT R187, R187, R0, RZ, 0x3c, !PT ;  /* 0x00000000bbbb7212 */ /* 0x000fe400078e3cff */
[----:B------:R-:W-:Y:S01]  /*0500*/  LOP3.LUT R184, R184, R2, R0, 0xf6, !PT ;  /* 0x00000002b8b87212 */ /* 0x000fe200078ef600 */
[----:B------:R-:W-:Y:S01]  /*0510*/  IMAD.SHL.U32 R2, R5, 0x8, RZ ;  /* 0x0000000805027824 */ /* 0x000fe200078e00ff */
[----:B------:R-:W-:Y:S01]  /*0520*/  LOP3.LUT R4, R10, 0xfffffff8, RZ, 0xc0, !PT ;  /* 0xfffffff80a047812 */ /* 0x000fe200078ec0ff */
[----:B------:R-:W-:Y:S01]  /*0530*/  IMAD.IADD R187, R7, 0x1, R187 ;  /* 0x0000000107bb7824 */ /* 0x000fe200078e02bb */
[----:B------:R-:W-:Y:S01]  /*0540*/  LOP3.LUT R0, R3, 0x1c0, RZ, 0xc0, !PT ;  /* 0x000001c003007812 */ /* 0x000fe200078ec0ff */
[----:B------:R-:W-:Y:S01]  /*0550*/  IMAD.SHL.U32 R7, R8, 0x10, RZ ;  /* 0x0000001008077824 */ /* 0x000fe200078e00ff */
[----:B------:R-:W-:Y:S01]  /*0560*/  LOP3.LUT R2, R2, 0x8, RZ, 0xc0, !PT ;  /* 0x0000000802027812 */ /* 0x000fe200078ec0ff */
[----:B------:R-:W-:Y:S01]  /*0570*/  IMAD.IADD R16, R9, 0x1, -R4 ;  /* 0x0000000109107824 */ /* 0x000fe200078e0a04 */
[----:B------:R-:W-:Y:S01]  /*0580*/  SHF.R.U32.HI R3, RZ, 0x3, R0 ;  /* 0x00000003ff037819 */ /* 0x000fe20000011600 */
[----:B------:R-:W-:Y:S01]  /*0590*/  IMAD.SHL.U32 R4, R11, 0x2, RZ ;  /* 0x000000020b047824 */ /* 0x000fe200078e00ff */
[----:B------:R-:W-:-:S02]  /*05a0*/  LOP3.LUT R9, R2, 0x10, R7, 0xf8, !PT ;  /* 0x0000001002097812 */ /* 0x000fc400078ef807 */
[-C--:B------:R-:W-:Y:S01]  /*05b0*/  LOP3.LUT R7, R3, R0.reuse, R2, 0x1e, !PT ;  /* 0x0000000003077212 */ /* 0x080fe200078e1e02 */
[--C-:B------:R-:W-:Y:S01]  /*05c0*/  IMAD R5, R5, 0x2000, R4.reuse ;  /* 0x0000200005057824 */ /* 0x100fe200078e0204 */
[----:B------:R-:W-:Y:S01]  /*05d0*/  LOP3.LUT R6, R3, R0, RZ, 0xfc, !PT ;  /* 0x0000000003067212 */ /* 0x000fe200078efcff */
[----:B------:R-:W-:Y:S01]  /*05e0*/  IMAD.SHL.U32 R2, R16, 0x40, RZ ;  /* 0x0000004010027824 */ /* 0x000fe200078e00ff */
[C---:B------:R-:W-:Y:S01]  /*05f0*/  LOP3.LUT P3, RZ, R12.reuse, 0x4, RZ, 0xc0, !PT ;  /* 0x000000040cff7812 */ /* 0x040fe2000786c0ff */
[C---:B------:R-:W-:Y:S01]  /*0600*/  IMAD R5, R15.reuse, 0x400, R5 ;  /* 0x000004000f057824 */ /* 0x040fe200078e0205 */
[----:B------:R-:W-:Y:S01]  /*0610*/  LOP3.LUT P4, RZ, R12, 0x2, RZ, 0xc0, !PT ;  /* 0x000000020cff7812 */ /* 0x000fe2000788c0ff */
[----:B------:R-:W-:Y:S01]  /*0620*/  IMAD R0, R15, 0x400, R4 ;  /* 0x000004000f007824 */ /* 0x000fe200078e0204 */
[----:B------:R-:W-:Y:S01]  /*0630*/  LOP3.LUT R2, R2, 0x1c0, RZ, 0xc0, !PT ;  /* 0x000001c002027812 */ /* 0x000fe200078ec0ff */
[----:B------:R-:W-:Y:S01]  /*0640*/  IMAD.SHL.U32 R3, R10, 0x40, RZ ;  /* 0x000000400a037824 */ /* 0x000fe200078e00ff */
[C---:B------:R-:W-:Y:S01]  /*0650*/  SEL R189, R235.reuse, 0xffffffe0, !P4 ;  /* 0xffffffe0ebbd7807 */ /* 0x040fe20006000000 */
[----:B------:R-:W-:Y:S01]  /*0660*/  IMAD.SHL.U32 R4, R8, 0x8, RZ ;  /* 0x0000000808047824 */ /* 0x000fe200078e00ff */
[----:B------:R-:W-:Y:S01]  /*0670*/  SEL R235, R235, 0xffffffe0, !P1 ;  /* 0xffffffe0ebeb7807 */ /* 0x000fe20004800000 */
[----:B------:R-:W-:Y:S01]  /*0680*/  IMAD.IADD R6, R6, 0x1, R5 ;  /* 0x0000000106067824 */ /* 0x000fe200078e0205 */
[----:B------:R-:W-:Y:S01]  /*0690*/  SHF.R.U32.HI R5, RZ, 0x3, R2 ;  /* 0x00000003ff057819 */ /* 0x000fe20000011602 */
[----:B------:R-:W-:Y:S01]  /*06a0*/  IMAD.IADD R7, R0, 0x1, R7 ;  /* 0x0000000100077824 */ /* 0x000fe200078e0207 */
[----:B------:R-:W-:Y:S01]  /*06b0*/  LOP3.LUT R0, R3, 0xfffffe00, RZ, 0xc0, !PT ;  /* 0xfffffe0003007812 */ /* 0x000fe200078ec0ff */
[----:B------:R-:W-:Y:S01]  /*06c0*/  STL [R1+0x18], R16 ;  /* 0x0000181001007387 */ /* 0x000fe20000100800 */
        /* <DEDUP_REMOVED lines=10> */
[----:B------:R-:W-:Y:S01]  /*0770*/  SEL R188, R2, 0xffffffc0, !P3 ;  /* 0xffffffc002bc7807 */ /* 0x000fe20005800000 */
[----:B------:R-:W-:Y:S01]  /*0780*/  IMAD.SHL.U32 R4, R12, 0x8, RZ ;  /* 0x000000080c047824 */ /* 0x000fe200078e00ff */
[----:B------:R-:W-:Y:S01]  /*0790*/  SEL R2, R2, 0xffffffc0, !P2 ;  /* 0xffffffc002027807 */ /* 0x000fe20005000000 */
[--C-:B------:R-:W-:Y:S01]  /*07a0*/  IMAD.IADD R6, R235, 0x1, R7.reuse ;  /* 0x00000001eb067824 */ /* 0x100fe200078e0207 */
[----:B------:R-:W-:Y:S01]  /*07b0*/  SEL R0, R0, 0x3c0, !P2 ;  /* 0x000003c000007807 */ /* 0x000fe20005000000 */
[C---:B------:R-:W-:Y:S01]  /*07c0*/  VIADD R10, R7.reuse, 0x420 ;  /* 0x00000420070a7836 */ /* 0x040fe20000000000 */
[----:B------:R1:W-:Y:S01]  /*07d0*/  STL [R1+0x8], R4 ;  /* 0x0000080401007387 */ /* 0x0003e20000100800 */
[----:B------:R-:W-:Y:S01]  /*07e0*/  IMAD.IADD R5, R2, 0x1, R7 ;  /* 0x0000000102057824 */ /* 0x000fe200078e0207 */
[----:B------:R-:W-:Y:S01]  /*07f0*/  SHF.R.S32.HI R3, RZ, 0x3, R14 ;  /* 0x00000003ff037819 */ /* 0x000fe2000001140e */
[C---:B------:R-:W-:Y:S01]  /*0800*/  VIADD R3, R7.reuse, 0x2020 ;  /* 0x0000202007037836 */ /* 0x040fe20000000000 */
[----:B------:R-:W-:Y:S01]  /*0810*/  STL [R1+0x1c], R7 ;  /* 0x00001c0701007387 */ /* 0x000fe20000100800 */
[----:B------:R-:W-:Y:S01]  /*0820*/  @P1 VIADD R10, R7, 0x3e0 ;  /* 0x000003e0070a1836 */ /* 0x000fe20000000000 */
[----:B------:R-:W-:Y:S01]  /*0830*/  SEL R233, R233, 0x10, !P0 ;  /* 0x00000010e9e97807 */ /* 0x000fe20004000000 */
[C---:B------:R-:W-:Y:S01]  /*0840*/  VIADD R9, R7.reuse, 0x2420 ;  /* 0x0000242007097836 */ /* 0x040fe20000000000 */
[----:B------:R2:W-:Y:S01]  /*0850*/  STL [R1+0x30], R5 ;  /* 0x0000300501007387 */ /* 0x0005e20000100800 */
[----:B------:R-:W-:Y:S01]  /*0860*/  @P1 VIADD R3, R7, 0x1fe0 ;  /* 0x00001fe007031836 */ /* 0x000fe20000000000 */
[----:B------:R-:W-:Y:S01]  /*0870*/  LEA R187, R187, UR4, 0x1 ;  /* 0x00000004bbbb7c11 */ /* 0x000fe2000f8e08ff */
[C---:B------:R-:W-:Y:S01]  /*0880*/  VIADD R8, R7.reuse, 0x2040 ;  /* 0x0000204007087836 */ /* 0x040fe20000000000 */
[----:B------:R3:W-:Y:S01]  /*0890*/  STL [R1+0x4c], R6 ;  /* 0x00004c0601007387 */ /* 0x0007e20000100800 */
[C---:B------:R-:W-:Y:S01]  /*08a0*/  @P1 VIADD R9, R7.reuse, 0x23e0 ;  /* 0x000023e007091836 */ /* 0x040fe20000000000 */
[----:B------:R-:W-:Y:S01]  /*08b0*/  LEA R184, R184, UR5, 0x1 ;  /* 0x00000005b8b87c11 */ /* 0x000fe2000f8e08ff */
[----:B------:R-:W-:-:S02]  /*08c0*/  @P2 VIADD R8, R7, 0x1fc0 ;  /* 0x00001fc007082836 */ /* 0x000fc40000000000 */
[C---:B------:R-:W-:Y:S02]  /*08d0*/  IMAD.IADD R232, R231.reuse, 0x1, R2 ;  /* 0x00000001e7e87824 */ /* 0x040fe400078e0202 */
[----:B------:R-:W-:Y:S02]  /*08e0*/  IMAD.IADD R2, R2, 0x1, R3 ;  /* 0x0000000102027824 */ /* 0x000fe400078e0203 */
[----:B------:R-:W-:Y:S02]  /*08f0*/  IMAD.IADD R234, R231, 0x1, R233 ;  /* 0x00000001e7ea7824 */ /* 0x000fe400078e02e9 */
[----:B------:R-:W-:Y:S02]  /*0900*/  IMAD.IADD R188, R187, 0x1, R188 ;  /* 0x00000001bbbc7824 */ /* 0x000fe400078e02bc */
[----:B-1----:R-:W-:Y:S02]  /*0910*/  IMAD.IADD R4, R7, 0x1, R0 ;  /* 0x0000000107047824 */ /* 0x002fe400078e0200 */
[----:B------:R-:W-:-:S02]  /*0920*/  IMAD.IADD R0, R0, 0x1, R3 ;  /* 0x0000000100007824 */ /* 0x000fc400078e0203 */
[----:B------:R-:W-:Y:S01]  /*0930*/  IMAD.IADD R233, R233, 0x1, R232 ;  /* 0x00000001e9e97824 */ /* 0x000fe200078e02e8 */
[----:B------:R1:W-:Y:S01]  /*0940*/  STL [R1+0x2c], R4 ;  /* 0x00002c0401007387 */ /* 0x0003e20000100800 */
[----:B------:R-:W-:Y:S02]  /*0950*/  IMAD.IADD R190, R187, 0x1, R189 ;  /* 0x00000001bbbe7824 */ /* 0x000fe400078e02bd */
[----:B--2---:R-:W-:Y:S01]  /*0960*/  IMAD.IADD R5, R235, 0x1, R5 ;  /* 0x00000001eb057824 */ /* 0x004fe200078e0205 */
[----:B------:R2:W-:Y:S01]  /*0970*/  STL [R1+0x38], R10 ;  /* 0x0000380a01007387 */ /* 0x0005e20000100800 */
[----:B------:R-:W-:Y:S02]  /*0980*/  IMAD.IADD R238, R231, 0x1, R235 ;  /* 0x00000001e7ee7824 */ /* 0x000fe400078e02eb */
[C---:B---3--:R-:W-:Y:S01]  /*0990*/  VIADD R6, R7.reuse, 0x2440 ;  /* 0x0000244007067836 */ /* 0x048fe20000000000 */
[----:B------:R2:W-:Y:S01]  /*09a0*/  STL [R1+0x20], R3 ;  /* 0x0000200301007387 */ /* 0x0005e20000100800 */
[----:B------:R-:W-:-:S02]  /*09b0*/  @P2 VIADD R6, R7, 0x23c0 ;  /* 0x000023c007062836 */ /* 0x000fc40000000000 */
[----:B------:R-:W-:Y:S01]  /*09c0*/  IMAD.IADD R237, R234, 0x1, R235 ;  /* 0x00000001eaed7824 */ /* 0x000fe200078e02eb */
[----:B------:R2:W-:Y:S01]  /*09d0*/  STL [R1+0x34], R9 ;  /* 0x0000340901007387 */ /* 0x0005e20000100800 */
[----:B------:R-:W-:Y:S02]  /*09e0*/  IMAD.IADD R236, R235, 0x1, R232 ;  /* 0x00000001ebec7824 */ /* 0x000fe400078e02e8 */
[----:B------:R-:W-:Y:S01]  /*09f0*/  IMAD.IADD R189, R189, 0x1, R188 ;  /* 0x00000001bdbd7824 */ /* 0x000fe200078e02bc */
[----:B------:R2:W-:Y:S04]  /*0a00*/  STL [R1+0x28], R8 ;  /* 0x0000280801007387 */ /* 0x0005e80000100800 */
[----:B------:R2:W-:Y:S04]  /*0a10*/  STL [R1+0x24], R6 ;  /* 0x0000240601007387 */ /* 0x0005e80000100800 */
[----:B------:R2:W-:Y:S01]  /*0a20*/  STL [R1+0x48], R5 ;  /* 0x0000480501007387 */ /* 0x0005e20000100800 */
[----:B-1----:R-:W-:-:S02]  /*0a30*/  IMAD.IADD R4, R235, 0x1, R4 ;  /* 0x00000001eb047824 */ /* 0x002fc400078e0204 */
[----:B------:R-:W-:-:S03]  /*0a40*/  IMAD.IADD R235, R235, 0x1, R233 ;  /* 0x00000001ebeb7824 */ /* 0x000fc600078e02e9 */
[----:B------:R2:W-:Y:S04]  /*0a50*/  STL [R1+0x44], R4 ;  /* 0x0000440401007387 */ /* 0x0005e80000100800 */
[----:B------:R2:W-:Y:S04]  /*0a60*/  STL [R1+0x40], R2 ;  /* 0x0000400201007387 */ /* 0x0005e80000100800 */
[----:B------:R2:W-:Y:S02]  /*0a70*/  STL [R1+0x3c], R0 ;  /* 0x00003c0001007387 */ /* 0x0005e40000100800 */
.L_x_2024:
[----:B------:R-:W-:Y:S02]  /*0a80*/  ISETP.NE.U32.AND P0, PT, RZ, UR20, PT ;  /* 0x00000014ff007c0c */ /* 0x000fe4000bf05070 */
[----:B------:R-:W-:Y:S02]  /*0a90*/  ISETP.NE.U32.AND P1, PT, RZ, UR18, PT ;  /* 0x00000012ff007c0c */ /* 0x000fe4000bf25070 */
[----:B------:R-:W-:Y:S02]  /*0aa0*/  ISETP.NE.AND.EX P0, PT, RZ, UR21, PT, P0 ;  /* 0x00000015ff007c0c */ /* 0x000fe4000bf05300 */
[----:B------:R-:W-:-:S11]  /*0ab0*/  ISETP.NE.AND.EX P1, PT, RZ, UR19, PT, P1 ;  /* 0x00000013ff007c0c */ /* 0x000fd6000bf25310 */
[----:B--2---:R-:W1:Y:S01]  /*0ac0*/  @P0 S2R R0, SR_CTAID.Y ;  /* 0x0000000000000919 */ /* 0x004e620000002600 */
[----:B----4-:R-:W1:Y:S01]  /*0ad0*/  @P0 LDC.64 R2, c[0x0][0x300] ;  /* 0x0000c000ff020b82 */ /* 0x010e620000000a00 */
        /* <DEDUP_REMOVED lines=90> */
.L_x_2017:
[----:B------:R-:W-:Y:S01]  /*1080*/  UIMAD UR41, UR26, UR38, UR28 ;  /* 0x000000261a2972a4 */ /* 0x000fe2000f8e021c */
[----:B------:R-:W-:-:S03]  /*1090*/  ULDC UR52, c[0x0][0x2d4] ;  /* 0x0000b50000347ab9 */ /* 0x000fc60000000800 */
[----:B------:R-:W-:-:S12]  /*10a0*/  UIMAD UR41, UR41, UR52, URZ ;  /* 0x00000034292972a4 */ /* 0x000fd8000f8e023f */
.L_x_2018:
[----:B------:R-:W2:Y:S01]  /*10b0*/  LDL.64 R2, [R1+0x8] ;  /* 0x0000080001027983 */ /* 0x000ea20000100a00 */
[----:B------:R-:W-:Y:S01]  /*10c0*/  ULDC.64 UR8, c[0x0][0x248] ;  /* 0x0000920000087ab9 */ /* 0x000fe20000000a00 */
[----:B------:R-:W-:Y:S01]  /*10d0*/  ULDC.64 UR6, c[0x0][0x250] ;  /* 0x0000940000067ab9 */ /* 0x000fe20000000a00 */
[----:B------:R-:W-:Y:S01]  /*10e0*/  ULDC.64 UR16, c[0x0][0x240] ;  /* 0x0000900000107ab9 */ /* 0x000fe20000000a00 */
[----:B------:R-:W2:Y:S01]  /*10f0*/  LDL.64 R28, [R1+0x8] ;  /* 0x00000800011c7983 */ /* 0x000ea20000100a00 */
[----:B------:R-:W1:Y:S01]  /*1100*/  LDC.64 R12, c[0x0][0x228] ;  /* 0x00008a00ff0c7b82 */ /* 0x000e620000000a00 */
[----:B------:R-:W3:Y:S01]  /*1110*/  S2R R4, SR_TID.X ;  /* 0x0000000000047919 */ /* 0x000ee20000002100 */
[----:B------:R-:W4:Y:S06]  /*1120*/  S2R R5, SR_TID.X ;  /* 0x0000000000057919 */ /* 0x000f2c0000002100 */
[----:B------:R-:W5:Y:S01]  /*1130*/  LDC.64 R14, c[0x0][0x418] ;  /* 0x00010600ff0e7b82 */ /* 0x000f620000000a00 */
[----:B------:R-:W1:Y:S01]  /*1140*/  S2R R26, SR_TID.X ;  /* 0x00000000001a7919 */ /* 0x000e620000002100 */
[----:B---3--:R-:W-:-:S04]  /*1150*/  SHF.R.S32.HI R4, RZ, 0x1f, R4 ;  /* 0x0000001fff047819 */ /* 0x008fc80000011404 */
[----:B----4-:R-:W-:-:S04]  /*1160*/  LEA.HI R4, R4, R5, RZ, 0x3 ;  /* 0x0000000504047211 */ /* 0x010fc800078f18ff */
[----:B------:R-:W-:-:S05]  /*1170*/  SHF.R.S32.HI R4, RZ, 0x3, R4 ;  /* 0x00000003ff047819 */ /* 0x000fca0000011404 */
[----:B------:R-:W-:Y:S01]  /*1180*/  IMAD.SHL.U32 R0, R4, 0x40, RZ ;  /* 0x0000004004007824 */ /* 0x000fe200078e00ff */
[----:B-1----:R-:W-:-:S04]  /*1190*/  SHF.R.S32.HI R27, RZ, 0x1f, R26 ;  /* 0x0000001fff1b7819 */ /* 0x002fc8000001141a */
[----:B------:R-:W-:Y:S02]  /*11a0*/  LOP3.LUT R0, R0, 0x1c0, RZ, 0xc0, !PT ;  /* 0x000001c000007812 */ /* 0x000fe400078ec0ff */
[C---:B------:R-:W-:Y:S01]  /*11b0*/  IADD3 R10, P0, R4.reuse, UR44, RZ ;  /* 0x0000002c040a7c10 */ /* 0x040fe2000ff1e0ff */
[----:B------:R-:W-:Y:S01]  /*11c0*/  IMAD.WIDE.U32 R20, R4, UR8, RZ ;  /* 0x0000000804147c25 */ /* 0x000fe2000f8e00ff */
[----:B------:R-:W-:-:S03]  /*11d0*/  LEA.HI R8, R27, R26, RZ, 0x5 ;  /* 0x0000001a1b087211 */ /* 0x000fc600078f28ff */
[----:B------:R-:W-:Y:S01]  /*11e0*/  IMAD.WIDE.U32 R22, R4, UR6, RZ ;  /* 0x0000000604167c25 */ /* 0x000fe2000f8e00ff */
[----:B------:R-:W-:-:S04]  /*11f0*/  UIMAD UR13, UR38, UR47, URZ ;  /* 0x0000002f260d72a4 */ /* 0x000fc8000f8e023f */
[----:B------:R-:W-:Y:S01]  /*1200*/  USHF.L.U32 UR12, UR13, 0x7, URZ ;  /* 0x000000070d0c7899 */ /* 0x000fe2000800063f */
[----:B------:R-:W-:Y:S01]  /*1210*/  IMAD.U32 R19, RZ, RZ, UR11 ;  /* 0x0000000bff137e24 */ /* 0x000fe2000f8e00ff */
[----:B------:R-:W-:Y:S02]  /*1220*/  UIADD3 UR4, UP1, UR4, UR10, URZ ;  /* 0x0000000a04047290 */ /* 0x000fe4000ff3e03f */
[----:B------:R-:W-:Y:S02]  /*1230*/  USHF.R.S32.HI UR11, URZ, 0x1f, UR12 ;  /* 0x0000001f3f0b7899 */ /* 0x000fe4000801140c */
[----:B------:R-:W-:Y:S02]  /*1240*/  UIMAD.WIDE UR52, UR26, UR52, UR44 ;  /* 0x000000341a3472a5 */ /* 0x000fe4000f8e022c */
[----:B------:R-:W-:Y:S02]  /*1250*/  UIMAD.WIDE.U32 UR50, UR47, UR38, URZ ;  /* 0x000000262f3272a5 */ /* 0x000fe4000f8e003f */
[----:B------:R-:W-:-:S04]  /*1260*/  UIADD3 UR23, UP0, UR52, UR23, URZ ;  /* 0x0000001734177290 */ /* 0x000fc8000ff1e03f */
[----:B------:R-:W-:Y:S02]  /*1270*/  UIADD3.X UR22, UR53, UR22, URZ, UP0, !UPT ;  /* 0x0000001635167290 */ /* 0x000fe400087fe43f */
[----:B------:R-:W-:Y:S02]  /*1280*/  ULEA.HI.SX32 UR40, UR40, 0xffffffff, 0x19 ;  /* 0xffffffff28287891 */ /* 0x000fe4000f8fca3f */
[----:B------:R-:W-:Y:S02]  /*1290*/  UIADD3.X UR43, UR46, UR43, URZ, UP1, !UPT ;  /* 0x0000002b2e2b7290 */ /* 0x000fe40008ffe43f */
[----:B------:R-:W-:Y:S01]  /*12a0*/  UIADD3 UR42, UR44, UR42, URZ ;  /* 0x0000002a2c2a7290 */ /* 0x000fe2000fffe03f */
        /* <DEDUP_REMOVED lines=32> */
[----:B--2---:R-:W-:Y:S01]  /*14b0*/  IMAD.MOV.U32 R28, RZ, RZ, R2 ;  /* 0x000000ffff1c7224 */ /* 0x004fe200078e0002 */
[----:B------:R-:W-:-:S04]  /*14c0*/  LEA.HI R3, R27, R26, RZ, 0x6 ;  /* 0x0000001a1b037211 */ /* 0x000fc800078f30ff */
[----:B------:R-:W-:Y:S02]  /*14d0*/  LOP3.LUT R2, R0, 0x38, R28, 0xf8, !PT ;  /* 0x0000003800027812 */ /* 0x000fe400078ef81c */
[----:B------:R-:W-:-:S04]  /*14e0*/  SHF.R.U32.HI R0, RZ, 0x3, R0 ;  /* 0x00000003ff007819 */ /* 0x000fc80000011600 */
[----:B------:R-:W-:Y:S01]  /*14f0*/  LOP3.LUT R0, R2, R0, RZ, 0x3c, !PT ;  /* 0x0000000002007212 */ /* 0x000fe200078e3cff */
[----:B------:R-:W-:Y:S01]  /*1500*/  IMAD.SHL.U32 R2, R3, 0x8, RZ ;  /* 0x0000000803027824 */ /* 0x000fe200078e00ff */
[----:B------:R-:W-:-:S04]  /*1510*/  SHF.R.S32.HI R3, RZ, 0x1f, R4 ;  /* 0x0000001fff037819 */ /* 0x000fc80000011404 */
[----:B------:R-:W-:Y:S01]  /*1520*/  LOP3.LUT R18, R0, 0xfffffe00, R2, 0xf8, !PT ;  /* 0xfffffe0000127812 */ /* 0x000fe200078ef802 */
[C---:B------:R-:W-:Y:S01]  /*1530*/  IMAD R2, R3.reuse, UR8, RZ ;  /* 0x0000000803027c24 */ /* 0x040fe2000f8e02ff */
[C---:B------:R-:W-:Y:S01]  /*1540*/  IADD3.X R16, R3.reuse, UR45, RZ, P0, !PT ;  /* 0x0000002d03107c10 */ /* 0x040fe200087fe4ff */
[----:B------:R-:W-:Y:S02]  /*1550*/  IMAD R0, R3, UR6, RZ ;  /* 0x0000000603007c24 */ /* 0x000fe4000f8e02ff */
[----:B------:R-:W-:Y:S02]  /*1560*/  IMAD R2, R4, UR9, R2 ;  /* 0x0000000904027c24 */ /* 0x000fe4000f8e0202 */
[----:B------:R-:W-:Y:S02]  /*1570*/  IMAD R3, R16, UR16, RZ ;  /* 0x0000001010037c24 */ /* 0x000fe4000f8e02ff */
[----:B------:R-:W-:Y:S01]  /*1580*/  IMAD R0, R4, UR7, R0 ;  /* 0x0000000704007c24 */ /* 0x000fe2000f8e0200 */
[----:B------:R-:W-:Y:S01]  /*1590*/  LOP3.LUT R4, R8, 0xffffffe0, RZ, 0xc0, !PT ;  /* 0xffffffe008047812 */ /* 0x000fe200078ec0ff */
[----:B------:R-:W-:-:S02]  /*15a0*/  IMAD.IADD R5, R21, 0x1, R2 ;  /* 0x0000000115057824 */ /* 0x000fc400078e0202 */
[----:B------:R-:W-:Y:S02]  /*15b0*/  IMAD R2, R10, UR17, R3 ;  /* 0x000000110a027c24 */ /* 0x000fe4000f8e0203 */
[----:B------:R-:W-:Y:S01]  /*15c0*/  IMAD.IADD R3, R23, 0x1, R0 ;  /* 0x0000000117037824 */ /* 0x000fe200078e0200 */
[----:B------:R-:W-:Y:S01]  /*15d0*/  SHF.R.S32.HI R0, RZ, 0x5, R8 ;  /* 0x00000005ff007819 */ /* 0x000fe20000011408 */
[----:B------:R-:W-:Y:S01]  /*15e0*/  IMAD.IADD R25, R26, 0x1, -R4 ;  /* 0x000000011a197824 */ /* 0x000fe200078e0a04 */
[--C-:B------:R-:W-:Y:S01]  /*15f0*/  SHF.R.S32.HI R29, RZ, 0x1f, R28.reuse ;  /* 0x0000001fff1d7819 */ /* 0x100fe2000001141c */
[----:B------:R-:W-:Y:S01]  /*1600*/  IMAD.U32 R8, RZ, RZ, UR14 ;  /* 0x0000000eff087e24 */ /* 0x000fe2000f8e00ff */
[----:B------:R-:W-:Y:S01]  /*1610*/  USHF.R.S32.HI UR45, URZ, 0x1f, UR47 ;  /* 0x0000001f3f2d7899 */ /* 0x000fe2000801142f */
[----:B------:R-:W-:Y:S01]  /*1620*/  IMAD R0, R0, UR13, R25 ;  /* 0x0000000d00007c24 */ /* 0x000fe2000f8e0219 */
[----:B------:R-:W-:Y:S01]  /*1630*/  ULDC.64 UR14, c[0x0][0x258] ;  /* 0x00009600000e7ab9 */ /* 0x000fe20000000a00 */
[----:B------:R-:W-:Y:S01]  /*1640*/  IMAD.WIDE.U32 R6, R10, UR16, R28 ;  /* 0x000000100a067c25 */ /* 0x000fe2000f8e001c */
[----:B------:R-:W-:Y:S02]  /*1650*/  @P1 BAR.SYNC.DEFER_BLOCKING 0x0 ;  /* 0x0000000000001b1d */ /* 0x000fe40000010000 */
[----:B------:R-:W-:Y:S01]  /*1660*/  IADD3 R8, P2, P0, R0, UR12, R8 ;  /* 0x0000000c00087c10 */ /* 0x000fe2000f85e008 */
[----:B------:R-:W-:Y:S01]  /*1670*/  IMAD.IADD R7, R7, 0x1, R2 ;  /* 0x0000000107077824 */ /* 0x000fe200078e0202 */
[----:B------:R-:W-:Y:S01]  /*1680*/  SHF.R.S32.HI R0, RZ, 0x1f, R0 ;  /* 0x0000001fff007819 */ /* 0x000fe20000011400 */
[----:B------:R-:W-:-:S02]  /*1690*/  IMAD.MOV.U32 R2, RZ, RZ, R22 ;  /* 0x000000ffff027224 */ /* 0x000fc400078e0016 */
[----:B------:R-:W-:Y:S01]  /*16a0*/  IMAD.MOV.U32 R4, RZ, RZ, R20 ;  /* 0x000000ffff047224 */ /* 0x000fe200078e0014 */
[----:B------:R-:W-:Y:S01]  /*16b0*/  UIMAD UR45, UR45, UR38, URZ ;  /* 0x000000262d2d72a4 */ /* 0x000fe2000f8e023f */
[----:B------:R-:W-:Y:S01]  /*16c0*/  IMAD.U32 R22, RZ, RZ, UR6 ;  /* 0x00000006ff167e24 */ /* 0x000fe2000f8e00ff */
[----:B------:R-:W-:Y:S01]  /*16d0*/  IADD3.X R0, R0, UR11, R19, P2, P0 ;  /* 0x0000000b00007c10 */ /* 0x000fe200097e0413 */
[----:B------:R-:W-:Y:S01]  /*16e0*/  IMAD.U32 R20, RZ, RZ, UR8 ;  /* 0x00000008ff147e24 */ /* 0x000fe2000f8e00ff */
[----:B------:R-:W-:Y:S01]  /*16f0*/  IADD3 R8, P0, R8, R9, RZ ;  /* 0x0000000908087210 */ /* 0x000fe20007f1e0ff */
[----:B------:R-:W-:Y:S01]  /*1700*/  IMAD.WIDE.U32 R22, R22, UR4, R2 ;  /* 0x0000000416167c25 */ /* 0x000fe2000f8e0002 */
[----:B------:R-:W-:Y:S01]  /*1710*/  UIMAD UR49, UR49, UR47, UR45 ;  /* 0x0000002f313172a4 */ /* 0x000fe2000f8e022d */
[----:B------:R-:W-:Y:S02]  /*1720*/  ULDC.64 UR12, c[0x0][0x420] ;  /* 0x00010800000c7ab9 */ /* 0x000fe40000000a00 */
[----:B------:R-:W-:Y:S01]  /*1730*/  IMAD R19, R12, UR35, RZ ;  /* 0x000000230c137c24 */ /* 0x000fe2000f8e02ff */
[----:B------:R-:W-:Y:S01]  /*1740*/  ULDC.64 UR10, c[0x0][0x428] ;  /* 0x00010a00000a7ab9 */ /* 0x000fe20000000a00 */
[----:B-----5:R-:W-:-:S02]  /*1750*/  IMAD R2, R14, UR35, RZ ;  /* 0x000000230e027c24 */ /* 0x020fc4000f8e02ff */
[----:B------:R-:W-:-:S04]  /*1760*/  IMAD.WIDE.U32 R20, R20, UR4, R4 ;  /* 0x0000000414147c25 */ /* 0x000fc8000f8e0004 */
[----:B------:R-:W-:Y:S02]  /*1770*/  IMAD.X R9, R0, 0x1, R17, P0 ;  /* 0x0000000100097824 */ /* 0x000fe400000e0611 */
[----:B------:R-:W-:-:S04]  /*1780*/  IMAD.WIDE.U32 R4, R12, UR26, R6 ;  /* 0x0000001a0c047c25 */ /* 0x000fc8000f8e0006 */
[----:B------:R-:W-:Y:S02]  /*1790*/  IMAD R0, R13, UR26, R19 ;  /* 0x0000001a0d007c24 */ /* 0x000fe4000f8e0213 */
[----:B------:R-:W-:Y:S02]  /*17a0*/  IMAD R6, R15, UR26, R2 ;  /* 0x0000001a0f067c24 */ /* 0x000fe4000f8e0202 */
[----:B------:R-:W-:Y:S01]  /*17b0*/  IMAD.WIDE.U32 R2, R14, UR26, R28 ;  /* 0x0000001a0e027c25 */ /* 0x000fe2000f8e001c */
[----:B------:R-:W-:-:S03]  /*17c0*/  UIADD3 UR49, UR51, UR49, URZ ;  /* 0x0000003133317290 */ /* 0x000fc6000fffe03f */
[----:B------:R-:W-:Y:S02]  /*17d0*/  IMAD.IADD R5, R5, 0x1, R0 ;  /* 0x0000000105057824 */ /* 0x000fe400078e0200 */
[----:B------:R-:W-:Y:S02]  /*17e0*/  IMAD.IADD R3, R3, 0x1, R6 ;  /* 0x0000000103037824 */ /* 0x000fe400078e0206 */
[----:B------:R-:W-:Y:S01]  /*17f0*/  IMAD R0, R16, UR12, RZ ;  /* 0x0000000c10007c24 */ /* 0x000fe2000f8e02ff */
[----:B------:R-:W-:Y:S01]  /*1800*/  UIMAD UR49, UR49, UR23, URZ ;  /* 0x00000017313172a4 */ /* 0x000fe2000f8e023f */
[C---:B------:R-:W-:Y:S01]  /*1810*/  IMAD.WIDE.U32 R2, R10.reuse, UR12, R2 ;  /* 0x0000000c0a027c25 */ /* 0x040fe2000f8e0002 */
[----:B------:R-:W1:Y:S03]  /*1820*/  LDC.64 R16, c[0x0][0x230] ;  /* 0x00008c00ff107b82 */ /* 0x000e660000000a00 */
[----:B------:R-:W-:-:S02]  /*1830*/  IMAD R6, R10, UR13, R0 ;  /* 0x0000000d0a067c24 */ /* 0x000fc4000f8e0200 */
[----:B------:R-:W-:Y:S01]  /*1840*/  IMAD.U32 R12, RZ, RZ, UR50 ;  /* 0x00000032ff0c7e24 */ /* 0x000fe2000f8e00ff */
[----:B------:R-:W-:Y:S01]  /*1850*/  UIMAD UR49, UR22, UR50, UR49 ;  /* 0x00000032163172a4 */ /* 0x000fe2000f8e0231 */
[----:B------:R-:W-:Y:S01]  /*1860*/  IMAD.U32 R0, RZ, RZ, UR14 ;  /* 0x0000000eff007e24 */ /* 0x000fe2000f8e00ff */
[----:B------:R-:W-:Y:S01]  /*1870*/  UIMAD UR47, UR34, UR10, URZ ;  /* 0x0000000a222f72a4 */ /* 0x000fe2000f8e023f */
[----:B------:R-:W-:Y:S01]  /*1880*/  IMAD.IADD R3, R3, 0x1, R6 ;  /* 0x0000000103037824 */ /* 0x000fe200078e0206 */
[----:B------:R-:W-:Y:S01]  /*1890*/  UIMAD UR48, UR34, UR14, URZ ;  /* 0x0000000e223072a4 */ /* 0x000fe2000f8e023f */
[----:B------:R-:W-:Y:S01]  /*18a0*/  IMAD.WIDE.U32 R8, R12, UR23, R8 ;  /* 0x000000170c087c25 */ /* 0x000fe2000f8e0008 */
[----:B------:R-:W-:-:S03]  /*18b0*/  ULDC.64 UR22, c[0x0][0x400] ;  /* 0x0001000000167ab9 */ /* 0x000fc60000000a00 */
[----:B------:R-:W-:Y:S01]  /*18c0*/  IMAD.U32 R6, RZ, RZ, UR10 ;  /* 0x0000000aff067e24 */ /* 0x000fe2000f8e00ff */
[----:B------:R-:W-:Y:S01]  /*18d0*/  ULEA.HI UR10, UR40, UR40, URZ, 0x1 ;  /* 0x00000028280a7291 */ /* 0x000fe2000f8f083f */
[----:B------:R-:W-:Y:S01]  /*18e0*/  IMAD.WIDE.U32 R4, R0, UR28, R4 ;  /* 0x0000001c00047c25 */ /* 0x000fe2000f8e0004 */
[----:B------:R-:W-:Y:S01]  /*18f0*/  UIMAD UR45, UR28, UR15, UR48 ;  /* 0x0000000f1c2d72a4 */ /* 0x000fe2000f8e0230 */
[----:B------:R-:W-:Y:S02]  /*1900*/  LEA R196, P0, R8, UR22, 0x2 ;  /* 0x0000001608c47c11 */ /* 0x000fe4000f8010ff */
[----:B------:R-:W-:Y:S01]  /*1910*/  VIADD R0, R9, UR49 ;  /* 0x0000003109007c36 */ /* 0x000fe20008000000 */
[----:B------:R-:W-:Y:S01]  /*1920*/  UIMAD UR47, UR28, UR11, UR47 ;  /* 0x0000000b1c2f72a4 */ /* 0x000fe2000f8e022f */
[----:B------:R-:W-:Y:S01]  /*1930*/  IMAD.WIDE.U32 R2, R6, UR28, R2 ;  /* 0x0000001c06027c25 */ /* 0x000fe2000f8e0002 */
[----:B------:R-:W-:-:S03]  /*1940*/  ULOP3.LUT UR22, UR10, 0xfffffffe, URZ, 0xc0, !UPT ;  /* 0xfffffffe0a167892 */ /* 0x000fc6000f8ec03f */
[----:B------:R-:W-:Y:S01]  /*1950*/  IMAD.U32 R13, RZ, RZ, UR51 ;  /* 0x00000033ff0d7e24 */ /* 0x000fe2000f8e00ff */
[----:B------:R-:W-:Y:S01]  /*1960*/  ULDC.64 UR10, c[0x0][0x3e0] ;  /* 0x0000f800000a7ab9 */ /* 0x000fe20000000a00 */
[----:B------:R-:W-:Y:S01]  /*1970*/  LEA.HI.X R197, R8, UR23, R0, 0x2, P0 ;  /* 0x0000001708c57c11 */ /* 0x000fe200080f1400 */
[----:B------:R-:W-:Y:S01]  /*1980*/  ULDC.64 UR14, c[0x0][0x210] ;  /* 0x00008400000e7ab9 */ /* 0x000fe20000000a00 */
[----:B------:R-:W-:Y:S01]  /*1990*/  LEA R240, P0, R2, UR10, 0x1 ;  /* 0x0000000a02f07c11 */ /* 0x000fe2000f8008ff */
[----:B------:R-:W-:Y:S01]  /*19a0*/  VIADD R0, R5, UR45 ;  /* 0x0000002d05007c36 */ /* 0x000fe20008000000 */
[----:B------:R-:W-:Y:S01]  /*19b0*/  USHF.L.U32 UR10, UR12, 0x6, URZ ;  /* 0x000000060c0a7899 */ /* 0x000fe2000800063f */
[C---:B------:R-:W-:Y:S01]  /*19c0*/  LEA R242, P2, R4.reuse, UR14, 0x1 ;  /* 0x0000000e04f27c11 */ /* 0x040fe2000f8408ff */
[----:B------:R-:W-:Y:S01]  /*19d0*/  VIADD R3, R3, UR47 ;  /* 0x0000002f03037c36 */ /* 0x000fe20008000000 */
[----:B------:R-:W2:Y:S01]  /*19e0*/  LDC.64 R12, c[0x0][0x238] ;  /* 0x00008e00ff0c7b82 */ /* 0x000ea20000000a00 */
[----:B------:R-:W-:Y:S01]  /*19f0*/  UIADD3 UR22, UR40, -UR22, URZ ;  /* 0x8000001628167290 */ /* 0x000fe2000fffe03f */
[----:B------:R-:W-:Y:S01]  /*1a00*/  LEA.HI.X R243, R4, UR15, R0, 0x1, P2 ;  /* 0x0000000f04f37c11 */ /* 0x000fe200090f0c00 */
[----:B------:R-:W-:Y:S01]  /*1a10*/  USHF.L.U64.HI UR12, UR12, 0x6, UR13 ;  /* 0x000000060c0c7899 */ /* 0x000fe2000801020d */
[----:B------:R-:W-:-:S02]  /*1a20*/  LEA.HI.X R241, R2, UR11, R3, 0x1, P0 ;  /* 0x0000000b02f17c11 */ /* 0x000fc400080f0c03 */
[----:B------:R-:W-:Y:S01]  /*1a30*/  IADD3 R4, P2, R240, UR10, RZ ;  /* 0x0000000af0047c10 */ /* 0x000fe2000ff5e0ff */
[----:B------:R-:W-:Y:S01]  /*1a40*/  UISETP.NE.AND UP0, UPT, UR22, 0x1, UPT ;  /* 0x000000011600788c */ /* 0x000fe2000bf05270 */
[----:B-1----:R-:W-:Y:S01]  /*1a50*/  IMAD R10, R16, UR35, RZ ;  /* 0x00000023100a7c24 */ /* 0x002fe2000f8e02ff */
[----:B------:R-:W-:Y:S02]  /*1a60*/  LEA R14, R18, UR5, 0x1 ;  /* 0x00000005120e7c11 */ /* 0x000fe4000f8e08ff */
[----:B------:R-:W-:Y:S02]  /*1a70*/  IADD3.X R5, R241, UR12, RZ, P2, !PT ;  /* 0x0000000cf1057c10 */ /* 0x000fe400097fe4ff */
[----:B------:R-:W-:Y:S01]  /*1a80*/  IADD3 R2, P2, R4, UR10, RZ ;  /* 0x0000000a04027c10 */ /* 0x000fe2000ff5e0ff */
[----:B------:R-:W-:Y:S01]  /*1a90*/  VIADD R0, R18, 0x2000 ;  /* 0x0000200012007836 */ /* 0x000fe20000000000 */
[----:B------:R-:W-:Y:S01]  /*1aa0*/  PLOP3.LUT P0, PT, PT, PT, UP0, 0x80, 0x0 ;  /* 0x000000000000781c */ /* 0x000fe20003f0f008 */
[----:B------:R-:W-:-:S02]  /*1ab0*/  IMAD R10, R17, UR26, R10 ;  /* 0x0000001a110a7c24 */ /* 0x000fc4000f8e020a */
[----:B------:R-:W-:Y:S01]  /*1ac0*/  IMAD.WIDE.U32 R6, R16, UR26, R28 ;  /* 0x0000001a10067c25 */ /* 0x000fe2000f8e001c */
[----:B------:R-:W-:Y:S01]  /*1ad0*/  IADD3.X R3, R5, UR12, RZ, P2, !PT ;  /* 0x0000000c05037c10 */ /* 0x000fe200097fe4ff */
[----:B------:R-:W-:Y:S01]  /*1ae0*/  @!PT LDS RZ, [RZ] ;  /* 0x00000000fffff984 */ /* 0x000fe20000000800 */
[----:B------:R-:W-:Y:S01]  /*1af0*/  @!PT LDS RZ, [RZ] ;  /* 0x00000000fffff984 */ /* 0x000fe20000000800 */
[----:B------:R-:W-:Y:S01]  /*1b00*/  @!PT LDS RZ, [RZ] ;  /* 0x00000000fffff984 */ /* 0x000fe20000000800 */
[----:B------:R-:W-:Y:S01]  /*1b10*/  LDGSTS.E.BYPASS.LTC128B.128 [R14+0x8000], desc[UR30][R240.64] ;  /* 0x08000000f00e7fae */ /* 0x000fe2000b901d5e */
[----:B------:R-:W-:Y:S01]  /*1b20*/  IADD3 R8, P1, R2, UR10, RZ ;  /* 0x0000000a02087c10 */ /* 0x000fe2000ff3e0ff */
[----:B------:R-:W-:Y:S02]  /*1b30*/  USHF.L.U64.HI UR17, UR16, 0x6, UR17 ;  /* 0x0000000610117899 */ /* 0x000fe40008010211 */
[----:B------:R1:W-:Y:S01]  /*1b40*/  LDGSTS.E.BYPASS.LTC128B.128 [R14+0x9000], desc[UR30][R4.64] ;  /* 0x09000000040e7fae */ /* 0x0003e2000b901d5e */
[----:B------:R-:W-:Y:S01]  /*1b50*/  ULDC.64 UR10, c[0x0][0x260] ;  /* 0x00009800000a7ab9 */ /* 0x000fe20000000a00 */
[----:B------:R-:W-:Y:S01]  /*1b60*/  USHF.L.U32 UR16, UR16, 0x6, URZ ;  /* 0x0000000610107899 */ /* 0x000fe2000800063f */
[----:B------:R-:W-:Y:S01]  /*1b70*/  SEL R15, R0, R18, !P0 ;  /* 0x00000012000f7207 */ /* 0x000fe20004000000 */
[----:B------:R-:W-:Y:S01]  /*1b80*/  IMAD R0, R24, UR10, RZ ;  /* 0x0000000a18007c24 */ /* 0x000fe2000f8e02ff */
[----:B------:R-:W-:Y:S01]  /*1b90*/  IADD3.X R9, R3, UR12, RZ, P1, !PT ;  /* 0x0000000c03097c10 */ /* 0x000fe20008ffe4ff */
[----:B------:R3:W-:Y:S01]  /*1ba0*/  LDGSTS.E.BYPASS.LTC128B.128 [R14+0xa000], desc[UR30][R2.64] ;  /* 0x0a000000020e7fae */ /* 0x0007e2000b901d5e */
[----:B------:R-:W-:Y:S01]  /*1bb0*/  LEA R15, R15, UR5, 0x1 ;  /* 0x000000050f0f7c11 */ /* 0x000fe2000f8e08ff */
[----:B------:R-:W-:Y:S01]  /*1bc0*/  IMAD R0, R11, UR11, R0 ;  /* 0x0000000b0b007c24 */ /* 0x000fe2000f8e0200 */
[----:B------:R-:W-:Y:S01]  /*1bd0*/  ULDC.64 UR12, c[0x0][0x218] ;  /* 0x00008600000c7ab9 */ /* 0x000fe20000000a00 */
[----:B------:R2:W-:Y:S04]  /*1be0*/  LDGSTS.E.BYPASS.LTC128B.128 [R14+0xb000], desc[UR30][R8.64] ;  /* 0x0b000000080e7fae */ /* 0x0005e8000b901d5e */
[----:B------:R-:W-:Y:S01]  /*1bf0*/  LDGSTS.E.BYPASS.LTC128B.128 [R15], desc[UR30][R242.64] ;  /* 0x00000000f20f7fae */ /* 0x000fe2000b901d5e */
[----:B-1----:R-:W-:-:S02]  /*1c00*/  IMAD.IADD R5, R7, 0x1, R10 ;  /* 0x0000000107057824 */ /* 0x002fc400078e020a */
[----:B------:R-:W-:-:S04]  /*1c10*/  IMAD.MOV.U32 R4, RZ, RZ, R6 ;  /* 0x000000ffff047224 */ /* 0x000fc800078e0006 */
[----:B------:R-:W-:Y:S01]  /*1c20*/  IMAD.WIDE.U32 R4, R11, UR10, R4 ;  /* 0x0000000a0b047c25 */ /* 0x000fe2000f8e0004 */
[----:B------:R-:W-:Y:S01]  /*1c30*/  UIMAD UR10, UR43, UR8, URZ ;  /* 0x000000082b0a72a4 */ /* 0x000fe2000f8e023f */
[----:B---3--:R-:W-:Y:S02]  /*1c40*/  IADD3 R2, P1, R242, UR16, RZ ;  /* 0x00000010f2027c10 */ /* 0x008fe4000ff3e0ff */
[----:B--2---:R-:W-:Y:S01]  /*1c50*/  IMAD R8, R12, UR35, RZ ;  /* 0x000000230c087c24 */ /* 0x004fe2000f8e02ff */
[----:B------:R-:W-:Y:S01]  /*1c60*/  UIMAD UR10, UR4, UR9, UR10 ;  /* 0x00000009040a72a4 */ /* 0x000fe2000f8e020a */
[----:B------:R-:W-:Y:S01]  /*1c70*/  IADD3.X R3, R243, UR17, RZ, P1, !PT ;  /* 0x00000011f3037c10 */ /* 0x000fe20008ffe4ff */
[----:B------:R-:W-:Y:S01]  /*1c80*/  IMAD.IADD R9, R5, 0x1, R0 ;  /* 0x0000000105097824 */ /* 0x000fe200078e0200 */
[----:B------:R-:W-:Y:S01]  /*1c90*/  IADD3 R0, P1, R4, R20, RZ ;  /* 0x0000001404007210 */ /* 0x000fe20007f3e0ff */
[----:B------:R-:W-:Y:S02]  /*1ca0*/  IMAD.WIDE.U32 R6, R12, UR26, R28 ;  /* 0x0000001a0c067c25 */ /* 0x000fe4000f8e001c */
[----:B------:R1:W-:Y:S02]  /*1cb0*/  LDGSTS.E.BYPASS.LTC128B.128 [R15+0x1000], desc[UR30][R2.64] ;  /* 0x01000000020f7fae */ /* 0x0003e4000b901d5e */
[----:B------:R-:W-:Y:S01]  /*1cc0*/  IMAD R8, R13, UR26, R8 ;  /* 0x0000001a0d087c24 */ /* 0x000fe2000f8e0208 */
[----:B------:R-:W-:Y:S01]  /*1cd0*/  IADD3.X R9, R9, UR10, R21, P1, !PT ;  /* 0x0000000a09097c10 */ /* 0x000fe20008ffe415 */
[----:B------:R-:W-:Y:S01]  /*1ce0*/  ULDC.64 UR10, c[0x0][0x268] ;  /* 0x00009a00000a7ab9 */ /* 0x000fe20000000a00 */
[----:B------:R-:W-:-:S02]  /*1cf0*/  IMAD.MOV.U32 R4, RZ, RZ, R6 ;  /* 0x000000ffff047224 */ /* 0x000fc400078e0006 */
[----:B------:R-:W-:Y:S02]  /*1d00*/  IMAD.IADD R5, R7, 0x1, R8 ;  /* 0x0000000107057824 */ /* 0x000fe400078e0208 */
[----:B------:R-:W-:Y:S02]  /*1d10*/  IMAD R7, R24, UR10, RZ ;  /* 0x0000000a18077c24 */ /* 0x000fe4000f8e02ff */
[----:B------:R-:W-:Y:S01]  /*1d20*/  IMAD.WIDE.U32 R4, R11, UR10, R4 ;  /* 0x0000000a0b047c25 */ /* 0x000fe2000f8e0004 */
[----:B------:R-:W-:-:S03]  /*1d30*/  UIMAD UR10, UR43, UR6, URZ ;  /* 0x000000062b0a72a4 */ /* 0x000fc6000f8e023f */
[----:B------:R-:W-:Y:S01]  /*1d40*/  IMAD R6, R11, UR11, R7 ;  /* 0x0000000b0b067c24 */ /* 0x000fe2000f8e0207 */
[----:B------:R-:W-:Y:S01]  /*1d50*/  UIMAD UR10, UR4, UR7, UR10 ;  /* 0x00000007040a72a4 */ /* 0x000fe2000f8e020a */
[----:B-1----:R-:W-:-:S04]  /*1d60*/  IADD3 R2, P1, R2, UR16, RZ ;  /* 0x0000001002027c10 */ /* 0x002fc8000ff3e0ff */
[----:B------:R-:W-:Y:S02]  /*1d70*/  IADD3.X R3, R3, UR17, RZ, P1, !PT ;  /* 0x0000001103037c10 */ /* 0x000fe40008ffe4ff */
[C---:B------:R-:W-:Y:S01]  /*1d80*/  LEA R12, P1, R0.reuse, UR12, 0x1 ;  /* 0x0000000c000c7c11 */ /* 0x040fe2000f8208ff */
[----:B------:R-:W-:Y:S01]  /*1d90*/  IMAD.IADD R6, R5, 0x1, R6 ;  /* 0x0000000105067824 */ /* 0x000fe200078e0206 */
[----:B------:R-:W-:Y:S01]  /*1da0*/  USHF.L.U32 UR12, UR8, 0x6, URZ ;  /* 0x00000006080c7899 */ /* 0x000fe2000800063f */
[----:B------:R1:W-:Y:S01]  /*1db0*/  LDGSTS.E.BYPASS.LTC128B.128 [R15+0x2000], desc[UR30][R2.64] ;  /* 0x02000000020f7fae */ /* 0x0003e2000b901d5e */
[----:B------:R-:W-:Y:S02]  /*1dc0*/  LEA.HI.X R13, R0, UR13, R9, 0x1, P1 ;  /* 0x0000000d000d7c11 */ /* 0x000fe400088f0c09 */
[----:B------:R-:W-:Y:S01]  /*1dd0*/  IADD3 R4, P1, R4, R22, RZ ;  /* 0x0000001604047210 */ /* 0x000fe20007f3e0ff */
[----:B------:R-:W-:-:S03]  /*1de0*/  USHF.L.U64.HI UR11, UR8, 0x6, UR9 ;  /* 0x00000006080b7899 */ /* 0x000fc60008010209 */
[----:B------:R-:W-:Y:S01]  /*1df0*/  ULDC.64 UR8, c[0x0][0x220] ;  /* 0x0000880000087ab9 */ /* 0x000fe20000000a00 */
[----:B------:R-:W-:Y:S01]  /*1e00*/  IADD3.X R0, R6, UR10, R23, P1, !PT ;  /* 0x0000000a06007c10 */ /* 0x000fe20008ffe417 */
[----:B------:R-:W-:Y:S01]  /*1e10*/  USHF.L.U32 UR10, UR6, 0x6, URZ ;  /* 0x00000006060a7899 */ /* 0x000fe2000800063f */
[----:B------:R-:W-:Y:S01]  /*1e20*/  LEA R6, P1, R4, UR8, 0x1 ;  /* 0x0000000804067c11 */ /* 0x000fe2000f8208ff */
[----:B------:R-:W-:-:S03]  /*1e30*/  USHF.L.U64.HI UR6, UR6, 0x6, UR7 ;  /* 0x0000000606067899 */ /* 0x000fc60008010207 */
[----:B------:R-:W-:Y:S02]  /*1e40*/  LEA.HI.X R7, R4, UR9, R0, 0x1, P1 ;  /* 0x0000000904077c11 */ /* 0x000fe400088f0c00 */
[----:B------:R-:W-:Y:S02]  /*1e50*/  IADD3 R4, P1, R6, UR10, RZ ;  /* 0x0000000a06047c10 */ /* 0x000fe4000ff3e0ff */
[----:B-1----:R-:W-:-:S04]  /*1e60*/  IADD3 R2, P2, R2, UR16, RZ ;  /* 0x0000001002027c10 */ /* 0x002fc8000ff5e0ff */
[----:B------:R-:W-:Y:S02]  /*1e70*/  IADD3.X R3, R3, UR17, RZ, P2, !PT ;  /* 0x0000001103037c10 */ /* 0x000fe400097fe4ff */
[----:B------:R-:W-:Y:S02]  /*1e80*/  IADD3 R10, P2, R12, UR12, RZ ;  /* 0x0000000c0c0a7c10 */ /* 0x000fe4000ff5e0ff */
[----:B------:R-:W-:Y:S01]  /*1e90*/  IADD3.X R5, R7, UR6, RZ, P1, !PT ;  /* 0x0000000607057c10 */ /* 0x000fe20008ffe4ff */
[----:B------:R1:W-:Y:S01]  /*1ea0*/  LDGSTS.E.BYPASS.LTC128B.128 [R15+0x3000], desc[UR30][R2.64] ;  /* 0x03000000020f7fae */ /* 0x0003e2000b901d5e */
[----:B------:R-:W-:Y:S02]  /*1eb0*/  IADD3.X R11, R13, UR11, RZ, P2, !PT ;  /* 0x0000000b0d0b7c10 */ /* 0x000fe400097fe4ff */
[----:B------:R-:W-:Y:S01]  /*1ec0*/  IADD3 R8, P2, R10, UR12, RZ ;  /* 0x0000000c0a087c10 */ /* 0x000fe2000ff5e0ff */
[----:B------:R2:W-:Y:S03]  /*1ed0*/  LDGSTS.E.BYPASS.LTC128B.128 [R14+0xc000], desc[UR30][R12.64] ;  /* 0x0c0000000c0e7fae */ /* 0x0005e6000b901d5e */
[----:B------:R-:W-:Y:S01]  /*1ee0*/  IADD3.X R9, R11, UR11, RZ, P2, !PT ;  /* 0x0000000b0b097c10 */ /* 0x000fe200097fe4ff */
[----:B------:R-:W-:Y:S01]  /*1ef0*/  LDGSTS.E.BYPASS.LTC128B.128 [R14+0xd000], desc[UR30][R10.64] ;  /* 0x0d0000000a0e7fae */ /* 0x000fe2000b901d5e */
[----:B------:R-:W-:-:S03]  /*1f00*/  UISETP.GE.AND UP0, UPT, UR39, 0x1, UPT ;  /* 0x000000012700788c */ /* 0x000fc6000bf06270 */
[----:B------:R3:W-:Y:S04]  /*1f10*/  LDGSTS.E.BYPASS.LTC128B.128 [R14+0xe000], desc[UR30][R8.64] ;  /* 0x0e000000080e7fae */ /* 0x0007e8000b901d5e */
[----:B------:R4:W-:Y:S01]  /*1f20*/  STL [R1+0xc], R29 ;  /* 0x00000c1d01007387 */ /* 0x0009e20000100800 */
[----:B-1----:R-:W-:Y:S02]  /*1f30*/  IADD3 R2, P1, R4, UR10, RZ ;  /* 0x0000000a04027c10 */ /* 0x002fe4000ff3e0ff */
[----:B--2---:R-:W-:Y:S02]  /*1f40*/  IADD3 R12, P2, R8, UR12, RZ ;  /* 0x0000000c080c7c10 */ /* 0x004fe4000ff5e0ff */
[----:B------:R-:W-:Y:S02]  /*1f50*/  IADD3.X R3, R5, UR6, RZ, P1, !PT ;  /* 0x0000000605037c10 */ /* 0x000fe40008ffe4ff */
[----:B------:R-:W-:-:S02]  /*1f60*/  IADD3.X R13, R9, UR11, RZ, P2, !PT ;  /* 0x0000000b090d7c10 */ /* 0x000fc400097fe4ff */
[----:B---3--:R-:W-:-:S03]  /*1f70*/  IADD3 R8, P1, R2, UR10, RZ ;  /* 0x0000000a02087c10 */ /* 0x008fc6000ff3e0ff */
[----:B------:R4:W-:Y:S01]  /*1f80*/  LDGSTS.E.BYPASS.LTC128B.128 [R14+0xf000], desc[UR30][R12.64] ;  /* 0x0f0000000c0e7fae */ /* 0x0009e2000b901d5e */
[----:B------:R-:W-:Y:S01]  /*1f90*/  UIADD3 UR8, UR44, UR41, URZ ;  /* 0x000000292c087290 */ /* 0x000fe2000fffe03f */
[----:B------:R-:W-:Y:S02]  /*1fa0*/  IADD3.X R9, R3, UR6, RZ, P1, !PT ;  /* 0x0000000603097c10 */ /* 0x000fe40008ffe4ff */
[----:B------:R4:W-:Y:S01]  /*1fb0*/  LDGSTS.E.BYPASS.LTC128B.128 [R14+0x10000], desc[UR30][R6.64] ;  /* 0x10000000060e7fae */ /* 0x0009e2000b901d5e */
[----:B------:R-:W-:Y:S01]  /*1fc0*/  PLOP3.LUT P1, PT, PT, PT, UP0, 0x80, 0x0 ;  /* 0x000000000000781c */ /* 0x000fe20003f2f008 */
[----:B------:R-:W-:Y:S01]  /*1fd0*/  ULDC.64 UR10, c[0x0][0x2b0] ;  /* 0x0000ac00000a7ab9 */ /* 0x000fe20000000a00 */
[----:B------:R-:W-:Y:S01]  /*1fe0*/  ULDC.64 UR6, c[0x0][0x478] ;  /* 0x00011e0000067ab9 */ /* 0x000fe20000000a00 */
[----:B------:R4:W-:Y:S01]  /*1ff0*/  LDGSTS.E.BYPASS.LTC128B.128 [R14+0x11000], desc[UR30][R4.64] ;  /* 0x11000000040e7fae */ /* 0x0009e2000b901d5e */
[----:B------:R-:W-:-:S03]  /*2000*/  UIMAD.WIDE UR16, UR42, 0x4, UR10 ;  /* 0x000000042a1078a5 */ /* 0x000fc6000f8e020a */
[----:B------:R4:W-:Y:S01]  /*2010*/  LDGSTS.E.BYPASS.LTC128B.128 [R14+0x12000], desc[UR30][R2.64] ;  /* 0x12000000020e7fae */ /* 0x0009e2000b901d5e */
[----:B------:R-:W-:-:S03]  /*2020*/  UIMAD.WIDE UR8, UR8, 0x4, UR6 ;  /* 0x00000004080878a5 */ /* 0x000fc6000f8e0206 */
[----:B------:R4:W-:Y:S04]  /*2030*/  LDGSTS.E.BYPASS.LTC128B.128 [R14+0x13000], desc[UR30][R8.64] ;  /* 0x13000000080e7fae */ /* 0x0009e8000b901d5e */
[----:B------:R-:W0:Y:S01]  /*2040*/  LDGDEPBAR ;  /* 0x00000000000079af */ /* 0x000e220000000000 */
[----:B------:R-:W-:Y:S05]  /*2050*/  @!P1 BRA `(.L_x_2019) ;  /* 0x0000006400809947 */ /* 0x000fea0003800000 */
[----:B----4-:R-:W1:Y:S02]  /*2060*/  LDC.64 R6, c[0x0][0x3b8] ;  /* 0x0000ee00ff067b82 */ /* 0x010e640000000a00 */
[----:B-1----:R-:W2:Y:S04]  /*2070*/  LDG.E.64 R4, desc[UR30][R6.64+0x8] ;  /* 0x0000081e06047981 */ /* 0x002ea8000c1e1b00 */
[----:B------:R-:W3:Y:S01]  /*2080*/  LDG.E.64 R6, desc[UR30][R6.64] ;  /* 0x0000001e06067981 */ /* 0x000ee2000c1e1b00 */
[----:B------:R-:W-:Y:S01]  /*2090*/  IMAD.MOV.U32 R2, RZ, RZ, 0x4 ;  /* 0x00000004ff027424 */ /* 0x000fe200078e00ff */
[----:B------:R-:W-:-:S03]  /*20a0*/  UIMAD UR7, UR26, UR38, UR28 ;  /* 0x000000261a0772a4 */ /* 0x000fc6000f8e021c */
[----:B------:R-:W-:Y:S01]  /*20b0*/  IMAD.WIDE R2, R252, R2, UR16 ;  /* 0x00000010fc027e25 */ /* 0x000fe2000f8e0202 */
[----:B------:R-:W-:-:S04]  /*20c0*/  USHF.L.U32 UR7, UR7, 0x5, URZ ;  /* 0x0000000507077899 */ /* 0x000fc8000800063f */
[----:B------:R-:W5:Y:S04]  /*20d0*/  LDG.E R251, desc[UR30][R2.64] ;  /* 0x0000001e02fb7981 */ /* 0x000f68000c1e1900 */
[----:B------:R-:W5:Y:S04]  /*20e0*/  LDG.E R250, desc[UR30][R2.64+0x20] ;  /* 0x0000201e02fa7981 */ /* 0x000f68000c1e1900 */
[----:B------:R-:W5:Y:S04]  /*20f0*/  LDG.E R249, desc[UR30][R2.64+0x100] ;  /* 0x0001001e02f97981 */ /* 0x000f68000c1e1900 */
[----:B------:R1:W5:Y:S01]  /*2100*/  LDG.E R248, desc[UR30][R2.64+0x120] ;  /* 0x0001201e02f87981 */ /* 0x000362000c1e1900 */
[----:B------:R-:W-:Y:S01]  /*2110*/  IMAD.U32 R0, RZ, RZ, UR29 ;  /* 0x0000001dff007e24 */ /* 0x000fe2000f8e00ff */
[----:B------:R-:W-:Y:S01]  /*2120*/  USHF.R.S32.HI UR6, URZ, 0x1f, UR7 ;  /* 0x0000001f3f067899 */ /* 0x000fe20008011407 */
[----:B------:R-:W-:Y:S01]  /*2130*/  IADD3 R191, R192, 0x2000, RZ ;  /* 0x00002000c0bf7810 */ /* 0x000fe20007ffe0ff */
[----:B------:R-:W-:Y:S01]  /*2140*/  IMAD.MOV.U32 R239, RZ, RZ, R15 ;  /* 0x000000ffffef7224 */ /* 0x000fe200078e000f */
[----:B------:R-:W-:Y:S01]  /*2150*/  MOV R127, RZ ;  /* 0x000000ff007f7202 */ /* 0x000fe20000000f00 */
[----:B------:R-:W-:Y:S01]  /*2160*/  IMAD.MOV.U32 R195, RZ, RZ, 0x40 ;  /* 0x00000040ffc37424 */ /* 0x000fe200078e00ff */
[----:B------:R-:W-:Y:S01]  /*2170*/  SEL R191, R191, R192, !P0 ;  /* 0x000000c0bfbf7207 */ /* 0x000fe20004000000 */
[----:B------:R-:W-:Y:S01]  /*2180*/  IMAD.MOV.U32 R194, RZ, RZ, 0x20 ;  /* 0x00000020ffc27424 */ /* 0x000fe200078e00ff */
[----:B------:R-:W-:Y:S01]  /*2190*/  UMOV UR10, UR8 ;  /* 0x00000008000a7c82 */ /* 0x000fe20008000000 */
[----:B-1----:R-:W-:-:S02]  /*21a0*/  SHF.R.S32.HI R3, RZ, 0x1f, R25 ;  /* 0x0000001fff037819 */ /* 0x002fc40000011419 */
[----:B------:R-:W-:-:S04]  /*21b0*/  LEA.HI R2, R27, R26, RZ, 0x7 ;  /* 0x0000001a1b027211 */ /* 0x000fc800078f38ff */
[----:B------:R-:W-:-:S05]  /*21c0*/  SHF.R.S32.HI R2, RZ, 0x7, R2 ;  /* 0x00000007ff027819 */ /* 0x000fca0000011402 */
[----:B------:R-:W-:Y:S02]  /*21d0*/  IMAD R0, R0, 0x2, R2 ;  /* 0x0000000200007824 */ /* 0x000fe400078e0202 */
[----:B------:R-:W-:Y:S02]  /*21e0*/  VIADD R2, R193, 0x2000 ;  /* 0x00002000c1027836 */ /* 0x000fe40000000000 */
[----:B------:R-:W-:-:S03]  /*21f0*/  IMAD.SHL.U32 R0, R0, 0x2, RZ ;  /* 0x0000000200007824 */ /* 0x000fc600078e00ff */
[----:B------:R-:W-:Y:S02]  /*2200*/  SEL R185, R2, R193, !P0 ;  /* 0x000000c102b97207 */ /* 0x000fe40004000000 */
[----:B--2---:R-:W-:-:S04]  /*2210*/  IADD3 R25, P2, P1, R4, UR7, R25 ;  /* 0x0000000704197c10 */ /* 0x004fc8000f95e019 */
[----:B------:R-:W-:Y:S01]  /*2220*/  IADD3.X R4, R5, UR6, R3, P2, P1 ;  /* 0x0000000605047c10 */ /* 0x000fe200097e2403 */
[----:B------:R-:W-:Y:S01]  /*2230*/  VIADD R3, R0, 0x1 ;  /* 0x0000000100037836 */ /* 0x000fe20000000000 */
[----:B------:R-:W-:Y:S01]  /*2240*/  ULDC UR6, c[0x0][0x270] ;  /* 0x00009c0000067ab9 */ /* 0x000fe20000000800 */
[----:B---3--:R-:W-:Y:S02]  /*2250*/  R2UR UR14, R7 ;  /* 0x00000000070e72ca */ /* 0x008fe400000e0000 */
[----:B------:R-:W-:Y:S01]  /*2260*/  R2UR UR15, R6 ;  /* 0x00000000060f72ca */ /* 0x000fe200000e0000 */
[----:B------:R-:W-:-:S05]  /*2270*/  IMAD.WIDE.U32 R6, R25, -0x2daee0ad, RZ ;  /* 0xd2511f5319067825 */ /* 0x000fca00078e00ff */
[----:B------:R1:W-:Y:S05]  /*2280*/  STL.64 [R1+0x10], R6 ;  /* 0x0000100601007387 */ /* 0x0003ea0000100a00 */
[----:B------:R-:W-:Y:S02]  /*2290*/  LOP3.LUT R2, R0, UR14, RZ, 0x3c, !PT ;  /* 0x0000000e00027c12 */ /* 0x000fe4000f8e3cff */
[----:B------:R-:W-:Y:S02]  /*22a0*/  LOP3.LUT R0, R3, UR14, RZ, 0x3c, !PT ;  /* 0x0000000e03007c12 */ /* 0x000fe4000f8e3cff */
[----:B------:R-:W-:Y:S01]  /*22b0*/  LOP3.LUT R3, R4, UR15, RZ, 0x3c, !PT ;  /* 0x0000000f04037c12 */ /* 0x000fe2000f8e3cff */
[----:B------:R-:W-:Y:S01]  /*22c0*/  ULDC.U8 UR8, c[0x0][0x388] ;  /* 0x0000e20000087ab9 */ /* 0x000fe20000000000 */
[C---:B------:R-:W-:Y:S01]  /*22d0*/  LOP3.LUT R2, R7.reuse, R2, RZ, 0x3c, !PT ;  /* 0x0000000207027212 */ /* 0x040fe200078e3cff */
[----:B------:R-:W-:Y:S01]  /*22e0*/  ULDC UR7, c[0x0][0x2ec] ;  /* 0x0000bb0000077ab9 */ /* 0x000fe20000000800 */
[----:B------:R-:W-:Y:S01]  /*22f0*/  LOP3.LUT R0, R7, R0, RZ, 0x3c, !PT ;  /* 0x0000000007007212 */ /* 0x000fe200078e3cff */
[----:B------:R1:W-:Y:S01]  /*2300*/  STL [R1], R3 ;  /* 0x0000000301007387 */ /* 0x0003e20000100800 */
[----:B------:R-:W-:Y:S01]  /*2310*/  LEA R185, R185, UR5, 0x1 ;  /* 0x00000005b9b97c11 */ /* 0x000fe2000f8e08ff */
[----:B------:R-:W-:Y:S01]  /*2320*/  IMAD.WIDE.U32 R246, R2, -0x326172a9, RZ ;  /* 0xcd9e8d5702f67825 */ /* 0x000fe200078e00ff */
[----:B------:R-:W-:-:S03]  /*2330*/  LEA R191, R191, UR5, 0x1 ;  /* 0x00000005bfbf7c11 */ /* 0x000fc6000f8e08ff */
[----:B------:R-:W-:-:S07]  /*2340*/  IMAD.WIDE.U32 R244, R0, -0x326172a9, RZ ;  /* 0xcd9e8d5700f47825 */ /* 0x000fce00078e00ff */
.L_x_2022:
[----:B------:R-:W2:Y:S01]  /*2350*/  LDL R0, [R1+0x18] ;  /* 0x0000180001007983 */ /* 0x000ea20000100800 */
[----:B------:R-:W-:Y:S02]  /*2360*/  UIADD3 UR11, UR15, -0x61c88647, URZ ;  /* 0x9e3779b90f0b7890 */ /* 0x000fe4000fffe03f */
[----:B------:R-:W-:Y:S01]  /*2370*/  UIADD3 UR12, UR14, -0x4498517b, URZ ;  /* 0xbb67ae850e0c7890 */ /* 0x000fe2000fffe03f */
[----:B------:R-:W0:Y:S01]  /*2380*/  LDGDEPBAR ;  /* 0x00000000000079af */ /* 0x000e220000000000 */
[----:B------:R-:W-:Y:S02]  /*2390*/  UIADD3 UR13, UR14, 0x76cf5d0a, URZ ;  /* 0x76cf5d0a0e0d7890 */ /* 0x000fe4000fffe03f */
[----:B------:R-:W-:Y:S05]  /*23a0*/  UISETP.GE.AND UP2, UPT, UR40, 0x1, UPT ;  /* 0x000000012800788c */ /* 0x000fea000bf46270 */
[----:B-1----:R-:W3:Y:S04]  /*23b0*/  LDL R3, [R1+0x4] ;  /* 0x0000040001037983 */ /* 0x002ee80000100800 */
[----:B------:R-:W4:Y:S04]  /*23c0*/  LDL R198, [R1] ;  /* 0x0000000001c67983 */ /* 0x000f280000100800 */
[----:B------:R-:W4:Y:S01]  /*23d0*/  LDL.64 R200, [R1+0x10] ;  /* 0x0000100001c87983 */ /* 0x000f220000100a00 */
[----:B------:R-:W-:Y:S04]  /*23e0*/  DEPBAR.LE SB0, 0x0 ;  /* 0x000080000000791a */ /* 0x000fe80000000000 */
[----:B------:R-:W-:Y:S06]  /*23f0*/  BAR.SYNC.DEFER_BLOCKING 0x0 ;  /* 0x0000000000007b1d */ /* 0x000fec0000010000 */
[----:B------:R-:W-:Y:S08]  /*2400*/  LDSM.16.M88.4 R64, [R191] ;  /* 0x00000000bf40783b */ /* 0x000ff00000000200 */
[----:B------:R-:W1:Y:S08]  /*2410*/  LDSM.16.M88.4 R16, [R187] ;  /* 0x00000000bb10783b */ /* 0x000e700000000200 */
[----:B------:R-:W1:Y:S08]  /*2420*/  LDSM.16.M88.4 R60, [R191+0x2000] ;  /* 0x00200000bf3c783b */ /* 0x000e700000000200 */
[----:B------:R-:W1:Y:S08]  /*2430*/  LDSM.16.M88.4 R32, [R187+0x800] ;  /* 0x00080000bb20783b */ /* 0x000e700000000200 */
[----:B------:R-:W1:Y:S08]  /*2440*/  LDSM.16.M88.4 R48, [R187+0x1000] ;  /* 0x00100000bb30783b */ /* 0x000e700000000200 */
[----:B------:R-:W1:Y:S02]  /*2450*/  LDSM.16.M88.4 R132, [R187+0x1800] ;  /* 0x00180000bb84783b */ /* 0x000e640000000200 */
[-C--:B-1----:R-:W-:Y:S06]  /*2460*/  HMMA.16816.F32 R4, R64, R16.reuse, RZ ;  /* 0x000000104004723c */ /* 0x082fec00000018ff */
[----:B------:R-:W-:Y:S01]  /*2470*/  LDSM.16.M88.4 R140, [R190] ;  /* 0x00000000be8c783b */ /* 0x000fe20000000200 */
[C---:B------:R-:W-:Y:S07]  /*2480*/  HMMA.16816.F32 R8, R60.reuse, R16, RZ ;  /* 0x000000103c08723c */ /* 0x040fee00000018ff */
[----:B------:R-:W-:Y:S01]  /*2490*/  LDSM.16.M88.4 R148, [R190+0x800] ;  /* 0x00080000be94783b */ /* 0x000fe20000000200 */
[-C--:B------:R-:W-:Y:S07]  /*24a0*/  HMMA.16816.F32 R12, R60, R18.reuse, RZ ;  /* 0x000000123c0c723c */ /* 0x080fee00000018ff */
[----:B------:R-:W-:Y:S01]  /*24b0*/  LDSM.16.M88.4 R152, [R190+0x1000] ;  /* 0x00100000be98783b */ /* 0x000fe20000000200 */
[C---:B------:R-:W-:Y:S07]  /*24c0*/  HMMA.16816.F32 R16, R64.reuse, R18, RZ ;  /* 0x000000124010723c */ /* 0x040fee00000018ff */
[----:B------:R-:W-:Y:S01]  /*24d0*/  LDSM.16.M88.4 R156, [R190+0x1800] ;  /* 0x00180000be9c783b */ /* 0x000fe20000000200 */
[-C--:B------:R-:W-:Y:S06]  /*24e0*/  HMMA.16816.F32 R20, R64, R32.reuse, RZ ;  /* 0x000000204014723c */ /* 0x080fec00000018ff */
[C---:B------:R-:W-:Y:S01]  /*24f0*/  HMMA.16816.F32 R24, R60.reuse, R32, RZ ;  /* 0x000000203c18723c */ /* 0x040fe200000018ff */
[----:B------:R-:W-:Y:S05]  /*2500*/  LDSM.16.M88.4 R164, [R188] ;  /* 0x00000000bca4783b */ /* 0x000fea0000000200 */
[-C--:B------:R-:W-:Y:S03]  /*2510*/  HMMA.16816.F32 R28, R60, R34.reuse, RZ ;  /* 0x000000223c1c723c */ /* 0x080fe600000018ff */
[----:B------:R-:W-:Y:S03]  /*2520*/  LDSM.16.M88.4 R168, [R188+0x1000] ;  /* 0x00100000bca8783b */ /* 0x000fe60000000200 */
[C---:B------:R-:W-:Y:S05]  /*2530*/  HMMA.16816.F32 R32, R64.reuse, R34, RZ ;  /* 0x000000224020723c */ /* 0x040fea00000018ff */
[----:B------:R-:W-:Y:S01]  /*2540*/  LDSM.16.M88.4 R172, [R188+0x1800] ;  /* 0x00180000bcac783b */ /* 0x000fe20000000200 */
[-C--:B------:R-:W-:Y:S06]  /*2550*/  HMMA.16816.F32 R36, R64, R48.reuse, RZ ;  /* 0x000000304024723c */ /* 0x080fec00000018ff */
[C---:B------:R-:W-:Y:S01]  /*2560*/  HMMA.16816.F32 R40, R60.reuse, R48, RZ ;  /* 0x000000303c28723c */ /* 0x040fe200000018ff */
[----:B------:R-:W-:Y:S05]  /*2570*/  LDSM.16.M88.4 R180, [R189] ;  /* 0x00000000bdb4783b */ /* 0x000fea0000000200 */
[-C--:B------:R-:W-:Y:S06]  /*2580*/  HMMA.16816.F32 R44, R60, R50.reuse, RZ ;  /* 0x000000323c2c723c */ /* 0x080fec00000018ff */
[C---:B------:R-:W-:Y:S06]  /*2590*/  HMMA.16816.F32 R48, R64.reuse, R50, RZ ;  /* 0x000000324030723c */ /* 0x040fec00000018ff */
[-C--:B------:R-:W-:Y:S06]  /*25a0*/  HMMA.16816.F32 R52, R64, R132.reuse, RZ ;  /* 0x000000844034723c */ /* 0x080fec00000018ff */
[C---:B------:R-:W-:Y:S06]  /*25b0*/  HMMA.16816.F32 R56, R60.reuse, R132, RZ ;  /* 0x000000843c38723c */ /* 0x040fec00000018ff */
[-C--:B------:R-:W-:Y:S06]  /*25c0*/  HMMA.16816.F32 R60, R60, R134.reuse, RZ ;  /* 0x000000863c3c723c */ /* 0x080fec00000018ff */
[----:B------:R-:W-:Y:S02]  /*25d0*/  HMMA.16816.F32 R64, R64, R134, RZ ;  /* 0x000000864040723c */ /* 0x000fe400000018ff */
[----:B--2---:R-:W-:Y:S02]  /*25e0*/  R2P PR, R0, 0x6 ;  /* 0x0000000600007804 */ /* 0x004fe40000000000 */
[----:B-----5:R-:W-:Y:S03]  /*25f0*/  FSETP.NEU.FTZ.AND P0, PT, R251, -INF , PT ;  /* 0xff800000fb00780b */ /* 0x020fe60003f1d000 */
[----:B------:R-:W-:Y:S04]  /*2600*/  SEL R2, R194, 0xffffffe0, !P1 ;  /* 0xffffffe0c2027807 */ /* 0x000fe80004800000 */
[----:B------:R-:W-:Y:S01]  /*2610*/  SEL R186, R195, 0xffffffc0, !P2 ;  /* 0xffffffc0c3ba7807 */ /* 0x000fe20005000000 */
[C---:B------:R-:W-:Y:S04]  /*2620*/  IMAD.IADD R0, R191.reuse, 0x1, R2 ;  /* 0x00000001bf007824 */ /* 0x040fe800078e0202 */
[----:B------:R-:W-:Y:S01]  /*2630*/  IMAD.IADD R132, R191, 0x1, R186 ;  /* 0x00000001bf847824 */ /* 0x000fe200078e02ba */
[----:B------:R-:W1:Y:S08]  /*2640*/  LDSM.16.M88.4 R136, [R0] ;  /* 0x000000000088783b */ /* 0x000e700000000200 */
[----:B------:R2:W3:Y:S08]  /*2650*/  LDSM.16.M88.4 R144, [R0+0x2000] ;  /* 0x002000000090783b */ /* 0x0004f00000000200 */
[----:B------:R-:W4:Y:S08]  /*2660*/  LDSM.16.M88.4 R160, [R132] ;  /* 0x0000000084a0783b */ /* 0x000f300000000200 */
[----:B------:R-:W4:Y:S01]  /*2670*/  LDSM.16.M88.4 R132, [R132+0x2000] ;  /* 0x002000008484783b */ /* 0x000f220000000200 */
[----:B--2---:R-:W-:Y:S07]  /*2680*/  IMAD.IADD R0, R186, 0x1, R0 ;  /* 0x00000001ba007824 */ /* 0x004fee00078e0200 */
[----:B------:R-:W-:Y:S01]  /*2690*/  LDSM.16.M88.4 R176, [R0] ;  /* 0x0000000000b0783b */ /* 0x000fe20000000200 */
[-C--:B-1----:R-:W-:Y:S06]  /*26a0*/  HMMA.16816.F32 R4, R136, R140.reuse, R4 ;  /* 0x0000008c8804723c */ /* 0x082fec0000001804 */
[C---:B---3--:R-:W-:Y:S06]  /*26b0*/  HMMA.16816.F32 R8, R144.reuse, R140, R8 ;  /* 0x0000008c9008723c */ /* 0x048fec0000001808 */
        /* <DEDUP_REMOVED lines=15> */
[----:B------:R2:W3:Y:S05]  /*27b0*/  LDSM.16.M88.4 R136, [R0+0x2000] ;  /* 0x002000000088783b */ /* 0x0004ea0000000200 */
[-C--:B----4-:R-:W-:Y:S06]  /*27c0*/  HMMA.16816.F32 R4, R160, R164.reuse, R4 ;  /* 0x000000a4a004723c */ /* 0x090fec0000001804 */
[C---:B------:R-:W-:Y:S06]  /*27d0*/  HMMA.16816.F32 R8, R132.reuse, R164, R8 ;  /* 0x000000a48408723c */ /* 0x040fec0000001808 */
[-C--:B------:R-:W-:Y:S06]  /*27e0*/  HMMA.16816.F32 R12, R132, R166.reuse, R12 ;  /* 0x000000a6840c723c */ /* 0x080fec000000180c */
[C---:B------:R-:W-:Y:S01]  /*27f0*/  HMMA.16816.F32 R16, R160.reuse, R166, R16 ;  /* 0x000000a6a010723c */ /* 0x040fe20000001810 */
[----:B--2---:R-:W-:Y:S04]  /*2800*/  IMAD.U32 R0, RZ, RZ, UR40 ;  /* 0x00000028ff007e24 */ /* 0x004fe8000f8e00ff */
[----:B------:R-:W-:Y:S01]  /*2810*/  IMAD R0, R0, 0x8, R3 ;  /* 0x0000000800007824 */ /* 0x000fe200078e0203 */
[-C--:B-1----:R-:W-:Y:S05]  /*2820*/  HMMA.16816.F32 R20, R160, R140.reuse, R20 ;  /* 0x0000008ca014723c */ /* 0x082fea0000001814 */
[----:B------:R-:W-:Y:S01]  /*2830*/  FMUL.FTZ R3, R251, 1.4426950216293334961 ;  /* 0x3fb8aa3bfb037820 */ /* 0x000fe20000410000 */
        /* <DEDUP_REMOVED lines=10> */
[----:B------:R-:W-:Y:S05]  /*28e0*/  HMMA.16816.F32 R64, R160, R174, R64 ;  /* 0x000000aea040723c */ /* 0x000fea0000001840 */
[----:B------:R-:W-:Y:S01]  /*28f0*/  IMAD.WIDE.U32 R132, R0, -0x326172a9, RZ ;  /* 0xcd9e8d5700847825 */ /* 0x000fe200078e00ff */
[-C--:B------:R-:W-:Y:S05]  /*2900*/  HMMA.16816.F32 R4, R176, R180.reuse, R4 ;  /* 0x000000b4b004723c */ /* 0x080fea0000001804 */
[-C--:B------:R-:W-:Y:S01]  /*2910*/  LOP3.LUT R140, R133, R198.reuse, RZ, 0x3c, !PT ;  /* 0x000000c6858c7212 */ /* 0x080fe200078e3cff */
[C---:B---3--:R-:W-:Y:S05]  /*2920*/  HMMA.16816.F32 R8, R136.reuse, R180, R8 ;  /* 0x000000b48808723c */ /* 0x048fea0000001808 */
[----:B------:R-:W-:Y:S01]  /*2930*/  FSEL R133, R3, RZ, P0 ;  /* 0x000000ff03857208 */ /* 0x000fe20000000000 */
[-C--:B------:R-:W-:Y:S03]  /*2940*/  HMMA.16816.F32 R12, R136, R182.reuse, R12 ;  /* 0x000000b6880c723c */ /* 0x080fe6000000180c */
[----:B------:R-:W-:Y:S02]  /*2950*/  FSETP.NEU.FTZ.AND P0, PT, R250, -INF , PT ;  /* 0xff800000fa00780b */ /* 0x000fe40003f1d000 */
[--C-:B------:R-:W-:Y:S01]  /*2960*/  LOP3.LUT R143, R247, UR11, R132.reuse, 0x96, !PT ;  /* 0x0000000bf78f7c12 */ /* 0x100fe2000f8e9684 */
[C---:B------:R-:W-:Y:S05]  /*2970*/  HMMA.16816.F32 R16, R176.reuse, R182, R16 ;  /* 0x000000b6b010723c */ /* 0x040fea0000001810 */
[----:B------:R-:W-:Y:S01]  /*2980*/  LOP3.LUT R142, R245, UR11, R132, 0x96, !PT ;  /* 0x0000000bf58e7c12 */ /* 0x000fe2000f8e9684 */
[--C-:B------:R-:W-:Y:S01]  /*2990*/  FFMA.FTZ R4, R4, UR7, -R133.reuse ;  /* 0x0000000704047c23 */ /* 0x100fe20008010885 */
[----:B------:R-:W-:Y:S01]  /*29a0*/  FMUL.FTZ R132, R250, 1.4426950216293334961 ;  /* 0x3fb8aa3bfa847820 */ /* 0x000fe20000410000 */
[----:B------:R-:W-:Y:S02]  /*29b0*/  FFMA.FTZ R5, R5, UR7, -R133 ;  /* 0x0000000705057c23 */ /* 0x000fe40008010885 */
[----:B------:R1:W-:Y:S01]  /*29c0*/  MUFU.EX2 R208, R4 ;  /* 0x0000000400d07308 */ /* 0x0003e20000000800 */
[----:B------:R-:W-:Y:S01]  /*29d0*/  IMAD.WIDE.U32 R158, R142, -0x2daee0ad, RZ ;  /* 0xd2511f538e9e7825 */ /* 0x000fe200078e00ff */
[----:B------:R-:W-:Y:S02]  /*29e0*/  FSEL R132, R132, RZ, P0 ;  /* 0x000000ff84847208 */ /* 0x000fe40000000000 */
[C---:B------:R-:W-:Y:S01]  /*29f0*/  FSETP.NEU.FTZ.AND P0, PT, R249.reuse, -INF , PT ;  /* 0xff800000f900780b */ /* 0x040fe20003f1d000 */
[----:B------:R-:W-:Y:S01]  /*2a00*/  FMUL.FTZ R3, R249, 1.4426950216293334961 ;  /* 0x3fb8aa3bf9037820 */ /* 0x000fe20000410000 */
[----:B------:R-:W-:Y:S01]  /*2a10*/  VIADD R134, R0, 0x4 ;  /* 0x0000000400867836 */ /* 0x000fe20000000000 */
[----:B------:R-:W-:Y:S03]  /*2a20*/  LOP3.LUT R0, R200, UR12, RZ, 0x3c, !PT ;  /* 0x0000000cc8007c12 */ /* 0x000fe6000f8e3cff */
[----:B------:R2:W-:Y:S01]  /*2a30*/  MUFU.EX2 R207, R5 ;  /* 0x0000000500cf7308 */ /* 0x0005e20000000800 */
[--C-:B------:R-:W-:Y:S01]  /*2a40*/  FFMA.FTZ R6, R6, UR7, -R132.reuse ;  /* 0x0000000706067c23 */ /* 0x100fe20008010884 */
[----:B------:R-:W-:Y:S01]  /*2a50*/  FSEL R3, R3, RZ, P0 ;  /* 0x000000ff03037208 */ /* 0x000fe20000000000 */
[----:B------:R-:W-:Y:S01]  /*2a60*/  IMAD.WIDE.U32 R134, R134, -0x326172a9, RZ ;  /* 0xcd9e8d5786867825 */ /* 0x000fe200078e00ff */
[----:B------:R-:W-:Y:S01]  /*2a70*/  FSETP.NEU.FTZ.AND P0, PT, R248, -INF , PT ;  /* 0xff800000f800780b */ /* 0x000fe20003f1d000 */
[----:B------:R-:W-:Y:S02]  /*2a80*/  UIADD3 UR12, UR15, -0x255992d5, URZ ;  /* 0xdaa66d2b0f0c7890 */ /* 0x000fe4000fffe03f */
[----:B------:R-:W-:Y:S01]  /*2a90*/  FFMA.FTZ R7, R7, UR7, -R132 ;  /* 0x0000000707077c23 */ /* 0x000fe20008010884 */
[--C-:B------:R-:W-:Y:S02]  /*2aa0*/  FFMA.FTZ R8, R8, UR7, -R3.reuse ;  /* 0x0000000708087c23 */ /* 0x100fe40008010803 */
[----:B------:R3:W-:Y:S01]  /*2ab0*/  MUFU.EX2 R222, R6 ;  /* 0x0000000600de7308 */ /* 0x0007e20000000800 */
[----:B-1----:R-:W-:Y:S01]  /*2ac0*/  LOP3.LUT R4, R135, R198, RZ, 0x3c, !PT ;  /* 0x000000c687047212 */ /* 0x002fe200078e3cff */
[--C-:B------:R-:W-:Y:S01]  /*2ad0*/  FFMA.FTZ R9, R9, UR7, -R3.reuse ;  /* 0x0000000709097c23 */ /* 0x100fe20008010803 */
[--C-:B------:R-:W-:Y:S01]  /*2ae0*/  LOP3.LUT R135, R247, UR11, R134.reuse, 0x96, !PT ;  /* 0x0000000bf7877c12 */ /* 0x100fe2000f8e9686 */
[--C-:B------:R-:W-:Y:S01]  /*2af0*/  FFMA.FTZ R12, R12, UR7, -R3.reuse ;  /* 0x000000070c0c7c23 */ /* 0x100fe20008010803 */
[----:B------:R-:W-:Y:S01]  /*2b00*/  LOP3.LUT R134, R245, UR11, R134, 0x96, !PT ;  /* 0x0000000bf5867c12 */ /* 0x000fe2000f8e9686 */
[----:B------:R-:W-:Y:S01]  /*2b10*/  IMAD.WIDE.U32 R156, R143, -0x2daee0ad, RZ ;  /* 0xd2511f538f9c7825 */ /* 0x000fe200078e00ff */
[----:B------:R-:W-:Y:S03]  /*2b20*/  UIADD3 UR11, UR15, 0x3c6ef372, URZ ;  /* 0x3c6ef3720f0b7890 */ /* 0x000fe6000fffe03f */
[----:B------:R1:W-:Y:S01]  /*2b30*/  MUFU.EX2 R227, R8 ;  /* 0x0000000800e37308 */ /* 0x0003e20000000800 */
[----:B------:R-:W-:Y:S01]  /*2b40*/  FFMA.FTZ R13, R13, UR7, -R3 ;  /* 0x000000070d0d7c23 */ /* 0x000fe20008010803 */
[----:B------:R-:W-:Y:S04]  /*2b50*/  IMAD.WIDE.U32 R140, R140, -0x2daee0ad, RZ ;  /* 0xd2511f538c8c7825 */ /* 0x000fe800078e00ff */
[--C-:B------:R-:W-:Y:S01]  /*2b60*/  FFMA.FTZ R16, R16, UR7, -R133.reuse ;  /* 0x0000000710107c23 */ /* 0x100fe20008010885 */
[--C-:B------:R-:W-:Y:S01]  /*2b70*/  FFMA.FTZ R17, R17, UR7, -R133.reuse ;  /* 0x0000000711117c23 */ /* 0x100fe20008010885 */
[----:B--2---:R-:W-:Y:S01]  /*2b80*/  IMAD.WIDE.U32 R4, R4, -0x2daee0ad, RZ ;  /* 0xd2511f5304047825 */ /* 0x004fe200078e00ff */
[----:B------:R-:W-:Y:S01]  /*2b90*/  LOP3.LUT R141, R0, R141, RZ, 0x3c, !PT ;  /* 0x0000008d008d7212 */ /* 0x000fe200078e3cff */
[----:B------:R2:W-:Y:S01]  /*2ba0*/  MUFU.EX2 R221, R7 ;  /* 0x0000000700dd7308 */ /* 0x0005e20000000800 */
[--C-:B------:R-:W-:Y:S01]  /*2bb0*/  LOP3.LUT R152, R157, UR13, R140.reuse, 0x96, !PT ;  /* 0x0000000d9d987c12 */ /* 0x100fe2000f8e968c */
[----:B------:R-:W-:Y:S01]  /*2bc0*/  IMAD.WIDE.U32 R162, R134, -0x2daee0ad, RZ ;  /* 0xd2511f5386a27825 */ /* 0x000fe200078e00ff */
[----:B------:R-:W-:Y:S02]  /*2bd0*/  LOP3.LUT R140, R159, UR13, R140, 0x96, !PT ;  /* 0x0000000d9f8c7c12 */ /* 0x000fe4000f8e968c */
[----:B---3--:R-:W-:Y:S01]  /*2be0*/  LOP3.LUT R6, R0, R5, RZ, 0x3c, !PT ;  /* 0x0000000500067212 */ /* 0x008fe200078e3cff */
[----:B------:R-:W-:Y:S01]  /*2bf0*/  IMAD.WIDE.U32 R160, R135, -0x2daee0ad, RZ ;  /* 0xd2511f5387a07825 */ /* 0x000fe200078e00ff */
[----:B------:R-:W-:Y:S03]  /*2c00*/  LOP3.LUT R142, R163, UR13, R4, 0x96, !PT ;  /* 0x0000000da38e7c12 */ /* 0x000fe6000f8e9604 */
[----:B------:R3:W-:Y:S01]  /*2c10*/  MUFU.EX2 R225, R9 ;  /* 0x0000000900e17308 */ /* 0x0007e20000000800 */
[--C-:B------:R-:W-:Y:S01]  /*2c20*/  FFMA.FTZ R18, R18, UR7, -R132.reuse ;  /* 0x0000000712127c23 */ /* 0x100fe20008010884 */
[----:B------:R-:W-:Y:S01]  /*2c30*/  FFMA.FTZ R19, R19, UR7, -R132 ;  /* 0x0000000713137c23 */ /* 0x000fe20008010884 */
[----:B------:R-:W-:Y:S01]  /*2c40*/  LOP3.LUT R134, R161, UR13, R4, 0x96, !PT ;  /* 0x0000000da1867c12 */ /* 0x000fe2000f8e9604 */
[----:B------:R-:W-:Y:S04]  /*2c50*/  IMAD.WIDE.U32 R4, R141, -0x326172a9, RZ ;  /* 0xcd9e8d578d047825 */ /* 0x000fe800078e00ff */
[----:B------:R-:W-:Y:S01]  /*2c60*/  FMUL.FTZ R0, R248, 1.4426950216293334961 ;  /* 0x3fb8aa3bf8007820 */ /* 0x000fe20000410000 */
[----:B------:R-:W-:Y:S01]  /*2c70*/  UIADD3 UR13, UR14, 0x32370b8f, URZ ;  /* 0x32370b8f0e0d7890 */ /* 0x000fe2000fffe03f */
[----:B------:R-:W-:Y:S01]  /*2c80*/  IMAD.WIDE.U32 R140, R140, -0x326172a9, RZ ;  /* 0xcd9e8d578c8c7825 */ /* 0x000fe200078e00ff */
[C---:B-1----:R-:W-:Y:S01]  /*2c90*/  LOP3.LUT R8, R5.reuse, UR11, R246, 0x96, !PT ;  /* 0x0000000b05087c12 */ /* 0x042fe2000f8e96f6 */
[----:B------:R-:W-:Y:S01]  /*2ca0*/  MUFU.EX2 R224, R12 ;  /* 0x0000000c00e07308 */ /* 0x000fe20000000800 */
[----:B------:R-:W-:Y:S01]  /*2cb0*/  LOP3.LUT R144, R5, UR11, R244, 0x96, !PT ;  /* 0x0000000b05907c12 */ /* 0x000fe2000f8e96f4 */
[----:B------:R-:W-:Y:S01]  /*2cc0*/  IMAD.WIDE.U32 R152, R152, -0x326172a9, RZ ;  /* 0xcd9e8d5798987825 */ /* 0x000fe200078e00ff */
[--C-:B------:R-:W-:Y:S02]  /*2cd0*/  LOP3.LUT R146, R141, UR12, R4.reuse, 0x96, !PT ;  /* 0x0000000c8d927c12 */ /* 0x100fe4000f8e9604 */
[----:B------:R-:W-:Y:S01]  /*2ce0*/  FSEL R0, R0, RZ, P0 ;  /* 0x000000ff00007208 */ /* 0x000fe20000000000 */
[----:B------:R-:W-:Y:S01]  /*2cf0*/  IMAD.WIDE.U32 R134, R134, -0x326172a9, RZ ;  /* 0xcd9e8d5786867825 */ /* 0x000fe200078e00ff */
[----:B------:R-:W-:Y:S03]  /*2d00*/  LOP3.LUT R150, R153, UR12, R4, 0x96, !PT ;  /* 0x0000000c99967c12 */ /* 0x000fe6000f8e9604 */
[----:B------:R-:W-:Y:S01]  /*2d10*/  MUFU.EX2 R223, R13 ;  /* 0x0000000d00df7308 */ /* 0x000fe20000000800 */
[----:B------:R-:W-:Y:S04]  /*2d20*/  IMAD.WIDE.U32 R4, R6, -0x326172a9, RZ ;  /* 0xcd9e8d5706047825 */ /* 0x000fe800078e00ff */
[--C-:B------:R-:W-:Y:S01]  /*2d30*/  FFMA.FTZ R10, R10, UR7, -R0.reuse ;  /* 0x000000070a0a7c23 */ /* 0x100fe20008010800 */
[----:B------:R-:W-:Y:S01]  /*2d40*/  FFMA.FTZ R11, R11, UR7, -R0 ;  /* 0x000000070b0b7c23 */ /* 0x000fe20008010800 */
[----:B------:R-:W-:Y:S01]  /*2d50*/  IMAD.WIDE.U32 R142, R142, -0x326172a9, RZ ;  /* 0xcd9e8d578e8e7825 */ /* 0x000fe200078e00ff */
[----:B------:R-:W-:Y:S02]  /*2d60*/  LOP3.LUT R141, R5, UR11, R246, 0x96, !PT ;  /* 0x0000000b058d7c12 */ /* 0x000fe4000f8e96f6 */
[----:B------:R-:W-:Y:S01]  /*2d70*/  MUFU.EX2 R230, R10 ;  /* 0x0000000a00e67308 */ /* 0x000fe20000000800 */
[----:B------:R-:W-:Y:S01]  /*2d80*/  LOP3.LUT R145, R135, UR12, R4, 0x96, !PT ;  /* 0x0000000c87917c12 */ /* 0x000fe2000f8e9604 */
[----:B------:R-:W-:Y:S01]  /*2d90*/  FFMA.FTZ R14, R14, UR7, -R0 ;  /* 0x000000070e0e7c23 */ /* 0x000fe20008010800 */
[----:B------:R-:W-:Y:S01]  /*2da0*/  LOP3.LUT R148, R5, UR11, R244, 0x96, !PT ;  /* 0x0000000b05947c12 */ /* 0x000fe2000f8e96f4 */
[----:B------:R-:W-:Y:S01]  /*2db0*/  FFMA.FTZ R15, R15, UR7, -R0 ;  /* 0x000000070f0f7c23 */ /* 0x000fe20008010800 */
[----:B------:R-:W-:Y:S01]  /*2dc0*/  LOP3.LUT R154, R143, UR12, R4, 0x96, !PT ;  /* 0x0000000c8f9a7c12 */ /* 0x000fe2000f8e9604 */
[----:B------:R-:W-:Y:S01]  /*2dd0*/  UIADD3 UR11, UR14, -0x126145ec, URZ ;  /* 0xed9eba140e0b7890 */ /* 0x000fe2000fffe03f */
[----:B--2---:R-:W1:Y:S03]  /*2de0*/  LDSM.16.M88.4 R4, [R189+0x800] ;  /* 0x00080000bd04783b */ /* 0x004e660000000200 */
[----:B------:R2:W-:Y:S01]  /*2df0*/  MUFU.EX2 R229, R11 ;  /* 0x0000000b00e57308 */ /* 0x0005e20000000800 */
[----:B------:R-:W-:Y:S01]  /*2e00*/  IMAD.WIDE.U32 R150, R150, -0x2daee0ad, RZ ;  /* 0xd2511f5396967825 */ /* 0x000fe200078e00ff */
[----:B------:R-:W-:Y:S03]  /*2e10*/  UIADD3 UR12, UR15, 0x78dde6e4, URZ ;  /* 0x78dde6e40f0c7890 */ /* 0x000fe6000fffe03f */
[----:B---3--:R-:W-:Y:S05]  /*2e20*/  IMAD.WIDE.U32 R8, R8, -0x2daee0ad, RZ ;  /* 0xd2511f5308087825 */ /* 0x008fea00078e00ff */
[----:B------:R3:W-:Y:S01]  /*2e30*/  MUFU.EX2 R228, R14 ;  /* 0x0000000e00e47308 */ /* 0x0007e20000000800 */
[----:B------:R-:W-:Y:S01]  /*2e40*/  IMAD.WIDE.U32 R146, R146, -0x2daee0ad, RZ ;  /* 0xd2511f5392927825 */ /* 0x000fe200078e00ff */
[----:B------:R-:W-:Y:S02]  /*2e50*/  LOP3.LUT R149, R151, UR11, R8, 0x96, !PT ;  /* 0x0000000b97957c12 */ /* 0x000fe4000f8e9608 */
[----:B------:R-:W-:Y:S01]  /*2e60*/  LOP3.LUT R143, R9, UR13, R156, 0x96, !PT ;  /* 0x0000000d098f7c12 */ /* 0x000fe2000f8e969c */
[----:B------:R-:W-:Y:S05]  /*2e70*/  IMAD.WIDE.U32 R154, R154, -0x2daee0ad, RZ ;  /* 0xd2511f539a9a7825 */ /* 0x000fea00078e00ff */
[----:B------:R-:W-:Y:S01]  /*2e80*/  MUFU.EX2 R226, R15 ;  /* 0x0000000f00e27308 */ /* 0x000fe20000000800 */
[----:B--2---:R-:W-:Y:S04]  /*2e90*/  IMAD.WIDE.U32 R10, R144, -0x2daee0ad, RZ ;  /* 0xd2511f53900a7825 */ /* 0x004fe800078e00ff */
[----:B------:R-:W-:Y:S01]  /*2ea0*/  IMAD.WIDE.U32 R144, R145, -0x2daee0ad, RZ ;  /* 0xd2511f5391907825 */ /* 0x000fe200078e00ff */
[----:B------:R-:W-:Y:S02]  /*2eb0*/  LOP3.LUT R151, R11, UR13, R158, 0x96, !PT ;  /* 0x0000000d0b977c12 */ /* 0x000fe4000f8e969e */
[----:B------:R-:W-:Y:S01]  /*2ec0*/  LOP3.LUT R135, R147, UR11, R10, 0x96, !PT ;  /* 0x0000000b93877c12 */ /* 0x000fe2000f8e960a */
[----:B------:R-:W-:Y:S01]  /*2ed0*/  IMAD.WIDE.U32 R10, R141, -0x2daee0ad, RZ ;  /* 0xd2511f538d0a7825 */ /* 0x000fe200078e00ff */
[----:B------:R-:W-:Y:S03]  /*2ee0*/  MUFU.EX2 R204, R16 ;  /* 0x0000001000cc7308 */ /* 0x000fe60000000800 */
[----:B------:R-:W-:Y:S01]  /*2ef0*/  IMAD.WIDE.U32 R8, R148, -0x2daee0ad, RZ ;  /* 0xd2511f5394087825 */ /* 0x000fe200078e00ff */
[----:B------:R-:W-:Y:S02]  /*2f00*/  LOP3.LUT R141, R145, UR11, R10, 0x96, !PT ;  /* 0x0000000b918d7c12 */ /* 0x000fe4000f8e960a */
[----:B------:R-:W-:Y:S01]  /*2f10*/  LOP3.LUT R12, R11, UR13, R160, 0x96, !PT ;  /* 0x0000000d0b0c7c12 */ /* 0x000fe2000f8e96a0 */
[----:B------:R-:W-:Y:S01]  /*2f20*/  IMAD.WIDE.U32 R148, R149, -0x326172a9, RZ ;  /* 0xcd9e8d5795947825 */ /* 0x000fe200078e00ff */
[----:B------:R-:W-:Y:S02]  /*2f30*/  LOP3.LUT R156, R155, UR11, R8, 0x96, !PT ;  /* 0x0000000b9b9c7c12 */ /* 0x000fe4000f8e9608 */
[----:B------:R2:W-:Y:S01]  /*2f40*/  MUFU.EX2 R203, R17 ;  /* 0x0000001100cb7308 */ /* 0x0005e20000000800 */
[----:B------:R-:W-:Y:S01]  /*2f50*/  LOP3.LUT R13, R9, UR13, R162, 0x96, !PT ;  /* 0x0000000d090d7c12 */ /* 0x000fe2000f8e96a2 */
[----:B------:R-:W-:Y:S01]  /*2f60*/  UIADD3 UR11, UR15, 0x1715609d, URZ ;  /* 0x1715609d0f0b7890 */ /* 0x000fe2000fffe03f */
[----:B------:R-:W-:Y:S01]  /*2f70*/  IMAD.WIDE.U32 R10, R143, -0x326172a9, RZ ;  /* 0xcd9e8d578f0a7825 */ /* 0x000fe200078e00ff */
[-C--:B-1----:R-:W-:Y:S01]  /*2f80*/  HMMA.16816.F32 R20, R176, R4.reuse, R20 ;  /* 0x00000004b014723c */ /* 0x082fe20000001814 */
[----:B------:R-:W-:Y:S02]  /*2f90*/  UIADD3 UR13, UR14, 0x646e171e, URZ ;  /* 0x646e171e0e0d7890 */ /* 0x000fe4000fffe03f */
[----:B------:R-:W-:Y:S01]  /*2fa0*/  IMAD.WIDE.U32 R8, R151, -0x326172a9, RZ ;  /* 0xcd9e8d5797087825 */ /* 0x000fe200078e00ff */
[----:B---3--:R-:W-:Y:S02]  /*2fb0*/  LOP3.LUT R14, R11, UR12, R152, 0x96, !PT ;  /* 0x0000000c0b0e7c12 */ /* 0x008fe4000f8e9698 */
[----:B------:R-:W-:Y:S01]  /*2fc0*/  MUFU.EX2 R214, R18 ;  /* 0x0000001200d67308 */ /* 0x000fe20000000800 */
[----:B------:R-:W-:Y:S01]  /*2fd0*/  LOP3.LUT R145, R149, UR11, R10, 0x96, !PT ;  /* 0x0000000b95917c12 */ /* 0x000fe2000f8e960a */
[C---:B------:R-:W-:Y:S04]  /*2fe0*/  HMMA.16816.F32 R24, R136.reuse, R4, R24 ;  /* 0x000000048818723c */ /* 0x040fe80000001818 */
[----:B------:R-:W-:Y:S01]  /*2ff0*/  LOP3.LUT R143, R9, UR12, R140, 0x96, !PT ;  /* 0x0000000c098f7c12 */ /* 0x000fe2000f8e968c */
[----:B------:R-:W-:Y:S01]  /*3000*/  IMAD.WIDE.U32 R10, R12, -0x326172a9, RZ ;  /* 0xcd9e8d570c0a7825 */ /* 0x000fe200078e00ff */
[-C--:B------:R-:W-:Y:S02]  /*3010*/  HMMA.16816.F32 R28, R136, R6.reuse, R28 ;  /* 0x00000006881c723c */ /* 0x080fe4000000181c */
[----:B------:R-:W-:Y:S03]  /*3020*/  MUFU.EX2 R213, R19 ;  /* 0x0000001300d57308 */ /* 0x000fe60000000800 */
[----:B------:R-:W-:Y:S01]  /*3030*/  LOP3.LUT R147, R11, UR12, R134, 0x96, !PT ;  /* 0x0000000c0b937c12 */ /* 0x000fe2000f8e9686 */
[----:B------:R-:W-:Y:S01]  /*3040*/  IMAD.WIDE.U32 R12, R13, -0x326172a9, RZ ;  /* 0xcd9e8d570d0c7825 */ /* 0x000fe200078e00ff */
[C---:B------:R-:W-:Y:S04]  /*3050*/  HMMA.16816.F32 R32, R176.reuse, R6, R32 ;  /* 0x00000006b020723c */ /* 0x040fe80000001820 */
[----:B------:R-:W-:Y:S01]  /*3060*/  LOP3.LUT R142, R13, UR12, R142, 0x96, !PT ;  /* 0x0000000c0d8e7c12 */ /* 0x000fe2000f8e968e */
[----:B------:R-:W-:Y:S01]  /*3070*/  IMAD.WIDE.U32 R152, R135, -0x326172a9, RZ ;  /* 0xcd9e8d5787987825 */ /* 0x000fe200078e00ff */
[----:B------:R-:W-:Y:S05]  /*3080*/  UIADD3 UR12, UR14, -0x56f99767, URZ ;  /* 0xa90668990e0c7890 */ /* 0x000fea000fffe03f */
[--C-:B------:R-:W-:Y:S01]  /*3090*/  FFMA.FTZ R20, R20, UR7, -R133.reuse ;  /* 0x0000000714147c23 */ /* 0x100fe20008010885 */
[----:B------:R-:W-:Y:S01]  /*30a0*/  LOP3.LUT R135, R153, UR11, R8, 0x96, !PT ;  /* 0x0000000b99877c12 */ /* 0x000fe2000f8e9608 */
[----:B------:R-:W-:Y:S04]  /*30b0*/  IMAD.WIDE.U32 R140, R141, -0x326172a9, RZ ;  /* 0xcd9e8d578d8c7825 */ /* 0x000fe800078e00ff */
[----:B------:R-:W-:Y:S01]  /*30c0*/  FFMA.FTZ R21, R21, UR7, -R133 ;  /* 0x0000000715157c23 */ /* 0x000fe20008010885 */
[----:B------:R-:W-:Y:S01]  /*30d0*/  MUFU.EX2 R200, R20 ;  /* 0x0000001400c87308 */ /* 0x000fe20000000800 */
[----:B------:R-:W-:Y:S01]  /*30e0*/  FFMA.FTZ R22, R22, UR7, -R132 ;  /* 0x0000000716167c23 */ /* 0x000fe20008010884 */
[----:B--2---:R-:W-:Y:S01]  /*30f0*/  IMAD.WIDE.U32 R16, R143, -0x2daee0ad, RZ ;  /* 0xd2511f538f107825 */ /* 0x004fe200078e00ff */
[----:B------:R-:W-:Y:S03]  /*3100*/  LOP3.LUT R134, R141, UR11, R10, 0x96, !PT ;  /* 0x0000000b8d867c12 */ /* 0x000fe6000f8e960a */
[----:B------:R-:W-:Y:S01]  /*3110*/  FFMA.FTZ R23, R23, UR7, -R132 ;  /* 0x0000000717177c23 */ /* 0x000fe20008010884 */
[----:B------:R-:W-:Y:S01]  /*3120*/  IMAD.WIDE.U32 R14, R14, -0x2daee0ad, RZ ;  /* 0xd2511f530e0e7825 */ /* 0x000fe200078e00ff */
[----:B------:R-:W-:Y:S02]  /*3130*/  LOP3.LUT R146, R17, UR12, R146, 0x96, !PT ;  /* 0x0000000c11927c12 */ /* 0x000fe4000f8e9692 */
[----:B------:R1:W-:Y:S01]  /*3140*/  MUFU.EX2 R198, R21 ;  /* 0x0000001500c67308 */ /* 0x0003e20000000800 */
[----:B------:R-:W-:Y:S01]  /*3150*/  FFMA.FTZ R24, R24, UR7, -R3 ;  /* 0x0000000718187c23 */ /* 0x000fe20008010803 */
[----:B------:R-:W-:Y:S01]  /*3160*/  IMAD.WIDE.U32 R8, R145, -0x2daee0ad, RZ ;  /* 0xd2511f5391087825 */ /* 0x000fe200078e00ff */
[----:B------:R-:W-:Y:S03]  /*3170*/  LOP3.LUT R150, R15, UR12, R150, 0x96, !PT ;  /* 0x0000000c0f967c12 */ /* 0x000fe6000f8e9696 */
[--C-:B------:R-:W-:Y:S01]  /*3180*/  FFMA.FTZ R33, R33, UR7, -R133.reuse ;  /* 0x0000000721217c23 */ /* 0x100fe20008010885 */
[----:B------:R-:W-:Y:S01]  /*3190*/  IMAD.WIDE.U32 R156, R156, -0x326172a9, RZ ;  /* 0xcd9e8d579c9c7825 */ /* 0x000fe200078e00ff */
[----:B------:R-:W-:Y:S02]  /*31a0*/  LOP3.LUT R14, R9, UR13, R14, 0x96, !PT ;  /* 0x0000000d090e7c12 */ /* 0x000fe4000f8e960e */
[----:B------:R-:W-:Y:S01]  /*31b0*/  MUFU.EX2 R210, R22 ;  /* 0x0000001600d27308 */ /* 0x000fe20000000800 */
[----:B------:R-:W-:Y:S01]  /*31c0*/  SHF.R.U32.HI R149, RZ, 0x10, R8 ;  /* 0x00000010ff957819 */ /* 0x000fe20000011608 */
[----:B------:R-:W-:Y:S01]  /*31d0*/  IMAD.WIDE.U32 R10, R135, -0x2daee0ad, RZ ;  /* 0xd2511f53870a7825 */ /* 0x000fe200078e00ff */
[----:B------:R-:W-:Y:S02]  /*31e0*/  LOP3.LUT R17, R8, 0xff, RZ, 0xc0, !PT ;  /* 0x000000ff08117812 */ /* 0x000fe400078ec0ff */
[----:B------:R-:W-:Y:S01]  /*31f0*/  LOP3.LUT R141, R157, UR11, R12, 0x96, !PT ;  /* 0x0000000b9d8d7c12 */ /* 0x000fe2000f8e960c */
[----:B------:R-:W-:Y:S01]  /*3200*/  FFMA.FTZ R35, R35, UR7, -R132 ;  /* 0x0000000723237c23 */ /* 0x000fe20008010884 */
[----:B------:R-:W-:Y:S03]  /*3210*/  SHF.R.U32.HI R15, RZ, 0x18, R8 ;  /* 0x00000018ff0f7819 */ /* 0x000fe60000011608 */
[----:B------:R-:W-:Y:S01]  /*3220*/  MUFU.EX2 R171, R33 ;  /* 0x0000002100ab7308 */ /* 0x000fe20000000800 */
[----:B------:R-:W-:Y:S01]  /*3230*/  LOP3.LUT R12, R10, 0xff, RZ, 0xc0, !PT ;  /* 0x000000ff0a0c7812 */ /* 0x000fe200078ec0ff */
[----:B------:R-:W-:Y:S01]  /*3240*/  FFMA.FTZ R32, R32, UR7, -R133 ;  /* 0x0000000720207c23 */ /* 0x000fe20008010885 */
[----:B------:R-:W-:Y:S01]  /*3250*/  LOP3.LUT R151, R8, 0xffff, RZ, 0xc0, !PT ;  /* 0x0000ffff08977812 */ /* 0x000fe200078ec0ff */
[----:B------:R-:W-:Y:S01]  /*3260*/  IMAD.WIDE.U32 R8, R147, -0x2daee0ad, RZ ;  /* 0xd2511f5393087825 */ /* 0x000fe200078e00ff */
[--C-:B------:R-:W-:Y:S01]  /*3270*/  SHF.R.U32.HI R145, RZ, 0x18, R10.reuse ;  /* 0x00000018ff917819 */ /* 0x100fe2000001160a */
[----:B------:R-:W-:Y:S01]  /*3280*/  UIADD3 UR11, UR15, -0x4ab325aa, URZ ;  /* 0xb54cda560f0b7890 */ /* 0x000fe2000fffe03f */
[----:B------:R-:W-:Y:S01]  /*3290*/  ISETP.LE.U32.AND P0, PT, R15, UR8, PT ;  /* 0x000000080f007c0c */ /* 0x000fe2000bf03070 */
[----:B------:R-:W-:Y:S01]  /*32a0*/  IMAD.WIDE.U32 R4, R134, -0x2daee0ad, RZ ;  /* 0xd2511f5386047825 */ /* 0x000fe200078e00ff */
[----:B------:R-:W-:Y:S01]  /*32b0*/  SHF.R.U32.HI R147, RZ, 0x10, R10 ;  /* 0x00000010ff937819 */ /* 0x000fe2000001160a */
[----:B------:R-:W2:Y:S01]  /*32c0*/  MUFU.EX2 R175, R35 ;  /* 0x0000002300af7308 */ /* 0x000ea20000000800 */
[----:B------:R-:W-:Y:S01]  /*32d0*/  LOP3.LUT R144, R9, UR12, R144, 0x96, !PT ;  /* 0x0000000c09907c12 */ /* 0x000fe2000f8e9690 */
[----:B------:R-:W-:Y:S01]  /*32e0*/  FFMA.FTZ R34, R34, UR7, -R132 ;  /* 0x0000000722227c23 */ /* 0x000fe20008010884 */
[----:B------:R-:W-:Y:S01]  /*32f0*/  LOP3.LUT R134, R4, 0xffff, RZ, 0xc0, !PT ;  /* 0x0000ffff04867812 */ /* 0x000fe200078ec0ff */
[--C-:B------:R-:W-:Y:S01]  /*3300*/  FFMA.FTZ R25, R25, UR7, -R3.reuse ;  /* 0x0000000719197c23 */ /* 0x100fe20008010803 */
[----:B------:R-:W-:Y:S01]  /*3310*/  LOP3.LUT R13, R5, UR13, R8, 0x96, !PT ;  /* 0x0000000d050d7c12 */ /* 0x000fe2000f8e9608 */
[----:B------:R-:W-:Y:S01]  /*3320*/  IMAD.WIDE.U32 R8, R142, -0x2daee0ad, RZ ;  /* 0xd2511f538e087825 */ /* 0x000fe200078e00ff */
[----:B------:R-:W-:Y:S03]  /*3330*/  LOP3.LUT R135, R4, 0xff, RZ, 0xc0, !PT ;  /* 0x000000ff04877812 */ /* 0x000fe600078ec0ff */
[----:B------:R-:W3:Y:S01]  /*3340*/  MUFU.EX2 R172, R32 ;  /* 0x0000002000ac7308 */ /* 0x000ee20000000800 */
[----:B------:R-:W-:Y:S01]  /*3350*/  SHF.R.U32.HI R142, RZ, 0x18, R4 ;  /* 0x00000018ff8e7819 */ /* 0x000fe20000011604 */
[----:B------:R-:W-:Y:S01]  /*3360*/  FFMA.FTZ R27, R27, UR7, -R0 ;  /* 0x000000071b1b7c23 */ /* 0x000fe20008010800 */
[----:B------:R-:W-:Y:S01]  /*3370*/  SHF.R.U32.HI R143, RZ, 0x10, R4 ;  /* 0x00000010ff8f7819 */ /* 0x000fe20000011604 */
[----:B------:R-:W-:Y:S01]  /*3380*/  IMAD.WIDE.U32 R4, R141, -0x2daee0ad, RZ ;  /* 0xd2511f538d047825 */ /* 0x000fe200078e00ff */
[----:B------:R-:W-:Y:S02]  /*3390*/  LOP3.LUT R154, R9, UR12, R154, 0x96, !PT ;  /* 0x0000000c099a7c12 */ /* 0x000fe4000f8e969a */
[----:B------:R-:W-:Y:S03]  /*33a0*/  LOP3.LUT R162, R10, 0xffff, RZ, 0xc0, !PT ;  /* 0x0000ffff0aa27812 */ /* 0x000fe600078ec0ff */
[----:B------:R4:W4:Y:S01]  /*33b0*/  MUFU.EX2 R209, R23 ;  /* 0x0000001700d17308 */ /* 0x0009220000000800 */
[----:B------:R-:W-:Y:S01]  /*33c0*/  LOP3.LUT R15, R5, UR13, R8, 0x96, !PT ;  /* 0x0000000d050f7c12 */ /* 0x000fe2000f8e9608 */
[----:B------:R-:W-:Y:S01]  /*33d0*/  IMAD.WIDE.U32 R8, R150, -0x326172a9, RZ ;  /* 0xcd9e8d5796087825 */ /* 0x000fe200078e00ff */
[----:B------:R-:W-:Y:S02]  /*33e0*/  LOP3.LUT R141, R4, 0xff, RZ, 0xc0, !PT ;  /* 0x000000ff048d7812 */ /* 0x000fe400078ec0ff */
[----:B------:R-:W-:Y:S01]  /*33f0*/  SHF.R.U32.HI R153, RZ, 0x18, R4 ;  /* 0x00000018ff997819 */ /* 0x000fe20000011604 */
[--C-:B------:R-:W-:Y:S01]  /*3400*/  FFMA.FTZ R28, R28, UR7, -R3.reuse ;  /* 0x000000071c1c7c23 */ /* 0x100fe20008010803 */
[----:B------:R-:W-:Y:S03]  /*3410*/  LOP3.LUT R10, R9, UR11, R148, 0x96, !PT ;  /* 0x0000000b090a7c12 */ /* 0x000fe6000f8e9694 */
[----:B------:R4:W4:Y:S01]  /*3420*/  MUFU.EX2 R216, R24 ;  /* 0x0000001800d87308 */ /* 0x0009220000000800 */
[----:B------:R-:W-:Y:S01]  /*3430*/  SHF.R.U32.HI R161, RZ, 0x10, R4 ;  /* 0x00000010ffa17819 */ /* 0x000fe20000011604 */
[----:B------:R-:W-:Y:S01]  /*3440*/  IMAD.U32 R148, RZ, RZ, UR10 ;  /* 0x0000000aff947e24 */ /* 0x000fe2000f8e00ff */
[----:B------:R-:W-:Y:S01]  /*3450*/  ISETP.LE.U32.AND P2, PT, R17, UR8, PT ;  /* 0x0000000811007c0c */ /* 0x000fe2000bf43070 */
[----:B------:R-:W-:Y:S01]  /*3460*/  FFMA.FTZ R29, R29, UR7, -R3 ;  /* 0x000000071d1d7c23 */ /* 0x000fe20008010803 */
[----:B------:R-:W-:Y:S01]  /*3470*/  LOP3.LUT R158, R4, 0xffff, RZ, 0xc0, !PT ;  /* 0x0000ffff049e7812 */ /* 0x000fe200078ec0ff */
[----:B------:R-:W-:Y:S01]  /*3480*/  IMAD.WIDE.U32 R4, R144, -0x326172a9, RZ ;  /* 0xcd9e8d5790047825 */ /* 0x000fe200078e00ff */
[----:B------:R-:W-:Y:S03]  /*3490*/  ISETP.LE.U32.AND P1, PT, R12, UR8, PT ;  /* 0x000000080c007c0c */ /* 0x000fe6000bf23070 */
[----:B------:R-:W-:Y:S01]  /*34a0*/  MUFU.EX2 R180, R34 ;  /* 0x0000002200b47308 */ /* 0x000fe20000000800 */
[----:B-1----:R-:W-:Y:S01]  /*34b0*/  LOP3.LUT R21, R8, 0xffff, RZ, 0xc0, !PT ;  /* 0x0000ffff08157812 */ /* 0x002fe200078ec0ff */
[--C-:B------:R-:W-:Y:S01]  /*34c0*/  FFMA.FTZ R31, R31, UR7, -R0.reuse ;  /* 0x000000071f1f7c23 */ /* 0x100fe20008010800 */
[----:B------:R-:W-:Y:S01]  /*34d0*/  LOP3.LUT R17, R4, 0xffff, RZ, 0xc0, !PT ;  /* 0x0000ffff04117812 */ /* 0x000fe200078ec0ff */
[----:B------:R-:W-:Y:S01]  /*34e0*/  FFMA.FTZ R30, R30, UR7, -R0 ;  /* 0x000000071e1e7c23 */ /* 0x000fe20008010800 */
[----:B------:R-:W-:Y:S01]  /*34f0*/  LOP3.LUT R18, R4, 0xff, RZ, 0xc0, !PT ;  /* 0x000000ff04127812 */ /* 0x000fe200078ec0ff */
[----:B--2---:R-:W-:Y:S01]  /*3500*/  @!P0 FADD.FTZ R175, -R175, -RZ ;  /* 0x800000ffafaf8221 */ /* 0x004fe20000010100 */
[--C-:B------:R-:W-:Y:S01]  /*3510*/  SHF.R.U32.HI R19, RZ, 0x10, R4.reuse ;  /* 0x00000010ff137819 */ /* 0x100fe20000011604 */
[----:B---3--:R-:W-:Y:S01]  /*3520*/  @!P2 FADD.FTZ R172, -R172, -RZ ;  /* 0x800000ffacaca221 */ /* 0x008fe20000010100 */
[----:B------:R-:W-:Y:S01]  /*3530*/  SHF.R.U32.HI R20, RZ, 0x18, R4 ;  /* 0x00000018ff147819 */ /* 0x000fe20000011604 */
[----:B------:R-:W-:Y:S01]  /*3540*/  FFMA.FTZ R26, R26, UR7, -R0 ;  /* 0x000000071a1a7c23 */ /* 0x000fe20008010800 */
[----:B------:R-:W-:Y:S01]  /*3550*/  LOP3.LUT R4, R10, 0xffff, RZ, 0xc0, !PT ;  /* 0x0000ffff0a047812 */ /* 0x000fe200078ec0ff */
[----:B------:R-:W1:Y:S01]  /*3560*/  MUFU.EX2 R215, R25 ;  /* 0x0000001900d77308 */ /* 0x000e620000000800 */
[----:B------:R-:W-:Y:S02]  /*3570*/  LOP3.LUT R22, R8, 0xff, RZ, 0xc0, !PT ;  /* 0x000000ff08167812 */ /* 0x000fe400078ec0ff */
[--C-:B----4-:R-:W-:Y:S02]  /*3580*/  SHF.R.U32.HI R23, RZ, 0x10, R8.reuse ;  /* 0x00000010ff177819 */ /* 0x110fe40000011608 */
[----:B------:R-:W-:Y:S02]  /*3590*/  SHF.R.U32.HI R24, RZ, 0x18, R8 ;  /* 0x00000018ff187819 */ /* 0x000fe40000011608 */
[----:B------:R-:W-:Y:S03]  /*35a0*/  LOP3.LUT R12, R5, UR11, R140, 0x96, !PT ;  /* 0x0000000b050c7c12 */ /* 0x000fe6000f8e968c */
[----:B------:R-:W-:Y:S01]  /*35b0*/  MUFU.EX2 R219, R27 ;  /* 0x0000001b00db7308 */ /* 0x000fe20000000800 */
[----:B------:R-:W-:Y:S02]  /*35c0*/  LOP3.LUT R8, R10, 0xff, RZ, 0xc0, !PT ;  /* 0x000000ff0a087812 */ /* 0x000fe400078ec0ff */
[----:B------:R-:W-:Y:S02]  /*35d0*/  SHF.R.U32.HI R5, RZ, 0x18, R10 ;  /* 0x00000018ff057819 */ /* 0x000fe4000001160a */
[----:B------:R-:W-:Y:S02]  /*35e0*/  SHF.R.U32.HI R4, RZ, 0x8, R4 ;  /* 0x00000008ff047819 */ /* 0x000fe40000011604 */
[----:B------:R-:W-:Y:S03]  /*35f0*/  SHF.R.U32.HI R10, RZ, 0x10, R10 ;  /* 0x00000010ff0a7819 */ /* 0x000fe6000001160a */
[----:B------:R-:W2:Y:S01]  /*3600*/  MUFU.EX2 R212, R28 ;  /* 0x0000001c00d47308 */ /* 0x000ea20000000800 */
[----:B------:R-:W-:Y:S02]  /*3610*/  ISETP.LE.U32.AND P6, PT, R8, UR8, PT ;  /* 0x0000000808007c0c */ /* 0x000fe4000bfc3070 */
[----:B------:R-:W-:Y:S02]  /*3620*/  ISETP.LE.U32.AND P4, PT, R5, UR8, PT ;  /* 0x0000000805007c0c */ /* 0x000fe4000bf83070 */
[----:B------:R-:W-:Y:S02]  /*3630*/  LOP3.LUT R5, R4, 0xffff, RZ, 0xc0, !PT ;  /* 0x0000ffff04057812 */ /* 0x000fe400078ec0ff */
[----:B------:R-:W-:Y:S03]  /*3640*/  LOP3.LUT R4, R10, 0xff, RZ, 0xc0, !PT ;  /* 0x000000ff0a047812 */ /* 0x000fe600078ec0ff */
[----:B------:R-:W3:Y:S01]  /*3650*/  MUFU.EX2 R211, R29 ;  /* 0x0000001d00d37308 */ /* 0x000ee20000000800 */
[----:B------:R-:W-:Y:S02]  /*3660*/  ISETP.LE.U32.AND P5, PT, R5, UR8, PT ;  /* 0x0000000805007c0c */ /* 0x000fe4000bfa3070 */
[----:B------:R-:W-:Y:S02]  /*3670*/  ISETP.LE.U32.AND P3, PT, R4, UR8, PT ;  /* 0x0000000804007c0c */ /* 0x000fe4000bf63070 */
[----:B------:R-:W-:Y:S01]  /*3680*/  LOP3.LUT R4, R12, 0xffff, RZ, 0xc0, !PT ;  /* 0x0000ffff0c047812 */ /* 0x000fe200078ec0ff */
[----:B------:R-:W-:Y:S01]  /*3690*/  @!P6 FADD.FTZ R208, -R208, -RZ ;  /* 0x800000ffd0d0e221 */ /* 0x000fe20000010100 */
[----:B------:R-:W-:Y:S01]  /*36a0*/  LOP3.LUT R5, R12, 0xff, RZ, 0xc0, !PT ;  /* 0x000000ff0c057812 */ /* 0x000fe200078ec0ff */
[----:B------:R-:W-:Y:S01]  /*36b0*/  @!P4 FADD.FTZ R221, -R221, -RZ ;  /* 0x800000ffddddc221 */ /* 0x000fe20000010100 */
[----:B------:R-:W-:Y:S01]  /*36c0*/  SHF.R.U32.HI R4, RZ, 0x8, R4 ;  /* 0x00000008ff047819 */ /* 0x000fe20000011604 */
[----:B------:R-:W4:Y:S01]  /*36d0*/  MUFU.EX2 R217, R31 ;  /* 0x0000001f00d97308 */ /* 0x000f220000000800 */
[----:B------:R-:W-:Y:S02]  /*36e0*/  ISETP.LE.U32.AND P6, PT, R5, UR8, PT ;  /* 0x0000000805007c0c */ /* 0x000fe4000bfc3070 */
[----:B------:R-:W-:Y:S01]  /*36f0*/  LOP3.LUT R4, R4, 0xffff, RZ, 0xc0, !PT ;  /* 0x0000ffff04047812 */ /* 0x000fe200078ec0ff */
[----:B------:R-:W-:Y:S01]  /*3700*/  @!P5 FADD.FTZ R207, -R207, -RZ ;  /* 0x800000ffcfcfd221 */ /* 0x000fe20000010100 */
[--C-:B------:R-:W-:Y:S01]  /*3710*/  SHF.R.U32.HI R5, RZ, 0x10, R12.reuse ;  /* 0x00000010ff057819 */ /* 0x100fe2000001160c */
[----:B------:R-:W-:Y:S01]  /*3720*/  @!P3 FADD.FTZ R222, -R222, -RZ ;  /* 0x800000ffdedeb221 */ /* 0x000fe20000010100 */
[----:B------:R-:W-:Y:S03]  /*3730*/  SHF.R.U32.HI R12, RZ, 0x18, R12 ;  /* 0x00000018ff0c7819 */ /* 0x000fe6000001160c */
[----:B------:R-:W4:Y:S01]  /*3740*/  MUFU.EX2 R218, R30 ;  /* 0x0000001e00da7308 */ /* 0x000f220000000800 */
[----:B------:R-:W-:Y:S02]  /*3750*/  ISETP.LE.U32.AND P5, PT, R4, UR8, PT ;  /* 0x0000000804007c0c */ /* 0x000fe4000bfa3070 */
[----:B------:R-:W-:Y:S02]  /*3760*/  LOP3.LUT R4, R5, 0xff, RZ, 0xc0, !PT ;  /* 0x000000ff05047812 */ /* 0x000fe400078ec0ff */
[----:B------:R-:W-:Y:S01]  /*3770*/  ISETP.LE.U32.AND P4, PT, R12, UR8, PT ;  /* 0x000000080c007c0c */ /* 0x000fe2000bf83070 */
[----:B------:R-:W-:Y:S01]  /*3780*/  @!P6 FADD.FTZ R227, -R227, -RZ ;  /* 0x800000ffe3e3e221 */ /* 0x000fe20000010100 */
[----:B------:R-:W-:Y:S03]  /*3790*/  ISETP.LE.U32.AND P3, PT, R4, UR8, PT ;  /* 0x0000000804007c0c */ /* 0x000fe6000bf63070 */
[----:B------:R-:W-:Y:S01]  /*37a0*/  MUFU.EX2 R220, R26 ;  /* 0x0000001a00dc7308 */ /* 0x000fe20000000800 */
[----:B------:R-:W-:Y:S02]  /*37b0*/  SHF.R.U32.HI R4, RZ, 0x8, R17 ;  /* 0x00000008ff047819 */ /* 0x000fe40000011611 */
[----:B------:R-:W-:Y:S02]  /*37c0*/  ISETP.LE.U32.AND P6, PT, R18, UR8, PT ;  /* 0x0000000812007c0c */ /* 0x000fe4000bfc3070 */
[----:B------:R-:W-:Y:S01]  /*37d0*/  LOP3.LUT R4, R4, 0xffff, RZ, 0xc0, !PT ;  /* 0x0000ffff04047812 */ /* 0x000fe200078ec0ff */
[----:B------:R-:W-:Y:S01]  /*37e0*/  @!P5 FADD.FTZ R225, -R225, -RZ ;  /* 0x800000ffe1e1d221 */ /* 0x000fe20000010100 */
        /* <DEDUP_REMOVED lines=10> */
[----:B------:R-:W-:Y:S01]  /*3890*/  LOP3.LUT R5, R23, 0xff, RZ, 0xc0, !PT ;  /* 0x000000ff17057812 */ /* 0x000fe200078ec0ff */
[----:B------:R-:W-:Y:S01]  /*38a0*/  @!P5 FADD.FTZ R223, -R223, -RZ ;  /* 0x800000ffdfdfd221 */ /* 0x000fe20000010100 */
[----:B------:R-:W-:Y:S01]  /*38b0*/  ISETP.LE.U32.AND P5, PT, R4, UR8, PT ;  /* 0x0000000804007c0c */ /* 0x000fe2000bfa3070 */
[----:B------:R-:W-:Y:S01]  /*38c0*/  @!P4 FADD.FTZ R226, -R226, -RZ ;  /* 0x800000ffe2e2c221 */ /* 0x000fe20000010100 */
[----:B------:R-:W-:Y:S01]  /*38d0*/  LOP3.LUT R16, R11, UR13, R16, 0x96, !PT ;  /* 0x0000000d0b107c12 */ /* 0x000fe2000f8e9610 */
[----:B------:R-:W-:Y:S01]  /*38e0*/  @!P3 FADD.FTZ R228, -R228, -RZ ;  /* 0x800000ffe4e4b221 */ /* 0x000fe20000010100 */
[----:B------:R-:W-:Y:S01]  /*38f0*/  LOP3.LUT R4, R14, 0xff, RZ, 0xc0, !PT ;  /* 0x000000ff0e047812 */ /* 0x000fe200078ec0ff */
[----:B------:R-:W1:Y:S01]  /*3900*/  LDSM.16.M88.4 R8, [R189+0x1000] ;  /* 0x00100000bd08783b */ /* 0x000e620000000200 */
[----:B------:R-:W-:Y:S01]  /*3910*/  ISETP.LE.U32.AND P4, PT, R5, UR8, PT ;  /* 0x0000000805007c0c */ /* 0x000fe2000bf83070 */
[----:B------:R-:W-:Y:S01]  /*3920*/  @!P6 FADD.FTZ R204, -R204, -RZ ;  /* 0x800000ffcccce221 */ /* 0x000fe20000010100 */
[----:B------:R-:W-:Y:S02]  /*3930*/  ISETP.LE.U32.AND P3, PT, R4, UR8, PT ;  /* 0x0000000804007c0c */ /* 0x000fe4000bf63070 */
[----:B------:R-:W-:Y:S02]  /*3940*/  LOP3.LUT R4, R14, 0xffff, RZ, 0xc0, !PT ;  /* 0x0000ffff0e047812 */ /* 0x000fe400078ec0ff */
[----:B------:R-:W-:Y:S01]  /*3950*/  ISETP.LE.U32.AND P6, PT, R24, UR8, PT ;  /* 0x0000000818007c0c */ /* 0x000fe2000bfc3070 */
[----:B------:R-:W-:Y:S01]  /*3960*/  @!P5 FADD.FTZ R203, -R203, -RZ ;  /* 0x800000ffcbcbd221 */ /* 0x000fe20000010100 */
[----:B------:R-:W-:Y:S02]  /*3970*/  SHF.R.U32.HI R5, RZ, 0x18, R14 ;  /* 0x00000018ff057819 */ /* 0x000fe4000001160e */
[----:B------:R-:W-:Y:S02]  /*3980*/  SHF.R.U32.HI R4, RZ, 0x8, R4 ;  /* 0x00000008ff047819 */ /* 0x000fe40000011604 */
[----:B------:R-:W-:Y:S01]  /*3990*/  ISETP.LE.U32.AND P5, PT, R5, UR8, PT ;  /* 0x0000000805007c0c */ /* 0x000fe2000bfa3070 */
[----:B------:R-:W-:Y:S01]  /*39a0*/  @!P4 FADD.FTZ R214, -R214, -RZ ;  /* 0x800000ffd6d6c221 */ /* 0x000fe20000010100 */
[----:B------:R-:W-:Y:S01]  /*39b0*/  LOP3.LUT R4, R4, 0xffff, RZ, 0xc0, !PT ;  /* 0x0000ffff04047812 */ /* 0x000fe200078ec0ff */
        /* <DEDUP_REMOVED lines=8> */
[----:B------:R-:W-:Y:S02]  /*3a40*/  LOP3.LUT R5, R13, 0xff, RZ, 0xc0, !PT ;  /* 0x000000ff0d057812 */ /* 0x000fe400078ec0ff */
[----:B------:R-:W-:Y:S02]  /*3a50*/  SHF.R.U32.HI R4, RZ, 0x8, R4 ;  /* 0x00000008ff047819 */ /* 0x000fe40000011604 */
[----:B------:R-:W-:Y:S01]  /*3a60*/  ISETP.LE.U32.AND P3, PT, R5, UR8, PT ;  /* 0x0000000805007c0c */ /* 0x000fe2000bf63070 */
[----:B------:R-:W-:Y:S01]  /*3a70*/  @!P4 FADD.FTZ R198, -R198, -RZ ;  /* 0x800000ffc6c6c221 */ /* 0x000fe20000010100 */
[----:B------:R-:W-:Y:S02]  /*3a80*/  LOP3.LUT R4, R4, 0xffff, RZ, 0xc0, !PT ;  /* 0x0000ffff04047812 */ /* 0x000fe400078ec0ff */
[--C-:B------:R-:W-:Y:S02]  /*3a90*/  SHF.R.U32.HI R5, RZ, 0x10, R13.reuse ;  /* 0x00000010ff057819 */ /* 0x100fe4000001160d */
[----:B------:R-:W-:Y:S01]  /*3aa0*/  ISETP.LE.U32.AND P4, PT, R4, UR8, PT ;  /* 0x0000000804007c0c */ /* 0x000fe2000bf83070 */
[----:B------:R-:W-:Y:S01]  /*3ab0*/  @!P6 FADD.FTZ R210, -R210, -RZ ;  /* 0x800000ffd2d2e221 */ /* 0x000fe20000010100 */
[----:B------:R-:W-:Y:S01]  /*3ac0*/  LOP3.LUT R4, R5, 0xff, RZ, 0xc0, !PT ;  /* 0x000000ff05047812 */ /* 0x000fe200078ec0ff */
[-C--:B-1----:R-:W-:Y:S03]  /*3ad0*/  HMMA.16816.F32 R36, R176, R8.reuse, R36 ;  /* 0x00000008b024723c */ /* 0x082fe60000001824 */
[----:B------:R-:W-:Y:S01]  /*3ae0*/  ISETP.LE.U32.AND P6, PT, R4, UR8, PT ;  /* 0x0000000804007c0c */ /* 0x000fe2000bfc3070 */
[----:B------:R-:W-:Y:S01]  /*3af0*/  @!P3 FADD.FTZ R216, -R216, -RZ ;  /* 0x800000ffd8d8b221 */ /* 0x000fe20000010100 */
[----:B------:R-:W-:Y:S01]  /*3b00*/  SHF.R.U32.HI R4, RZ, 0x8, R134 ;  /* 0x00000008ff047819 */ /* 0x000fe20000011686 */
[C---:B------:R-:W-:Y:S04]  /*3b10*/  HMMA.16816.F32 R40, R136.reuse, R8, R40 ;  /* 0x000000088828723c */ /* 0x040fe80000001828 */
[----:B------:R-:W-:Y:S01]  /*3b20*/  ISETP.LE.U32.AND P3, PT, R135, UR8, PT ;  /* 0x0000000887007c0c */ /* 0x000fe2000bf63070 */
[----:B------:R-:W-:Y:S01]  /*3b30*/  @!P4 FADD.FTZ R215, -R215, -RZ ;  /* 0x800000ffd7d7c221 */ /* 0x000fe20000010100 */
[-C--:B------:R-:W-:Y:S05]  /*3b40*/  HMMA.16816.F32 R44, R136, R10.reuse, R44 ;  /* 0x0000000a882c723c */ /* 0x080fea000000182c */
[----:B------:R-:W-:Y:S01]  /*3b50*/  SHF.R.U32.HI R13, RZ, 0x18, R13 ;  /* 0x00000018ff0d7819 */ /* 0x000fe2000001160d */
[C---:B------:R-:W-:Y:S04]  /*3b60*/  HMMA.16816.F32 R48, R176.reuse, R10, R48 ;  /* 0x0000000ab030723c */ /* 0x040fe80000001830 */
[----:B------:R-:W-:Y:S01]  /*3b70*/  ISETP.LE.U32.AND P5, PT, R13, UR8, PT ;  /* 0x000000080d007c0c */ /* 0x000fe2000bfa3070 */
[----:B--2---:R-:W-:Y:S01]  /*3b80*/  @!P3 FADD.FTZ R212, -R212, -RZ ;  /* 0x800000ffd4d4b221 */ /* 0x004fe20000010100 */
[----:B------:R-:W-:Y:S01]  /*3b90*/  LOP3.LUT R4, R4, 0xffff, RZ, 0xc0, !PT ;  /* 0x0000ffff04047812 */ /* 0x000fe200078ec0ff */
[--C-:B------:R-:W-:Y:S01]  /*3ba0*/  FFMA.FTZ R37, R37, UR7, -R133.reuse ;  /* 0x0000000725257c23 */ /* 0x100fe20008010885 */
[----:B------:R-:W-:Y:S02]  /*3bb0*/  LOP3.LUT R6, R149, 0xff, RZ, 0xc0, !PT ;  /* 0x000000ff95067812 */ /* 0x000fe400078ec0ff */
[----:B------:R-:W-:Y:S01]  /*3bc0*/  ISETP.LE.U32.AND P4, PT, R4, UR8, PT ;  /* 0x0000000804007c0c */ /* 0x000fe2000bf83070 */
[----:B------:R-:W-:Y:S01]  /*3bd0*/  IMAD.WIDE.U32 R4, R146, -0x326172a9, RZ ;  /* 0xcd9e8d5792047825 */ /* 0x000fe200078e00ff */
[----:B------:R-:W-:Y:S01]  /*3be0*/  LOP3.LUT R7, R143, 0xff, RZ, 0xc0, !PT ;  /* 0x000000ff8f077812 */ /* 0x000fe200078ec0ff */
[----:B------:R-:W-:Y:S01]  /*3bf0*/  MUFU.EX2 R167, R37 ;  /* 0x0000002500a77308 */ /* 0x000fe20000000800 */
[----:B------:R-:W-:Y:S01]  /*3c00*/  ISETP.LE.U32.AND P3, PT, R6, UR8, PT ;  /* 0x0000000806007c0c */ /* 0x000fe2000bf63070 */
[----:B------:R-:W-:Y:S01]  /*3c10*/  FFMA.FTZ R36, R36, UR7, -R133 ;  /* 0x0000000724247c23 */ /* 0x000fe20008010885 */
[----:B------:R-:W-:Y:S01]  /*3c20*/  LOP3.LUT R12, R5, UR11, R152, 0x96, !PT ;  /* 0x0000000b050c7c12 */ /* 0x000fe2000f8e9698 */
[----:B------:R-:W-:Y:S01]  /*3c30*/  @!P5 FADD.FTZ R219, -R219, -RZ ;  /* 0x800000ffdbdbd221 */ /* 0x000fe20000010100 */
[----:B------:R-:W-:Y:S01]  /*3c40*/  ISETP.LE.U32.AND P5, PT, R142, UR8, PT ;  /* 0x000000088e007c0c */ /* 0x000fe2000bfa3070 */
[----:B------:R-:W-:Y:S01]  /*3c50*/  FFMA.FTZ R39, R39, UR7, -R132 ;  /* 0x0000000727277c23 */ /* 0x000fe20008010884 */
[----:B------:R-:W-:Y:S03]  /*3c60*/  LOP3.LUT R19, R4, 0xff, RZ, 0xc0, !PT ;  /* 0x000000ff04137812 */ /* 0x000fe600078ec0ff */
[----:B------:R-:W-:Y:S01]  /*3c70*/  MUFU.EX2 R168, R36 ;  /* 0x0000002400a87308 */ /* 0x000fe20000000800 */
[----:B------:R-:W-:Y:S01]  /*3c80*/  SHF.R.U32.HI R21, RZ, 0x10, R4 ;  /* 0x00000010ff157819 */ /* 0x000fe20000011604 */
[----:B---3--:R-:W-:Y:S01]  /*3c90*/  @!P4 FADD.FTZ R211, -R211, -RZ ;  /* 0x800000ffd3d3c221 */ /* 0x008fe20000010100 */
[----:B------:R-:W-:Y:S01]  /*3ca0*/  ISETP.LE.U32.AND P4, PT, R7, UR8, PT ;  /* 0x0000000807007c0c */ /* 0x000fe2000bf83070 */
[----:B------:R-:W-:Y:S01]  /*3cb0*/  FFMA.FTZ R38, R38, UR7, -R132 ;  /* 0x0000000726267c23 */ /* 0x000fe20008010884 */
[----:B------:R-:W-:Y:S01]  /*3cc0*/  LOP3.LUT R20, R4, 0xffff, RZ, 0xc0, !PT ;  /* 0x0000ffff04147812 */ /* 0x000fe200078ec0ff */
[----:B------:R-:W-:Y:S01]  /*3cd0*/  FFMA.FTZ R41, R41, UR7, -R3 ;  /* 0x0000000729297c23 */ /* 0x000fe20008010803 */
[----:B------:R-:W-:Y:S03]  /*3ce0*/  SHF.R.U32.HI R22, RZ, 0x18, R4 ;  /* 0x00000018ff167819 */ /* 0x000fe60000011604 */
[----:B------:R-:W1:Y:S01]  /*3cf0*/  MUFU.EX2 R173, R39 ;  /* 0x0000002700ad7308 */ /* 0x000e620000000800 */
[----:B------:R-:W2:Y:S01]  /*3d00*/  LDSM.16.M88.4 R4, [R189+0x1800] ;  /* 0x00180000bd04783b */ /* 0x000ea20000000200 */
[----:B------:R-:W-:Y:S01]  /*3d10*/  SHF.R.U32.HI R8, RZ, 0x8, R151 ;  /* 0x00000008ff087819 */ /* 0x000fe20000011697 */
[----:B----4-:R-:W-:Y:S01]  /*3d20*/  @!P5 FADD.FTZ R217, -R217, -RZ ;  /* 0x800000ffd9d9d221 */ /* 0x010fe20000010100 */
[----:B------:R-:W-:Y:S01]  /*3d30*/  LOP3.LUT R11, R16, 0xff, RZ, 0xc0, !PT ;  /* 0x000000ff100b7812 */ /* 0x000fe200078ec0ff */
[----:B------:R-:W-:Y:S01]  /*3d40*/  FFMA.FTZ R40, R40, UR7, -R3 ;  /* 0x0000000728287c23 */ /* 0x000fe20008010803 */
[----:B------:R-:W-:Y:S01]  /*3d50*/  LOP3.LUT R10, R8, 0xffff, RZ, 0xc0, !PT ;  /* 0x0000ffff080a7812 */ /* 0x000fe200078ec0ff */
[----:B------:R-:W-:Y:S04]  /*3d60*/  IMAD.WIDE.U32 R8, R154, -0x326172a9, RZ ;  /* 0xcd9e8d579a087825 */ /* 0x000fe800078e00ff */
[----:B------:R-:W-:Y:S01]  /*3d70*/  @!P4 FADD.FTZ R218, -R218, -RZ ;  /* 0x800000ffdadac221 */ /* 0x000fe20000010100 */
[----:B------:R-:W-:Y:S01]  /*3d80*/  ISETP.LE.U32.AND P4, PT, R11, UR8, PT ;  /* 0x000000080b007c0c */ /* 0x000fe2000bf83070 */
[----:B------:R-:W3:Y:S01]  /*3d90*/  MUFU.EX2 R174, R38 ;  /* 0x0000002600ae7308 */ /* 0x000ee20000000800 */
[----:B------:R-:W-:Y:S01]  /*3da0*/  ISETP.LE.U32.AND P5, PT, R10, UR8, PT ;  /* 0x000000080a007c0c */ /* 0x000fe2000bfa3070 */
[--C-:B------:R-:W-:Y:S01]  /*3db0*/  FFMA.FTZ R48, R48, UR7, -R133.reuse ;  /* 0x0000000730307c23 */ /* 0x100fe20008010885 */
[----:B------:R-:W-:Y:S01]  /*3dc0*/  LOP3.LUT R10, R9, UR11, R156, 0x96, !PT ;  /* 0x0000000b090a7c12 */ /* 0x000fe2000f8e969c */
[--C-:B------:R-:W-:Y:S01]  /*3dd0*/  FFMA.FTZ R50, R50, UR7, -R132.reuse ;  /* 0x0000000732327c23 */ /* 0x100fe20008010884 */
[----:B------:R-:W-:Y:S01]  /*3de0*/  LOP3.LUT R13, R8, 0xffff, RZ, 0xc0, !PT ;  /* 0x0000ffff080d7812 */ /* 0x000fe200078ec0ff */
[----:B------:R-:W-:Y:S01]  /*3df0*/  FFMA.FTZ R51, R51, UR7, -R132 ;  /* 0x0000000733337c23 */ /* 0x000fe20008010884 */
[----:B------:R-:W-:Y:S03]  /*3e00*/  LOP3.LUT R9, R12, 0xffff, RZ, 0xc0, !PT ;  /* 0x0000ffff0c097812 */ /* 0x000fe600078ec0ff */
[----:B------:R-:W4:Y:S01]  /*3e10*/  MUFU.EX2 R183, R41 ;  /* 0x0000002900b77308 */ /* 0x000f220000000800 */
[--C-:B------:R-:W-:Y:S01]  /*3e20*/  SHF.R.U32.HI R17, RZ, 0x10, R8.reuse ;  /* 0x00000010ff117819 */ /* 0x100fe20000011608 */
[----:B------:R-:W-:Y:S01]  /*3e30*/  FFMA.FTZ R49, R49, UR7, -R133 ;  /* 0x0000000731317c23 */ /* 0x000fe20008010885 */
[----:B------:R-:W-:Y:S01]  /*3e40*/  SHF.R.U32.HI R18, RZ, 0x18, R8 ;  /* 0x00000018ff127819 */ /* 0x000fe20000011608 */
[----:B------:R-:W-:Y:S01]  /*3e50*/  IMAD.U32 R149, RZ, RZ, UR9 ;  /* 0x00000009ff957e24 */ /* 0x000fe2000f8e00ff */
[----:B------:R-:W-:Y:S01]  /*3e60*/  LOP3.LUT R14, R8, 0xff, RZ, 0xc0, !PT ;  /* 0x000000ff080e7812 */ /* 0x000fe200078ec0ff */
[----:B------:R-:W-:Y:S01]  /*3e70*/  @!P5 FADD.FTZ R171, -R171, -RZ ;  /* 0x800000ffababd221 */ /* 0x000fe20000010100 */
[----:B------:R-:W-:Y:S03]  /*3e80*/  SHF.R.U32.HI R8, RZ, 0x18, R12 ;  /* 0x00000018ff087819 */ /* 0x000fe6000001160c */
[----:B------:R-:W-:Y:S01]  /*3e90*/  MUFU.EX2 R157, R48 ;  /* 0x00000030009d7308 */ /* 0x000fe20000000800 */
[----:B------:R-:W-:Y:S01]  /*3ea0*/  SHF.R.U32.HI R9, RZ, 0x8, R9 ;  /* 0x00000008ff097819 */ /* 0x000fe20000011609 */
[----:B------:R-:W-:Y:S01]  /*3eb0*/  @!P3 FADD.FTZ R180, -R180, -RZ ;  /* 0x800000ffb4b4b221 */ /* 0x000fe20000010100 */
[----:B------:R-:W-:Y:S01]  /*3ec0*/  ISETP.LE.U32.AND P5, PT, R8, UR8, PT ;  /* 0x0000000808007c0c */ /* 0x000fe2000bfa3070 */
[--C-:B------:R-:W-:Y:S01]  /*3ed0*/  FFMA.FTZ R43, R43, UR7, -R0.reuse ;  /* 0x000000072b2b7c23 */ /* 0x100fe20008010800 */
[----:B------:R-:W-:Y:S01]  /*3ee0*/  LOP3.LUT R8, R9, 0xffff, RZ, 0xc0, !PT ;  /* 0x0000ffff09087812 */ /* 0x000fe200078ec0ff */
[--C-:B------:R-:W-:Y:S01]  /*3ef0*/  FFMA.FTZ R42, R42, UR7, -R0.reuse ;  /* 0x000000072a2a7c23 */ /* 0x100fe20008010800 */
[----:B------:R-:W-:Y:S03]  /*3f00*/  LOP3.LUT R11, R12, 0xff, RZ, 0xc0, !PT ;  /* 0x000000ff0c0b7812 */ /* 0x000fe600078ec0ff */
[----:B------:R-:W-:Y:S01]  /*3f10*/  MUFU.EX2 R166, R50 ;  /* 0x0000003200a67308 */ /* 0x000fe20000000800 */
[----:B------:R-:W-:Y:S01]  /*3f20*/  ISETP.LE.U32.AND P0, PT, R8, UR8, PT ;  /* 0x0000000808007c0c */ /* 0x000fe2000bf03070 */
[--C-:B------:R-:W-:Y:S01]  /*3f30*/  FFMA.FTZ R45, R45, UR7, -R3.reuse ;  /* 0x000000072d2d7c23 */ /* 0x100fe20008010803 */
[----:B------:R-:W-:Y:S01]  /*3f40*/  LOP3.LUT R8, R10, 0xffff, RZ, 0xc0, !PT ;  /* 0x0000ffff0a087812 */ /* 0x000fe200078ec0ff */
[----:B------:R-:W-:Y:S01]  /*3f50*/  FFMA.FTZ R44, R44, UR7, -R3 ;  /* 0x000000072c2c7c23 */ /* 0x000fe20008010803 */
[----:B------:R-:W-:Y:S01]  /*3f60*/  ISETP.LE.U32.AND P2, PT, R11, UR8, PT ;  /* 0x000000080b007c0c */ /* 0x000fe2000bf43070 */
[----:B------:R-:W-:Y:S01]  /*3f70*/  FFMA.FTZ R46, R46, UR7, -R0 ;  /* 0x000000072e2e7c23 */ /* 0x000fe20008010800 */
[-C--:B--2---:R-:W-:Y:S03]  /*3f80*/  HMMA.16816.F32 R52, R176, R4.reuse, R52 ;  /* 0x00000004b034723c */ /* 0x084fe60000001834 */
[----:B------:R-:W2:Y:S01]  /*3f90*/  MUFU.EX2 R199, R40 ;  /* 0x0000002800c77308 */ /* 0x000ea20000000800 */
[----:B------:R-:W-:Y:S01]  /*3fa0*/  SHF.R.U32.HI R12, RZ, 0x10, R12 ;  /* 0x00000010ff0c7819 */ /* 0x000fe2000001160c */
[----:B-1----:R-:W-:Y:S01]  /*3fb0*/  @!P5 FADD.FTZ R173, -R173, -RZ ;  /* 0x800000ffadadd221 */ /* 0x002fe20000010100 */
[----:B------:R-:W-:Y:S01]  /*3fc0*/  SHF.R.U32.HI R8, RZ, 0x8, R8 ;  /* 0x00000008ff087819 */ /* 0x000fe20000011608 */
[C---:B------:R-:W-:Y:S06]  /*3fd0*/  HMMA.16816.F32 R56, R136.reuse, R4, R56 ;  /* 0x000000048838723c */ /* 0x040fec0000001838 */
[----:B------:R-:W1:Y:S01]  /*3fe0*/  MUFU.EX2 R205, R43 ;  /* 0x0000002b00cd7308 */ /* 0x000e620000000800 */
[----:B------:R-:W-:Y:S01]  /*3ff0*/  LOP3.LUT R12, R12, 0xff, RZ, 0xc0, !PT ;  /* 0x000000ff0c0c7812 */ /* 0x000fe200078ec0ff */
[-C--:B------:R-:W-:Y:S03]  /*4000*/  HMMA.16816.F32 R60, R136, R6.reuse, R60 ;  /* 0x00000006883c723c */ /* 0x080fe6000000183c */
[----:B------:R-:W-:Y:S02]  /*4010*/  ISETP.LE.U32.AND P3, PT, R12, UR8, PT ;  /* 0x000000080c007c0c */ /* 0x000fe4000bf63070 */
[----:B------:R-:W-:Y:S01]  /*4020*/  LOP3.LUT R8, R8, 0xffff, RZ, 0xc0, !PT ;  /* 0x0000ffff08087812 */ /* 0x000fe200078ec0ff */
[----:B------:R-:W-:Y:S02]  /*4030*/  HMMA.16816.F32 R64, R176, R6, R64 ;  /* 0x00000006b040723c */ /* 0x000fe40000001840 */
[----:B------:R-:W1:Y:S03]  /*4040*/  MUFU.EX2 R206, R42 ;  /* 0x0000002a00ce7308 */ /* 0x000e660000000800 */
[----:B------:R-:W-:Y:S01]  /*4050*/  @!P0 FADD.FTZ R167, -R167, -RZ ;  /* 0x800000ffa7a78221 */ /* 0x000fe20000010100 */
[----:B------:R-:W-:Y:S01]  /*4060*/  LOP3.LUT R9, R10, 0xff, RZ, 0xc0, !PT ;  /* 0x000000ff0a097812 */ /* 0x000fe200078ec0ff */
[----:B------:R-:W-:Y:S01]  /*4070*/  @!P2 FADD.FTZ R168, -R168, -RZ ;  /* 0x800000ffa8a8a221 */ /* 0x000fe20000010100 */
[----:B------:R-:W-:Y:S04]  /*4080*/  ISETP.LE.U32.AND P0, PT, R8, UR8, PT ;  /* 0x0000000808007c0c */ /* 0x000fe8000bf03070 */
[----:B------:R-:W1:Y:S01]  /*4090*/  MUFU.EX2 R181, R45 ;  /* 0x0000002d00b57308 */ /* 0x000e620000000800 */
[----:B------:R-:W-:Y:S01]  /*40a0*/  ISETP.LE.U32.AND P2, PT, R9, UR8, PT ;  /* 0x0000000809007c0c */ /* 0x000fe2000bf43070 */
[----:B---3--:R-:W-:Y:S01]  /*40b0*/  @!P3 FADD.FTZ R174, -R174, -RZ ;  /* 0x800000ffaeaeb221 */ /* 0x008fe20000010100 */
[----:B------:R-:W-:Y:S01]  /*40c0*/  SHF.R.U32.HI R11, RZ, 0x10, R10 ;  /* 0x00000010ff0b7819 */ /* 0x000fe2000001160a */
[----:B------:R-:W-:Y:S01]  /*40d0*/  FFMA.FTZ R47, R47, UR7, -R0 ;  /* 0x000000072f2f7c23 */ /* 0x000fe20008010800 */
[----:B------:R-:W-:Y:S01]  /*40e0*/  SHF.R.U32.HI R10, RZ, 0x18, R10 ;  /* 0x00000018ff0a7819 */ /* 0x000fe2000001160a */
[----:B------:R-:W-:Y:S01]  /*40f0*/  FFMA.FTZ R52, R52, UR7, -R133 ;  /* 0x0000000734347c23 */ /* 0x000fe20008010885 */
[----:B------:R-:W-:Y:S03]  /*4100*/  SHF.R.U32.HI R8, RZ, 0x8, R13 ;  /* 0x00000008ff087819 */ /* 0x000fe6000001160d */
[----:B------:R-:W3:Y:S01]  /*4110*/  MUFU.EX2 R182, R44 ;  /* 0x0000002c00b67308 */ /* 0x000ee20000000800 */
[----:B------:R-:W-:Y:S01]  /*4120*/  LOP3.LUT R9, R11, 0xff, RZ, 0xc0, !PT ;  /* 0x000000ff0b097812 */ /* 0x000fe200078ec0ff */
[----:B------:R-:W-:Y:S01]  /*4130*/  FFMA.FTZ R56, R56, UR7, -R3 ;  /* 0x0000000738387c23 */ /* 0x000fe20008010803 */
[----:B------:R-:W-:Y:S01]  /*4140*/  ISETP.LE.U32.AND P5, PT, R10, UR8, PT ;  /* 0x000000080a007c0c */ /* 0x000fe2000bfa3070 */
[----:B----4-:R-:W-:Y:S01]  /*4150*/  @!P0 FADD.FTZ R183, -R183, -RZ ;  /* 0x800000ffb7b78221 */ /* 0x010fe20000010100 */
[----:B------:R-:W-:Y:S01]  /*4160*/  LOP3.LUT R4, R8, 0xffff, RZ, 0xc0, !PT ;  /* 0x0000ffff08047812 */ /* 0x000fe200078ec0ff */
[----:B--2---:R-:W-:Y:S01]  /*4170*/  @!P2 FADD.FTZ R199, -R199, -RZ ;  /* 0x800000ffc7c7a221 */ /* 0x004fe20000010100 */
[----:B------:R-:W-:Y:S03]  /*4180*/  ISETP.LE.U32.AND P3, PT, R9, UR8, PT ;  /* 0x0000000809007c0c */ /* 0x000fe6000bf63070 */
[----:B------:R-:W2:Y:S01]  /*4190*/  MUFU.EX2 R202, R46 ;  /* 0x0000002e00ca7308 */ /* 0x000ea20000000800 */
[----:B------:R-:W-:Y:S01]  /*41a0*/  ISETP.LE.U32.AND P0, PT, R4, UR8, PT ;  /* 0x0000000804007c0c */ /* 0x000fe2000bf03070 */
[--C-:B------:R-:W-:Y:S01]  /*41b0*/  FFMA.FTZ R64, R64, UR7, -R133.reuse ;  /* 0x0000000740407c23 */ /* 0x100fe20008010885 */
[----:B------:R-:W-:Y:S01]  /*41c0*/  ISETP.LE.U32.AND P2, PT, R14, UR8, PT ;  /* 0x000000080e007c0c */ /* 0x000fe2000bf43070 */
[--C-:B------:R-:W-:Y:S01]  /*41d0*/  FFMA.FTZ R66, R66, UR7, -R132.reuse ;  /* 0x0000000742427c23 */ /* 0x100fe20008010884 */
[----:B------:R-:W-:Y:S01]  /*41e0*/  LOP3.LUT R4, R17, 0xff, RZ, 0xc0, !PT ;  /* 0x000000ff11047812 */ /* 0x000fe200078ec0ff */
[----:B------:R-:W-:Y:S01]  /*41f0*/  FFMA.FTZ R54, R54, UR7, -R132 ;  /* 0x0000000736367c23 */ /* 0x000fe20008010884 */
[----:B------:R-:W-:Y:S01]  /*4200*/  SHF.R.U32.HI R5, RZ, 0x8, R20 ;  /* 0x00000008ff057819 */ /* 0x000fe20000011614 */
[----:B-1----:R-:W-:Y:S01]  /*4210*/  @!P5 FADD.FTZ R205, -R205, -RZ ;  /* 0x800000ffcdcdd221 */ /* 0x002fe20000010100 */
[----:B------:R-:W-:Y:S01]  /*4220*/  ISETP.LE.U32.AND P5, PT, R4, UR8, PT ;  /* 0x0000000804007c0c */ /* 0x000fe2000bfa3070 */
[----:B------:R-:W1:Y:S01]  /*4230*/  MUFU.EX2 R201, R47 ;  /* 0x0000002f00c97308 */ /* 0x000e620000000800 */
[----:B------:R-:W-:Y:S01]  /*4240*/  LOP3.LUT R4, R21, 0xff, RZ, 0xc0, !PT ;  /* 0x000000ff15047812 */ /* 0x000fe200078ec0ff */
[----:B------:R-:W-:Y:S01]  /*4250*/  @!P3 FADD.FTZ R206, -R206, -RZ ;  /* 0x800000ffceceb221 */ /* 0x000fe20000010100 */
[----:B------:R-:W-:Y:S01]  /*4260*/  ISETP.LE.U32.AND P3, PT, R19, UR8, PT ;  /* 0x0000000813007c0c */ /* 0x000fe2000bf63070 */
[----:B------:R-:W-:Y:S01]  /*4270*/  @!P0 FADD.FTZ R181, -R181, -RZ ;  /* 0x800000ffb5b58221 */ /* 0x000fe20000010100 */
[----:B------:R-:W-:Y:S01]  /*4280*/  ISETP.LE.U32.AND P0, PT, R4, UR8, PT ;  /* 0x0000000804007c0c */ /* 0x000fe2000bf03070 */
[----:B---3--:R-:W-:Y:S01]  /*4290*/  @!P2 FADD.FTZ R182, -R182, -RZ ;  /* 0x800000ffb6b6a221 */ /* 0x008fe20000010100 */
[----:B------:R-:W-:Y:S03]  /*42a0*/  LOP3.LUT R4, R16, 0xffff, RZ, 0xc0, !PT ;  /* 0x0000ffff10047812 */ /* 0x000fe600078ec0ff */
[----:B------:R-:W3:Y:S01]  /*42b0*/  MUFU.EX2 R152, R52 ;  /* 0x0000003400987308 */ /* 0x000ee20000000800 */
[----:B------:R-:W-:Y:S01]  /*42c0*/  ISETP.LE.U32.AND P2, PT, R18, UR8, PT ;  /* 0x0000000812007c0c */ /* 0x000fe2000bf43070 */
[----:B------:R-:W-:Y:S01]  /*42d0*/  FFMA.FTZ R55, R55, UR7, -R132 ;  /* 0x0000000737377c23 */ /* 0x000fe20008010884 */
[----:B------:R-:W-:Y:S01]  /*42e0*/  LOP3.LUT R5, R5, 0xffff, RZ, 0xc0, !PT ;  /* 0x0000ffff05057812 */ /* 0x000fe200078ec0ff */
[----:B--2---:R-:W-:Y:S01]  /*42f0*/  @!P5 FADD.FTZ R202, -R202, -RZ ;  /* 0x800000ffcacad221 */ /* 0x004fe20000010100 */
[----:B------:R-:W-:Y:S01]  /*4300*/  SHF.R.U32.HI R4, RZ, 0x8, R4 ;  /* 0x00000008ff047819 */ /* 0x000fe20000011604 */
[--C-:B------:R-:W-:Y:S01]  /*4310*/  FFMA.FTZ R53, R53, UR7, -R133.reuse ;  /* 0x0000000735357c23 */ /* 0x100fe20008010885 */
[----:B------:R-:W-:Y:S01]  /*4320*/  ISETP.LE.U32.AND P5, PT, R5, UR8, PT ;  /* 0x0000000805007c0c */ /* 0x000fe2000bfa3070 */
[----:B------:R-:W-:Y:S01]  /*4330*/  @!P3 FADD.FTZ R157, -R157, -RZ ;  /* 0x800000ff9d9db221 */ /* 0x000fe20000010100 */
[----:B------:R-:W-:Y:S01]  /*4340*/  LOP3.LUT R4, R4, 0xffff, RZ, 0xc0, !PT ;  /* 0x0000ffff04047812 */ /* 0x000fe200078ec0ff */
[----:B------:R-:W2:Y:S01]  /*4350*/  MUFU.EX2 R164, R51 ;  /* 0x0000003300a47308 */ /* 0x000ea20000000800 */
[----:B------:R-:W-:Y:S01]  /*4360*/  SHF.R.U32.HI R5, RZ, 0x10, R16 ;  /* 0x00000010ff057819 */ /* 0x000fe20000011610 */
[----:B------:R-:W-:Y:S01]  /*4370*/  @!P0 FADD.FTZ R166, -R166, -RZ ;  /* 0x800000ffa6a68221 */ /* 0x000fe20000010100 */
[----:B------:R-:W-:Y:S01]  /*4380*/  ISETP.LE.U32.AND P3, PT, R4, UR8, PT ;  /* 0x0000000804007c0c */ /* 0x000fe2000bf63070 */
[----:B-1----:R-:W-:Y:S01]  /*4390*/  @!P2 FADD.FTZ R201, -R201, -RZ ;  /* 0x800000ffc9c9a221 */ /* 0x002fe20000010100 */
[----:B------:R-:W-:Y:S01]  /*43a0*/  LOP3.LUT R4, R5, 0xff, RZ, 0xc0, !PT ;  /* 0x000000ff05047812 */ /* 0x000fe200078ec0ff */
[----:B------:R-:W-:Y:S01]  /*43b0*/  FFMA.FTZ R133, R65, UR7, -R133 ;  /* 0x0000000741857c23 */ /* 0x000fe20008010885 */
[----:B------:R-:W-:Y:S03]  /*43c0*/  ISETP.LE.U32.AND P2, PT, R22, UR8, PT ;  /* 0x0000000816007c0c */ /* 0x000fe6000bf43070 */
[----:B------:R-:W1:Y:S01]  /*43d0*/  MUFU.EX2 R165, R56 ;  /* 0x0000003800a57308 */ /* 0x000e620000000800 */
[----:B------:R-:W-:Y:S01]  /*43e0*/  ISETP.LE.U32.AND P0, PT, R4, UR8, PT ;  /* 0x0000000804007c0c */ /* 0x000fe2000bf03070 */
[----:B---3--:R-:W-:Y:S01]  /*43f0*/  @!P4 FADD.FTZ R152, -R152, -RZ ;  /* 0x800000ff9898c221 */ /* 0x008fe20000010100 */
[----:B------:R-:W-:Y:S01]  /*4400*/  LOP3.LUT R4, R15, 0xff, RZ, 0xc0, !PT ;  /* 0x000000ff0f047812 */ /* 0x000fe200078ec0ff */
[----:B------:R-:W-:Y:S01]  /*4410*/  FFMA.FTZ R132, R67, UR7, -R132 ;  /* 0x0000000743847c23 */ /* 0x000fe20008010884 */
[----:B------:R-:W-:Y:S01]  /*4420*/  LOP3.LUT R5, R147, 0xff, RZ, 0xc0, !PT ;  /* 0x000000ff93057812 */ /* 0x000fe200078ec0ff */
[----:B------:R-:W-:Y:S01]  /*4430*/  @!P6 FADD.FTZ R220, -R220, -RZ ;  /* 0x800000ffdcdce221 */ /* 0x000fe20000010100 */
[----:B------:R-:W-:Y:S03]  /*4440*/  ISETP.LE.U32.AND P4, PT, R4, UR8, PT ;  /* 0x0000000804007c0c */ /* 0x000fe6000bf83070 */
[----:B------:R-:W3:Y:S01]  /*4450*/  MUFU.EX2 R155, R49 ;  /* 0x00000031009b7308 */ /* 0x000ee20000000800 */
[----:B------:R-:W-:Y:S01]  /*4460*/  SHF.R.U32.HI R4, RZ, 0x8, R162 ;  /* 0x00000008ff047819 */ /* 0x000fe200000116a2 */
[--C-:B------:R-:W-:Y:S01]  /*4470*/  FFMA.FTZ R60, R60, UR7, -R3.reuse ;  /* 0x000000073c3c7c23 */ /* 0x100fe20008010803 */
[----:B------:R-:W-:Y:S01]  /*4480*/  SHF.R.U32.HI R16, RZ, 0x18, R16 ;  /* 0x00000018ff107819 */ /* 0x000fe20000011610 */
[----:B--2---:R-:W-:Y:S01]  /*4490*/  @!P2 FADD.FTZ R164, -R164, -RZ ;  /* 0x800000ffa4a4a221 */ /* 0x004fe20000010100 */
[----:B------:R-:W-:Y:S01]  /*44a0*/  ISETP.LE.U32.AND P2, PT, R5, UR8, PT ;  /* 0x0000000805007c0c */ /* 0x000fe2000bf43070 */
[----:B------:R-:W-:Y:S01]  /*44b0*/  FFMA.FTZ R57, R57, UR7, -R3 ;  /* 0x0000000739397c23 */ /* 0x000fe20008010803 */
[----:B------:R-:W-:Y:S03]  /*44c0*/  LOP3.LUT R5, R4, 0xffff, RZ, 0xc0, !PT ;  /* 0x0000ffff04057812 */ /* 0x000fe600078ec0ff */
[----:B------:R-:W2:Y:S01]  /*44d0*/  MUFU.EX2 R150, R64 ;  /* 0x0000004000967308 */ /* 0x000ea20000000800 */
[----:B------:R-:W-:Y:S01]  /*44e0*/  SHF.R.U32.HI R4, RZ, 0x18, R15 ;  /* 0x00000018ff047819 */ /* 0x000fe2000001160f */
[----:B------:R-:W-:Y:S01]  /*44f0*/  FFMA.FTZ R3, R61, UR7, -R3 ;  /* 0x000000073d037c23 */ /* 0x000fe20008010803 */
[----:B------:R-:W-:Y:S01]  /*4500*/  SHF.R.U32.HI R7, RZ, 0x8, R158 ;  /* 0x00000008ff077819 */ /* 0x000fe2000001169e */
[----:B-1----:R-:W-:Y:S01]  /*4510*/  @!P4 FADD.FTZ R165, -R165, -RZ ;  /* 0x800000ffa5a5c221 */ /* 0x002fe20000010100 */
[----:B------:R-:W-:Y:S01]  /*4520*/  ISETP.LE.U32.AND P4, PT, R4, UR8, PT ;  /* 0x0000000804007c0c */ /* 0x000fe2000bf83070 */
[--C-:B------:R-:W-:Y:S01]  /*4530*/  FFMA.FTZ R62, R62, UR7, -R0.reuse ;  /* 0x000000073e3e7c23 */ /* 0x100fe20008010800 */
[----:B------:R-:W-:Y:S03]  /*4540*/  LOP3.LUT R4, R161, 0xff, RZ, 0xc0, !PT ;  /* 0x000000ffa1047812 */ /* 0x000fe600078ec0ff */
[----:B------:R-:W1:Y:S01]  /*4550*/  MUFU.EX2 R154, R66 ;  /* 0x00000042009a7308 */ /* 0x000e620000000800 */
[----:B---3--:R-:W-:Y:S01]  /*4560*/  @!P5 FADD.FTZ R155, -R155, -RZ ;  /* 0x800000ff9b9bd221 */ /* 0x008fe20000010100 */
[----:B------:R-:W-:Y:S01]  /*4570*/  ISETP.LE.U32.AND P5, PT, R16, UR8, PT ;  /* 0x0000000810007c0c */ /* 0x000fe2000bfa3070 */
[--C-:B------:R-:W-:Y:S01]  /*4580*/  FFMA.FTZ R58, R58, UR7, -R0.reuse ;  /* 0x000000073a3a7c23 */ /* 0x100fe20008010800 */
[----:B------:R-:W-:Y:S01]  /*4590*/  ISETP.LE.U32.AND P6, PT, R145, UR8, PT ;  /* 0x0000000891007c0c */ /* 0x000fe2000bfc3070 */
[--C-:B------:R-:W-:Y:S01]  /*45a0*/  FFMA.FTZ R59, R59, UR7, -R0.reuse ;  /* 0x000000073b3b7c23 */ /* 0x100fe20008010800 */
[----:B------:R-:W-:Y:S01]  /*45b0*/  LOP3.LUT R6, R15, 0xffff, RZ, 0xc0, !PT ;  /* 0x0000ffff0f067812 */ /* 0x000fe200078ec0ff */
[----:B------:R-:W-:Y:S03]  /*45c0*/  FFMA.FTZ R0, R63, UR7, -R0 ;  /* 0x000000073f007c23 */ /* 0x000fe60008010800 */
[----:B------:R-:W3:Y:S01]  /*45d0*/  MUFU.EX2 R160, R54 ;  /* 0x0000003600a07308 */ /* 0x000ee20000000800 */
[----:B--2---:R-:W-:Y:S01]  /*45e0*/  @!P1 FADD.FTZ R150, -R150, -RZ ;  /* 0x800000ff96969221 */ /* 0x004fe20000010100 */
[----:B------:R-:W-:Y:S02]  /*45f0*/  ISETP.LE.U32.AND P1, PT, R4, UR8, PT ;  /* 0x0000000804007c0c */ /* 0x000fe4000bf23070 */
[----:B------:R-:W-:Y:S02]  /*4600*/  LOP3.LUT R4, R7, 0xffff, RZ, 0xc0, !PT ;  /* 0x0000ffff07047812 */ /* 0x000fe400078ec0ff */
[----:B------:R-:W-:Y:S04]  /*4610*/  SHF.R.U32.HI R6, RZ, 0x8, R6 ;  /* 0x00000008ff067819 */ /* 0x000fe80000011606 */
[----:B------:R-:W2:Y:S01]  /*4620*/  MUFU.EX2 R159, R55 ;  /* 0x00000037009f7308 */ /* 0x000ea20000000800 */
[----:B-1----:R-:W-:Y:S01]  /*4630*/  @!P2 FADD.FTZ R154, -R154, -RZ ;  /* 0x800000ff9a9aa221 */ /* 0x002fe20000010100 */
[----:B------:R-:W-:Y:S02]  /*4640*/  ISETP.LE.U32.AND P2, PT, R4, UR8, PT ;  /* 0x0000000804007c0c */ /* 0x000fe4000bf43070 */
[----:B------:R-:W-:Y:S02]  /*4650*/  F2FP.RELU.F16.F32.PACK_AB R4, R207, R208 ;  /* 0x000000d0cf04723e */ /* 0x000fe400000008ff */
[----:B------:R-:W-:Y:S04]  /*4660*/  F2FP.RELU.F16.F32.PACK_AB R7, R225, R227 ;  /* 0x000000e3e107723e */ /* 0x000fe800000008ff */
[----:B------:R-:W1:Y:S01]  /*4670*/  MUFU.EX2 R147, R133 ;  /* 0x0000008500937308 */ /* 0x000e620000000800 */
[----:B---3--:R-:W-:Y:S01]  /*4680*/  @!P0 FADD.FTZ R160, -R160, -RZ ;  /* 0x800000ffa0a08221 */ /* 0x008fe20000010100 */
[----:B------:R3:W-:Y:S01]  /*4690*/  STS [R231+0x1c000], R4 ;  /* 0x01c00004e7007388 */ /* 0x0007e20000000800 */
[----:B------:R-:W-:Y:S07]  /*46a0*/  ISETP.LE.U32.AND P0, PT, R153, UR8, PT ;  /* 0x0000000899007c0c */ /* 0x000fee000bf03070 */
[----:B------:R-:W4:Y:S01]  /*46b0*/  MUFU.EX2 R153, R132 ;  /* 0x0000008400997308 */ /* 0x000f220000000800 */
[----:B--2---:R-:W-:Y:S01]  /*46c0*/  @!P5 FADD.FTZ R159, -R159, -RZ ;  /* 0x800000ff9f9fd221 */ /* 0x004fe20000010100 */
[----:B------:R-:W-:Y:S02]  /*46d0*/  ISETP.LE.U32.AND P5, PT, R5, UR8, PT ;  /* 0x0000000805007c0c */ /* 0x000fe4000bfa3070 */
[----:B------:R-:W-:Y:S04]  /*46e0*/  SHF.R.U32.HI R5, RZ, 0x10, R15 ;  /* 0x00000010ff057819 */ /* 0x000fe8000001160f */
[----:B------:R-:W-:Y:S02]  /*46f0*/  LOP3.LUT R5, R5, 0xff, RZ, 0xc0, !PT ;  /* 0x000000ff05057812 */ /* 0x000fe400078ec0ff */
[----:B------:R2:W2:Y:S05]  /*4700*/  MUFU.EX2 R156, R3 ;  /* 0x00000003009c7308 */ /* 0x0004aa0000000800 */
[----:B-1----:R-:W-:Y:S01]  /*4710*/  @!P5 FADD.FTZ R147, -R147, -RZ ;  /* 0x800000ff9393d221 */ /* 0x002fe20000010100 */
[----:B------:R-:W-:Y:S01]  /*4720*/  ISETP.LE.U32.AND P5, PT, R5, UR8, PT ;  /* 0x0000000805007c0c */ /* 0x000fe2000bfa3070 */
[----:B----4-:R-:W-:Y:S01]  /*4730*/  @!P6 FADD.FTZ R153, -R153, -RZ ;  /* 0x800000ff9999e221 */ /* 0x010fe20000010100 */
[----:B------:R-:W-:Y:S02]  /*4740*/  LOP3.LUT R5, R6, 0xffff, RZ, 0xc0, !PT ;  /* 0x0000ffff06057812 */ /* 0x000fe400078ec0ff */
[----:B------:R-:W1:Y:S01]  /*4750*/  MUFU.EX2 R151, R53 ;  /* 0x0000003500977308 */ /* 0x000e620000000800 */
[----:B------:R-:W-:Y:S02]  /*4760*/  F2FP.RELU.F16.F32.PACK_AB R6, R221, R222 ;  /* 0x000000dedd06723e */ /* 0x000fe400000008ff */
[----:B------:R-:W-:Y:S02]  /*4770*/  ISETP.LE.U32.AND P6, PT, R5, UR8, PT ;  /* 0x0000000805007c0c */ /* 0x000fe4000bfc3070 */
[----:B------:R-:W-:Y:S01]  /*4780*/  F2FP.RELU.F16.F32.PACK_AB R5, R203, R204 ;  /* 0x000000cccb05723e */ /* 0x000fe200000008ff */
[----:B------:R4:W-:Y:S01]  /*4790*/  STS [R231+0x1c400], R6 ;  /* 0x01c40006e7007388 */ /* 0x0009e20000000800 */
[----:B---3--:R-:W-:Y:S03]  /*47a0*/  F2FP.RELU.F16.F32.PACK_AB R4, R213, R214 ;  /* 0x000000d6d504723e */ /* 0x008fe600000008ff */
[----:B------:R3:W3:Y:S01]  /*47b0*/  MUFU.EX2 R162, R0 ;  /* 0x0000000000a27308 */ /* 0x0006e20000000800 */
[----:B--2---:R-:W-:Y:S01]  /*47c0*/  F2FP.RELU.F16.F32.PACK_AB R3, R164, R166 ;  /* 0x000000a6a403723e */ /* 0x004fe200000008ff */
[----:B------:R2:W-:Y:S01]  /*47d0*/  STS [R234+0x1c000], R5 ;  /* 0x01c00005ea007388 */ /* 0x0005e20000000800 */
[----:B------:R-:W-:Y:S01]  /*47e0*/  @!P2 FADD.FTZ R156, -R156, -RZ ;  /* 0x800000ff9c9ca221 */ /* 0x000fe20000010100 */
[----:B------:R-:W-:Y:S02]  /*47f0*/  FSETP.GE.FTZ.AND P2, PT, R203, RZ, PT ;  /* 0x000000ffcb00720b */ /* 0x000fe40003f56000 */
[----:B------:R2:W-:Y:S04]  /*4800*/  STS [R234+0x1c400], R4 ;  /* 0x01c40004ea007388 */ /* 0x0005e80000000800 */
[----:B------:R-:W2:Y:S01]  /*4810*/  MUFU.EX2 R161, R57 ;  /* 0x0000003900a17308 */ /* 0x000ea20000000800 */
[----:B-1----:R-:W-:Y:S01]  /*4820*/  @!P3 FADD.FTZ R151, -R151, -RZ ;  /* 0x800000ff9797b221 */ /* 0x002fe20000010100 */
[----:B------:R1:W-:Y:S01]  /*4830*/  STS [R231+0x1e000], R7 ;  /* 0x01e00007e7007388 */ /* 0x0003e20000000800 */
[----:B------:R-:W-:Y:S07]  /*4840*/  ISETP.LE.U32.AND P3, PT, R141, UR8, PT ;  /* 0x000000088d007c0c */ /* 0x000fee000bf63070 */
[----:B------:R-:W1:Y:S01]  /*4850*/  MUFU.EX2 R170, R58 ;  /* 0x0000003a00aa7308 */ /* 0x000e620000000800 */
[----:B---3--:R-:W-:Y:S01]  /*4860*/  F2FP.RELU.F16.F32.PACK_AB R0, R147, R150 ;  /* 0x000000969300723e */ /* 0x008fe200000008ff */
[----:B------:R-:W-:Y:S01]  /*4870*/  @!P0 FADD.FTZ R162, -R162, -RZ ;  /* 0x800000ffa2a28221 */ /* 0x000fe20000010100 */
[C---:B------:R-:W-:Y:S02]  /*4880*/  LEA R148, P0, R252.reuse, R148, 0x2 ;  /* 0x00000094fc947211 */ /* 0x040fe400078010ff */
[----:B----4-:R-:W-:Y:S05]  /*4890*/  F2FP.RELU.F16.F32.PACK_AB R6, R229, R230 ;  /* 0x000000e6e506723e */ /* 0x010fea00000008ff */
[----:B------:R-:W3:Y:S01]  /*48a0*/  MUFU.EX2 R169, R59 ;  /* 0x0000003b00a97308 */ /* 0x000ee20000000800 */
[----:B--2---:R-:W-:Y:S01]  /*48b0*/  @!P6 FADD.FTZ R161, -R161, -RZ ;  /* 0x800000ffa1a1e221 */ /* 0x004fe20000010100 */
[----:B------:R-:W-:Y:S02]  /*48c0*/  LEA.HI.X.SX32 R149, R252, R149, 0x2, P0 ;  /* 0x00000095fc957211 */ /* 0x000fe400000f16ff */
[----:B------:R-:W-:Y:S01]  /*48d0*/  F2FP.RELU.F16.F32.PACK_AB R5, R223, R224 ;  /* 0x000000e0df05723e */ /* 0x000fe200000008ff */
[----:B------:R2:W-:Y:S01]  /*48e0*/  STS [R231+0x1e400], R6 ;  /* 0x01e40006e7007388 */ /* 0x0005e20000000800 */
[----:B------:R-:W-:Y:S02]  /*48f0*/  FSETP.GE.FTZ.AND P0, PT, R208, RZ, PT ;  /* 0x000000ffd000720b */ /* 0x000fe40003f16000 */
[----:B------:R-:W-:Y:S01]  /*4900*/  F2FP.RELU.F16.F32.PACK_AB R4, R226, R228 ;  /* 0x000000e4e204723e */ /* 0x000fe200000008ff */
[----:B------:R4:W-:Y:S01]  /*4910*/  STS [R234+0x1e000], R5 ;  /* 0x01e00005ea007388 */ /* 0x0009e20000000800 */
[----:B------:R-:W2:Y:S01]  /*4920*/  MUFU.EX2 R158, R60 ;  /* 0x0000003c009e7308 */ /* 0x000ea20000000800 */
[----:B-1----:R-:W-:Y:S01]  /*4930*/  F2FP.RELU.F16.F32.PACK_AB R7, R198, R200 ;  /* 0x000000c8c607723e */ /* 0x002fe200000008ff */
[----:B------:R-:W-:Y:S01]  /*4940*/  @!P5 FADD.FTZ R170, -R170, -RZ ;  /* 0x800000ffaaaad221 */ /* 0x000fe20000010100 */
[----:B------:R1:W-:Y:S04]  /*4950*/  STS [R234+0x1e400], R4 ;  /* 0x01e40004ea007388 */ /* 0x0003e80000000800 */
[----:B------:R1:W-:Y:S03]  /*4960*/  STS [R238+0x1c000], R7 ;  /* 0x01c00007ee007388 */ /* 0x0003e60000000800 */
[----:B------:R-:W1:Y:S01]  /*4970*/  MUFU.EX2 R163, R62 ;  /* 0x0000003e00a37308 */ /* 0x000e620000000800 */
[----:B---3--:R-:W-:Y:S01]  /*4980*/  @!P4 FADD.FTZ R169, -R169, -RZ ;  /* 0x800000ffa9a9c221 */ /* 0x008fe20000010100 */
[----:B------:R-:W-:Y:S01]  /*4990*/  FSETP.GE.FTZ.AND P4, PT, R157, RZ, PT ;  /* 0x000000ff9d00720b */ /* 0x000fe20003f96000 */
[----:B------:R-:W3:Y:S01]  /*49a0*/  LDG.E R144, desc[UR30][R148.64] ;  /* 0x0000001e94907981 */ /* 0x000ee2000c1e1900 */
[----:B--2---:R-:W-:Y:S01]  /*49b0*/  @!P3 FADD.FTZ R158, -R158, -RZ ;  /* 0x800000ff9e9eb221 */ /* 0x004fe20000010100 */
[----:B------:R-:W-:Y:S02]  /*49c0*/  FSETP.GE.FTZ.AND P3, PT, R204, RZ, PT ;  /* 0x000000ffcc00720b */ /* 0x000fe40003f76000 */
[----:B------:R-:W-:Y:S02]  /*49d0*/  F2FP.RELU.F16.F32.PACK_AB R6, R209, R210 ;  /* 0x000000d2d106723e */ /* 0x000fe400000008ff */
[----:B----4-:R-:W-:Y:S03]  /*49e0*/  F2FP.RELU.F16.F32.PACK_AB R5, R171, R172 ;  /* 0x000000acab05723e */ /* 0x010fe600000008ff */
[----:B------:R2:W-:Y:S01]  /*49f0*/  STS [R238+0x1c400], R6 ;  /* 0x01c40006ee007388 */ /* 0x0005e20000000800 */
[----:B-1----:R-:W-:Y:S01]  /*4a00*/  @!P1 FADD.FTZ R163, -R163, -RZ ;  /* 0x800000ffa3a39221 */ /* 0x002fe20000010100 */
[----:B------:R-:W-:Y:S02]  /*4a10*/  FSETP.GE.FTZ.AND P1, PT, R200, RZ, PT ;  /* 0x000000ffc800720b */ /* 0x000fe40003f36000 */
[----:B------:R-:W-:Y:S01]  /*4a20*/  F2FP.RELU.F16.F32.PACK_AB R4, R175, R180 ;  /* 0x000000b4af04723e */ /* 0x000fe200000008ff */
[----:B------:R1:W-:Y:S01]  /*4a30*/  STS [R237+0x1c000], R5 ;  /* 0x01c00005ed007388 */ /* 0x0003e20000000800 */
[----:B------:R-:W-:Y:S03]  /*4a40*/  F2FP.RELU.F16.F32.PACK_AB R7, R173, R174 ;  /* 0x000000aead07723e */ /* 0x000fe600000008ff */
[----:B------:R4:W-:Y:S01]  /*4a50*/  STS [R237+0x1c400], R4 ;  /* 0x01c40004ed007388 */ /* 0x0009e20000000800 */
[----:B--2---:R-:W-:Y:S02]  /*4a60*/  F2FP.RELU.F16.F32.PACK_AB R6, R215, R216 ;  /* 0x000000d8d706723e */ /* 0x004fe400000008ff */
[----:B-1----:R-:W-:Y:S03]  /*4a70*/  F2FP.RELU.F16.F32.PACK_AB R5, R219, R220 ;  /* 0x000000dcdb05723e */ /* 0x002fe600000008ff */
[----:B------:R1:W-:Y:S01]  /*4a80*/  STS [R238+0x1e000], R6 ;  /* 0x01e00006ee007388 */ /* 0x0003e20000000800 */
[----:B----4-:R-:W-:Y:S03]  /*4a90*/  F2FP.RELU.F16.F32.PACK_AB R4, R211, R212 ;  /* 0x000000d4d304723e */ /* 0x010fe600000008ff */
[----:B------:R2:W-:Y:S04]  /*4aa0*/  STS [R238+0x1e400], R5 ;  /* 0x01e40005ee007388 */ /* 0x0005e80000000800 */
[----:B------:R4:W-:Y:S01]  /*4ab0*/  STS [R237+0x1e000], R4 ;  /* 0x01e00004ed007388 */ /* 0x0009e20000000800 */
[----:B-1----:R-:W-:Y:S02]  /*4ac0*/  F2FP.RELU.F16.F32.PACK_AB R6, R217, R218 ;  /* 0x000000dad906723e */ /* 0x002fe400000008ff */
[----:B--2---:R-:W-:Y:S03]  /*4ad0*/  F2FP.RELU.F16.F32.PACK_AB R5, R205, R206 ;  /* 0x000000cecd05723e */ /* 0x004fe600000008ff */
[----:B------:R1:W-:Y:S01]  /*4ae0*/  STS [R237+0x1e400], R6 ;  /* 0x01e40006ed007388 */ /* 0x0003e20000000800 */
[----:B----4-:R-:W-:Y:S03]  /*4af0*/  F2FP.RELU.F16.F32.PACK_AB R4, R167, R168 ;  /* 0x000000a8a704723e */ /* 0x010fe600000008ff */
[----:B------:R-:W-:Y:S04]  /*4b00*/  STS [R232+0x1c400], R7 ;  /* 0x01c40007e8007388 */ /* 0x000fe80000000800 */
[----:B------:R2:W-:Y:S04]  /*4b10*/  STS [R232+0x1c000], R4 ;  /* 0x01c00004e8007388 */ /* 0x0005e80000000800 */
[----:B------:R4:W-:Y:S01]  /*4b20*/  STS [R233+0x1c400], R3 ;  /* 0x01c40003e9007388 */ /* 0x0009e20000000800 */
[----:B-1----:R-:W-:Y:S02]  /*4b30*/  F2FP.RELU.F16.F32.PACK_AB R6, R183, R199 ;  /* 0x000000c7b706723e */ /* 0x002fe400000008ff */
[----:B--2---:R-:W-:Y:S02]  /*4b40*/  F2FP.RELU.F16.F32.PACK_AB R4, R155, R157 ;  /* 0x0000009d9b04723e */ /* 0x004fe400000008ff */
[----:B----4-:R-:W-:Y:S03]  /*4b50*/  F2FP.RELU.F16.F32.PACK_AB R3, R159, R160 ;  /* 0x000000a09f03723e */ /* 0x010fe600000008ff */
[----:B------:R1:W-:Y:S04]  /*4b60*/  STS [R233+0x1c000], R4 ;  /* 0x01c00004e9007388 */ /* 0x0003e80000000800 */
[----:B------:R2:W-:Y:S04]  /*4b70*/  STS [R232+0x1e000], R6 ;  /* 0x01e00006e8007388 */ /* 0x0005e80000000800 */
[----:B------:R4:W-:Y:S01]  /*4b80*/  STS [R232+0x1e400], R5 ;  /* 0x01e40005e8007388 */ /* 0x0009e20000000800 */
[----:B-1----:R-:W-:Y:S02]  /*4b90*/  F2FP.RELU.F16.F32.PACK_AB R4, R151, R152 ;  /* 0x000000989704723e */ /* 0x002fe400000008ff */
[----:B--2---:R-:W-:Y:S02]  /*4ba0*/  F2FP.RELU.F16.F32.PACK_AB R6, R181, R182 ;  /* 0x000000b6b506723e */ /* 0x004fe400000008ff */
        /* <DEDUP_REMOVED lines=8> */
[----:B----4-:R-:W-:Y:S02]  /*4c30*/  F2FP.RELU.F16.F32.PACK_AB R4, R156, R158 ;  /* 0x0000009e9c04723e */ /* 0x010fe400000008ff */
[----:B------:R-:W-:Y:S02]  /*4c40*/  F2FP.RELU.F16.F32.PACK_AB R3, R162, R163 ;  /* 0x000000a3a203723e */ /* 0x000fe400000008ff */
[----:B------:R-:W-:Y:S05]  /*4c50*/  F2FP.RELU.F16.F32.PACK_AB R0, R153, R154 ;  /* 0x0000009a9900723e */ /* 0x000fea00000008ff */
[----:B------:R1:W-:Y:S04]  /*4c60*/  STS [R235+0x1c400], R0 ;  /* 0x01c40000eb007388 */ /* 0x0003e80000000800 */
[----:B------:R-:W-:Y:S04]  /*4c70*/  STS [R236+0x1e000], R6 ;  /* 0x01e00006ec007388 */ /* 0x000fe80000000800 */
[----:B------:R-:W-:Y:S04]  /*4c80*/  STS [R236+0x1e400], R5 ;  /* 0x01e40005ec007388 */ /* 0x000fe80000000800 */
[----:B------:R2:W-:Y:S04]  /*4c90*/  STS [R235+0x1e400], R3 ;  /* 0x01e40003eb007388 */ /* 0x0005e80000000800 */
[----:B------:R-:W-:Y:S04]  /*4ca0*/  STS [R235+0x1e000], R4 ;  /* 0x01e00004eb007388 */ /* 0x000fe80000000800 */
[----:B------:R-:W-:Y:S01]  /*4cb0*/  LDSM.16.M88.4 R16, [R187+0x4000] ;  /* 0x00400000bb10783b */ /* 0x000fe20000000200 */
[----:B-1----:R-:W-:Y:S07]  /*4cc0*/  LEA R0, R192, UR5, 0x1 ;  /* 0x00000005c0007c11 */ /* 0x002fee000f8e08ff */
[----:B------:R-:W-:Y:S01]  /*4cd0*/  LDSM.16.M88.4 R32, [R187+0x4800] ;  /* 0x00480000bb20783b */ /* 0x000fe20000000200 */
[C---:B------:R-:W-:Y:S02]  /*4ce0*/  IMAD.IADD R146, R0.reuse, 0x1, R2 ;  /* 0x0000000100927824 */ /* 0x040fe400078e0202 */
[----:B------:R-:W-:Y:S05]  /*4cf0*/  IMAD.IADD R145, R0, 0x1, R186 ;  /* 0x0000000100917824 */ /* 0x000fea00078e02ba */
[----:B------:R-:W1:Y:S08]  /*4d00*/  LDSM.16.M88.4 R64, [R0+0x8000] ;  /* 0x008000000040783b */ /* 0x000e700000000200 */
[----:B------:R-:W4:Y:S08]  /*4d10*/  LDSM.16.M88.4 R60, [R0+0xa000] ;  /* 0x00a00000003c783b */ /* 0x000f300000000200 */
[----:B--2---:R-:W2:Y:S04]  /*4d20*/  LDG.E R3, desc[UR30][R148.64+0x20] ;  /* 0x0000201e94037981 */ /* 0x004ea8000c1e1900 */
[----:B------:R-:W3:Y:S08]  /*4d30*/  LDSM.16.M88.4 R48, [R187+0x5000] ;  /* 0x00500000bb30783b */ /* 0x000ef00000000200 */
[----:B------:R-:W3:Y:S08]  /*4d40*/  LDSM.16.M88.4 R132, [R187+0x5800] ;  /* 0x00580000bb84783b */ /* 0x000ef00000000200 */
        /* <DEDUP_REMOVED lines=62> */
[----:B------:R-:W1:Y:S08]  /*5130*/  LDSM.16.M88.4 R140, [R136+0x8000] ;  /* 0x00800000888c783b */ /* 0x000e700000000200 */
[----:B------:R-:W3:Y:S08]  /*5140*/  LDSM.16.M88.4 R136, [R136+0xa000] ;  /* 0x00a000008888783b */ /* 0x000ef00000000200 */
[----:B------:R4:W5:Y:S01]  /*5150*/  LDG.E R2, desc[UR30][R148.64+0x100] ;  /* 0x0001001e94027981 */ /* 0x000962000c1e1900 */
[-C--:B-1----:R-:W-:Y:S06]  /*5160*/  HMMA.16816.F32 R4, R140, R132.reuse, R4 ;  /* 0x000000848c04723c */ /* 0x082fec0000001804 */
[C---:B---3--:R-:W-:Y:S06]  /*5170*/  HMMA.16816.F32 R8, R136.reuse, R132, R8 ;  /* 0x000000848808723c */ /* 0x048fec0000001808 */
[-C--:B------:R-:W-:Y:S06]  /*5180*/  HMMA.16816.F32 R12, R136, R134.reuse, R12 ;  /* 0x00000086880c723c */ /* 0x080fec000000180c */
[C---:B------:R-:W-:Y:S01]  /*5190*/  HMMA.16816.F32 R16, R140.reuse, R134, R16 ;  /* 0x000000868c10723c */ /* 0x040fe20000001810 */
[----:B------:R-:W1:Y:S05]  /*51a0*/  LDSM.16.M88.4 R132, [R189+0x4800] ;  /* 0x00480000bd84783b */ /* 0x000e6a0000000200 */
[----:B------:R-:W-:Y:S01]  /*51b0*/  FADD.FTZ R0, -R144, R4 ;  /* 0x0000000490007221 */ /* 0x000fe20000010100 */
[C---:B--2---:R-:W-:Y:S01]  /*51c0*/  FADD.FTZ R6, -R3.reuse, R6 ;  /* 0x0000000603067221 */ /* 0x044fe20000010100 */
[----:B------:R-:W-:Y:S03]  /*51d0*/  FADD.FTZ R7, -R3, R7 ;  /* 0x0000000703077221 */ /* 0x000fe60000010100 */
[----:B------:R-:W-:Y:S02]  /*51e0*/  FSEL R0, R0, R144, P0 ;  /* 0x0000009000007208 */ /* 0x000fe40000000000 */
[C---:B------:R-:W-:Y:S03]  /*51f0*/  FSETP.GE.FTZ.AND P0, PT, R207.reuse, RZ, PT ;  /* 0x000000ffcf00720b */ /* 0x040fe60003f16000 */
        /* <DEDUP_REMOVED lines=23> */
[----:B------:R-:W-:Y:S01]  /*5370*/  FSETP.GE.FTZ.AND P0, PT, R167, RZ, PT ;  /* 0x000000ffa700720b */ /* 0x000fe20003f16000 */
[----:B------:R-:W-:Y:S01]  /*5380*/  FMUL.FTZ R21, R200, R5 ;  /* 0x00000005c8157220 */ /* 0x000fe20000410000 */
[----:B------:R-:W-:Y:S01]  /*5390*/  FSETP.GE.FTZ.AND P1, PT, R168, RZ, PT ;  /* 0x000000ffa800720b */ /* 0x000fe20003f36000 */
[----:B------:R-:W-:Y:S06]  /*53a0*/  FMUL.FTZ R20, R198, R20 ;  /* 0x00000014c6147220 */ /* 0x000fec0000410000 */
[C---:B------:R-:W-:Y:S05]  /*53b0*/  FADD.FTZ R17, -R144.reuse, R32 ;  /* 0x0000002090117221 */ /* 0x040fea0000010100 */
        /* <DEDUP_REMOVED lines=9> */
[----:B------:R-:W-:Y:S01]  /*5450*/  FSETP.GE.FTZ.AND P1, PT, R151, RZ, PT ;  /* 0x000000ff9700720b */ /* 0x000fe20003f36000 */
[-C--:B-1----:R-:W-:Y:S06]  /*5460*/  HMMA.16816.F32 R52, R140, R132.reuse, R52 ;  /* 0x000000848c34723c */ /* 0x082fec0000001834 */
[C---:B------:R-:W-:Y:S06]  /*5470*/  HMMA.16816.F32 R56, R136.reuse, R132, R56 ;  /* 0x000000848838723c */ /* 0x040fec0000001838 */
[-C--:B------:R-:W-:Y:S05]  /*5480*/  HMMA.16816.F32 R60, R136, R134.reuse, R60 ;  /* 0x00000086883c723c */ /* 0x080fea000000183c */
[----:B------:R-:W-:Y:S01]  /*5490*/  F2FP.F16.F32.PACK_AB R133, R4, R16 ;  /* 0x000000100485723e */ /* 0x000fe200000000ff */
[----:B------:R-:W-:Y:S05]  /*54a0*/  HMMA.16816.F32 R64, R140, R134, R64 ;  /* 0x000000868c40723c */ /* 0x000fea0000001840 */
[----:B------:R-:W-:Y:S01]  /*54b0*/  F2FP.F16.F32.PACK_AB R132, R176, R208 ;  /* 0x000000d0b084723e */ /* 0x000fe200000000ff */
[----:B------:R-:W-:Y:S01]  /*54c0*/  FADD.FTZ R4, -R144, R37 ;  /* 0x0000002590047221 */ /* 0x000fe20000010100 */
[----:B------:R-:W-:Y:S01]  /*54d0*/  F2FP.F16.F32.PACK_AB R134, R20, R21 ;  /* 0x000000151486723e */ /* 0x000fe200000000ff */
[----:B------:R-:W-:Y:S03]  /*54e0*/  FADD.FTZ R16, -R144, R33 ;  /* 0x0000002190107221 */ /* 0x000fe60000010100 */
[-C--:B------:R-:W-:Y:S01]  /*54f0*/  FSEL R4, R4, R144.reuse, P0 ;  /* 0x0000009004047208 */ /* 0x080fe20000000000 */
[----:B------:R-:W-:Y:S01]  /*5500*/  FMUL.FTZ R21, R172, R17 ;  /* 0x00000011ac157220 */ /* 0x000fe20000410000 */
[----:B------:R-:W-:Y:S01]  /*5510*/  FSETP.GE.FTZ.AND P0, PT, R147, RZ, PT ;  /* 0x000000ff9300720b */ /* 0x000fe20003f16000 */
[----:B------:R-:W-:Y:S01]  /*5520*/  FMUL.FTZ R33, R168, R5 ;  /* 0x00000005a8217220 */ /* 0x000fe20000410000 */
[----:B------:R-:W-:Y:S01]  /*5530*/  FSEL R16, R16, R144, P2 ;  /* 0x0000009010107208 */ /* 0x000fe20001000000 */
[----:B------:R-:W-:Y:S01]  /*5540*/  FMUL.FTZ R32, R167, R4 ;  /* 0x00000004a7207220 */ /* 0x000fe20000410000 */
[----:B------:R-:W-:Y:S01]  /*5550*/  FSETP.GE.FTZ.AND P2, PT, R152, RZ, PT ;  /* 0x000000ff9800720b */ /* 0x000fe20003f56000 */
[C---:B------:R-:W-:Y:S01]  /*5560*/  FADD.FTZ R4, -R144.reuse, R53 ;  /* 0x0000003590047221 */ /* 0x040fe20000010100 */
[----:B------:R-:W-:Y:S01]  /*5570*/  FADD.FTZ R17, -R144, R48 ;  /* 0x0000003090117221 */ /* 0x000fe20000010100 */
[----:B------:R-:W-:Y:S01]  /*5580*/  FMUL.FTZ R20, R171, R16 ;  /* 0x00000010ab147220 */ /* 0x000fe20000410000 */
[----:B------:R-:W-:Y:S01]  /*5590*/  F2FP.F16.F32.PACK_AB R48, R32, R33 ;  /* 0x000000212030723e */ /* 0x000fe200000000ff */
[----:B------:R-:W-:Y:S01]  /*55a0*/  FADD.FTZ R16, -R144, R49 ;  /* 0x0000003190107221 */ /* 0x000fe20000010100 */
[-C--:B------:R-:W-:Y:S01]  /*55b0*/  FSEL R4, R4, R144.reuse, P1 ;  /* 0x0000009004047208 */ /* 0x080fe20000800000 */
[----:B------:R-:W-:Y:S01]  /*55c0*/  FADD.FTZ R5, -R144, R52 ;  /* 0x0000003490057221 */ /* 0x000fe20000010100 */
[----:B------:R-:W-:Y:S01]  /*55d0*/  FSETP.GE.FTZ.AND P1, PT, R150, RZ, PT ;  /* 0x000000ff9600720b */ /* 0x000fe20003f36000 */
[----:B------:R-:W-:Y:S01]  /*55e0*/  FADD.FTZ R64, -R144, R64 ;  /* 0x0000004090407221 */ /* 0x000fe20000010100 */
[----:B------:R-:W-:Y:S01]  /*55f0*/  FSEL R17, R17, R144, P4 ;  /* 0x0000009011117208 */ /* 0x000fe20002000000 */
[----:B------:R-:W-:Y:S01]  /*5600*/  FMUL.FTZ R4, R151, R4 ;  /* 0x0000000497047220 */ /* 0x000fe20000410000 */
[-C--:B------:R-:W-:Y:S02]  /*5610*/  FSEL R16, R16, R144.reuse, P3 ;  /* 0x0000009010107208 */ /* 0x080fe40001800000 */
        /* <DEDUP_REMOVED lines=14> */
[-C--:B------:R-:W-:Y:S02]  /*5700*/  FSEL R33, R6, R3.reuse, P2 ;  /* 0x0000000306217208 */ /* 0x080fe40001000000 */
[----:B------:R-:W-:Y:S01]  /*5710*/  FSEL R32, R7, R3, P1 ;  /* 0x0000000307207208 */ /* 0x000fe20000800000 */
[----:B----4-:R-:W-:Y:S06]  /*5720*/  @!P0 BRA `(.L_x_2020) ;  /* 0x00000000006c8947 */ /* 0x010fec0003800000 */
        /* <DEDUP_REMOVED lines=27> */
.L_x_2020:
[----:B-1----:R-:W-:Y:S01]  /*58e0*/  FMUL.FTZ R4, R222, R33 ;  /* 0x00000021de047220 */ /* 0x002fe20000410000 */
[----:B------:R-:W-:Y:S01]  /*58f0*/  FMUL.FTZ R5, R221, R32 ;  /* 0x00000020dd057220 */ /* 0x000fe20000410000 */
[C---:B------:R-:W-:Y:S01]  /*5900*/  FADD.FTZ R22, -R3.reuse, R22 ;  /* 0x0000001603167221 */ /* 0x040fe20000010100 */
[C---:B------:R-:W-:Y:S01]  /*5910*/  FADD.FTZ R18, -R3.reuse, R18 ;  /* 0x0000001203127221 */ /* 0x040fe20000010100 */
[C---:B------:R-:W-:Y:S01]  /*5920*/  FADD.FTZ R19, -R3.reuse, R19 ;  /* 0x0000001303137221 */ /* 0x040fe20000010100 */
[----:B------:R-:W-:Y:S01]  /*5930*/  FSETP.GE.FTZ.AND P1, PT, R210, RZ, PT ;  /* 0x000000ffd200720b */ /* 0x000fe20003f36000 */
[C---:B------:R-:W-:Y:S01]  /*5940*/  FADD.FTZ R6, -R3.reuse, R23 ;  /* 0x0000001703067221 */ /* 0x040fe20000010100 */
[----:B------:R-:W-:Y:S01]  /*5950*/  FSETP.GE.FTZ.AND P3, PT, R214, RZ, PT ;  /* 0x000000ffd600720b */ /* 0x000fe20003f76000 */
[----:B------:R-:W-:Y:S01]  /*5960*/  FADD.FTZ R35, -R3, R35 ;  /* 0x0000002303237221 */ /* 0x000fe20000010100 */
[----:B------:R-:W-:Y:S01]  /*5970*/  FSETP.GE.FTZ.AND P2, PT, R213, RZ, PT ;  /* 0x000000ffd500720b */ /* 0x000fe20003f56000 */
[----:B------:R-:W-:Y:S01]  /*5980*/  FADD.FTZ R16, -R3, R39 ;  /* 0x0000002703107221 */ /* 0x000fe20000010100 */
[----:B------:R-:W-:Y:S01]  /*5990*/  F2FP.F16.F32.PACK_AB R5, R5, R4 ;  /* 0x000000040505723e */ /* 0x000fe200000000ff */
[C---:B------:R-:W-:Y:S01]  /*59a0*/  FADD.FTZ R4, -R3.reuse, R34 ;  /* 0x0000002203047221 */ /* 0x040fe20000010100 */
[-C--:B------:R-:W-:Y:S01]  /*59b0*/  FSEL R22, R22, R3.reuse, P1 ;  /* 0x0000000316167208 */ /* 0x080fe20000800000 */
[----:B------:R-:W-:Y:S01]  /*59c0*/  STS [R231+0x14000], R132 ;  /* 0x01400084e7007388 */ /* 0x000fe20000000800 */
[-C--:B------:R-:W-:Y:S01]  /*59d0*/  FSEL R18, R18, R3.reuse, P3 ;  /* 0x0000000312127208 */ /* 0x080fe20001800000 */
[----:B------:R-:W-:Y:S01]  /*59e0*/  FADD.FTZ R17, -R3, R38 ;  /* 0x0000002603117221 */ /* 0x000fe20000010100 */
[----:B------:R-:W-:Y:S02]  /*59f0*/  FSEL R19, R19, R3, P2 ;  /* 0x0000000313137208 */ /* 0x000fe40001000000 */
[----:B------:R1:W-:Y:S01]  /*5a00*/  STS [R231+0x14400], R5 ;  /* 0x01440005e7007388 */ /* 0x0003e20000000800 */
[----:B------:R-:W-:Y:S01]  /*5a10*/  FSETP.GE.FTZ.AND P1, PT, R180, RZ, PT ;  /* 0x000000ffb400720b */ /* 0x000fe20003f36000 */
[----:B------:R-:W-:Y:S01]  /*5a20*/  FMUL.FTZ R20, R214, R18 ;  /* 0x00000012d6147220 */ /* 0x000fe20000410000 */
[----:B------:R-:W-:Y:S01]  /*5a30*/  FSETP.GE.FTZ.AND P2, PT, R209, RZ, PT ;  /* 0x000000ffd100720b */ /* 0x000fe20003f56000 */
[----:B------:R-:W-:Y:S01]  /*5a40*/  FMUL.FTZ R19, R213, R19 ;  /* 0x00000013d5137220 */ /* 0x000fe20000410000 */
[----:B------:R-:W-:Y:S01]  /*5a50*/  FSETP.GE.FTZ.AND P3, PT, R175, RZ, PT ;  /* 0x000000ffaf00720b */ /* 0x000fe20003f76000 */
[----:B------:R-:W-:Y:S01]  /*5a60*/  FMUL.FTZ R22, R210, R22 ;  /* 0x00000016d2167220 */ /* 0x000fe20000410000 */
[-C--:B------:R-:W-:Y:S01]  /*5a70*/  FSEL R4, R4, R3.reuse, P1 ;  /* 0x0000000304047208 */ /* 0x080fe20000800000 */
[C---:B------:R-:W-:Y:S01]  /*5a80*/  FADD.FTZ R50, -R3.reuse, R50 ;  /* 0x0000003203327221 */ /* 0x040fe20000010100 */
[-C--:B------:R-:W-:Y:S01]  /*5a90*/  FSEL R6, R6, R3.reuse, P2 ;  /* 0x0000000306067208 */ /* 0x080fe20001000000 */
[----:B------:R-:W-:Y:S01]  /*5aa0*/  FADD.FTZ R51, -R3, R51 ;  /* 0x0000003303337221 */ /* 0x000fe20000010100 */
[----:B------:R-:W-:Y:S01]  /*5ab0*/  FSETP.GE.FTZ.AND P1, PT, R173, RZ, PT ;  /* 0x000000ffad00720b */ /* 0x000fe20003f36000 */
[----:B------:R-:W-:Y:S01]  /*5ac0*/  FMUL.FTZ R7, R180, R4 ;  /* 0x00000004b4077220 */ /* 0x000fe20000410000 */
        /* <DEDUP_REMOVED lines=9> */
[----:B-----5:R-:W-:Y:S01]  /*5b60*/  FADD.FTZ R8, -R2, R8 ;  /* 0x0000000802087221 */ /* 0x020fe20000010100 */
[----:B------:R-:W-:Y:S01]  /*5b70*/  F2FP.F16.F32.PACK_AB R23, R6, R7 ;  /* 0x000000070617723e */ /* 0x000fe200000000ff */
[----:B------:R-:W-:Y:S01]  /*5b80*/  FADD.FTZ R7, -R3, R55 ;  /* 0x0000003703077221 */ /* 0x000fe20000010100 */
[----:B------:R-:W-:Y:S01]  /*5b90*/  FSEL R17, R17, R3, P2 ;  /* 0x0000000311117208 */ /* 0x000fe20001000000 */
[----:B------:R-:W-:Y:S01]  /*5ba0*/  FADD.FTZ R6, -R3, R66 ;  /* 0x0000004203067221 */ /* 0x000fe20000010100 */
[----:B------:R-:W-:Y:S01]  /*5bb0*/  FSETP.GE.FTZ.AND P5, PT, R164, RZ, PT ;  /* 0x000000ffa400720b */ /* 0x000fe20003fb6000 */
[----:B------:R-:W-:Y:S01]  /*5bc0*/  FADD.FTZ R13, -R2, R13 ;  /* 0x0000000d020d7221 */ /* 0x000fe20000010100 */
[----:B------:R-:W-:Y:S01]  /*5bd0*/  FSETP.GE.FTZ.AND P6, PT, R166, RZ, PT ;  /* 0x000000ffa600720b */ /* 0x000fe20003fd6000 */
[----:B------:R-:W-:Y:S01]  /*5be0*/  FMUL.FTZ R19, R174, R17 ;  /* 0x00000011ae137220 */ /* 0x000fe20000410000 */
[----:B------:R-:W-:Y:S01]  /*5bf0*/  FSETP.GE.FTZ.AND P4, PT, R160, RZ, PT ;  /* 0x000000ffa000720b */ /* 0x000fe20003f96000 */
[C---:B------:R-:W-:Y:S01]  /*5c00*/  FADD.FTZ R24, -R2.reuse, R24 ;  /* 0x0000001802187221 */ /* 0x040fe20000010100 */
[----:B------:R-:W-:Y:S01]  /*5c10*/  FSETP.GE.FTZ.AND P3, PT, R159, RZ, PT ;  /* 0x000000ff9f00720b */ /* 0x000fe20003f76000 */
[----:B------:R-:W-:Y:S01]  /*5c20*/  FADD.FTZ R9, -R2, R9 ;  /* 0x0000000902097221 */ /* 0x000fe20000010100 */
[----:B------:R-:W-:Y:S01]  /*5c30*/  FSETP.GE.FTZ.AND P2, PT, R154, RZ, PT ;  /* 0x000000ff9a00720b */ /* 0x000fe20003f56000 */
[----:B------:R-:W-:Y:S01]  /*5c40*/  FADD.FTZ R12, -R2, R12 ;  /* 0x0000000c020c7221 */ /* 0x000fe20000010100 */
[----:B------:R-:W-:Y:S01]  /*5c50*/  F2FP.F16.F32.PACK_AB R32, R18, R22 ;  /* 0x000000161220723e */ /* 0x000fe200000000ff */
[----:B------:R-:W-:Y:S01]  /*5c60*/  FMUL.FTZ R18, R173, R16 ;  /* 0x00000010ad127220 */ /* 0x000fe20000410000 */
[-C--:B------:R-:W-:Y:S01]  /*5c70*/  FSEL R17, R50, R3.reuse, P6 ;  /* 0x0000000332117208 */ /* 0x080fe20003000000 */
[C---:B------:R-:W-:Y:S01]  /*5c80*/  FADD.FTZ R25, -R2.reuse, R25 ;  /* 0x0000001902197221 */ /* 0x040fe20000010100 */
[-C--:B------:R-:W-:Y:S01]  /*5c90*/  FSEL R16, R51, R3.reuse, P5 ;  /* 0x0000000333107208 */ /* 0x080fe20002800000 */
[----:B-1----:R-:W-:Y:S01]  /*5ca0*/  FADD.FTZ R5, -R2, R40 ;  /* 0x0000002802057221 */ /* 0x002fe20000010100 */
[----:B------:R-:W-:Y:S01]  /*5cb0*/  FSEL R54, R54, R3, P4 ;  /* 0x0000000336367208 */ /* 0x000fe20002000000 */
[----:B------:R-:W-:Y:S01]  /*5cc0*/  FMUL.FTZ R17, R166, R17 ;  /* 0x00000011a6117220 */ /* 0x000fe20000410000 */
        /* <DEDUP_REMOVED lines=20> */
[----:B------:R-:W-:Y:S01]  /*5e10*/  FSETP.GE.FTZ.AND P5, PT, R215, RZ, PT ;  /* 0x000000ffd700720b */ /* 0x000fe20003fb6000 */
[----:B------:R-:W-:Y:S01]  /*5e20*/  STS [R234+0x14000], R133 ;  /* 0x01400085ea007388 */ /* 0x000fe20000000800 */
[----:B------:R-:W-:Y:S01]  /*5e30*/  F2FP.F16.F32.PACK_AB R20, R3, R6 ;  /* 0x000000060314723e */ /* 0x000fe200000000ff */
[----:B------:R-:W-:Y:S01]  /*5e40*/  FADD.FTZ R26, -R0, R26 ;  /* 0x0000001a001a7221 */ /* 0x000fe20000010100 */
[----:B------:R-:W-:Y:S01]  /*5e50*/  FSEL R24, R24, R2, P1 ;  /* 0x0000000218187208 */ /* 0x000fe20000800000 */
[----:B------:R-:W-:Y:S01]  /*5e60*/  FADD.FTZ R30, -R0, R30 ;  /* 0x0000001e001e7221 */ /* 0x000fe20000010100 */
[----:B------:R-:W-:Y:S01]  /*5e70*/  F2FP.F16.F32.PACK_AB R54, R7, R54 ;  /* 0x000000360736723e */ /* 0x000fe200000000ff */
[----:B------:R-:W-:Y:S01]  /*5e80*/  FADD.FTZ R7, -R2, R28 ;  /* 0x0000001c02077221 */ /* 0x000fe20000010100 */
        /* <DEDUP_REMOVED lines=12> */
[----:B------:R-:W-:Y:S01]  /*5f50*/  FSEL R4, R4, R2, P1 ;  /* 0x0000000204047208 */ /* 0x000fe20000800000 */
[----:B------:R-:W-:Y:S01]  /*5f60*/  FADD.FTZ R58, -R0, R58 ;  /* 0x0000003a003a7221 */ /* 0x000fe20000010100 */
[----:B------:R-:W-:Y:S01]  /*5f70*/  F2FP.F16.F32.PACK_AB R22, R18, R19 ;  /* 0x000000131216723e */ /* 0x000fe200000000ff */
[----:B------:R-:W-:Y:S01]  /*5f80*/  FMUL.FTZ R18, R216, R24 ;  /* 0x00000018d8127220 */ /* 0x000fe20000410000 */
[----:B------:R-:W-:Y:S01]  /*5f90*/  FSETP.GE.FTZ.AND P1, PT, R156, RZ, PT ;  /* 0x000000ff9c00720b */ /* 0x000fe20003f36000 */
[----:B------:R-:W-:Y:S01]  /*5fa0*/  FADD.FTZ R43, -R0, R43 ;  /* 0x0000002b002b7221 */ /* 0x000fe20000010100 */
[-C--:B------:R-:W-:Y:S01]  /*5fb0*/  FSEL R7, R7, R2.reuse, P4 ;  /* 0x0000000207077208 */ /* 0x080fe20002000000 */
[----:B------:R-:W1:Y:S01]  /*5fc0*/  LDC R52, c[0x0][0x2dc] ;  /* 0x0000b700ff347b82 */ /* 0x000e620000000800 */
        /* <DEDUP_REMOVED lines=19> */
[----:B------:R-:W-:Y:S01]  /*6100*/  FSETP.GE.FTZ.AND P3, PT, R161, RZ, PT ;  /* 0x000000ffa100720b */ /* 0x000fe20003f76000 */
[----:B-1----:R-:W-:Y:S01]  /*6110*/  IMAD R147, R52, UR6, RZ ;  /* 0x0000000634937c24 */ /* 0x002fe2000f8e02ff */
        /* <DEDUP_REMOVED lines=20> */
[----:B------:R-:W-:Y:S01]  /*6260*/  FADD.FTZ R5, -R0, R11 ;  /* 0x0000000b00057221 */ /* 0x000fe20000010100 */
[----:B------:R-:W-:Y:S01]  /*6270*/  FSETP.GE.FTZ.AND P4, PT, R230, RZ, PT ;  /* 0x000000ffe600720b */ /* 0x000fe20003f96000 */
[----:B--2---:R-:W-:Y:S01]  /*6280*/  FADD.FTZ R3, -R0, R59 ;  /* 0x0000003b00037221 */ /* 0x004fe20000010100 */
        /* <DEDUP_REMOVED lines=73> */
[----:B------:R-:W-:Y:S04]  /*6720*/  F2FP.F16.F32.PACK_AB R5, R5, R10 ;  /* 0x0000000a0505723e */ /* 0x000fe800000000ff */
        /* <DEDUP_REMOVED lines=9> */
[----:B-1----:R-:W-:Y:S04]  /*67c0*/  LEA R2, R193, UR5, 0x1 ;  /* 0x00000005c1027c11 */ /* 0x002fe8000f8e08ff */
[----:B------:R-:W-:Y:S05]  /*67d0*/  STS [R236+0x16000], R16 ;  /* 0x01600010ec007388 */ /* 0x000fea0000000800 */
[----:B------:R-:W-:Y:S01]  /*67e0*/  STS [R236+0x16400], R4 ;  /* 0x01640004ec007388 */ /* 0x000fe20000000800 */
[----:B--2---:R-:W-:Y:S04]  /*67f0*/  IMAD.IADD R0, R2, 0x1, R186 ;  /* 0x0000000102007824 */ /* 0x004fe800078e02ba */
[----:B------:R-:W-:Y:S05]  /*6800*/  STS [R235+0x16000], R17 ;  /* 0x01600011eb007388 */ /* 0x000fea0000000800 */
[----:B------:R-:W-:Y:S01]  /*6810*/  STS [R235+0x16400], R5 ;  /* 0x01640005eb007388 */ /* 0x000fe20000000800 */
[----:B------:R-:W-:Y:S06]  /*6820*/  BAR.SYNC.DEFER_BLOCKING 0x0 ;  /* 0x0000000000007b1d */ /* 0x000fec0000010000 */
[----:B------:R-:W-:Y:S05]  /*6830*/  LDSM.16.MT88.4 R4, [R184+0x1c000] ;  /* 0x01c00000b804783b */ /* 0x000fea0000004200 */
[----:B------:R-:W1:Y:S05]  /*6840*/  LDSM.16.MT88.4 R8, [R2+0x8000] ;  /* 0x008000000208783b */ /* 0x000e6a0000004200 */
[----:B------:R-:W2:Y:S05]  /*6850*/  LDSM.16.MT88.4 R12, [R184+0x20000] ;  /* 0x02000000b80c783b */ /* 0x000eaa0000004200 */
[----:B------:R-:W3:Y:S05]  /*6860*/  LDSM.16.MT88.4 R16, [R0+0x8000] ;  /* 0x008000000010783b */ /* 0x000eea0000004200 */
        /* <DEDUP_REMOVED lines=76> */
[----:B------:R3:W4:Y:S05]  /*6d30*/  LDSM.16.MT88.4 R32, [R0+0xb800] ;  /* 0x00b800000020783b */ /* 0x00072a0000004200 */
[C---:B------:R-:W-:Y:S01]  /*6d40*/  HMMA.16816.F32 R72, R12.reuse, R8, R72 ;  /* 0x000000080c48723c */ /* 0x040fe20000001848 */
[----:B------:R-:W-:Y:S05]  /*6d50*/  BAR.SYNC.DEFER_BLOCKING 0x0 ;  /* 0x0000000000007b1d */ /* 0x000fea0000010000 */
[-C--:B------:R-:W-:Y:S06]  /*6d60*/  HMMA.16816.F32 R76, R12, R10.reuse, R76 ;  /* 0x0000000a0c4c723c */ /* 0x080fec000000184c */
[C---:B------:R-:W-:Y:S06]  /*6d70*/  HMMA.16816.F32 R80, R4.reuse, R10, R80 ;  /* 0x0000000a0450723c */ /* 0x040fec0000001850 */
[-C--:B-1----:R-:W-:Y:S05]  /*6d80*/  HMMA.16816.F32 R84, R4, R16.reuse, R84 ;  /* 0x000000100454723c */ /* 0x082fea0000001854 */
[----:B---3--:R-:W-:Y:S01]  /*6d90*/  IMAD.U32 R0, R147, -0x80, RZ ;  /* 0xffffff8093007824 */ /* 0x008fe200078e00ff */
[C---:B------:R-:W-:Y:S05]  /*6da0*/  HMMA.16816.F32 R88, R12.reuse, R16, R88 ;  /* 0x000000100c58723c */ /* 0x040fea0000001858 */
[C---:B------:R-:W-:Y:S01]  /*6db0*/  LEA R196, P1, R0.reuse, R196, 0x2 ;  /* 0x000000c400c47211 */ /* 0x040fe200078210ff */
[-C--:B------:R-:W-:Y:S05]  /*6dc0*/  HMMA.16816.F32 R92, R12, R18.reuse, R92 ;  /* 0x000000120c5c723c */ /* 0x080fea000000185c */
[----:B------:R-:W-:Y:S01]  /*6dd0*/  LEA.HI.X.SX32 R197, R0, R197, 0x2, P1 ;  /* 0x000000c500c57211 */ /* 0x000fe200008f16ff */
[----:B------:R-:W-:Y:S06]  /*6de0*/  HMMA.16816.F32 R96, R4, R18, R96 ;  /* 0x000000120460723c */ /* 0x000fec0000001860 */
[-C--:B--2---:R-:W-:Y:S06]  /*6df0*/  HMMA.16816.F32 R68, R20, R24.reuse, R68 ;  /* 0x000000181444723c */ /* 0x084fec0000001844 */
        /* <DEDUP_REMOVED lines=10> */
[----:B------:R-:W2:Y:S01]  /*6ea0*/  LDL.64 R52, [R1+0x8] ;  /* 0x0000080001347983 */ /* 0x000ea20000100a00 */
[----:B------:R-:W1:Y:S01]  /*6eb0*/  LDC.64 R4, c[0x0][0x420] ;  /* 0x00010800ff047b82 */ /* 0x000e620000000a00 */
[----:B------:R-:W3:Y:S01]  /*6ec0*/  S2R R65, SR_TID.X ;  /* 0x0000000000417919 */ /* 0x000ee20000002100 */
[----:B------:R-:W4:Y:S01]  /*6ed0*/  S2R R135, SR_TID.X ;  /* 0x0000000000877919 */ /* 0x000f220000002100 */
[----:B------:R-:W5:Y:S01]  /*6ee0*/  S2R R3, SR_TID.X ;  /* 0x0000000000037919 */ /* 0x000f620000002100 */
[----:B---3--:R-:W-:Y:S01]  /*6ef0*/  SHF.R.S32.HI R65, RZ, 0x1f, R65 ;  /* 0x0000001fff417819 */ /* 0x008fe20000011441 */
[----:B-1----:R-:W-:Y:S03]  /*6f00*/  IMAD.U32 R8, R4, -0x80, RZ ;  /* 0xffffff8004087824 */ /* 0x002fe600078e00ff */
[----:B----4-:R-:W-:Y:S02]  /*6f10*/  LEA.HI R65, R65, R135, RZ, 0x3 ;  /* 0x0000008741417211 */ /* 0x010fe400078f18ff */
[----:B------:R-:W-:Y:S02]  /*6f20*/  LEA R9, P1, R8, R240, 0x1 ;  /* 0x000000f008097211 */ /* 0x000fe400078208ff */
[----:B------:R-:W-:Y:S02]  /*6f30*/  SHF.R.S32.HI R65, RZ, 0x3, R65 ;  /* 0x00000003ff417819 */ /* 0x000fe40000011441 */
[----:B-----5:R-:W-:Y:S01]  /*6f40*/  SHF.R.S32.HI R6, RZ, 0x1f, R3 ;  /* 0x0000001fff067819 */ /* 0x020fe20000011403 */
[----:B------:R-:W-:Y:S02]  /*6f50*/  IMAD.MOV.U32 R240, RZ, RZ, R9 ;  /* 0x000000fffff07224 */ /* 0x000fe400078e0009 */
[----:B------:R-:W-:Y:S01]  /*6f60*/  IMAD.SHL.U32 R0, R65, 0x40, RZ ;  /* 0x0000004041007824 */ /* 0x000fe200078e00ff */
[----:B------:R-:W-:Y:S04]  /*6f70*/  LEA.HI R6, R6, R3, RZ, 0x6 ;  /* 0x0000000306067211 */ /* 0x000fe800078f30ff */
[----:B------:R-:W-:Y:S04]  /*6f80*/  LOP3.LUT R0, R0, 0x1c0, RZ, 0xc0, !PT ;  /* 0x000001c000007812 */ /* 0x000fe800078ec0ff */
[----:B------:R-:W-:Y:S02]  /*6f90*/  SHF.R.U32.HI R3, RZ, 0x3, R0 ;  /* 0x00000003ff037819 */ /* 0x000fe40000011600 */
[----:B--2---:R-:W-:Y:S02]  /*6fa0*/  LOP3.LUT R7, R0, 0x38, R52, 0xf8, !PT ;  /* 0x0000003800077812 */ /* 0x004fe400078ef834 */
[----:B------:R-:W-:Y:S01]  /*6fb0*/  LEA.HI.X.SX32 R0, R8, R241, 0x1, P1 ;  /* 0x000000f108007211 */ /* 0x000fe200008f0eff */
[----:B------:R-:W-:Y:S01]  /*6fc0*/  IMAD.SHL.U32 R8, R4, 0x40, RZ ;  /* 0x0000004004087824 */ /* 0x000fe200078e00ff */
[----:B------:R-:W-:Y:S01]  /*6fd0*/  LOP3.LUT R10, R7, R3, RZ, 0x3c, !PT ;  /* 0x00000003070a7212 */ /* 0x000fe200078e3cff */
[----:B------:R-:W-:Y:S01]  /*6fe0*/  IMAD.SHL.U32 R7, R6, 0x8, RZ ;  /* 0x0000000806077824 */ /* 0x000fe200078e00ff */
[----:B------:R-:W-:Y:S01]  /*6ff0*/  SHF.L.U64.HI R3, R4, 0x6, R5 ;  /* 0x0000000604037819 */ /* 0x000fe20000010205 */
[----:B------:R-:W-:Y:S01]  /*7000*/  IMAD.MOV.U32 R241, RZ, RZ, R0 ;  /* 0x000000fffff17224 */ /* 0x000fe200078e0000 */
[-C--:B------:R-:W-:Y:S02]  /*7010*/  IADD3 R6, P1, R240, R8.reuse, RZ ;  /* 0x00000008f0067210 */ /* 0x080fe40007f3e0ff */
[----:B------:R-:W-:Y:S02]  /*7020*/  LOP3.LUT R0, R10, 0xfffffe00, R7, 0xf8, !PT ;  /* 0xfffffe000a007812 */ /* 0x000fe400078ef807 */
[-C--:B------:R-:W-:Y:S01]  /*7030*/  IADD3 R4, P2, R6, R8.reuse, RZ ;  /* 0x0000000806047210 */ /* 0x080fe20007f5e0ff */
[--C-:B------:R-:W-:Y:S01]  /*7040*/  IMAD.X R7, R241, 0x1, R3.reuse, P1 ;  /* 0x00000001f1077824 */ /* 0x100fe200008e0603 */
[----:B------:R-:W-:Y:S02]  /*7050*/  LEA R0, R0, UR5, 0x1 ;  /* 0x0000000500007c11 */ /* 0x000fe4000f8e08ff */
[----:B------:R-:W-:Y:S01]  /*7060*/  IADD3 R8, P1, R4, R8, RZ ;  /* 0x0000000804087210 */ /* 0x000fe20007f3e0ff */
[--C-:B------:R-:W-:Y:S02]  /*7070*/  IMAD.X R5, R7, 0x1, R3.reuse, P2 ;  /* 0x0000000107057824 */ /* 0x100fe400010e0603 */
[----:B------:R-:W-:Y:S01]  /*7080*/  @!PT LDS RZ, [RZ] ;  /* 0x00000000fffff984 */ /* 0x000fe20000000800 */
[----:B------:R-:W-:Y:S01]  /*7090*/  @!PT LDS RZ, [RZ] ;  /* 0x00000000fffff984 */ /* 0x000fe20000000800 */
[----:B------:R-:W-:Y:S01]  /*70a0*/  @!PT LDS RZ, [RZ] ;  /* 0x00000000fffff984 */ /* 0x000fe20000000800 */
[----:B------:R1:W-:Y:S02]  /*70b0*/  LDGSTS.E.BYPASS.LTC128B.128 [R0+0x8000], desc[UR30][R240.64] ;  /* 0x08000000f0007fae */ /* 0x0003e4000b901d5e */
[----:B------:R-:W-:Y:S02]  /*70c0*/  IMAD.X R9, R5, 0x1, R3, P1 ;  /* 0x0000000105097824 */ /* 0x000fe400008e0603 */
[----:B------:R1:W-:Y:S04]  /*70d0*/  LDGSTS.E.BYPASS.LTC128B.128 [R0+0x9000], desc[UR30][R6.64] ;  /* 0x0900000006007fae */ /* 0x0003e8000b901d5e */
[----:B------:R1:W-:Y:S04]  /*70e0*/  LDGSTS.E.BYPASS.LTC128B.128 [R0+0xa000], desc[UR30][R4.64] ;  /* 0x0a00000004007fae */ /* 0x0003e8000b901d5e */
[----:B------:R1:W-:Y:S04]  /*70f0*/  LDGSTS.E.BYPASS.LTC128B.128 [R0+0xb000], desc[UR30][R8.64] ;  /* 0x0b00000008007fae */ /* 0x0003e8000b901d5e */
[----:B------:R-:W0:Y:S02]  /*7100*/  LDGDEPBAR ;  /* 0x00000000000079af */ /* 0x000e240000000000 */
.L_x_2021:
[----:B------:R-:W-:Y:S01]  /*7110*/  LEA R3, R192, UR5, 0x1 ;  /* 0x00000005c0037c11 */ /* 0x000fe2000f8e08ff */
[----:B------:R-:W-:Y:S01]  /*7120*/  LDSM.16.MT88.4 R16, [R2+0xc000] ;  /* 0x00c000000210783b */ /* 0x000fe20000004200 */
[----:B-1----:R-:W-:Y:S01]  /*7130*/  VIADD R0, R2, 0xc000 ;  /* 0x0000c00002007836 */ /* 0x002fe20000000000 */
[----:B------:R-:W-:Y:S01]  /*7140*/  ULOP3.LUT UR11, UR40, 0x1, URZ, 0xc0, !UPT ;  /* 0x00000001280b7892 */ /* 0x000fe2000f8ec03f */
[----:B------:R-:W-:Y:S01]  /*7150*/  IMAD.IADD R144, R186, 0x1, R146 ;  /* 0x00000001ba907824 */ /* 0x000fe200078e0292 */
[----:B------:R-:W1:Y:S01]  /*7160*/  LDSM.16.M88.4 R32, [R3+0x14000] ;  /* 0x014000000320783b */ /* 0x000e620000000200 */
[----:B------:R-:W-:Y:S01]  /*7170*/  IMAD.IADD R0, R0, 0x1, R186 ;  /* 0x0000000100007824 */ /* 0x000fe200078e02ba */
[----:B------:R-:W-:Y:S01]  /*7180*/  UISETP.NE.U32.AND UP0, UPT, UR11, 0x1, UPT ;  /* 0x000000010b00788c */ /* 0x000fe2000bf05070 */
[----:B------:R-:W-:Y:S01]  /*7190*/  IMAD.MOV.U32 R148, RZ, RZ, 0x4 ;  /* 0x00000004ff947424 */ /* 0x000fe200078e00ff */
[----:B------:R-:W2:Y:S01]  /*71a0*/  LDSM.16.M88.4 R28, [R3+0x16000] ;  /* 0x01600000031c783b */ /* 0x000ea20000000200 */
[----:B------:R-:W-:Y:S02]  /*71b0*/  @UP2 UIADD3 UR12, UP1, UR16, -0x200, URZ ;  /* 0xfffffe00100c2890 */ /* 0x000fe4000ff3e03f */
[----:B------:R-:W-:Y:S01]  /*71c0*/  UIADD3 UR13, UR40, -0x1, URZ ;  /* 0xffffffff280d7890 */ /* 0x000fe2000fffe03f */
[----:B------:R-:W3:Y:S01]  /*71d0*/  LDSM.16.MT88.4 R36, [R0] ;  /* 0x000000000024783b */ /* 0x000ee20000004200 */
[----:B------:R-:W-:Y:S03]  /*71e0*/  @UP2 UIADD3.X UR11, UR17, -0x1, URZ, UP1, !UPT ;  /* 0xffffffff110b2890 */ /* 0x000fe60008ffe43f */
        /* <DEDUP_REMOVED lines=76> */
[----:B-1----:R-:W-:Y:S01]  /*76b0*/  @P0 VIADD R2, R252, 0xffffff80 ;  /* 0xffffff80fc020836 */ /* 0x002fe20000000000 */
[-C--:B--2---:R-:W-:Y:S05]  /*76c0*/  HMMA.16816.F32 R4, R36, R48.reuse, R4 ;  /* 0x000000302404723c */ /* 0x084fea0000001804 */
[----:B------:R-:W-:Y:S01]  /*76d0*/  @P0 IMAD.WIDE R2, R2, R148, UR16 ;  /* 0x0000001002020e25 */ /* 0x000fe2000f8e0294 */
[C---:B------:R-:W-:Y:S01]  /*76e0*/  HMMA.16816.F32 R8, R136.reuse, R48, R8 ;  /* 0x000000308808723c */ /* 0x040fe20000001808 */
[----:B------:R-:W-:Y:S01]  /*76f0*/  @UP2 UMOV UR16, UR12 ;  /* 0x0000000c00102c82 */ /* 0x000fe20008000000 */
[----:B------:R-:W-:Y:S02]  /*7700*/  @UP2 UMOV UR17, UR11 ;  /* 0x0000000b00112c82 */ /* 0x000fe40008000000 */
        /* <DEDUP_REMOVED lines=245> */
.L_x_2019:
[----:B------:R-:W2:Y:S01]  /*8660*/  LDL R50, [R1+0x1c] ;  /* 0x00001c0001327983 */ /* 0x000ea20000100800 */
[----:B------:R-:W-:Y:S01]  /*8670*/  ULDC UR6, c[0x0][0x390] ;  /* 0x0000e40000067ab9 */ /* 0x000fe20000000800 */
[----:B------:R-:W-:Y:S01]  /*8680*/  ULDC.64 UR10, c[0x0][0x450] ;  /* 0x00011400000a7ab9 */ /* 0x000fe20000000a00 */
[----:B------:R-:W-:Y:S01]  /*8690*/  ULDC UR7, c[0x0][0x38c] ;  /* 0x0000e30000077ab9 */ /* 0x000fe20000000800 */
[----:B------:R-:W3:Y:S04]  /*86a0*/  LDL R52, [R1+0x4c] ;  /* 0x00004c0001347983 */ /* 0x000ee80000100800 */
[----:B------:R-:W3:Y:S04]  /*86b0*/  LDL R51, [R1+0x38] ;  /* 0x0000380001337983 */ /* 0x000ee80000100800 */
[----:B------:R-:W3:Y:S04]  /*86c0*/  LDL.64 R44, [R1+0x8] ;  /* 0x00000800012c7983 */ /* 0x000ee80000100a00 */
[----:B------:R-:W3:Y:S04]  /*86d0*/  LDL R49, [R1+0x20] ;  /* 0x0000200001317983 */ /* 0x000ee80000100800 */
        /* <DEDUP_REMOVED lines=8> */
[----:B------:R-:W3:Y:S01]  /*8760*/  LDL R38, [R1+0x3c] ;  /* 0x00003c0001267983 */ /* 0x000ee20000100800 */
[----:B------:R-:W1:Y:S01]  /*8770*/  S2R R31, SR_TID.X ;  /* 0x00000000001f7919 */ /* 0x000e620000002100 */
[----:B------:R-:W1:Y:S01]  /*8780*/  S2R R53, SR_TID.X ;  /* 0x0000000000357919 */ /* 0x000e620000002100 */
[----:B----4-:R-:W4:Y:S01]  /*8790*/  S2R R3, SR_TID.X ;  /* 0x0000000000037919 */ /* 0x010f220000002100 */
[----:B------:R-:W-:Y:S01]  /*87a0*/  FMUL.FTZ R100, R100, UR6 ;  /* 0x0000000664647c20 */ /* 0x000fe20008410000 */
[----:B------:R-:W-:Y:S01]  /*87b0*/  FMUL.FTZ R0, R101, UR6 ;  /* 0x0000000665007c20 */ /* 0x000fe20008410000 */
[----:B------:R-:W-:Y:S01]  /*87c0*/  FMUL.FTZ R102, R102, UR6 ;  /* 0x0000000666667c20 */ /* 0x000fe20008410000 */
[----:B------:R-:W-:Y:S01]  /*87d0*/  FMUL.FTZ R2, R103, UR6 ;  /* 0x0000000667027c20 */ /* 0x000fe20008410000 */
[----:B------:R-:W-:-:S02]  /*87e0*/  FMUL.FTZ R112, R112, UR6 ;  /* 0x0000000670707c20 */ /* 0x000fc40008410000 */
[----:B------:R-:W-:Y:S01]  /*87f0*/  F2FP.F16.F32.PACK_AB R0, R0, R100 ;  /* 0x000000640000723e */ /* 0x000fe200000000ff */
[----:B------:R-:W-:Y:S01]  /*8800*/  BAR.SYNC.DEFER_BLOCKING 0x0 ;  /* 0x0000000000007b1d */ /* 0x000fe20000010000 */
[----:B------:R-:W-:Y:S01]  /*8810*/  FMUL.FTZ R6, R113, UR6 ;  /* 0x0000000671067c20 */ /* 0x000fe20008410000 */
[----:B------:R-:W-:Y:S01]  /*8820*/  FMUL.FTZ R114, R114, UR6 ;  /* 0x0000000672727c20 */ /* 0x000fe20008410000 */
[----:B------:R-:W-:Y:S01]  /*8830*/  FMUL.FTZ R14, R115, UR6 ;  /* 0x00000006730e7c20 */ /* 0x000fe20008410000 */
[----:B------:R-:W-:Y:S01]  /*8840*/  FMUL.FTZ R104, R104, UR6 ;  /* 0x0000000668687c20 */ /* 0x000fe20008410000 */
[----:B-1----:R-:W-:-:S04]  /*8850*/  SHF.R.S32.HI R31, RZ, 0x1f, R31 ;  /* 0x0000001fff1f7819 */ /* 0x002fc8000001141f */
[----:B------:R-:W-:-:S04]  /*8860*/  LEA.HI R31, R31, R53, RZ, 0x3 ;  /* 0x000000351f1f7211 */ /* 0x000fc800078f18ff */
[----:B------:R-:W-:Y:S01]  /*8870*/  SHF.R.S32.HI R31, RZ, 0x3, R31 ;  /* 0x00000003ff1f7819 */ /* 0x000fe2000001141f */
[----:B------:R-:W-:Y:S01]  /*8880*/  FMUL.FTZ R29, R105, UR6 ;  /* 0x00000006691d7c20 */ /* 0x000fe20008410000 */
[----:B----4-:R-:W-:Y:S01]  /*8890*/  SHF.R.S32.HI R30, RZ, 0x1f, R3 ;  /* 0x0000001fff1e7819 */ /* 0x010fe20000011403 */
[----:B------:R-:W-:Y:S01]  /*88a0*/  FMUL.FTZ R106, R106, UR6 ;  /* 0x000000066a6a7c20 */ /* 0x000fe20008410000 */
[----:B------:R-:W-:Y:S01]  /*88b0*/  SHF.R.S32.HI R7, RZ, 0x1f, R31 ;  /* 0x0000001fff077819 */ /* 0x000fe2000001141f */
        /* <DEDUP_REMOVED lines=11> */
[----:B------:R-:W-:Y:S01]  /*8970*/  LEA.HI R30, R30, R3, RZ, 0x6 ;  /* 0x000000031e1e7211 */ /* 0x000fe200078f30ff */
[----:B------:R-:W-:Y:S01]  /*8980*/  FMUL.FTZ R24, R119, UR6 ;  /* 0x0000000677187c20 */ /* 0x000fe20008410000 */
[----:B------:R-:W-:Y:S01]  /*8990*/  F2FP.F16.F32.PACK_AB R29, R29, R104 ;  /* 0x000000681d1d723e */ /* 0x000fe200000000ff */
[----:B------:R-:W-:-:S02]  /*89a0*/  IMAD R3, R7, UR10, RZ ;  /* 0x0000000a07037c24 */ /* 0x000fc4000f8e02ff */
        /* <DEDUP_REMOVED lines=12> */
[----:B------:R-:W-:-:S02]  /*8a70*/  IMAD R15, R31, UR11, R3 ;  /* 0x0000000b1f0f7c24 */ /* 0x000fc4000f8e0203 */
[----:B------:R-:W-:Y:S01]  /*8a80*/  FMUL.FTZ R124, R124, UR6 ;  /* 0x000000067c7c7c20 */ /* 0x000fe20008410000 */
[----:B------:R-:W-:Y:S01]  /*8a90*/  FMUL.FTZ R125, R125, UR6 ;  /* 0x000000067d7d7c20 */ /* 0x000fe20008410000 */
[----:B------:R-:W-:Y:S01]  /*8aa0*/  F2FP.F16.F32.PACK_AB R24, R24, R118 ;  /* 0x000000761818723e */ /* 0x000fe200000000ff */
[----:B------:R-:W-:Y:S01]  /*8ab0*/  FMUL.FTZ R126, R126, UR6 ;  /* 0x000000067e7e7c20 */ /* 0x000fe20008410000 */
[----:B------:R-:W-:Y:S01]  /*8ac0*/  FMUL.FTZ R127, R127, UR6 ;  /* 0x000000067f7f7c20 */ /* 0x000fe20008410000 */
[----:B------:R-:W-:Y:S01]  /*8ad0*/  F2FP.F16.F32.PACK_AB R129, R129, R128 ;  /* 0x000000808181723e */ /* 0x000fe200000000ff */
[----:B------:R-:W-:-:S04]  /*8ae0*/  IMAD.WIDE.U32 R34, R31, UR10, RZ ;  /* 0x0000000a1f227c25 */ /* 0x000fc8000f8e00ff */
        /* <DEDUP_REMOVED lines=48> */
[----:B------:R-:W-:Y:S01]  /*8df0*/  ULDC.64 UR6, c[0x0][0x458] ;  /* 0x0001160000067ab9 */ /* 0x000fe20000000a00 */
[----:B------:R-:W-:-:S02]  /*8e00*/  F2FP.F16.F32.PACK_AB R20, R20, R98 ;  /* 0x000000621414723e */ /* 0x000fc400000000ff */
[----:B------:R-:W-:Y:S02]  /*8e10*/  F2FP.F16.F32.PACK_AB R22, R22, R88 ;  /* 0x000000581616723e */ /* 0x000fe400000000ff */
[----:B------:R-:W-:Y:S02]  /*8e20*/  F2FP.F16.F32.PACK_AB R21, R21, R90 ;  /* 0x0000005a1515723e */ /* 0x000fe400000000ff */
[----:B------:R-:W-:Y:S02]  /*8e30*/  F2FP.F16.F32.PACK_AB R32, R32, R92 ;  /* 0x0000005c2020723e */ /* 0x000fe400000000ff */
[----:B------:R-:W-:Y:S01]  /*8e40*/  F2FP.F16.F32.PACK_AB R33, R33, R94 ;  /* 0x0000005e2121723e */ /* 0x000fe200000000ff */
[----:B------:R-:W-:Y:S02]  /*8e50*/  IMAD R7, R7, UR6, RZ ;  /* 0x0000000607077c24 */ /* 0x000fe4000f8e02ff */
[----:B------:R-:W-:-:S04]  /*8e60*/  IMAD.WIDE.U32 R36, R31, UR6, RZ ;  /* 0x000000061f247c25 */ /* 0x000fc8000f8e00ff */
[----:B------:R-:W-:Y:S01]  /*8e70*/  IMAD R7, R31, UR7, R7 ;  /* 0x000000071f077c24 */ /* 0x000fe2000f8e0207 */
[----:B------:R-:W-:-:S04]  /*8e80*/  UIMAD UR8, UR43, UR10, URZ ;  /* 0x0000000a2b0872a4 */ /* 0x000fc8000f8e023f */
[----:B------:R-:W-:Y:S01]  /*8e90*/  IADD3 R7, R37, R7, RZ ;  /* 0x0000000725077210 */ /* 0x000fe20007ffe0ff */
[----:B------:R-:W-:Y:S02]  /*8ea0*/  UIMAD UR8, UR4, UR11, UR8 ;  /* 0x0000000b040872a4 */ /* 0x000fe4000f8e0208 */
[----:B------:R-:W-:Y:S02]  /*8eb0*/  UIMAD UR43, UR43, UR6, URZ ;  /* 0x000000062b2b72a4 */ /* 0x000fe4000f8e023f */
[----:B------:R-:W-:Y:S01]  /*8ec0*/  USHF.L.U32 UR12, UR10, 0x6, URZ ;  /* 0x000000060a0c7899 */ /* 0x000fe2000800063f */
[----:B--2---:R1:W-:Y:S04]  /*8ed0*/  STS [R50], R0 ;  /* 0x0000000032007388 */ /* 0x0043e80000000800 */
[----:B------:R2:W-:Y:S04]  /*8ee0*/  STS [R50+0x400], R2 ;  /* 0x0004000232007388 */ /* 0x0005e80000000800 */
[----:B---3--:R-:W-:Y:S04]  /*8ef0*/  STS [R52], R6 ;  /* 0x0000000634007388 */ /* 0x008fe80000000800 */
[----:B------:R3:W-:Y:S04]  /*8f00*/  STS [R51], R14 ;  /* 0x0000000e33007388 */ /* 0x0007e80000000800 */
[----:B------:R-:W-:Y:S01]  /*8f10*/  STS [R50+0x2000], R29 ;  /* 0x0020001d32007388 */ /* 0x000fe20000000800 */
[----:B-1----:R-:W-:-:S04]  /*8f20*/  SHF.L.U32 R0, R31, 0x6, RZ ;  /* 0x000000061f007819 */ /* 0x002fc800000006ff */
[----:B------:R-:W-:Y:S01]  /*8f30*/  LOP3.LUT R0, R0, 0x1c0, RZ, 0xc0, !PT ;  /* 0x000001c000007812 */ /* 0x000fe200078ec0ff */
[----:B------:R-:W-:Y:S03]  /*8f40*/  STS [R50+0x2400], R28 ;  /* 0x0024001c32007388 */ /* 0x000fe60000000800 */
[----:B------:R-:W-:Y:S01]  /*8f50*/  LOP3.LUT R3, R0, 0x38, R44, 0xf8, !PT ;  /* 0x0000003800037812 */ /* 0x000fe200078ef82c */
[----:B------:R-:W-:Y:S01]  /*8f60*/  STS [R49], R27 ;  /* 0x0000001b31007388 */ /* 0x000fe20000000800 */
[----:B------:R-:W-:-:S03]  /*8f70*/  SHF.R.U32.HI R0, RZ, 0x3, R0 ;  /* 0x00000003ff007819 */ /* 0x000fc60000011600 */
[----:B------:R-:W-:Y:S01]  /*8f80*/  STS [R48], R26 ;  /* 0x0000001a30007388 */ /* 0x000fe20000000800 */
[----:B------:R-:W-:-:S03]  /*8f90*/  LOP3.LUT R0, R3, R0, RZ, 0x3c, !PT ;  /* 0x0000000003007212 */ /* 0x000fc600078e3cff */
[----:B------:R-:W-:Y:S01]  /*8fa0*/  STS [R47], R25 ;  /* 0x000000192f007388 */ /* 0x000fe20000000800 */
[----:B------:R-:W-:-:S03]  /*8fb0*/  IADD3 R3, R35, R15, RZ ;  /* 0x0000000f23037210 */ /* 0x000fc60007ffe0ff */
[----:B------:R-:W-:Y:S01]  /*8fc0*/  STS [R46], R24 ;  /* 0x000000182e007388 */ /* 0x000fe20000000800 */
[----:B------:R-:W-:-:S03]  /*8fd0*/  SHF.L.U32 R15, R30, 0x3, RZ ;  /* 0x000000031e0f7819 */ /* 0x000fc600000006ff */
[----:B------:R-:W-:Y:S04]  /*8fe0*/  STS [R43], R129 ;  /* 0x000000812b007388 */ /* 0x000fe80000000800 */
[----:B------:R-:W-:Y:S01]  /*8ff0*/  STS [R42], R130 ;  /* 0x000000822a007388 */ /* 0x000fe20000000800 */
[----:B--2---:R-:W-:-:S03]  /*9000*/  MOV R2, R34 ;  /* 0x0000002200027202 */ /* 0x004fc60000000f00 */
[----:B------:R-:W-:Y:S01]  /*9010*/  STS [R41], R23 ;  /* 0x0000001729007388 */ /* 0x000fe20000000800 */
[----:B------:R-:W-:Y:S02]  /*9020*/  LOP3.LUT R34, R0, 0xfffffe00, R15, 0xf8, !PT ;  /* 0xfffffe0000227812 */ /* 0x000fe400078ef80f */
[----:B---3--:R-:W1:Y:S01]  /*9030*/  LDC.64 R14, c[0x0][0x438] ;  /* 0x00010e00ff0e7b82 */ /* 0x008e620000000a00 */
[----:B------:R-:W-:Y:S04]  /*9040*/  STS [R40], R19 ;  /* 0x0000001328007388 */ /* 0x000fe80000000800 */
[----:B------:R-:W-:Y:S04]  /*9050*/  STS [R39], R124 ;  /* 0x0000007c27007388 */ /* 0x000fe80000000800 */
[----:B------:R-:W-:Y:S04]  /*9060*/  STS [R38], R126 ;  /* 0x0000007e26007388 */ /* 0x000fe80000000800 */
[----:B------:R-:W-:Y:S04]  /*9070*/  STS [R50+0x4000], R13 ;  /* 0x0040000d32007388 */ /* 0x000fe80000000800 */
[----:B------:R2:W-:Y:S04]  /*9080*/  STS [R50+0x4400], R12 ;  /* 0x0044000c32007388 */ /* 0x0005e80000000800 */
[----:B------:R-:W-:Y:S04]  /*9090*/  STS [R52+0x4000], R9 ;  /* 0x0040000934007388 */ /* 0x000fe80000000800 */
[----:B------:R-:W-:Y:S04]  /*90a0*/  STS [R51+0x4000], R8 ;  /* 0x0040000833007388 */ /* 0x000fe80000000800 */
[----:B------:R-:W-:Y:S04]  /*90b0*/  STS [R50+0x6000], R11 ;  /* 0x0060000b32007388 */ /* 0x000fe80000000800 */
[----:B------:R3:W-:Y:S04]  /*90c0*/  STS [R50+0x6400], R10 ;  /* 0x0064000a32007388 */ /* 0x0007e80000000800 */
[----:B------:R-:W-:Y:S04]  /*90d0*/  STS [R49+0x4000], R5 ;  /* 0x0040000531007388 */ /* 0x000fe80000000800 */
[----:B------:R4:W-:Y:S01]  /*90e0*/  STS [R48+0x4000], R4 ;  /* 0x0040000430007388 */ /* 0x0009e20000000800 */
[----:B--2---:R-:W2:Y:S03]  /*90f0*/  LDC.64 R12, c[0x0][0x468] ;  /* 0x00011a00ff0c7b82 */ /* 0x004ea60000000a00 */
[----:B------:R-:W-:Y:S04]  /*9100*/  STS [R47+0x4000], R18 ;  /* 0x004000122f007388 */ /* 0x000fe80000000800 */
[----:B------:R-:W-:Y:S04]  /*9110*/  STS [R46+0x4000], R17 ;  /* 0x004000112e007388 */ /* 0x000fe80000000800 */
[----:B------:R-:W-:Y:S04]  /*9120*/  STS [R43+0x4000], R16 ;  /* 0x004000102b007388 */ /* 0x000fe80000000800 */
[----:B------:R-:W-:Y:S01]  /*9130*/  STS [R42+0x4000], R20 ;  /* 0x004000142a007388 */ /* 0x000fe20000000800 */
[----:B------:R-:W-:Y:S01]  /*9140*/  MOV R30, UR10 ;  /* 0x0000000a001e7c02 */ /* 0x000fe20008000f00 */
[----:B---3--:R-:W3:Y:S02]  /*9150*/  LDC.64 R10, c[0x0][0x440] ;  /* 0x00011000ff0a7b82 */ /* 0x008ee40000000a00 */
[----:B------:R-:W-:Y:S04]  /*9160*/  STS [R41+0x4000], R22 ;  /* 0x0040001629007388 */ /* 0x000fe80000000800 */
[----:B------:R-:W-:Y:S04]  /*9170*/  STS [R40+0x4000], R21 ;  /* 0x0040001528007388 */ /* 0x000fe80000000800 */
[----:B------:R-:W-:Y:S04]  /*9180*/  STS [R39+0x4000], R32 ;  /* 0x0040002027007388 */ /* 0x000fe80000000800 */
[----:B------:R-:W-:Y:S01]  /*9190*/  STS [R38+0x4000], R33 ;  /* 0x0040002126007388 */ /* 0x000fe20000000800 */
[----:B------:R-:W-:Y:S01]  /*91a0*/  IMAD.WIDE.U32 R30, R30, UR4, R2 ;  /* 0x000000041e1e7c25 */ /* 0x000fe2000f8e0002 */
[----:B------:R-:W-:-:S02]  /*91b0*/  SHF.R.S32.HI R3, RZ, 0x1f, R44 ;  /* 0x0000001fff037819 */ /* 0x000fc4000001142c */
[----:B------:R-:W-:Y:S01]  /*91c0*/  MOV R2, R44 ;  /* 0x0000002c00027202 */ /* 0x000fe20000000f00 */
[----:B-1----:R-:W-:-:S04]  /*91d0*/  IMAD R0, R14, UR32, RZ ;  /* 0x000000200e007c24 */ /* 0x002fc8000f8e02ff */
[----:B------:R-:W-:Y:S02]  /*91e0*/  IMAD R0, R15, UR24, R0 ;  /* 0x000000180f007c24 */ /* 0x000fe4000f8e0200 */
[----:B----4-:R-:W-:Y:S02]  /*91f0*/  IMAD.WIDE.U32 R4, R14, UR24, R2 ;  /* 0x000000180e047c25 */ /* 0x010fe4000f8e0002 */
[----:B------:R-:W1:Y:S03]  /*9200*/  LDC.64 R14, c[0x0][0x470] ;  /* 0x00011c00ff0e7b82 */ /* 0x000e660000000a00 */
[----:B------:R-:W-:Y:S02]  /*9210*/  IADD3 R5, R5, R0, RZ ;  /* 0x0000000005057210 */ /* 0x000fe40007ffe0ff */
[----:B------:R-:W-:-:S03]  /*9220*/  LEA R0, R34, UR5, 0x1 ;  /* 0x0000000522007c11 */ /* 0x000fc6000f8e08ff */
[----:B------:R-:W-:Y:S01]  /*9230*/  BAR.SYNC.DEFER_BLOCKING 0x0 ;  /* 0x0000000000007b1d */ /* 0x000fe20000010000 */
[C---:B--2---:R-:W-:Y:S02]  /*9240*/  IMAD R8, R12.reuse, UR33, RZ ;  /* 0x000000210c087c24 */ /* 0x044fe4000f8e02ff */
[----:B------:R-:W-:Y:S01]  /*9250*/  IMAD.WIDE.U32 R4, R12, UR25, R4 ;  /* 0x000000190c047c25 */ /* 0x000fe2000f8e0004 */
[----:B------:R-:W-:-:S03]  /*9260*/  MOV R6, R36 ;  /* 0x0000002400067202 */ /* 0x000fc60000000f00 */
[----:B------:R-:W-:Y:S02]  /*9270*/  IMAD R8, R13, UR25, R8 ;  /* 0x000000190d087c24 */ /* 0x000fe4000f8e0208 */
[C---:B---3--:R-:W-:Y:S02]  /*9280*/  IMAD R9, R10.reuse, UR32, RZ ;  /* 0x000000200a097c24 */ /* 0x048fe4000f8e02ff */
[----:B------:R-:W-:Y:S01]  /*9290*/  IMAD.WIDE.U32 R2, R10, UR24, R2 ;  /* 0x000000180a027c25 */ /* 0x000fe2000f8e0002 */
[----:B------:R-:W-:Y:S02]  /*92a0*/  MOV R10, UR6 ;  /* 0x00000006000a7c02 */ /* 0x000fe40008000f00 */
[----:B------:R-:W-:Y:S02]  /*92b0*/  IADD3 R5, R5, R8, RZ ;  /* 0x0000000805057210 */ /* 0x000fe40007ffe0ff */
[----:B------:R-:W-:Y:S01]  /*92c0*/  IADD3 R8, P0, R4, R30, RZ ;  /* 0x0000001e04087210 */ /* 0x000fe20007f1e0ff */
[----:B------:R-:W2:Y:S04]  /*92d0*/  LDS.128 R44, [R0+0xc000] ;  /* 0x00c00000002c7984 */ /* 0x000ea80000000c00 */
[----:B------:R-:W3:Y:S04]  /*92e0*/  LDS.128 R40, [R0+0xd000] ;  /* 0x00d0000000287984 */ /* 0x000ee80000000c00 */
[----:B------:R-:W4:Y:S01]  /*92f0*/  LDS.128 R36, [R0+0xe000] ;  /* 0x00e0000000247984 */ /* 0x000f220000000c00 */
[----:B------:R-:W-:-:S02]  /*9300*/  IMAD R9, R11, UR24, R9 ;  /* 0x000000180b097c24 */ /* 0x000fc4000f8e0209 */
[----:B------:R-:W-:Y:S01]  /*9310*/  IMAD.WIDE.U32 R6, R10, UR4, R6 ;  /* 0x000000040a067c25 */ /* 0x000fe2000f8e0006 */
[----:B------:R-:W-:Y:S01]  /*9320*/  IADD3.X R10, R5, UR8, R31, P0, !PT ;  /* 0x00000008050a7c10 */ /* 0x000fe200087fe41f */
[----:B------:R-:W4:Y:S01]  /*9330*/  LDS.128 R32, [R0+0xf000] ;  /* 0x00f0000000207984 */ /* 0x000f220000000c00 */
[----:B------:R-:W-:Y:S01]  /*9340*/  IADD3 R3, R3, R9, RZ ;  /* 0x0000000903037210 */ /* 0x000fe20007ffe0ff */
[----:B------:R-:W-:Y:S02]  /*9350*/  ULDC.64 UR8, c[0x0][0x3f0] ;  /* 0x0000fc0000087ab9 */ /* 0x000fe40000000a00 */
[----:B------:R-:W4:Y:S01]  /*9360*/  LDS.128 R28, [R0+0x10000] ;  /* 0x01000000001c7984 */ /* 0x000f220000000c00 */
[----:B-1----:R-:W-:-:S03]  /*9370*/  IMAD R9, R14, UR33, RZ ;  /* 0x000000210e097c24 */ /* 0x002fc6000f8e02ff */
[----:B------:R-:W1:Y:S04]  /*9380*/  LDS.128 R24, [R0+0x11000] ;  /* 0x0110000000187984 */ /* 0x000e680000000c00 */
[----:B------:R-:W1:Y:S04]  /*9390*/  LDS.128 R20, [R0+0x12000] ;  /* 0x0120000000147984 */ /* 0x000e680000000c00 */
[----:B------:R2:W1:Y:S01]  /*93a0*/  LDS.128 R16, [R0+0x13000] ;  /* 0x0130000000107984 */ /* 0x0004620000000c00 */
[----:B------:R-:W-:Y:S02]  /*93b0*/  IMAD R9, R15, UR25, R9 ;  /* 0x000000190f097c24 */ /* 0x000fe4000f8e0209 */
[----:B------:R-:W-:Y:S01]  /*93c0*/  IMAD.WIDE.U32 R4, R14, UR25, R2 ;  /* 0x000000190e047c25 */ /* 0x000fe2000f8e0002 */
[----:B------:R-:W-:Y:S01]  /*93d0*/  UIMAD UR4, UR4, UR7, UR43 ;  /* 0x00000007040472a4 */ /* 0x000fe2000f8e022b */
[----:B------:R-:W-:-:S03]  /*93e0*/  LEA R2, P1, R8, UR8, 0x1 ;  /* 0x0000000808027c11 */ /* 0x000fc6000f8208ff */
[----:B------:R-:W-:Y:S01]  /*93f0*/  IADD3 R5, R5, R9, RZ ;  /* 0x0000000905057210 */ /* 0x000fe20007ffe0ff */
[----:B------:R-:W-:Y:S01]  /*9400*/  USHF.L.U64.HI UR10, UR10, 0x6, UR11 ;  /* 0x000000060a0a7899 */ /* 0x000fe2000801020b */
[----:B------:R-:W-:Y:S01]  /*9410*/  LEA.HI.X R3, R8, UR9, R10, 0x1, P1 ;  /* 0x0000000908037c11 */ /* 0x000fe200088f0c0a */
[----:B------:R-:W-:Y:S01]  /*9420*/  ULDC.64 UR8, c[0x0][0x3f8] ;  /* 0x0000fe0000087ab9 */ /* 0x000fe20000000a00 */
[----:B------:R-:W-:Y:S02]  /*9430*/  IADD3 R8, P1, R2, UR12, RZ ;  /* 0x0000000c02087c10 */ /* 0x000fe4000ff3e0ff */
[----:B--2---:R-:W-:-:S04]  /*9440*/  IADD3 R0, P0, R4, R6, RZ ;  /* 0x0000000604007210 */ /* 0x004fc80007f1e0ff */
[----:B------:R-:W-:Y:S01]  /*9450*/  IADD3.X R6, R5, UR4, R7, P0, !PT ;  /* 0x0000000405067c10 */ /* 0x000fe200087fe407 */
[----:B------:R-:W-:Y:S01]  /*9460*/  USHF.L.U32 UR4, UR6, 0x6, URZ ;  /* 0x0000000606047899 */ /* 0x000fe2000800063f */
[C---:B------:R-:W-:Y:S01]  /*9470*/  LEA R10, P0, R0.reuse, UR8, 0x1 ;  /* 0x00000008000a7c11 */ /* 0x040fe2000f8008ff */
[----:B------:R-:W-:Y:S01]  /*9480*/  USHF.L.U64.HI UR6, UR6, 0x6, UR7 ;  /* 0x0000000606067899 */ /* 0x000fe20008010207 */
[----:B------:R-:W-:Y:S02]  /*9490*/  IADD3.X R9, R3, UR10, RZ, P1, !PT ;  /* 0x0000000a03097c10 */ /* 0x000fe40008ffe4ff */
[----:B------:R-:W-:Y:S02]  /*94a0*/  LEA.HI.X R11, R0, UR9, R6, 0x1, P0 ;  /* 0x00000009000b7c11 */ /* 0x000fe400080f0c06 */
[----:B------:R-:W-:Y:S02]  /*94b0*/  IADD3 R6, P1, R8, UR12, RZ ;  /* 0x0000000c08067c10 */ /* 0x000fe4000ff3e0ff */
[----:B------:R-:W-:Y:S01]  /*94c0*/  IADD3 R4, P0, R10, UR4, RZ ;  /* 0x000000040a047c10 */ /* 0x000fe2000ff1e0ff */
[----:B------:R2:W-:Y:S01]  /*94d0*/  STG.E.128 desc[UR30][R2.64], R44 ;  /* 0x0000002c02007986 */ /* 0x0005e2000c101d1e */
[----:B------:R-:W-:-:S02]  /*94e0*/  IADD3.X R7, R9, UR10, RZ, P1, !PT ;  /* 0x0000000a09077c10 */ /* 0x000fc40008ffe4ff */
[----:B------:R-:W-:Y:S02]  /*94f0*/  IADD3.X R5, R11, UR6, RZ, P0, !PT ;  /* 0x000000060b057c10 */ /* 0x000fe400087fe4ff */
[----:B------:R-:W-:Y:S01]  /*9500*/  IADD3 R12, P1, R6, UR12, RZ ;  /* 0x0000000c060c7c10 */ /* 0x000fe2000ff3e0ff */
[----:B---3--:R-:W-:Y:S03]  /*9510*/  STG.E.128 desc[UR30][R8.64], R40 ;  /* 0x0000002808007986 */ /* 0x008fe6000c101d1e */
[----:B------:R-:W-:Y:S01]  /*9520*/  IADD3.X R13, R7, UR10, RZ, P1, !PT ;  /* 0x0000000a070d7c10 */ /* 0x000fe20008ffe4ff */
[----:B----4-:R3:W-:Y:S04]  /*9530*/  STG.E.128 desc[UR30][R6.64], R36 ;  /* 0x0000002406007986 */ /* 0x0107e8000c101d1e */
[----:B------:R4:W-:Y:S04]  /*9540*/  STG.E.128 desc[UR30][R12.64], R32 ;  /* 0x000000200c007986 */ /* 0x0009e8000c101d1e */
[----:B------:R4:W-:Y:S01]  /*9550*/  STG.E.128 desc[UR30][R10.64], R28 ;  /* 0x0000001c0a007986 */ /* 0x0009e2000c101d1e */
[----:B--2---:R-:W-:-:S04]  /*9560*/  IADD3 R2, P0, R4, UR4, RZ ;  /* 0x0000000404027c10 */ /* 0x004fc8000ff1e0ff */
[----:B------:R-:W-:Y:S02]  /*9570*/  IADD3.X R3, R5, UR6, RZ, P0, !PT ;  /* 0x0000000605037c10 */ /* 0x000fe400087fe4ff */
[----:B---3--:R-:W-:Y:S01]  /*9580*/  IADD3 R6, P0, R2, UR4, RZ ;  /* 0x0000000402067c10 */ /* 0x008fe2000ff1e0ff */
[----:B-1----:R4:W-:Y:S03]  /*9590*/  STG.E.128 desc[UR30][R4.64], R24 ;  /* 0x0000001804007986 */ /* 0x0029e6000c101d1e */
[----:B------:R-:W-:Y:S01]  /*95a0*/  IADD3.X R7, R3, UR6, RZ, P0, !PT ;  /* 0x0000000603077c10 */ /* 0x000fe200087fe4ff */
[----:B------:R4:W-:Y:S04]  /*95b0*/  STG.E.128 desc[UR30][R2.64], R20 ;  /* 0x0000001402007986 */ /* 0x0009e8000c101d1e */
[----:B------:R4:W-:Y:S04]  /*95c0*/  STG.E.128 desc[UR30][R6.64], R16 ;  /* 0x0000001006007986 */ /* 0x0009e8000c101d1e */
.L_x_2016:
        /* <DEDUP_REMOVED lines=11> */
.L_x_2023:
[----:B------:R-:W-:Y:S05]  /*9680*/  EXIT ;  /* 0x000000000000794d */ /* 0x000fea0003800000 */
.L_x_2025:
        /* <DEDUP_REMOVED lines=15> */
.L_x_2493:


//--------------------- .text._ZN5flash44flash_bwd_dq_dk_dv_loop_seqk_parallel_kernelI23Flash_bwd_kernel_traitsILi64ELi128ELi128ELi8ELi4ELi4ELi4ELb0ELb0EN7cutlass6half_tE19Flash_kernel_traitsILi64ELi128ELi128ELi8ES3_EELb0ELb0ELb0ELb0ELb1ELb1ELb1EEEvNS_16Flash_bwd_paramsE --------------------------
	.section	.text._ZN5flash44flash_bwd_dq_dk_dv_loop_seqk_parallel_kernelI23Flash_bwd_kernel_traitsILi64ELi128ELi128ELi8ELi4ELi4ELi4ELb0ELb0EN7cutlass6half_tE19Flash_kernel_traitsILi64ELi128ELi128ELi8ES3_EELb0ELb0ELb0ELb0ELb1ELb1ELb1EEEvNS_16Flash_bwd_paramsE,"ax",@progbits
	.align	128
        .global         _ZN5flash44flash_bwd_dq_dk_dv_loop_seqk_parallel_kernelI23Flash_bwd_kernel_traitsILi64ELi128ELi128ELi8ELi4ELi4ELi4ELb0ELb0EN7cutlass6half_tE19Flash_kernel_traitsILi64ELi128ELi128ELi8ES3_EELb0ELb0ELb0ELb0ELb1ELb1ELb1EEEvNS_16Flash_bwd_paramsE
        .type           _ZN5flash44flash_bwd_dq_dk_dv_loop_seqk_parallel_kernelI23Flash_bwd_kernel_traitsILi64ELi128ELi128ELi8ELi4ELi4ELi4ELb0ELb0EN7cutlass6half_tE19Flash_kernel_traitsILi64ELi128ELi128ELi8ES3_EELb0ELb0ELb0ELb0ELb1ELb1ELb1EEEvNS_16Flash_bwd_paramsE,@function
        .size           _ZN5flash44flash_bwd_dq_dk_dv_loop_seqk_parallel_kernelI23Flash_bwd_kernel_traitsILi64ELi128ELi128ELi8ELi4ELi4ELi4ELb0ELb0EN7cutlass6half_tE19Flash_kernel_traitsILi64ELi128ELi128ELi8ES3_EELb0ELb0ELb0ELb0ELb1ELb1ELb1EEEvNS_16Flash_bwd_paramsE,(.L_x_2494 - _ZN5flash44flash_bwd_dq_dk_dv_loop_seqk_parallel_kernelI23Flash_bwd_kernel_traitsILi64ELi128ELi128ELi8ELi4ELi4ELi4ELb0ELb0EN7cutlass6half_tE19Flash_kernel_traitsILi64ELi128ELi128ELi8ES3_EELb0ELb0ELb0ELb0ELb1ELb1ELb1EEEvNS_16Flash_bwd_paramsE)
        .other          _ZN5flash44flash_bwd_dq_dk_dv_loop_seqk_parallel_kernelI23Flash_bwd_kernel_traitsILi64ELi128ELi128ELi8ELi4ELi4ELi4ELb0ELb0EN7cutlass6half_tE19Flash_kernel_traitsILi64ELi128ELi128ELi8ES3_EELb0ELb0ELb0ELb0ELb1ELb1ELb1EEEvNS_16Flash_bwd_paramsE,@"STO_CUDA_ENTRY STV_DEFAULT"
_ZN5flash44flash_bwd_dq_dk_dv_loop_seqk_parallel_kernelI23Flash_bwd_kernel_traitsILi64ELi128ELi128ELi8ELi4ELi4ELi4ELb0ELb0EN7cutlass6half_tE19Flash_kernel_traitsILi64ELi128ELi128ELi8ES3_EELb0ELb0ELb0ELb0ELb1ELb1ELb1EEEvNS_16Flash_bwd_paramsE:
.text._ZN5flash44flash_bwd_dq_dk_dv_loop_seqk_parallel_kernelI23Flash_bwd_kernel_traitsILi64ELi128ELi128ELi8ELi4ELi4ELi4ELb0ELb0EN7cutlass6half_tE19Flash_kernel_traitsILi64ELi128ELi128ELi8ES3_EELb0ELb0ELb0ELb0ELb1ELb1ELb1EEEvNS_16Flash_bwd_paramsE:
        /* <DEDUP_REMOVED lines=14> */
[----:B------:R-:W-:Y:S01]  /*00e0*/  UMOV UR5, 0x400 ;  /* 0x0000040000057882 */ /* 0x000fe20000000000 */
[----:B------:R-:W-:Y:S01]  /*00f0*/  UMOV UR7, 0x400 ;  /* 0x0000040000077882 */ /* 0x000fe20000000000 */
[----:B------:R-:W-:Y:S01]  /*0100*/  UMOV UR10, 0x400 ;  /* 0x00000400000a7882 */ /* 0x000fe20000000000 */
[----:B------:R-:W-:Y:S01]  /*0110*/  ULDC.64 UR34, c[0x0][0x208] ;  /* 0x0000820000227ab9 */ /* 0x000fe20000000a00 */
[----:B------:R-:W-:Y:S01]  /*0120*/  UMOV UR29, 0xffffc000 ;  /* 0xffffc000001d7882 */ /* 0x000fe20000000000 */
[----:B------:R-:W-:Y:S01]  /*0130*/  ULDC.64 UR24, c[0x0][0x300] ;  /* 0x0000c00000187ab9 */ /* 0x000fe20000000a00 */
[----:B------:R-:W3:Y:S01]  /*0140*/  S2UR UR4, SR_CgaCtaId ;  /* 0x00000000000479c3 */ /* 0x000ee20000008800 */
[----:B------:R-:W-:-:S07]  /*0150*/  ULDC.64 UR22, c[0x0][0x308] ;  /* 0x0000c20000167ab9 */ /* 0x000fce0000000a00 */
[----:B------:R-:W4:Y:S01]  /*0160*/  S2UR UR6, SR_CgaCtaId ;  /* 0x00000000000679c3 */ /* 0x000f220000008800 */
[----:B--2---:R-:W-:-:S07]  /*0170*/  ULEA UR8, UR8, UR11, 0x18 ;  /* 0x0000000b08087291 */ /* 0x004fce000f8ec03f */
[----:B------:R-:W2:Y:S01]  /*0180*/  S2UR UR28, SR_CTAID.Y ;  /* 0x00000000001c79c3 */ /* 0x000ea20000002600 */
[----:B-1----:R-:W-:Y:S01]  /*0190*/  SHF.R.S32.HI R4, RZ, 0x1f, R9 ;  /* 0x0000001fff047819 */ /* 0x002fe20000011409 */
[----:B---3--:R-:W-:-:S06]  /*01a0*/  ULEA UR4, UR4, UR5, 0x18 ;  /* 0x0000000504047291 */ /* 0x008fcc000f8ec03f */
[----:B------:R-:W1:Y:S01]  /*01b0*/  S2UR UR32, SR_CTAID.Z ;  /* 0x00000000002079c3 */ /* 0x000e620000002700 */
[----:B------:R-:W-:Y:S01]  /*01c0*/  UIADD3 UR5, UR8, 0xc000, URZ ;  /* 0x0000c00008057890 */ /* 0x000fe2000fffe03f */
[CC--:B------:R-:W-:Y:S02]  /*01d0*/  LEA.HI R0, R4.reuse, R9.reuse, RZ, 0x5 ;  /* 0x0000000904007211 */ /* 0x0c0fe400078f28ff */
[----:B------:R-:W-:Y:S02]  /*01e0*/  LEA.HI R186, R4, R9, RZ, 0x3 ;  /* 0x0000000904ba7211 */ /* 0x000fe400078f18ff */
[----:B------:R-:W-:Y:S01]  /*01f0*/  LOP3.LUT R5, R0, 0xffffffe0, RZ, 0xc0, !PT ;  /* 0xffffffe000057812 */ /* 0x000fe200078ec0ff */
[----:B----4-:R-:W-:Y:S01]  /*0200*/  ULEA UR6, UR6, UR7, 0x18 ;  /* 0x0000000706067291 */ /* 0x010fe2000f8ec03f */
[--C-:B------:R-:W-:Y:S01]  /*0210*/  SHF.R.S32.HI R3, RZ, 0x5, R0.reuse ;  /* 0x00000005ff037819 */ /* 0x100fe20000011400 */
[----:B------:R-:W3:Y:S01]  /*0220*/  S2UR UR9, SR_CgaCtaId ;  /* 0x00000000000979c3 */ /* 0x000ee20000008800 */
[----:B------:R-:W-:-:S02]  /*0230*/  SHF.R.S32.HI R0, RZ, 0x1f, R0 ;  /* 0x0000001fff007819 */ /* 0x000fc40000011400 */
[CC--:B------:R-:W-:Y:S02]  /*0240*/  LEA.HI R10, R4.reuse, R9.reuse, RZ, 0x4 ;  /* 0x00000009040a7211 */ /* 0x0c0fe400078f20ff */
[CC--:B------:R-:W-:Y:S02]  /*0250*/  LEA.HI R17, R4.reuse, R9.reuse, RZ, 0x7 ;  /* 0x0000000904117211 */ /* 0x0c0fe400078f38ff */
[CC--:B------:R-:W-:Y:S01]  /*0260*/  LEA.HI R15, R4.reuse, R9.reuse, RZ, 0x6 ;  /* 0x00000009040f7211 */ /* 0x0c0fe200078f30ff */
[----:B------:R-:W4:Y:S01]  /*0270*/  S2UR UR27, SR_CTAID.Z ;  /* 0x00000000001b79c3 */ /* 0x000f220000002700 */
[----:B------:R-:W-:Y:S01]  /*0280*/  LEA.HI R4, R4, R9, RZ, 0x2 ;  /* 0x0000000904047211 */ /* 0x000fe200078f10ff */
[----:B--2---:R-:W-:Y:S01]  /*0290*/  USHF.R.S32.HI UR31, URZ, 0x1f, UR28 ;  /* 0x0000001f3f1f7899 */ /* 0x004fe2000801141c */
[----:B------:R-:W-:Y:S01]  /*02a0*/  LEA.HI R2, R0, R3, RZ, 0x2 ;  /* 0x0000000300027211 */ /* 0x000fe200078f10ff */
[C---:B------:R-:W-:Y:S01]  /*02b0*/  IMAD.IADD R0, R9.reuse, 0x1, -R5 ;  /* 0x0000000109007824 */ /* 0x040fe200078e0a05 */
[----:B------:R-:W-:Y:S01]  /*02c0*/  SHF.R.S32.HI R6, RZ, 0x3, R186 ;  /* 0x00000003ff067819 */ /* 0x000fe200000114ba */
[----:B------:R-:W-:Y:S01]  /*02d0*/  UIMAD.WIDE UR36, UR28, 0x80, URZ ;  /* 0x000000801c2478a5 */ /* 0x000fe2000f8e023f */
[----:B------:R-:W-:Y:S01]  /*02e0*/  LOP3.LUT R7, R186, 0xfffffff8, RZ, 0xc0, !PT ;  /* 0xfffffff8ba077812 */ /* 0x000fe200078ec0ff */
[----:B------:R-:W2:Y:S01]  /*02f0*/  S2UR UR26, SR_CTAID.Y ;  /* 0x00000000001a79c3 */ /* 0x000ea20000002600 */
[----:B------:R-:W-:Y:S01]  /*0300*/  LOP3.LUT R12, R4, 0x7ffffffc, RZ, 0xc0, !PT ;  /* 0x7ffffffc040c7812 */ /* 0x000fe200078ec0ff */
[----:B------:R-:W-:Y:S01]  /*0310*/  IMAD.SHL.U32 R5, R6, 0x40, RZ ;  /* 0x0000004006057824 */ /* 0x000fe200078e00ff */
[----:B------:R-:W-:Y:S01]  /*0320*/  LOP3.LUT R11, R10, 0xfffffff0, RZ, 0xc0, !PT ;  /* 0xfffffff00a0b7812 */ /* 0x000fe200078ec0ff */
[C---:B------:R-:W-:Y:S01]  /*0330*/  IMAD.IADD R7, R9.reuse, 0x1, -R7 ;  /* 0x0000000109077824 */ /* 0x040fe200078e0a07 */
[----:B------:R-:W-:Y:S01]  /*0340*/  SHF.R.S32.HI R8, RZ, 0x1f, R0 ;  /* 0x0000001fff087819 */ /* 0x000fe20000011400 */
[C---:B------:R-:W-:Y:S01]  /*0350*/  IMAD.IADD R16, R9.reuse, 0x1, -R12 ;  /* 0x0000000109107824 */ /* 0x040fe200078e0a0c */
[----:B------:R-:W-:Y:S01]  /*0360*/  LOP3.LUT R2, R2, 0xfffffffc, RZ, 0xc0, !PT ;  /* 0xfffffffc02027812 */ /* 0x000fe200078ec0ff */
[----:B------:R-:W-:Y:S01]  /*0370*/  IMAD.IADD R6, R9, 0x1, -R11 ;  /* 0x0000000109067824 */ /* 0x000fe200078e0a0b */
[----:B------:R-:W-:Y:S01]  /*0380*/  LEA.HI R12, R8, R0, RZ, 0x2 ;  /* 0x00000000080c7211 */ /* 0x000fe200078f10ff */
[----:B------:R-:W-:Y:S01]  /*0390*/  IMAD.SHL.U32 R9, R7, 0x8, RZ ;  /* 0x0000000807097824 */ /* 0x000fe200078e00ff */
[----:B------:R-:W-:Y:S01]  /*03a0*/  LOP3.LUT R0, R5, 0x1c0, RZ, 0xc0, !PT ;  /* 0x000001c005007812 */ /* 0x000fe200078ec0ff */
[----:B------:R-:W-:Y:S01]  /*03b0*/  IMAD.IADD R13, R3, 0x1, -R2 ;  /* 0x00000001030d7824 */ /* 0x000fe200078e0a02 */
[----:B------:R-:W-:Y:S01]  /*03c0*/  SHF.R.S32.HI R5, RZ, 0x4, R10 ;  /* 0x00000004ff057819 */ /* 0x000fe2000001140a */
[----:B-1----:R-:W-:Y:S01]  /*03d0*/  USHF.R.S32.HI UR30, URZ, 0x1f, UR32 ;  /* 0x0000001f3f1e7899 */ /* 0x002fe20008011420 */
[--C-:B------:R-:W-:Y:S01]  /*03e0*/  SHF.R.S32.HI R8, RZ, 0x2, R4.reuse ;  /* 0x00000002ff087819 */ /* 0x100fe20000011404 */
[----:B---3--:R-:W-:Y:S01]  /*03f0*/  ULEA UR7, UR9, UR10, 0x18 ;  /* 0x0000000a09077291 */ /* 0x008fe2000f8ec03f */
[----:B------:R-:W-:Y:S01]  /*0400*/  SHF.R.S32.HI R2, RZ, 0x1f, R4 ;  /* 0x0000001fff027819 */ /* 0x000fe20000011404 */
[----:B----4-:R-:W-:Y:S01]  /*0410*/  USHF.R.S32.HI UR39, URZ, 0x1f, UR27 ;  /* 0x0000001f3f277899 */ /* 0x010fe2000801141b */
[----:B------:R-:W-:-:S02]  /*0420*/  LOP3.LUT R9, R0, 0x38, R9, 0xf8, !PT ;  /* 0x0000003800097812 */ /* 0x000fc400078ef809 */
[----:B------:R-:W-:Y:S02]  /*0430*/  SHF.R.U32.HI R4, RZ, 0x3, R0 ;  /* 0x00000003ff047819 */ /* 0x000fe40000011600 */
[----:B------:R-:W-:Y:S01]  /*0440*/  LEA.HI R3, R10, R5, RZ, 0x1 ;  /* 0x000000050a037211 */ /* 0x000fe200078f08ff */
[----:B--2---:R-:W-:Y:S01]  /*0450*/  USHF.R.S32.HI UR38, URZ, 0x1f, UR26 ;  /* 0x0000001f3f267899 */ /* 0x004fe2000801141a */
[----:B------:R-:W-:Y:S02]  /*0460*/  LEA.HI R0, R2, R8, RZ, 0x3 ;  /* 0x0000000802007211 */ /* 0x000fe400078f18ff */
[----:B------:R-:W-:Y:S02]  /*0470*/  SHF.R.S32.HI R11, RZ, 0x1f, R6 ;  /* 0x0000001fff0b7819 */ /* 0x000fe40000011406 */
[----:B------:R-:W-:Y:S01]  /*0480*/  LOP3.LUT R9, R9, R4, RZ, 0x3c, !PT ;  /* 0x0000000409097212 */ /* 0x000fe200078e3cff */
[----:B------:R-:W-:Y:S01]  /*0490*/  IMAD.SHL.U32 R4, R15, 0x8, RZ ;  /* 0x000000080f047824 */ /* 0x000fe200078e00ff */
[----:B------:R-:W-:-:S02]  /*04a0*/  LOP3.LUT R2, R3, 0xfffffffe, RZ, 0xc0, !PT ;  /* 0xfffffffe03027812 */ /* 0x000fc400078ec0ff */
[----:B------:R-:W-:Y:S02]  /*04b0*/  LOP3.LUT R0, R0, 0xfffffff8, RZ, 0xc0, !PT ;  /* 0xfffffff800007812 */ /* 0x000fe400078ec0ff */
[----:B------:R-:W-:Y:S01]  /*04c0*/  LEA.HI R14, R11, R6, RZ, 0x3 ;  /* 0x000000060b0e7211 */ /* 0x000fe200078f18ff */
[----:B------:R-:W-:Y:S01]  /*04d0*/  IMAD.IADD R11, R5, 0x1, -R2 ;  /* 0x00000001050b7824 */ /* 0x000fe200078e0a02 */
[----:B------:R-:W-:Y:S01]  /*04e0*/  LOP3.LUT R2, R9, 0xfffffe00, R4, 0xf8, !PT ;  /* 0xfffffe0009027812 */ /* 0x000fe200078ef804 */
[----:B------:R-:W-:Y:S01]  /*04f0*/  IMAD.IADD R0, R8, 0x1, -R0 ;  /* 0x0000000108007824 */ /* 0x000fe200078e0a00 */
[----:B------:R-:W-:Y:S01]  /*0500*/  LOP3.LUT R3, R14, 0xfffffff8, RZ, 0xc0, !PT ;  /* 0xfffffff80e037812 */ /* 0x000fe200078ec0ff */
[C---:B------:R-:W-:Y:S01]  /*0510*/  IMAD.SHL.U32 R4, R7.reuse, 0x40, RZ ;  /* 0x0000004007047824 */ /* 0x040fe200078e00ff */
[C---:B------:R-:W-:Y:S01]  /*0520*/  LOP3.LUT P4, RZ, R7.reuse, 0x2, RZ, 0xc0, !PT ;  /* 0x0000000207ff7812 */ /* 0x040fe2000788c0ff */
[----:B------:R1:W-:Y:S01]  /*0530*/  STL [R1+0xa0], R2 ;  /* 0x0000a00201007387 */ /* 0x0003e20000100800 */
[----:B------:R-:W-:Y:S01]  /*0540*/  LOP3.LUT P3, RZ, R7, 0x4, RZ, 0xc0, !PT ;  /* 0x0000000407ff7812 */ /* 0x000fe2000786c0ff */
[----:B------:R-:W-:Y:S01]  /*0550*/  IMAD.IADD R19, R6, 0x1, -R3 ;  /* 0x0000000106137824 */ /* 0x000fe200078e0a03 */
[----:B------:R-:W-:Y:S01]  /*0560*/  SHF.R.S32.HI R6, RZ, 0x7, R17 ;  /* 0x00000007ff067819 */ /* 0x000fe20000011411 */
[----:B------:R-:W-:Y:S01]  /*0570*/  IMAD.SHL.U32 R8, R16, 0x2, RZ ;  /* 0x0000000210087824 */ /* 0x000fe200078e00ff */
[----:B------:R-:W-:Y:S01]  /*0580*/  LOP3.LUT R4, R4, 0x1c0, RZ, 0xc0, !PT ;  /* 0x000001c004047812 */ /* 0x000fe200078ec0ff */
[----:B------:R-:W-:Y:S01]  /*0590*/  IMAD.SHL.U32 R7, R11, 0x200, RZ ;  /* 0x000002000b077824 */ /* 0x000fe200078e00ff */
[----:B------:R-:W-:Y:S01]  /*05a0*/  STL [R1+0xb4], R19 ;  /* 0x0000b41301007387 */ /* 0x000fe20000100800 */
[----:B------:R-:W-:Y:S01]  /*05b0*/  IMAD.SHL.U32 R5, R6, 0x8, RZ ;  /* 0x0000000806057824 */ /* 0x000fe200078e00ff */
[----:B-1----:R-:W-:-:S04]  /*05c0*/  LOP3.LUT R2, R0, 0x1, RZ, 0xc0, !PT ;  /* 0x0000000100027812 */ /* 0x002fc800078ec0ff */
[----:B------:R-:W-:Y:S01]  /*05d0*/  ISETP.NE.U32.AND P0, PT, R2, 0x1, PT ;  /* 0x000000010200780c */ /* 0x000fe20003f05070 */
[----:B------:R-:W-:-:S03]  /*05e0*/  IMAD.SHL.U32 R2, R13, 0x10, RZ ;  /* 0x000000100d027824 */ /* 0x000fc600078e00ff */
[C---:B------:R-:W-:Y:S01]  /*05f0*/  R2P PR, R0.reuse, 0x6 ;  /* 0x0000000600007804 */ /* 0x040fe20000000000 */
[----:B------:R-:W-:Y:S01]  /*0600*/  IMAD.SHL.U32 R0, R0, 0x40, RZ ;  /* 0x0000004000007824 */ /* 0x000fe200078e00ff */
[----:B------:R-:W-:Y:S02]  /*0610*/  LOP3.LUT R3, R4, 0x30, R2, 0xf8, !PT ;  /* 0x0000003004037812 */ /* 0x000fe400078ef802 */
[----:B------:R-:W-:Y:S02]  /*0620*/  LEA.HI.SX32 R18, R12, R2, 0x1e ;  /* 0x000000020c127211 */ /* 0x000fe400078ff2ff */
[----:B------:R-:W-:Y:S02]  /*0630*/  LOP3.LUT R0, R0, 0x1c0, RZ, 0xc0, !PT ;  /* 0x000001c000007812 */ /* 0x000fe400078ec0ff */
[----:B------:R-:W-:Y:S01]  /*0640*/  LOP3.LUT R2, R5, 0x8, RZ, 0xc0, !PT ;  /* 0x0000000805027812 */ /* 0x000fe200078ec0ff */
[----:B------:R-:W-:Y:S01]  /*0650*/  IMAD.SHL.U32 R5, R11, 0x10, RZ ;  /* 0x000000100b057824 */ /* 0x000fe200078e00ff */
[--C-:B------:R-:W-:Y:S01]  /*0660*/  LOP3.LUT R12, R3, 0x8, R186.reuse, 0xf8, !PT ;  /* 0x00000008030c7812 */ /* 0x100fe200078ef8ba */
[----:B------:R-:W-:Y:S01]  /*0670*/  STL [R1+0xbc], R18 ;  /* 0x0000bc1201007387 */ /* 0x000fe20000100800 */
[----:B------:R-:W-:-:S02]  /*0680*/  LOP3.LUT R186, R4, 0x8, R186, 0xf8, !PT ;  /* 0x0000000804ba7812 */ /* 0x000fc400078ef8ba */
[----:B------:R-:W-:Y:S02]  /*0690*/  SHF.R.U32.HI R3, RZ, 0x3, R0 ;  /* 0x00000003ff037819 */ /* 0x000fe40000011600 */
[----:B------:R-:W-:Y:S02]  /*06a0*/  SHF.R.U32.HI R4, RZ, 0x3, R4 ;  /* 0x00000003ff047819 */ /* 0x000fe40000011604 */
[----:B------:R-:W-:Y:S02]  /*06b0*/  LOP3.LUT R15, R2, 0x10, R5, 0xf8, !PT ;  /* 0x00000010020f7812 */ /* 0x000fe400078ef805 */
[CC--:B------:R-:W-:Y:S01]  /*06c0*/  LOP3.LUT R10, R3.reuse, R0.reuse, R2, 0x1e, !PT ;  /* 0x00000000030a7212 */ /* 0x0c0fe200078e1e02 */
[C---:B------:R-:W-:Y:S01]  /*06d0*/  IMAD R2, R6.reuse, 0x1000, R7 ;  /* 0x0000100006027824 */ /* 0x040fe200078e0207 */
[----:B------:R-:W-:Y:S01]  /*06e0*/  LOP3.LUT R9, R3, R0, RZ, 0xfc, !PT ;  /* 0x0000000003097212 */ /* 0x000fe200078efcff */
[----:B------:R-:W-:Y:S01]  /*06f0*/  IMAD R0, R6, 0x2000, R8 ;  /* 0x0000200006007824 */ /* 0x000fe200078e0208 */
[----:B------:R-:W-:Y:S01]  /*0700*/  LOP3.LUT R186, R186, R4, RZ, 0x3c, !PT ;  /* 0x00000004baba7212 */ /* 0x000fe200078e3cff */
[----:B------:R-:W-:Y:S01]  /*0710*/  IMAD.SHL.U32 R6, R19, 0x40, RZ ;  /* 0x0000004013067824 */ /* 0x000fe200078e00ff */
[----:B------:R-:W-:Y:S01]  /*0720*/  LOP3.LUT R5, R7, R12, R4, 0xf6, !PT ;  /* 0x0000000c07057212 */ /* 0x000fe200078ef604 */
[----:B------:R-:W-:-:S02]  /*0730*/  IMAD R3, R13, 0x400, R0 ;  /* 0x000004000d037824 */ /* 0x000fc400078e0200 */
[----:B------:R-:W-:Y:S01]  /*0740*/  IMAD.IADD R186, R2, 0x1, R186 ;  /* 0x0000000102ba7824 */ /* 0x000fe200078e02ba */
[----:B------:R-:W-:Y:S01]  /*0750*/  LOP3.LUT R6, R6, 0x1c0, RZ, 0xc0, !PT ;  /* 0x000001c006067812 */ /* 0x000fe200078ec0ff */
[----:B------:R-:W-:Y:S02]  /*0760*/  IMAD R0, R13, 0x400, R8 ;  /* 0x000004000d007824 */ /* 0x000fe400078e0208 */
[----:B------:R-:W-:Y:S01]  /*0770*/  VIADD R2, R18, 0xffffff80 ;  /* 0xffffff8012027836 */ /* 0x000fe20000000000 */
[----:B------:R-:W-:Y:S01]  /*0780*/  SHF.R.U32.HI R7, RZ, 0x3, R6 ;  /* 0x00000003ff077819 */ /* 0x000fe20000011606 */
[----:B------:R-:W-:Y:S01]  /*0790*/  IMAD.IADD R9, R9, 0x1, R3 ;  /* 0x0000000109097824 */ /* 0x000fe200078e0203 */
[----:B------:R-:W-:Y:S01]  /*07a0*/  LEA R186, R186, UR5, 0x1 ;  /* 0x00000005baba7c11 */ /* 0x000fe2000f8e08ff */
[----:B------:R-:W-:Y:S01]  /*07b0*/  IMAD.IADD R10, R0, 0x1, R10 ;  /* 0x00000001000a7824 */ /* 0x000fe200078e020a */
[----:B------:R-:W-:Y:S01]  /*07c0*/  SHF.R.S32.HI R4, RZ, 0x1f, R2 ;  /* 0x0000001fff047819 */ /* 0x000fe20000011402 */
[----:B------:R-:W-:Y:S01]  /*07d0*/  IMAD.SHL.U32 R0, R14, 0x40, RZ ;  /* 0x000000400e007824 */ /* 0x000fe200078e00ff */
[----:B------:R-:W-:Y:S01]  /*07e0*/  LEA R9, R9, UR8, 0x1 ;  /* 0x0000000809097c11 */ /* 0x000fe2000f8e08ff */
[----:B------:R-:W-:Y:S01]  /*07f0*/  IMAD.SHL.U32 R3, R11, 0x8, RZ ;  /* 0x000000080b037824 */ /* 0x000fe200078e00ff */
[----:B------:R-:W-:-:S02]  /*0800*/  SHF.L.U64.HI R2, R2, 0x2, R4 ;  /* 0x0000000202027819 */ /* 0x000fc40000010204 */
[----:B------:R-:W-:Y:S02]  /*0810*/  LOP3.LUT R0, R0, 0xfffffe00, RZ, 0xc0, !PT ;  /* 0xfffffe0000007812 */ /* 0x000fe400078ec0ff */
[----:B------:R-:W-:Y:S01]  /*0820*/  LOP3.LUT R3, R6, 0x8, R3, 0xf8, !PT ;  /* 0x0000000806037812 */ /* 0x000fe200078ef803 */
[----:B------:R1:W-:Y:S01]  /*0830*/  STL [R1+0xb0], R2 ;  /* 0x0000b00201007387 */ /* 0x0003e20000100800 */
[----:B------:R-:W-:Y:S01]  /*0840*/  LEA R10, R10, UR5, 0x1 ;  /* 0x000000050a0a7c11 */ /* 0x000fe2000f8e08ff */
[----:B------:R-:W-:Y:S01]  /*0850*/  IMAD R4, R13, 0x400, R0 ;  /* 0x000004000d047824 */ /* 0x000fe200078e0200 */
[----:B------:R-:W-:-:S03]  /*0860*/  LOP3.LUT R3, R3, R7, RZ, 0x3c, !PT ;  /* 0x0000000703037212 */ /* 0x000fc600078e3cff */
[----:B------:R-:W-:Y:S01]  /*0870*/  STL [R1+0xb8], R10 ;  /* 0x0000b80a01007387 */ /* 0x000fe20000100800 */
[----:B------:R-:W-:Y:S02]  /*0880*/  VIADD R17, R10, 0x420 ;  /* 0x000004200a117836 */ /* 0x000fe40000000000 */
[----:B------:R-:W-:Y:S01]  /*0890*/  IMAD.IADD R192, R4, 0x1, R3 ;  /* 0x0000000104c07824 */ /* 0x000fe200078e0203 */
[----:B------:R-:W-:Y:S01]  /*08a0*/  LEA R3, R5, UR8, 0x1 ;  /* 0x0000000805037c11 */ /* 0x000fe2000f8e08ff */
[----:B------:R-:W-:Y:S01]  /*08b0*/  IMAD.MOV.U32 R4, RZ, RZ, 0x20 ;  /* 0x00000020ff047424 */ /* 0x000fe200078e00ff */
[----:B------:R2:W-:Y:S01]  /*08c0*/  STL [R1+0x4c], R9 ;  /* 0x00004c0901007387 */ /* 0x0005e20000100800 */
[C---:B------:R-:W-:Y:S02]  /*08d0*/  VIADD R8, R10.reuse, 0x2020 ;  /* 0x000020200a087836 */ /* 0x040fe40000000000 */
[----:B------:R-:W-:Y:S01]  /*08e0*/  @P1 VIADD R17, R10, 0x3e0 ;  /* 0x000003e00a111836 */ /* 0x000fe20000000000 */
[----:B------:R-:W-:Y:S01]  /*08f0*/  SEL R188, R4, 0xffffffe0, !P4 ;  /* 0xffffffe004bc7807 */ /* 0x000fe20006000000 */
[----:B------:R-:W-:Y:S01]  /*0900*/  VIADD R16, R10, 0x2420 ;  /* 0x000024200a107836 */ /* 0x000fe20000000000 */
[----:B------:R-:W-:Y:S01]  /*0910*/  SEL R4, R4, 0xffffffe0, !P1 ;  /* 0xffffffe004047807 */ /* 0x000fe20004800000 */
[----:B------:R-:W-:-:S02]  /*0920*/  @P1 VIADD R8, R10, 0x1fe0 ;  /* 0x00001fe00a081836 */ /* 0x000fc40000000000 */
[----:B------:R-:W-:Y:S02]  /*0930*/  @P1 VIADD R16, R10, 0x23e0 ;  /* 0x000023e00a101836 */ /* 0x000fe40000000000 */
[----:B------:R-:W-:Y:S01]  /*0940*/  IMAD.IADD R5, R9, 0x1, R4 ;  /* 0x0000000109057824 */ /* 0x000fe200078e0204 */
[----:B-1----:R-:W-:Y:S01]  /*0950*/  LOP3.LUT R2, R7, R15, R6, 0x1e, !PT ;  /* 0x0000000f07027212 */ /* 0x002fe200078e1e06 */
[----:B------:R-:W-:Y:S02]  /*0960*/  IMAD.MOV.U32 R6, RZ, RZ, 0x40 ;  /* 0x00000040ff067424 */ /* 0x000fe400078e00ff */
[----:B------:R-:W-:Y:S01]  /*0970*/  IMAD.IADD R7, R4, 0x1, R10 ;  /* 0x0000000104077824 */ /* 0x000fe200078e020a */
[----:B------:R-:W-:Y:S01]  /*0980*/  LOP3.LUT R191, R2, R0, RZ, 0xfc, !PT ;  /* 0x0000000002bf7212 */ /* 0x000fe200078efcff */
[----:B------:R-:W-:Y:S01]  /*0990*/  IMAD.MOV.U32 R0, RZ, RZ, -0x10 ;  /* 0xfffffff0ff007424 */ /* 0x000fe200078e00ff */
[C---:B------:R-:W-:Y:S01]  /*09a0*/  SEL R187, R6.reuse, 0xffffffc0, !P3 ;  /* 0xffffffc006bb7807 */ /* 0x040fe20005800000 */
[----:B------:R-:W-:Y:S01]  /*09b0*/  IMAD.MOV.U32 R2, RZ, RZ, 0x440 ;  /* 0x00000440ff027424 */ /* 0x000fe200078e00ff */
[----:B------:R-:W-:Y:S01]  /*09c0*/  SEL R6, R6, 0xffffffc0, !P2 ;  /* 0xffffffc006067807 */ /* 0x000fe20005000000 */
[----:B------:R-:W-:Y:S01]  /*09d0*/  IMAD.IADD R189, R186, 0x1, R188 ;  /* 0x00000001babd7824 */ /* 0x000fe200078e02bc */
[----:B------:R-:W-:Y:S01]  /*09e0*/  SEL R0, R0, 0x10, !P0 ;  /* 0x0000001000007807 */ /* 0x000fe20004000000 */
[----:B------:R-:W-:Y:S01]  /*09f0*/  IMAD.IADD R187, R186, 0x1, R187 ;  /* 0x00000001babb7824 */ /* 0x000fe200078e02bb */
[----:B------:R-:W-:Y:S01]  /*0a00*/  SEL R2, R2, 0x3c0, !P2 ;  /* 0x000003c002027807 */ /* 0x000fe20005000000 */
[----:B------:R-:W-:-:S02]  /*0a10*/  IMAD.IADD R12, R9, 0x1, R6 ;  /* 0x00000001090c7824 */ /* 0x000fc400078e0206 */
[----:B------:R-:W-:Y:S02]  /*0a20*/  IMAD.IADD R14, R9, 0x1, R0 ;  /* 0x00000001090e7824 */ /* 0x000fe400078e0200 */
[----:B------:R-:W-:Y:S02]  /*0a30*/  IMAD.IADD R11, R6, 0x1, R10 ;  /* 0x00000001060b7824 */ /* 0x000fe400078e020a */
[----:B--2---:R-:W-:Y:S01]  /*0a40*/  VIADD R9, R10, 0x2040 ;  /* 0x000020400a097836 */ /* 0x004fe20000000000 */
[----:B------:R-:W-:Y:S01]  /*0a50*/  STL [R1+0x58], R14 ;  /* 0x0000580e01007387 */ /* 0x000fe20000100800 */
[----:B------:R-:W-:Y:S02]  /*0a60*/  IMAD.IADD R0, R0, 0x1, R12 ;  /* 0x0000000100007824 */ /* 0x000fe400078e020c */
[----:B------:R-:W-:Y:S01]  /*0a70*/  @P2 VIADD R9, R10, 0x1fc0 ;  /* 0x00001fc00a092836 */ /* 0x000fe20000000000 */
[----:B------:R1:W-:Y:S01]  /*0a80*/  STL [R1+0x68], R5 ;  /* 0x0000680501007387 */ /* 0x0003e20000100800 */
[----:B------:R-:W-:-:S03]  /*0a90*/  IMAD.IADD R188, R188, 0x1, R187 ;  /* 0x00000001bcbc7824 */ /* 0x000fc600078e02bb */
[----:B------:R-:W-:Y:S04]  /*0aa0*/  STL [R1+0x50], R12 ;  /* 0x0000500c01007387 */ /* 0x000fe80000100800 */
[----:B------:R2:W-:Y:S04]  /*0ab0*/  STL [R1+0xec], R7 ;  /* 0x0000ec0701007387 */ /* 0x0005e80000100800 */
[----:B------:R-:W-:Y:S01]  /*0ac0*/  STL [R1+0xd0], R11 ;  /* 0x0000d00b01007387 */ /* 0x000fe20000100800 */
[----:B-1----:R-:W-:-:S05]  /*0ad0*/  IMAD.IADD R5, R10, 0x1, R2 ;  /* 0x000000010a057824 */ /* 0x002fca00078e0202 */
[----:B------:R-:W-:Y:S01]  /*0ae0*/  STL [R1+0xcc], R5 ;  /* 0x0000cc0501007387 */ /* 0x000fe20000100800 */
[----:B--2---:R-:W-:-:S03]  /*0af0*/  VIADD R7, R10, 0x2440 ;  /* 0x000024400a077836 */ /* 0x004fc60000000000 */
[----:B------:R-:W-:Y:S01]  /*0b00*/  STL [R1+0xd8], R17 ;  /* 0x0000d81101007387 */ /* 0x000fe20000100800 */
[----:B------:R-:W-:Y:S02]  /*0b10*/  @P2 VIADD R7, R10, 0x23c0 ;  /* 0x000023c00a072836 */ /* 0x000fe40000000000 */
[C---:B------:R-:W-:Y:S01]  /*0b20*/  IMAD.IADD R10, R4.reuse, 0x1, R12 ;  /* 0x00000001040a7824 */ /* 0x040fe200078e020c */
[----:B------:R-:W-:Y:S04]  /*0b30*/  STL [R1+0xc0], R8 ;  /* 0x0000c00801007387 */ /* 0x000fe80000100800 */
[----:B------:R-:W-:Y:S04]  /*0b40*/  STL [R1+0xd4], R16 ;  /* 0x0000d41001007387 */ /* 0x000fe80000100800 */
[----:B------:R-:W-:Y:S04]  /*0b50*/  STL [R1+0x54], R0 ;  /* 0x0000540001007387 */ /* 0x000fe80000100800 */
[----:B------:R1:W-:Y:S04]  /*0b60*/  STL [R1+0xc8], R9 ;  /* 0x0000c80901007387 */ /* 0x0003e80000100800 */
[----:B------:R2:W-:Y:S01]  /*0b70*/  STL [R1+0xc4], R7 ;  /* 0x0000c40701007387 */ /* 0x0005e20000100800 */
[----:B-1----:R-:W-:-:S02]  /*0b80*/  IMAD.IADD R9, R4, 0x1, R11 ;  /* 0x0000000104097824 */ /* 0x002fc400078e020b */
[----:B--2---:R-:W-:-:S05]  /*0b90*/  IMAD.IADD R7, R14, 0x1, R4 ;  /* 0x000000010e077824 */ /* 0x004fca00078e0204 */
[----:B------:R1:W-:Y:S04]  /*0ba0*/  STL [R1+0x64], R7 ;  /* 0x0000640701007387 */ /* 0x0003e80000100800 */
[----:B------:R2:W-:Y:S04]  /*0bb0*/  STL [R1+0x60], R10 ;  /* 0x0000600a01007387 */ /* 0x0005e80000100800 */
[----:B------:R2:W-:Y:S01]  /*0bc0*/  STL [R1+0xe8], R9 ;  /* 0x0000e80901007387 */ /* 0x0005e20000100800 */
[----:B-1----:R-:W-:Y:S02]  /*0bd0*/  IMAD.IADD R7, R4, 0x1, R5 ;  /* 0x0000000104077824 */ /* 0x002fe400078e0205 */
[----:B------:R-:W-:-:S02]  /*0be0*/  IMAD.IADD R5, R6, 0x1, R8 ;  /* 0x0000000106057824 */ /* 0x000fc400078e0208 */
[----:B------:R-:W-:Y:S01]  /*0bf0*/  IMAD.IADD R4, R4, 0x1, R0 ;  /* 0x0000000104047824 */ /* 0x000fe200078e0200 */
[----:B------:R2:W-:Y:S01]  /*0c00*/  STL [R1+0xe4], R7 ;  /* 0x0000e40701007387 */ /* 0x0005e20000100800 */
[----:B------:R-:W-:-:S03]  /*0c10*/  IMAD.IADD R0, R2, 0x1, R8 ;  /* 0x0000000102007824 */ /* 0x000fc600078e0208 */
[----:B------:R2:W-:Y:S04]  /*0c20*/  STL [R1+0xe0], R5 ;  /* 0x0000e00501007387 */ /* 0x0005e80000100800 */
[----:B------:R2:W-:Y:S04]  /*0c30*/  STL [R1+0x5c], R4 ;  /* 0x00005c0401007387 */ /* 0x0005e80000100800 */
[----:B------:R2:W-:Y:S02]  /*0c40*/  STL [R1+0xdc], R0 ;  /* 0x0000dc0001007387 */ /* 0x0005e40000100800 */
.L_x_2034:
        /* <DEDUP_REMOVED lines=23> */
[----:B------:R-:W-:Y:S05]  /*0dc0*/  @P0 BRA `(.L_x_2026) ;  /* 0x0000008000980947 */ /* 0x000fea0003800000 */
[----:B------:R-:W1:Y:S01]  /*0dd0*/  LDC R9, c[0x0][0x278] ;  /* 0x00009e00ff097b82 */ /* 0x000e620000000800 */
[----:B------:R-:W2:Y:S01]  /*0de0*/  S2R R2, SR_CTAID.Z ;  /* 0x0000000000027919 */ /* 0x000ea20000002700 */
[----:B------:R-:W-:Y:S01]  /*0df0*/  ULDC.64 UR8, c[0x0][0x2f0] ;  /* 0x0000bc0000087ab9 */ /* 0x000fe20000000a00 */
[----:B------:R-:W-:Y:S01]  /*0e00*/  ULDC UR40, c[0x0][0x2c4] ;  /* 0x0000b10000287ab9 */ /* 0x000fe20000000800 */
[----:B------:R-:W-:Y:S01]  /*0e10*/  UISETP.NE.U32.AND UP1, UPT, UR8, URZ, UPT ;  /* 0x0000003f0800728c */ /* 0x000fe2000bf25070 */
[----:B------:R-:W3:Y:S01]  /*0e20*/  S2R R10, SR_CTAID.X ;  /* 0x00000000000a7919 */ /* 0x000ee20000002500 */
[----:B------:R-:W-:Y:S02]  /*0e30*/  UIADD3 UR12, UR40, 0x7f, URZ ;  /* 0x0000007f280c7890 */ /* 0x000fe4000fffe03f */
[----:B------:R-:W3:Y:S01]  /*0e40*/  LDC.64 R6, c[0x0][0x488] ;  /* 0x00012200ff067b82 */ /* 0x000ee20000000a00 */
[----:B------:R-:W-:Y:S01]  /*0e50*/  ULDC.U8 UR8, c[0x0][0x3d8] ;  /* 0x0000f60000087ab9 */ /* 0x000fe20000000000 */
[----:B------:R-:W-:-:S02]  /*0e60*/  USHF.R.S32.HI UR47, URZ, 0x1f, UR12 ;  /* 0x0000001f3f2f7899 */ /* 0x000fc4000801140c */
[----:B------:R-:W-:Y:S02]  /*0e70*/  UISETP.NE.AND UP0, UPT, UR8, URZ, UPT ;  /* 0x0000003f0800728c */ /* 0x000fe4000bf05270 */
[----:B------:R-:W-:Y:S01]  /*0e80*/  ULEA.HI UR47, UR47, UR12, URZ, 0x7 ;  /* 0x0000000c2f2f7291 */ /* 0x000fe2000f8f383f */
[----:B------:R-:W-:Y:S01]  /*0e90*/  ULDC UR15, c[0x0][0x270] ;  /* 0x00009c00000f7ab9 */ /* 0x000fe20000000800 */
[----:B------:R-:W-:Y:S02]  /*0ea0*/  ULDC UR14, c[0x0][0x2dc] ;  /* 0x0000b700000e7ab9 */ /* 0x000fe40000000800 */
[----:B------:R-:W-:Y:S02]  /*0eb0*/  ULOP3.LUT UR44, UR47, 0xffffff80, URZ, 0xc0, !UPT ;  /* 0xffffff802f2c7892 */ /* 0x000fe4000f8ec03f */
[----:B------:R-:W-:Y:S02]  /*0ec0*/  UISETP.NE.AND.EX UP1, UPT, UR9, URZ, UPT, UP1 ;  /* 0x0000003f0900728c */ /* 0x000fe4000bf25310 */
[----:B------:R-:W-:Y:S01]  /*0ed0*/  UIMAD UR11, UR32, UR14, URZ ;  /* 0x0000000e200b72a4 */ /* 0x000fe2000f8e023f */
        /* <DEDUP_REMOVED lines=19> */
[----:B-1----:R-:W-:-:S04]  /*1010*/  VIADD R4, R4, 0xffffffe ;  /* 0x0ffffffe04047836 */ /* 0x002fc80000000000 */
[----:B------:R-:W1:Y:S02]  /*1020*/  F2I.FTZ.U32.TRUNC.NTZ R5, R4 ;  /* 0x0000000400057305 */ /* 0x000e64000021f000 */
[----:B-1----:R-:W-:Y:S02]  /*1030*/  IMAD.MOV R0, RZ, RZ, -R5 ;  /* 0x000000ffff007224 */ /* 0x002fe400078e0a05 */
[----:B------:R-:W-:Y:S02]  /*1040*/  IMAD.MOV.U32 R4, RZ, RZ, RZ ;  /* 0x000000ffff047224 */ /* 0x000fe400078e00ff */
[----:B------:R-:W-:-:S04]  /*1050*/  IMAD R0, R0, R8, RZ ;  /* 0x0000000800007224 */ /* 0x000fc800078e02ff */
[----:B------:R-:W-:Y:S01]  /*1060*/  IMAD.HI.U32 R0, R5, R0, R4 ;  /* 0x0000000005007227 */ /* 0x000fe200078e0004 */
[----:B------:R-:W-:-:S05]  /*1070*/  MOV R4, R2 ;  /* 0x0000000200047202 */ /* 0x000fca0000000f00 */
[----:B------:R-:W-:-:S04]  /*1080*/  IMAD.HI.U32 R0, R0, R4, RZ ;  /* 0x0000000400007227 */ /* 0x000fc800078e00ff */
[----:B------:R-:W-:-:S04]  /*1090*/  IMAD.MOV R2, RZ, RZ, -R0 ;  /* 0x000000ffff027224 */ /* 0x000fc800078e0a00 */
[----:B------:R-:W-:Y:S02]  /*10a0*/  IMAD R2, R8, R2, R4 ;  /* 0x0000000208027224 */ /* 0x000fe400078e0204 */
[----:B---3--:R-:W-:-:S03]  /*10b0*/  IMAD.WIDE.U32 R4, R10, R6, RZ ;  /* 0x000000060a047225 */ /* 0x008fc600078e00ff */
[----:B------:R-:W-:-:S13]  /*10c0*/  ISETP.GT.U32.AND P1, PT, R8, R2, PT ;  /* 0x000000020800720c */ /* 0x000fda0003f24070 */
[----:B------:R-:W-:Y:S01]  /*10d0*/  @!P1 IMAD.IADD R2, R2, 0x1, -R8 ;  /* 0x0000000102029824 */ /* 0x000fe200078e0a08 */
[----:B------:R-:W-:Y:S02]  /*10e0*/  @!P1 IADD3 R0, R0, 0x1, RZ ;  /* 0x0000000100009810 */ /* 0x000fe40007ffe0ff */
[----:B------:R-:W-:Y:S02]  /*10f0*/  ISETP.NE.AND P1, PT, RZ, UR10, PT ;  /* 0x0000000aff007c0c */ /* 0x000fe4000bf25270 */
[----:B------:R-:W-:Y:S02]  /*1100*/  ISETP.GE.U32.AND P3, PT, R2, R8, PT ;  /* 0x000000080200720c */ /* 0x000fe40003f66070 */
[----:B------:R-:W-:-:S04]  /*1110*/  LOP3.LUT R2, R9, UR32, RZ, 0x3c, !PT ;  /* 0x0000002009027c12 */ /* 0x000fc8000f8e3cff */
[----:B------:R-:W-:Y:S01]  /*1120*/  ISETP.GE.AND P0, PT, R2, RZ, PT ;  /* 0x000000ff0200720c */ /* 0x000fe20003f06270 */
[----:B------:R-:W-:Y:S01]  /*1130*/  IMAD R2, R10, R7, R5 ;  /* 0x000000070a027224 */ /* 0x000fe200078e0205 */
[----:B------:R-:W-:-:S04]  /*1140*/  SEL R5, R4, RZ, P1 ;  /* 0x000000ff04057207 */ /* 0x000fc80000800000 */
[----:B------:R-:W-:Y:S01]  /*1150*/  SEL R10, R2, RZ, P1 ;  /* 0x000000ff020a7207 */ /* 0x000fe20000800000 */
[----:B------:R-:W-:-:S04]  /*1160*/  @P3 VIADD R0, R0, 0x1 ;  /* 0x0000000100003836 */ /* 0x000fc80000000000 */
        /* <DEDUP_REMOVED lines=14> */
.L_x_2027:
[----:B------:R-:W-:Y:S01]  /*1250*/  UIMAD UR41, UR28, UR15, UR32 ;  /* 0x0000000f1c2972a4 */ /* 0x000fe2000f8e0220 */
[----:B------:R-:W-:-:S03]  /*1260*/  ULDC UR54, c[0x0][0x2d4] ;  /* 0x0000b50000367ab9 */ /* 0x000fc60000000800 */
[----:B------:R-:W-:-:S12]  /*1270*/  UIMAD UR41, UR41, UR54, URZ ;  /* 0x00000036292972a4 */ /* 0x000fd8000f8e023f */
.L_x_2028:
[----:B------:R-:W1:Y:S01]  /*1280*/  S2R R11, SR_TID.X ;  /* 0x00000000000b7919 */ /* 0x000e620000002100 */
[----:B------:R-:W-:Y:S01]  /*1290*/  UIMAD UR10, UR15, UR14, URZ ;  /* 0x0000000e0f0a72a4 */ /* 0x000fe2000f8e023f */
[----:B------:R-:W-:Y:S01]  /*12a0*/  IMAD.U32 R12, RZ, RZ, UR11 ;  /* 0x0000000bff0c7e24 */ /* 0x000fe2000f8e00ff */
[----:B------:R-:W2:Y:S01]  /*12b0*/  LDC.64 R18, c[0x0][0x418] ;  /* 0x00010600ff127b82 */ /* 0x000ea20000000a00 */
[----:B------:R-:W3:Y:S01]  /*12c0*/  LDL R27, [R1+0xa0] ;  /* 0x0000a000011b7983 */ /* 0x000ee20000100800 */
[----:B------:R-:W-:Y:S01]  /*12d0*/  USHF.L.U32 UR9, UR10, 0x7, URZ ;  /* 0x000000070a097899 */ /* 0x000fe2000800063f */
[----:B------:R-:W-:Y:S01]  /*12e0*/  IMAD.U32 R9, RZ, RZ, UR8 ;  /* 0x00000008ff097e24 */ /* 0x000fe2000f8e00ff */
[----:B------:R-:W-:Y:S02]  /*12f0*/  UIADD3 UR5, UP1, UR5, UR13, URZ ;  /* 0x0000000d05057290 */ /* 0x000fe4000ff3e03f */
[----:B------:R-:W-:Y:S02]  /*1300*/  USHF.R.S32.HI UR8, URZ, 0x1f, UR9 ;  /* 0x0000001f3f087899 */ /* 0x000fe40008011409 */
[----:B------:R-:W4:Y:S01]  /*1310*/  LDC.64 R20, c[0x0][0x228] ;  /* 0x00008a00ff147b82 */ /* 0x000f220000000a00 */
[----:B------:R-:W-:Y:S01]  /*1320*/  ULDC.64 UR20, c[0x0][0x240] ;  /* 0x0000900000147ab9 */ /* 0x000fe20000000a00 */
[----:B------:R-:W-:-:S02]  /*1330*/  USHF.R.S32.HI UR49, URZ, 0x1f, UR14 ;  /* 0x0000001f3f317899 */ /* 0x000fc4000801140e */
[----:B------:R-:W-:Y:S02]  /*1340*/  UIMAD.WIDE UR54, UR28, UR54, UR44 ;  /* 0x000000361c3672a5 */ /* 0x000fe4000f8e022c */
[----:B------:R-:W-:Y:S02]  /*1350*/  UIMAD.WIDE.U32 UR52, UR14, UR15, URZ ;  /* 0x0000000f0e3472a5 */ /* 0x000fe4000f8e003f */
[----:B------:R-:W-:Y:S01]  /*1360*/  UIMAD UR49, UR49, UR15, URZ ;  /* 0x0000000f313172a4 */ /* 0x000fe2000f8e023f */
[----:B------:R-:W-:Y:S01]  /*1370*/  ULDC.64 UR16, c[0x0][0x420] ;  /* 0x0001080000107ab9 */ /* 0x000fe20000000a00 */
[----:B------:R-:W-:Y:S02]  /*1380*/  ULDC.64 UR18, c[0x0][0x258] ;  /* 0x0000960000127ab9 */ /* 0x000fe40000000a00 */
[----:B------:R-:W-:Y:S01]  /*1390*/  IMAD.U32 R16, RZ, RZ, UR52 ;  /* 0x00000034ff107e24 */ /* 0x000fe2000f8e00ff */
[----:B------:R-:W-:Y:S01]  /*13a0*/  UIMAD UR49, UR50, UR14, UR49 ;  /* 0x0000000e323172a4 */ /* 0x000fe2000f8e0231 */
[----:B------:R-:W-:Y:S01]  /*13b0*/  IMAD.U32 R17, RZ, RZ, UR53 ;  /* 0x00000035ff117e24 */ /* 0x000fe2000f8e00ff */
[----:B------:R-:W-:-:S02]  /*13c0*/  ULEA.HI.SX32 UR47, UR47, 0xffffffff, 0x19 ;  /* 0xffffffff2f2f7891 */ /* 0x000fc4000f8fca3f */
[----:B------:R-:W-:Y:S02]  /*13d0*/  UIADD3 UR49, UR53, UR49, URZ ;  /* 0x0000003135317290 */ /* 0x000fe4000fffe03f */
[----:B------:R-:W-:Y:S01]  /*13e0*/  UIADD3.X UR43, UR46, UR43, URZ, UP1, !UPT ;  /* 0x0000002b2e2b7290 */ /* 0x000fe20008ffe43f */
[----:B-1----:R-:W-:-:S04]  /*13f0*/  SHF.R.S32.HI R6, RZ, 0x1f, R11 ;  /* 0x0000001fff067819 */ /* 0x002fc8000001140b */
[CC--:B------:R-:W-:Y:S02]  /*1400*/  LEA.HI R0, R6.reuse, R11.reuse, RZ, 0x5 ;  /* 0x0000000b06007211 */ /* 0x0c0fe400078f28ff */
[----:B------:R-:W-:Y:S02]  /*1410*/  LEA.HI R6, R6, R11, RZ, 0x3 ;  /* 0x0000000b06067211 */ /* 0x000fe400078f18ff */
[----:B------:R-:W-:Y:S02]  /*1420*/  LOP3.LUT R2, R0, 0xffffffe0, RZ, 0xc0, !PT ;  /* 0xffffffe000027812 */ /* 0x000fe400078ec0ff */
[----:B------:R-:W-:Y:S02]  /*1430*/  SHF.R.S32.HI R0, RZ, 0x5, R0 ;  /* 0x00000005ff007819 */ /* 0x000fe40000011400 */
[----:B------:R-:W-:Y:S01]  /*1440*/  LOP3.LUT R4, R6, 0xfffffff8, RZ, 0xc0, !PT ;  /* 0xfffffff806047812 */ /* 0x000fe200078ec0ff */
[----:B------:R-:W-:-:S04]  /*1450*/  IMAD.IADD R2, R11, 0x1, -R2 ;  /* 0x000000010b027824 */ /* 0x000fc800078e0a02 */
[----:B------:R-:W-:Y:S01]  /*1460*/  IMAD R2, R0, UR10, R2 ;  /* 0x0000000a00027c24 */ /* 0x000fe2000f8e0202 */
[----:B------:R-:W-:Y:S01]  /*1470*/  SHF.R.S32.HI R0, RZ, 0x3, R6 ;  /* 0x00000003ff007819 */ /* 0x000fe20000011406 */
[----:B------:R-:W-:Y:S01]  /*1480*/  ULDC.64 UR10, c[0x0][0x248] ;  /* 0x00009200000a7ab9 */ /* 0x000fe20000000a00 */
[----:B------:R-:W-:Y:S02]  /*1490*/  IMAD.IADD R11, R11, 0x1, -R4 ;  /* 0x000000010b0b7824 */ /* 0x000fe400078e0a04 */
[----:B------:R-:W-:Y:S01]  /*14a0*/  IADD3 R12, P2, P0, R2, UR9, R12 ;  /* 0x00000009020c7c10 */ /* 0x000fe2000f85e00c */
[----:B------:R-:W-:Y:S01]  /*14b0*/  IMAD.WIDE.U32 R6, R0, UR10, RZ ;  /* 0x0000000a00067c25 */ /* 0x000fe2000f8e00ff */
[----:B------:R-:W-:Y:S02]  /*14c0*/  SHF.R.S32.HI R2, RZ, 0x1f, R2 ;  /* 0x0000001fff027819 */ /* 0x000fe40000011402 */
[----:B------:R-:W-:Y:S01]  /*14d0*/  SHF.R.S32.HI R14, RZ, 0x1f, R0 ;  /* 0x0000001fff0e7819 */ /* 0x000fe20000011400 */
[----:B------:R-:W-:Y:S01]  /*14e0*/  IMAD.U32 R22, RZ, RZ, UR10 ;  /* 0x0000000aff167e24 */ /* 0x000fe2000f8e00ff */
[----:B------:R-:W-:Y:S01]  /*14f0*/  IADD3.X R9, R2, UR8, R9, P2, P0 ;  /* 0x0000000802097c10 */ /* 0x000fe200097e0409 */
[----:B------:R-:W-:Y:S01]  /*1500*/  ULDC.64 UR8, c[0x0][0x250] ;  /* 0x0000940000087ab9 */ /* 0x000fe20000000a00 */
[----:B------:R-:W-:Y:S01]  /*1510*/  IADD3 R12, P0, R12, R5, RZ ;  /* 0x000000050c0c7210 */ /* 0x000fe20007f1e0ff */
[----:B------:R-:W-:-:S02]  /*1520*/  IMAD R8, R14, UR8, RZ ;  /* 0x000000080e087c24 */ /* 0x000fc4000f8e02ff */
[----:B------:R-:W-:Y:S02]  /*1530*/  IMAD R2, R14, UR10, RZ ;  /* 0x0000000a0e027c24 */ /* 0x000fe4000f8e02ff */
[----:B------:R-:W-:-:S04]  /*1540*/  IMAD.WIDE.U32 R4, R0, UR8, RZ ;  /* 0x0000000800047c25 */ /* 0x000fc8000f8e00ff */
[C---:B------:R-:W-:Y:S02]  /*1550*/  IMAD R8, R0.reuse, UR9, R8 ;  /* 0x0000000900087c24 */ /* 0x040fe4000f8e0208 */
[C---:B------:R-:W-:Y:S02]  /*1560*/  IMAD R2, R0.reuse, UR11, R2 ;  /* 0x0000000b00027c24 */ /* 0x040fe4000f8e0202 */
[----:B------:R-:W-:Y:S01]  /*1570*/  IMAD.X R13, R9, 0x1, R10, P0 ;  /* 0x00000001090d7824 */ /* 0x000fe200000e060a */
[----:B------:R-:W-:Y:S01]  /*1580*/  IADD3 R0, P0, R0, UR44, RZ ;  /* 0x0000002c00007c10 */ /* 0x000fe2000ff1e0ff */
[----:B------:R-:W-:Y:S02]  /*1590*/  IMAD.IADD R5, R5, 0x1, R8 ;  /* 0x0000000105057824 */ /* 0x000fe400078e0208 */
[----:B------:R-:W-:Y:S01]  /*15a0*/  IMAD.SHL.U32 R8, R11, 0x8, RZ ;  /* 0x000000080b087824 */ /* 0x000fe200078e00ff */
[----:B------:R-:W-:Y:S01]  /*15b0*/  IADD3.X R14, R14, UR45, RZ, P0, !PT ;  /* 0x0000002d0e0e7c10 */ /* 0x000fe200087fe4ff */
[----:B------:R-:W-:Y:S01]  /*15c0*/  IMAD.IADD R7, R7, 0x1, R2 ;  /* 0x0000000107077824 */ /* 0x000fe200078e0202 */
[----:B------:R-:W-:Y:S01]  /*15d0*/  UIADD3 UR45, UP0, UR54, UR12, URZ ;  /* 0x0000000c362d7290 */ /* 0x000fe2000ff1e03f */
[----:B------:R-:W-:Y:S01]  /*15e0*/  IMAD.U32 R24, RZ, RZ, UR8 ;  /* 0x00000008ff187e24 */ /* 0x000fe2000f8e00ff */
[----:B------:R-:W-:Y:S01]  /*15f0*/  SHF.R.S32.HI R9, RZ, 0x1f, R8 ;  /* 0x0000001fff097819 */ /* 0x000fe20000011408 */
[----:B------:R-:W-:Y:S01]  /*1600*/  IMAD R2, R14, UR20, RZ ;  /* 0x000000140e027c24 */ /* 0x000fe2000f8e02ff */
[----:B------:R-:W-:Y:S01]  /*1610*/  ULDC.64 UR12, c[0x0][0x428] ;  /* 0x00010a00000c7ab9 */ /* 0x000fe20000000a00 */
[----:B------:R-:W-:Y:S01]  /*1620*/  IMAD.WIDE.U32 R24, R24, UR5, R4 ;  /* 0x0000000518187c25 */ /* 0x000fe2000f8e0004 */
[----:B------:R-:W-:-:S02]  /*1630*/  UIADD3.X UR48, UR55, UR48, URZ, UP0, !UPT ;  /* 0x0000003037307290 */ /* 0x000fc400087fe43f */
[----:B------:R-:W-:Y:S01]  /*1640*/  UIMAD UR49, UR49, UR45, URZ ;  /* 0x0000002d313172a4 */ /* 0x000fe2000f8e023f */
[C---:B------:R-:W-:Y:S01]  /*1650*/  IMAD R2, R0.reuse, UR21, R2 ;  /* 0x0000001500027c24 */ /* 0x040fe2000f8e0202 */
[----:B------:R-:W-:Y:S01]  /*1660*/  UIMAD UR14, UR30, UR12, URZ ;  /* 0x0000000c1e0e72a4 */ /* 0x000fe2000f8e023f */
[----:B------:R-:W-:Y:S01]  /*1670*/  IMAD.WIDE.U32 R10, R0, UR20, R8 ;  /* 0x00000014000a7c25 */ /* 0x000fe2000f8e0008 */
[----:B------:R-:W-:Y:S02]  /*1680*/  UIMAD UR48, UR48, UR52, UR49 ;  /* 0x00000034303072a4 */ /* 0x000fe4000f8e0231 */
[----:B------:R-:W-:Y:S01]  /*1690*/  USHF.L.U64.HI UR21, UR20, 0x6, UR21 ;  /* 0x0000000614157899 */ /* 0x000fe20008010215 */
[----:B--2---:R-:W-:Y:S01]  /*16a0*/  IMAD R4, R18, UR31, RZ ;  /* 0x0000001f12047c24 */ /* 0x004fe2000f8e02ff */
[----:B------:R-:W-:Y:S01]  /*16b0*/  USHF.L.U32 UR20, UR20, 0x6, URZ ;  /* 0x0000000614147899 */ /* 0x000fe2000800063f */
[----:B------:R-:W-:Y:S02]  /*16c0*/  IMAD.IADD R5, R11, 0x1, R2 ;  /* 0x000000010b057824 */ /* 0x000fe400078e0202 */
[----:B------:R-:W-:-:S02]  /*16d0*/  IMAD R2, R19, UR28, R4 ;  /* 0x0000001c13027c24 */ /* 0x000fc4000f8e0204 */
[----:B------:R-:W-:-:S04]  /*16e0*/  IMAD.WIDE.U32 R22, R22, UR5, R6 ;  /* 0x0000000516167c25 */ /* 0x000fc8000f8e0006 */
[----:B------:R-:W-:Y:S02]  /*16f0*/  IMAD.MOV.U32 R4, RZ, RZ, R10 ;  /* 0x000000ffff047224 */ /* 0x000fe400078e000a */
[----:B------:R-:W-:-:S04]  /*1700*/  IMAD.WIDE.U32 R6, R18, UR28, R8 ;  /* 0x0000001c12067c25 */ /* 0x000fc8000f8e0008 */
[----:B----4-:R-:W-:-:S04]  /*1710*/  IMAD.WIDE.U32 R10, R20, UR28, R4 ;  /* 0x0000001c140a7c25 */ /* 0x010fc8000f8e0004 */
[----:B------:R-:W-:Y:S02]  /*1720*/  IMAD.IADD R5, R7, 0x1, R2 ;  /* 0x0000000107057824 */ /* 0x000fe400078e0202 */
[----:B------:R-:W-:Y:S01]  /*1730*/  IMAD.WIDE.U32 R16, R16, UR45, R12 ;  /* 0x0000002d10107c25 */ /* 0x000fe2000f8e000c */
[----:B------:R-:W-:-:S03]  /*1740*/  UIMAD UR45, UR32, UR13, UR14 ;  /* 0x0000000d202d72a4 */ /* 0x000fc6000f8e020e */
[----:B------:R-:W-:Y:S01]  /*1750*/  IMAD R2, R14, UR16, RZ ;  /* 0x000000100e027c24 */ /* 0x000fe2000f8e02ff */
[----:B------:R-:W-:Y:S01]  /*1760*/  ULDC.64 UR14, c[0x0][0x3e0] ;  /* 0x0000f800000e7ab9 */ /* 0x000fe20000000a00 */
[----:B------:R-:W-:Y:S02]  /*1770*/  IMAD.MOV.U32 R4, RZ, RZ, R6 ;  /* 0x000000ffff047224 */ /* 0x000fe400078e0006 */
        /* <DEDUP_REMOVED lines=9> */
[----:B------:R-:W-:Y:S01]  /*1810*/  IMAD.U32 R11, RZ, RZ, UR18 ;  /* 0x00000012ff0b7e24 */ /* 0x000fe2000f8e00ff */
[----:B------:R-:W-:Y:S01]  /*1820*/  UIMAD UR18, UR30, UR18, URZ ;  /* 0x000000121e1272a4 */ /* 0x000fe2000f8e023f */
[----:B------:R-:W-:Y:S01]  /*1830*/  IMAD.WIDE.U32 R4, R0, UR32, R4 ;  /* 0x0000002000047c25 */ /* 0x000fe2000f8e0004 */
[----:B------:R-:W1:Y:S02]  /*1840*/  LDC.64 R12, c[0x0][0x230] ;  /* 0x00008c00ff0c7b82 */ /* 0x000e640000000a00 */
[----:B------:R-:W-:Y:S01]  /*1850*/  UIMAD UR18, UR32, UR19, UR18 ;  /* 0x00000013201272a4 */ /* 0x000fe2000f8e0212 */
[----:B------:R-:W-:Y:S01]  /*1860*/  IMAD.MOV.U32 R6, RZ, RZ, R10 ;  /* 0x000000ffff067224 */ /* 0x000fe200078e000a */
[----:B------:R-:W-:Y:S01]  /*1870*/  LEA R30, P2, R4, UR14, 0x1 ;  /* 0x0000000e041e7c11 */ /* 0x000fe2000f8408ff */
[----:B------:R-:W-:Y:S01]  /*1880*/  VIADD R2, R17, UR48 ;  /* 0x0000003011027c36 */ /* 0x000fe20008000000 */
[----:B------:R-:W-:Y:S01]  /*1890*/  USHF.L.U32 UR14, UR16, 0x6, URZ ;  /* 0x00000006100e7899 */ /* 0x000fe2000800063f */
[----:B------:R-:W-:Y:S01]  /*18a0*/  VIADD R0, R5, UR45 ;  /* 0x0000002d05007c36 */ /* 0x000fe20008000000 */
[----:B------:R-:W-:Y:S01]  /*18b0*/  USHF.L.U64.HI UR16, UR16, 0x6, UR17 ;  /* 0x0000000610107899 */ /* 0x000fe20008010211 */
[----:B------:R-:W-:Y:S01]  /*18c0*/  IMAD.WIDE.U32 R10, R11, UR32, R6 ;  /* 0x000000200b0a7c25 */ /* 0x000fe2000f8e0006 */
[----:B------:R-:W-:Y:S01]  /*18d0*/  LEA.HI.X R197, R16, UR13, R2, 0x2, P0 ;  /* 0x0000000d10c57c11 */ /* 0x000fe200080f1402 */
[----:B------:R-:W-:Y:S01]  /*18e0*/  ULDC.64 UR12, c[0x0][0x210] ;  /* 0x00008400000c7ab9 */ /* 0x000fe20000000a00 */
[----:B------:R-:W-:Y:S01]  /*18f0*/  LEA.HI.X R31, R4, UR15, R0, 0x1, P2 ;  /* 0x0000000f041f7c11 */ /* 0x000fe200090f0c00 */
[----:B------:R-:W-:Y:S01]  /*1900*/  VIADD R2, R11, UR18 ;  /* 0x000000120b027c36 */ /* 0x000fe20008000000 */
[----:B------:R-:W-:Y:S01]  /*1910*/  LEA R28, P2, R10, UR12, 0x1 ;  /* 0x0000000c0a1c7c11 */ /* 0x000fe2000f8408ff */
[----:B------:R-:W2:Y:S01]  /*1920*/  LDC.64 R16, c[0x0][0x238] ;  /* 0x00008e00ff107b82 */ /* 0x000ea20000000a00 */
[----:B------:R-:W-:Y:S01]  /*1930*/  IADD3 R6, P0, R30, UR14, RZ ;  /* 0x0000000e1e067c10 */ /* 0x000fe2000ff1e0ff */
[----:B------:R4:W-:Y:S01]  /*1940*/  STL.64 [R1+0x88], R30 ;  /* 0x0000881e01007387 */ /* 0x0009e20000100a00 */
[----:B------:R-:W-:Y:S01]  /*1950*/  LEA.HI.X R29, R10, UR13, R2, 0x1, P2 ;  /* 0x0000000d0a1d7c11 */ /* 0x000fe200090f0c02 */
[----:B------:R-:W-:Y:S01]  /*1960*/  ULDC.64 UR12, c[0x0][0x260] ;  /* 0x00009800000c7ab9 */ /* 0x000fe20000000a00 */
[----:B------:R-:W-:-:S02]  /*1970*/  IADD3.X R7, R31, UR16, RZ, P0, !PT ;  /* 0x000000101f077c10 */ /* 0x000fc400087fe4ff */
[----:B------:R-:W-:Y:S01]  /*1980*/  IADD3 R4, P0, R6, UR14, RZ ;  /* 0x0000000e06047c10 */ /* 0x000fe2000ff1e0ff */
[----:B------:R4:W-:Y:S01]  /*1990*/  STL.64 [R1+0x80], R28 ;  /* 0x0000801c01007387 */ /* 0x0009e20000100a00 */
[----:B-1----:R-:W-:Y:S02]  /*19a0*/  IMAD R2, R12, UR31, RZ ;  /* 0x0000001f0c027c24 */ /* 0x002fe4000f8e02ff */
[----:B------:R-:W-:Y:S01]  /*19b0*/  IADD3.X R5, R7, UR16, RZ, P0, !PT ;  /* 0x0000001007057c10 */ /* 0x000fe200087fe4ff */
[----:B------:R-:W5:Y:S01]  /*19c0*/  LDL R18, [R1+0xbc] ;  /* 0x0000bc0001127983 */ /* 0x000f620000100800 */
[----:B------:R-:W-:Y:S01]  /*19d0*/  IADD3 R10, P0, R4, UR14, RZ ;  /* 0x0000000e040a7c10 */ /* 0x000fe2000ff1e0ff */
[----:B------:R-:W-:Y:S01]  /*19e0*/  ULEA.HI UR14, UR47, UR47, URZ, 0x1 ;  /* 0x0000002f2f0e7291 */ /* 0x000fe2000f8f083f */
[----:B------:R-:W-:Y:S02]  /*19f0*/  IMAD R2, R13, UR28, R2 ;  /* 0x0000001c0d027c24 */ /* 0x000fe4000f8e0202 */
[----:B------:R-:W-:Y:S01]  /*1a00*/  IADD3.X R11, R5, UR16, RZ, P0, !PT ;  /* 0x00000010050b7c10 */ /* 0x000fe200087fe4ff */
[----:B------:R-:W-:-:S04]  /*1a10*/  ULOP3.LUT UR14, UR14, 0xfffffffe, URZ, 0xc0, !UPT ;  /* 0xfffffffe0e0e7892 */ /* 0x000fc8000f8ec03f */
[----:B------:R-:W-:-:S04]  /*1a20*/  UIADD3 UR14, UR47, -UR14, URZ ;  /* 0x8000000e2f0e7290 */ /* 0x000fc8000fffe03f */
[----:B------:R-:W-:-:S03]  /*1a30*/  UISETP.NE.AND UP0, UPT, UR14, 0x1, UPT ;  /* 0x000000010e00788c */ /* 0x000fc6000bf05270 */
[----:B------:R-:W-:-:S03]  /*1a40*/  ULDC.64 UR14, c[0x0][0x218] ;  /* 0x00008600000e7ab9 */ /* 0x000fc60000000a00 */
[----:B------:R-:W-:Y:S01]  /*1a50*/  PLOP3.LUT P0, PT, PT, PT, UP0, 0x80, 0x0 ;  /* 0x000000000000781c */ /* 0x000fe20003f0f008 */
[----:B------:R-:W-:Y:S02]  /*1a60*/  UISETP.GE.AND UP0, UPT, UR40, 0x1, UPT ;  /* 0x000000012800788c */ /* 0x000fe4000bf06270 */
[----:B------:R-:W-:Y:S02]  /*1a70*/  UIADD3 UR42, UR44, UR42, URZ ;  /* 0x0000002a2c2a7290 */ /* 0x000fe4000fffe03f */
        /* <DEDUP_REMOVED lines=21> */
[----:B---3--:R-:W-:Y:S01]  /*1bd0*/  LEA R0, R27, UR6, 0x1 ;  /* 0x000000061b007c11 */ /* 0x008fe2000f8e08ff */
[----:B------:R-:W-:Y:S06]  /*1be0*/  @P1 BAR.SYNC.DEFER_BLOCKING 0x0 ;  /* 0x0000000000001b1d */ /* 0x000fec0000010000 */
[----:B------:R-:W-:Y:S01]  /*1bf0*/  @!PT LDS RZ, [RZ] ;  /* 0x00000000fffff984 */ /* 0x000fe20000000800 */
[----:B------:R-:W-:Y:S01]  /*1c00*/  @!PT LDS RZ, [RZ] ;  /* 0x00000000fffff984 */ /* 0x000fe20000000800 */
[----:B------:R-:W-:Y:S01]  /*1c10*/  @!PT LDS RZ, [RZ] ;  /* 0x00000000fffff984 */ /* 0x000fe20000000800 */
[----:B------:R-:W-:Y:S04]  /*1c20*/  LDGSTS.E.BYPASS.LTC128B.128 [R0+0x8000], desc[UR34][R30.64] ;  /* 0x080000001e007fae */ /* 0x000fe8000b901d62 */
[----:B------:R1:W-:Y:S04]  /*1c30*/  LDGSTS.E.BYPASS.LTC128B.128 [R0+0x9000], desc[UR34][R6.64] ;  /* 0x0900000006007fae */ /* 0x0003e8000b901d62 */
[----:B------:R3:W-:Y:S04]  /*1c40*/  LDGSTS.E.BYPASS.LTC128B.128 [R0+0xa000], desc[UR34][R4.64] ;  /* 0x0a00000004007fae */ /* 0x0007e8000b901d62 */
[----:B------:R4:W-:Y:S01]  /*1c50*/  LDGSTS.E.BYPASS.LTC128B.128 [R0+0xb000], desc[UR34][R10.64] ;  /* 0x0b0000000a007fae */ /* 0x0009e2000b901d62 */
[----:B-1----:R-:W-:-:S04]  /*1c60*/  IMAD.WIDE.U32 R6, R12, UR28, R8 ;  /* 0x0000001c0c067c25 */ /* 0x002fc8000f8e0008 */
[----:B---3--:R-:W-:Y:S02]  /*1c70*/  IMAD.IADD R5, R7, 0x1, R2 ;  /* 0x0000000107057824 */ /* 0x008fe400078e0202 */
[----:B------:R-:W-:Y:S02]  /*1c80*/  IMAD R2, R26, UR12, RZ ;  /* 0x0000000c1a027c24 */ /* 0x000fe4000f8e02ff */
[----:B------:R-:W-:Y:S02]  /*1c90*/  IMAD.MOV.U32 R4, RZ, RZ, R6 ;  /* 0x000000ffff047224 */ /* 0x000fe400078e0006 */
[----:B------:R-:W-:Y:S02]  /*1ca0*/  IMAD R12, R15, UR13, R2 ;  /* 0x0000000d0f0c7c24 */ /* 0x000fe4000f8e0202 */
[----:B------:R-:W-:Y:S02]  /*1cb0*/  VIADD R2, R27, 0x2000 ;  /* 0x000020001b027836 */ /* 0x000fe40000000000 */
[----:B--2---:R-:W-:-:S02]  /*1cc0*/  IMAD R6, R16, UR31, RZ ;  /* 0x0000001f10067c24 */ /* 0x004fc4000f8e02ff */
[----:B----4-:R-:W-:Y:S01]  /*1cd0*/  IMAD.WIDE.U32 R10, R15, UR12, R4 ;  /* 0x0000000c0f0a7c25 */ /* 0x010fe2000f8e0004 */
[----:B------:R-:W-:Y:S01]  /*1ce0*/  SEL R2, R2, R27, !P0 ;  /* 0x0000001b02027207 */ /* 0x000fe20004000000 */
[----:B------:R-:W-:Y:S01]  /*1cf0*/  UIMAD UR12, UR43, UR10, URZ ;  /* 0x0000000a2b0c72a4 */ /* 0x000fe2000f8e023f */
[----:B------:R-:W-:Y:S01]  /*1d00*/  IADD3 R4, P1, R28, UR20, RZ ;  /* 0x000000141c047c10 */ /* 0x000fe2000ff3e0ff */
[----:B------:R-:W-:Y:S02]  /*1d10*/  IMAD R17, R17, UR28, R6 ;  /* 0x0000001c11117c24 */ /* 0x000fe4000f8e0206 */
[----:B------:R-:W-:Y:S01]  /*1d20*/  IMAD.WIDE.U32 R6, R16, UR28, R8 ;  /* 0x0000001c10067c25 */ /* 0x000fe2000f8e0008 */
[----:B------:R-:W-:Y:S01]  /*1d30*/  LEA R16, R2, UR6, 0x1 ;  /* 0x0000000602107c11 */ /* 0x000fe2000f8e08ff */
[----:B------:R-:W-:Y:S01]  /*1d40*/  UIMAD UR12, UR5, UR11, UR12 ;  /* 0x0000000b050c72a4 */ /* 0x000fe2000f8e020c */
[----:B------:R-:W-:Y:S01]  /*1d50*/  IADD3.X R5, R29, UR21, RZ, P1, !PT ;  /* 0x000000151d057c10 */ /* 0x000fe20008ffe4ff */
[----:B------:R-:W-:Y:S01]  /*1d60*/  IMAD.IADD R2, R11, 0x1, R12 ;  /* 0x000000010b027824 */ /* 0x000fe200078e020c */
[----:B------:R-:W-:Y:S01]  /*1d70*/  IADD3 R10, P1, R10, R22, RZ ;  /* 0x000000160a0a7210 */ /* 0x000fe20007f3e0ff */
        /* <DEDUP_REMOVED lines=9> */
[----:B------:R-:W-:-:S03]  /*1e10*/  UIMAD UR12, UR5, UR9, UR12 ;  /* 0x00000009050c72a4 */ /* 0x000fc6000f8e020c */
[----:B------:R-:W-:Y:S01]  /*1e20*/  IMAD.IADD R2, R7, 0x1, R2 ;  /* 0x0000000107027824 */ /* 0x000fe200078e0202 */
[----:B------:R-:W-:Y:S01]  /*1e30*/  USHF.L.U64.HI UR13, UR10, 0x6, UR11 ;  /* 0x000000060a0d7899 */ /* 0x000fe2000801020b */
        /* <DEDUP_REMOVED lines=27> */
[----:B--2---:R-:W-:Y:S02]  /*1ff0*/  IADD3 R14, P2, R10, UR14, RZ ;  /* 0x0000000e0a0e7c10 */ /* 0x004fe4000ff5e0ff */
[----:B------:R-:W-:Y:S02]  /*2000*/  IADD3.X R5, R7, UR8, RZ, P1, !PT ;  /* 0x0000000807057c10 */ /* 0x000fe40008ffe4ff */
[----:B------:R-:W-:Y:S02]  /*2010*/  IADD3.X R15, R11, UR13, RZ, P2, !PT ;  /* 0x0000000d0b0f7c10 */ /* 0x000fe400097fe4ff */
[----:B---3--:R-:W-:-:S03]  /*2020*/  IADD3 R10, P1, R4, UR12, RZ ;  /* 0x0000000c040a7c10 */ /* 0x008fc6000ff3e0ff */
[----:B------:R-:W-:Y:S01]  /*2030*/  LDGSTS.E.BYPASS.LTC128B.128 [R0+0xf000], desc[UR34][R14.64] ;  /* 0x0f0000000e007fae */ /* 0x000fe2000b901d62 */
[----:B------:R-:W-:-:S03]  /*2040*/  IADD3.X R11, R5, UR8, RZ, P1, !PT ;  /* 0x00000008050b7c10 */ /* 0x000fc60008ffe4ff */
[----:B------:R-:W-:Y:S01]  /*2050*/  LDGSTS.E.BYPASS.LTC128B.128 [R0+0x10000], desc[UR34][R8.64] ;  /* 0x1000000008007fae */ /* 0x000fe2000b901d62 */
[----:B------:R-:W-:Y:S01]  /*2060*/  PLOP3.LUT P1, PT, PT, PT, UP0, 0x80, 0x0 ;  /* 0x000000000000781c */ /* 0x000fe20003f2f008 */
[----:B------:R-:W-:Y:S02]  /*2070*/  UIMAD.WIDE UR12, UR42, 0x4, UR10 ;  /* 0x000000042a0c78a5 */ /* 0x000fe4000f8e020a */
[----:B------:R-:W-:Y:S01]  /*2080*/  LDGSTS.E.BYPASS.LTC128B.128 [R0+0x11000], desc[UR34][R6.64] ;  /* 0x1100000006007fae */ /* 0x000fe2000b901d62 */
[----:B------:R-:W-:-:S03]  /*2090*/  ULDC.64 UR8, c[0x0][0x478] ;  /* 0x00011e0000087ab9 */ /* 0x000fc60000000a00 */
[----:B------:R5:W-:Y:S04]  /*20a0*/  LDGSTS.E.BYPASS.LTC128B.128 [R0+0x12000], desc[UR34][R4.64] ;  /* 0x1200000004007fae */ /* 0x000be8000b901d62 */
[----:B------:R1:W-:Y:S01]  /*20b0*/  LDGSTS.E.BYPASS.LTC128B.128 [R0+0x13000], desc[UR34][R10.64] ;  /* 0x130000000a007fae */ /* 0x0003e2000b901d62 */
[----:B------:R-:W-:-:S03]  /*20c0*/  UIMAD.WIDE UR14, UR41, 0x4, UR8 ;  /* 0x00000004290e78a5 */ /* 0x000fc6000f8e0208 */
[----:B------:R-:W0:Y:S01]  /*20d0*/  LDGDEPBAR ;  /* 0x00000000000079af */ /* 0x000e220000000000 */
[----:B------:R-:W-:Y:S02]  /*20e0*/  CS2R R90, SRZ ;  /* 0x00000000005a7805 */ /* 0x000fe4000001ff00 */
[----:B------:R-:W-:Y:S02]  /*20f0*/  CS2R R88, SRZ ;  /* 0x0000000000587805 */ /* 0x000fe4000001ff00 */
[----:B------:R-:W-:Y:S02]  /*2100*/  CS2R R86, SRZ ;  /* 0x0000000000567805 */ /* 0x000fe4000001ff00 */
[----:B------:R-:W-:Y:S02]  /*2110*/  CS2R R84, SRZ ;  /* 0x0000000000547805 */ /* 0x000fe4000001ff00 */
[----:B------:R-:W-:Y:S02]  /*2120*/  CS2R R78, SRZ ;  /* 0x00000000004e7805 */ /* 0x000fe4000001ff00 */
[----:B------:R-:W-:-:S02]  /*2130*/  CS2R R76, SRZ ;  /* 0x00000000004c7805 */ /* 0x000fc4000001ff00 */
[----:B------:R-:W-:Y:S01]  /*2140*/  CS2R R82, SRZ ;  /* 0x0000000000527805 */ /* 0x000fe2000001ff00 */
[----:B-----5:R-:W-:Y:S01]  /*2150*/  IMAD.SHL.U32 R4, R18, 0x4, RZ ;  /* 0x0000000412047824 */ /* 0x020fe200078e00ff */
[----:B-1----:R-:W-:-:S04]  /*2160*/  SHF.R.S32.HI R0, RZ, 0x1f, R18 ;  /* 0x0000001fff007819 */ /* 0x002fc80000011412 */
[----:B------:R-:W-:Y:S02]  /*2170*/  IADD3 R4, P2, R4, UR12, RZ ;  /* 0x0000000c04047c10 */ /* 0x000fe4000ff5e0ff */
[----:B------:R-:W-:Y:S02]  /*2180*/  SHF.L.U64.HI R2, R18, 0x2, R0 ;  /* 0x0000000212027819 */ /* 0x000fe40000010200 */
[----:B------:R-:W-:Y:S02]  /*2190*/  CS2R R80, SRZ ;  /* 0x0000000000507805 */ /* 0x000fe4000001ff00 */
[----:B------:R-:W-:Y:S02]  /*21a0*/  IADD3.X R5, R2, UR13, RZ, P2, !PT ;  /* 0x0000000d02057c10 */ /* 0x000fe400097fe4ff */
[----:B------:R-:W-:Y:S02]  /*21b0*/  CS2R R74, SRZ ;  /* 0x00000000004a7805 */ /* 0x000fe4000001ff00 */
[----:B------:R-:W-:-:S02]  /*21c0*/  CS2R R72, SRZ ;  /* 0x0000000000487805 */ /* 0x000fc4000001ff00 */
[----:B------:R-:W-:Y:S02]  /*21d0*/  CS2R R70, SRZ ;  /* 0x0000000000467805 */ /* 0x000fe4000001ff00 */
[----:B------:R-:W-:Y:S01]  /*21e0*/  CS2R R68, SRZ ;  /* 0x0000000000447805 */ /* 0x000fe2000001ff00 */
[----:B------:R-:W-:Y:S06]  /*21f0*/  @!P1 BRA `(.L_x_2029) ;  /* 0x00000060005c9947 */ /* 0x000fec0003800000 */
[----:B------:R-:W2:Y:S04]  /*2200*/  LDG.E R8, desc[UR34][R4.64] ;  /* 0x0000002204087981 */ /* 0x000ea8000c1e1900 */
[----:B------:R-:W3:Y:S04]  /*2210*/  LDG.E R7, desc[UR34][R4.64+0x20] ;  /* 0x0000202204077981 */ /* 0x000ee8000c1e1900 */
[----:B------:R-:W4:Y:S01]  /*2220*/  LDG.E R6, desc[UR34][R4.64+0x100] ;  /* 0x0001002204067981 */ /* 0x000f22000c1e1900 */
[----:B------:R-:W-:-:S03]  /*2230*/  ULDC UR9, c[0x0][0x270] ;  /* 0x00009c0000097ab9 */ /* 0x000fc60000000800 */
[----:B------:R1:W5:Y:S01]  /*2240*/  LDG.E R5, desc[UR34][R4.64+0x120] ;  /* 0x0001202204057981 */ /* 0x000362000c1e1900 */
[----:B------:R-:W-:Y:S01]  /*2250*/  SHF.L.U64.HI R2, R18, 0x2, R0 ;  /* 0x0000000212027819 */ /* 0x000fe20000010200 */
[----:B------:R-:W-:Y:S01]  /*2260*/  VIADD R0, R191, 0x2000 ;  /* 0x00002000bf007836 */ /* 0x000fe20000000000 */
[----:B------:R-:W-:Y:S01]  /*2270*/  MOV R194, 0x40 ;  /* 0x0000004000c27802 */ /* 0x000fe20000000f00 */
[----:B------:R-:W-:Y:S01]  /*2280*/  STL [R1+0x7c], R16 ;  /* 0x00007c1001007387 */ /* 0x000fe20000100800 */
[----:B------:R-:W-:Y:S01]  /*2290*/  VIADD R190, R192, 0x2000 ;  /* 0x00002000c0be7836 */ /* 0x000fe20000000000 */
[----:B------:R-:W-:Y:S01]  /*22a0*/  MOV R127, RZ ;  /* 0x000000ff007f7202 */ /* 0x000fe20000000f00 */
[----:B------:R-:W-:Y:S01]  /*22b0*/  IMAD.MOV.U32 R193, RZ, RZ, 0x20 ;  /* 0x00000020ffc17424 */ /* 0x000fe200078e00ff */
[----:B------:R1:W-:Y:S01]  /*22c0*/  STL [R1+0xa8], R2 ;  /* 0x0000a80201007387 */ /* 0x0003e20000100800 */
[----:B------:R-:W-:Y:S02]  /*22d0*/  SEL R0, R0, R191, !P0 ;  /* 0x000000bf00007207 */ /* 0x000fe40004000000 */
[----:B------:R-:W-:Y:S01]  /*22e0*/  SEL R190, R190, R192, !P0 ;  /* 0x000000c0bebe7207 */ /* 0x000fe20004000000 */
[----:B-1----:R-:W-:-:S05]  /*22f0*/  IMAD.SHL.U32 R4, R18, 0x4, RZ ;  /* 0x0000000412047824 */ /* 0x002fca00078e00ff */
[----:B------:R1:W-:Y:S01]  /*2300*/  STL [R1+0xac], R4 ;  /* 0x0000ac0401007387 */ /* 0x0003e20000100800 */
[----:B------:R-:W-:-:S03]  /*2310*/  IADD3 R2, R18, -0x80, RZ ;  /* 0xffffff8012027810 */ /* 0x000fc60007ffe0ff */
[----:B-----5:R1:W-:Y:S04]  /*2320*/  STL [R1+0x90], R5 ;  /* 0x0000900501007387 */ /* 0x0203e80000100800 */
[----:B----4-:R1:W-:Y:S04]  /*2330*/  STL [R1+0x94], R6 ;  /* 0x0000940601007387 */ /* 0x0103e80000100800 */
[----:B---3--:R1:W-:Y:S04]  /*2340*/  STL [R1+0x98], R7 ;  /* 0x0000980701007387 */ /* 0x0083e80000100800 */
[----:B--2---:R1:W-:Y:S01]  /*2350*/  STL [R1+0x9c], R8 ;  /* 0x00009c0801007387 */ /* 0x0043e20000100800 */
[----:B------:R-:W-:Y:S01]  /*2360*/  IMAD.SHL.U32 R2, R2, 0x4, RZ ;  /* 0x0000000402027824 */ /* 0x000fe200078e00ff */
[----:B------:R-:W-:Y:S01]  /*2370*/  LEA R184, R0, UR6, 0x1 ;  /* 0x0000000600b87c11 */ /* 0x000fe2000f8e08ff */
[----:B------:R-:W-:Y:S01]  /*2380*/  ULDC UR11, c[0x0][0x39c] ;  /* 0x0000e700000b7ab9 */ /* 0x000fe20000000800 */
[----:B------:R-:W-:Y:S01]  /*2390*/  LEA R190, R190, UR6, 0x1 ;  /* 0x00000006bebe7c11 */ /* 0x000fe2000f8e08ff */
[----:B------:R-:W-:Y:S01]  /*23a0*/  ULDC UR10, c[0x0][0x2ec] ;  /* 0x0000bb00000a7ab9 */ /* 0x000fe20000000800 */
[----:B------:R1:W-:Y:S05]  /*23b0*/  STL [R1+0xa4], R2 ;  /* 0x0000a40201007387 */ /* 0x0003ea0000100800 */
.L_x_2032:
[----:B------:R-:W2:Y:S01]  /*23c0*/  LDL R0, [R1+0xb4] ;  /* 0x0000b40001007983 */ /* 0x000ea20000100800 */
[----:B------:R-:W-:Y:S03]  /*23d0*/  UISETP.GE.AND UP2, UPT, UR47, 0x1, UPT ;  /* 0x000000012f00788c */ /* 0x000fe6000bf46270 */
[----:B------:R-:W0:Y:S08]  /*23e0*/  LDGDEPBAR ;  /* 0x00000000000079af */ /* 0x000e300000000000 */
        /* <DEDUP_REMOVED lines=14> */
[----:B---3--:R-:W3:Y:S04]  /*24d0*/  LDL R76, [R1+0x98] ;  /* 0x00009800014c7983 */ /* 0x008ee80000100800 */
[----:B----4-:R-:W4:Y:S04]  /*24e0*/  LDL R75, [R1+0x94] ;  /* 0x00009400014b7983 */ /* 0x010f280000100800 */
[----:B-1----:R-:W3:Y:S01]  /*24f0*/  LDL R3, [R1+0x9c] ;  /* 0x00009c0001037983 */ /* 0x002ee20000100800 */
        /* <DEDUP_REMOVED lines=32> */
[----:B--2---:R-:W-:Y:S05]  /*2700*/  R2P PR, R0, 0x6 ;  /* 0x0000000600007804 */ /* 0x004fea0000000000 */
[----:B------:R-:W-:Y:S04]  /*2710*/  SEL R2, R193, 0xffffffe0, !P1 ;  /* 0xffffffe0c1027807 */ /* 0x000fe80004800000 */
[----:B------:R-:W-:Y:S02]  /*2720*/  SEL R185, R194, 0xffffffc0, !P2 ;  /* 0xffffffc0c2b97807 */ /* 0x000fe40005000000 */
[C---:B------:R-:W-:Y:S02]  /*2730*/  IADD3 R0, R190.reuse, R2, RZ ;  /* 0x00000002be007210 */ /* 0x040fe40007ffe0ff */
[----:B------:R-:W-:Y:S03]  /*2740*/  IADD3 R132, R190, R185, RZ ;  /* 0x000000b9be847210 */ /* 0x000fe60007ffe0ff */
[----:B------:R-:W1:Y:S08]  /*2750*/  LDSM.16.M88.4 R136, [R0] ;  /* 0x000000000088783b */ /* 0x000e700000000200 */
[----:B------:R2:W4:Y:S08]  /*2760*/  LDSM.16.M88.4 R144, [R0+0x2000] ;  /* 0x002000000090783b */ /* 0x0005300000000200 */
[----:B------:R-:W3:Y:S08]  /*2770*/  LDSM.16.M88.4 R160, [R132] ;  /* 0x0000000084a0783b */ /* 0x000ef00000000200 */
[----:B------:R-:W3:Y:S01]  /*2780*/  LDSM.16.M88.4 R132, [R132+0x2000] ;  /* 0x002000008484783b */ /* 0x000ee20000000200 */
[----:B--2---:R-:W-:Y:S07]  /*2790*/  IADD3 R0, R185, R0, RZ ;  /* 0x00000000b9007210 */ /* 0x004fee0007ffe0ff */
[----:B------:R-:W-:Y:S01]  /*27a0*/  LDSM.16.M88.4 R176, [R0] ;  /* 0x0000000000b0783b */ /* 0x000fe20000000200 */
[-C--:B-1----:R-:W-:Y:S06]  /*27b0*/  HMMA.16816.F32 R4, R136, R140.reuse, R4 ;  /* 0x0000008c8804723c */ /* 0x082fec0000001804 */
[C---:B----4-:R-:W-:Y:S06]  /*27c0*/  HMMA.16816.F32 R8, R144.reuse, R140, R8 ;  /* 0x0000008c9008723c */ /* 0x050fec0000001808 */
[-C--:B------:R-:W-:Y:S06]  /*27d0*/  HMMA.16816.F32 R12, R144, R142.reuse, R12 ;  /* 0x0000008e900c723c */ /* 0x080fec000000180c */
[C---:B------:R-:W-:Y:S01]  /*27e0*/  HMMA.16816.F32 R16, R136.reuse, R142, R16 ;  /* 0x0000008e8810723c */ /* 0x040fe20000001810 */
[----:B------:R-:W1:Y:S05]  /*27f0*/  LDSM.16.M88.4 R140, [R187+0x800] ;  /* 0x00080000bb8c783b */ /* 0x000e6a0000000200 */
[-C--:B------:R-:W-:Y:S03]  /*2800*/  HMMA.16816.F32 R20, R136, R148.reuse, R20 ;  /* 0x000000948814723c */ /* 0x080fe60000001814 */
[----:B---3--:R-:W-:Y:S03]  /*2810*/  FSETP.NEU.FTZ.AND P0, PT, R3, -INF , PT ;  /* 0xff8000000300780b */ /* 0x008fe60003f1d000 */
[C---:B------:R-:W-:Y:S06]  /*2820*/  HMMA.16816.F32 R24, R144.reuse, R148, R24 ;  /* 0x000000949018723c */ /* 0x040fec0000001818 */
[-C--:B------:R-:W-:Y:S05]  /*2830*/  HMMA.16816.F32 R28, R144, R150.reuse, R28 ;  /* 0x00000096901c723c */ /* 0x080fea000000181c */
[----:B------:R-:W-:Y:S01]  /*2840*/  LEA R148, R192, UR6, 0x1 ;  /* 0x00000006c0947c11 */ /* 0x000fe2000f8e08ff */
[C---:B------:R-:W-:Y:S06]  /*2850*/  HMMA.16816.F32 R32, R136.reuse, R150, R32 ;  /* 0x000000968820723c */ /* 0x040fec0000001820 */
[-C--:B------:R-:W-:Y:S05]  /*2860*/  HMMA.16816.F32 R36, R136, R152.reuse, R36 ;  /* 0x000000988824723c */ /* 0x080fea0000001824 */
[----:B------:R-:W-:Y:S01]  /*2870*/  IADD3 R150, R148, R2, RZ ;  /* 0x0000000294967210 */ /* 0x000fe20007ffe0ff */
        /* <DEDUP_REMOVED lines=9> */
[C---:B------:R-:W-:Y:S06]  /*2910*/  HMMA.16816.F32 R8, R132.reuse, R164, R8 ;  /* 0x000000a48408723c */ /* 0x040fec0000001808 */
[-C--:B------:R-:W-:Y:S06]  /*2920*/  HMMA.16816.F32 R12, R132, R166.reuse, R12 ;  /* 0x000000a6840c723c */ /* 0x080fec000000180c */
[C---:B------:R-:W-:Y:S06]  /*2930*/  HMMA.16816.F32 R16, R160.reuse, R166, R16 ;  /* 0x000000a6a010723c */ /* 0x040fec0000001810 */
[-C--:B-1----:R-:W-:Y:S06]  /*2940*/  HMMA.16816.F32 R20, R160, R140.reuse, R20 ;  /* 0x0000008ca014723c */ /* 0x082fec0000001814 */
        /* <DEDUP_REMOVED lines=15> */
[----:B------:R-:W-:Y:S01]  /*2a40*/  FMUL.FTZ R4, R4, UR11 ;  /* 0x0000000b04047c20 */ /* 0x000fe20008410000 */
[----:B------:R-:W-:Y:S01]  /*2a50*/  FMUL.FTZ R5, R5, UR11 ;  /* 0x0000000b05057c20 */ /* 0x000fe20008410000 */
[----:B------:R-:W-:Y:S02]  /*2a60*/  FMUL.FTZ R6, R6, UR11 ;  /* 0x0000000b06067c20 */ /* 0x000fe40008410000 */
[----:B------:R-:W-:Y:S01]  /*2a70*/  MUFU.TANH R153, R4 ;  /* 0x0000000400997308 */ /* 0x000fe20000002400 */
[----:B------:R-:W-:Y:S01]  /*2a80*/  FMUL.FTZ R7, R7, UR11 ;  /* 0x0000000b07077c20 */ /* 0x000fe20008410000 */
[----:B------:R-:W-:Y:S01]  /*2a90*/  FMUL.FTZ R8, R8, UR11 ;  /* 0x0000000b08087c20 */ /* 0x000fe20008410000 */
[----:B------:R-:W-:Y:S01]  /*2aa0*/  FMUL.FTZ R9, R9, UR11 ;  /* 0x0000000b09097c20 */ /* 0x000fe20008410000 */
[----:B------:R-:W-:Y:S01]  /*2ab0*/  FMUL.FTZ R10, R10, UR11 ;  /* 0x0000000b0a0a7c20 */ /* 0x000fe20008410000 */
[----:B------:R-:W-:Y:S05]  /*2ac0*/  FMUL.FTZ R11, R11, UR11 ;  /* 0x0000000b0b0b7c20 */ /* 0x000fea0008410000 */
[----:B------:R-:W1:Y:S01]  /*2ad0*/  MUFU.TANH R74, R8 ;  /* 0x00000008004a7308 */ /* 0x000e620000002400 */
        /* <DEDUP_REMOVED lines=9> */
[----:B------:R-:W3:Y:S01]  /*2b70*/  MUFU.TANH R72, R10 ;  /* 0x0000000a00487308 */ /* 0x000ee20000002400 */
[----:B-1----:R-:W-:Y:S01]  /*2b80*/  STL [R1+0x18], R74 ;  /* 0x0000184a01007387 */ /* 0x002fe20000100800 */
[----:B------:R-:W-:Y:S08]  /*2b90*/  FMUL.FTZ R8, R75, 1.4426950216293334961 ;  /* 0x3fb8aa3b4b087820 */ /* 0x000ff00000410000 */
[----:B------:R-:W1:Y:S01]  /*2ba0*/  MUFU.TANH R71, R11 ;  /* 0x0000000b00477308 */ /* 0x000e620000002400 */
[----:B--2---:R-:W-:Y:S01]  /*2bb0*/  STL [R1+0x14], R73 ;  /* 0x0000144901007387 */ /* 0x004fe20000100800 */
[----:B------:R-:W-:Y:S08]  /*2bc0*/  FMUL.FTZ R9, R76, 1.4426950216293334961 ;  /* 0x3fb8aa3b4c097820 */ /* 0x000ff00000410000 */
[----:B------:R-:W2:Y:S01]  /*2bd0*/  MUFU.TANH R70, R12 ;  /* 0x0000000c00467308 */ /* 0x000ea20000002400 */
[----:B---3--:R-:W-:Y:S01]  /*2be0*/  STL [R1+0x78], R72 ;  /* 0x0000784801007387 */ /* 0x008fe20000100800 */
[----:B------:R-:W-:Y:S05]  /*2bf0*/  FMUL.FTZ R10, R3, 1.4426950216293334961 ;  /* 0x3fb8aa3b030a7820 */ /* 0x000fea0000410000 */
[----:B------:R-:W-:Y:S03]  /*2c00*/  FSEL R10, R10, RZ, P0 ;  /* 0x000000ff0a0a7208 */ /* 0x000fe60000000000 */
[----:B------:R-:W3:Y:S01]  /*2c10*/  MUFU.TANH R69, R13 ;  /* 0x0000000d00457308 */ /* 0x000ee20000002400 */
[----:B-1----:R-:W-:Y:S01]  /*2c20*/  STL [R1+0x74], R71 ;  /* 0x0000744701007387 */ /* 0x002fe20000100800 */
[----:B------:R-:W-:Y:S01]  /*2c30*/  FSETP.NEU.FTZ.AND P0, PT, R76, -INF , PT ;  /* 0xff8000004c00780b */ /* 0x000fe20003f1d000 */
[----:B------:R-:W-:Y:S03]  /*2c40*/  FFMA.FTZ R0, R153, UR10, -R10 ;  /* 0x0000000a99007c23 */ /* 0x000fe6000801080a */
[----:B------:R-:W-:Y:S04]  /*2c50*/  FSEL R9, R9, RZ, P0 ;  /* 0x000000ff09097208 */ /* 0x000fe80000000000 */
[----:B------:R-:W1:Y:S01]  /*2c60*/  MUFU.TANH R149, R5 ;  /* 0x0000000500957308 */ /* 0x000e620000002400 */
[----:B--2---:R-:W-:Y:S01]  /*2c70*/  STL [R1+0xc], R70 ;  /* 0x00000c4601007387 */ /* 0x004fe20000100800 */
[----:B------:R-:W-:Y:S04]  /*2c80*/  FSETP.NEU.FTZ.AND P0, PT, R75, -INF , PT ;  /* 0xff8000004b00780b */ /* 0x000fe80003f1d000 */
[----:B------:R-:W-:Y:S04]  /*2c90*/  FSEL R8, R8, RZ, P0 ;  /* 0x000000ff08087208 */ /* 0x000fe80000000000 */
[----:B------:R-:W-:Y:S01]  /*2ca0*/  MUFU.TANH R194, R6 ;  /* 0x0000000600c27308 */ /* 0x000fe20000002400 */
[----:B---3--:R-:W-:Y:S01]  /*2cb0*/  STL [R1+0x8], R69 ;  /* 0x0000084501007387 */ /* 0x008fe20000100800 */
[----:B------:R-:W-:Y:S03]  /*2cc0*/  FFMA.FTZ R11, R74, UR10, -R8 ;  /* 0x0000000a4a0b7c23 */ /* 0x000fe60008010808 */
[----:B------:R-:W2:Y:S05]  /*2cd0*/  LDL R12, [R1+0x90] ;  /* 0x00009000010c7983 */ /* 0x000eaa0000100800 */
[----:B------:R3:W-:Y:S10]  /*2ce0*/  MUFU.TANH R193, R7 ;  /* 0x0000000700c17308 */ /* 0x0007f40000002400 */
[----:B------:R1:W-:Y:S10]  /*2cf0*/  MUFU.EX2 R166, R0 ;  /* 0x0000000000a67308 */ /* 0x0003f40000000800 */
[----:B------:R-:W4:Y:S01]  /*2d00*/  MUFU.TANH R68, R14 ;  /* 0x0000000e00447308 */ /* 0x000f220000002400 */
[----:B---3--:R-:W3:Y:S09]  /*2d10*/  LDSM.16.M88.4 R4, [R188+0x800] ;  /* 0x00080000bc04783b */ /* 0x008ef20000000200 */
[----:B------:R4:W-:Y:S01]  /*2d20*/  MUFU.EX2 R252, R11 ;  /* 0x0000000b00fc7308 */ /* 0x0009e20000000800 */
[----:B-1----:R-:W-:Y:S09]  /*2d30*/  FFMA.FTZ R0, R149, UR10, -R10 ;  /* 0x0000000a95007c23 */ /* 0x002ff2000801080a */
[----:B------:R1:W-:Y:S01]  /*2d40*/  MUFU.EX2 R165, R0 ;  /* 0x0000000000a57308 */ /* 0x0003e20000000800 */
[----:B----4-:R-:W-:Y:S09]  /*2d50*/  STL [R1+0x70], R68 ;  /* 0x0000704401007387 */ /* 0x010ff20000100800 */
[----:B------:R-:W4:Y:S01]  /*2d60*/  MUFU.TANH R3, R15 ;  /* 0x0000000f00037308 */ /* 0x000f220000002400 */
[--C-:B------:R-:W-:Y:S09]  /*2d70*/  FFMA.FTZ R11, R73, UR10, -R8.reuse ;  /* 0x0000000a490b7c23 */ /* 0x100ff20008010808 */
[----:B------:R-:W-:Y:S01]  /*2d80*/  MUFU.EX2 R251, R11 ;  /* 0x0000000b00fb7308 */ /* 0x000fe20000000800 */
[--C-:B-1----:R-:W-:Y:S09]  /*2d90*/  FFMA.FTZ R0, R194, UR10, -R9.reuse ;  /* 0x0000000ac2007c23 */ /* 0x102ff20008010809 */
[----:B------:R1:W-:Y:S01]  /*2da0*/  MUFU.EX2 R224, R0 ;  /* 0x0000000000e07308 */ /* 0x0003e20000000800 */
[-C--:B---3--:R-:W-:Y:S01]  /*2db0*/  HMMA.16816.F32 R20, R176, R4.reuse, R20 ;  /* 0x00000004b014723c */ /* 0x088fe20000001814 */
[----:B----4-:R3:W-:Y:S05]  /*2dc0*/  STL [R1+0x6c], R3 ;  /* 0x00006c0301007387 */ /* 0x0107ea0000100800 */
[C---:B------:R-:W-:Y:S03]  /*2dd0*/  HMMA.16816.F32 R24, R136.reuse, R4, R24 ;  /* 0x000000048818723c */ /* 0x040fe60000001818 */
[----:B------:R-:W-:Y:S03]  /*2de0*/  MUFU.TANH R80, R16 ;  /* 0x0000001000507308 */ /* 0x000fe60000002400 */
[-C--:B------:R-:W-:Y:S07]  /*2df0*/  HMMA.16816.F32 R28, R136, R6.reuse, R28 ;  /* 0x00000006881c723c */ /* 0x080fee000000181c */
[----:B------:R-:W-:Y:S01]  /*2e00*/  MUFU.TANH R79, R17 ;  /* 0x00000011004f7308 */ /* 0x000fe20000002400 */
[--C-:B------:R-:W-:Y:S01]  /*2e10*/  FFMA.FTZ R4, R70, UR10, -R8.reuse ;  /* 0x0000000a46047c23 */ /* 0x100fe20008010808 */
[C---:B------:R-:W-:Y:S08]  /*2e20*/  HMMA.16816.F32 R32, R176.reuse, R6, R32 ;  /* 0x00000006b020723c */ /* 0x040ff00000001820 */
[----:B------:R4:W-:Y:S03]  /*2e30*/  MUFU.EX2 R247, R4 ;  /* 0x0000000400f77308 */ /* 0x0009e60000000800 */
[--C-:B-1----:R-:W-:Y:S01]  /*2e40*/  FFMA.FTZ R0, R193, UR10, -R9.reuse ;  /* 0x0000000ac1007c23 */ /* 0x102fe20008010809 */
[----:B------:R-:W-:Y:S01]  /*2e50*/  FMUL.FTZ R20, R20, UR11 ;  /* 0x0000000b14147c20 */ /* 0x000fe20008410000 */
[----:B------:R-:W-:Y:S01]  /*2e60*/  FMUL.FTZ R21, R21, UR11 ;  /* 0x0000000b15157c20 */ /* 0x000fe20008410000 */
[----:B------:R-:W-:Y:S01]  /*2e70*/  FMUL.FTZ R22, R22, UR11 ;  /* 0x0000000b16167c20 */ /* 0x000fe20008410000 */
[----:B------:R-:W-:Y:S03]  /*2e80*/  FMUL.FTZ R26, R26, UR11 ;  /* 0x0000000b1a1a7c20 */ /* 0x000fe60008410000 */
[----:B------:R2:W-:Y:S01]  /*2e90*/  MUFU.EX2 R223, R0 ;  /* 0x0000000000df7308 */ /* 0x0005e20000000800 */
[----:B------:R-:W-:Y:S01]  /*2ea0*/  FMUL.FTZ R27, R27, UR11 ;  /* 0x0000000b1b1b7c20 */ /* 0x000fe20008410000 */
[----:B------:R-:W-:Y:S01]  /*2eb0*/  FMUL.FTZ R23, R23, UR11 ;  /* 0x0000000b17177c20 */ /* 0x000fe20008410000 */
[----:B------:R-:W-:Y:S01]  /*2ec0*/  FMUL.FTZ R24, R24, UR11 ;  /* 0x0000000b18187c20 */ /* 0x000fe20008410000 */
[----:B------:R-:W-:Y:S01]  /*2ed0*/  FMUL.FTZ R25, R25, UR11 ;  /* 0x0000000b19197c20 */ /* 0x000fe20008410000 */
[----:B------:R-:W-:Y:S01]  /*2ee0*/  FMUL.FTZ R30, R30, UR11 ;  /* 0x0000000b1e1e7c20 */ /* 0x000fe20008410000 */
[----:B------:R-:W-:Y:S01]  /*2ef0*/  FMUL.FTZ R31, R31, UR11 ;  /* 0x0000000b1f1f7c20 */ /* 0x000fe20008410000 */
[----:B------:R-:W-:Y:S03]  /*2f00*/  FMUL.FTZ R28, R28, UR11 ;  /* 0x0000000b1c1c7c20 */ /* 0x000fe60008410000 */
[----:B------:R-:W-:Y:S01]  /*2f10*/  MUFU.TANH R78, R20 ;  /* 0x00000014004e7308 */ /* 0x000fe20000002400 */
[----:B----4-:R-:W-:Y:S01]  /*2f20*/  FFMA.FTZ R4, R69, UR10, -R8 ;  /* 0x0000000a45047c23 */ /* 0x010fe20008010808 */
[----:B------:R-:W-:Y:S01]  /*2f30*/  FMUL.FTZ R29, R29, UR11 ;  /* 0x0000000b1d1d7c20 */ /* 0x000fe20008410000 */
[----:B------:R-:W-:Y:S01]  /*2f40*/  FMUL.FTZ R32, R32, UR11 ;  /* 0x0000000b20207c20 */ /* 0x000fe20008410000 */
[----:B------:R-:W-:Y:S01]  /*2f50*/  FMUL.FTZ R33, R33, UR11 ;  /* 0x0000000b21217c20 */ /* 0x000fe20008410000 */
[----:B------:R-:W-:Y:S01]  /*2f60*/  FMUL.FTZ R34, R34, UR11 ;  /* 0x0000000b22227c20 */ /* 0x000fe20008410000 */
[----:B------:R-:W-:Y:S04]  /*2f70*/  FMUL.FTZ R35, R35, UR11 ;  /* 0x0000000b23237c20 */ /* 0x000fe80008410000 */
[----:B------:R-:W-:Y:S10]  /*2f80*/  MUFU.TANH R245, R24 ;  /* 0x0000001800f57308 */ /* 0x000ff40000002400 */
[----:B------:R1:W-:Y:S10]  /*2f90*/  MUFU.EX2 R246, R4 ;  /* 0x0000000400f67308 */ /* 0x0003f40000000800 */
        /* <DEDUP_REMOVED lines=15> */
[C---:B--2---:R-:W-:Y:S01]  /*3090*/  FMUL.FTZ R0, R12.reuse, 1.4426950216293334961 ;  /* 0x3fb8aa3b0c007820 */ /* 0x044fe20000410000 */
[----:B------:R-:W-:Y:S04]  /*30a0*/  FSETP.NEU.FTZ.AND P0, PT, R12, -INF , PT ;  /* 0xff8000000c00780b */ /* 0x000fe80003f1d000 */
[----:B------:R-:W-:Y:S05]  /*30b0*/  FSEL R0, R0, RZ, P0 ;  /* 0x000000ff00007208 */ /* 0x000fea0000000000 */
[--C-:B-1----:R-:W-:Y:S01]  /*30c0*/  FFMA.FTZ R4, R68, UR10, -R0.reuse ;  /* 0x0000000a44047c23 */ /* 0x102fe20008010800 */
[--C-:B------:R-:W-:Y:S03]  /*30d0*/  FFMA.FTZ R11, R72, UR10, -R0.reuse ;  /* 0x0000000a480b7c23 */ /* 0x100fe60008010800 */
[----:B------:R1:W-:Y:S10]  /*30e0*/  MUFU.EX2 R12, R4 ;  /* 0x00000004000c7308 */ /* 0x0003f40000000800 */
[----:B------:R-:W2:Y:S01]  /*30f0*/  MUFU.EX2 R132, R11 ;  /* 0x0000000b00847308 */ /* 0x000ea20000000800 */
[--C-:B-1----:R-:W-:Y:S09]  /*3100*/  FFMA.FTZ R4, R3, UR10, -R0.reuse ;  /* 0x0000000a03047c23 */ /* 0x102ff20008010800 */
[----:B---3--:R-:W-:Y:S01]  /*3110*/  MUFU.TANH R3, R31 ;  /* 0x0000001f00037308 */ /* 0x008fe20000002400 */
[----:B--2---:R-:W-:Y:S01]  /*3120*/  STL [R1+0x48], R132 ;  /* 0x0000488401007387 */ /* 0x004fe20000100800 */
[----:B------:R-:W-:Y:S08]  /*3130*/  FFMA.FTZ R11, R71, UR10, -R0 ;  /* 0x0000000a470b7c23 */ /* 0x000ff00008010800 */
[----:B------:R1:W-:Y:S10]  /*3140*/  MUFU.EX2 R13, R4 ;  /* 0x00000004000d7308 */ /* 0x0003f40000000800 */
[----:B------:R2:W3:Y:S01]  /*3150*/  MUFU.EX2 R133, R11 ;  /* 0x0000000b00857308 */ /* 0x0004e20000000800 */
[--C-:B-1----:R-:W-:Y:S09]  /*3160*/  FFMA.FTZ R4, R80, UR10, -R10.reuse ;  /* 0x0000000a50047c23 */ /* 0x102ff2000801080a */
[----:B------:R1:W-:Y:S01]  /*3170*/  MUFU.EX2 R180, R4 ;  /* 0x0000000400b47308 */ /* 0x0003e20000000800 */
[--C-:B--2---:R-:W-:Y:S01]  /*3180*/  FFMA.FTZ R11, R78, UR10, -R10.reuse ;  /* 0x0000000a4e0b7c23 */ /* 0x104fe2000801080a */
[----:B---3--:R-:W-:Y:S08]  /*3190*/  STL [R1+0x44], R133 ;  /* 0x0000448501007387 */ /* 0x008ff00000100800 */
[----:B------:R2:W-:Y:S01]  /*31a0*/  MUFU.EX2 R171, R11 ;  /* 0x0000000b00ab7308 */ /* 0x0005e20000000800 */
[----:B------:R-:W-:Y:S04]  /*31b0*/  STL [R1+0x40], R12 ;  /* 0x0000400c01007387 */ /* 0x000fe80000100800 */
[----:B------:R-:W-:Y:S01]  /*31c0*/  STL [R1+0x3c], R13 ;  /* 0x00003c0d01007387 */ /* 0x000fe20000100800 */
[--C-:B-1----:R-:W-:Y:S03]  /*31d0*/  FFMA.FTZ R4, R79, UR10, -R10.reuse ;  /* 0x0000000a4f047c23 */ /* 0x102fe6000801080a */
[----:B------:R-:W-:Y:S01]  /*31e0*/  STL [R1+0x38], R16 ;  /* 0x0000381001007387 */ /* 0x000fe20000100800 */
[----:B------:R1:W-:Y:S03]  /*31f0*/  MUFU.EX2 R175, R4 ;  /* 0x0000000400af7308 */ /* 0x0003e60000000800 */
[----:B------:R-:W-:Y:S01]  /*3200*/  STL [R1+0x34], R15 ;  /* 0x0000340f01007387 */ /* 0x000fe20000100800 */
[----:B--2---:R-:W-:Y:S03]  /*3210*/  FFMA.FTZ R11, R77, UR10, -R10 ;  /* 0x0000000a4d0b7c23 */ /* 0x004fe6000801080a */
[----:B------:R-:W-:Y:S03]  /*3220*/  STL [R1+0x30], R14 ;  /* 0x0000300e01007387 */ /* 0x000fe60000100800 */
[----:B------:R2:W-:Y:S01]  /*3230*/  MUFU.EX2 R170, R11 ;  /* 0x0000000b00aa7308 */ /* 0x0005e20000000800 */
[----:B------:R-:W-:Y:S01]  /*3240*/  STL [R1+0x2c], R3 ;  /* 0x00002c0301007387 */ /* 0x000fe20000100800 */
[--C-:B-1----:R-:W-:Y:S08]  /*3250*/  FFMA.FTZ R4, R225, UR10, -R9.reuse ;  /* 0x0000000ae1047c23 */ /* 0x102ff00008010809 */
[----:B------:R1:W-:Y:S01]  /*3260*/  MUFU.EX2 R210, R4 ;  /* 0x0000000400d27308 */ /* 0x0003e20000000800 */
[--C-:B--2---:R-:W-:Y:S09]  /*3270*/  FFMA.FTZ R11, R217, UR10, -R9.reuse ;  /* 0x0000000ad90b7c23 */ /* 0x104ff20008010809 */
[----:B------:R2:W-:Y:S01]  /*3280*/  MUFU.EX2 R207, R11 ;  /* 0x0000000b00cf7308 */ /* 0x0005e20000000800 */
[--C-:B-1----:R-:W-:Y:S09]  /*3290*/  FFMA.FTZ R4, R221, UR10, -R9.reuse ;  /* 0x0000000add047c23 */ /* 0x102ff20008010809 */
[----:B------:R1:W-:Y:S01]  /*32a0*/  MUFU.EX2 R209, R4 ;  /* 0x0000000400d17308 */ /* 0x0003e20000000800 */
[--C-:B--2---:R-:W-:Y:S09]  /*32b0*/  FFMA.FTZ R11, R216, UR10, -R9.reuse ;  /* 0x0000000ad80b7c23 */ /* 0x104ff20008010809 */
[----:B------:R2:W-:Y:S01]  /*32c0*/  MUFU.EX2 R206, R11 ;  /* 0x0000000b00ce7308 */ /* 0x0005e20000000800 */
[----:B-1----:R-:W1:Y:S01]  /*32d0*/  LDSM.16.M88.4 R4, [R188+0x1000] ;  /* 0x00100000bc04783b */ /* 0x002e620000000200 */
[--C-:B--2---:R-:W-:Y:S08]  /*32e0*/  FFMA.FTZ R11, R245, UR10, -R8.reuse ;  /* 0x0000000af50b7c23 */ /* 0x104ff00008010808 */
[----:B------:R2:W-:Y:S02]  /*32f0*/  MUFU.EX2 R235, R11 ;  /* 0x0000000b00eb7308 */ /* 0x0005e40000000800 */
[----:B--2---:R-:W-:Y:S08]  /*3300*/  FFMA.FTZ R11, R244, UR10, -R8 ;  /* 0x0000000af40b7c23 */ /* 0x004ff00008010808 */
[----:B------:R2:W-:Y:S01]  /*3310*/  MUFU.EX2 R234, R11 ;  /* 0x0000000b00ea7308 */ /* 0x0005e20000000800 */
[-C--:B-1----:R-:W-:Y:S06]  /*3320*/  HMMA.16816.F32 R36, R176, R4.reuse, R36 ;  /* 0x00000004b024723c */ /* 0x082fec0000001824 */
[C---:B------:R-:W-:Y:S05]  /*3330*/  HMMA.16816.F32 R40, R136.reuse, R4, R40 ;  /* 0x000000048828723c */ /* 0x040fea0000001828 */
[----:B--2---:R-:W-:Y:S01]  /*3340*/  FFMA.FTZ R11, R16, UR10, -R0 ;  /* 0x0000000a100b7c23 */ /* 0x004fe20008010800 */
[-C--:B------:R-:W-:Y:S03]  /*3350*/  HMMA.16816.F32 R44, R136, R6.reuse, R44 ;  /* 0x00000006882c723c */ /* 0x080fe6000000182c */
[----:B------:R1:W2:Y:S02]  /*3360*/  MUFU.EX2 R18, R11 ;  /* 0x0000000b00127308 */ /* 0x0002a40000000800 */
[----:B------:R-:W-:Y:S01]  /*3370*/  FFMA.FTZ R4, R240, UR10, -R8 ;  /* 0x0000000af0047c23 */ /* 0x000fe20008010808 */
[C---:B------:R-:W-:Y:S07]  /*3380*/  HMMA.16816.F32 R48, R176.reuse, R6, R48 ;  /* 0x00000006b030723c */ /* 0x040fee0000001830 */
[----:B------:R3:W-:Y:S01]  /*3390*/  MUFU.EX2 R229, R4 ;  /* 0x0000000400e57308 */ /* 0x0007e20000000800 */
[----:B------:R-:W-:Y:S03]  /*33a0*/  FMUL.FTZ R36, R36, UR11 ;  /* 0x0000000b24247c20 */ /* 0x000fe60008410000 */
[----:B------:R-:W-:Y:S01]  /*33b0*/  FMUL.FTZ R37, R37, UR11 ;  /* 0x0000000b25257c20 */ /* 0x000fe20008410000 */
[----:B------:R-:W-:Y:S01]  /*33c0*/  FMUL.FTZ R38, R38, UR11 ;  /* 0x0000000b26267c20 */ /* 0x000fe20008410000 */
[----:B------:R-:W-:Y:S01]  /*33d0*/  FMUL.FTZ R39, R39, UR11 ;  /* 0x0000000b27277c20 */ /* 0x000fe20008410000 */
[----:B------:R-:W-:Y:S03]  /*33e0*/  FMUL.FTZ R42, R42, UR11 ;  /* 0x0000000b2a2a7c20 */ /* 0x000fe60008410000 */
[----:B------:R-:W-:Y:S01]  /*33f0*/  MUFU.TANH R74, R36 ;  /* 0x00000024004a7308 */ /* 0x000fe20000002400 */
[----:B-1----:R-:W-:Y:S01]  /*3400*/  FFMA.FTZ R11, R15, UR10, -R0 ;  /* 0x0000000a0f0b7c23 */ /* 0x002fe20008010800 */
[----:B--2---:R-:W-:Y:S01]  /*3410*/  STL [R1+0x28], R18 ;  /* 0x0000281201007387 */ /* 0x004fe20000100800 */
[----:B------:R-:W-:Y:S01]  /*3420*/  FMUL.FTZ R43, R43, UR11 ;  /* 0x0000000b2b2b7c20 */ /* 0x000fe20008410000 */
[----:B------:R-:W-:Y:S01]  /*3430*/  FMUL.FTZ R40, R40, UR11 ;  /* 0x0000000b28287c20 */ /* 0x000fe20008410000 */
[----:B------:R-:W-:Y:S01]  /*3440*/  FMUL.FTZ R46, R46, UR11 ;  /* 0x0000000b2e2e7c20 */ /* 0x000fe20008410000 */
[----:B------:R-:W-:Y:S01]  /*3450*/  FMUL.FTZ R44, R44, UR11 ;  /* 0x0000000b2c2c7c20 */ /* 0x000fe20008410000 */
[----:B------:R-:W-:Y:S03]  /*3460*/  FMUL.FTZ R45, R45, UR11 ;  /* 0x0000000b2d2d7c20 */ /* 0x000fe60008410000 */
[----:B------:R-:W-:Y:S01]  /*3470*/  MUFU.TANH R231, R40 ;  /* 0x0000002800e77308 */ /* 0x000fe20000002400 */
[----:B---3--:R-:W-:Y:S01]  /*3480*/  FFMA.FTZ R4, R239, UR10, -R8 ;  /* 0x0000000aef047c23 */ /* 0x008fe20008010808 */
[----:B------:R-:W-:Y:S01]  /*3490*/  FMUL.FTZ R47, R47, UR11 ;  /* 0x0000000b2f2f7c20 */ /* 0x000fe20008410000 */
[----:B------:R-:W-:Y:S01]  /*34a0*/  FMUL.FTZ R48, R48, UR11 ;  /* 0x0000000b30307c20 */ /* 0x000fe20008410000 */
[----:B------:R-:W-:Y:S01]  /*34b0*/  FMUL.FTZ R49, R49, UR11 ;  /* 0x0000000b31317c20 */ /* 0x000fe20008410000 */
[----:B------:R-:W-:Y:S01]  /*34c0*/  FMUL.FTZ R50, R50, UR11 ;  /* 0x0000000b32327c20 */ /* 0x000fe20008410000 */
[----:B------:R-:W-:Y:S01]  /*34d0*/  FMUL.FTZ R51, R51, UR11 ;  /* 0x0000000b33337c20 */ /* 0x000fe20008410000 */
[----:B------:R-:W-:Y:S03]  /*34e0*/  FMUL.FTZ R41, R41, UR11 ;  /* 0x0000000b29297c20 */ /* 0x000fe60008410000 */
[----:B------:R1:W-:Y:S10]  /*34f0*/  MUFU.EX2 R228, R4 ;  /* 0x0000000400e47308 */ /* 0x0003f40000000800 */
[----:B------:R-:W-:Y:S10]  /*3500*/  MUFU.TANH R227, R44 ;  /* 0x0000002c00e37308 */ /* 0x000ff40000002400 */
[----:B------:R-:W2:Y:S01]  /*3510*/  MUFU.EX2 R19, R11 ;  /* 0x0000000b00137308 */ /* 0x000ea20000000800 */
[----:B-1----:R-:W-:Y:S09]  /*3520*/  FFMA.FTZ R4, R14, UR10, -R0 ;  /* 0x0000000a0e047c23 */ /* 0x002ff20008010800 */
[----:B------:R-:W-:Y:S10]  /*3530*/  MUFU.TANH R14, R43 ;  /* 0x0000002b000e7308 */ /* 0x000ff40000002400 */
[----:B------:R1:W3:Y:S01]  /*3540*/  MUFU.EX2 R15, R4 ;  /* 0x00000004000f7308 */ /* 0x0002e20000000800 */
[----:B--2---:R-:W-:Y:S01]  /*3550*/  STL [R1+0x24], R19 ;  /* 0x0000241301007387 */ /* 0x004fe20000100800 */
[----:B------:R-:W-:Y:S08]  /*3560*/  FFMA.FTZ R11, R74, UR10, -R10 ;  /* 0x0000000a4a0b7c23 */ /* 0x000ff0000801080a */
[----:B------:R-:W-:Y:S10]  /*3570*/  MUFU.TANH R226, R45 ;  /* 0x0000002d00e27308 */ /* 0x000ff40000002400 */
[----:B------:R-:W-:Y:S01]  /*3580*/  MUFU.TANH R17, R42 ;  /* 0x0000002a00117308 */ /* 0x000fe20000002400 */
[----:B-1----:R-:W-:Y:S01]  /*3590*/  FFMA.FTZ R4, R3, UR10, -R0 ;  /* 0x0000000a03047c23 */ /* 0x002fe20008010800 */
[----:B---3--:R-:W-:Y:S08]  /*35a0*/  STL [R1+0x20], R15 ;  /* 0x0000200f01007387 */ /* 0x008ff00000100800 */
[----:B------:R-:W-:Y:S10]  /*35b0*/  MUFU.TANH R250, R47 ;  /* 0x0000002f00fa7308 */ /* 0x000ff40000002400 */
[----:B------:R1:W2:Y:S10]  /*35c0*/  MUFU.EX2 R16, R4 ;  /* 0x0000000400107308 */ /* 0x0002b40000000800 */
[----:B------:R-:W-:Y:S10]  /*35d0*/  MUFU.EX2 R160, R11 ;  /* 0x0000000b00a07308 */ /* 0x000ff40000000800 */
[----:B------:R-:W3:Y:S01]  /*35e0*/  MUFU.TANH R3, R46 ;  /* 0x0000002e00037308 */ /* 0x000ee20000002400 */
[--C-:B-1----:R-:W-:Y:S01]  /*35f0*/  FFMA.FTZ R4, R76, UR10, -R10.reuse ;  /* 0x0000000a4c047c23 */ /* 0x102fe2000801080a */
[----:B--2---:R-:W-:Y:S04]  /*3600*/  STL [R1+0x1c], R16 ;  /* 0x00001c1001007387 */ /* 0x004fe80000100800 */
[----:B------:R-:W-:Y:S04]  /*3610*/  STL [R1+0x10], R17 ;  /* 0x0000101101007387 */ /* 0x000fe80000100800 */
[----:B------:R-:W-:Y:S01]  /*3620*/  MUFU.TANH R230, R41 ;  /* 0x0000002900e67308 */ /* 0x000fe20000002400 */
[----:B------:R-:W-:Y:S09]  /*3630*/  STL [R1+0x4], R14 ;  /* 0x0000040e01007387 */ /* 0x000ff20000100800 */
[----:B------:R1:W-:Y:S01]  /*3640*/  MUFU.EX2 R162, R4 ;  /* 0x0000000400a27308 */ /* 0x0003e20000000800 */
[----:B---3--:R-:W-:Y:S04]  /*3650*/  STL [R1], R3 ;  /* 0x0000000301007387 */ /* 0x008fe80000100800 */
[----:B------:R-:W2:Y:S05]  /*3660*/  LDL R21, [R1+0x4c] ;  /* 0x00004c0001157983 */ /* 0x000eaa0000100800 */
[----:B------:R-:W-:Y:S01]  /*3670*/  MUFU.TANH R72, R48 ;  /* 0x0000003000487308 */ /* 0x000fe20000002400 */
[----:B------:R-:W3:Y:S04]  /*3680*/  LDL R20, [R1+0x58] ;  /* 0x0000580001147983 */ /* 0x000ee80000100800 */
[----:B------:R-:W4:Y:S05]  /*3690*/  LDL R152, [R1+0xac] ;  /* 0x0000ac0001987983 */ /* 0x000f2a0000100800 */
[----:B------:R-:W-:Y:S01]  /*36a0*/  MUFU.TANH R71, R49 ;  /* 0x0000003100477308 */ /* 0x000fe20000002400 */
[--C-:B-1----:R-:W-:Y:S09]  /*36b0*/  FFMA.FTZ R4, R75, UR10, -R10.reuse ;  /* 0x0000000a4b047c23 */ /* 0x102ff2000801080a */
[----:B------:R1:W-:Y:S10]  /*36c0*/  MUFU.EX2 R161, R4 ;  /* 0x0000000400a17308 */ /* 0x0003f40000000800 */
[----:B------:R-:W-:Y:S10]  /*36d0*/  MUFU.TANH R195, R50 ;  /* 0x0000003200c37308 */ /* 0x000ff40000002400 */
[----:B------:R-:W-:Y:S01]  /*36e0*/  MUFU.TANH R182, R51 ;  /* 0x0000003300b67308 */ /* 0x000fe20000002400 */
[--C-:B-1----:R-:W-:Y:S09]  /*36f0*/  FFMA.FTZ R4, R205, UR10, -R9.reuse ;  /* 0x0000000acd047c23 */ /* 0x102ff20008010809 */
[----:B------:R1:W-:Y:S10]  /*3700*/  MUFU.EX2 R201, R4 ;  /* 0x0000000400c97308 */ /* 0x0003f40000000800 */
[----:B------:R-:W1:Y:S10]  /*3710*/  MUFU.TANH R73, R37 ;  /* 0x0000002500497308 */ /* 0x000e740000002400 */
[----:B------:R-:W1:Y:S02]  /*3720*/  MUFU.TANH R203, R38 ;  /* 0x0000002600cb7308 */ /* 0x000e640000002400 */
[--C-:B-1----:R-:W-:Y:S08]  /*3730*/  FFMA.FTZ R4, R204, UR10, -R9.reuse ;  /* 0x0000000acc047c23 */ /* 0x102ff00008010809 */
[----:B------:R1:W-:Y:S01]  /*3740*/  MUFU.EX2 R200, R4 ;  /* 0x0000000400c87308 */ /* 0x0003e20000000800 */
[----:B------:R-:W-:Y:S09]  /*3750*/  FFMA.FTZ R11, R73, UR10, -R10 ;  /* 0x0000000a490b7c23 */ /* 0x000ff2000801080a */
[----:B------:R1:W-:Y:S10]  /*3760*/  MUFU.EX2 R159, R11 ;  /* 0x0000000b009f7308 */ /* 0x0003f40000000800 */
[----:B------:R-:W1:Y:S02]  /*3770*/  MUFU.TANH R202, R39 ;  /* 0x0000002700ca7308 */ /* 0x000e640000002400 */
[----:B-1----:R-:W1:Y:S01]  /*3780*/  LDSM.16.M88.4 R4, [R188+0x1800] ;  /* 0x00180000bc04783b */ /* 0x002e620000000200 */
[--C-:B------:R-:W-:Y:S07]  /*3790*/  FFMA.FTZ R11, R203, UR10, -R9.reuse ;  /* 0x0000000acb0b7c23 */ /* 0x100fee0008010809 */
[----:B------:R1:W-:Y:S02]  /*37a0*/  MUFU.EX2 R199, R11 ;  /* 0x0000000b00c77308 */ /* 0x0003e40000000800 */
[--C-:B-1----:R-:W-:Y:S08]  /*37b0*/  FFMA.FTZ R11, R202, UR10, -R9.reuse ;  /* 0x0000000aca0b7c23 */ /* 0x102ff00008010809 */
[----:B------:R1:W-:Y:S01]  /*37c0*/  MUFU.EX2 R198, R11 ;  /* 0x0000000b00c67308 */ /* 0x0003e20000000800 */
[-C--:B------:R-:W-:Y:S06]  /*37d0*/  HMMA.16816.F32 R52, R176, R4.reuse, R52 ;  /* 0x00000004b034723c */ /* 0x080fec0000001834 */
[C---:B------:R-:W-:Y:S05]  /*37e0*/  HMMA.16816.F32 R56, R136.reuse, R4, R56 ;  /* 0x000000048838723c */ /* 0x040fea0000001838 */
[--C-:B-1----:R-:W-:Y:S01]  /*37f0*/  FFMA.FTZ R11, R231, UR10, -R8.reuse ;  /* 0x0000000ae70b7c23 */ /* 0x102fe20008010808 */
[-C--:B------:R-:W-:Y:S03]  /*3800*/  HMMA.16816.F32 R60, R136, R6.reuse, R60 ;  /* 0x00000006883c723c */ /* 0x080fe6000000183c */
[----:B------:R1:W-:Y:S02]  /*3810*/  MUFU.EX2 R219, R11 ;  /* 0x0000000b00db7308 */ /* 0x0003e40000000800 */
[--C-:B------:R-:W-:Y:S01]  /*3820*/  FFMA.FTZ R4, R227, UR10, -R8.reuse ;  /* 0x0000000ae3047c23 */ /* 0x100fe20008010808 */
[----:B------:R-:W-:Y:S07]  /*3830*/  HMMA.16816.F32 R64, R176, R6, R64 ;  /* 0x00000006b040723c */ /* 0x000fee0000001840 */
[----:B------:R1:W-:Y:S01]  /*3840*/  MUFU.EX2 R215, R4 ;  /* 0x0000000400d77308 */ /* 0x0003e20000000800 */
[----:B------:R-:W-:Y:S03]  /*3850*/  FMUL.FTZ R52, R52, UR11 ;  /* 0x0000000b34347c20 */ /* 0x000fe60008410000 */
[----:B------:R-:W-:Y:S01]  /*3860*/  FMUL.FTZ R53, R53, UR11 ;  /* 0x0000000b35357c20 */ /* 0x000fe20008410000 */
[----:B------:R-:W-:Y:S01]  /*3870*/  FMUL.FTZ R54, R54, UR11 ;  /* 0x0000000b36367c20 */ /* 0x000fe20008410000 */
[----:B------:R-:W-:Y:S01]  /*3880*/  FMUL.FTZ R55, R55, UR11 ;  /* 0x0000000b37377c20 */ /* 0x000fe20008410000 */
[----:B------:R-:W-:Y:S03]  /*3890*/  FMUL.FTZ R56, R56, UR11 ;  /* 0x0000000b38387c20 */ /* 0x000fe60008410000 */
[----:B------:R-:W-:Y:S01]  /*38a0*/  MUFU.TANH R70, R52 ;  /* 0x0000003400467308 */ /* 0x000fe20000002400 */
[----:B------:R-:W-:Y:S01]  /*38b0*/  FMUL.FTZ R57, R57, UR11 ;  /* 0x0000000b39397c20 */ /* 0x000fe20008410000 */
[--C-:B-1----:R-:W-:Y:S01]  /*38c0*/  FFMA.FTZ R11, R230, UR10, -R8.reuse ;  /* 0x0000000ae60b7c23 */ /* 0x102fe20008010808 */
[----:B------:R-:W-:Y:S01]  /*38d0*/  FMUL.FTZ R58, R58, UR11 ;  /* 0x0000000b3a3a7c20 */ /* 0x000fe20008410000 */
[----:B------:R-:W-:Y:S01]  /*38e0*/  FMUL.FTZ R59, R59, UR11 ;  /* 0x0000000b3b3b7c20 */ /* 0x000fe20008410000 */
[----:B------:R-:W-:Y:S01]  /*38f0*/  F2FP.F16.F32.PACK_AB R6, R165, R166 ;  /* 0x000000a6a506723e */ /* 0x000fe200000000ff */
[----:B------:R-:W-:Y:S01]  /*3900*/  FMUL.FTZ R60, R60, UR11 ;  /* 0x0000000b3c3c7c20 */ /* 0x000fe20008410000 */
[----:B------:R-:W-:Y:S03]  /*3910*/  F2FP.F16.F32.PACK_AB R5, R223, R224 ;  /* 0x000000e0df05723e */ /* 0x000fe600000000ff */
[----:B------:R-:W-:Y:S01]  /*3920*/  MUFU.TANH R69, R53 ;  /* 0x0000003500457308 */ /* 0x000fe20000002400 */
[----:B------:R-:W-:Y:S01]  /*3930*/  FFMA.FTZ R4, R226, UR10, -R8 ;  /* 0x0000000ae2047c23 */ /* 0x000fe20008010808 */
[----:B------:R-:W-:Y:S01]  /*3940*/  F2FP.F16.F32.PACK_AB R7, R251, R252 ;  /* 0x000000fcfb07723e */ /* 0x000fe200000000ff */
[----:B------:R-:W-:Y:S01]  /*3950*/  FMUL.FTZ R61, R61, UR11 ;  /* 0x0000000b3d3d7c20 */ /* 0x000fe20008410000 */
[----:B------:R-:W-:Y:S01]  /*3960*/  FMUL.FTZ R64, R64, UR11 ;  /* 0x0000000b40407c20 */ /* 0x000fe20008410000 */
[----:B------:R-:W-:Y:S01]  /*3970*/  FMUL.FTZ R65, R65, UR11 ;  /* 0x0000000b41417c20 */ /* 0x000fe20008410000 */
[----:B------:R-:W-:Y:S01]  /*3980*/  FMUL.FTZ R66, R66, UR11 ;  /* 0x0000000b42427c20 */ /* 0x000fe20008410000 */
[----:B------:R-:W-:Y:S03]  /*3990*/  FMUL.FTZ R62, R62, UR11 ;  /* 0x0000000b3e3e7c20 */ /* 0x000fe60008410000 */
[----:B------:R1:W-:Y:S01]  /*39a0*/  MUFU.EX2 R214, R4 ;  /* 0x0000000400d67308 */ /* 0x0003e20000000800 */
[----:B------:R-:W-:Y:S01]  /*39b0*/  FMUL.FTZ R63, R63, UR11 ;  /* 0x0000000b3f3f7c20 */ /* 0x000fe20008410000 */
[----:B------:R-:W-:Y:S08]  /*39c0*/  FMUL.FTZ R67, R67, UR11 ;  /* 0x0000000b43437c20 */ /* 0x000ff00008410000 */
[----:B------:R-:W-:Y:S10]  /*39d0*/  MUFU.TANH R183, R54 ;  /* 0x0000003600b77308 */ /* 0x000ff40000002400 */
[----:B------:R-:W-:Y:S01]  /*39e0*/  MUFU.TANH R181, R55 ;  /* 0x0000003700b57308 */ /* 0x000fe20000002400 */
[--C-:B-1----:R-:W-:Y:S09]  /*39f0*/  FFMA.FTZ R4, R3, UR10, -R0.reuse ;  /* 0x0000000a03047c23 */ /* 0x102ff20008010800 */
[----:B------:R1:W-:Y:S10]  /*3a00*/  MUFU.EX2 R243, R4 ;  /* 0x0000000400f37308 */ /* 0x0003f40000000800 */
[----:B------:R-:W-:Y:S10]  /*3a10*/  MUFU.TANH R211, R56 ;  /* 0x0000003800d37308 */ /* 0x000ff40000002400 */
[----:B------:R-:W-:Y:S01]  /*3a20*/  MUFU.TANH R212, R57 ;  /* 0x0000003900d47308 */ /* 0x000fe20000002400 */
[----:B-1----:R-:W-:Y:S09]  /*3a30*/  FFMA.FTZ R4, R250, UR10, -R0 ;  /* 0x0000000afa047c23 */ /* 0x002ff20008010800 */
[----:B------:R1:W-:Y:S10]  /*3a40*/  MUFU.EX2 R242, R4 ;  /* 0x0000000400f27308 */ /* 0x0003f40000000800 */
[----:B------:R2:W-:Y:S10]  /*3a50*/  MUFU.EX2 R218, R11 ;  /* 0x0000000b00da7308 */ /* 0x0005f40000000800 */
[----:B------:R-:W-:Y:S01]  /*3a60*/  MUFU.TANH R241, R58 ;  /* 0x0000003a00f17308 */ /* 0x000fe20000002400 */
[----:B-1----:R-:W-:Y:S09]  /*3a70*/  FFMA.FTZ R4, R72, UR10, -R10 ;  /* 0x0000000a48047c23 */ /* 0x002ff2000801080a */
[----:B------:R1:W-:Y:S01]  /*3a80*/  MUFU.EX2 R158, R4 ;  /* 0x00000004009e7308 */ /* 0x0003e20000000800 */
[----:B--2---:R-:W-:Y:S02]  /*3a90*/  FFMA.FTZ R11, R17, UR10, -R0 ;  /* 0x0000000a110b7c23 */ /* 0x004fe40008010800 */
[----:B------:R-:W2:Y:S07]  /*3aa0*/  LDL R17, [R1+0x68] ;  /* 0x0000680001117983 */ /* 0x000eae0000100800 */
[----:B------:R3:W-:Y:S10]  /*3ab0*/  MUFU.EX2 R249, R11 ;  /* 0x0000000b00f97308 */ /* 0x0007f40000000800 */
[----:B------:R-:W-:Y:S01]  /*3ac0*/  MUFU.TANH R237, R59 ;  /* 0x0000003b00ed7308 */ /* 0x000fe20000002400 */
[----:B-1----:R-:W-:Y:S09]  /*3ad0*/  FFMA.FTZ R4, R71, UR10, -R10 ;  /* 0x0000000a47047c23 */ /* 0x002ff2000801080a */
[----:B------:R1:W-:Y:S01]  /*3ae0*/  MUFU.EX2 R157, R4 ;  /* 0x00000004009d7308 */ /* 0x0003e20000000800 */
[----:B---3--:R-:W-:Y:S02]  /*3af0*/  FFMA.FTZ R11, R14, UR10, -R0 ;  /* 0x0000000a0e0b7c23 */ /* 0x008fe40008010800 */
[----:B------:R-:W3:Y:S07]  /*3b00*/  LDL R14, [R1+0x64] ;  /* 0x00006400010e7983 */ /* 0x000eee0000100800 */
[----:B------:R-:W4:Y:S10]  /*3b10*/  MUFU.TANH R208, R60 ;  /* 0x0000003c00d07308 */ /* 0x000f340000002400 */
[----:B------:R-:W4:Y:S01]  /*3b20*/  MUFU.TANH R213, R61 ;  /* 0x0000003d00d57308 */ /* 0x000f220000002400 */
[--C-:B-1----:R-:W-:Y:S09]  /*3b30*/  FFMA.FTZ R4, R195, UR10, -R9.reuse ;  /* 0x0000000ac3047c23 */ /* 0x102ff20008010809 */
[----:B------:R1:W-:Y:S10]  /*3b40*/  MUFU.EX2 R174, R4 ;  /* 0x0000000400ae7308 */ /* 0x0003f40000000800 */
[----:B------:R-:W4:Y:S01]  /*3b50*/  MUFU.TANH R68, R64 ;  /* 0x0000004000447308 */ /* 0x000f220000002400 */
[----:B------:R4:W-:Y:S04]  /*3b60*/  STS [R21+0x1c000], R6 ;  /* 0x01c0000615007388 */ /* 0x0009e80000000800 */
[----:B------:R4:W-:Y:S05]  /*3b70*/  STS [R21+0x1c400], R5 ;  /* 0x01c4000515007388 */ /* 0x0009ea0000000800 */
[----:B------:R4:W-:Y:S01]  /*3b80*/  MUFU.EX2 R248, R11 ;  /* 0x0000000b00f87308 */ /* 0x0009e20000000800 */
[--C-:B-1----:R-:W-:Y:S01]  /*3b90*/  FFMA.FTZ R4, R182, UR10, -R9.reuse ;  /* 0x0000000ab6047c23 */ /* 0x102fe20008010809 */
[----:B----4-:R-:W-:Y:S08]  /*3ba0*/  IADD3 R152, P0, R152, UR14, RZ ;  /* 0x0000000e98987c10 */ /* 0x010ff0000ff1e0ff */
[----:B------:R1:W-:Y:S10]  /*3bb0*/  MUFU.EX2 R173, R4 ;  /* 0x0000000400ad7308 */ /* 0x0003f40000000800 */
[----:B------:R-:W4:Y:S01]  /*3bc0*/  MUFU.TANH R3, R65 ;  /* 0x0000004100037308 */ /* 0x000f220000002400 */
[----:B------:R-:W-:Y:S01]  /*3bd0*/  FFMA.FTZ R11, R208, UR10, -R8 ;  /* 0x0000000ad00b7c23 */ /* 0x000fe20008010808 */
[----:B------:R-:W-:Y:S02]  /*3be0*/  F2FP.F16.F32.PACK_AB R6, R133, R132 ;  /* 0x000000848506723e */ /* 0x000fe400000000ff */
[----:B------:R-:W-:Y:S06]  /*3bf0*/  F2FP.F16.F32.PACK_AB R5, R209, R210 ;  /* 0x000000d2d105723e */ /* 0x000fec00000000ff */
[----:B------:R4:W-:Y:S01]  /*3c00*/  MUFU.EX2 R177, R11 ;  /* 0x0000000b00b17308 */ /* 0x0009e20000000800 */
[--C-:B-1----:R-:W-:Y:S09]  /*3c10*/  FFMA.FTZ R4, R70, UR10, -R10.reuse ;  /* 0x0000000a46047c23 */ /* 0x102ff2000801080a */
[----:B------:R1:W-:Y:S10]  /*3c20*/  MUFU.EX2 R156, R4 ;  /* 0x00000004009c7308 */ /* 0x0003f40000000800 */
[----:B------:R-:W-:Y:S01]  /*3c30*/  MUFU.TANH R167, R66 ;  /* 0x0000004200a77308 */ /* 0x000fe20000002400 */
[----:B----4-:R-:W4:Y:S09]  /*3c40*/  LDL R11, [R1+0x60] ;  /* 0x00006000010b7983 */ /* 0x010f320000100800 */
[----:B------:R-:W2:Y:S01]  /*3c50*/  MUFU.TANH R236, R62 ;  /* 0x0000003e00ec7308 */ /* 0x000ea20000002400 */
[----:B-1----:R-:W-:Y:S09]  /*3c60*/  FFMA.FTZ R4, R69, UR10, -R10 ;  /* 0x0000000a45047c23 */ /* 0x002ff2000801080a */
[----:B------:R1:W-:Y:S10]  /*3c70*/  MUFU.EX2 R155, R4 ;  /* 0x00000004009b7308 */ /* 0x0003f40000000800 */
[----:B------:R-:W2:Y:S10]  /*3c80*/  MUFU.TANH R238, R63 ;  /* 0x0000003f00ee7308 */ /* 0x000eb40000002400 */
[----:B------:R-:W3:Y:S01]  /*3c90*/  MUFU.TANH R172, R67 ;  /* 0x0000004300ac7308 */ /* 0x000ee20000002400 */
[--C-:B-1----:R-:W-:Y:S09]  /*3ca0*/  FFMA.FTZ R4, R183, UR10, -R9.reuse ;  /* 0x0000000ab7047c23 */ /* 0x102ff20008010809 */
[----:B------:R1:W-:Y:S02]  /*3cb0*/  MUFU.EX2 R169, R4 ;  /* 0x0000000400a97308 */ /* 0x0003e40000000800 */
[--C-:B-1----:R-:W-:Y:S08]  /*3cc0*/  FFMA.FTZ R4, R181, UR10, -R9.reuse ;  /* 0x0000000ab5047c23 */ /* 0x102ff00008010809 */
[----:B------:R1:W-:Y:S02]  /*3cd0*/  MUFU.EX2 R168, R4 ;  /* 0x0000000400a87308 */ /* 0x0003e40000000800 */
[--C-:B-1----:R-:W-:Y:S08]  /*3ce0*/  FFMA.FTZ R4, R211, UR10, -R8.reuse ;  /* 0x0000000ad3047c23 */ /* 0x102ff00008010808 */
[----:B------:R1:W-:Y:S02]  /*3cf0*/  MUFU.EX2 R179, R4 ;  /* 0x0000000400b37308 */ /* 0x0003e40000000800 */
[--C-:B-1----:R-:W-:Y:S01]  /*3d00*/  FFMA.FTZ R4, R212, UR10, -R8.reuse ;  /* 0x0000000ad4047c23 */ /* 0x102fe20008010808 */
[----:B------:R-:W-:Y:S07]  /*3d10*/  FFMA.FTZ R8, R213, UR10, -R8 ;  /* 0x0000000ad5087c23 */ /* 0x000fee0008010808 */
[----:B------:R1:W-:Y:S10]  /*3d20*/  MUFU.EX2 R178, R4 ;  /* 0x0000000400b27308 */ /* 0x0003f40000000800 */
[----:B------:R1:W-:Y:S02]  /*3d30*/  MUFU.EX2 R176, R8 ;  /* 0x0000000800b07308 */ /* 0x0003e40000000800 */
[----:B-1----:R-:W-:Y:S08]  /*3d40*/  FFMA.FTZ R4, R241, UR10, -R0 ;  /* 0x0000000af1047c23 */ /* 0x002ff00008010800 */
[----:B------:R1:W-:Y:S01]  /*3d50*/  MUFU.EX2 R233, R4 ;  /* 0x0000000400e97308 */ /* 0x0003e20000000800 */
[--C-:B------:R-:W-:Y:S01]  /*3d60*/  FFMA.FTZ R8, R68, UR10, -R10.reuse ;  /* 0x0000000a44087c23 */ /* 0x100fe2000801080a */
[----:B------:R-:W-:Y:S08]  /*3d70*/  FFMA.FTZ R10, R3, UR10, -R10 ;  /* 0x0000000a030a7c23 */ /* 0x000ff0000801080a */
[----:B------:R2:W-:Y:S10]  /*3d80*/  MUFU.EX2 R154, R8 ;  /* 0x00000008009a7308 */ /* 0x0005f40000000800 */
[----:B------:R2:W-:Y:S01]  /*3d90*/  MUFU.EX2 R151, R10 ;  /* 0x0000000a00977308 */ /* 0x0005e20000000800 */
[--C-:B-1----:R-:W-:Y:S09]  /*3da0*/  FFMA.FTZ R4, R237, UR10, -R0.reuse ;  /* 0x0000000aed047c23 */ /* 0x102ff20008010800 */
[----:B------:R1:W-:Y:S01]  /*3db0*/  MUFU.EX2 R232, R4 ;  /* 0x0000000400e87308 */ /* 0x0003e20000000800 */
[--C-:B--2---:R-:W-:Y:S01]  /*3dc0*/  FFMA.FTZ R8, R236, UR10, -R0.reuse ;  /* 0x0000000aec087c23 */ /* 0x104fe20008010800 */
[----:B------:R-:W-:Y:S08]  /*3dd0*/  FFMA.FTZ R0, R238, UR10, -R0 ;  /* 0x0000000aee007c23 */ /* 0x000ff00008010800 */
[----:B------:R-:W-:Y:S01]  /*3de0*/  MUFU.EX2 R222, R8 ;  /* 0x0000000800de7308 */ /* 0x000fe20000000800 */
[----:B------:R-:W2:Y:S09]  /*3df0*/  LDL R10, [R1+0x5c] ;  /* 0x00005c00010a7983 */ /* 0x000eb20000100800 */
[----:B------:R-:W-:Y:S01]  /*3e00*/  MUFU.EX2 R220, R0 ;  /* 0x0000000000dc7308 */ /* 0x000fe20000000800 */
[----:B-1----:R-:W-:Y:S05]  /*3e10*/  F2FP.F16.F32.PACK_AB R4, R175, R180 ;  /* 0x000000b4af04723e */ /* 0x002fea00000000ff */
[----:B------:R1:W-:Y:S04]  /*3e20*/  STS [R20+0x1c000], R4 ;  /* 0x01c0000414007388 */ /* 0x0003e80000000800 */
[----:B------:R3:W-:Y:S04]  /*3e30*/  STS [R20+0x1c400], R5 ;  /* 0x01c4000514007388 */ /* 0x0007e80000000800 */
[----:B------:R3:W-:Y:S04]  /*3e40*/  STS [R21+0x1e000], R7 ;  /* 0x01e0000715007388 */ /* 0x0007e80000000800 */
[----:B------:R3:W-:Y:S01]  /*3e50*/  STS [R21+0x1e400], R6 ;  /* 0x01e4000615007388 */ /* 0x0007e20000000800 */
[----:B-1----:R-:W-:Y:S02]  /*3e60*/  F2FP.F16.F32.PACK_AB R4, R246, R247 ;  /* 0x000000f7f604723e */ /* 0x002fe400000000ff */
[----:B---3--:R-:W-:Y:S03]  /*3e70*/  F2FP.F16.F32.PACK_AB R5, R206, R207 ;  /* 0x000000cfce05723e */ /* 0x008fe600000000ff */
[----:B------:R1:W-:Y:S01]  /*3e80*/  STS [R20+0x1e000], R4 ;  /* 0x01e0000414007388 */ /* 0x0003e20000000800 */
[----:B------:R-:W-:Y:S03]  /*3e90*/  F2FP.F16.F32.PACK_AB R7, R13, R12 ;  /* 0x0000000c0d07723e */ /* 0x000fe600000000ff */
[----:B------:R-:W3:Y:S01]  /*3ea0*/  LDL R13, [R1+0x50] ;  /* 0x00005000010d7983 */ /* 0x000ee20000100800 */
[----:B------:R-:W-:Y:S03]  /*3eb0*/  F2FP.F16.F32.PACK_AB R6, R170, R171 ;  /* 0x000000abaa06723e */ /* 0x000fe600000000ff */
[----:B------:R-:W4:Y:S04]  /*3ec0*/  LDL R12, [R1+0x54] ;  /* 0x00005400010c7983 */ /* 0x000f280000100800 */
[----:B------:R1:W-:Y:S04]  /*3ed0*/  STS [R20+0x1e400], R7 ;  /* 0x01e4000714007388 */ /* 0x0003e80000000800 */
[----:B------:R1:W-:Y:S04]  /*3ee0*/  STS [R17+0x1c000], R6 ;  /* 0x01c0000611007388 */ /* 0x0003e80000000800 */
[----:B------:R1:W-:Y:S02]  /*3ef0*/  STS [R17+0x1c400], R5 ;  /* 0x01c4000511007388 */ /* 0x0003e40000000800 */
[----:B-1----:R-:W-:Y:S05]  /*3f00*/  F2FP.F16.F32.PACK_AB R4, R161, R162 ;  /* 0x000000a2a104723e */ /* 0x002fea00000000ff */
[----:B------:R1:W-:Y:S01]  /*3f10*/  STS [R14+0x1c000], R4 ;  /* 0x01c000040e007388 */ /* 0x0003e20000000800 */
[----:B------:R-:W-:Y:S02]  /*3f20*/  F2FP.F16.F32.PACK_AB R7, R234, R235 ;  /* 0x000000ebea07723e */ /* 0x000fe400000000ff */
[----:B------:R-:W-:Y:S02]  /*3f30*/  F2FP.F16.F32.PACK_AB R6, R19, R18 ;  /* 0x000000121306723e */ /* 0x000fe400000000ff */
[----:B------:R-:W-:Y:S05]  /*3f40*/  F2FP.F16.F32.PACK_AB R5, R200, R201 ;  /* 0x000000c9c805723e */ /* 0x000fea00000000ff */
[----:B------:R1:W-:Y:S02]  /*3f50*/  STS [R14+0x1c400], R5 ;  /* 0x01c400050e007388 */ /* 0x0003e40000000800 */
[--C-:B-1----:R-:W-:Y:S02]  /*3f60*/  FFMA.FTZ R4, R167, UR10, -R9.reuse ;  /* 0x0000000aa7047c23 */ /* 0x102fe40008010809 */
[----:B------:R1:W-:Y:S01]  /*3f70*/  STS [R17+0x1e000], R7 ;  /* 0x01e0000711007388 */ /* 0x0003e20000000800 */
[----:B------:R-:W-:Y:S01]  /*3f80*/  FFMA.FTZ R9, R172, UR10, -R9 ;  /* 0x0000000aac097c23 */ /* 0x000fe20008010809 */
[----:B------:R1:W-:Y:S02]  /*3f90*/  MUFU.EX2 R164, R4 ;  /* 0x0000000400a47308 */ /* 0x0003e40000000800 */
[----:B------:R1:W-:Y:S08]  /*3fa0*/  STS [R17+0x1e400], R6 ;  /* 0x01e4000611007388 */ /* 0x0003f00000000800 */
[----:B------:R-:W1:Y:S02]  /*3fb0*/  MUFU.EX2 R163, R9 ;  /* 0x0000000900a37308 */ /* 0x000e640000000800 */
[----:B-1----:R-:W-:Y:S02]  /*3fc0*/  F2FP.F16.F32.PACK_AB R4, R228, R229 ;  /* 0x000000e5e404723e */ /* 0x002fe400000000ff */
[----:B------:R-:W-:Y:S03]  /*3fd0*/  F2FP.F16.F32.PACK_AB R5, R198, R199 ;  /* 0x000000c7c605723e */ /* 0x000fe600000000ff */
[----:B------:R1:W-:Y:S01]  /*3fe0*/  STS [R14+0x1e000], R4 ;  /* 0x01e000040e007388 */ /* 0x0003e20000000800 */
[----:B------:R-:W-:Y:S02]  /*3ff0*/  F2FP.F16.F32.PACK_AB R7, R16, R15 ;  /* 0x0000000f1007723e */ /* 0x000fe400000000ff */
[----:B------:R-:W-:Y:S02]  /*4000*/  F2FP.F16.F32.PACK_AB R0, R163, R164 ;  /* 0x000000a4a300723e */ /* 0x000fe400000000ff */
[----:B------:R-:W-:Y:S01]  /*4010*/  F2FP.F16.F32.PACK_AB R6, R159, R160 ;  /* 0x000000a09f06723e */ /* 0x000fe200000000ff */
[----:B------:R1:W-:Y:S02]  /*4020*/  STS [R14+0x1e400], R7 ;  /* 0x01e400070e007388 */ /* 0x0003e40000000800 */
[----:B-1----:R-:W-:Y:S02]  /*4030*/  F2FP.F16.F32.PACK_AB R4, R157, R158 ;  /* 0x0000009e9d04723e */ /* 0x002fe400000000ff */
[----:B------:R-:W-:Y:S01]  /*4040*/  F2FP.F16.F32.PACK_AB R7, R218, R219 ;  /* 0x000000dbda07723e */ /* 0x000fe200000000ff */
[----:B---3--:R1:W-:Y:S04]  /*4050*/  STS [R13+0x1c000], R6 ;  /* 0x01c000060d007388 */ /* 0x0083e80000000800 */
[----:B------:R3:W-:Y:S04]  /*4060*/  STS [R13+0x1c400], R5 ;  /* 0x01c400050d007388 */ /* 0x0007e80000000800 */
[----:B----4-:R4:W-:Y:S01]  /*4070*/  STS [R12+0x1c000], R4 ;  /* 0x01c000040c007388 */ /* 0x0109e20000000800 */
[----:B-1----:R-:W-:Y:S02]  /*4080*/  F2FP.F16.F32.PACK_AB R6, R173, R174 ;  /* 0x000000aead06723e */ /* 0x002fe400000000ff */
[----:B---3--:R-:W-:Y:S03]  /*4090*/  F2FP.F16.F32.PACK_AB R5, R248, R249 ;  /* 0x000000f9f805723e */ /* 0x008fe600000000ff */
[----:B------:R1:W-:Y:S01]  /*40a0*/  STS [R12+0x1c400], R6 ;  /* 0x01c400060c007388 */ /* 0x0003e20000000800 */
[----:B----4-:R-:W-:Y:S03]  /*40b0*/  F2FP.F16.F32.PACK_AB R4, R214, R215 ;  /* 0x000000d7d604723e */ /* 0x010fe600000000ff */
[----:B------:R3:W-:Y:S04]  /*40c0*/  STS [R13+0x1e000], R7 ;  /* 0x01e000070d007388 */ /* 0x0007e80000000800 */
[----:B------:R4:W-:Y:S04]  /*40d0*/  STS [R13+0x1e400], R5 ;  /* 0x01e400050d007388 */ /* 0x0009e80000000800 */
[----:B------:R2:W-:Y:S01]  /*40e0*/  STS [R12+0x1e000], R4 ;  /* 0x01e000040c007388 */ /* 0x0005e20000000800 */
[----:B-1----:R-:W-:Y:S02]  /*40f0*/  F2FP.F16.F32.PACK_AB R6, R155, R156 ;  /* 0x0000009c9b06723e */ /* 0x002fe400000000ff */
[----:B---3--:R-:W-:Y:S02]  /*4100*/  F2FP.F16.F32.PACK_AB R7, R242, R243 ;  /* 0x000000f3f207723e */ /* 0x008fe400000000ff */
[----:B----4-:R-:W-:Y:S03]  /*4110*/  F2FP.F16.F32.PACK_AB R5, R168, R169 ;  /* 0x000000a9a805723e */ /* 0x010fe600000000ff */
[----:B------:R-:W-:Y:S01]  /*4120*/  STS [R12+0x1e400], R7 ;  /* 0x01e400070c007388 */ /* 0x000fe20000000800 */
[----:B--2---:R-:W-:Y:S03]  /*4130*/  F2FP.F16.F32.PACK_AB R4, R151, R154 ;  /* 0x0000009a9704723e */ /* 0x004fe600000000ff */
[----:B------:R1:W-:Y:S04]  /*4140*/  STS [R11+0x1c000], R6 ;  /* 0x01c000060b007388 */ /* 0x0003e80000000800 */
        /* <DEDUP_REMOVED lines=9> */
[----:B------:R-:W-:Y:S04]  /*41e0*/  STS [R10+0x1e000], R4 ;  /* 0x01e000040a007388 */ /* 0x000fe80000000800 */
[----:B------:R1:W-:Y:S04]  /*41f0*/  STS [R10+0x1e400], R0 ;  /* 0x01e400000a007388 */ /* 0x0003e80000000800 */
[----:B------:R-:W-:Y:S08]  /*4200*/  LDSM.16.M88.4 R64, [R148+0x8000] ;  /* 0x008000009440783b */ /* 0x000ff00000000200 */
[----:B------:R-:W2:Y:S08]  /*4210*/  LDSM.16.M88.4 R16, [R186+0x4000] ;  /* 0x00400000ba10783b */ /* 0x000eb00000000200 */
[----:B------:R-:W3:Y:S01]  /*4220*/  LDSM.16.M88.4 R60, [R148+0xa000] ;  /* 0x00a00000943c783b */ /* 0x000ee20000000200 */
[----:B-1----:R-:W-:Y:S02]  /*4230*/  MOV R0, R149 ;  /* 0x0000009500007202 */ /* 0x002fe40000000f00 */
[----:B------:R-:W-:Y:S05]  /*4240*/  IADD3 R149, R148, R185, RZ ;  /* 0x000000b994957210 */ /* 0x000fea0007ffe0ff */
[----:B------:R-:W1:Y:S08]  /*4250*/  LDSM.16.M88.4 R32, [R186+0x4800] ;  /* 0x00480000ba20783b */ /* 0x000e700000000200 */
[----:B------:R-:W4:Y:S08]  /*4260*/  LDSM.16.M88.4 R48, [R186+0x5000] ;  /* 0x00500000ba30783b */ /* 0x000f300000000200 */
[----:B------:R-:W4:Y:S01]  /*4270*/  LDSM.16.M88.4 R132, [R186+0x5800] ;  /* 0x00580000ba84783b */ /* 0x000f220000000200 */
[-C--:B--2---:R-:W-:Y:S07]  /*4280*/  HMMA.16816.F32 R4, R64, R16.reuse, RZ ;  /* 0x000000104004723c */ /* 0x084fee00000018ff */
[----:B------:R-:W-:Y:S01]  /*4290*/  LDSM.16.M88.4 R136, [R150+0x8000] ;  /* 0x008000009688783b */ /* 0x000fe20000000200 */
[C---:B---3--:R-:W-:Y:S07]  /*42a0*/  HMMA.16816.F32 R8, R60.reuse, R16, RZ ;  /* 0x000000103c08723c */ /* 0x048fee00000018ff */
[----:B------:R-:W2:Y:S01]  /*42b0*/  LDSM.16.M88.4 R140, [R189+0x4000] ;  /* 0x00400000bd8c783b */ /* 0x000ea20000000200 */
[-C--:B------:R-:W-:Y:S07]  /*42c0*/  HMMA.16816.F32 R12, R60, R18.reuse, RZ ;  /* 0x000000123c0c723c */ /* 0x080fee00000018ff */
[----:B------:R-:W3:Y:S01]  /*42d0*/  LDSM.16.M88.4 R144, [R150+0xa000] ;  /* 0x00a000009690783b */ /* 0x000ee20000000200 */
[C---:B------:R-:W-:Y:S06]  /*42e0*/  HMMA.16816.F32 R16, R64.reuse, R18, RZ ;  /* 0x000000124010723c */ /* 0x040fec00000018ff */
[-C--:B-1----:R-:W-:Y:S06]  /*42f0*/  HMMA.16816.F32 R20, R64, R32.reuse, RZ ;  /* 0x000000204014723c */ /* 0x082fec00000018ff */
        /* <DEDUP_REMOVED lines=13> */
[C---:B---3--:R-:W-:Y:S06]  /*43d0*/  HMMA.16816.F32 R8, R144.reuse, R140, R8 ;  /* 0x0000008c9008723c */ /* 0x048fec0000001808 */
        /* <DEDUP_REMOVED lines=15> */
[-C--:B------:R-:W-:Y:S01]  /*44d0*/  HMMA.16816.F32 R60, R144, R134.reuse, R60 ;  /* 0x00000086903c723c */ /* 0x080fe2000000183c */
[----:B------:R-:W2:Y:S05]  /*44e0*/  LDL R147, [R1+0xa8] ;  /* 0x0000a80001937983 */ /* 0x000eaa0000100800 */
[----:B------:R-:W-:Y:S01]  /*44f0*/  HMMA.16816.F32 R64, R136, R134, R64 ;  /* 0x000000868840723c */ /* 0x000fe20000001840 */
[----:B------:R-:W1:Y:S04]  /*4500*/  LDSM.16.M88.4 R132, [R187+0x4000] ;  /* 0x00400000bb84783b */ /* 0x000e680000000200 */
[----:B------:R-:W-:Y:S04]  /*4510*/  MOV R145, R153 ;  /* 0x0000009900917202 */ /* 0x000fe80000000f00 */
        /* <DEDUP_REMOVED lines=20> */
[----:B------:R-:W-:Y:S06]  /*4660*/  LDSM.16.M88.4 R132, [R188+0x4000] ;  /* 0x00400000bc84783b */ /* 0x000fec0000000200 */
[----:B------:R-:W-:Y:S04]  /*4670*/  MOV R143, R145 ;  /* 0x00000091008f7202 */ /* 0x000fe80000000f00 */
[----:B--2---:R-:W-:Y:S02]  /*4680*/  IADD3.X R153, R147, UR15, RZ, P0, !PT ;  /* 0x0000000f93997c10 */ /* 0x004fe400087fe4ff */
[----:B------:R-:W-:Y:S02]  /*4690*/  MOV R147, R0 ;  /* 0x0000000000937202 */ /* 0x000fe40000000f00 */
[----:B------:R-:W-:Y:S01]  /*46a0*/  IADD3 R0, R2, R149, RZ ;  /* 0x0000009502007210 */ /* 0x000fe20007ffe0ff */
[----:B------:R-:W2:Y:S01]  /*46b0*/  LDG.E R146, desc[UR34][R152.64] ;  /* 0x0000002298927981 */ /* 0x000ea2000c1e1900 */
[----:B------:R-:W-:Y:S03]  /*46c0*/  PLOP3.LUT P0, PT, PT, PT, UP2, 0x80, 0x0 ;  /* 0x000000000000781c */ /* 0x000fe60003f0f028 */
[----:B------:R-:W1:Y:S08]  /*46d0*/  LDSM.16.M88.4 R136, [R0+0x8000] ;  /* 0x008000000088783b */ /* 0x000e700000000200 */
[----:B------:R-:W3:Y:S04]  /*46e0*/  LDG.E R145, desc[UR34][R152.64+0x20] ;  /* 0x0000202298917981 */ /* 0x000ee8000c1e1900 */
[----:B------:R-:W5:Y:S04]  /*46f0*/  LDG.E R144, desc[UR34][R152.64+0x100] ;  /* 0x0001002298907981 */ /* 0x000f68000c1e1900 */
[----:B------:R4:W5:Y:S01]  /*4700*/  LDG.E R2, desc[UR34][R152.64+0x120] ;  /* 0x0001202298027981 */ /* 0x000962000c1e1900 */
[-C--:B-1----:R-:W-:Y:S05]  /*4710*/  HMMA.16816.F32 R4, R136, R132.reuse, R4 ;  /* 0x000000848804723c */ /* 0x082fea0000001804 */
[----:B----4-:R-:W-:Y:S02]  /*4720*/  MOV R153, R143 ;  /* 0x0000008f00997202 */ /* 0x010fe40000000f00 */
[----:B------:R1:W4:Y:S04]  /*4730*/  LDSM.16.M88.4 R140, [R0+0xa000] ;  /* 0x00a00000008c783b */ /* 0x0003280000000200 */
[----:B-1----:R-:W-:Y:S04]  /*4740*/  FFMA.FTZ R0, -R153, R153, 1 ;  /* 0x3f80000099007423 */ /* 0x002fe80000010199 */
[----:B------:R-:W-:Y:S01]  /*4750*/  FMUL.FTZ R0, R0, UR11 ;  /* 0x0000000b00007c20 */ /* 0x000fe20008410000 */
[C---:B----4-:R-:W-:Y:S06]  /*4760*/  HMMA.16816.F32 R8, R140.reuse, R132, R8 ;  /* 0x000000848c08723c */ /* 0x050fec0000001808 */
        /* <DEDUP_REMOVED lines=16> */
[----:B------:R-:W-:Y:S01]  /*4870*/  FFMA.FTZ R132, -R80, R80, 1 ;  /* 0x3f80000050847423 */ /* 0x000fe20000010150 */
[----:B------:R-:W-:Y:S01]  /*4880*/  FFMA.FTZ R133, -R147, R147, 1 ;  /* 0x3f80000093857423 */ /* 0x000fe20000010193 */
[----:B------:R1:W5:Y:S01]  /*4890*/  LDL.LU R80, [R1+0x124] ;  /* 0x0001240001507983 */ /* 0x0003620000300800 */
[----:B------:R-:W-:Y:S04]  /*48a0*/  HMMA.16816.F32 R64, R136, R134, R64 ;  /* 0x000000868840723c */ /* 0x000fe80000001840 */
[----:B------:R-:W-:Y:S01]  /*48b0*/  FMUL.FTZ R133, R133, UR11 ;  /* 0x0000000b85857c20 */ /* 0x000fe20008410000 */
[----:B------:R-:W-:Y:S01]  /*48c0*/  FMUL.FTZ R132, R132, UR11 ;  /* 0x0000000b84847c20 */ /* 0x000fe20008410000 */
[C---:B--2---:R-:W-:Y:S01]  /*48d0*/  FADD.FTZ R33, -R146.reuse, R33 ;  /* 0x0000002192217221 */ /* 0x044fe20000010100 */
[C---:B------:R-:W-:Y:S01]  /*48e0*/  FADD.FTZ R48, -R146.reuse, R48 ;  /* 0x0000003092307221 */ /* 0x040fe20000010100 */
[C---:B------:R-:W-:Y:S03]  /*48f0*/  FADD.FTZ R49, -R146.reuse, R49 ;  /* 0x0000003192317221 */ /* 0x040fe60000010100 */
[C---:B------:R-:W-:Y:S01]  /*4900*/  FADD.FTZ R4, -R146.reuse, R4 ;  /* 0x0000000492047221 */ /* 0x040fe20000010100 */
[C---:B------:R-:W-:Y:S11]  /*4910*/  FADD.FTZ R5, -R146.reuse, R5 ;  /* 0x0000000592057221 */ /* 0x040ff60000010100 */
[----:B------:R-:W-:Y:S01]  /*4920*/  @!UPT UIADD3 URZ, URZ, URZ, URZ ;  /* 0x0000003f3f3ff290 */ /* 0x000fe2000fffe03f */
[----:B------:R-:W-:Y:S01]  /*4930*/  FADD.FTZ R64, -R146, R64 ;  /* 0x0000004092407221 */ /* 0x000fe20000010100 */
[----:B------:R-:W-:Y:S01]  /*4940*/  FMUL.FTZ R4, R166, R4 ;  /* 0x00000004a6047220 */ /* 0x000fe20000410000 */
[----:B------:R-:W-:Y:S03]  /*4950*/  FMUL.FTZ R5, R165, R5 ;  /* 0x00000005a5057220 */ /* 0x000fe60000410000 */
[----:B------:R-:W-:Y:S01]  /*4960*/  FMUL.FTZ R134, R0, R4 ;  /* 0x0000000400867220 */ /* 0x000fe20000410000 */
[----:B------:R-:W-:Y:S01]  /*4970*/  FMUL.FTZ R133, R133, R5 ;  /* 0x0000000585857220 */ /* 0x000fe20000410000 */
[C---:B------:R-:W-:Y:S01]  /*4980*/  FADD.FTZ R4, -R146.reuse, R17 ;  /* 0x0000001192047221 */ /* 0x040fe20000010100 */
[----:B------:R-:W-:Y:S01]  /*4990*/  FFMA.FTZ R17, -R79, R79, 1 ;  /* 0x3f8000004f117423 */ /* 0x000fe2000001014f */
[----:B------:R-:W-:Y:S01]  /*49a0*/  FADD.FTZ R0, -R146, R20 ;  /* 0x0000001492007221 */ /* 0x000fe20000010100 */
[----:B------:R1:W5:Y:S01]  /*49b0*/  LDL.LU R79, [R1+0x120] ;  /* 0x00012000014f7983 */ /* 0x0003620000300800 */
[----:B------:R-:W-:Y:S01]  /*49c0*/  FFMA.FTZ R20, -R78, R78, 1 ;  /* 0x3f8000004e147423 */ /* 0x000fe2000001014e */
[C---:B------:R-:W-:Y:S01]  /*49d0*/  FADD.FTZ R5, -R146.reuse, R16 ;  /* 0x0000001092057221 */ /* 0x040fe20000010100 */
[----:B------:R-:W-:Y:S01]  /*49e0*/  FADD.FTZ R16, -R146, R21 ;  /* 0x0000001592107221 */ /* 0x000fe20000010100 */
[----:B------:R1:W5:Y:S01]  /*49f0*/  LDL.LU R78, [R1+0x11c] ;  /* 0x00011c00014e7983 */ /* 0x0003620000300800 */
[----:B------:R-:W-:Y:S01]  /*4a00*/  FFMA.FTZ R21, -R77, R77, 1 ;  /* 0x3f8000004d157423 */ /* 0x000fe2000001014d */
[----:B------:R-:W-:Y:S01]  /*4a10*/  FMUL.FTZ R17, R17, UR11 ;  /* 0x0000000b11117c20 */ /* 0x000fe20008410000 */
[----:B------:R-:W-:Y:S01]  /*4a20*/  FMUL.FTZ R0, R171, R0 ;  /* 0x00000000ab007220 */ /* 0x000fe20000410000 */
[----:B------:R1:W5:Y:S01]  /*4a30*/  LDL.LU R77, [R1+0x118] ;  /* 0x00011800014d7983 */ /* 0x0003620000300800 */
[----:B------:R-:W-:Y:S01]  /*4a40*/  FMUL.FTZ R21, R21, UR11 ;  /* 0x0000000b15157c20 */ /* 0x000fe20008410000 */
[----:B------:R-:W-:Y:S01]  /*4a50*/  FMUL.FTZ R20, R20, UR11 ;  /* 0x0000000b14147c20 */ /* 0x000fe20008410000 */
[----:B------:R-:W-:Y:S01]  /*4a60*/  FMUL.FTZ R16, R170, R16 ;  /* 0x00000010aa107220 */ /* 0x000fe20000410000 */
[----:B------:R-:W-:Y:S01]  /*4a70*/  FMUL.FTZ R5, R180, R5 ;  /* 0x00000005b4057220 */ /* 0x000fe20000410000 */
[----:B------:R-:W-:Y:S01]  /*4a80*/  FMUL.FTZ R4, R175, R4 ;  /* 0x00000004af047220 */ /* 0x000fe20000410000 */
[C---:B---3--:R-:W-:Y:S01]  /*4a90*/  FADD.FTZ R6, -R145.reuse, R6 ;  /* 0x0000000691067221 */ /* 0x048fe20000010100 */
[----:B------:R-:W-:Y:S01]  /*4aa0*/  FADD.FTZ R7, -R145, R7 ;  /* 0x0000000791077221 */ /* 0x000fe20000010100 */
[----:B------:R-:W-:Y:S01]  /*4ab0*/  FMUL.FTZ R132, R132, R5 ;  /* 0x0000000584847220 */ /* 0x000fe20000410000 */
[----:B------:R-:W-:Y:S01]  /*4ac0*/  FMUL.FTZ R5, R17, R4 ;  /* 0x0000000411057220 */ /* 0x000fe20000410000 */
[----:B------:R-:W-:Y:S01]  /*4ad0*/  FADD.FTZ R17, -R146, R32 ;  /* 0x0000002092117221 */ /* 0x000fe20000010100 */
[----:B------:R-:W-:Y:S01]  /*4ae0*/  FFMA.FTZ R32, -R72, R72, 1 ;  /* 0x3f80000048207423 */ /* 0x000fe20000010148 */
[----:B------:R-:W-:Y:S01]  /*4af0*/  FMUL.FTZ R4, R20, R0 ;  /* 0x0000000014047220 */ /* 0x000fe20000410000 */
[----:B------:R-:W-:Y:S01]  /*4b00*/  FMUL.FTZ R0, R21, R16 ;  /* 0x0000001015007220 */ /* 0x000fe20000410000 */
[----:B------:R-:W-:Y:S01]  /*4b10*/  F2FP.F16.F32.PACK_AB R16, R133, R134 ;  /* 0x000000868510723e */ /* 0x000fe200000000ff */
[----:B------:R-:W-:Y:S01]  /*4b20*/  FFMA.FTZ R133, -R76, R76, 1 ;  /* 0x3f8000004c857423 */ /* 0x000fe2000001014c */
[----:B------:R-:W-:Y:S01]  /*4b30*/  F2FP.F16.F32.PACK_AB R132, R5, R132 ;  /* 0x000000840584723e */ /* 0x000fe200000000ff */
[----:B------:R1:W5:Y:S01]  /*4b40*/  LDL.LU R76, [R1+0x114] ;  /* 0x00011400014c7983 */ /* 0x0003620000300800 */
[----:B------:R-:W-:Y:S01]  /*4b50*/  F2FP.F16.F32.PACK_AB R134, R0, R4 ;  /* 0x000000040086723e */ /* 0x000fe200000000ff */
[----:B------:R-:W-:Y:S01]  /*4b60*/  FFMA.FTZ R21, -R71, R71, 1 ;  /* 0x3f80000047157423 */ /* 0x000fe20000010147 */
[C---:B------:R-:W-:Y:S01]  /*4b70*/  FADD.FTZ R0, -R146.reuse, R37 ;  /* 0x0000002592007221 */ /* 0x040fe20000010100 */
[----:B------:R-:W-:Y:S01]  /*4b80*/  FFMA.FTZ R37, -R75, R75, 1 ;  /* 0x3f8000004b257423 */ /* 0x000fe2000001014b */
[----:B------:R-:W-:Y:S01]  /*4b90*/  FADD.FTZ R4, -R146, R36 ;  /* 0x0000002492047221 */ /* 0x000fe20000010100 */
[----:B------:R1:W5:Y:S01]  /*4ba0*/  LDL.LU R75, [R1+0x110] ;  /* 0x00011000014b7983 */ /* 0x0003620000300800 */
[----:B------:R-:W-:Y:S01]  /*4bb0*/  FFMA.FTZ R36, -R74, R74, 1 ;  /* 0x3f8000004a247423 */ /* 0x000fe2000001014a */
[----:B------:R-:W-:Y:S01]  /*4bc0*/  FMUL.FTZ R5, R161, R33 ;  /* 0x00000021a1057220 */ /* 0x000fe20000410000 */
[----:B------:R-:W-:Y:S01]  /*4bd0*/  FFMA.FTZ R33, -R73, R73, 1 ;  /* 0x3f80000049217423 */ /* 0x000fe20000010149 */
[----:B------:R1:W5:Y:S01]  /*4be0*/  LDL.LU R74, [R1+0x10c] ;  /* 0x00010c00014a7983 */ /* 0x0003620000300800 */
[----:B------:R-:W-:Y:S01]  /*4bf0*/  FADD.FTZ R20, -R146, R52 ;  /* 0x0000003492147221 */ /* 0x000fe20000010100 */
[----:B------:R-:W-:Y:S01]  /*4c00*/  FFMA.FTZ R52, -R3, R3, 1 ;  /* 0x3f80000003347423 */ /* 0x000fe20000010103 */
[----:B------:R-:W-:Y:S01]  /*4c10*/  FMUL.FTZ R4, R160, R4 ;  /* 0x00000004a0047220 */ /* 0x000fe20000410000 */
[----:B------:R1:W5:Y:S01]  /*4c20*/  LDL.LU R73, [R1+0x108] ;  /* 0x0001080001497983 */ /* 0x0003620000300800 */
[----:B------:R-:W-:Y:S01]  /*4c30*/  FMUL.FTZ R32, R32, UR11 ;  /* 0x0000000b20207c20 */ /* 0x000fe20008410000 */
        /* <DEDUP_REMOVED lines=20> */
[----:B------:R-:W-:Y:S01]  /*4d80*/  FADD.FTZ R17, -R146, R53 ;  /* 0x0000003592117221 */ /* 0x000fe20000010100 */
[----:B------:R-:W-:Y:S01]  /*4d90*/  FMUL.FTZ R37, R37, R5 ;  /* 0x0000000525257220 */ /* 0x000fe20000410000 */
[----:B------:R-:W-:Y:S01]  /*4da0*/  FMUL.FTZ R20, R156, R20 ;  /* 0x000000149c147220 */ /* 0x000fe20000410000 */
[----:B------:R1:W5:Y:S01]  /*4db0*/  LDL.LU R68, [R1+0xf4] ;  /* 0x0000f40001447983 */ /* 0x0003620000300800 */
[----:B------:R-:W-:Y:S01]  /*4dc0*/  FMUL.FTZ R17, R155, R17 ;  /* 0x000000119b117220 */ /* 0x000fe20000410000 */
[----:B------:R-:W-:Y:S01]  /*4dd0*/  FMUL.FTZ R4, R4, UR11 ;  /* 0x0000000b04047c20 */ /* 0x000fe20008410000 */
[----:B------:R-:W-:Y:S01]  /*4de0*/  FMUL.FTZ R48, R48, UR11 ;  /* 0x0000000b30307c20 */ /* 0x000fe20008410000 */
[----:B------:R1:W5:Y:S01]  /*4df0*/  LDL.LU R3, [R1+0xf0] ;  /* 0x0000f00001037983 */ /* 0x0003620000300800 */
[----:B------:R-:W-:Y:S01]  /*4e00*/  FADD.FTZ R5, -R146, R65 ;  /* 0x0000004192057221 */ /* 0x000fe20000010100 */
[----:B------:R-:W-:Y:S01]  /*4e10*/  FMUL.FTZ R21, R21, R0 ;  /* 0x0000000015157220 */ /* 0x000fe20000410000 */
[----:B------:R-:W-:Y:S01]  /*4e20*/  FMUL.FTZ R0, R154, R64 ;  /* 0x000000409a007220 */ /* 0x000fe20000410000 */
[----:B------:R-:W-:Y:S01]  /*4e30*/  F2FP.F16.F32.PACK_AB R133, R37, R133 ;  /* 0x000000852585723e */ /* 0x000fe200000000ff */
[----:B------:R-:W-:Y:S01]  /*4e40*/  FMUL.FTZ R49, R49, UR11 ;  /* 0x0000000b31317c20 */ /* 0x000fe20008410000 */
[----:B------:R-:W-:Y:S01]  /*4e50*/  FMUL.FTZ R20, R4, R20 ;  /* 0x0000001404147220 */ /* 0x000fe20000410000 */
[----:B------:R-:W-:Y:S01]  /*4e60*/  FMUL.FTZ R17, R48, R17 ;  /* 0x0000001130117220 */ /* 0x000fe20000410000 */
[----:B------:R-:W-:Y:S01]  /*4e70*/  F2FP.F16.F32.PACK_AB R48, R21, R32 ;  /* 0x000000201530723e */ /* 0x000fe200000000ff */
[----:B------:R-:W-:Y:S01]  /*4e80*/  FMUL.FTZ R5, R151, R5 ;  /* 0x0000000597057220 */ /* 0x000fe20000410000 */
[----:B------:R-:W-:Y:S01]  /*4e90*/  FMUL.FTZ R52, R52, UR11 ;  /* 0x0000000b34347c20 */ /* 0x000fe20008410000 */
[----:B------:R-:W-:Y:S01]  /*4ea0*/  FMUL.FTZ R4, R49, R0 ;  /* 0x0000000031047220 */ /* 0x000fe20000410000 */
[----:B------:R-:W-:Y:S01]  /*4eb0*/  F2FP.F16.F32.PACK_AB R49, R33, R36 ;  /* 0x000000242131723e */ /* 0x000fe200000000ff */
[----:B------:R-:W-:Y:S01]  /*4ec0*/  FFMA.FTZ R33, -R193, R193, 1 ;  /* 0x3f800000c1217423 */ /* 0x000fe200000101c1 */
[----:B------:R-:W-:Y:S01]  /*4ed0*/  F2FP.F16.F32.PACK_AB R37, R17, R20 ;  /* 0x000000141125723e */ /* 0x000fe200000000ff */
[----:B------:R-:W-:Y:S01]  /*4ee0*/  FMUL.FTZ R0, R52, R5 ;  /* 0x0000000534007220 */ /* 0x000fe20000410000 */
[----:B------:R-:W-:Y:S01]  /*4ef0*/  MOV R193, 0x20 ;  /* 0x0000002000c17802 */ /* 0x000fe20000000f00 */
[----:B------:R-:W-:Y:S01]  /*4f00*/  FFMA.FTZ R20, -R194, R194, 1 ;  /* 0x3f800000c2147423 */ /* 0x000fe200000101c2 */
[----:B------:R-:W-:Y:S01]  /*4f10*/  MOV R194, 0x40 ;  /* 0x0000004000c27802 */ /* 0x000fe20000000f00 */
[----:B------:R-:W-:Y:S01]  /*4f20*/  FMUL.FTZ R32, R224, R6 ;  /* 0x00000006e0207220 */ /* 0x000fe20000410000 */
[----:B------:R-:W-:Y:S01]  /*4f30*/  F2FP.F16.F32.PACK_AB R36, R0, R4 ;  /* 0x000000040024723e */ /* 0x000fe200000000ff */
[----:B------:R-:W-:Y:S01]  /*4f40*/  FMUL.FTZ R21, R223, R7 ;  /* 0x00000007df157220 */ /* 0x000fe20000410000 */
[----:B------:R-:W-:Y:S01]  /*4f50*/  FMUL.FTZ R20, R20, UR11 ;  /* 0x0000000b14147c20 */ /* 0x000fe20008410000 */
[----:B------:R-:W-:Y:S01]  /*4f60*/  FMUL.FTZ R33, R33, UR11 ;  /* 0x0000000b21217c20 */ /* 0x000fe20008410000 */
[----:B-1----:R-:W-:Y:S06]  /*4f70*/  @!P0 BRA `(.L_x_2030) ;  /* 0x00000000007c8947 */ /* 0x002fec0003800000 */
[----:B------:R-:W2:Y:S01]  /*4f80*/  LDL.LU.64 R64, [R1+0x80] ;  /* 0x0000800001407983 */ /* 0x000ea20000300a00 */
[----:B------:R-:W1:Y:S01]  /*4f90*/  LDC.64 R4, c[0x0][0x240] ;  /* 0x00009000ff047b82 */ /* 0x000e620000000a00 */
[----:B------:R-:W-:Y:S02]  /*4fa0*/  ULOP3.LUT UR8, UR47, 0x1, URZ, 0xc0, !UPT ;  /* 0x000000012f087892 */ /* 0x000fe4000f8ec03f */
[----:B------:R-:W3:Y:S02]  /*4fb0*/  LDL.LU R53, [R1+0x7c] ;  /* 0x00007c0001357983 */ /* 0x000ee40000300800 */
[----:B------:R-:W-:Y:S04]  /*4fc0*/  UISETP.NE.U32.AND UP0, UPT, UR8, 0x1, UPT ;  /* 0x000000010800788c */ /* 0x000fe8000bf05070 */
[----:B------:R-:W-:Y:S06]  /*4fd0*/  USEL UR8, UR29, 0x4000, !UP0 ;  /* 0x000040001d087887 */ /* 0x000fec000c000000 */
[----:B------:R-:W-:Y:S01]  /*4fe0*/  IADD3 R190, R190, UR8, RZ ;  /* 0x00000008bebe7c10 */ /* 0x000fe2000fffe0ff */
[----:B---3--:R-:W-:Y:S01]  /*4ff0*/  VIADD R53, R53, UR8 ;  /* 0x0000000835357c36 */ /* 0x008fe20008000000 */
[C---:B-1----:R-:W-:Y:S01]  /*5000*/  SHF.L.U64.HI R6, R4.reuse, 0x6, R5 ;  /* 0x0000000604067819 */ /* 0x042fe20000010205 */
[C---:B------:R-:W-:Y:S02]  /*5010*/  IMAD.U32 R7, R4.reuse, -0x80, RZ ;  /* 0xffffff8004077824 */ /* 0x040fe400078e00ff */
[----:B------:R-:W-:Y:S03]  /*5020*/  IMAD.SHL.U32 R0, R4, 0x40, RZ ;  /* 0x0000004004007824 */ /* 0x000fe600078e00ff */
[C---:B--2---:R-:W-:Y:S04]  /*5030*/  LEA R17, P1, R7.reuse, R64, 0x1 ;  /* 0x0000004007117211 */ /* 0x044fe800078208ff */
[----:B------:R-:W-:Y:S01]  /*5040*/  LEA.HI.X.SX32 R7, R7, R65, 0x1, P1 ;  /* 0x0000004107077211 */ /* 0x000fe200008f0eff */
[----:B------:R-:W-:Y:S03]  /*5050*/  IMAD.MOV.U32 R64, RZ, RZ, R17 ;  /* 0x000000ffff407224 */ /* 0x000fe600078e0011 */
[----:B------:R-:W-:Y:S02]  /*5060*/  MOV R65, R7 ;  /* 0x0000000700417202 */ /* 0x000fe40000000f00 */
[-C--:B------:R-:W-:Y:S03]  /*5070*/  IADD3 R4, P1, R64, R0.reuse, RZ ;  /* 0x0000000040047210 */ /* 0x080fe60007f3e0ff */
[----:B------:R-:W-:Y:S01]  /*5080*/  @!PT LDS RZ, [RZ] ;  /* 0x00000000fffff984 */ /* 0x000fe20000000800 */
[----:B------:R-:W-:Y:S01]  /*5090*/  @!PT LDS RZ, [RZ] ;  /* 0x00000000fffff984 */ /* 0x000fe20000000800 */
[----:B------:R-:W-:Y:S01]  /*50a0*/  @!PT LDS RZ, [RZ] ;  /* 0x00000000fffff984 */ /* 0x000fe20000000800 */
[----:B------:R-:W-:Y:S02]  /*50b0*/  LDGSTS.E.BYPASS.LTC128B.128 [R53], desc[UR34][R64.64] ;  /* 0x0000000040357fae */ /* 0x000fe4000b901d62 */
[--C-:B------:R-:W-:Y:S02]  /*50c0*/  IMAD.X R5, R65, 0x1, R6.reuse, P1 ;  /* 0x0000000141057824 */ /* 0x100fe400008e0606 */
[----:B------:R1:W-:Y:S04]  /*50d0*/  STL.64 [R1+0x80], R64 ;  /* 0x0000804001007387 */ /* 0x0003e80000100a00 */
[----:B------:R2:W-:Y:S04]  /*50e0*/  LDGSTS.E.BYPASS.LTC128B.128 [R53+0x1000], desc[UR34][R4.64] ;  /* 0x0100000004357fae */ /* 0x0005e8000b901d62 */
[----:B------:R1:W-:Y:S01]  /*50f0*/  STL [R1+0x7c], R53 ;  /* 0x00007c3501007387 */ /* 0x0003e20000100800 */
[----:B--2---:R-:W-:Y:S04]  /*5100*/  IADD3 R4, P1, R4, R0, RZ ;  /* 0x0000000004047210 */ /* 0x004fe80007f3e0ff */
[----:B------:R-:W-:Y:S05]  /*5110*/  IADD3.X R5, R5, R6, RZ, P1, !PT ;  /* 0x0000000605057210 */ /* 0x000fea0000ffe4ff */
[----:B------:R2:W-:Y:S02]  /*5120*/  LDGSTS.E.BYPASS.LTC128B.128 [R53+0x2000], desc[UR34][R4.64] ;  /* 0x0200000004357fae */ /* 0x0005e4000b901d62 */
[----:B--2---:R-:W-:Y:S05]  /*5130*/  IADD3 R4, P1, R4, R0, RZ ;  /* 0x0000000004047210 */ /* 0x004fea0007f3e0ff */
[----:B------:R-:W-:Y:S05]  /*5140*/  IMAD.X R5, R5, 0x1, R6, P1 ;  /* 0x0000000105057824 */ /* 0x000fea00008e0606 */
[----:B------:R1:W-:Y:S04]  /*5150*/  LDGSTS.E.BYPASS.LTC128B.128 [R53+0x3000], desc[UR34][R4.64] ;  /* 0x0300000004357fae */ /* 0x0003e8000b901d62 */
[----:B------:R-:W0:Y:S02]  /*5160*/  LDGDEPBAR ;  /* 0x00000000000079af */ /* 0x000e240000000000 */
.L_x_2030:
[----:B-1----:R-:W2:Y:S01]  /*5170*/  LDL.LU R65, [R1+0x18] ;  /* 0x0000180001417983 */ /* 0x002ea20000300800 */
[C---:B------:R-:W-:Y:S01]  /*5180*/  FADD.FTZ R0, -R145.reuse, R23 ;  /* 0x0000001791007221 */ /* 0x040fe20000010100 */
[----:B------:R-:W-:Y:S01]  /*5190*/  FMUL.FTZ R17, R20, R32 ;  /* 0x0000002014117220 */ /* 0x000fe20000410000 */
[----:B-----5:R-:W-:Y:S01]  /*51a0*/  FADD.FTZ R8, -R144, R8 ;  /* 0x0000000890087221 */ /* 0x020fe20000010100 */
[----:B------:R-:W3:Y:S01]  /*51b0*/  LDL.LU R64, [R1+0x14] ;  /* 0x0000140001407983 */ /* 0x000ee20000300800 */
[----:B------:R-:W-:Y:S01]  /*51c0*/  FMUL.FTZ R0, R206, R0 ;  /* 0x00000000ce007220 */ /* 0x000fe20000410000 */
[C---:B------:R-:W-:Y:S01]  /*51d0*/  FADD.FTZ R35, -R145.reuse, R35 ;  /* 0x0000002391237221 */ /* 0x040fe20000010100 */
[----:B------:R-:W-:Y:S01]  /*51e0*/  FADD.FTZ R28, -R144, R28 ;  /* 0x0000001c901c7221 */ /* 0x000fe20000010100 */
[----:B------:R-:W4:Y:S01]  /*51f0*/  LDL.LU R53, [R1+0xc] ;  /* 0x00000c0001357983 */ /* 0x000f220000300800 */
[----:B------:R-:W-:Y:S01]  /*5200*/  FADD.FTZ R22, -R145, R22 ;  /* 0x0000001691167221 */ /* 0x000fe20000010100 */
[----:B------:R-:W-:Y:S01]  /*5210*/  FFMA.FTZ R5, -R217, R217, 1 ;  /* 0x3f800000d9057423 */ /* 0x000fe200000101d9 */
[----:B------:R-:W-:Y:S01]  /*5220*/  FFMA.FTZ R4, -R216, R216, 1 ;  /* 0x3f800000d8047423 */ /* 0x000fe200000101d8 */
[----:B------:R-:W4:Y:S01]  /*5230*/  LDL.LU R52, [R1+0x8] ;  /* 0x0000080001347983 */ /* 0x000f220000300800 */
[----:B------:R-:W-:Y:S01]  /*5240*/  FMUL.FTZ R22, R207, R22 ;  /* 0x00000016cf167220 */ /* 0x000fe20000410000 */
[----:B------:R-:W-:Y:S01]  /*5250*/  FMUL.FTZ R5, R5, UR11 ;  /* 0x0000000b05057c20 */ /* 0x000fe20008410000 */
[----:B------:R-:W-:Y:S01]  /*5260*/  FMUL.FTZ R4, R4, UR11 ;  /* 0x0000000b04047c20 */ /* 0x000fe20008410000 */
[----:B------:R-:W2:Y:S01]  /*5270*/  LDL R138, [R1+0x4c] ;  /* 0x00004c00018a7983 */ /* 0x000ea20000100800 */
[----:B------:R-:W-:Y:S01]  /*5280*/  FADD.FTZ R18, -R145, R18 ;  /* 0x0000001291127221 */ /* 0x000fe20000010100 */
[----:B------:R-:W-:Y:S01]  /*5290*/  FMUL.FTZ R22, R5, R22 ;  /* 0x0000001605167220 */ /* 0x000fe20000410000 */
[----:B------:R-:W-:Y:S01]  /*52a0*/  FMUL.FTZ R5, R4, R0 ;  /* 0x0000000004057220 */ /* 0x000fe20000410000 */
[----:B------:R-:W3:Y:S01]  /*52b0*/  LDL R137, [R1+0x58] ;  /* 0x0000580001897983 */ /* 0x000ee20000100800 */
[----:B------:R-:W-:Y:S01]  /*52c0*/  FFMA.FTZ R7, -R225, R225, 1 ;  /* 0x3f800000e1077423 */ /* 0x000fe200000101e1 */
[----:B------:R-:W-:Y:S01]  /*52d0*/  FMUL.FTZ R18, R210, R18 ;  /* 0x00000012d2127220 */ /* 0x000fe20000410000 */
[----:B------:R-:W-:Y:S01]  /*52e0*/  FADD.FTZ R19, -R145, R19 ;  /* 0x0000001391137221 */ /* 0x000fe20000010100 */
[----:B------:R-:W4:Y:S01]  /*52f0*/  LDL.LU R135, [R1+0x48] ;  /* 0x0000480001877983 */ /* 0x000f220000300800 */
[----:B------:R-:W-:Y:S01]  /*5300*/  FMUL.FTZ R7, R7, UR11 ;  /* 0x0000000b07077c20 */ /* 0x000fe20008410000 */
        /* <DEDUP_REMOVED lines=13> */
[----:B------:R-:W-:Y:S01]  /*53e0*/  FADD.FTZ R50, -R145, R50 ;  /* 0x0000003291327221 */ /* 0x000fe20000010100 */
[----:B------:R-:W-:Y:S01]  /*53f0*/  FADD.FTZ R12, -R144, R12 ;  /* 0x0000000c900c7221 */ /* 0x000fe20000010100 */
[----:B------:R-:W-:Y:S01]  /*5400*/  F2FP.F16.F32.PACK_AB R0, R19, R18 ;  /* 0x000000121300723e */ /* 0x000fe200000000ff */
        /* <DEDUP_REMOVED lines=29> */
[C---:B------:R-:W-:Y:S01]  /*55e0*/  FADD.FTZ R24, -R144.reuse, R24 ;  /* 0x0000001890187221 */ /* 0x040fe20000010100 */
[----:B------:R-:W-:Y:S01]  /*55f0*/  FADD.FTZ R40, -R144, R40 ;  /* 0x0000002890287221 */ /* 0x000fe20000010100 */
[C---:B------:R-:W-:Y:S01]  /*5600*/  FADD.FTZ R15, -R2.reuse, R15 ;  /* 0x0000000f020f7221 */ /* 0x040fe20000010100 */
[C---:B------:R-:W-:Y:S01]  /*5610*/  FADD.FTZ R30, -R2.reuse, R30 ;  /* 0x0000001e021e7221 */ /* 0x040fe20000010100 */
[----:B------:R-:W-:Y:S01]  /*5620*/  FMUL.FTZ R24, R235, R24 ;  /* 0x00000018eb187220 */ /* 0x000fe20000410000 */
[----:B------:R-:W-:Y:S01]  /*5630*/  FMUL.FTZ R40, R219, R40 ;  /* 0x00000028db287220 */ /* 0x000fe20000410000 */
[C---:B------:R-:W-:Y:S01]  /*5640*/  FADD.FTZ R27, -R2.reuse, R27 ;  /* 0x0000001b021b7221 */ /* 0x040fe20000010100 */
[C---:B------:R-:W-:Y:S01]  /*5650*/  FADD.FTZ R42, -R2.reuse, R42 ;  /* 0x0000002a022a7221 */ /* 0x040fe20000010100 */
        /* <DEDUP_REMOVED lines=9> */
[----:B------:R-:W-:Y:S02]  /*56f0*/  FADD.FTZ R59, -R2, R59 ;  /* 0x0000003b023b7221 */ /* 0x000fe40000010100 */
[----:B------:R-:W-:Y:S01]  /*5700*/  FMUL.FTZ R46, R243, R46 ;  /* 0x0000002ef32e7220 */ /* 0x000fe20000410000 */
[----:B------:R-:W-:Y:S01]  /*5710*/  FMUL.FTZ R58, R233, R58 ;  /* 0x0000003ae93a7220 */ /* 0x000fe20000410000 */
[----:B------:R-:W-:Y:S01]  /*5720*/  FMUL.FTZ R59, R232, R59 ;  /* 0x0000003be83b7220 */ /* 0x000fe20000410000 */
[----:B--2---:R1:W-:Y:S02]  /*5730*/  STS [R138+0x14000], R16 ;  /* 0x014000108a007388 */ /* 0x0043e40000000800 */
[----:B-1----:R-:W-:Y:S01]  /*5740*/  FMUL.FTZ R16, R33, R21 ;  /* 0x0000001521107220 */ /* 0x002fe20000410000 */
[----:B------:R-:W-:Y:S01]  /*5750*/  F2FP.F16.F32.PACK_AB R33, R5, R22 ;  /* 0x000000160521723e */ /* 0x000fe200000000ff */
[----:B------:R-:W-:Y:S03]  /*5760*/  FFMA.FTZ R5, -R204, R204, 1 ;  /* 0x3f800000cc057423 */ /* 0x000fe600000101cc */
[----:B------:R-:W-:Y:S01]  /*5770*/  F2FP.F16.F32.PACK_AB R4, R16, R17 ;  /* 0x000000111004723e */ /* 0x000fe200000000ff */
[----:B------:R-:W-:Y:S01]  /*5780*/  FMUL.FTZ R7, R5, UR11 ;  /* 0x0000000b05077c20 */ /* 0x000fe20008410000 */
[----:B------:R-:W-:Y:S01]  /*5790*/  FMUL.FTZ R16, R6, UR11 ;  /* 0x0000000b06107c20 */ /* 0x000fe20008410000 */
[----:B------:R-:W-:Y:S01]  /*57a0*/  FFMA.FTZ R6, -R203, R203, 1 ;  /* 0x3f800000cb067423 */ /* 0x000fe200000101cb */
[----:B------:R-:W-:Y:S01]  /*57b0*/  FFMA.FTZ R5, -R202, R202, 1 ;  /* 0x3f800000ca057423 */ /* 0x000fe200000101ca */
[----:B------:R1:W-:Y:S01]  /*57c0*/  STS [R138+0x14400], R4 ;  /* 0x014400048a007388 */ /* 0x0003e20000000800 */
[----:B------:R-:W-:Y:S01]  /*57d0*/  FMUL.FTZ R23, R7, R35 ;  /* 0x0000002307177220 */ /* 0x000fe20000410000 */
[----:B------:R-:W-:Y:S01]  /*57e0*/  FFMA.FTZ R7, -R167, R167, 1 ;  /* 0x3f800000a7077423 */ /* 0x000fe200000101a7 */
[----:B------:R-:W-:Y:S01]  /*57f0*/  FMUL.FTZ R6, R6, UR11 ;  /* 0x0000000b06067c20 */ /* 0x000fe20008410000 */
[----:B------:R-:W-:Y:S01]  /*5800*/  FMUL.FTZ R5, R5, UR11 ;  /* 0x0000000b05057c20 */ /* 0x000fe20008410000 */
[----:B---3--:R-:W-:Y:S01]  /*5810*/  STS [R137+0x14000], R132 ;  /* 0x0140008489007388 */ /* 0x008fe20000000800 */
[----:B------:R-:W-:Y:S01]  /*5820*/  FMUL.FTZ R7, R7, UR11 ;  /* 0x0000000b07077c20 */ /* 0x000fe20008410000 */
[----:B------:R-:W-:Y:S01]  /*5830*/  FMUL.FTZ R38, R6, R38 ;  /* 0x0000002606267220 */ /* 0x000fe20000410000 */
[----:B------:R-:W-:Y:S01]  /*5840*/  FFMA.FTZ R6, -R195, R195, 1 ;  /* 0x3f800000c3067423 */ /* 0x000fe200000101c3 */
[----:B------:R-:W-:Y:S01]  /*5850*/  FMUL.FTZ R22, R5, R39 ;  /* 0x0000002705167220 */ /* 0x000fe20000410000 */
[----:B------:R-:W-:Y:S01]  /*5860*/  FMUL.FTZ R32, R7, R66 ;  /* 0x0000004207207220 */ /* 0x000fe20000410000 */
[----:B------:R-:W-:Y:S01]  /*5870*/  FFMA.FTZ R7, -R64, R64, 1 ;  /* 0x3f80000040077423 */ /* 0x000fe20000010140 */
[----:B------:R-:W-:Y:S01]  /*5880*/  FMUL.FTZ R6, R6, UR11 ;  /* 0x0000000b06067c20 */ /* 0x000fe20008410000 */
[----:B------:R-:W-:Y:S01]  /*5890*/  FFMA.FTZ R5, -R182, R182, 1 ;  /* 0x3f800000b6057423 */ /* 0x000fe200000101b6 */
[----:B------:R-:W-:Y:S01]  /*58a0*/  FFMA.FTZ R17, -R183, R183, 1 ;  /* 0x3f800000b7117423 */ /* 0x000fe200000101b7 */
[----:B------:R2:W-:Y:S01]  /*58b0*/  STS [R137+0x14400], R0 ;  /* 0x0144000089007388 */ /* 0x0005e20000000800 */
[----:B------:R-:W-:Y:S01]  /*58c0*/  FMUL.FTZ R50, R6, R50 ;  /* 0x0000003206327220 */ /* 0x000fe20000410000 */
[----:B------:R-:W-:Y:S01]  /*58d0*/  FMUL.FTZ R21, R5, UR11 ;  /* 0x0000000b05157c20 */ /* 0x000fe20008410000 */
[----:B------:R-:W-:Y:S01]  /*58e0*/  FFMA.FTZ R6, -R172, R172, 1 ;  /* 0x3f800000ac067423 */ /* 0x000fe200000101ac */
[----:B------:R-:W-:Y:S01]  /*58f0*/  FADD.FTZ R5, -R145, R67 ;  /* 0x0000004391057221 */ /* 0x000fe20000010100 */
[----:B------:R-:W-:Y:S01]  /*5900*/  FMUL.FTZ R17, R17, UR11 ;  /* 0x0000000b11117c20 */ /* 0x000fe20008410000 */
[----:B------:R-:W-:Y:S01]  /*5910*/  FMUL.FTZ R7, R7, UR11 ;  /* 0x0000000b07077c20 */ /* 0x000fe20008410000 */
[----:B------:R-:W-:Y:S01]  /*5920*/  FMUL.FTZ R6, R6, UR11 ;  /* 0x0000000b06067c20 */ /* 0x000fe20008410000 */
[----:B------:R-:W-:Y:S01]  /*5930*/  FMUL.FTZ R5, R163, R5 ;  /* 0x00000005a3057220 */ /* 0x000fe20000410000 */
[----:B------:R-:W-:Y:S01]  /*5940*/  FMUL.FTZ R54, R17, R54 ;  /* 0x0000003611367220 */ /* 0x000fe20000410000 */
[----:B-1----:R-:W-:Y:S01]  /*5950*/  FADD.FTZ R4, -R144, R13 ;  /* 0x0000000d90047221 */ /* 0x002fe20000010100 */
[----:B------:R-:W-:Y:S01]  /*5960*/  FMUL.FTZ R13, R252, R8 ;  /* 0x00000008fc0d7220 */ /* 0x000fe20000410000 */
[----:B------:R-:W-:Y:S01]  /*5970*/  FFMA.FTZ R8, -R65, R65, 1 ;  /* 0x3f80000041087423 */ /* 0x000fe20000010141 */
[----:B------:R-:W-:Y:S01]  /*5980*/  FMUL.FTZ R5, R6, R5 ;  /* 0x0000000506057220 */ /* 0x000fe20000410000 */
[----:B------:R-:W3:Y:S01]  /*5990*/  LDL.LU R65, [R1+0x44] ;  /* 0x0000440001417983 */ /* 0x000ee20000300800 */
[----:B----4-:R-:W-:Y:S01]  /*59a0*/  FFMA.FTZ R6, -R53, R53, 1 ;  /* 0x3f80000035067423 */ /* 0x010fe20000010135 */
[----:B------:R-:W-:Y:S01]  /*59b0*/  FMUL.FTZ R4, R246, R4 ;  /* 0x00000004f6047220 */ /* 0x000fe20000410000 */
[----:B------:R-:W-:Y:S01]  /*59c0*/  FMUL.FTZ R9, R7, R9 ;  /* 0x0000000907097220 */ /* 0x000fe20000410000 */
[----:B------:R-:W4:Y:S01]  /*59d0*/  LDL.LU R151, [R1+0x78] ;  /* 0x0000780001977983 */ /* 0x000f220000300800 */
[----:B------:R-:W-:Y:S01]  /*59e0*/  F2FP.F16.F32.PACK_AB R32, R5, R32 ;  /* 0x000000200520723e */ /* 0x000fe200000000ff */
[----:B------:R-:W-:Y:S01]  /*59f0*/  FFMA.FTZ R5, -R52, R52, 1 ;  /* 0x3f80000034057423 */ /* 0x000fe20000010134 */
[----:B------:R-:W-:Y:S01]  /*5a00*/  FMUL.FTZ R6, R6, UR11 ;  /* 0x0000000b06067c20 */ /* 0x000fe20008410000 */
[----:B------:R-:W4:Y:S01]  /*5a10*/  LDL.LU R147, [R1+0x74] ;  /* 0x0000740001937983 */ /* 0x000f220000300800 */
[----:B------:R-:W-:Y:S01]  /*5a20*/  FFMA.FTZ R7, -R244, R244, 1 ;  /* 0x3f800000f4077423 */ /* 0x000fe200000101f4 */
[----:B------:R-:W-:Y:S01]  /*5a30*/  FMUL.FTZ R5, R5, UR11 ;  /* 0x0000000b05057c20 */ /* 0x000fe20008410000 */
[----:B------:R-:W-:Y:S01]  /*5a40*/  FMUL.FTZ R12, R6, R12 ;  /* 0x0000000c060c7220 */ /* 0x000fe20000410000 */
[----:B------:R-:W4:Y:S01]  /*5a50*/  LDL.LU R146, [R1+0x40] ;  /* 0x0000400001927983 */ /* 0x000f220000300800 */
[----:B------:R-:W-:Y:S01]  /*5a60*/  FFMA.FTZ R6, -R240, R240, 1 ;  /* 0x3f800000f0067423 */ /* 0x000fe200000101f0 */
[----:B------:R-:W-:Y:S01]  /*5a70*/  FMUL.FTZ R19, R5, R4 ;  /* 0x0000000405137220 */ /* 0x000fe20000410000 */
[----:B------:R-:W-:Y:S01]  /*5a80*/  FADD.FTZ R4, -R144, R29 ;  /* 0x0000001d90047221 */ /* 0x000fe20000010100 */
[----:B------:R-:W4:Y:S01]  /*5a90*/  LDL.LU R143, [R1+0x3c] ;  /* 0x00003c00018f7983 */ /* 0x000f220000300800 */
[----:B------:R-:W-:Y:S01]  /*5aa0*/  FFMA.FTZ R5, -R239, R239, 1 ;  /* 0x3f800000ef057423 */ /* 0x000fe200000101ef */
[----:B------:R-:W-:Y:S01]  /*5ab0*/  FMUL.FTZ R6, R6, UR11 ;  /* 0x0000000b06067c20 */ /* 0x000fe20008410000 */
[----:B------:R-:W-:Y:S01]  /*5ac0*/  FMUL.FTZ R4, R228, R4 ;  /* 0x00000004e4047220 */ /* 0x000fe20000410000 */
[----:B------:R-:W4:Y:S01]  /*5ad0*/  LDL.LU R64, [R1+0x70] ;  /* 0x0000700001407983 */ /* 0x000f220000300800 */
[----:B------:R-:W-:Y:S01]  /*5ae0*/  FMUL.FTZ R5, R5, UR11 ;  /* 0x0000000b05057c20 */ /* 0x000fe20008410000 */
[----:B------:R-:W-:Y:S01]  /*5af0*/  FMUL.FTZ R17, R6, R28 ;  /* 0x0000001c06117220 */ /* 0x000fe20000410000 */
[----:B------:R-:W-:Y:S01]  /*5b00*/  FMUL.FTZ R7, R7, UR11 ;  /* 0x0000000b07077c20 */ /* 0x000fe20008410000 */
[----:B------:R-:W4:Y:S01]  /*5b10*/  LDL.LU R53, [R1+0x6c] ;  /* 0x00006c0001357983 */ /* 0x000f220000300800 */
[----:B------:R-:W-:Y:S01]  /*5b20*/  FMUL.FTZ R4, R5, R4 ;  /* 0x0000000405047220 */ /* 0x000fe20000410000 */
[----:B------:R-:W-:Y:S01]  /*5b30*/  FFMA.FTZ R5, -R226, R226, 1 ;  /* 0x3f800000e2057423 */ /* 0x000fe200000101e2 */
[----:B------:R-:W-:Y:S01]  /*5b40*/  FMUL.FTZ R8, R8, UR11 ;  /* 0x0000000b08087c20 */ /* 0x000fe20008410000 */
[----:B------:R-:W4:Y:S01]  /*5b50*/  LDL.LU R52, [R1+0x28] ;  /* 0x0000280001347983 */ /* 0x000f220000300800 */
[----:B------:R-:W-:Y:S01]  /*5b60*/  FMUL.FTZ R18, R7, R25 ;  /* 0x0000001907127220 */ /* 0x000fe20000410000 */
[----:B------:R-:W-:Y:S01]  /*5b70*/  F2FP.F16.F32.PACK_AB R17, R4, R17 ;  /* 0x000000110411723e */ /* 0x000fe200000000ff */
[----:B------:R-:W-:Y:S01]  /*5b80*/  FADD.FTZ R4, -R144, R45 ;  /* 0x0000002d90047221 */ /* 0x000fe20000010100 */
[----:B------:R-:W-:Y:S01]  /*5b90*/  FMUL.FTZ R5, R5, UR11 ;  /* 0x0000000b05057c20 */ /* 0x000fe20008410000 */
[----:B------:R-:W-:Y:S01]  /*5ba0*/  FFMA.FTZ R7, -R230, R230, 1 ;  /* 0x3f800000e6077423 */ /* 0x000fe200000101e6 */
[----:B------:R-:W4:Y:S01]  /*5bb0*/  LDL.LU R142, [R1+0x24] ;  /* 0x00002400018e7983 */ /* 0x000f220000300800 */
[----:B------:R-:W-:Y:S01]  /*5bc0*/  FMUL.FTZ R4, R214, R4 ;  /* 0x00000004d6047220 */ /* 0x000fe20000410000 */
[----:B------:R-:W-:Y:S01]  /*5bd0*/  FMUL.FTZ R13, R8, R13 ;  /* 0x0000000d080d7220 */ /* 0x000fe20000410000 */
[----:B------:R-:W-:Y:S01]  /*5be0*/  F2FP.F16.F32.PACK_AB R19, R19, R12 ;  /* 0x0000000c1313723e */ /* 0x000fe200000000ff */
[----:B------:R-:W-:Y:S01]  /*5bf0*/  FMUL.FTZ R7, R7, UR11 ;  /* 0x0000000b07077c20 */ /* 0x000fe20008410000 */
[----:B------:R-:W-:Y:S01]  /*5c00*/  FMUL.FTZ R12, R5, R4 ;  /* 0x00000004050c7220 */ /* 0x000fe20000410000 */
[----:B------:R-:W4:Y:S01]  /*5c10*/  LDL.LU R141, [R1+0x38] ;  /* 0x00003800018d7983 */ /* 0x000f220000300800 */
[----:B------:R-:W-:Y:S01]  /*5c20*/  FFMA.FTZ R4, -R211, R211, 1 ;  /* 0x3f800000d3047423 */ /* 0x000fe200000101d3 */
[----:B--2---:R-:W-:Y:S01]  /*5c30*/  F2FP.F16.F32.PACK_AB R0, R9, R13 ;  /* 0x0000000d0900723e */ /* 0x004fe200000000ff */
[----:B------:R-:W-:Y:S01]  /*5c40*/  FMUL.FTZ R13, R7, R41 ;  /* 0x00000029070d7220 */ /* 0x000fe20000410000 */
[----:B------:R-:W2:Y:S01]  /*5c50*/  LDL.LU R140, [R1+0x34] ;  /* 0x00003400018c7983 */ /* 0x000ea20000300800 */
[----:B------:R-:W-:Y:S01]  /*5c60*/  FMUL.FTZ R7, R4, UR11 ;  /* 0x0000000b04077c20 */ /* 0x000fe20008410000 */
[----:B------:R-:W-:Y:S01]  /*5c70*/  FFMA.FTZ R4, -R213, R213, 1 ;  /* 0x3f800000d5047423 */ /* 0x000fe200000101d5 */
[----:B------:R-:W-:Y:S01]  /*5c80*/  FFMA.FTZ R5, -R208, R208, 1 ;  /* 0x3f800000d0057423 */ /* 0x000fe200000101d0 */
[----:B------:R-:W2:Y:S01]  /*5c90*/  LDL.LU R139, [R1+0x20] ;  /* 0x00002000018b7983 */ /* 0x000ea20000300800 */
[----:B------:R-:W-:Y:S01]  /*5ca0*/  FMUL.FTZ R56, R7, R56 ;  /* 0x0000003807387220 */ /* 0x000fe20000410000 */
[----:B------:R-:W-:Y:S01]  /*5cb0*/  FMUL.FTZ R4, R4, UR11 ;  /* 0x0000000b04047c20 */ /* 0x000fe20008410000 */
[----:B------:R-:W-:Y:S01]  /*5cc0*/  FMUL.FTZ R5, R5, UR11 ;  /* 0x0000000b05057c20 */ /* 0x000fe20008410000 */
[----:B------:R-:W2:Y:S01]  /*5cd0*/  LDL.LU R136, [R1+0x1c] ;  /* 0x00001c0001887983 */ /* 0x000ea20000300800 */
[----:B------:R-:W-:Y:S01]  /*5ce0*/  FFMA.FTZ R6, -R227, R227, 1 ;  /* 0x3f800000e3067423 */ /* 0x000fe200000101e3 */
[----:B------:R-:W-:Y:S01]  /*5cf0*/  FMUL.FTZ R61, R4, R61 ;  /* 0x0000003d043d7220 */ /* 0x000fe20000410000 */
[----:B------:R-:W-:Y:S01]  /*5d00*/  FADD.FTZ R4, -R2, R10 ;  /* 0x0000000a02047221 */ /* 0x000fe20000010100 */
[----:B------:R-:W-:Y:S01]  /*5d10*/  FMUL.FTZ R60, R5, R60 ;  /* 0x0000003c053c7220 */ /* 0x000fe20000410000 */
[----:B------:R1:W-:Y:S01]  /*5d20*/  STS [R138+0x16000], R0 ;  /* 0x016000008a007388 */ /* 0x0003e20000000800 */
[----:B------:R-:W-:Y:S01]  /*5d30*/  FMUL.FTZ R6, R6, UR11 ;  /* 0x0000000b06067c20 */ /* 0x000fe20008410000 */
[----:B------:R-:W-:Y:S01]  /*5d40*/  FMUL.FTZ R5, R135, R4 ;  /* 0x0000000487057220 */ /* 0x000fe20000410000 */
[----:B------:R-:W-:Y:S01]  /*5d50*/  FMUL.FTZ R34, R16, R34 ;  /* 0x0000002210227220 */ /* 0x000fe20000410000 */
[----:B------:R-:W2:Y:S01]  /*5d60*/  LDL.LU R135, [R1+0x30] ;  /* 0x0000300001877983 */ /* 0x000ea20000300800 */
[----:B------:R-:W-:Y:S01]  /*5d70*/  FMUL.FTZ R44, R6, R44 ;  /* 0x0000002c062c7220 */ /* 0x000fe20000410000 */
[----:B------:R-:W-:Y:S01]  /*5d80*/  FFMA.FTZ R16, -R181, R181, 1 ;  /* 0x3f800000b5107423 */ /* 0x000fe200000101b5 */
[----:B------:R-:W-:Y:S01]  /*5d90*/  FFMA.FTZ R6, -R212, R212, 1 ;  /* 0x3f800000d4067423 */ /* 0x000fe200000101d4 */
[----:B------:R-:W-:Y:S01]  /*5da0*/  FFMA.FTZ R8, -R245, R245, 1 ;  /* 0x3f800000f5087423 */ /* 0x000fe200000101f5 */
[----:B------:R-:W-:Y:S01]  /*5db0*/  F2FP.F16.F32.PACK_AB R23, R23, R34 ;  /* 0x000000221717723e */ /* 0x000fe200000000ff */
[----:B------:R-:W-:Y:S01]  /*5dc0*/  FMUL.FTZ R16, R16, UR11 ;  /* 0x0000000b10107c20 */ /* 0x000fe20008410000 */
[----:B------:R-:W-:Y:S01]  /*5dd0*/  FMUL.FTZ R6, R6, UR11 ;  /* 0x0000000b06067c20 */ /* 0x000fe20008410000 */
[----:B------:R-:W-:Y:S01]  /*5de0*/  FMUL.FTZ R8, R8, UR11 ;  /* 0x0000000b08087c20 */ /* 0x000fe20008410000 */
[----:B------:R-:W-:Y:S01]  /*5df0*/  F2FP.F16.F32.PACK_AB R22, R22, R38 ;  /* 0x000000261616723e */ /* 0x000fe200000000ff */
[----:B------:R-:W-:Y:S01]  /*5e00*/  FMUL.FTZ R20, R16, R55 ;  /* 0x0000003710147220 */ /* 0x000fe20000410000 */
[----:B------:R-:W-:Y:S01]  /*5e10*/  FMUL.FTZ R16, R6, R57 ;  /* 0x0000003906107220 */ /* 0x000fe20000410000 */
[----:B------:R-:W-:Y:S01]  /*5e20*/  FMUL.FTZ R24, R8, R24 ;  /* 0x0000001808187220 */ /* 0x000fe20000410000 */
[----:B------:R-:W-:Y:S01]  /*5e30*/  FFMA.FTZ R8, -R231, R231, 1 ;  /* 0x3f800000e7087423 */ /* 0x000fe200000101e7 */
[----:B------:R-:W-:Y:S01]  /*5e40*/  FMUL.FTZ R21, R21, R51 ;  /* 0x0000003315157220 */ /* 0x000fe20000410000 */
[----:B------:R-:W-:Y:S02]  /*5e50*/  F2FP.F16.F32.PACK_AB R12, R12, R44 ;  /* 0x0000002c0c0c723e */ /* 0x000fe400000000ff */
[----:B------:R-:W-:Y:S01]  /*5e60*/  FMUL.FTZ R8, R8, UR11 ;  /* 0x0000000b08087c20 */ /* 0x000fe20008410000 */
[----:B------:R-:W-:Y:S02]  /*5e70*/  F2FP.F16.F32.PACK_AB R18, R18, R24 ;  /* 0x000000181212723e */ /* 0x000fe400000000ff */
[----:B------:R-:W-:Y:S01]  /*5e80*/  F2FP.F16.F32.PACK_AB R21, R21, R50 ;  /* 0x000000321515723e */ /* 0x000fe200000000ff */
[----:B------:R-:W-:Y:S01]  /*5e90*/  FMUL.FTZ R8, R8, R40 ;  /* 0x0000002808087220 */ /* 0x000fe20000410000 */
[----:B------:R-:W-:Y:S02]  /*5ea0*/  F2FP.F16.F32.PACK_AB R20, R20, R54 ;  /* 0x000000361414723e */ /* 0x000fe400000000ff */
[----:B------:R-:W-:Y:S02]  /*5eb0*/  F2FP.F16.F32.PACK_AB R16, R16, R56 ;  /* 0x000000381010723e */ /* 0x000fe400000000ff */
[----:B------:R-:W-:Y:S02]  /*5ec0*/  F2FP.F16.F32.PACK_AB R13, R13, R8 ;  /* 0x000000080d0d723e */ /* 0x000fe400000000ff */
[----:B------:R-:W-:Y:S01]  /*5ed0*/  F2FP.F16.F32.PACK_AB R10, R61, R60 ;  /* 0x0000003c3d0a723e */ /* 0x000fe200000000ff */
[----:B---3--:R-:W-:Y:S02]  /*5ee0*/  FMUL.FTZ R11, R65, R11 ;  /* 0x0000000b410b7220 */ /* 0x008fe40000410000 */
[----:B------:R-:W3:Y:S01]  /*5ef0*/  LDL.LU R65, [R1+0x2c] ;  /* 0x00002c0001417983 */ /* 0x000ee20000300800 */
[----:B----4-:R-:W-:Y:S04]  /*5f00*/  FFMA.FTZ R4, -R151, R151, 1 ;  /* 0x3f80000097047423 */ /* 0x010fe80000010197 */
[----:B------:R-:W-:Y:S01]  /*5f10*/  FMUL.FTZ R7, R4, UR11 ;  /* 0x0000000b04077c20 */ /* 0x000fe20008410000 */
[----:B-1----:R-:W-:Y:S01]  /*5f20*/  FFMA.FTZ R0, -R147, R147, 1 ;  /* 0x3f80000093007423 */ /* 0x002fe20000010193 */
[----:B------:R-:W-:Y:S03]  /*5f30*/  FMUL.FTZ R14, R146, R14 ;  /* 0x0000000e920e7220 */ /* 0x000fe60000410000 */
[----:B------:R-:W-:Y:S01]  /*5f40*/  FMUL.FTZ R6, R0, UR11 ;  /* 0x0000000b00067c20 */ /* 0x000fe20008410000 */
[----:B------:R-:W-:Y:S01]  /*5f50*/  FMUL.FTZ R9, R7, R5 ;  /* 0x0000000507097220 */ /* 0x000fe20000410000 */
[----:B------:R-:W-:Y:S02]  /*5f60*/  FMUL.FTZ R15, R143, R15 ;  /* 0x0000000f8f0f7220 */ /* 0x000fe40000410000 */
[----:B------:R-:W-:Y:S01]  /*5f70*/  FMUL.FTZ R6, R6, R11 ;  /* 0x0000000b06067220 */ /* 0x000fe20000410000 */
[----:B------:R-:W-:Y:S02]  /*5f80*/  FFMA.FTZ R4, -R64, R64, 1 ;  /* 0x3f80000040047423 */ /* 0x000fe40000010140 */
[----:B------:R-:W4:Y:S02]  /*5f90*/  LDL.LU R64, [R1+0x10] ;  /* 0x0000100001407983 */ /* 0x000f240000300800 */
[----:B------:R-:W-:Y:S01]  /*5fa0*/  F2FP.F16.F32.PACK_AB R9, R6, R9 ;  /* 0x000000090609723e */ /* 0x000fe200000000ff */
[----:B------:R-:W-:Y:S01]  /*5fb0*/  FFMA.FTZ R0, -R53, R53, 1 ;  /* 0x3f80000035007423 */ /* 0x000fe20000010135 */
[----:B------:R-:W-:Y:S01]  /*5fc0*/  FMUL.FTZ R4, R4, UR11 ;  /* 0x0000000b04047c20 */ /* 0x000fe20008410000 */
[----:B------:R-:W4:Y:S01]  /*5fd0*/  LDL.LU R53, [R1+0x4] ;  /* 0x0000040001357983 */ /* 0x000f220000300800 */
[----:B------:R-:W-:Y:S02]  /*5fe0*/  FMUL.FTZ R26, R52, R26 ;  /* 0x0000001a341a7220 */ /* 0x000fe40000410000 */
[----:B------:R-:W-:Y:S01]  /*5ff0*/  FMUL.FTZ R14, R4, R14 ;  /* 0x0000000e040e7220 */ /* 0x000fe20000410000 */
[----:B------:R-:W4:Y:S01]  /*6000*/  LDL.LU R52, [R1] ;  /* 0x0000000001347983 */ /* 0x000f220000300800 */
[----:B------:R-:W-:Y:S03]  /*6010*/  FMUL.FTZ R0, R0, UR11 ;  /* 0x0000000b00007c20 */ /* 0x000fe60008410000 */
[----:B------:R-:W-:Y:S01]  /*6020*/  STS [R138+0x16400], R9 ;  /* 0x016400098a007388 */ /* 0x000fe20000000800 */
[----:B------:R-:W-:Y:S01]  /*6030*/  FMUL.FTZ R8, R0, R15 ;  /* 0x0000000f00087220 */ /* 0x000fe20000410000 */
[----:B------:R-:W-:Y:S02]  /*6040*/  FMUL.FTZ R27, R142, R27 ;  /* 0x0000001b8e1b7220 */ /* 0x000fe40000410000 */
[----:B------:R-:W-:Y:S01]  /*6050*/  STS [R137+0x16000], R19 ;  /* 0x0160001389007388 */ /* 0x000fe20000000800 */
[----:B------:R-:W-:Y:S01]  /*6060*/  FFMA.FTZ R4, -R141, R141, 1 ;  /* 0x3f8000008d047423 */ /* 0x000fe2000001018d */
[----:B------:R-:W-:Y:S03]  /*6070*/  F2FP.F16.F32.PACK_AB R8, R8, R14 ;  /* 0x0000000e0808723e */ /* 0x000fe600000000ff */
[----:B------:R-:W-:Y:S01]  /*6080*/  FMUL.FTZ R5, R4, UR11 ;  /* 0x0000000b04057c20 */ /* 0x000fe20008410000 */
[----:B--2---:R-:W-:Y:S01]  /*6090*/  FFMA.FTZ R0, -R140, R140, 1 ;  /* 0x3f8000008c007423 */ /* 0x004fe2000001018c */
[----:B------:R-:W-:Y:S02]  /*60a0*/  STS [R137+0x16400], R8 ;  /* 0x0164000889007388 */ /* 0x000fe40000000800 */
[----:B------:R-:W-:Y:S01]  /*60b0*/  FMUL.FTZ R26, R5, R26 ;  /* 0x0000001a051a7220 */ /* 0x000fe20000410000 */
[----:B------:R-:W-:Y:S01]  /*60c0*/  FMUL.FTZ R7, R0, UR11 ;  /* 0x0000000b00077c20 */ /* 0x000fe20008410000 */
[----:B------:R-:W-:Y:S01]  /*60d0*/  FMUL.FTZ R30, R139, R30 ;  /* 0x0000001e8b1e7220 */ /* 0x000fe20000410000 */
[----:B------:R-:W-:Y:S02]  /*60e0*/  FMUL.FTZ R31, R136, R31 ;  /* 0x0000001f881f7220 */ /* 0x000fe40000410000 */
[----:B------:R-:W-:Y:S01]  /*60f0*/  FMUL.FTZ R7, R7, R27 ;  /* 0x0000001b07077220 */ /* 0x000fe20000410000 */
[----:B------:R-:W2:Y:S04]  /*6100*/  LDL R136, [R1+0x68] ;  /* 0x0000680001887983 */ /* 0x000ea80000100800 */
[----:B------:R-:W-:Y:S01]  /*6110*/  F2FP.F16.F32.PACK_AB R7, R7, R26 ;  /* 0x0000001a0707723e */ /* 0x000fe200000000ff */
[----:B------:R-:W-:Y:S02]  /*6120*/  FFMA.FTZ R4, -R135, R135, 1 ;  /* 0x3f80000087047423 */ /* 0x000fe40000010187 */
[----:B------:R-:W2:Y:S02]  /*6130*/  LDL R135, [R1+0x64] ;  /* 0x0000640001877983 */ /* 0x000ea40000100800 */
[----:B------:R-:W-:Y:S04]  /*6140*/  FMUL.FTZ R4, R4, UR11 ;  /* 0x0000000b04047c20 */ /* 0x000fe80008410000 */
[----:B------:R-:W-:Y:S01]  /*6150*/  FMUL.FTZ R30, R4, R30 ;  /* 0x0000001e041e7220 */ /* 0x000fe20000410000 */
[----:B------:R-:W-:Y:S04]  /*6160*/  FFMA.FTZ R4, -R250, R250, 1 ;  /* 0x3f800000fa047423 */ /* 0x000fe800000101fa */
[----:B------:R-:W-:Y:S01]  /*6170*/  FMUL.FTZ R4, R4, UR11 ;  /* 0x0000000b04047c20 */ /* 0x000fe20008410000 */
[----:B---3--:R-:W-:Y:S02]  /*6180*/  FFMA.FTZ R0, -R65, R65, 1 ;  /* 0x3f80000041007423 */ /* 0x008fe40000010141 */
[----:B------:R-:W3:Y:S02]  /*6190*/  LDL R65, [R1+0x50] ;  /* 0x0000500001417983 */ /* 0x000ee40000100800 */
[----:B------:R-:W-:Y:S04]  /*61a0*/  FMUL.FTZ R0, R0, UR11 ;  /* 0x0000000b00007c20 */ /* 0x000fe80008410000 */
[----:B------:R-:W-:Y:S01]  /*61b0*/  FMUL.FTZ R31, R0, R31 ;  /* 0x0000001f001f7220 */ /* 0x000fe20000410000 */
[----:B------:R-:W-:Y:S04]  /*61c0*/  FADD.FTZ R0, -R2, R47 ;  /* 0x0000002f02007221 */ /* 0x000fe80000010100 */
[----:B------:R-:W-:Y:S01]  /*61d0*/  FMUL.FTZ R0, R242, R0 ;  /* 0x00000000f2007220 */ /* 0x000fe20000410000 */
[----:B----4-:R-:W-:Y:S02]  /*61e0*/  FFMA.FTZ R11, -R64, R64, 1 ;  /* 0x3f800000400b7423 */ /* 0x010fe40000010140 */
[----:B------:R-:W4:Y:S01]  /*61f0*/  LDL R64, [R1+0x54] ;  /* 0x0000540001407983 */ /* 0x000f220000100800 */
[----:B------:R-:W-:Y:S01]  /*6200*/  FFMA.FTZ R6, -R53, R53, 1 ;  /* 0x3f80000035067423 */ /* 0x000fe20000010135 */
[----:B------:R-:W-:Y:S02]  /*6210*/  FMUL.FTZ R11, R11, UR11 ;  /* 0x0000000b0b0b7c20 */ /* 0x000fe40008410000 */
[----:B------:R-:W4:Y:S01]  /*6220*/  LDL R53, [R1+0x60] ;  /* 0x0000600001357983 */ /* 0x000f220000100800 */
[----:B------:R-:W-:Y:S01]  /*6230*/  FFMA.FTZ R5, -R52, R52, 1 ;  /* 0x3f80000034057423 */ /* 0x000fe20000010134 */
[----:B------:R-:W-:Y:S02]  /*6240*/  FMUL.FTZ R42, R11, R42 ;  /* 0x0000002a0b2a7220 */ /* 0x000fe40000410000 */
[----:B------:R-:W4:Y:S01]  /*6250*/  LDL R52, [R1+0x5c] ;  /* 0x00005c0001347983 */ /* 0x000f220000100800 */
[----:B------:R-:W-:Y:S01]  /*6260*/  FMUL.FTZ R11, R4, R0 ;  /* 0x00000000040b7220 */ /* 0x000fe20000410000 */
[----:B------:R-:W-:Y:S01]  /*6270*/  FFMA.FTZ R4, -R236, R236, 1 ;  /* 0x3f800000ec047423 */ /* 0x000fe200000101ec */
        /* <DEDUP_REMOVED lines=8> */
[----:B------:R-:W-:Y:S01]  /*6300*/  F2FP.F16.F32.PACK_AB R4, R31, R30 ;  /* 0x0000001e1f04723e */ /* 0x000fe200000000ff */
[----:B------:R-:W-:Y:S01]  /*6310*/  FMUL.FTZ R6, R6, UR11 ;  /* 0x0000000b06067c20 */ /* 0x000fe20008410000 */
[----:B------:R-:W-:Y:S01]  /*6320*/  FMUL.FTZ R2, R2, UR11 ;  /* 0x0000000b02027c20 */ /* 0x000fe20008410000 */
[----:B------:R-:W-:Y:S02]  /*6330*/  FMUL.FTZ R5, R5, UR11 ;  /* 0x0000000b05057c20 */ /* 0x000fe40008410000 */
[----:B------:R-:W-:Y:S01]  /*6340*/  FMUL.FTZ R58, R6, R58 ;  /* 0x0000003a063a7220 */ /* 0x000fe20000410000 */
[----:B------:R-:W-:Y:S01]  /*6350*/  FMUL.FTZ R6, R2, R0 ;  /* 0x0000000002067220 */ /* 0x000fe20000410000 */
[----:B------:R-:W-:Y:S01]  /*6360*/  F2FP.F16.F32.PACK_AB R2, R43, R42 ;  /* 0x0000002a2b02723e */ /* 0x000fe200000000ff */
[----:B------:R-:W-:Y:S01]  /*6370*/  FMUL.FTZ R46, R5, R46 ;  /* 0x0000002e052e7220 */ /* 0x000fe20000410000 */
[----:B------:R-:W-:Y:S01]  /*6380*/  FFMA.FTZ R5, -R237, R237, 1 ;  /* 0x3f800000ed057423 */ /* 0x000fe200000101ed */
[----:B--2---:R-:W-:Y:S01]  /*6390*/  STS [R136+0x14000], R134 ;  /* 0x0140008688007388 */ /* 0x004fe20000000800 */
[----:B------:R-:W-:Y:S02]  /*63a0*/  F2FP.F16.F32.PACK_AB R6, R6, R62 ;  /* 0x0000003e0606723e */ /* 0x000fe400000000ff */
[----:B------:R-:W-:Y:S01]  /*63b0*/  FMUL.FTZ R5, R5, UR11 ;  /* 0x0000000b05057c20 */ /* 0x000fe20008410000 */
[----:B------:R-:W-:Y:S01]  /*63c0*/  F2FP.F16.F32.PACK_AB R0, R11, R46 ;  /* 0x0000002e0b00723e */ /* 0x000fe200000000ff */
[----:B------:R-:W-:Y:S02]  /*63d0*/  STS [R136+0x14400], R33 ;  /* 0x0144002188007388 */ /* 0x000fe40000000800 */
[----:B------:R-:W-:Y:S02]  /*63e0*/  FMUL.FTZ R5, R5, R59 ;  /* 0x0000003b05057220 */ /* 0x000fe40000410000 */
[----:B------:R-:W-:Y:S03]  /*63f0*/  STS [R135+0x14000], R133 ;  /* 0x0140008587007388 */ /* 0x000fe60000000800 */
[----:B------:R-:W-:Y:S01]  /*6400*/  F2FP.F16.F32.PACK_AB R5, R5, R58 ;  /* 0x0000003a0505723e */ /* 0x000fe200000000ff */
[----:B------:R-:W-:Y:S04]  /*6410*/  STS [R135+0x14400], R23 ;  /* 0x0144001787007388 */ /* 0x000fe80000000800 */
[----:B------:R-:W-:Y:S04]  /*6420*/  STS [R136+0x16000], R18 ;  /* 0x0160001288007388 */ /* 0x000fe80000000800 */
[----:B------:R-:W-:Y:S04]  /*6430*/  STS [R136+0x16400], R7 ;  /* 0x0164000788007388 */ /* 0x000fe80000000800 */
[----:B------:R-:W-:Y:S04]  /*6440*/  STS [R135+0x16000], R17 ;  /* 0x0160001187007388 */ /* 0x000fe80000000800 */
[----:B------:R-:W-:Y:S04]  /*6450*/  STS [R135+0x16400], R4 ;  /* 0x0164000487007388 */ /* 0x000fe80000000800 */
[----:B---3--:R-:W-:Y:S04]  /*6460*/  STS [R65+0x14000], R49 ;  /* 0x0140003141007388 */ /* 0x008fe80000000800 */
[----:B------:R-:W-:Y:S04]  /*6470*/  STS [R65+0x14400], R22 ;  /* 0x0144001641007388 */ /* 0x000fe80000000800 */
[----:B----4-:R-:W-:Y:S04]  /*6480*/  STS [R64+0x14000], R48 ;  /* 0x0140003040007388 */ /* 0x010fe80000000800 */
[----:B------:R-:W-:Y:S04]  /*6490*/  STS [R64+0x14400], R21 ;  /* 0x0144001540007388 */ /* 0x000fe80000000800 */
[----:B------:R-:W-:Y:S04]  /*64a0*/  STS [R65+0x16000], R13 ;  /* 0x0160000d41007388 */ /* 0x000fe80000000800 */
[----:B------:R1:W-:Y:S04]  /*64b0*/  STS [R65+0x16400], R2 ;  /* 0x0164000241007388 */ /* 0x0003e80000000800 */
[----:B------:R-:W-:Y:S04]  /*64c0*/  STS [R64+0x16000], R12 ;  /* 0x0160000c40007388 */ /* 0x000fe80000000800 */
[----:B------:R2:W-:Y:S04]  /*64d0*/  STS [R64+0x16400], R0 ;  /* 0x0164000040007388 */ /* 0x0005e80000000800 */
[----:B------:R-:W-:Y:S04]  /*64e0*/  STS [R53+0x14000], R37 ;  /* 0x0140002535007388 */ /* 0x000fe80000000800 */
[----:B------:R-:W-:Y:S04]  /*64f0*/  STS [R53+0x14400], R20 ;  /* 0x0144001435007388 */ /* 0x000fe80000000800 */
[----:B------:R3:W-:Y:S04]  /*6500*/  STS [R52+0x14000], R36 ;  /* 0x0140002434007388 */ /* 0x0007e80000000800 */
[----:B------:R-:W-:Y:S01]  /*6510*/  STS [R52+0x14400], R32 ;  /* 0x0144002034007388 */ /* 0x000fe20000000800 */
[----:B-1----:R-:W-:Y:S03]  /*6520*/  LEA R2, R191, UR4, 0x1 ;  /* 0x00000004bf027c11 */ /* 0x002fe6000f8e08ff */
[----:B------:R-:W-:Y:S04]  /*6530*/  STS [R53+0x16000], R16 ;  /* 0x0160001035007388 */ /* 0x000fe80000000800 */
[----:B------:R-:W-:Y:S01]  /*6540*/  STS [R53+0x16400], R5 ;  /* 0x0164000535007388 */ /* 0x000fe20000000800 */
[----:B--2---:R-:W-:Y:S03]  /*6550*/  IADD3 R0, R2, R185, RZ ;  /* 0x000000b902007210 */ /* 0x004fe60007ffe0ff */
[----:B------:R-:W-:Y:S04]  /*6560*/  STS [R52+0x16000], R10 ;  /* 0x0160000a34007388 */ /* 0x000fe80000000800 */
[----:B------:R-:W-:Y:S01]  /*6570*/  STS [R52+0x16400], R6 ;  /* 0x0164000634007388 */ /* 0x000fe20000000800 */
[----:B---3--:R-:W1:Y:S08]  /*6580*/  LDC R36, c[0x0][0x2dc] ;  /* 0x0000b700ff247b82 */ /* 0x008e700000000800 */
[----:B------:R-:W-:Y:S01]  /*6590*/  BAR.SYNC.DEFER_BLOCKING 0x0 ;  /* 0x0000000000007b1d */ /* 0x000fe20000010000 */
[----:B-1----:R-:W-:Y:S05]  /*65a0*/  IMAD R145, R36, UR9, RZ ;  /* 0x0000000924917c24 */ /* 0x002fea000f8e02ff */
        /* <DEDUP_REMOVED lines=103> */
[----:B------:R-:W2:Y:S01]  /*6c20*/  LDL.LU.64 R38, [R1+0x88] ;  /* 0x0000880001267983 */ /* 0x000ea20000300a00 */
[----:B------:R-:W1:Y:S03]  /*6c30*/  LDC.64 R8, c[0x0][0x420] ;  /* 0x00010800ff087b82 */ /* 0x000e660000000a00 */
[----:B------:R-:W3:Y:S01]  /*6c40*/  LDL R36, [R1+0xa0] ;  /* 0x0000a00001247983 */ /* 0x000ee20000100800 */
[C---:B-1----:R-:W-:Y:S02]  /*6c50*/  IMAD.U32 R0, R8.reuse, -0x80, RZ ;  /* 0xffffff8008007824 */ /* 0x042fe400078e00ff */
[C---:B------:R-:W-:Y:S01]  /*6c60*/  IMAD.SHL.U32 R10, R8.reuse, 0x40, RZ ;  /* 0x00000040080a7824 */ /* 0x040fe200078e00ff */
[----:B------:R-:W-:Y:S02]  /*6c70*/  SHF.L.U64.HI R8, R8, 0x6, R9 ;  /* 0x0000000608087819 */ /* 0x000fe40000010209 */
[C---:B--2---:R-:W-:Y:S04]  /*6c80*/  LEA R4, P1, R0.reuse, R38, 0x1 ;  /* 0x0000002600047211 */ /* 0x044fe800078208ff */
[----:B------:R-:W-:Y:S01]  /*6c90*/  LEA.HI.X.SX32 R0, R0, R39, 0x1, P1 ;  /* 0x0000002700007211 */ /* 0x000fe200008f0eff */
[----:B------:R-:W-:Y:S04]  /*6ca0*/  IMAD.MOV.U32 R12, RZ, RZ, R4 ;  /* 0x000000ffff0c7224 */ /* 0x000fe800078e0004 */
[----:B------:R-:W-:Y:S01]  /*6cb0*/  IMAD.MOV.U32 R13, RZ, RZ, R0 ;  /* 0x000000ffff0d7224 */ /* 0x000fe200078e0000 */
[-C--:B------:R-:W-:Y:S02]  /*6cc0*/  IADD3 R6, P1, R12, R10.reuse, RZ ;  /* 0x0000000a0c067210 */ /* 0x080fe40007f3e0ff */
[----:B---3--:R-:W-:Y:S02]  /*6cd0*/  LEA R0, R36, UR4, 0x1 ;  /* 0x0000000424007c11 */ /* 0x008fe4000f8e08ff */
[----:B------:R1:W-:Y:S01]  /*6ce0*/  STL.64 [R1+0x88], R12 ;  /* 0x0000880c01007387 */ /* 0x0003e20000100a00 */
        /* <DEDUP_REMOVED lines=13> */
.L_x_2031:
[----:B------:R-:W-:Y:S01]  /*6dc0*/  LDSM.16.M88.4 R32, [R148+0x14000] ;  /* 0x014000009420783b */ /* 0x000fe20000000200 */
[----:B-1----:R-:W-:Y:S01]  /*6dd0*/  VIADD R0, R2, 0xc000 ;  /* 0x0000c00002007836 */ /* 0x002fe20000000000 */
        /* <DEDUP_REMOVED lines=12> */
[----:B------:R3:W5:Y:S04]  /*6ea0*/  LDL R146, [R1+0x90] ;  /* 0x0000900001927983 */ /* 0x0007680000100800 */
[----:B------:R-:W3:Y:S04]  /*6eb0*/  LDSM.16.M88.4 R48, [R150+0x16000] ;  /* 0x016000009630783b */ /* 0x000ee80000000200 */
[----:B------:R3:W5:Y:S01]  /*6ec0*/  LDL R147, [R1+0x94] ;  /* 0x0000940001937983 */ /* 0x0007620000100800 */
[-C--:B-1----:R-:W-:Y:S03]  /*6ed0*/  HMMA.16816.F32 R4, R32, R16.reuse, RZ ;  /* 0x000000102004723c */ /* 0x082fe600000018ff */
[----:B------:R-:W1:Y:S04]  /*6ee0*/  LDSM.16.MT88.4 R52, [R0+0x800] ;  /* 0x000800000034783b */ /* 0x000e680000004200 */
[----:B------:R1:W5:Y:S01]  /*6ef0*/  LDL R151, [R1+0x98] ;  /* 0x0000980001977983 */ /* 0x0003620000100800 */
[C---:B--2---:R-:W-:Y:S03]  /*6f00*/  HMMA.16816.F32 R8, R28.reuse, R16, RZ ;  /* 0x000000101c08723c */ /* 0x044fe600000018ff */
[----:B------:R-:W-:Y:S03]  /*6f10*/  LDSM.16.M88.4 R56, [R149+0x14000] ;  /* 0x014000009538783b */ /* 0x000fe60000000200 */
[-C--:B------:R-:W-:Y:S01]  /*6f20*/  HMMA.16816.F32 R12, R28, R18.reuse, RZ ;  /* 0x000000121c0c723c */ /* 0x080fe200000018ff */
[----:B------:R2:W2:Y:S04]  /*6f30*/  LDL R152, [R1+0x9c] ;  /* 0x00009c0001987983 */ /* 0x0004a80000100800 */
        /* <DEDUP_REMOVED lines=45> */
[----:B------:R-:W-:Y:S05]  /*7210*/  LDSM.16.M88.4 R36, [R149+0x18000] ;  /* 0x018000009524783b */ /* 0x000fea0000000200 */
        /* <DEDUP_REMOVED lines=8> */
[----:B------:R-:W4:Y:S05]  /*72a0*/  LDSM.16.MT88.4 R52, [R0+0x3000] ;  /* 0x003000000034783b */ /* 0x000f2a0000004200 */
[----:B------:R-:W-:Y:S01]  /*72b0*/  HMMA.16816.F32 R32, R40, R62, R32 ;  /* 0x0000003e2820723c */ /* 0x000fe20000001820 */
[----:B------:R-:W-:Y:S04]  /*72c0*/  LDSM.16.M88.4 R40, [R144+0x18000] ;  /* 0x018000009028783b */ /* 0x000fe80000000200 */
[----:B------:R-:W-:Y:S01]  /*72d0*/  LDSM.16.M88.4 R60, [R144+0x1a000] ;  /* 0x01a00000903c783b */ /* 0x000fe20000000200 */
[-C--:B---3--:R-:W-:Y:S06]  /*72e0*/  HMMA.16816.F32 R4, R44, R56.reuse, R4 ;  /* 0x000000382c04723c */ /* 0x088fec0000001804 */
[C---:B------:R-:W-:Y:S06]  /*72f0*/  HMMA.16816.F32 R8, R64.reuse, R56, R8 ;  /* 0x000000384008723c */ /* 0x040fec0000001808 */
[-C--:B------:R-:W-:Y:S06]  /*7300*/  HMMA.16816.F32 R12, R64, R58.reuse, R12 ;  /* 0x0000003a400c723c */ /* 0x080fec000000180c */
[C---:B------:R-:W-:Y:S01]  /*7310*/  HMMA.16816.F32 R16, R44.reuse, R58, R16 ;  /* 0x0000003a2c10723c */ /* 0x040fe20000001810 */
[----:B------:R3:W5:Y:S05]  /*7320*/  LDSM.16.MT88.4 R56, [R2+0xf800] ;  /* 0x00f800000238783b */ /* 0x00076a0000004200 */
[-C--:B------:R-:W-:Y:S06]  /*7330*/  HMMA.16816.F32 R20, R44, R132.reuse, R20 ;  /* 0x000000842c14723c */ /* 0x080fec0000001814 */
[C---:B------:R-:W-:Y:S06]  /*7340*/  HMMA.16816.F32 R24, R64.reuse, R132, R24 ;  /* 0x000000844018723c */ /* 0x040fec0000001818 */
[-C--:B------:R-:W-:Y:S01]  /*7350*/  HMMA.16816.F32 R28, R64, R134.reuse, R28 ;  /* 0x00000086401c723c */ /* 0x080fe2000000181c */
[----:B------:R4:W2:Y:S05]  /*7360*/  LDSM.16.MT88.4 R64, [R0+0x3800] ;  /* 0x003800000040783b */ /* 0x0008aa0000004200 */
[----:B------:R-:W-:Y:S05]  /*7370*/  HMMA.16816.F32 R32, R44, R134, R32 ;  /* 0x000000862c20723c */ /* 0x000fea0000001820 */
[C---:B---3--:R-:W-:Y:S01]  /*7380*/  IMAD.SHL.U32 R2, R145.reuse, 0x20, RZ ;  /* 0x0000002091027824 */ /* 0x048fe200078e00ff */
[-C--:B-1----:R-:W-:Y:S05]  /*7390*/  HMMA.16816.F32 R4, R36, R48.reuse, R4 ;  /* 0x000000302404723c */ /* 0x082fea0000001804 */
[C---:B------:R-:W-:Y:S01]  /*73a0*/  IMAD.SHL.U32 R44, R145.reuse, 0x8, RZ ;  /* 0x00000008912c7824 */ /* 0x040fe200078e00ff */
[C---:B------:R-:W-:Y:S05]  /*73b0*/  HMMA.16816.F32 R8, R136.reuse, R48, R8 ;  /* 0x000000308808723c */ /* 0x040fea0000001808 */
[C---:B------:R-:W-:Y:S01]  /*73c0*/  IMAD.SHL.U32 R45, R145.reuse, 0x10, RZ ;  /* 0x00000010912d7824 */ /* 0x040fe200078e00ff */
[-C--:B------:R-:W-:Y:S05]  /*73d0*/  HMMA.16816.F32 R12, R136, R50.reuse, R12 ;  /* 0x00000032880c723c */ /* 0x080fea000000180c */
[----:B----4-:R-:W-:Y:S01]  /*73e0*/  IMAD R0, R145, 0x18, RZ ;  /* 0x0000001891007824 */ /* 0x010fe200078e02ff */
[C---:B------:R-:W-:Y:S06]  /*73f0*/  HMMA.16816.F32 R16, R36.reuse, R50, R16 ;  /* 0x000000322410723c */ /* 0x040fec0000001810 */
[-C--:B------:R-:W-:Y:S06]  /*7400*/  HMMA.16816.F32 R20, R36, R52.reuse, R20 ;  /* 0x000000342414723c */ /* 0x080fec0000001814 */
[C---:B------:R-:W-:Y:S06]  /*7410*/  HMMA.16816.F32 R24, R136.reuse, R52, R24 ;  /* 0x000000348818723c */ /* 0x040fec0000001818 */
[-C--:B------:R-:W-:Y:S06]  /*7420*/  HMMA.16816.F32 R28, R136, R54.reuse, R28 ;  /* 0x00000036881c723c */ /* 0x080fec000000181c */
[----:B------:R-:W-:Y:S06]  /*7430*/  HMMA.16816.F32 R32, R36, R54, R32 ;  /* 0x000000362420723c */ /* 0x000fec0000001820 */
[-C--:B-----5:R-:W-:Y:S05]  /*7440*/  HMMA.16816.F32 R4, R40, R56.reuse, R4 ;  /* 0x000000382804723c */ /* 0x0a0fea0000001804 */
[----:B------:R-:W-:Y:S01]  /*7450*/  @P0 IADD3 R36, P1, R154, UR12, RZ ;  /* 0x0000000c9a240c10 */ /* 0x000fe2000ff3e0ff */
[C---:B------:R-:W-:Y:S01]  /*7460*/  HMMA.16816.F32 R8, R60.reuse, R56, R8 ;  /* 0x000000383c08723c */ /* 0x040fe20000001808 */
[----:B------:R-:W-:Y:S04]  /*7470*/  @UP2 UIADD3 UR12, UP1, UR12, -0x200, URZ ;  /* 0xfffffe000c0c2890 */ /* 0x000fe8000ff3e03f */
[----:B------:R-:W-:Y:S01]  /*7480*/  @P0 IADD3.X R37, R153, UR13, RZ, P1, !PT ;  /* 0x0000000d99250c10 */ /* 0x000fe20008ffe4ff */
[-C--:B------:R-:W-:Y:S01]  /*7490*/  HMMA.16816.F32 R12, R60, R58.reuse, R12 ;  /* 0x0000003a3c0c723c */ /* 0x080fe2000000180c */
[----:B------:R-:W-:Y:S03]  /*74a0*/  @UP2 UIADD3.X UR13, UR13, -0x1, URZ, UP1, !UPT ;  /* 0xffffffff0d0d2890 */ /* 0x000fe60008ffe43f */
[----:B------:R-:W3:Y:S02]  /*74b0*/  @P0 LDG.E R146, desc[UR34][R36.64+0x120] ;  /* 0x0001202224920981 */ /* 0x000ee4000c1e1900 */
[C---:B------:R-:W-:Y:S02]  /*74c0*/  HMMA.16816.F32 R16, R40.reuse, R58, R16 ;  /* 0x0000003a2810723c */ /* 0x040fe40000001810 */
[----:B------:R-:W4:Y:S04]  /*74d0*/  @P0 LDG.E R147, desc[UR34][R36.64+0x100] ;  /* 0x0001002224930981 */ /* 0x000f28000c1e1900 */
[-C--:B--2---:R-:W-:Y:S01]  /*74e0*/  HMMA.16816.F32 R20, R40, R64.reuse, R20 ;  /* 0x000000402814723c */ /* 0x084fe20000001814 */
[----:B------:R-:W2:Y:S04]  /*74f0*/  @P0 LDG.E R151, desc[UR34][R36.64+0x20] ;  /* 0x0000202224970981 */ /* 0x000ea8000c1e1900 */
[----:B------:R-:W5:Y:S01]  /*7500*/  @P0 LDG.E R152, desc[UR34][R36.64] ;  /* 0x0000002224980981 */ /* 0x000f62000c1e1900 */
[C---:B------:R-:W-:Y:S03]  /*7510*/  HMMA.16816.F32 R24, R60.reuse, R64, R24 ;  /* 0x000000403c18723c */ /* 0x040fe60000001818 */
[----:B------:R-:W-:Y:S03]  /*7520*/  REDG.E.ADD.F32.FTZ.RN.STRONG.GPU desc[UR34][R196.64], R4 ;  /* 0x00000004c40079a6 */ /* 0x000fe6000c10f3a2 */
[-C--:B------:R-:W-:Y:S06]  /*7530*/  HMMA.16816.F32 R28, R60, R66.reuse, R28 ;  /* 0x000000423c1c723c */ /* 0x080fec000000181c */
[----:B------:R-:W-:Y:S07]  /*7540*/  HMMA.16816.F32 R32, R40, R66, R32 ;  /* 0x000000422820723c */ /* 0x000fee0000001820 */
[CC--:B------:R-:W-:Y:S04]  /*7550*/  LEA R42, P1, R45.reuse, R196.reuse, 0x2 ;  /* 0x000000c42d2a7211 */ /* 0x0c0fe800078210ff */
[-C--:B------:R-:W-:Y:S02]  /*7560*/  LEA.HI.X.SX32 R43, R45, R197.reuse, 0x2, P1 ;  /* 0x000000c52d2b7211 */ /* 0x080fe400008f16ff */
[CC--:B------:R-:W-:Y:S04]  /*7570*/  LEA R40, P1, R2.reuse, R196.reuse, 0x2 ;  /* 0x000000c402287211 */ /* 0x0c0fe800078210ff */
[-C--:B------:R-:W-:Y:S01]  /*7580*/  LEA.HI.X.SX32 R41, R2, R197.reuse, 0x2, P1 ;  /* 0x000000c502297211 */ /* 0x080fe200008f16ff */
[C---:B------:R-:W-:Y:S01]  /*7590*/  IMAD R2, R145.reuse, 0x38, RZ ;  /* 0x0000003891027824 */ /* 0x040fe200078e02ff */
[----:B---3--:R-:W-:Y:S04]  /*75a0*/  @P0 STL [R1+0x90], R146 ;  /* 0x0000909201000387 */ /* 0x008fe80000100800 */
[----:B----4-:R-:W-:Y:S04]  /*75b0*/  @P0 STL [R1+0x94], R147 ;  /* 0x0000949301000387 */ /* 0x010fe80000100800 */
[----:B--2---:R-:W-:Y:S04]  /*75c0*/  @P0 STL [R1+0x98], R151 ;  /* 0x0000989701000387 */ /* 0x004fe80000100800 */
[----:B-----5:R-:W-:Y:S01]  /*75d0*/  @P0 STL [R1+0x9c], R152 ;  /* 0x00009c9801000387 */ /* 0x020fe20000100800 */
[CC--:B------:R-:W-:Y:S04]  /*75e0*/  LEA R36, P0, R44.reuse, R196.reuse, 0x2 ;  /* 0x000000c42c247211 */ /* 0x0c0fe800078010ff */
[-C--:B------:R-:W-:Y:S02]  /*75f0*/  LEA.HI.X.SX32 R37, R44, R197.reuse, 0x2, P0 ;  /* 0x000000c52c257211 */ /* 0x080fe400000f16ff */
[CC--:B------:R-:W-:Y:S03]  /*7600*/  LEA R38, P0, R0.reuse, R196.reuse, 0x2 ;  /* 0x000000c400267211 */ /* 0x0c0fe600078010ff */
[----:B------:R1:W-:Y:S01]  /*7610*/  REDG.E.ADD.F32.FTZ.RN.STRONG.GPU desc[UR34][R36.64], R5 ;  /* 0x00000005240079a6 */ /* 0x0003e2000c10f3a2 */
[-C--:B------:R-:W-:Y:S01]  /*7620*/  LEA.HI.X.SX32 R39, R0, R197.reuse, 0x2, P0 ;  /* 0x000000c500277211 */ /* 0x080fe200000f16ff */
[C---:B------:R-:W-:Y:S02]  /*7630*/  IMAD.SHL.U32 R0, R145.reuse, 0x40, RZ ;  /* 0x0000004091007824 */ /* 0x040fe400078e00ff */
[----:B------:R2:W-:Y:S04]  /*7640*/  REDG.E.ADD.F32.FTZ.RN.STRONG.GPU desc[UR34][R42.64], R6 ;  /* 0x000000062a0079a6 */ /* 0x0005e8000c10f3a2 */
[----:B------:R3:W-:Y:S04]  /*7650*/  REDG.E.ADD.F32.FTZ.RN.STRONG.GPU desc[UR34][R38.64], R7 ;  /* 0x00000007260079a6 */ /* 0x0007e8000c10f3a2 */
[----:B------:R-:W-:Y:S01]  /*7660*/  REDG.E.ADD.F32.FTZ.RN.STRONG.GPU desc[UR34][R40.64], R8 ;  /* 0x00000008280079a6 */ /* 0x000fe2000c10f3a2 */
[C---:B-1----:R-:W-:Y:S02]  /*7670*/  IMAD R5, R145.reuse, 0x28, RZ ;  /* 0x0000002891057824 */ /* 0x042fe400078e02ff */
[----:B--2---:R-:W-:Y:S03]  /*7680*/  IMAD R42, R145, 0x30, RZ ;  /* 0x00000030912a7824 */ /* 0x004fe600078e02ff */
[CC--:B------:R-:W-:Y:S04]  /*7690*/  LEA R4, P0, R5.reuse, R196.reuse, 0x2 ;  /* 0x000000c405047211 */ /* 0x0c0fe800078010ff */
[-C--:B------:R-:W-:Y:S02]  /*76a0*/  LEA.HI.X.SX32 R5, R5, R197.reuse, 0x2, P0 ;  /* 0x000000c505057211 */ /* 0x080fe400000f16ff */
[-C--:B---3--:R-:W-:Y:S02]  /*76b0*/  LEA R38, P1, R42, R196.reuse, 0x2 ;  /* 0x000000c42a267211 */ /* 0x088fe400078210ff */
[-C--:B------:R-:W-:Y:S01]  /*76c0*/  LEA R6, P0, R2, R196.reuse, 0x2 ;  /* 0x000000c402067211 */ /* 0x080fe200078010ff */
[----:B------:R1:W-:Y:S01]  /*76d0*/  REDG.E.ADD.F32.FTZ.RN.STRONG.GPU desc[UR34][R4.64], R9 ;  /* 0x00000009040079a6 */ /* 0x0003e2000c10f3a2 */
[-C--:B------:R-:W-:Y:S02]  /*76e0*/  LEA.HI.X.SX32 R39, R42, R197.reuse, 0x2, P1 ;  /* 0x000000c52a277211 */ /* 0x080fe400008f16ff */
[-C--:B------:R-:W-:Y:S01]  /*76f0*/  LEA.HI.X.SX32 R7, R2, R197.reuse, 0x2, P0 ;  /* 0x000000c502077211 */ /* 0x080fe200000f16ff */
[C---:B------:R-:W-:Y:S01]  /*7700*/  IMAD R2, R145.reuse, 0x50, RZ ;  /* 0x0000005091027824 */ /* 0x040fe200078e02ff */
[----:B------:R-:W-:Y:S04]  /*7710*/  LDSM.16.MT88.4 R40, [R3+0x19000] ;  /* 0x019000000328783b */ /* 0x000fe80000004200 */
[----:B------:R2:W-:Y:S04]  /*7720*/  REDG.E.ADD.F32.FTZ.RN.STRONG.GPU desc[UR34][R38.64], R10 ;  /* 0x0000000a260079a6 */ /* 0x0005e8000c10f3a2 */
[----:B------:R3:W-:Y:S01]  /*7730*/  REDG.E.ADD.F32.FTZ.RN.STRONG.GPU desc[UR34][R6.64], R11 ;  /* 0x0000000b060079a6 */ /* 0x0007e2000c10f3a2 */
[----:B-1----:R-:W-:Y:S01]  /*7740*/  IMAD R9, R145, 0x48, RZ ;  /* 0x0000004891097824 */ /* 0x002fe200078e02ff */
[CC--:B------:R-:W-:Y:S04]  /*7750*/  LEA R4, P1, R0.reuse, R196.reuse, 0x2 ;  /* 0x000000c400047211 */ /* 0x0c0fe800078210ff */
[-C--:B------:R-:W-:Y:S02]  /*7760*/  LEA R8, P0, R9, R196.reuse, 0x2 ;  /* 0x000000c409087211 */ /* 0x080fe400078010ff */
[-C--:B------:R-:W-:Y:S01]  /*7770*/  LEA.HI.X.SX32 R5, R0, R197.reuse, 0x2, P1 ;  /* 0x000000c500057211 */ /* 0x080fe200008f16ff */
[----:B------:R-:W-:Y:S01]  /*7780*/  IMAD R0, R145, 0x58, RZ ;  /* 0x0000005891007824 */ /* 0x000fe200078e02ff */
[-C--:B------:R-:W-:Y:S01]  /*7790*/  LEA.HI.X.SX32 R9, R9, R197.reuse, 0x2, P0 ;  /* 0x000000c509097211 */ /* 0x080fe200000f16ff */
[C---:B--2---:R-:W-:Y:S02]  /*77a0*/  IMAD R10, R145.reuse, 0x60, RZ ;  /* 0x00000060910a7824 */ /* 0x044fe400078e02ff */
[----:B------:R1:W-:Y:S01]  /*77b0*/  REDG.E.ADD.F32.FTZ.RN.STRONG.GPU desc[UR34][R4.64], R16 ;  /* 0x00000010040079a6 */ /* 0x0003e2000c10f3a2 */
[CC--:B---3--:R-:W-:Y:S03]  /*77c0*/  LEA R6, P1, R2.reuse, R196.reuse, 0x2 ;  /* 0x000000c402067211 */ /* 0x0c8fe600078210ff */
[----:B------:R2:W-:Y:S01]  /*77d0*/  REDG.E.ADD.F32.FTZ.RN.STRONG.GPU desc[UR34][R8.64], R17 ;  /* 0x00000011080079a6 */ /* 0x0005e2000c10f3a2 */
[-C--:B------:R-:W-:Y:S01]  /*77e0*/  LEA.HI.X.SX32 R7, R2, R197.reuse, 0x2, P1 ;  /* 0x000000c502077211 */ /* 0x080fe200008f16ff */
[C---:B------:R-:W-:Y:S04]  /*77f0*/  IMAD R2, R145.reuse, 0x68, RZ ;  /* 0x0000006891027824 */ /* 0x040fe800078e02ff */
[----:B------:R3:W-:Y:S01]  /*7800*/  REDG.E.ADD.F32.FTZ.RN.STRONG.GPU desc[UR34][R6.64], R18 ;  /* 0x00000012060079a6 */ /* 0x0007e2000c10f3a2 */
[-C--:B-1----:R-:W-:Y:S02]  /*7810*/  LEA R4, P0, R0, R196.reuse, 0x2 ;  /* 0x000000c400047211 */ /* 0x082fe400078010ff */
[-C--:B--2---:R-:W-:Y:S02]  /*7820*/  LEA R8, P1, R10, R196.reuse, 0x2 ;  /* 0x000000c40a087211 */ /* 0x084fe400078210ff */
[-C--:B------:R-:W-:Y:S01]  /*7830*/  LEA.HI.X.SX32 R5, R0, R197.reuse, 0x2, P0 ;  /* 0x000000c500057211 */ /* 0x080fe200000f16ff */
[C---:B------:R-:W-:Y:S01]  /*7840*/  IMAD R0, R145.reuse, 0x70, RZ ;  /* 0x0000007091007824 */ /* 0x040fe200078e02ff */
[-C--:B------:R-:W-:Y:S01]  /*7850*/  LEA.HI.X.SX32 R9, R10, R197.reuse, 0x2, P1 ;  /* 0x000000c50a097211 */ /* 0x080fe200008f16ff */
[----:B------:R-:W-:Y:S01]  /*7860*/  IMAD R145, R145, 0x78, RZ ;  /* 0x0000007891917824 */ /* 0x000fe200078e02ff */
[CC--:B---3--:R-:W-:Y:S01]  /*7870*/  LEA R6, P0, R2.reuse, R196.reuse, 0x2 ;  /* 0x000000c402067211 */ /* 0x0c8fe200078010ff */
[----:B------:R1:W-:Y:S03]  /*7880*/  REDG.E.ADD.F32.FTZ.RN.STRONG.GPU desc[UR34][R4.64], R19 ;  /* 0x00000013040079a6 */ /* 0x0003e6000c10f3a2 */
[-C--:B------:R-:W-:Y:S01]  /*7890*/  LEA.HI.X.SX32 R7, R2, R197.reuse, 0x2, P0 ;  /* 0x000000c502077211 */ /* 0x080fe200000f16ff */
[----:B------:R2:W-:Y:S04]  /*78a0*/  REDG.E.ADD.F32.FTZ.RN.STRONG.GPU desc[UR34][R8.64], R12 ;  /* 0x0000000c080079a6 */ /* 0x0005e8000c10f3a2 */
[----:B------:R-:W-:Y:S01]  /*78b0*/  REDG.E.ADD.F32.FTZ.RN.STRONG.GPU desc[UR34][R6.64], R13 ;  /* 0x0000000d060079a6 */ /* 0x000fe2000c10f3a2 */
[CC--:B-1----:R-:W-:Y:S02]  /*78c0*/  LEA R4, P1, R0.reuse, R196.reuse, 0x2 ;  /* 0x000000c400047211 */ /* 0x0c2fe400078210ff */
[-C--:B--2---:R-:W-:Y:S02]  /*78d0*/  LEA R8, P0, R145, R196.reuse, 0x2 ;  /* 0x000000c491087211 */ /* 0x084fe400078010ff */
[-C--:B------:R-:W-:Y:S01]  /*78e0*/  LEA.HI.X.SX32 R5, R0, R197.reuse, 0x2, P1 ;  /* 0x000000c500057211 */ /* 0x080fe200008f16ff */
[----:B------:R-:W-:Y:S01]  /*78f0*/  VIADD R0, R45, 0x20 ;  /* 0x000000202d007836 */ /* 0x000fe20000000000 */
[-C--:B------:R-:W-:Y:S03]  /*7900*/  LEA.HI.X.SX32 R9, R145, R197.reuse, 0x2, P0 ;  /* 0x000000c591097211 */ /* 0x080fe600000f16ff */
[----:B------:R1:W-:Y:S01]  /*7910*/  REDG.E.ADD.F32.FTZ.RN.STRONG.GPU desc[UR34][R4.64], R14 ;  /* 0x0000000e040079a6 */ /* 0x0003e2000c10f3a2 */
[-C--:B------:R-:W-:Y:S01]  /*7920*/  LEA R10, P0, R0, R196.reuse, 0x2 ;  /* 0x000000c4000a7211 */ /* 0x080fe200078010ff */
[----:B------:R-:W-:Y:S02]  /*7930*/  IMAD.IADD R2, R44, 0x1, R0 ;  /* 0x000000012c027824 */ /* 0x000fe400078e0200 */
[----:B------:R2:W-:Y:S01]  /*7940*/  REDG.E.ADD.F32.FTZ.RN.STRONG.GPU desc[UR34][R8.64], R15 ;  /* 0x0000000f080079a6 */ /* 0x0005e2000c10f3a2 */
[-C--:B------:R-:W-:Y:S01]  /*7950*/  LEA.HI.X.SX32 R11, R0, R197.reuse, 0x2, P0 ;  /* 0x000000c5000b7211 */ /* 0x080fe200000f16ff */
[C---:B------:R-:W-:Y:S02]  /*7960*/  IMAD.IADD R0, R44.reuse, 0x1, R2 ;  /* 0x000000012c007824 */ /* 0x040fe400078e0202 */
[----:B------:R-:W-:Y:S04]  /*7970*/  REDG.E.ADD.F32.FTZ.RN.STRONG.GPU desc[UR34][R196.64+0x80], R20 ;  /* 0x00008014c40079a6 */ /* 0x000fe8000c10f3a2 */
[----:B------:R-:W-:Y:S04]  /*7980*/  REDG.E.ADD.F32.FTZ.RN.STRONG.GPU desc[UR34][R36.64+0x80], R21 ;  /* 0x00008015240079a6 */ /* 0x000fe8000c10f3a2 */
[----:B------:R3:W-:Y:S04]  /*7990*/  REDG.E.ADD.F32.FTZ.RN.STRONG.GPU desc[UR34][R10.64], R22 ;  /* 0x000000160a0079a6 */ /* 0x0007e8000c10f3a2 */
[----:B------:R-:W-:Y:S01]  /*79a0*/  LDSM.16.MT88.4 R36, [R184+0x1000] ;  /* 0x00100000b824783b */ /* 0x000fe20000004200 */
[----:B-1----:R-:W-:Y:S01]  /*79b0*/  IMAD.IADD R4, R44, 0x1, R0 ;  /* 0x000000012c047824 */ /* 0x002fe200078e0200 */
[CC--:B--2---:R-:W-:Y:S04]  /*79c0*/  LEA R8, P0, R2.reuse, R196.reuse, 0x2 ;  /* 0x000000c402087211 */ /* 0x0c4fe800078010ff */
        /* <DEDUP_REMOVED lines=10> */
[----:B------:R-:W-:Y:S01]  /*7a70*/  IMAD.IADD R0, R44, 0x1, R2 ;  /* 0x000000012c007824 */ /* 0x000fe200078e0202 */
[CC--:B-1----:R-:W-:Y:S04]  /*7a80*/  LEA R8, P1, R4.reuse, R196.reuse, 0x2 ;  /* 0x000000c404087211 */ /* 0x0c2fe800078210ff */
[-C--:B------:R-:W-:Y:S01]  /*7a90*/  LEA.HI.X.SX32 R9, R4, R197.reuse, 0x2, P1 ;  /* 0x000000c504097211 */ /* 0x080fe200008f16ff */
[----:B------:R-:W-:Y:S01]  /*7aa0*/  IMAD.IADD R4, R44, 0x1, R0 ;  /* 0x000000012c047824 */ /* 0x000fe200078e0200 */
[CC--:B--2---:R-:W-:Y:S03]  /*7ab0*/  LEA R6, P0, R2.reuse, R196.reuse, 0x2 ;  /* 0x000000c402067211 */ /* 0x0c4fe600078010ff */
[----:B------:R1:W-:Y:S01]  /*7ac0*/  REDG.E.ADD.F32.FTZ.RN.STRONG.GPU desc[UR34][R8.64], R25 ;  /* 0x00000019080079a6 */ /* 0x0003e2000c10f3a2 */
[-C--:B------:R-:W-:Y:S03]  /*7ad0*/  LEA.HI.X.SX32 R7, R2, R197.reuse, 0x2, P0 ;  /* 0x000000c502077211 */ /* 0x080fe600000f16ff */
[----:B------:R-:W-:Y:S01]  /*7ae0*/  REDG.E.ADD.F32.FTZ.RN.STRONG.GPU desc[UR34][R10.64], R26 ;  /* 0x0000001a0a0079a6 */ /* 0x000fe2000c10f3a2 */
[----:B------:R-:W-:Y:S03]  /*7af0*/  IMAD.IADD R2, R44, 0x1, R4 ;  /* 0x000000012c027824 */ /* 0x000fe600078e0204 */
[----:B------:R2:W-:Y:S04]  /*7b00*/  REDG.E.ADD.F32.FTZ.RN.STRONG.GPU desc[UR34][R6.64], R27 ;  /* 0x0000001b060079a6 */ /* 0x0005e8000c10f3a2 */
[----:B------:R-:W-:Y:S01]  /*7b10*/  LDSM.16.MT88.4 R24, [R184+0x800] ;  /* 0x00080000b818783b */ /* 0x000fe20000004200 */
[CC--:B-1----:R-:W-:Y:S04]  /*7b20*/  LEA R8, P0, R0.reuse, R196.reuse, 0x2 ;  /* 0x000000c400087211 */ /* 0x0c2fe800078010ff */
[-C--:B------:R-:W-:Y:S01]  /*7b30*/  LEA.HI.X.SX32 R9, R0, R197.reuse, 0x2, P0 ;  /* 0x000000c500097211 */ /* 0x080fe200000f16ff */
[----:B------:R-:W-:Y:S01]  /*7b40*/  IMAD.IADD R0, R44, 0x1, R2 ;  /* 0x000000012c007824 */ /* 0x000fe200078e0202 */
[-C--:B------:R-:W-:Y:S02]  /*7b50*/  LEA R14, P0, R2, R196.reuse, 0x2 ;  /* 0x000000c4020e7211 */ /* 0x080fe400078010ff */
[-C--:B--2---:R-:W-:Y:S01]  /*7b60*/  LEA R6, P1, R4, R196.reuse, 0x2 ;  /* 0x000000c404067211 */ /* 0x084fe200078210ff */
[----:B------:R1:W-:Y:S01]  /*7b70*/  REDG.E.ADD.F32.FTZ.RN.STRONG.GPU desc[UR34][R8.64], R32 ;  /* 0x00000020080079a6 */ /* 0x0003e2000c10f3a2 */
[-C--:B------:R-:W-:Y:S02]  /*7b80*/  LEA.HI.X.SX32 R15, R2, R197.reuse, 0x2, P0 ;  /* 0x000000c5020f7211 */ /* 0x080fe400000f16ff */
[-C--:B------:R-:W-:Y:S01]  /*7b90*/  LEA.HI.X.SX32 R7, R4, R197.reuse, 0x2, P1 ;  /* 0x000000c504077211 */ /* 0x080fe200008f16ff */
[----:B------:R-:W-:Y:S01]  /*7ba0*/  IMAD.IADD R4, R44, 0x1, R0 ;  /* 0x000000012c047824 */ /* 0x000fe200078e0200 */
[CC--:B------:R-:W-:Y:S03]  /*7bb0*/  LEA R12, P0, R0.reuse, R196.reuse, 0x2 ;  /* 0x000000c4000c7211 */ /* 0x0c0fe600078010ff */
[----:B------:R2:W-:Y:S01]  /*7bc0*/  REDG.E.ADD.F32.FTZ.RN.STRONG.GPU desc[UR34][R6.64], R33 ;  /* 0x00000021060079a6 */ /* 0x0005e2000c10f3a2 */
[-C--:B------:R-:W-:Y:S01]  /*7bd0*/  LEA.HI.X.SX32 R13, R0, R197.reuse, 0x2, P0 ;  /* 0x000000c5000d7211 */ /* 0x080fe200000f16ff */
[----:B------:R-:W-:Y:S01]  /*7be0*/  IMAD.IADD R2, R44, 0x1, R4 ;  /* 0x000000012c027824 */ /* 0x000fe200078e0204 */
[-C--:B------:R-:W-:Y:S01]  /*7bf0*/  LEA R10, P0, R4, R196.reuse, 0x2 ;  /* 0x000000c4040a7211 */ /* 0x080fe200078010ff */
[----:B------:R-:W-:Y:S02]  /*7c00*/  REDG.E.ADD.F32.FTZ.RN.STRONG.GPU desc[UR34][R14.64], R34 ;  /* 0x000000220e0079a6 */ /* 0x000fe4000c10f3a2 */
[----:B------:R-:W-:Y:S01]  /*7c10*/  IMAD.IADD R0, R44, 0x1, R2 ;  /* 0x000000012c007824 */ /* 0x000fe200078e0202 */
[-C--:B------:R-:W-:Y:S01]  /*7c20*/  LEA.HI.X.SX32 R11, R4, R197.reuse, 0x2, P0 ;  /* 0x000000c5040b7211 */ /* 0x080fe200000f16ff */
[----:B------:R-:W-:Y:S02]  /*7c30*/  REDG.E.ADD.F32.FTZ.RN.STRONG.GPU desc[UR34][R12.64], R35 ;  /* 0x000000230c0079a6 */ /* 0x000fe4000c10f3a2 */
[----:B------:R-:W-:Y:S02]  /*7c40*/  IMAD.IADD R5, R44, 0x1, R0 ;  /* 0x000000012c057824 */ /* 0x000fe400078e0200 */
[----:B------:R-:W-:Y:S03]  /*7c50*/  REDG.E.ADD.F32.FTZ.RN.STRONG.GPU desc[UR34][R10.64], R28 ;  /* 0x0000001c0a0079a6 */ /* 0x000fe6000c10f3a2 */
[CC--:B------:R-:W-:Y:S01]  /*7c60*/  LEA R4, P0, R5.reuse, R196.reuse, 0x2 ;  /* 0x000000c405047211 */ /* 0x0c0fe200078010ff */
[----:B------:R-:W-:Y:S01]  /*7c70*/  LDSM.16.MT88.4 R12, [R3+0x18000] ;  /* 0x01800000030c783b */ /* 0x000fe20000004200 */
[CC--:B-1----:R-:W-:Y:S03]  /*7c80*/  LEA R8, P2, R2.reuse, R196.reuse, 0x2 ;  /* 0x000000c402087211 */ /* 0x0c2fe600078410ff */
[----:B------:R-:W-:Y:S01]  /*7c90*/  LDSM.16.MT88.4 R32, [R3+0x18800] ;  /* 0x018800000320783b */ /* 0x000fe20000004200 */
[-C--:B------:R-:W-:Y:S02]  /*7ca0*/  LEA.HI.X.SX32 R5, R5, R197.reuse, 0x2, P0 ;  /* 0x000000c505057211 */ /* 0x080fe400000f16ff */
[-C--:B------:R-:W-:Y:S02]  /*7cb0*/  LEA.HI.X.SX32 R9, R2, R197.reuse, 0x2, P2 ;  /* 0x000000c502097211 */ /* 0x080fe400010f16ff */
[----:B------:R-:W-:Y:S01]  /*7cc0*/  PLOP3.LUT P0, PT, PT, PT, UP0, 0x80, 0x0 ;  /* 0x000000000000781c */ /* 0x000fe20003f0f008 */
[----:B------:R-:W-:Y:S01]  /*7cd0*/  @UP2 UIADD3 UR14, UP0, UR14, -0x200, URZ ;  /* 0xfffffe000e0e2890 */ /* 0x000fe2000ff1e03f */
[C---:B--2---:R-:W-:Y:S01]  /*7ce0*/  LEA R6, P1, R0.reuse, R196, 0x2 ;  /* 0x000000c400067211 */ /* 0x044fe200078210ff */
[----:B------:R-:W-:Y:S02]  /*7cf0*/  REDG.E.ADD.F32.FTZ.RN.STRONG.GPU desc[UR34][R8.64], R29 ;  /* 0x0000001d080079a6 */ /* 0x000fe4000c10f3a2 */
[----:B------:R-:W-:Y:S01]  /*7d00*/  @UP2 UIADD3.X UR15, UR15, -0x1, URZ, UP0, !UPT ;  /* 0xffffffff0f0f2890 */ /* 0x000fe200087fe43f */
[----:B------:R-:W-:Y:S01]  /*7d10*/  LEA.HI.X.SX32 R7, R0, R197, 0x2, P1 ;  /* 0x000000c500077211 */ /* 0x000fe200008f16ff */
[----:B------:R-:W-:Y:S01]  /*7d20*/  LDSM.16.MT88.4 R8, [R184] ;  /* 0x00000000b808783b */ /* 0x000fe20000004200 */
[----:B------:R-:W-:Y:S01]  /*7d30*/  IMAD.IADD R0, R185, 0x1, R184 ;  /* 0x00000001b9007824 */ /* 0x000fe200078e02b8 */
[----:B------:R-:W-:Y:S01]  /*7d40*/  ISETP.LT.AND P1, PT, RZ, UR47, PT ;  /* 0x0000002fff007c0c */ /* 0x000fe2000bf21270 */
[----:B------:R-:W-:Y:S01]  /*7d50*/  UMOV UR47, UR8 ;  /* 0x00000008002f7c82 */ /* 0x000fe20008000000 */
[----:B------:R-:W-:Y:S04]  /*7d60*/  REDG.E.ADD.F32.FTZ.RN.STRONG.GPU desc[UR34][R6.64], R30 ;  /* 0x0000001e060079a6 */ /* 0x000fe8000c10f3a2 */
[----:B------:R-:W-:Y:S04]  /*7d70*/  REDG.E.ADD.F32.FTZ.RN.STRONG.GPU desc[UR34][R4.64], R31 ;  /* 0x0000001f040079a6 */ /* 0x000fe8000c10f3a2 */
[----:B------:R-:W1:Y:S04]  /*7d80*/  LDSM.16.MT88.4 R4, [R3+0x14000] ;  /* 0x014000000304783b */ /* 0x000e680000004200 */
[----:B------:R-:W2:Y:S04]  /*7d90*/  LDSM.16.MT88.4 R16, [R0] ;  /* 0x000000000010783b */ /* 0x000ea80000004200 */
[----:B------:R-:W3:Y:S01]  /*7da0*/  LDSM.16.MT88.4 R28, [R0+0x800] ;  /* 0x00080000001c783b */ /* 0x000ee20000004200 */
        /* <DEDUP_REMOVED lines=11> */
[----:B------:R-:W4:Y:S01]  /*7e60*/  LDSM.16.MT88.4 R16, [R184+0x1800] ;  /* 0x00180000b810783b */ /* 0x000f220000004200 */
[-C--:B------:R-:W-:Y:S06]  /*7e70*/  HMMA.16816.F32 R100, R20, R24.reuse, R100 ;  /* 0x000000181464723c */ /* 0x080fec0000001864 */
[C---:B------:R-:W-:Y:S06]  /*7e80*/  HMMA.16816.F32 R104, R32.reuse, R24, R104 ;  /* 0x000000182068723c */ /* 0x040fec0000001868 */
[-C--:B------:R-:W-:Y:S06]  /*7e90*/  HMMA.16816.F32 R108, R32, R26.reuse, R108 ;  /* 0x0000001a206c723c */ /* 0x080fec000000186c */
[C---:B------:R-:W-:Y:S01]  /*7ea0*/  HMMA.16816.F32 R112, R20.reuse, R26, R112 ;  /* 0x0000001a1470723c */ /* 0x040fe20000001870 */
[----:B------:R-:W5:Y:S05]  /*7eb0*/  LDSM.16.MT88.4 R24, [R3+0x19800] ;  /* 0x019800000318783b */ /* 0x000f6a0000004200 */
[-C--:B---3--:R-:W-:Y:S06]  /*7ec0*/  HMMA.16816.F32 R116, R20, R28.reuse, R116 ;  /* 0x0000001c1474723c */ /* 0x088fec0000001874 */
[C---:B------:R-:W-:Y:S06]  /*7ed0*/  HMMA.16816.F32 R120, R32.reuse, R28, R120 ;  /* 0x0000001c2078723c */ /* 0x040fec0000001878 */
[-C--:B------:R-:W-:Y:S01]  /*7ee0*/  HMMA.16816.F32 R124, R32, R30.reuse, R124 ;  /* 0x0000001e207c723c */ /* 0x080fe2000000187c */
[----:B------:R-:W3:Y:S05]  /*7ef0*/  LDSM.16.MT88.4 R32, [R0+0x1800] ;  /* 0x001800000020783b */ /* 0x000eea0000004200 */
[----:B------:R-:W-:Y:S01]  /*7f00*/  HMMA.16816.F32 R128, R20, R30, R128 ;  /* 0x0000001e1480723c */ /* 0x000fe20000001880 */
[----:B------:R-:W-:Y:S04]  /*7f10*/  LDSM.16.MT88.4 R20, [R3+0x16000] ;  /* 0x016000000314783b */ /* 0x000fe80000004200 */
        /* <DEDUP_REMOVED lines=13> */
[-C--:B----4-:R-:W-:Y:S06]  /*7ff0*/  HMMA.16816.F32 R100, R4, R16.reuse, R100 ;  /* 0x000000100464723c */ /* 0x090fec0000001864 */
[C---:B-----5:R-:W-:Y:S06]  /*8000*/  HMMA.16816.F32 R104, R24.reuse, R16, R104 ;  /* 0x000000101868723c */ /* 0x060fec0000001868 */
[-C--:B------:R-:W-:Y:S06]  /*8010*/  HMMA.16816.F32 R108, R24, R18.reuse, R108 ;  /* 0x00000012186c723c */ /* 0x080fec000000186c */
[C---:B------:R-:W-:Y:S01]  /*8020*/  HMMA.16816.F32 R112, R4.reuse, R18, R112 ;  /* 0x000000120470723c */ /* 0x040fe20000001870 */
[----:B------:R-:W4:Y:S05]  /*8030*/  LDSM.16.MT88.4 R16, [R3+0x1a800] ;  /* 0x01a800000310783b */ /* 0x000f2a0000004200 */
        /* <DEDUP_REMOVED lines=24> */
[-C--:B---3--:R-:W-:Y:S06]  /*81c0*/  HMMA.16816.F32 R116, R8, R24.reuse, R116 ;  /* 0x000000180874723c */ /* 0x088fec0000001874 */
[C---:B------:R-:W-:Y:S06]  /*81d0*/  HMMA.16816.F32 R120, R16.reuse, R24, R120 ;  /* 0x000000181078723c */ /* 0x040fec0000001878 */
[-C--:B------:R-:W-:Y:S01]  /*81e0*/  HMMA.16816.F32 R124, R16, R26.reuse, R124 ;  /* 0x0000001a107c723c */ /* 0x080fe2000000187c */
[----:B------:R3:W5:Y:S05]  /*81f0*/  LDSM.16.MT88.4 R16, [R0+0x3800] ;  /* 0x003800000010783b */ /* 0x00076a0000004200 */
[----:B------:R-:W-:Y:S06]  /*8200*/  HMMA.16816.F32 R128, R8, R26, R128 ;  /* 0x0000001a0880723c */ /* 0x000fec0000001880 */
[-C--:B-1----:R-:W-:Y:S06]  /*8210*/  HMMA.16816.F32 R100, R4, R28.reuse, R100 ;  /* 0x0000001c0464723c */ /* 0x082fec0000001864 */
[C---:B------:R-:W-:Y:S06]  /*8220*/  HMMA.16816.F32 R104, R32.reuse, R28, R104 ;  /* 0x0000001c2068723c */ /* 0x040fec0000001868 */
[-C--:B------:R-:W-:Y:S05]  /*8230*/  HMMA.16816.F32 R108, R32, R30.reuse, R108 ;  /* 0x0000001e206c723c */ /* 0x080fea000000186c */
[C---:B---3--:R-:W-:Y:S01]  /*8240*/  VIADD R0, R184.reuse, 0xffffc000 ;  /* 0xffffc000b8007836 */ /* 0x048fe20000000000 */
[C---:B------:R-:W-:Y:S05]  /*8250*/  HMMA.16816.F32 R112, R4.reuse, R30, R112 ;  /* 0x0000001e0470723c */ /* 0x040fea0000001870 */
[----:B------:R-:W-:Y:S01]  /*8260*/  @P0 VIADD R0, R184, 0x4000 ;  /* 0x00004000b8000836 */ /* 0x000fe20000000000 */
[-C--:B--2---:R-:W-:Y:S05]  /*8270*/  HMMA.16816.F32 R116, R4, R36.reuse, R116 ;  /* 0x000000240474723c */ /* 0x084fea0000001874 */
        /* <DEDUP_REMOVED lines=15> */
.L_x_2029:
        /* <DEDUP_REMOVED lines=60> */
[----:B------:R-:W5:Y:S01]  /*8730*/  LDC.64 R14, c[0x0][0x438] ;  /* 0x00010e00ff0e7b82 */ /* 0x000f620000000a00 */
[----:B------:R-:W-:Y:S01]  /*8740*/  F2FP.F16.F32.PACK_AB R130, R131, R130 ;  /* 0x000000828382723e */ /* 0x000fe200000000ff */
[----:B------:R-:W-:Y:S01]  /*8750*/  ULDC.64 UR12, c[0x0][0x450] ;  /* 0x00011400000c7ab9 */ /* 0x000fe20000000a00 */
[----:B------:R-:W-:Y:S01]  /*8760*/  F2FP.F16.F32.PACK_AB R18, R18, R120 ;  /* 0x000000781212723e */ /* 0x000fe200000000ff */
[----:B------:R-:W-:Y:S01]  /*8770*/  ULDC.64 UR8, c[0x0][0x458] ;  /* 0x0001160000087ab9 */ /* 0x000fe20000000a00 */
[----:B------:R-:W-:-:S02]  /*8780*/  F2FP.F16.F32.PACK_AB R17, R17, R122 ;  /* 0x0000007a1111723e */ /* 0x000fc400000000ff */
[----:B-1----:R-:W-:Y:S02]  /*8790*/  SHF.R.S32.HI R7, RZ, 0x1f, R20 ;  /* 0x0000001fff077819 */ /* 0x002fe40000011414 */
[----:B------:R-:W-:Y:S02]  /*87a0*/  F2FP.F16.F32.PACK_AB R124, R125, R124 ;  /* 0x0000007c7d7c723e */ /* 0x000fe400000000ff */
[----:B------:R-:W-:Y:S02]  /*87b0*/  F2FP.F16.F32.PACK_AB R126, R127, R126 ;  /* 0x0000007e7f7e723e */ /* 0x000fe400000000ff */
[----:B------:R-:W-:Y:S02]  /*87c0*/  F2FP.F16.F32.PACK_AB R68, R69, R68 ;  /* 0x000000444544723e */ /* 0x000fe400000000ff */
[----:B------:R-:W-:Y:S02]  /*87d0*/  F2FP.F16.F32.PACK_AB R70, R71, R70 ;  /* 0x000000464746723e */ /* 0x000fe400000000ff */
[----:B------:R-:W-:-:S02]  /*87e0*/  F2FP.F16.F32.PACK_AB R80, R81, R80 ;  /* 0x000000505150723e */ /* 0x000fc400000000ff */
[----:B------:R-:W-:Y:S02]  /*87f0*/  LEA.HI R7, R7, R20, RZ, 0x3 ;  /* 0x0000001407077211 */ /* 0x000fe400078f18ff */
[----:B------:R-:W-:Y:S02]  /*8800*/  F2FP.F16.F32.PACK_AB R82, R83, R82 ;  /* 0x000000525352723e */ /* 0x000fe400000000ff */
[----:B------:R-:W-:Y:S02]  /*8810*/  F2FP.F16.F32.PACK_AB R72, R73, R72 ;  /* 0x000000484948723e */ /* 0x000fe400000000ff */
[----:B------:R-:W-:Y:S02]  /*8820*/  F2FP.F16.F32.PACK_AB R74, R75, R74 ;  /* 0x0000004a4b4a723e */ /* 0x000fe400000000ff */
[----:B------:R-:W-:Y:S02]  /*8830*/  F2FP.F16.F32.PACK_AB R76, R77, R76 ;  /* 0x0000004c4d4c723e */ /* 0x000fe400000000ff */
[----:B------:R-:W-:-:S02]  /*8840*/  SHF.R.S32.HI R0, RZ, 0x3, R7 ;  /* 0x00000003ff007819 */ /* 0x000fc40000011407 */
        /* <DEDUP_REMOVED lines=8> */
[----:B------:R-:W-:Y:S01]  /*88d0*/  F2FP.F16.F32.PACK_AB R94, R95, R94 ;  /* 0x0000005e5f5e723e */ /* 0x000fe200000000ff */
[----:B------:R-:W-:-:S04]  /*88e0*/  UIMAD UR10, UR43, UR12, URZ ;  /* 0x0000000c2b0a72a4 */ /* 0x000fc8000f8e023f */
[----:B------:R-:W-:Y:S02]  /*88f0*/  UIMAD UR10, UR5, UR13, UR10 ;  /* 0x0000000d050a72a4 */ /* 0x000fe4000f8e020a */
[----:B------:R-:W-:Y:S02]  /*8900*/  UIMAD UR43, UR43, UR8, URZ ;  /* 0x000000082b2b72a4 */ /* 0x000fe4000f8e023f */
[----:B------:R-:W-:Y:S01]  /*8910*/  USHF.L.U32 UR14, UR12, 0x6, URZ ;  /* 0x000000060c0e7899 */ /* 0x000fe2000800063f */
[----:B--2---:R-:W-:Y:S04]  /*8920*/  STS [R32], R6 ;  /* 0x0000000620007388 */ /* 0x004fe80000000800 */
[----:B------:R1:W-:Y:S04]  /*8930*/  STS [R32+0x400], R5 ;  /* 0x0004000520007388 */ /* 0x0003e80000000800 */
[----:B---3--:R-:W-:Y:S04]  /*8940*/  STS [R34], R4 ;  /* 0x0000000422007388 */ /* 0x008fe80000000800 */
[----:B----4-:R-:W-:Y:S04]  /*8950*/  STS [R33], R2 ;  /* 0x0000000221007388 */ /* 0x010fe80000000800 */
[----:B------:R-:W-:Y:S04]  /*8960*/  STS [R32+0x2000], R10 ;  /* 0x0020000a20007388 */ /* 0x000fe80000000800 */
[----:B------:R-:W-:Y:S04]  /*8970*/  STS [R32+0x2400], R9 ;  /* 0x0024000920007388 */ /* 0x000fe80000000800 */
[----:B-----5:R-:W-:Y:S04]  /*8980*/  STS [R31], R8 ;  /* 0x000000081f007388 */ /* 0x020fe80000000800 */
[----:B------:R-:W-:Y:S04]  /*8990*/  STS [R30], R13 ;  /* 0x0000000d1e007388 */ /* 0x000fe80000000800 */
[----:B------:R2:W-:Y:S04]  /*89a0*/  STS [R29], R12 ;  /* 0x0000000c1d007388 */ /* 0x0005e80000000800 */
[----:B------:R-:W-:Y:S04]  /*89b0*/  STS [R28], R19 ;  /* 0x000000131c007388 */ /* 0x000fe80000000800 */
[----:B------:R-:W-:Y:S04]  /*89c0*/  STS [R27], R16 ;  /* 0x000000101b007388 */ /* 0x000fe80000000800 */
[----:B------:R-:W-:Y:S04]  /*89d0*/  STS [R26], R130 ;  /* 0x000000821a007388 */ /* 0x000fe80000000800 */
[----:B------:R3:W-:Y:S04]  /*89e0*/  STS [R25], R18 ;  /* 0x0000001219007388 */ /* 0x0007e80000000800 */
[----:B------:R4:W-:Y:S04]  /*89f0*/  STS [R24], R17 ;  /* 0x0000001118007388 */ /* 0x0009e80000000800 */
[----:B------:R-:W-:Y:S01]  /*8a00*/  STS [R23], R124 ;  /* 0x0000007c17007388 */ /* 0x000fe20000000800 */
[----:B-1----:R-:W-:Y:S01]  /*8a10*/  SHF.R.S32.HI R5, RZ, 0x1f, R0 ;  /* 0x0000001fff057819 */ /* 0x002fe20000011400 */
[----:B--2---:R-:W1:Y:S02]  /*8a20*/  LDC.64 R12, c[0x0][0x468] ;  /* 0x00011a00ff0c7b82 */ /* 0x004e640000000a00 */
[----:B------:R-:W-:Y:S04]  /*8a30*/  STS [R21], R126 ;  /* 0x0000007e15007388 */ /* 0x000fe80000000800 */
[----:B------:R-:W-:Y:S04]  /*8a40*/  STS [R32+0x4000], R68 ;  /* 0x0040004420007388 */ /* 0x000fe80000000800 */
[----:B------:R-:W-:Y:S04]  /*8a50*/  STS [R32+0x4400], R70 ;  /* 0x0044004620007388 */ /* 0x000fe80000000800 */
[----:B------:R-:W-:Y:S01]  /*8a60*/  STS [R34+0x4000], R80 ;  /* 0x0040005022007388 */ /* 0x000fe20000000800 */
[----:B------:R-:W-:Y:S01]  /*8a70*/  LOP3.LUT R6, R7, 0xfffffff8, RZ, 0xc0, !PT ;  /* 0xfffffff807067812 */ /* 0x000fe200078ec0ff */
[----:B---3--:R-:W2:Y:S02]  /*8a80*/  LDC.64 R18, c[0x0][0x470] ;  /* 0x00011c00ff127b82 */ /* 0x008ea40000000a00 */
[----:B------:R-:W-:Y:S04]  /*8a90*/  STS [R33+0x4000], R82 ;  /* 0x0040005221007388 */ /* 0x000fe80000000800 */
[----:B------:R-:W-:Y:S01]  /*8aa0*/  STS [R32+0x6000], R72 ;  /* 0x0060004820007388 */ /* 0x000fe20000000800 */
[----:B------:R-:W-:Y:S01]  /*8ab0*/  MOV R10, UR12 ;  /* 0x0000000c000a7c02 */ /* 0x000fe20008000f00 */
[----:B----4-:R-:W3:Y:S02]  /*8ac0*/  LDC.64 R16, c[0x0][0x440] ;  /* 0x00011000ff107b82 */ /* 0x010ee40000000a00 */
[----:B------:R-:W-:Y:S04]  /*8ad0*/  STS [R32+0x6400], R74 ;  /* 0x0064004a20007388 */ /* 0x000fe80000000800 */
[----:B------:R-:W-:Y:S01]  /*8ae0*/  STS [R31+0x4000], R76 ;  /* 0x0040004c1f007388 */ /* 0x000fe20000000800 */
[----:B------:R-:W-:-:S03]  /*8af0*/  IMAD R7, R5, UR12, RZ ;  /* 0x0000000c05077c24 */ /* 0x000fc6000f8e02ff */
[----:B------:R-:W-:Y:S01]  /*8b00*/  STS [R30+0x4000], R78 ;  /* 0x0040004e1e007388 */ /* 0x000fe20000000800 */
[----:B------:R-:W-:-:S03]  /*8b10*/  IMAD.IADD R20, R20, 0x1, -R6 ;  /* 0x0000000114147824 */ /* 0x000fc600078e0a06 */
[----:B------:R-:W-:Y:S01]  /*8b20*/  STS [R29+0x4000], R84 ;  /* 0x004000541d007388 */ /* 0x000fe20000000800 */
[----:B------:R-:W-:-:S03]  /*8b30*/  IMAD R6, R5, UR8, RZ ;  /* 0x0000000805067c24 */ /* 0x000fc6000f8e02ff */
[----:B------:R-:W-:Y:S04]  /*8b40*/  STS [R28+0x4000], R86 ;  /* 0x004000561c007388 */ /* 0x000fe80000000800 */
[----:B------:R-:W-:Y:S01]  /*8b50*/  STS [R27+0x4000], R96 ;  /* 0x004000601b007388 */ /* 0x000fe20000000800 */
[----:B------:R-:W-:-:S03]  /*8b60*/  IMAD.WIDE.U32 R4, R0, UR12, RZ ;  /* 0x0000000c00047c25 */ /* 0x000fc6000f8e00ff */
[----:B------:R-:W-:Y:S01]  /*8b70*/  STS [R26+0x4000], R98 ;  /* 0x004000621a007388 */ /* 0x000fe20000000800 */
[----:B------:R-:W-:-:S03]  /*8b80*/  IMAD R2, R0, UR13, R7 ;  /* 0x0000000d00027c24 */ /* 0x000fc6000f8e0207 */
[----:B------:R-:W-:Y:S01]  /*8b90*/  STS [R25+0x4000], R88 ;  /* 0x0040005819007388 */ /* 0x000fe20000000800 */
[----:B------:R-:W-:-:S03]  /*8ba0*/  IMAD R11, R0, UR9, R6 ;  /* 0x00000009000b7c24 */ /* 0x000fc6000f8e0206 */
[----:B------:R-:W-:Y:S01]  /*8bb0*/  STS [R24+0x4000], R90 ;  /* 0x0040005a18007388 */ /* 0x000fe20000000800 */
[----:B------:R-:W-:-:S03]  /*8bc0*/  IMAD.WIDE.U32 R6, R0, UR8, RZ ;  /* 0x0000000800067c25 */ /* 0x000fc6000f8e00ff */
[----:B------:R-:W-:Y:S01]  /*8bd0*/  STS [R23+0x4000], R92 ;  /* 0x0040005c17007388 */ /* 0x000fe20000000800 */
[----:B------:R-:W-:-:S03]  /*8be0*/  IMAD.IADD R5, R5, 0x1, R2 ;  /* 0x0000000105057824 */ /* 0x000fc600078e0202 */
[----:B------:R-:W-:Y:S01]  /*8bf0*/  STS [R21+0x4000], R94 ;  /* 0x0040005e15007388 */ /* 0x000fe20000000800 */
[----:B------:R-:W-:Y:S02]  /*8c00*/  IMAD.IADD R9, R7, 0x1, R11 ;  /* 0x0000000107097824 */ /* 0x000fe400078e020b */
        /* <DEDUP_REMOVED lines=8> */
[----:B------:R-:W-:Y:S03]  /*8c90*/  BAR.SYNC.DEFER_BLOCKING 0x0 ;  /* 0x0000000000007b1d */ /* 0x000fe60000010000 */
[----:B------:R-:W-:Y:S01]  /*8ca0*/  IADD3 R7, R7, R15, RZ ;  /* 0x0000000f07077210 */ /* 0x000fe20007ffe0ff */
[----:B-1----:R-:W-:-:S02]  /*8cb0*/  IMAD R2, R12, UR39, RZ ;  /* 0x000000270c027c24 */ /* 0x002fc4000f8e02ff */
[----:B---3--:R-:W-:Y:S02]  /*8cc0*/  IMAD R14, R16, UR38, RZ ;  /* 0x00000026100e7c24 */ /* 0x008fe4000f8e02ff */
[----:B------:R-:W-:-:S04]  /*8cd0*/  IMAD.WIDE.U32 R6, R12, UR27, R6 ;  /* 0x0000001b0c067c25 */ /* 0x000fc8000f8e0006 */
[----:B------:R-:W-:Y:S02]  /*8ce0*/  IMAD R2, R13, UR27, R2 ;  /* 0x0000001b0d027c24 */ /* 0x000fe4000f8e0202 */
[----:B------:R-:W-:Y:S02]  /*8cf0*/  IMAD R12, R17, UR26, R14 ;  /* 0x0000001a110c7c24 */ /* 0x000fe4000f8e020e */
[----:B------:R-:W-:Y:S01]  /*8d00*/  IMAD.WIDE.U32 R4, R16, UR26, R4 ;  /* 0x0000001a10047c25 */ /* 0x000fe2000f8e0004 */
[----:B------:R-:W1:Y:S04]  /*8d10*/  LDS.128 R44, [R0+0xc000] ;  /* 0x00c00000002c7984 */ /* 0x000e680000000c00 */
[----:B------:R-:W3:Y:S01]  /*8d20*/  LDS.128 R40, [R0+0xd000] ;  /* 0x00d0000000287984 */ /* 0x000ee20000000c00 */
[----:B------:R-:W-:-:S03]  /*8d30*/  IMAD.IADD R7, R7, 0x1, R2 ;  /* 0x0000000107077824 */ /* 0x000fc600078e0202 */
[----:B------:R-:W4:Y:S01]  /*8d40*/  LDS.128 R36, [R0+0xe000] ;  /* 0x00e0000000247984 */ /* 0x000f220000000c00 */
[----:B------:R-:W-:Y:S01]  /*8d50*/  IADD3 R2, P0, R6, R10, RZ ;  /* 0x0000000a06027210 */ /* 0x000fe20007f1e0ff */
[C---:B--2---:R-:W-:Y:S01]  /*8d60*/  IMAD R10, R18.reuse, UR39, RZ ;  /* 0x00000027120a7c24 */ /* 0x044fe2000f8e02ff */
[----:B------:R-:W-:Y:S01]  /*8d70*/  IADD3 R5, R5, R12, RZ ;  /* 0x0000000c05057210 */ /* 0x000fe20007ffe0ff */
[----:B------:R-:W2:Y:S01]  /*8d80*/  LDS.128 R32, [R0+0xf000] ;  /* 0x00f0000000207984 */ /* 0x000ea20000000c00 */
[----:B------:R-:W-:Y:S01]  /*8d90*/  IADD3.X R11, R7, UR10, R11, P0, !PT ;  /* 0x0000000a070b7c10 */ /* 0x000fe200087fe40b */
[----:B------:R-:W-:Y:S01]  /*8da0*/  IMAD R10, R19, UR27, R10 ;  /* 0x0000001b130a7c24 */ /* 0x000fe2000f8e020a */
[----:B------:R-:W-:Y:S01]  /*8db0*/  ULDC.64 UR10, c[0x0][0x3f0] ;  /* 0x0000fc00000a7ab9 */ /* 0x000fe20000000a00 */
[----:B------:R-:W5:Y:S01]  /*8dc0*/  LDS.128 R28, [R0+0x10000] ;  /* 0x01000000001c7984 */ /* 0x000f620000000c00 */
[----:B------:R-:W-:-:S03]  /*8dd0*/  IMAD.WIDE.U32 R6, R18, UR27, R4 ;  /* 0x0000001b12067c25 */ /* 0x000fc6000f8e0004 */
[----:B------:R-:W5:Y:S01]  /*8de0*/  LDS.128 R24, [R0+0x11000] ;  /* 0x0110000000187984 */ /* 0x000f620000000c00 */
[----:B------:R-:W-:-:S03]  /*8df0*/  IMAD.U32 R13, RZ, RZ, UR8 ;  /* 0x00000008ff0d7e24 */ /* 0x000fc6000f8e00ff */
[----:B------:R-:W5:Y:S04]  /*8e00*/  LDS.128 R20, [R0+0x12000] ;  /* 0x0120000000147984 */ /* 0x000f680000000c00 */
[----:B------:R1:W5:Y:S01]  /*8e10*/  LDS.128 R16, [R0+0x13000] ;  /* 0x0130000000107984 */ /* 0x0003620000000c00 */
        /* <DEDUP_REMOVED lines=9> */
[----:B-1----:R-:W-:-:S04]  /*8eb0*/  IADD3 R0, P0, R6, R8, RZ ;  /* 0x0000000806007210 */ /* 0x002fc80007f1e0ff */
[----:B------:R-:W-:Y:S01]  /*8ec0*/  IADD3.X R2, R7, UR5, R9, P0, !PT ;  /* 0x0000000507027c10 */ /* 0x000fe200087fe409 */
[----:B------:R-:W-:Y:S01]  /*8ed0*/  USHF.L.U32 UR5, UR8, 0x6, URZ ;  /* 0x0000000608057899 */ /* 0x000fe2000800063f */
[----:B------:R-:W-:Y:S01]  /*8ee0*/  LEA R12, P0, R0, UR10, 0x1 ;  /* 0x0000000a000c7c11 */ /* 0x000fe2000f8008ff */
[----:B------:R-:W-:Y:S01]  /*8ef0*/  USHF.L.U64.HI UR8, UR8, 0x6, UR9 ;  /* 0x0000000608087899 */ /* 0x000fe20008010209 */
[----:B------:R-:W-:Y:S02]  /*8f00*/  IADD3 R8, P1, R10, UR14, RZ ;  /* 0x0000000e0a087c10 */ /* 0x000fe4000ff3e0ff */
[----:B------:R-:W-:Y:S02]  /*8f10*/  LEA.HI.X R13, R0, UR11, R2, 0x1, P0 ;  /* 0x0000000b000d7c11 */ /* 0x000fe400080f0c02 */
        /* <DEDUP_REMOVED lines=8> */
[----:B--2---:R2:W-:Y:S04]  /*8fa0*/  STG.E.128 desc[UR34][R14.64], R32 ;  /* 0x000000200e007986 */ /* 0x0045e8000c101d22 */
[----:B-----5:R2:W-:Y:S01]  /*8fb0*/  STG.E.128 desc[UR34][R12.64], R28 ;  /* 0x0000001c0c007986 */ /* 0x0205e2000c101d22 */
[----:B-1----:R-:W-:-:S04]  /*8fc0*/  IADD3 R4, P0, R6, UR5, RZ ;  /* 0x0000000506047c10 */ /* 0x002fc8000ff1e0ff */
[----:B------:R-:W-:Y:S02]  /*8fd0*/  IADD3.X R5, R7, UR8, RZ, P0, !PT ;  /* 0x0000000807057c10 */ /* 0x000fe400087fe4ff */
[----:B---3--:R-:W-:Y:S01]  /*8fe0*/  IADD3 R8, P0, R4, UR5, RZ ;  /* 0x0000000504087c10 */ /* 0x008fe2000ff1e0ff */
[----:B------:R2:W-:Y:S03]  /*8ff0*/  STG.E.128 desc[UR34][R6.64], R24 ;  /* 0x0000001806007986 */ /* 0x0005e6000c101d22 */
[----:B------:R-:W-:Y:S01]  /*9000*/  IADD3.X R9, R5, UR8, RZ, P0, !PT ;  /* 0x0000000805097c10 */ /* 0x000fe200087fe4ff */
[----:B------:R2:W-:Y:S04]  /*9010*/  STG.E.128 desc[UR34][R4.64], R20 ;  /* 0x0000001404007986 */ /* 0x0005e8000c101d22 */
[----:B------:R2:W-:Y:S04]  /*9020*/  STG.E.128 desc[UR34][R8.64], R16 ;  /* 0x0000001008007986 */ /* 0x0005e8000c101d22 */
.L_x_2026:
        /* <DEDUP_REMOVED lines=11> */
.L_x_2033:
[----:B------:R-:W-:Y:S05]  /*90e0*/  EXIT ;  /* 0x000000000000794d */ /* 0x000fea0003800000 */
.L_x_2035:
        /* <DEDUP_REMOVED lines=9> */
.L_x_2494:


//--------------------- .text._ZN5flash44flash_bwd_dq_dk_dv_loop_seqk_parallel_kernelI23Flash_bwd_kernel_traitsILi64ELi128ELi128ELi8ELi4ELi4ELi4ELb0ELb0EN7cutlass6half_tE19Flash_kernel_traitsILi64ELi128ELi128ELi8ES3_EELb1ELb0ELb0ELb1ELb0ELb0ELb0EEEvNS_16Flash_bwd_paramsE --------------------------
	.section	.text._ZN5flash44flash_bwd_dq_dk_dv_loop_seqk_parallel_kernelI23Flash_bwd_kernel_traitsILi64ELi128ELi128ELi8ELi4ELi4ELi4ELb0ELb0EN7cutlass6half_tE19Flash_kernel_traitsILi64ELi128ELi128ELi8ES3_EELb1ELb0ELb0ELb1ELb0ELb0ELb0EEEvNS_16Flash_bwd_paramsE,"ax",@progbits
	.align	128
        .global         _ZN5flash44flash_bwd_dq_dk_dv_loop_seqk_parallel_kernelI23Flash_bwd_kernel_traitsILi64ELi128ELi128ELi8ELi4ELi4ELi4ELb0ELb0EN7cutlass6half_tE19Flash_kernel_traitsILi64ELi128ELi128ELi8ES3_EELb1ELb0ELb0ELb1ELb0ELb0ELb0EEEvNS_16Flash_bwd_paramsE
        .type           _ZN5flash44flash_bwd_dq_dk_dv_loop_seqk_parallel_kernelI23Flash_bwd_kernel_traitsILi64ELi128ELi128ELi8ELi4ELi4ELi4ELb0ELb0EN7cutlass6half_tE19Flash_kernel_traitsILi64ELi128ELi128ELi8ES3_EELb1ELb0ELb0ELb1ELb0ELb0ELb0EEEvNS_16Flash_bwd_paramsE,@function
        .size           _ZN5flash44flash_bwd_dq_dk_dv_loop_seqk_parallel_kernelI23Flash_bwd_kernel_traitsILi64ELi128ELi128ELi8ELi4ELi4ELi4ELb0ELb0EN7cutlass6half_tE19Flash_kernel_traitsILi64ELi128ELi128ELi8ES3_EELb1ELb0ELb0ELb1ELb0ELb0ELb0EEEvNS_16Flash_bwd_paramsE,(.L_x_2495 - _ZN5flash44flash_bwd_dq_dk_dv_loop_seqk_parallel_kernelI23Flash_bwd_kernel_traitsILi64ELi128ELi128ELi8ELi4ELi4ELi4ELb0ELb0EN7cutlass6half_tE19Flash_kernel_traitsILi64ELi128ELi128ELi8ES3_EELb1ELb0ELb0ELb1ELb0ELb0ELb0EEEvNS_16Flash_bwd_paramsE)
        .other          _ZN5flash44flash_bwd_dq_dk_dv_loop_seqk_parallel_kernelI23Flash_bwd_kernel_traitsILi64ELi128ELi128ELi8ELi4ELi4ELi4ELb0ELb0EN7cutlass6half_tE19Flash_kernel_traitsILi64ELi128ELi128ELi8ES3_EELb1ELb0ELb0ELb1ELb0ELb0ELb0EEEvNS_16Flash_bwd_paramsE,@"STO_CUDA_ENTRY STV_DEFAULT"
_ZN5flash44flash_bwd_dq_dk_dv_loop_seqk_parallel_kernelI23Flash_bwd_kernel_traitsILi64ELi128ELi128ELi8ELi4ELi4ELi4ELb0ELb0EN7cutlass6half_tE19Flash_kernel_traitsILi64ELi128ELi128ELi8ES3_EELb1ELb0ELb0ELb1ELb0ELb0ELb0EEEvNS_16Flash_bwd_paramsE:
.text._ZN5flash44flash_bwd_dq_dk_dv_loop_seqk_parallel_kernelI23Flash_bwd_kernel_traitsILi64ELi128ELi128ELi8ELi4ELi4ELi4ELb0ELb0EN7cutlass6half_tE19Flash_kernel_traitsILi64ELi128ELi128ELi8ES3_EELb1ELb0ELb0ELb1ELb0ELb0ELb0EEEvNS_16Flash_bwd_paramsE:
        /* <DEDUP_REMOVED lines=25> */
[CC--:B------:R-:W-:Y:S01]  /*0190*/  LEA.HI R6, R2.reuse, R11.reuse, RZ, 0x4 ;  /* 0x0000000b02067211 */ /* 0x0c0fe200078f20ff */
[----:B----4-:R-:W-:Y:S01]  /*01a0*/  USHF.R.S32.HI UR6, URZ, 0x1f, UR57 ;  /* 0x0000001f3f067899 */ /* 0x010fe20008011439 */
[CC--:B------:R-:W-:Y:S02]  /*01b0*/  LEA.HI R13, R2.reuse, R11.reuse, RZ, 0x7 ;  /* 0x0000000b020d7211 */ /* 0x0c0fe400078f38ff */
[----:B------:R-:W-:Y:S02]  /*01c0*/  LEA.HI R2, R2, R11, RZ, 0x2 ;  /* 0x0000000b02027211 */ /* 0x000fe400078f10ff */
[----:B------:R-:W-:-:S02]  /*01d0*/  LOP3.LUT R3, R0, 0xffffffe0, RZ, 0xc0, !PT ;  /* 0xffffffe000037812 */ /* 0x000fc400078ec0ff */
[--C-:B------:R-:W-:Y:S02]  /*01e0*/  SHF.R.S32.HI R5, RZ, 0x5, R0.reuse ;  /* 0x00000005ff057819 */ /* 0x100fe40000011400 */
[----:B------:R-:W-:Y:S01]  /*01f0*/  SHF.R.S32.HI R0, RZ, 0x1f, R0 ;  /* 0x0000001fff007819 */ /* 0x000fe20000011400 */
[C---:B------:R-:W-:Y:S01]  /*0200*/  IMAD.IADD R4, R11.reuse, 0x1, -R3 ;  /* 0x000000010b047824 */ /* 0x040fe200078e0a03 */
[----:B------:R-:W-:Y:S02]  /*0210*/  LOP3.LUT R10, R244, 0xfffffff8, RZ, 0xc0, !PT ;  /* 0xfffffff8f40a7812 */ /* 0x000fe400078ec0ff */
[--C-:B------:R-:W-:Y:S02]  /*0220*/  SHF.R.S32.HI R7, RZ, 0x2, R2.reuse ;  /* 0x00000002ff077819 */ /* 0x100fe40000011402 */
[----:B------:R-:W-:Y:S01]  /*0230*/  SHF.R.S32.HI R9, RZ, 0x1f, R2 ;  /* 0x0000001fff097819 */ /* 0x000fe20000011402 */
[----:B------:R-:W-:Y:S01]  /*0240*/  IMAD.IADD R236, R11, 0x1, -R10 ;  /* 0x000000010bec7824 */ /* 0x000fe200078e0a0a */
[----:B------:R-:W-:-:S02]  /*0250*/  LOP3.LUT R12, R6, 0xfffffff0, RZ, 0xc0, !PT ;  /* 0xfffffff0060c7812 */ /* 0x000fc400078ec0ff */
[----:B------:R-:W-:Y:S02]  /*0260*/  LOP3.LUT R2, R2, 0x7ffffffc, RZ, 0xc0, !PT ;  /* 0x7ffffffc02027812 */ /* 0x000fe400078ec0ff */
[----:B------:R-:W-:Y:S01]  /*0270*/  LEA.HI R0, R0, R5, RZ, 0x2 ;  /* 0x0000000500007211 */ /* 0x000fe200078f10ff */
[C---:B------:R-:W-:Y:S01]  /*0280*/  IMAD.IADD R10, R11.reuse, 0x1, -R12 ;  /* 0x000000010b0a7824 */ /* 0x040fe200078e0a0c */
[----:B------:R-:W-:Y:S01]  /*0290*/  SHF.R.S32.HI R8, RZ, 0x4, R6 ;  /* 0x00000004ff087819 */ /* 0x000fe20000011406 */
[----:B------:R-:W-:Y:S01]  /*02a0*/  IMAD.IADD R12, R11, 0x1, -R2 ;  /* 0x000000010b0c7824 */ /* 0x000fe200078e0a02 */
[----:B------:R-:W-:Y:S02]  /*02b0*/  LOP3.LUT R2, R0, 0xfffffffc, RZ, 0xc0, !PT ;  /* 0xfffffffc00027812 */ /* 0x000fe400078ec0ff */
[----:B------:R-:W-:Y:S02]  /*02c0*/  LEA.HI R0, R6, R8, RZ, 0x1 ;  /* 0x0000000806007211 */ /* 0x000fe400078f08ff */
[----:B------:R-:W-:Y:S01]  /*02d0*/  LEA.HI R3, R9, R7, RZ, 0x3 ;  /* 0x0000000709037211 */ /* 0x000fe200078f18ff */
[----:B------:R-:W-:Y:S01]  /*02e0*/  IMAD.IADD R14, R5, 0x1, -R2 ;  /* 0x00000001050e7824 */ /* 0x000fe200078e0a02 */
[----:B------:R-:W-:-:S02]  /*02f0*/  SHF.R.S32.HI R6, RZ, 0x1f, R4 ;  /* 0x0000001fff067819 */ /* 0x000fc40000011404 */
[----:B------:R-:W-:Y:S02]  /*0300*/  LOP3.LUT R2, R0, 0xfffffffe, RZ, 0xc0, !PT ;  /* 0xfffffffe00027812 */ /* 0x000fe400078ec0ff */
[----:B------:R-:W-:Y:S01]  /*0310*/  LOP3.LUT R0, R3, 0xfffffff8, RZ, 0xc0, !PT ;  /* 0xfffffff803007812 */ /* 0x000fe200078ec0ff */
[----:B------:R-:W-:Y:S01]  /*0320*/  STL [R1+0x4], R14 ;  /* 0x0000040e01007387 */ /* 0x000fe20000100800 */
[----:B------:R-:W-:Y:S01]  /*0330*/  LEA.HI R4, R6, R4, RZ, 0x2 ;  /* 0x0000000406047211 */ /* 0x000fe200078f10ff */
[----:B------:R-:W-:Y:S01]  /*0340*/  IMAD.SHL.U32 R6, R236, 0x40, RZ ;  /* 0x00000040ec067824 */ /* 0x000fe200078e00ff */
[----:B------:R-:W-:Y:S01]  /*0350*/  SHF.R.S32.HI R5, RZ, 0x1f, R10 ;  /* 0x0000001fff057819 */ /* 0x000fe2000001140a */
[----:B------:R-:W-:Y:S01]  /*0360*/  IMAD.IADD R11, R8, 0x1, -R2 ;  /* 0x00000001080b7824 */ /* 0x000fe200078e0a02 */
[----:B------:R-:W-:Y:S01]  /*0370*/  SHF.R.S32.HI R16, RZ, 0x7, R13 ;  /* 0x00000007ff107819 */ /* 0x000fe2000001140d */
[----:B------:R-:W-:Y:S01]  /*0380*/  IMAD.SHL.U32 R2, R14, 0x10, RZ ;  /* 0x000000100e027824 */ /* 0x000fe200078e00ff */
[----:B------:R-:W-:Y:S01]  /*0390*/  LEA.HI R8, R5, R10, RZ, 0x3 ;  /* 0x0000000a05087211 */ /* 0x000fe200078f18ff */
[----:B------:R-:W-:Y:S01]  /*03a0*/  IMAD.IADD R3, R7, 0x1, -R0 ;  /* 0x0000000107037824 */ /* 0x000fe200078e0a00 */
[----:B------:R-:W-:Y:S01]  /*03b0*/  LOP3.LUT R0, R6, 0x1c0, RZ, 0xc0, !PT ;  /* 0x000001c006007812 */ /* 0x000fe200078ec0ff */
[----:B------:R-:W-:Y:S01]  /*03c0*/  IMAD.SHL.U32 R168, R11, 0x200, RZ ;  /* 0x000002000ba87824 */ /* 0x000fe200078e00ff */
[----:B------:R-:W-:-:S02]  /*03d0*/  LEA.HI.SX32 R251, R4, R2, 0x1e ;  /* 0x0000000204fb7211 */ /* 0x000fc400078ff2ff */
[----:B------:R-:W-:Y:S01]  /*03e0*/  LOP3.LUT R2, R0, 0x30, R2, 0xf8, !PT ;  /* 0x0000003000027812 */ /* 0x000fe200078ef802 */
[----:B------:R-:W-:Y:S01]  /*03f0*/  IMAD R5, R16, 0x1000, R168 ;  /* 0x0000100010057824 */ /* 0x000fe200078e02a8 */
[----:B------:R-:W-:Y:S02]  /*0400*/  LOP3.LUT R172, R0, 0x8, R244, 0xf8, !PT ;  /* 0x0000000800ac7812 */ /* 0x000fe400078ef8f4 */
[----:B------:R-:W-:Y:S02]  /*0410*/  SHF.R.U32.HI R0, RZ, 0x3, R0 ;  /* 0x00000003ff007819 */ /* 0x000fe40000011600 */
[----:B------:R-:W-:Y:S02]  /*0420*/  LOP3.LUT R2, R2, 0x8, R244, 0xf8, !PT ;  /* 0x0000000802027812 */ /* 0x000fe400078ef8f4 */
[----:B------:R-:W-:Y:S02]  /*0430*/  LOP3.LUT R172, R172, R0, RZ, 0x3c, !PT ;  /* 0x00000000acac7212 */ /* 0x000fe400078e3cff */
[----:B------:R-:W-:Y:S01]  /*0440*/  LOP3.LUT R168, R168, R2, R0, 0xf6, !PT ;  /* 0x00000002a8a87212 */ /* 0x000fe200078ef600 */
[C---:B------:R-:W-:Y:S01]  /*0450*/  IMAD.SHL.U32 R0, R3.reuse, 0x40, RZ ;  /* 0x0000004003007824 */ /* 0x040fe200078e00ff */
[----:B------:R-:W-:Y:S01]  /*0460*/  LOP3.LUT R4, R3, 0x1, RZ, 0xc0, !PT ;  /* 0x0000000103047812 */ /* 0x000fe200078ec0ff */
[----:B------:R-:W-:Y:S01]  /*0470*/  IMAD.SHL.U32 R2, R16, 0x8, RZ ;  /* 0x0000000810027824 */ /* 0x000fe200078e00ff */
[----:B------:R-:W-:Y:S01]  /*0480*/  LOP3.LUT R6, R8, 0xfffffff8, RZ, 0xc0, !PT ;  /* 0xfffffff808067812 */ /* 0x000fe200078ec0ff */
[----:B------:R-:W-:Y:S01]  /*0490*/  IMAD.IADD R172, R5, 0x1, R172 ;  /* 0x0000000105ac7824 */ /* 0x000fe200078e02ac */
[----:B------:R-:W-:Y:S01]  /*04a0*/  ISETP.NE.U32.AND P0, PT, R4, 0x1, PT ;  /* 0x000000010400780c */ /* 0x000fe20003f05070 */
[----:B------:R-:W-:Y:S01]  /*04b0*/  IMAD.SHL.U32 R5, R11, 0x10, RZ ;  /* 0x000000100b057824 */ /* 0x000fe200078e00ff */
[----:B------:R-:W-:Y:S01]  /*04c0*/  LOP3.LUT R0, R0, 0x1c0, RZ, 0xc0, !PT ;  /* 0x000001c000007812 */ /* 0x000fe200078ec0ff */
[----:B------:R-:W-:Y:S01]  /*04d0*/  IMAD.IADD R15, R10, 0x1, -R6 ;  /* 0x000000010a0f7824 */ /* 0x000fe200078e0a06 */
[----:B------:R-:W-:Y:S01]  /*04e0*/  R2P PR, R3, 0x6 ;  /* 0x0000000603007804 */ /* 0x000fe20000000000 */
[----:B------:R-:W-:Y:S01]  /*04f0*/  IMAD.SHL.U32 R4, R12, 0x2, RZ ;  /* 0x000000020c047824 */ /* 0x000fe200078e00ff */
[----:B------:R-:W-:Y:S01]  /*0500*/  LOP3.LUT R2, R2, 0x8, RZ, 0xc0, !PT ;  /* 0x0000000802027812 */ /* 0x000fe200078ec0ff */
[----:B------:R-:W-:Y:S01]  /*0510*/  IMAD.SHL.U32 R8, R8, 0x40, RZ ;  /* 0x0000004008087824 */ /* 0x000fe200078e00ff */
[----:B------:R-:W-:Y:S01]  /*0520*/  SHF.R.U32.HI R3, RZ, 0x3, R0 ;  /* 0x00000003ff037819 */ /* 0x000fe20000011600 */
[----:B------:R-:W-:Y:S01]  /*0530*/  IMAD R6, R16, 0x2000, R4 ;  /* 0x0000200010067824 */ /* 0x000fe200078e0204 */
[----:B------:R-:W-:Y:S01]  /*0540*/  LOP3.LUT R10, R2, 0x10, R5, 0xf8, !PT ;  /* 0x00000010020a7812 */ /* 0x000fe200078ef805 */
[----:B------:R-:W-:Y:S01]  /*0550*/  STL [R1+0x8], R15 ;  /* 0x0000080f01007387 */ /* 0x000fe20000100800 */
[-C--:B------:R-:W-:Y:S01]  /*0560*/  LOP3.LUT R9, R3, R0.reuse, R2, 0x1e, !PT ;  /* 0x0000000003097212 */ /* 0x080fe200078e1e02 */
[----:B------:R-:W-:Y:S01]  /*0570*/  IMAD.SHL.U32 R2, R15, 0x40, RZ ;  /* 0x000000400f027824 */ /* 0x000fe200078e00ff */
[----:B------:R-:W-:Y:S01]  /*0580*/  LOP3.LUT R7, R3, R0, RZ, 0xfc, !PT ;  /* 0x0000000003077212 */ /* 0x000fe200078efcff */
[C---:B------:R-:W-:Y:S01]  /*0590*/  IMAD R0, R14.reuse, 0x400, R4 ;  /* 0x000004000e007824 */ /* 0x040fe200078e0204 */
[----:B------:R-:W-:Y:S01]  /*05a0*/  SHF.L.U32 R5, R11, 0x3, RZ ;  /* 0x000000030b057819 */ /* 0x000fe200000006ff */
        /* <DEDUP_REMOVED lines=8> */
[----:B------:R-:W-:Y:S02]  /*0630*/  LOP3.LUT P3, RZ, R236, 0x4, RZ, 0xc0, !PT ;  /* 0x00000004ecff7812 */ /* 0x000fe4000786c0ff */
[----:B------:R-:W-:Y:S02]  /*0640*/  LOP3.LUT R2, R2, R5, RZ, 0x3c, !PT ;  /* 0x0000000502027212 */ /* 0x000fe400078e3cff */
[----:B------:R-:W-:Y:S02]  /*0650*/  LOP3.LUT R4, R5, R10, R4, 0x1e, !PT ;  /* 0x0000000a05047212 */ /* 0x000fe400078e1e04 */
[----:B------:R-:W-:Y:S01]  /*0660*/  LOP3.LUT P4, RZ, R236, 0x2, RZ, 0xc0, !PT ;  /* 0x00000002ecff7812 */ /* 0x000fe2000788c0ff */
[----:B------:R-:W-:Y:S01]  /*0670*/  IMAD.IADD R176, R3, 0x1, R2 ;  /* 0x0000000103b07824 */ /* 0x000fe200078e0202 */
[----:B------:R-:W-:Y:S01]  /*0680*/  LOP3.LUT R177, R4, R0, RZ, 0xfc, !PT ;  /* 0x0000000004b17212 */ /* 0x000fe200078efcff */
[----:B------:R-:W-:Y:S01]  /*0690*/  IMAD.U32 R0, RZ, RZ, UR5 ;  /* 0x00000005ff007e24 */ /* 0x000fe2000f8e00ff */
[----:B------:R-:W-:Y:S01]  /*06a0*/  USHF.R.S32.HI UR5, URZ, 0x1f, UR57 ;  /* 0x0000001f3f057899 */ /* 0x000fe20008011439 */
[----:B------:R-:W-:Y:S01]  /*06b0*/  IMAD.U32 R2, RZ, RZ, UR6 ;  /* 0x00000006ff027e24 */ /* 0x000fe2000f8e00ff */
[----:B------:R-:W-:Y:S01]  /*06c0*/  USHF.R.S32.HI UR6, URZ, 0x1f, UR47 ;  /* 0x0000001f3f067899 */ /* 0x000fe2000801142f */
[C---:B------:R-:W-:Y:S01]  /*06d0*/  SEL R173, R231.reuse, 0xffffffe0, !P4 ;  /* 0xffffffe0e7ad7807 */ /* 0x040fe20006000000 */
[----:B------:R-:W-:Y:S01]  /*06e0*/  IMAD.SHL.U32 R236, R236, 0x8, RZ ;  /* 0x00000008ecec7824 */ /* 0x000fe200078e00ff */
[----:B------:R-:W-:Y:S01]  /*06f0*/  SEL R231, R231, 0xffffffe0, !P1 ;  /* 0xffffffe0e7e77807 */ /* 0x000fe20004800000 */
[----:B------:R-:W-:Y:S01]  /*0700*/  IMAD.U32 R0, RZ, RZ, UR5 ;  /* 0x00000005ff007e24 */ /* 0x000fe2000f8e00ff */
[----:B------:R-:W-:Y:S01]  /*0710*/  LEA R228, R7, UR4, 0x1 ;  /* 0x0000000407e47c11 */ /* 0x000fe2000f8e08ff */
[----:B------:R-:W-:Y:S01]  /*0720*/  IMAD.U32 R2, RZ, RZ, UR6 ;  /* 0x00000006ff027e24 */ /* 0x000fe2000f8e00ff */
[----:B------:R-:W-:Y:S01]  /*0730*/  SHF.L.U32 R172, R172, 0x1, RZ ;  /* 0x00000001acac7819 */ /* 0x000fe200000006ff */
[----:B------:R-:W-:Y:S01]  /*0740*/  IMAD.U32 R0, RZ, RZ, UR6 ;  /* 0x00000006ff007e24 */ /* 0x000fe2000f8e00ff */
[----:B------:R-:W-:Y:S01]  /*0750*/  UIADD3 UR6, UR4, 0xc000, URZ ;  /* 0x0000c00004067890 */ /* 0x000fe2000fffe03f */
[----:B------:R-:W-:Y:S01]  /*0760*/  IMAD.MOV.U32 R2, RZ, RZ, 0x40 ;  /* 0x00000040ff027424 */ /* 0x000fe200078e00ff */
[----:B------:R-:W-:Y:S01]  /*0770*/  SEL R229, R229, 0x10, !P0 ;  /* 0x00000010e5e57807 */ /* 0x000fe20004000000 */
[----:B------:R-:W-:Y:S01]  /*0780*/  IMAD.MOV.U32 R0, RZ, RZ, 0x440 ;  /* 0x00000440ff007424 */ /* 0x000fe200078e00ff */
[----:B------:R-:W-:Y:S01]  /*0790*/  SHF.R.S32.HI R244, RZ, 0x3, R244 ;  /* 0x00000003fff47819 */ /* 0x000fe200000114f4 */
        /* <DEDUP_REMOVED lines=15> */
[----:B------:R1:W-:Y:S01]  /*0890*/  STL [R1+0x20], R5 ;  /* 0x0000200501007387 */ /* 0x0003e20000100800 */
[----:B------:R-:W-:-:S02]  /*08a0*/  IMAD.IADD R4, R8, 0x1, R0 ;  /* 0x0000000108047824 */ /* 0x000fc400078e0200 */
[C---:B------:R-:W-:Y:S01]  /*08b0*/  VIADD R3, R8.reuse, 0x2020 ;  /* 0x0000202008037836 */ /* 0x040fe20000000000 */
[----:B------:R2:W-:Y:S01]  /*08c0*/  STL [R1+0x3c], R6 ;  /* 0x00003c0601007387 */ /* 0x0005e20000100800 */
[C---:B------:R-:W-:Y:S02]  /*08d0*/  @P1 VIADD R11, R8.reuse, 0x3e0 ;  /* 0x000003e0080b1836 */ /* 0x040fe40000000000 */
[C---:B------:R-:W-:Y:S01]  /*08e0*/  VIADD R10, R8.reuse, 0x2420 ;  /* 0x00002420080a7836 */ /* 0x040fe20000000000 */
[----:B------:R3:W-:Y:S01]  /*08f0*/  STL [R1+0x1c], R4 ;  /* 0x00001c0401007387 */ /* 0x0007e20000100800 */
[C---:B------:R-:W-:Y:S02]  /*0900*/  @P1 VIADD R3, R8.reuse, 0x1fe0 ;  /* 0x00001fe008031836 */ /* 0x040fe40000000000 */
[C---:B------:R-:W-:Y:S01]  /*0910*/  VIADD R7, R8.reuse, 0x2040 ;  /* 0x0000204008077836 */ /* 0x040fe20000000000 */
[----:B------:R4:W-:Y:S01]  /*0920*/  STL [R1+0x28], R11 ;  /* 0x0000280b01007387 */ /* 0x0009e20000100800 */
[----:B------:R-:W-:-:S02]  /*0930*/  @P1 VIADD R10, R8, 0x23e0 ;  /* 0x000023e0080a1836 */ /* 0x000fc40000000000 */
[----:B------:R-:W-:Y:S01]  /*0940*/  @P2 VIADD R7, R8, 0x1fc0 ;  /* 0x00001fc008072836 */ /* 0x000fe20000000000 */
[----:B------:R4:W-:Y:S01]  /*0950*/  STL [R1+0x10], R3 ;  /* 0x0000100301007387 */ /* 0x0009e20000100800 */
[--C-:B------:R-:W-:Y:S02]  /*0960*/  IMAD.IADD R2, R2, 0x1, R3.reuse ;  /* 0x0000000102027824 */ /* 0x100fe400078e0203 */
[----:B------:R-:W-:Y:S01]  /*0970*/  IMAD.IADD R0, R0, 0x1, R3 ;  /* 0x0000000100007824 */ /* 0x000fe200078e0203 */
[----:B------:R4:W-:Y:S01]  /*0980*/  STL [R1+0x24], R10 ;  /* 0x0000240a01007387 */ /* 0x0009e20000100800 */
[----:B------:R-:W-:Y:S02]  /*0990*/  IMAD.IADD R229, R229, 0x1, R227 ;  /* 0x00000001e5e57824 */ /* 0x000fe400078e02e3 */
[----:B------:R-:W-:Y:S01]  /*09a0*/  IMAD.IADD R174, R174, 0x1, R173 ;  /* 0x00000001aeae7824 */ /* 0x000fe200078e02ad */
[----:B------:R4:W-:Y:S01]  /*09b0*/  STL [R1+0x18], R7 ;  /* 0x0000180701007387 */ /* 0x0009e20000100800 */
[----:B-1----:R-:W-:-:S02]  /*09c0*/  IMAD.IADD R5, R231, 0x1, R5 ;  /* 0x00000001e7057824 */ /* 0x002fc400078e0205 */
[--C-:B------:R-:W-:Y:S01]  /*09d0*/  IMAD.IADD R234, R228, 0x1, R231.reuse ;  /* 0x00000001e4ea7824 */ /* 0x100fe200078e02e7 */
[C---:B--2---:R-:W-:Y:S01]  /*09e0*/  IADD3 R6, R8.reuse, 0x2440, RZ ;  /* 0x0000244008067810 */ /* 0x044fe20007ffe0ff */
[----:B------:R-:W-:Y:S02]  /*09f0*/  @P2 VIADD R6, R8, 0x23c0 ;  /* 0x000023c008062836 */ /* 0x000fe40000000000 */
[----:B------:R-:W-:Y:S02]  /*0a00*/  IMAD.IADD R233, R230, 0x1, R231 ;  /* 0x00000001e6e97824 */ /* 0x000fe400078e02e7 */
[C---:B---3--:R-:W-:Y:S01]  /*0a10*/  IMAD.IADD R4, R231.reuse, 0x1, R4 ;  /* 0x00000001e7047824 */ /* 0x048fe200078e0204 */
[----:B------:R4:W-:Y:S01]  /*0a20*/  STL [R1+0x14], R6 ;  /* 0x0000140601007387 */ /* 0x0009e20000100800 */
[----:B------:R-:W-:Y:S02]  /*0a30*/  IMAD.IADD R232, R231, 0x1, R227 ;  /* 0x00000001e7e87824 */ /* 0x000fe400078e02e3 */
[----:B------:R-:W-:Y:S01]  /*0a40*/  IMAD.IADD R173, R173, 0x1, R171 ;  /* 0x00000001adad7824 */ /* 0x000fe200078e02ab */
[----:B------:R4:W-:Y:S01]  /*0a50*/  STL [R1+0x38], R5 ;  /* 0x0000380501007387 */ /* 0x0009e20000100800 */
[----:B------:R-:W-:-:S03]  /*0a60*/  IMAD.IADD R231, R231, 0x1, R229 ;  /* 0x00000001e7e77824 */ /* 0x000fc600078e02e5 */
[----:B------:R4:W-:Y:S04]  /*0a70*/  STL [R1+0x34], R4 ;  /* 0x0000340401007387 */ /* 0x0009e80000100800 */
[----:B------:R4:W-:Y:S04]  /*0a80*/  STL [R1+0x30], R2 ;  /* 0x0000300201007387 */ /* 0x0009e80000100800 */
[----:B------:R4:W-:Y:S02]  /*0a90*/  STL [R1+0x2c], R0 ;  /* 0x00002c0001007387 */ /* 0x0009e40000100800 */
.L_x_2112:
        /* <DEDUP_REMOVED lines=67> */
.L_x_2036:
        /* <DEDUP_REMOVED lines=25> */
[----:B------:R-:W-:Y:S01]  /*1060*/  USHF.R.S32.HI UR34, URZ, 0x1f, UR59 ;  /* 0x0000001f3f227899 */ /* 0x000fe2000801143b */
[----:B------:R-:W1:Y:S01]  /*1070*/  I2F.RP R2, R5 ;  /* 0x0000000500027306 */ /* 0x000e620000209400 */
[----:B------:R-:W-:Y:S01]  /*1080*/  UISETP.NE.AND UP4, UPT, UR39, URZ, UPT ;  /* 0x0000003f2700728c */ /* 0x000fe2000bf85270 */
[----:B------:R-:W-:Y:S01]  /*1090*/  @!UP1 ULDC.64 UR8, c[0x0][0x418] ;  /* 0x0001060000089ab9 */ /* 0x000fe20000000a00 */
[----:B--2---:R-:W-:-:S02]  /*10a0*/  UIMAD.WIDE.U32 UR28, UR14, UR12, URZ ;  /* 0x0000000c0e1c72a5 */ /* 0x004fc4000f8e003f */
[----:B------:R-:W-:Y:S02]  /*10b0*/  USEL UR32, UR20, URZ, UP2 ;  /* 0x0000003f14207287 */ /* 0x000fe40009000000 */
[----:B------:R-:W-:Y:S02]  /*10c0*/  UIMAD UR36, UR14, UR13, UR29 ;  /* 0x0000000d0e2472a4 */ /* 0x000fe4000f8e021d */
[----:B------:R-:W-:Y:S01]  /*10d0*/  USHF.L.U32 UR14, UR47, 0x7, URZ ;  /* 0x000000072f0e7899 */ /* 0x000fe2000800063f */
[----:B------:R-:W-:Y:S01]  /*10e0*/  @UP1 ULDC.64 UR12, c[0x0][0x420] ;  /* 0x00010800000c1ab9 */ /* 0x000fe20000000a00 */
[----:B------:R-:W-:Y:S01]  /*10f0*/  ULEA.HI UR39, UR21, UR16, URZ, 0x7 ;  /* 0x0000001015277291 */ /* 0x000fe2000f8f383f */
[----:B-1----:R-:W1:Y:S01]  /*1100*/  MUFU.RCP R2, R2 ;  /* 0x0000000200027308 */ /* 0x002e620000001000 */
[----:B------:R-:W-:Y:S02]  /*1110*/  USEL UR31, UR14, URZ, UP2 ;  /* 0x0000003f0e1f7287 */ /* 0x000fe40009000000 */
[----:B------:R-:W-:-:S02]  /*1120*/  UIMAD.WIDE.U32 UR14, UR6, UR22, URZ ;  /* 0x00000016060e72a5 */ /* 0x000fc4000f8e003f */
        /* <DEDUP_REMOVED lines=27> */
[----:B------:R-:W-:Y:S01]  /*12e0*/  MOV R2, R4 ;  /* 0x0000000400027202 */ /* 0x000fe20000000f00 */
[----:B------:R-:W-:-:S02]  /*12f0*/  UIMAD UR18, UR9, UR12, URZ ;  /* 0x0000000c091272a4 */ /* 0x000fc4000f8e023f */
[----:B------:R-:W-:Y:S02]  /*1300*/  UIADD3 UR16, UR13, UR16, URZ ;  /* 0x000000100d107290 */ /* 0x000fe4000fffe03f */
[----:B------:R-:W-:Y:S01]  /*1310*/  IMAD.HI.U32 R0, R0, R2, RZ ;  /* 0x0000000200007227 */ /* 0x000fe200078e00ff */
[----:B------:R-:W-:Y:S01]  /*1320*/  UIMAD.WIDE.U32 UR12, UR8, UR6, URZ ;  /* 0x00000006080c72a5 */ /* 0x000fe2000f8e003f */
[----:B------:R-:W-:Y:S02]  /*1330*/  ULDC UR42, c[0x0][0x2c4] ;  /* 0x0000b100002a7ab9 */ /* 0x000fe40000000800 */
[----:B------:R-:W-:Y:S01]  /*1340*/  IMAD.MOV R3, RZ, RZ, -R0 ;  /* 0x000000ffff037224 */ /* 0x000fe200078e0a00 */
[----:B------:R-:W-:Y:S02]  /*1350*/  UIMAD UR16, UR8, UR16, UR18 ;  /* 0x00000010081072a4 */ /* 0x000fe4000f8e0212 */
[----:B------:R-:W-:Y:S01]  /*1360*/  @UP3 UIMAD UR18, UR47, UR42, URZ ;  /* 0x0000002a2f1232a4 */ /* 0x000fe2000f8e023f */
[----:B------:R-:W-:Y:S01]  /*1370*/  IMAD R2, R5, R3, R2 ;  /* 0x0000000305027224 */ /* 0x000fe200078e0202 */
[----:B------:R-:W-:-:S02]  /*1380*/  USEL UR55, UR14, UR12, !UP1 ;  /* 0x0000000c0e377287 */ /* 0x000fc4000c800000 */
[----:B------:R-:W-:Y:S02]  /*1390*/  @UP0 UIMAD UR24, UR24, UR21, URZ ;  /* 0x00000015181802a4 */ /* 0x000fe4000f8e023f */
[----:B------:R-:W-:Y:S01]  /*13a0*/  ISETP.GT.U32.AND P1, PT, R5, R2, PT ;  /* 0x000000020500720c */ /* 0x000fe20003f24070 */
[----:B------:R-:W-:Y:S02]  /*13b0*/  ULOP3.LUT UR12, UR39, 0xffffff80, URZ, 0xc0, !UPT ;  /* 0xffffff80270c7892 */ /* 0x000fe4000f8ec03f */
[----:B------:R-:W-:Y:S02]  /*13c0*/  @UP3 USEL UR14, UR18, UR6, !UP1 ;  /* 0x00000006120e3287 */ /* 0x000fe4000c800000 */
[----:B------:R-:W-:Y:S02]  /*13d0*/  @UP0 UIADD3 UR35, UR19, UR24, URZ ;  /* 0x0000001813230290 */ /* 0x000fe4000fffe03f */
[----:B------:R-:W-:Y:S01]  /*13e0*/  UIADD3 UR12, UR12, -0x80, URZ ;  /* 0xffffff800c0c7890 */ /* 0x000fe2000fffe03f */
[----:B------:R-:W-:Y:S01]  /*13f0*/  @UP3 ULDC UR19, c[0x0][0x2e4] ;  /* 0x0000b90000133ab9 */ /* 0x000fe20000000800 */
[----:B------:R-:W-:-:S02]  /*1400*/  UIADD3 UR48, UR15, UR16, URZ ;  /* 0x000000100f307290 */ /* 0x000fc4000fffe03f */
[----:B------:R-:W-:Y:S02]  /*1410*/  @!UP3 UIMAD UR15, UR47, UR61, UR57 ;  /* 0x0000003d2f0fb2a4 */ /* 0x000fe4000f8e0239 */
[----:B------:R-:W-:Y:S01]  /*1420*/  @!P1 IMAD.IADD R2, R2, 0x1, -R5 ;  /* 0x0000000102029824 */ /* 0x000fe200078e0a05 */
[----:B------:R-:W-:Y:S01]  /*1430*/  @UP3 UIMAD UR25, UR57, UR19, UR14 ;  /* 0x00000013391932a4 */ /* 0x000fe2000f8e020e */
[----:B------:R-:W-:Y:S01]  /*1440*/  @!P1 IADD3 R0, R0, 0x1, RZ ;  /* 0x0000000100009810 */ /* 0x000fe20007ffe0ff */
[----:B------:R-:W-:Y:S01]  /*1450*/  USHF.R.S32.HI UR24, URZ, 0x1f, UR12 ;  /* 0x0000001f3f187899 */ /* 0x000fe2000801140c */
[----:B------:R-:W-:Y:S01]  /*1460*/  PLOP3.LUT P1, PT, PT, PT, UP0, 0x80, 0x0 ;  /* 0x000000000000781c */ /* 0x000fe20003f2f008 */
[----:B------:R-:W-:Y:S01]  /*1470*/  UIADD3 UR14, UP2, UR12, UR31, URZ ;  /* 0x0000001f0c0e7290 */ /* 0x000fe2000ff5e03f */
[----:B------:R-:W-:Y:S01]  /*1480*/  ISETP.GE.U32.AND P0, PT, R2, R5, PT ;  /* 0x000000050200720c */ /* 0x000fe20003f06070 */
[----:B------:R-:W-:Y:S01]  /*1490*/  @!UP3 UIMAD UR25, UR15, UR42, URZ ;  /* 0x0000002a0f19b2a4 */ /* 0x000fe2000f8e023f */
[----:B------:R-:W-:Y:S01]  /*14a0*/  LOP3.LUT R2, R6, UR57, RZ, 0x3c, !PT ;  /* 0x0000003906027c12 */ /* 0x000fe2000f8e3cff */
[----:B------:R-:W-:-:S02]  /*14b0*/  UIMAD UR15, UR9, UR6, URZ ;  /* 0x00000006090f72a4 */ /* 0x000fc4000f8e023f */
[----:B------:R-:W-:Y:S01]  /*14c0*/  UIADD3.X UR16, UR24, UR32, URZ, UP2, !UPT ;  /* 0x0000002018107290 */ /* 0x000fe200097fe43f */
[----:B------:R-:W-:Y:S01]  /*14d0*/  ISETP.GE.AND P2, PT, R2, RZ, PT ;  /* 0x000000ff0200720c */ /* 0x000fe20003f46270 */
[----:B------:R-:W-:Y:S02]  /*14e0*/  UIMAD UR9, UR9, UR14, URZ ;  /* 0x0000000e090972a4 */ /* 0x000fe4000f8e023f */
[----:B------:R-:W-:Y:S02]  /*14f0*/  @UP0 UIADD3 UR27, UR33, UR37, URZ ;  /* 0x00000025211b0290 */ /* 0x000fe4000fffe03f */
[----:B------:R-:W-:Y:S02]  /*1500*/  UIMAD UR50, UR57, UR43, URZ ;  /* 0x0000002b393272a4 */ /* 0x000fe4000f8e023f */
[----:B------:R-:W-:Y:S01]  /*1510*/  @UP1 UIADD3 UR48, UR13, UR15, URZ ;  /* 0x0000000f0d301290 */ /* 0x000fe2000fffe03f */
[----:B------:R-:W-:Y:S01]  /*1520*/  @P0 VIADD R0, R0, 0x1 ;  /* 0x0000000100000836 */ /* 0x000fe20000000000 */
[----:B------:R-:W-:Y:S01]  /*1530*/  @UP0 ULDC.64 UR18, c[0x0][0x250] ;  /* 0x0000940000120ab9 */ /* 0x000fe20000000a00 */
[----:B------:R-:W-:Y:S01]  /*1540*/  UIMAD.WIDE.U32 UR42, UR8, UR14, URZ ;  /* 0x0000000e082a72a5 */ /* 0x000fe2000f8e003f */
[----:B------:R-:W-:Y:S01]  /*1550*/  PLOP3.LUT P0, PT, PT, PT, UP3, 0x80, 0x0 ;  /* 0x000000000000781c */ /* 0x000fe20003f0f038 */
[----:B------:R-:W-:Y:S01]  /*1560*/  UIMAD UR13, UR8, UR16, UR9 ;  /* 0x00000010080d72a4 */ /* 0x000fe2000f8e0209 */
[----:B------:R-:W-:Y:S01]  /*1570*/  IMAD.MOV.U32 R12, RZ, RZ, R0 ;  /* 0x000000ffff0c7224 */ /* 0x000fe200078e0000 */
[----:B------:R-:W-:-:S02]  /*1580*/  @UP0 UIMAD.WIDE.U32 UR8, UR27, UR18, URZ ;  /* 0x000000121b0802a5 */ /* 0x000fc4000f8e003f */
[----:B------:R-:W-:Y:S02]  /*1590*/  @UP0 UIMAD UR14, UR27, UR19, URZ ;  /* 0x000000131b0e02a4 */ /* 0x000fe4000f8e023f */
[----:B------:R-:W-:Y:S01]  /*15a0*/  USHF.R.S32.HI UR46, URZ, 0x1f, UR30 ;  /* 0x0000001f3f2e7899 */ /* 0x000fe2000801141e */
[----:B------:R-:W-:Y:S01]  /*15b0*/  @!P2 IADD3 R12, -R12, RZ, RZ ;  /* 0x000000ff0c0ca210 */ /* 0x000fe20007ffe1ff */
[----:B------:R-:W-:Y:S01]  /*15c0*/  @!UP1 UIADD3 UR49, UR41, UR29, URZ ;  /* 0x0000001d29319290 */ /* 0x000fe2000fffe03f */
[----:B------:R-:W-:Y:S01]  /*15d0*/  @!P3 LOP3.LUT R12, RZ, R6, RZ, 0x33, !PT ;  /* 0x00000006ff0cb212 */ /* 0x000fe200078e33ff */
[----:B------:R-:W-:Y:S02]  /*15e0*/  USHF.R.S32.HI UR54, URZ, 0x1f, UR50 ;  /* 0x0000001f3f367899 */ /* 0x000fe40008011432 */
[----:B------:R-:W-:Y:S02]  /*15f0*/  USEL UR52, UR28, URZ, UP4 ;  /* 0x0000003f1c347287 */ /* 0x000fe4000a000000 */
[----:B------:R-:W-:-:S02]  /*1600*/  @UP0 UIADD3 UR32, UR9, UR14, URZ ;  /* 0x0000000e09200290 */ /* 0x000fc4000fffe03f */
[----:B------:R-:W-:Y:S02]  /*1610*/  USEL UR53, UR36, URZ, UP4 ;  /* 0x0000003f24357287 */ /* 0x000fe4000a000000 */
        /* <DEDUP_REMOVED lines=15> */
.L_x_2038:
        /* <DEDUP_REMOVED lines=13> */
.L_x_2039:
        /* <DEDUP_REMOVED lines=11> */
.L_x_2040:
[----:B------:R-:W-:-:S04]  /*1890*/  UIMAD UR6, UR47, UR61, UR57 ;  /* 0x0000003d2f0672a4 */ /* 0x000fc8000f8e0239 */
[----:B------:R-:W-:-:S12]  /*18a0*/  UIMAD UR6, UR6, UR59, URZ ;  /* 0x0000003b060672a4 */ /* 0x000fd8000f8e023f */
.L_x_2041:
[----:B------:R-:W1:Y:S01]  /*18b0*/  S2R R15, SR_TID.X ;  /* 0x00000000000f7919 */ /* 0x000e620000002100 */
[----:B------:R-:W2:Y:S01]  /*18c0*/  LDC.64 R6, c[0x0][0x420] ;  /* 0x00010800ff067b82 */ /* 0x000ea20000000a00 */
[----:B------:R-:W-:Y:S01]  /*18d0*/  SHF.R.S32.HI R19, RZ, 0x1f, R244 ;  /* 0x0000001fff137819 */ /* 0x000fe200000114f4 */
[----:B------:R-:W-:Y:S01]  /*18e0*/  ULDC UR9, c[0x0][0x2dc] ;  /* 0x0000b70000097ab9 */ /* 0x000fe20000000800 */
[----:B------:R-:W-:Y:S01]  /*18f0*/  IADD3 R0, P1, R244, UR12, RZ ;  /* 0x0000000cf4007c10 */ /* 0x000fe2000ff3e0ff */
[----:B------:R-:W-:Y:S01]  /*1900*/  USHF.R.S32.HI UR15, URZ, 0x1f, UR57 ;  /* 0x0000001f3f0f7899 */ /* 0x000fe20008011439 */
[----:B------:R-:W-:Y:S01]  /*1910*/  SHF.R.S32.HI R237, RZ, 0x1f, R236 ;  /* 0x0000001fffed7819 */ /* 0x000fe200000114ec */
[----:B------:R-:W-:Y:S01]  /*1920*/  UIMAD UR14, UR9, UR61, URZ ;  /* 0x0000003d090e72a4 */ /* 0x000fe2000f8e023f */
[----:B------:R-:W-:Y:S01]  /*1930*/  IADD3 R2, P0, R236, UR8, RZ ;  /* 0x00000008ec027c10 */ /* 0x000fe2000ff1e0ff */
[----:B------:R-:W-:Y:S01]  /*1940*/  UIADD3 UR36, UR12, UR6, URZ ;  /* 0x000000060c247290 */ /* 0x000fe2000fffe03f */
[----:B------:R-:W-:Y:S01]  /*1950*/  IADD3.X R4, R19, UR24, RZ, P1, !PT ;  /* 0x0000001813047c10 */ /* 0x000fe20008ffe4ff */
[----:B------:R-:W-:Y:S01]  /*1960*/  ULDC.64 UR8, c[0x0][0x428] ;  /* 0x00010a0000087ab9 */ /* 0x000fe20000000a00 */
[----:B------:R-:W-:Y:S01]  /*1970*/  IADD3.X R3, R237, UR49, RZ, P0, !PT ;  /* 0x00000031ed037c10 */ /* 0x000fe200087fe4ff */
[----:B------:R-:W-:Y:S01]  /*1980*/  UIMAD UR6, UR15, UR8, URZ ;  /* 0x000000080f0672a4 */ /* 0x000fe2000f8e023f */
[----:B------:R-:W-:Y:S01]  /*1990*/  BSSY B1, `(.L_x_2037) ;  /* 0x0000c70000017945 */ /* 0x000fe20003800000 */
[----:B------:R-:W-:Y:S01]  /*19a0*/  IMAD R4, R4, UR22, RZ ;  /* 0x0000001604047c24 */ /* 0x000fe2000f8e02ff */
[----:B------:R-:W-:-:S02]  /*19b0*/  UIADD3 UR16, UR12, UR25, URZ ;  /* 0x000000190c107290 */ /* 0x000fc4000fffe03f */
[----:B------:R-:W-:Y:S01]  /*19c0*/  UIMAD UR9, UR57, UR9, UR6 ;  /* 0x00000009390972a4 */ /* 0x000fe2000f8e0206 */
[C---:B------:R-:W-:Y:S01]  /*19d0*/  IMAD R9, R0.reuse, UR23, R4 ;  /* 0x0000001700097c24 */ /* 0x040fe2000f8e0204 */
[----:B------:R-:W-:Y:S01]  /*19e0*/  USHF.L.U32 UR6, UR14, 0x7, URZ ;  /* 0x000000070e067899 */ /* 0x000fe2000800063f */
[----:B------:R-:W-:Y:S01]  /*19f0*/  IMAD.WIDE.U32 R4, R0, UR22, R236 ;  /* 0x0000001600047c25 */ /* 0x000fe2000f8e00ec */
[----:B------:R-:W-:Y:S01]  /*1a00*/  UISETP.GE.AND UP2, UPT, UR38, 0x1, UPT ;  /* 0x000000012600788c */ /* 0x000fe2000bf46270 */
[----:B------:R-:W-:Y:S02]  /*1a10*/  ULDC.64 UR28, c[0x0][0x2b0] ;  /* 0x0000ac00001c7ab9 */ /* 0x000fe40000000a00 */
[----:B--2---:R-:W-:Y:S01]  /*1a20*/  IMAD R8, R6, UR24, RZ ;  /* 0x0000001806087c24 */ /* 0x004fe2000f8e02ff */
[----:B------:R-:W-:Y:S01]  /*1a30*/  IADD3 R4, P0, R4, UR56, RZ ;  /* 0x0000003804047c10 */ /* 0x000fe2000ff1e0ff */
[----:B------:R-:W-:Y:S01]  /*1a40*/  IMAD.WIDE.U32 R2, R6, UR12, R2 ;  /* 0x0000000c06027c25 */ /* 0x000fe2000f8e0002 */
[----:B------:R-:W-:Y:S01]  /*1a50*/  ULDC.64 UR40, c[0x0][0x210] ;  /* 0x0000840000287ab9 */ /* 0x000fe20000000a00 */
[----:B------:R-:W-:Y:S01]  /*1a60*/  ULDC.64 UR24, c[0x0][0x400] ;  /* 0x0001000000187ab9 */ /* 0x000fe20000000a00 */
[----:B------:R-:W-:Y:S01]  /*1a70*/  IADD3.X R5, R5, UR26, R9, P0, !PT ;  /* 0x0000001a05057c10 */ /* 0x000fe200087fe409 */
[----:B------:R-:W-:Y:S01]  /*1a80*/  IMAD R8, R7, UR12, R8 ;  /* 0x0000000c07087c24 */ /* 0x000fe2000f8e0208 */
[----:B-1----:R-:W-:Y:S01]  /*1a90*/  SHF.R.S32.HI R16, RZ, 0x1f, R15 ;  /* 0x0000001fff107819 */ /* 0x002fe2000001140f */
[----:B------:R-:W-:Y:S01]  /*1aa0*/  IMAD.U32 R0, RZ, RZ, UR8 ;  /* 0x00000008ff007e24 */ /* 0x000fe2000f8e00ff */
[----:B------:R-:W-:Y:S01]  /*1ab0*/  ULDC.64 UR12, c[0x0][0x258] ;  /* 0x00009600000c7ab9 */ /* 0x000fe20000000a00 */
[----:B------:R-:W-:Y:S01]  /*1ac0*/  IMAD.IADD R3, R3, 0x1, R8 ;  /* 0x0000000103037824 */ /* 0x000fe200078e0208 */
[----:B------:R-:W-:Y:S01]  /*1ad0*/  LEA.HI R8, R16, R15, RZ, 0x5 ;  /* 0x0000000f10087211 */ /* 0x000fe200078f28ff */
[----:B------:R-:W-:Y:S01]  /*1ae0*/  UIADD3 UR8, UP1, UP0, UR42, UR6, UR50 ;  /* 0x000000062a087290 */ /* 0x000fe2000f83e032 */
[----:B------:R-:W-:Y:S01]  /*1af0*/  IMAD.U32 R9, RZ, RZ, UR12 ;  /* 0x0000000cff097e24 */ /* 0x000fe2000f8e00ff */
[----:B------:R-:W-:Y:S01]  /*1b00*/  USHF.R.S32.HI UR6, URZ, 0x1f, UR6 ;  /* 0x0000001f3f067899 */ /* 0x000fe20008011406 */
[----:B------:R-:W-:Y:S01]  /*1b10*/  IMAD.WIDE.U32 R2, R0, UR57, R2 ;  /* 0x0000003900027c25 */ /* 0x000fe2000f8e0002 */
[----:B------:R-:W-:Y:S01]  /*1b20*/  LOP3.LUT R0, R8, 0xffffffe0, RZ, 0xc0, !PT ;  /* 0xffffffe008007812 */ /* 0x000fe200078ec0ff */
[----:B------:R-:W-:Y:S01]  /*1b30*/  UIMAD UR15, UR15, UR12, URZ ;  /* 0x0000000c0f0f72a4 */ /* 0x000fe2000f8e023f */
[----:B------:R-:W-:Y:S01]  /*1b40*/  SHF.R.S32.HI R8, RZ, 0x5, R8 ;  /* 0x00000005ff087819 */ /* 0x000fe20000011408 */
[----:B------:R-:W-:Y:S01]  /*1b50*/  UIADD3.X UR6, UR51, UR6, UR54, UP1, UP0 ;  /* 0x0000000633067290 */ /* 0x000fe20008fe0436 */
[----:B------:R-:W-:Y:S01]  /*1b60*/  IMAD.WIDE.U32 R4, R9, UR57, R4 ;  /* 0x0000003909047c25 */ /* 0x000fe2000f8e0004 */
[----:B------:R-:W-:Y:S01]  /*1b70*/  UIADD3 UR12, UP1, UP0, UR52, UR8, UR55 ;  /* 0x00000008340c7290 */ /* 0x000fe2000f83e037 */
[----:B------:R-:W-:Y:S01]  /*1b80*/  PLOP3.LUT P0, PT, PT, PT, UP2, 0x80, 0x0 ;  /* 0x000000000000781c */ /* 0x000fe20003f0f028 */
[----:B------:R-:W-:Y:S01]  /*1b90*/  UIMAD UR13, UR57, UR13, UR15 ;  /* 0x0000000d390d72a4 */ /* 0x000fe2000f8e020f */
[----:B------:R-:W-:Y:S01]  /*1ba0*/  IMAD.IADD R13, R15, 0x1, -R0 ;  /* 0x000000010f0d7824 */ /* 0x000fe200078e0a00 */
[----:B------:R-:W-:Y:S01]  /*1bb0*/  UIADD3.X UR6, UR53, UR6, UR48, UP1, UP0 ;  /* 0x0000000635067290 */ /* 0x000fe20008fe0430 */
[----:B------:R-:W-:Y:S01]  /*1bc0*/  VIADD R3, R3, UR9 ;  /* 0x0000000903037c36 */ /* 0x000fe20008000000 */
[----:B------:R-:W-:Y:S01]  /*1bd0*/  UIMAD.WIDE UR26, UR16, 0x4, UR28 ;  /* 0x00000004101a78a5 */ /* 0x000fe2000f8e021c */
[----:B------:R-:W-:Y:S01]  /*1be0*/  IMAD R8, R8, UR14, R13 ;  /* 0x0000000e08087c24 */ /* 0x000fe2000f8e020d */
[----:B------:R-:W-:Y:S01]  /*1bf0*/  LEA R10, P4, R4, UR40, 0x1 ;  /* 0x00000028040a7c11 */ /* 0x000fe2000f8808ff */
[-C--:B------:R-:W-:Y:S01]  /*1c00*/  IMAD R9, R19, R6.reuse, RZ ;  /* 0x0000000613097224 */ /* 0x080fe200078e02ff */
[----:B------:R-:W-:Y:S01]  /*1c10*/  ULDC.64 UR28, c[0x0][0x3e0] ;  /* 0x0000f800001c7ab9 */ /* 0x000fe20000000a00 */
[----:B------:R-:W-:Y:S01]  /*1c20*/  IMAD.WIDE.U32 R2, R244, R6, R2 ;  /* 0x00000006f4027225 */ /* 0x000fe200078e0002 */
[----:B------:R-:W-:Y:S01]  /*1c30*/  IADD3 R0, P2, R8, UR12, RZ ;  /* 0x0000000c08007c10 */ /* 0x000fe2000ff5e0ff */
[----:B------:R-:W-:Y:S01]  /*1c40*/  ULDC.64 UR44, c[0x0][0x478] ;  /* 0x00011e00002c7ab9 */ /* 0x000fe20000000a00 */
[----:B------:R-:W-:Y:S01]  /*1c50*/  ULEA.HI.SX32 UR39, UR39, 0xffffffff, 0x19 ;  /* 0xffffffff27277891 */ /* 0x000fe2000f8fca3f */
[----:B------:R-:W-:Y:S01]  /*1c60*/  IMAD R9, R244, R7, R9 ;  /* 0x00000007f4097224 */ /* 0x000fe200078e0209 */
[----:B------:R-:W-:Y:S01]  /*1c70*/  LEA R238, P1, R0, UR24, 0x2 ;  /* 0x0000001800ee7c11 */ /* 0x000fe2000f8210ff */
[----:B------:R-:W-:Y:S01]  /*1c80*/  VIADD R5, R5, UR13 ;  /* 0x0000000d05057c36 */ /* 0x000fe20008000000 */
[----:B------:R-:W-:Y:S01]  /*1c90*/  LEA R11, P3, R2, UR28, 0x1 ;  /* 0x0000001c020b7c11 */ /* 0x000fe2000f8608ff */
[----:B------:R-:W-:Y:S01]  /*1ca0*/  IMAD.IADD R3, R3, 0x1, R9 ;  /* 0x0000000103037824 */ /* 0x000fe200078e0209 */
[----:B------:R-:W-:Y:S01]  /*1cb0*/  LEA.HI.X.SX32 R8, R8, UR6, 0x1, P2 ;  /* 0x0000000608087c11 */ /* 0x000fe200090f0eff */
[----:B------:R-:W-:Y:S01]  /*1cc0*/  UIMAD.WIDE UR8, UR36, 0x4, UR44 ;  /* 0x00000004240878a5 */ /* 0x000fe2000f8e022c */
[----:B------:R-:W-:-:S02]  /*1cd0*/  LEA.HI.X R5, R4, UR41, R5, 0x1, P4 ;  /* 0x0000002904057c11 */ /* 0x000fc4000a0f0c05 */
[----:B------:R-:W-:Y:S02]  /*1ce0*/  LEA.HI.X R235, R0, UR25, R8, 0x2, P1 ;  /* 0x0000001900eb7c11 */ /* 0x000fe400088f1408 */
[----:B------:R-:W-:Y:S01]  /*1cf0*/  LEA.HI.X R3, R2, UR29, R3, 0x1, P3 ;  /* 0x0000001d02037c11 */ /* 0x000fe200098f0c03 */
[----:B------:R-:W-:Y:S06]  /*1d00*/  @!P0 BRA `(.L_x_2042) ;  /* 0x000000b400cc8947 */ /* 0x000fec0003800000 */
[----:B------:R-:W-:Y:S01]  /*1d10*/  PLOP3.LUT P1, PT, PT, PT, UP4, 0x80, 0x0 ;  /* 0x000000000000781c */ /* 0x000fe20003f2f048 */
[----:B------:R-:W-:Y:S01]  /*1d20*/  IMAD.SHL.U32 R0, R244, 0x40, RZ ;  /* 0x00000040f4007824 */ /* 0x000fe200078e00ff */
[----:B------:R-:W-:Y:S01]  /*1d30*/  UMOV UR12, UR39 ;  /* 0x00000027000c7c82 */ /* 0x000fe20008000000 */
[----:B------:R-:W-:Y:S01]  /*1d40*/  LEA.HI R4, R16, R15, RZ, 0x6 ;  /* 0x0000000f10047211 */ /* 0x000fe200078f30ff */
[----:B------:R-:W-:Y:S01]  /*1d50*/  ULEA.HI UR6, UR12, UR12, URZ, 0x1 ;  /* 0x0000000c0c067291 */ /* 0x000fe2000f8f083f */
[----:B------:R-:W-:Y:S01]  /*1d60*/  VIADD R16, R244, 0x20 ;  /* 0x00000020f4107836 */ /* 0x000fe20000000000 */
[----:B------:R-:W-:Y:S01]  /*1d70*/  LOP3.LUT R0, R0, 0x1c0, RZ, 0xc0, !PT ;  /* 0x000001c000007812 */ /* 0x000fe200078ec0ff */
[----:B------:R-:W-:Y:S01]  /*1d80*/  UMOV UR29, UR8 ;  /* 0x00000008001d7c82 */ /* 0x000fe20008000000 */
[----:B------:R-:W-:Y:S01]  /*1d90*/  ULOP3.LUT UR6, UR6, 0xfffffffe, URZ, 0xc0, !UPT ;  /* 0xfffffffe06067892 */ /* 0x000fe2000f8ec03f */
[----:B------:R-:W-:Y:S01]  /*1da0*/  VIADD R17, R244, 0x40 ;  /* 0x00000040f4117836 */ /* 0x000fe20000000000 */
[----:B------:R-:W-:Y:S01]  /*1db0*/  LOP3.LUT R2, R0, 0x38, R236, 0xf8, !PT ;  /* 0x0000003800027812 */ /* 0x000fe200078ef8ec */
[----:B------:R-:W-:Y:S01]  /*1dc0*/  VIADD R18, R244, 0x60 ;  /* 0x00000060f4127836 */ /* 0x000fe20000000000 */
[----:B------:R-:W-:Y:S01]  /*1dd0*/  SHF.R.U32.HI R0, RZ, 0x3, R0 ;  /* 0x00000003ff007819 */ /* 0x000fe20000011600 */
[----:B------:R-:W-:Y:S01]  /*1de0*/  @P1 BAR.SYNC.DEFER_BLOCKING 0x0 ;  /* 0x0000000000001b1d */ /* 0x000fe20000010000 */
[----:B------:R-:W-:Y:S01]  /*1df0*/  UIADD3 UR8, UR12, -UR6, URZ ;  /* 0x800000060c087290 */ /* 0x000fe2000fffe03f */
[----:B------:R-:W-:Y:S01]  /*1e00*/  IMAD.MOV.U32 R241, RZ, RZ, R10 ;  /* 0x000000fffff17224 */ /* 0x000fe200078e000a */
[----:B------:R-:W-:Y:S01]  /*1e10*/  LOP3.LUT R0, R2, R0, RZ, 0x3c, !PT ;  /* 0x0000000002007212 */ /* 0x000fe200078e3cff */
[----:B------:R-:W-:Y:S01]  /*1e20*/  IMAD.SHL.U32 R2, R4, 0x8, RZ ;  /* 0x0000000804027824 */ /* 0x000fe200078e00ff */
[----:B------:R-:W-:Y:S01]  /*1e30*/  UIMAD UR6, UR12, -0x80, UR38 ;  /* 0xffffff800c0678a4 */ /* 0x000fe2000f8e0226 */
[----:B------:R-:W-:Y:S01]  /*1e40*/  BSSY B0, `(.L_x_2043) ;  /* 0x000001d000007945 */ /* 0x000fe20003800000 */
[----:B------:R-:W-:Y:S01]  /*1e50*/  UISETP.NE.AND UP0, UPT, UR8, 0x1, UPT ;  /* 0x000000010800788c */ /* 0x000fe2000bf05270 */
[----:B------:R-:W-:Y:S01]  /*1e60*/  IMAD.MOV.U32 R242, RZ, RZ, R11 ;  /* 0x000000fffff27224 */ /* 0x000fe200078e000b */
[----:B------:R-:W-:Y:S01]  /*1e70*/  LOP3.LUT R0, R0, 0xfffffe00, R2, 0xf8, !PT ;  /* 0xfffffe0000007812 */ /* 0x000fe200078ef802 */
[----:B------:R-:W-:Y:S01]  /*1e80*/  UMOV UR14, UR26 ;  /* 0x0000001a000e7c82 */ /* 0x000fe20008000000 */
[----:B------:R-:W-:Y:S01]  /*1e90*/  ISETP.GE.AND P5, PT, R244, UR6, PT ;  /* 0x00000006f4007c0c */ /* 0x000fe2000bfa6270 */
[----:B------:R-:W-:Y:S01]  /*1ea0*/  UMOV UR15, UR27 ;  /* 0x0000001b000f7c82 */ /* 0x000fe20008000000 */
[----:B------:R-:W-:Y:S01]  /*1eb0*/  PLOP3.LUT P0, PT, PT, PT, UP0, 0x80, 0x0 ;  /* 0x000000000000781c */ /* 0x000fe20003f0f008 */
[----:B------:R-:W-:Y:S01]  /*1ec0*/  VIADD R2, R0, 0x2000 ;  /* 0x0000200000027836 */ /* 0x000fe20000000000 */
[----:B------:R-:W-:Y:S01]  /*1ed0*/  UMOV UR28, UR9 ;  /* 0x00000009001c7c82 */ /* 0x000fe20008000000 */
[----:B------:R-:W-:Y:S01]  /*1ee0*/  ISETP.GE.AND P4, PT, R16, UR6, PT ;  /* 0x0000000610007c0c */ /* 0x000fe2000bf86270 */
[----:B------:R-:W-:Y:S01]  /*1ef0*/  IMAD.MOV.U32 R243, RZ, RZ, R3 ;  /* 0x000000fffff37224 */ /* 0x000fe200078e0003 */
[----:B------:R-:W-:-:S02]  /*1f00*/  ISETP.GE.AND P3, PT, R17, UR6, PT ;  /* 0x0000000611007c0c */ /* 0x000fc4000bf66270 */
[----:B------:R-:W-:Y:S02]  /*1f10*/  SEL R2, R2, R0, !P0 ;  /* 0x0000000002027207 */ /* 0x000fe40004000000 */
[----:B------:R-:W-:Y:S02]  /*1f20*/  LEA R0, R0, UR4, 0x1 ;  /* 0x0000000400007c11 */ /* 0x000fe4000f8e08ff */
[----:B------:R-:W-:Y:S02]  /*1f30*/  ISETP.GE.AND P2, PT, R18, UR6, PT ;  /* 0x0000000612007c0c */ /* 0x000fe4000bf46270 */
[----:B------:R-:W-:Y:S01]  /*1f40*/  LEA R207, R2, UR4, 0x1 ;  /* 0x0000000402cf7c11 */ /* 0x000fe2000f8e08ff */
[----:B------:R1:W-:Y:S01]  /*1f50*/  @P5 STS.128 [R0+0x8000], RZ ;  /* 0x008000ff00005388 */ /* 0x0003e20000000c00 */
[----:B------:R-:W-:Y:S09]  /*1f60*/  @P5 BRA `(.L_x_2044) ;  /* 0x0000000000285947 */ /* 0x000ff20003800000 */
        /* <DEDUP_REMOVED lines=10> */
.L_x_2044:
[----:B------:R-:W-:Y:S05]  /*2010*/  BSYNC B0 ;  /* 0x0000000000007941 */ /* 0x000fea0003800000 */
.L_x_2043:
        /* <DEDUP_REMOVED lines=13> */
.L_x_2046:
[----:B------:R-:W-:Y:S05]  /*20f0*/  BSYNC B0 ;  /* 0x0000000000007941 */ /* 0x000fea0003800000 */
.L_x_2045:
        /* <DEDUP_REMOVED lines=13> */
.L_x_2048:
[----:B------:R-:W-:Y:S05]  /*21d0*/  BSYNC B0 ;  /* 0x0000000000007941 */ /* 0x000fea0003800000 */
.L_x_2047:
        /* <DEDUP_REMOVED lines=16> */
.L_x_2050:
[----:B------:R-:W-:Y:S05]  /*22e0*/  BSYNC B0 ;  /* 0x0000000000007941 */ /* 0x000fea0003800000 */
.L_x_2049:
        /* <DEDUP_REMOVED lines=21> */
.L_x_2052:
[----:B------:R-:W-:Y:S05]  /*2440*/  BSYNC B0 ;  /* 0x0000000000007941 */ /* 0x000fea0003800000 */
.L_x_2051:
        /* <DEDUP_REMOVED lines=21> */
.L_x_2054:
[----:B------:R-:W-:Y:S05]  /*25a0*/  BSYNC B0 ;  /* 0x0000000000007941 */ /* 0x000fea0003800000 */
.L_x_2053:
        /* <DEDUP_REMOVED lines=21> */
.L_x_2056:
[----:B------:R-:W-:Y:S05]  /*2700*/  BSYNC B0 ;  /* 0x0000000000007941 */ /* 0x000fea0003800000 */
.L_x_2055:
        /* <DEDUP_REMOVED lines=23> */
.L_x_2058:
[----:B------:R-:W-:Y:S05]  /*2880*/  BSYNC B0 ;  /* 0x0000000000007941 */ /* 0x000fea0003800000 */
.L_x_2057:
        /* <DEDUP_REMOVED lines=43> */
.L_x_2060:
[----:B------:R-:W-:Y:S05]  /*2b40*/  BSYNC B0 ;  /* 0x0000000000007941 */ /* 0x000fea0003800000 */
.L_x_2059:
        /* <DEDUP_REMOVED lines=23> */
.L_x_2062:
[----:B------:R-:W-:Y:S05]  /*2cc0*/  BSYNC B0 ;  /* 0x0000000000007941 */ /* 0x000fea0003800000 */
.L_x_2061:
        /* <DEDUP_REMOVED lines=23> */
.L_x_2064:
[----:B------:R-:W-:Y:S05]  /*2e40*/  BSYNC B0 ;  /* 0x0000000000007941 */ /* 0x000fea0003800000 */
.L_x_2063:
        /* <DEDUP_REMOVED lines=23> */
.L_x_2066:
[----:B------:R-:W-:Y:S05]  /*2fc0*/  BSYNC B0 ;  /* 0x0000000000007941 */ /* 0x000fea0003800000 */
.L_x_2065:
        /* <DEDUP_REMOVED lines=32> */
.L_x_2068:
[----:B------:R-:W-:Y:S05]  /*31d0*/  BSYNC B0 ;  /* 0x0000000000007941 */ /* 0x000fea0003800000 */
.L_x_2067:
        /* <DEDUP_REMOVED lines=22> */
.L_x_2070:
[----:B------:R-:W-:Y:S05]  /*3340*/  BSYNC B0 ;  /* 0x0000000000007941 */ /* 0x000fea0003800000 */
.L_x_2069:
        /* <DEDUP_REMOVED lines=22> */
.L_x_2072:
[----:B------:R-:W-:Y:S05]  /*34b0*/  BSYNC B0 ;  /* 0x0000000000007941 */ /* 0x000fea0003800000 */
.L_x_2071:
        /* <DEDUP_REMOVED lines=22> */
.L_x_2074:
[----:B------:R-:W-:Y:S05]  /*3620*/  BSYNC B0 ;  /* 0x0000000000007941 */ /* 0x000fea0003800000 */
.L_x_2073:
[----:B------:R-:W-:Y:S01]  /*3630*/  ISETP.NE.AND P4, PT, R11, RZ, PT ;  /* 0x000000ff0b00720c */ /* 0x000fe20003f85270 */
[----:B------:R-:W-:Y:S01]  /*3640*/  ULDC.64 UR18, c[0x0][0x3c8] ;  /* 0x0000f20000127ab9 */ /* 0x000fe20000000a00 */
[----:B------:R-:W-:Y:S01]  /*3650*/  ISETP.NE.AND P2, PT, R10, RZ, PT ;  /* 0x000000ff0a00720c */ /* 0x000fe20003f45270 */
[----:B------:R-:W-:Y:S01]  /*3660*/  UISETP.NE.U32.AND UP1, UPT, UR18, URZ, UPT ;  /* 0x0000003f1200728c */ /* 0x000fe2000bf25070 */
[----:B------:R-:W2:Y:S01]  /*3670*/  LDC.64 R10, c[0x0][0x3b8] ;  /* 0x0000ee00ff0a7b82 */ /* 0x000ea20000000a00 */
[----:B------:R-:W-:Y:S01]  /*3680*/  USHF.R.S32.HI UR8, URZ, 0x1f, UR57 ;  /* 0x0000001f3f087899 */ /* 0x000fe20008011439 */
[----:B------:R-:W-:Y:S01]  /*3690*/  ISETP.NE.AND P3, PT, R15, RZ, PT ;  /* 0x000000ff0f00720c */ /* 0x000fe20003f65270 */
[----:B------:R-:W-:Y:S01]  /*36a0*/  UISETP.NE.AND.EX UP1, UPT, UR19, URZ, UPT, UP1 ;  /* 0x0000003f1300728c */ /* 0x000fe2000bf25310 */
[----:B-1----:R-:W-:Y:S01]  /*36b0*/  IMAD.MOV.U32 R6, RZ, RZ, 0x4 ;  /* 0x00000004ff067424 */ /* 0x002fe200078e00ff */
[----:B------:R-:W0:Y:S01]  /*36c0*/  LDGDEPBAR ;  /* 0x00000000000079af */ /* 0x000e220000000000 */
[----:B------:R-:W-:Y:S01]  /*36d0*/  IMAD.MOV.U32 R248, RZ, RZ, 0x7f800000 ;  /* 0x7f800000fff87424 */ /* 0x000fe200078e00ff */
[----:B------:R-:W-:Y:S01]  /*36e0*/  ULDC UR35, c[0x0][0x2d0] ;  /* 0x0000b40000237ab9 */ /* 0x000fe20000000800 */
[----:B------:R-:W-:Y:S01]  /*36f0*/  IMAD.MOV.U32 R249, RZ, RZ, 0x7f800000 ;  /* 0x7f800000fff97424 */ /* 0x000fe200078e00ff */
[----:B------:R-:W-:Y:S01]  /*3700*/  PLOP3.LUT P1, PT, PT, PT, UP1, 0x80, 0x0 ;  /* 0x000000000000781c */ /* 0x000fe20003f2f018 */
[----:B------:R-:W-:-:S02]  /*3710*/  IMAD.MOV.U32 R250, RZ, RZ, 0x7f800000 ;  /* 0x7f800000fffa7424 */ /* 0x000fc400078e00ff */
[----:B------:R-:W-:Y:S01]  /*3720*/  IMAD.MOV.U32 R245, RZ, RZ, 0x7f800000 ;  /* 0x7f800000fff57424 */ /* 0x000fe200078e00ff */
[----:B------:R-:W1:Y:S01]  /*3730*/  S2R R12, SR_TID.X ;  /* 0x00000000000c7919 */ /* 0x000e620000002100 */
[----:B------:R-:W-:Y:S01]  /*3740*/  @UP1 ULDC.64 UR20, c[0x0][0x3d0] ;  /* 0x0000f40000141ab9 */ /* 0x000fe20000000a00 */
[----:B------:R-:W-:Y:S01]  /*3750*/  @UP1 UMOV UR9, UR8 ;  /* 0x0000000800091c82 */ /* 0x000fe20008000000 */
[----:B------:R-:W-:Y:S01]  /*3760*/  @UP1 UIMAD UR6, UR58, UR20, URZ ;  /* 0x000000143a0612a4 */ /* 0x000fe2000f8e023f */
[----:B------:R-:W-:Y:S01]  /*3770*/  @UP1 UMOV UR8, UR57 ;  /* 0x0000003900081c82 */ /* 0x000fe20008000000 */
[----:B------:R-:W3:Y:S01]  /*3780*/  S2R R14, SR_TID.X ;  /* 0x00000000000e7919 */ /* 0x000ee20000002100 */
[----:B------:R-:W-:Y:S02]  /*3790*/  @UP1 UIMAD.WIDE.U32 UR8, UR47, UR20, UR8 ;  /* 0x000000142f0812a5 */ /* 0x000fe4000f8e0008 */
[----:B------:R-:W-:Y:S01]  /*37a0*/  @UP1 UIMAD UR6, UR47, UR21, UR6 ;  /* 0x000000152f0612a4 */ /* 0x000fe2000f8e0206 */
[----:B--2---:R-:W2:Y:S01]  /*37b0*/  LDG.E.64 R4, desc[UR10][R10.64+0x8] ;  /* 0x0000080a0a047981 */ /* 0x004ea2000c1e1b00 */
[----:B------:R-:W-:-:S02]  /*37c0*/  @UP1 ULEA UR18, UP0, UR8, UR18, 0x2 ;  /* 0x0000001208121291 */ /* 0x000fc4000f80103f */
[----:B------:R-:W-:Y:S01]  /*37d0*/  @UP1 UIADD3 UR6, UR9, UR6, URZ ;  /* 0x0000000609061290 */ /* 0x000fe2000fffe03f */
[----:B------:R-:W-:-:S03]  /*37e0*/  ULDC UR36, c[0x0][0x2dc] ;  /* 0x0000b70000247ab9 */ /* 0x000fc60000000800 */
[----:B------:R-:W-:Y:S01]  /*37f0*/  @UP1 ULEA.HI.X UR19, UR8, UR19, UR6, 0x2, UP0 ;  /* 0x0000001308131291 */ /* 0x000fe200080f1406 */
[----:B------:R-:W-:Y:S02]  /*3800*/  IMAD.U32 R2, RZ, RZ, UR18 ;  /* 0x00000012ff027e24 */ /* 0x000fe4000f8e00ff */
[----:B------:R-:W-:Y:S01]  /*3810*/  @!P6 IMAD.WIDE R6, R9, R6, UR14 ;  /* 0x0000000e0906ee25 */ /* 0x000fe2000f8e0206 */
[----:B------:R-:W-:-:S03]  /*3820*/  @UP1 ULDC UR6, c[0x0][0x2e8] ;  /* 0x0000ba0000061ab9 */ /* 0x000fc60000000800 */
[----:B------:R-:W-:Y:S01]  /*3830*/  IMAD.U32 R3, RZ, RZ, UR19 ;  /* 0x00000013ff037e24 */ /* 0x000fe2000f8e00ff */
[----:B------:R-:W5:Y:S04]  /*3840*/  @!P6 LDG.E R248, desc[UR10][R6.64] ;  /* 0x0000000a06f8e981 */ /* 0x000f68000c1e1900 */
[----:B------:R4:W2:Y:S04]  /*3850*/  @P1 LDG.E R8, desc[UR10][R2.64] ;  /* 0x0000000a02081981 */ /* 0x0008a8000c1e1900 */
[----:B------:R-:W2:Y:S01]  /*3860*/  LDG.E.64 R10, desc[UR10][R10.64] ;  /* 0x0000000a0a0a7981 */ /* 0x000ea2000c1e1b00 */
[----:B----4-:R-:W-:-:S04]  /*3870*/  IMAD.MOV.U32 R2, RZ, RZ, 0x4 ;  /* 0x00000004ff027424 */ /* 0x010fc800078e00ff */
[----:B------:R-:W-:-:S05]  /*3880*/  IMAD.WIDE R2, R251, R2, UR14 ;  /* 0x0000000efb027e25 */ /* 0x000fca000f8e0202 */
[----:B------:R-:W5:Y:S04]  /*3890*/  @!P4 LDG.E R249, desc[UR10][R2.64] ;  /* 0x0000000a02f9c981 */ /* 0x000f68000c1e1900 */
[----:B------:R-:W5:Y:S04]  /*38a0*/  @!P3 LDG.E R250, desc[UR10][R2.64+0x20] ;  /* 0x0000200a02fab981 */ /* 0x000f68000c1e1900 */
[----:B------:R4:W5:Y:S02]  /*38b0*/  @!P2 LDG.E R245, desc[UR10][R2.64+0x100] ;  /* 0x0001000a02f5a981 */ /* 0x000964000c1e1900 */
[----:B----4-:R-:W4:Y:S01]  /*38c0*/  S2R R3, SR_TID.X ;  /* 0x0000000000037919 */ /* 0x010f220000002100 */
[----:B-1----:R-:W-:Y:S01]  /*38d0*/  SHF.R.S32.HI R12, RZ, 0x1f, R12 ;  /* 0x0000001fff0c7819 */ /* 0x002fe2000001140c */
[----:B---3--:R-:W1:Y:S03]  /*38e0*/  @P1 MUFU.RCP R0, UR6 ;  /* 0x0000000600001d08 */ /* 0x008e660008001000 */
[----:B------:R-:W-:Y:S01]  /*38f0*/  LEA.HI R12, R12, R14, RZ, 0x7 ;  /* 0x0000000e0c0c7211 */ /* 0x000fe200078f38ff */
[----:B------:R-:W-:-:S03]  /*3900*/  UIMAD UR6, UR47, UR61, UR57 ;  /* 0x0000003d2f0672a4 */ /* 0x000fc6000f8e0239 */
[----:B------:R-:W-:Y:S01]  /*3910*/  SHF.R.S32.HI R12, RZ, 0x7, R12 ;  /* 0x00000007ff0c7819 */ /* 0x000fe2000001140c */
[----:B------:R-:W-:Y:S01]  /*3920*/  USHF.L.U32 UR6, UR6, 0x5, URZ ;  /* 0x0000000506067899 */ /* 0x000fe2000800063f */
[----:B------:R-:W-:-:S03]  /*3930*/  IMAD.U32 R2, RZ, RZ, UR17 ;  /* 0x00000011ff027e24 */ /* 0x000fc6000f8e00ff */
[----:B------:R-:W-:Y:S01]  /*3940*/  USHF.R.S32.HI UR9, URZ, 0x1f, UR6 ;  /* 0x0000001f3f097899 */ /* 0x000fe20008011406 */
[----:B----4-:R-:W-:-:S05]  /*3950*/  IMAD.SHL.U32 R3, R3, 0x2, RZ ;  /* 0x0000000203037824 */ /* 0x010fca00078e00ff */
[----:B------:R-:W-:-:S05]  /*3960*/  LOP3.LUT R3, R3, 0x6, RZ, 0xc0, !PT ;  /* 0x0000000603037812 */ /* 0x000fca00078ec0ff */
[----:B------:R-:W-:-:S04]  /*3970*/  IMAD R3, R12, 0x40, R3 ;  /* 0x000000400c037824 */ /* 0x000fc800078e0203 */
[----:B------:R-:W-:Y:S01]  /*3980*/  IMAD R3, R2, 0x80, R3 ;  /* 0x0000008002037824 */ /* 0x000fe200078e0203 */
[----:B------:R-:W-:Y:S01]  /*3990*/  SHF.R.S32.HI R2, RZ, 0x1f, R13 ;  /* 0x0000001fff027819 */ /* 0x000fe2000001140d */
[----:B------:R-:W-:Y:S01]  /*39a0*/  VIADD R175, R176, 0x2000 ;  /* 0x00002000b0af7836 */ /* 0x000fe20000000000 */
[----:B------:R-:W-:-:S04]  /*39b0*/  CS2R R126, SRZ ;  /* 0x00000000007e7805 */ /* 0x000fc8000001ff00 */
[----:B------:R-:W-:Y:S01]  /*39c0*/  SEL R175, R175, R176, !P0 ;  /* 0x000000b0afaf7207 */ /* 0x000fe20004000000 */
[----:B------:R-:W-:Y:S01]  /*39d0*/  IMAD.MOV.U32 R179, RZ, RZ, 0x20 ;  /* 0x00000020ffb37424 */ /* 0x000fe200078e00ff */
[----:B------:R-:W-:Y:S01]  /*39e0*/  CS2R R124, SRZ ;  /* 0x00000000007c7805 */ /* 0x000fe2000001ff00 */
[----:B------:R-:W-:Y:S01]  /*39f0*/  IMAD.MOV.U32 R178, RZ, RZ, 0x40 ;  /* 0x00000040ffb27424 */ /* 0x000fe200078e00ff */
        /* <DEDUP_REMOVED lines=30> */
[----:B------:R-:W-:Y:S01]  /*3be0*/  LEA R175, R175, UR4, 0x1 ;  /* 0x00000004afaf7c11 */ /* 0x000fe2000f8e08ff */
[----:B------:R-:W-:Y:S01]  /*3bf0*/  IMAD.MOV.U32 R239, RZ, RZ, R207 ;  /* 0x000000ffffef7224 */ /* 0x000fe200078e00cf */
[----:B--2---:R-:W-:-:S04]  /*3c00*/  IADD3 R246, P3, P2, R4, UR6, R13 ;  /* 0x0000000604f67c10 */ /* 0x004fc8000fa7e00d */
[----:B------:R-:W-:Y:S01]  /*3c10*/  IADD3.X R4, R5, UR9, R2, P3, P2 ;  /* 0x0000000905047c10 */ /* 0x000fe20009fe4402 */
[----:B-1----:R-:W-:Y:S01]  /*3c20*/  @P1 FMUL.FTZ R0, R8, R0 ;  /* 0x0000000008001220 */ /* 0x002fe20000410000 */
[----:B------:R-:W-:Y:S02]  /*3c30*/  IADD3 R2, R251, -UR38, -R3 ;  /* 0x80000026fb027c10 */ /* 0x000fe4000fffe803 */
[----:B------:R-:W-:-:S03]  /*3c40*/  R2UR UR8, R10 ;  /* 0x000000000a0872ca */ /* 0x000fc600000e0000 */
[----:B------:R-:W-:Y:S01]  /*3c50*/  VIADD R2, R2, UR7 ;  /* 0x0000000702027c36 */ /* 0x000fe20008000000 */
[----:B------:R-:W-:Y:S01]  /*3c60*/  R2UR UR30, R11 ;  /* 0x000000000b1e72ca */ /* 0x000fe200000e0000 */
[----:B------:R-:W-:Y:S01]  /*3c70*/  IMAD.WIDE.U32 R246, R246, -0x2daee0ad, RZ ;  /* 0xd2511f53f6f67825 */ /* 0x000fe200078e00ff */
[----:B------:R-:W-:Y:S01]  /*3c80*/  UMOV UR6, URZ ;  /* 0x0000003f00067c82 */ /* 0x000fe20008000000 */
[----:B------:R-:W-:Y:S01]  /*3c90*/  ULDC.U8 UR9, c[0x0][0x388] ;  /* 0x0000e20000097ab9 */ /* 0x000fe20000000000 */
[----:B------:R1:W-:Y:S01]  /*3ca0*/  STL [R1], R2 ;  /* 0x0000000201007387 */ /* 0x0003e20000100800 */
[----:B------:R-:W-:Y:S01]  /*3cb0*/  @P1 R2UR UR13, R0 ;  /* 0x00000000000d12ca */ /* 0x000fe200000e0000 */
[----:B------:R-:W-:-:S05]  /*3cc0*/  VIADD R0, R177, 0x2000 ;  /* 0x00002000b1007836 */ /* 0x000fca0000000000 */
[----:B------:R-:W-:Y:S01]  /*3cd0*/  SEL R0, R0, R177, !P0 ;  /* 0x000000b100007207 */ /* 0x000fe20004000000 */
[----:B------:R-:W-:Y:S01]  /*3ce0*/  UIADD3 UR27, UR8, -0x61c88647, URZ ;  /* 0x9e3779b9081b7890 */ /* 0x000fe2000fffe03f */
[----:B------:R-:W-:Y:S02]  /*3cf0*/  LOP3.LUT R252, R4, UR8, RZ, 0x3c, !PT ;  /* 0x0000000804fc7c12 */ /* 0x000fe4000f8e3cff */
[----:B------:R-:W-:Y:S01]  /*3d00*/  LEA R170, R0, UR4, 0x1 ;  /* 0x0000000400aa7c11 */ /* 0x000fe2000f8e08ff */
[----:B------:R-:W-:Y:S02]  /*3d10*/  UIADD3 UR26, UR8, 0x3c6ef372, URZ ;  /* 0x3c6ef372081a7890 */ /* 0x000fe4000fffe03f */
[----:B------:R-:W-:Y:S02]  /*3d20*/  UIADD3 UR24, UR8, -0x255992d5, URZ ;  /* 0xdaa66d2b08187890 */ /* 0x000fe4000fffe03f */
[----:B------:R-:W-:Y:S02]  /*3d30*/  UIADD3 UR22, UR8, 0x78dde6e4, URZ ;  /* 0x78dde6e408167890 */ /* 0x000fe4000fffe03f */
[----:B------:R-:W-:-:S02]  /*3d40*/  UIADD3 UR20, UR8, 0x1715609d, URZ ;  /* 0x1715609d08147890 */ /* 0x000fc4000fffe03f */
[----:B------:R-:W-:Y:S02]  /*3d50*/  UIADD3 UR18, UR8, -0x4ab325aa, URZ ;  /* 0xb54cda5608127890 */ /* 0x000fe4000fffe03f */
[----:B------:R-:W-:Y:S02]  /*3d60*/  UIADD3 UR34, UR30, -0x4498517b, URZ ;  /* 0xbb67ae851e227890 */ /* 0x000fe4000fffe03f */
[----:B------:R-:W-:Y:S02]  /*3d70*/  UIADD3 UR25, UR30, 0x76cf5d0a, URZ ;  /* 0x76cf5d0a1e197890 */ /* 0x000fe4000fffe03f */
[----:B------:R-:W-:Y:S02]  /*3d80*/  UIADD3 UR23, UR30, 0x32370b8f, URZ ;  /* 0x32370b8f1e177890 */ /* 0x000fe4000fffe03f */
[----:B------:R-:W-:Y:S02]  /*3d90*/  UIADD3 UR21, UR30, -0x126145ec, URZ ;  /* 0xed9eba141e157890 */ /* 0x000fe4000fffe03f */
[----:B------:R-:W-:-:S02]  /*3da0*/  UIADD3 UR19, UR30, -0x56f99767, URZ ;  /* 0xa90668991e137890 */ /* 0x000fc4000fffe03f */
[----:B------:R-:W-:Y:S01]  /*3db0*/  UIADD3 UR16, UR30, 0x646e171e, URZ ;  /* 0x646e171e1e107890 */ /* 0x000fe2000fffe03f */
[----:B------:R-:W-:Y:S01]  /*3dc0*/  @UP1 UMOV UR6, UR13 ;  /* 0x0000000d00061c82 */ /* 0x000fe20008000000 */
[----:B-1----:R-:W-:-:S10]  /*3dd0*/  ULDC UR8, c[0x0][0x2ec] ;  /* 0x0000bb0000087ab9 */ /* 0x002fd40000000800 */
.L_x_2077:
[----:B------:R-:W2:Y:S01]  /*3de0*/  LDL R0, [R1+0x8] ;  /* 0x0000080001007983 */ /* 0x000ea20000100800 */
[----:B------:R-:W-:Y:S01]  /*3df0*/  USHF.L.U32 UR13, UR17, 0x7, URZ ;  /* 0x00000007110d7899 */ /* 0x000fe2000800063f */
[----:B------:R-:W-:Y:S01]  /*3e00*/  IMAD.U32 R3, RZ, RZ, UR17 ;  /* 0x00000011ff037e24 */ /* 0x000fe2000f8e00ff */
[----:B------:R-:W-:Y:S01]  /*3e10*/  UISETP.GE.AND UP2, UPT, UR12, 0x1, UPT ;  /* 0x000000010c00788c */ /* 0x000fe2000bf46270 */
[----:B------:R-:W0:Y:S01]  /*3e20*/  LDGDEPBAR ;  /* 0x00000000000079af */ /* 0x000e220000000000 */
[----:B------:R-:W-:Y:S07]  /*3e30*/  UIADD3 UR13, UR13, 0x80, URZ ;  /* 0x000000800d0d7890 */ /* 0x000fee000fffe03f */
[----:B------:R-:W3:Y:S01]  /*3e40*/  LDL R180, [R1+0x4] ;  /* 0x0000040001b47983 */ /* 0x000ee20000100800 */
[----:B------:R-:W-:Y:S03]  /*3e50*/  UISETP.GE.AND UP0, UPT, UR13, UR7, UPT ;  /* 0x000000070d00728c */ /* 0x000fe6000bf06270 */
[----:B------:R-:W4:Y:S01]  /*3e60*/  LDL R185, [R1] ;  /* 0x0000000001b97983 */ /* 0x000f220000100800 */
[----:B------:R-:W1:Y:S01]  /*3e70*/  S2R R186, SR_TID.X ;  /* 0x0000000000ba7919 */ /* 0x000e620000002100 */
[----:B------:R-:W1:Y:S02]  /*3e80*/  S2R R183, SR_TID.X ;  /* 0x0000000000b77919 */ /* 0x000e640000002100 */
[----:B-1----:R-:W-:Y:S01]  /*3e90*/  SHF.R.S32.HI R183, RZ, 0x1f, R183 ;  /* 0x0000001fffb77819 */ /* 0x002fe200000114b7 */
[----:B------:R-:W-:Y:S04]  /*3ea0*/  DEPBAR.LE SB0, 0x0 ;  /* 0x000080000000791a */ /* 0x000fe80000000000 */
[----:B------:R-:W-:Y:S01]  /*3eb0*/  LEA.HI R183, R183, R186, RZ, 0x7 ;  /* 0x000000bab7b77211 */ /* 0x000fe200078f38ff */
[----:B------:R-:W-:Y:S03]  /*3ec0*/  BAR.SYNC.DEFER_BLOCKING 0x0 ;  /* 0x0000000000007b1d */ /* 0x000fe60000010000 */
[----:B------:R-:W-:Y:S03]  /*3ed0*/  SHF.R.S32.HI R183, RZ, 0x7, R183 ;  /* 0x00000007ffb77819 */ /* 0x000fe600000114b7 */
[----:B------:R-:W-:Y:S08]  /*3ee0*/  LDSM.16.M88.4 R64, [R175] ;  /* 0x00000000af40783b */ /* 0x000ff00000000200 */
[----:B------:R-:W1:Y:S08]  /*3ef0*/  LDSM.16.M88.4 R16, [R172+UR4+0xc000] ;  /* 0x00c00004ac10783b */ /* 0x000e700008000200 */
[----:B------:R-:W1:Y:S08]  /*3f00*/  LDSM.16.M88.4 R60, [R175+0x2000] ;  /* 0x00200000af3c783b */ /* 0x000e700000000200 */
[----:B------:R-:W1:Y:S08]  /*3f10*/  LDSM.16.M88.4 R32, [R172+UR4+0xc800] ;  /* 0x00c80004ac20783b */ /* 0x000e700008000200 */
[----:B------:R-:W1:Y:S08]  /*3f20*/  LDSM.16.M88.4 R48, [R172+UR4+0xd000] ;  /* 0x00d00004ac30783b */ /* 0x000e700008000200 */
[----:B------:R-:W1:Y:S02]  /*3f30*/  LDSM.16.M88.4 R132, [R172+UR4+0xd800] ;  /* 0x00d80004ac84783b */ /* 0x000e640008000200 */
        /* <DEDUP_REMOVED lines=20> */
[----:B------:R-:W-:Y:S02]  /*4080*/  HMMA.16816.F32 R64, R64, R134, RZ ;  /* 0x000000864040723c */ /* 0x000fe400000018ff */
[----:B--2---:R-:W-:Y:S02]  /*4090*/  R2P PR, R0, 0x6 ;  /* 0x0000000600007804 */ /* 0x004fe40000000000 */
[----:B------:R-:W-:Y:S02]  /*40a0*/  PLOP3.LUT P0, PT, PT, PT, UP0, 0x80, 0x0 ;  /* 0x000000000000781c */ /* 0x000fe40003f0f008 */
[----:B------:R-:W-:Y:S02]  /*40b0*/  PLOP3.LUT P3, PT, PT, PT, UP0, 0x80, 0x0 ;  /* 0x000000000000781c */ /* 0x000fe40003f6f008 */
[----:B------:R-:W-:Y:S03]  /*40c0*/  SEL R2, R179, 0xffffffe0, !P1 ;  /* 0xffffffe0b3027807 */ /* 0x000fe60004800000 */
[----:B------:R-:W-:Y:S02]  /*40d0*/  SEL R169, R178, 0xffffffc0, !P2 ;  /* 0xffffffc0b2a97807 */ /* 0x000fe40005000000 */
[----:B------:R-:W-:Y:S01]  /*40e0*/  PLOP3.LUT P2, PT, PT, PT, UP0, 0x80, 0x0 ;  /* 0x000000000000781c */ /* 0x000fe20003f4f008 */
[C---:B------:R-:W-:Y:S01]  /*40f0*/  IMAD.IADD R0, R175.reuse, 0x1, R2 ;  /* 0x00000001af007824 */ /* 0x040fe200078e0202 */
[----:B------:R-:W-:Y:S01]  /*4100*/  PLOP3.LUT P1, PT, PT, PT, UP0, 0x80, 0x0 ;  /* 0x000000000000781c */ /* 0x000fe20003f2f008 */
[--C-:B------:R-:W-:Y:S03]  /*4110*/  IMAD.IADD R132, R175, 0x1, R169.reuse ;  /* 0x00000001af847824 */ /* 0x100fe600078e02a9 */
[----:B------:R-:W1:Y:S08]  /*4120*/  LDSM.16.M88.4 R136, [R0] ;  /* 0x000000000088783b */ /* 0x000e700000000200 */
[----:B------:R-:W2:Y:S08]  /*4130*/  LDSM.16.M88.4 R144, [R0+0x2000] ;  /* 0x002000000090783b */ /* 0x000eb00000000200 */
[----:B------:R-:W4:Y:S08]  /*4140*/  LDSM.16.M88.4 R160, [R132] ;  /* 0x0000000084a0783b */ /* 0x000f300000000200 */
[----:B------:R-:W4:Y:S01]  /*4150*/  LDSM.16.M88.4 R132, [R132+0x2000] ;  /* 0x002000008484783b */ /* 0x000f220000000200 */
        /* <DEDUP_REMOVED lines=8> */
[C---:B------:R-:W-:Y:S01]  /*41e0*/  HMMA.16816.F32 R32, R136.reuse, R150, R32 ;  /* 0x000000968820723c */ /* 0x040fe20000001820 */
[----:B------:R-:W2:Y:S05]  /*41f0*/  LDSM.16.M88.4 R148, [R171+0x1000] ;  /* 0x00100000ab94783b */ /* 0x000eaa0000000200 */
[-C--:B------:R-:W-:Y:S06]  /*4200*/  HMMA.16816.F32 R36, R136, R152.reuse, R36 ;  /* 0x000000988824723c */ /* 0x080fec0000001824 */
[C---:B------:R-:W-:Y:S06]  /*4210*/  HMMA.16816.F32 R40, R144.reuse, R152, R40 ;  /* 0x000000989028723c */ /* 0x040fec0000001828 */
[-C--:B------:R-:W-:Y:S06]  /*4220*/  HMMA.16816.F32 R44, R144, R154.reuse, R44 ;  /* 0x0000009a902c723c */ /* 0x080fec000000182c */
[C---:B------:R-:W-:Y:S06]  /*4230*/  HMMA.16816.F32 R48, R136.reuse, R154, R48 ;  /* 0x0000009a8830723c */ /* 0x040fec0000001830 */
[-C--:B------:R-:W-:Y:S01]  /*4240*/  HMMA.16816.F32 R52, R136, R156.reuse, R52 ;  /* 0x0000009c8834723c */ /* 0x080fe20000001834 */
[----:B------:R-:W-:Y:S04]  /*4250*/  IMAD.U32 R154, RZ, RZ, UR12 ;  /* 0x0000000cff9a7e24 */ /* 0x000fe8000f8e00ff */
[----:B---3--:R-:W-:Y:S01]  /*4260*/  IMAD R154, R154, 0x8, R180 ;  /* 0x000000089a9a7824 */ /* 0x008fe200078e02b4 */
[C---:B------:R-:W-:Y:S06]  /*4270*/  HMMA.16816.F32 R56, R144.reuse, R156, R56 ;  /* 0x0000009c9038723c */ /* 0x040fec0000001838 */
[-C--:B------:R-:W-:Y:S01]  /*4280*/  HMMA.16816.F32 R60, R144, R158.reuse, R60 ;  /* 0x0000009e903c723c */ /* 0x080fe2000000183c */
[----:B------:R-:W3:Y:S04]  /*4290*/  LDSM.16.M88.4 R144, [R171+0x1800] ;  /* 0x00180000ab90783b */ /* 0x000ee80000000200 */
[C---:B------:R-:W-:Y:S01]  /*42a0*/  VIADD R156, R154.reuse, 0x4 ;  /* 0x000000049a9c7836 */ /* 0x040fe20000000000 */
[----:B------:R-:W-:Y:S05]  /*42b0*/  HMMA.16816.F32 R64, R136, R158, R64 ;  /* 0x0000009e8840723c */ /* 0x000fea0000001840 */
[----:B------:R-:W-:Y:S01]  /*42c0*/  IMAD.WIDE.U32 R154, R154, -0x326172a9, RZ ;  /* 0xcd9e8d579a9a7825 */ /* 0x000fe200078e00ff */
[-C--:B----4-:R-:W-:Y:S05]  /*42d0*/  HMMA.16816.F32 R4, R160, R164.reuse, R4 ;  /* 0x000000a4a004723c */ /* 0x090fea0000001804 */
[-C--:B------:R-:W-:Y:S01]  /*42e0*/  LOP3.LUT R158, R155, R252.reuse, RZ, 0x3c, !PT ;  /* 0x000000fc9b9e7212 */ /* 0x080fe200078e3cff */
[C---:B------:R-:W-:Y:S01]  /*42f0*/  HMMA.16816.F32 R8, R132.reuse, R164, R8 ;  /* 0x000000a48408723c */ /* 0x040fe20000001808 */
[----:B------:R-:W4:Y:S01]  /*4300*/  @P0 S2R R164, SR_TID.X ;  /* 0x0000000000a40919 */ /* 0x000f220000002100 */
[----:B------:R-:W-:Y:S03]  /*4310*/  PLOP3.LUT P0, PT, PT, PT, UP0, 0x80, 0x0 ;  /* 0x000000000000781c */ /* 0x000fe60003f0f008 */
[----:B------:R-:W-:Y:S01]  /*4320*/  IMAD.WIDE.U32 R156, R156, -0x326172a9, RZ ;  /* 0xcd9e8d579c9c7825 */ /* 0x000fe200078e00ff */
[-C--:B------:R-:W-:Y:S05]  /*4330*/  HMMA.16816.F32 R12, R132, R166.reuse, R12 ;  /* 0x000000a6840c723c */ /* 0x080fea000000180c */
[----:B------:R-:W-:Y:S01]  /*4340*/  LOP3.LUT R180, R157, R252, RZ, 0x3c, !PT ;  /* 0x000000fc9db47212 */ /* 0x000fe200078e3cff */
[C---:B------:R-:W-:Y:S05]  /*4350*/  HMMA.16816.F32 R16, R160.reuse, R166, R16 ;  /* 0x000000a6a010723c */ /* 0x040fea0000001810 */
[----:B------:R-:W-:Y:S01]  /*4360*/  IMAD.WIDE.U32 R158, R158, -0x2daee0ad, RZ ;  /* 0xd2511f539e9e7825 */ /* 0x000fe200078e00ff */
[-C--:B-1----:R-:W-:Y:S05]  /*4370*/  HMMA.16816.F32 R20, R160, R140.reuse, R20 ;  /* 0x0000008ca014723c */ /* 0x082fea0000001814 */
[----:B------:R-:W-:Y:S01]  /*4380*/  IMAD.WIDE.U32 R180, R180, -0x2daee0ad, RZ ;  /* 0xd2511f53b4b47825 */ /* 0x000fe200078e00ff */
[C---:B------:R-:W-:Y:S06]  /*4390*/  HMMA.16816.F32 R24, R132.reuse, R140, R24 ;  /* 0x0000008c8418723c */ /* 0x040fec0000001818 */
        /* <DEDUP_REMOVED lines=8> */
[----:B------:R-:W1:Y:S01]  /*4420*/  LDSM.16.M88.4 R136, [R148] ;  /* 0x000000009488783b */ /* 0x000e620000000200 */
[----:B------:R-:W-:Y:S01]  /*4430*/  IMAD R0, R3, 0x2, R183 ;  /* 0x0000000203007824 */ /* 0x000fe200078e02b7 */
[----:B------:R-:W-:Y:S01]  /*4440*/  LOP3.LUT R3, R246, UR34, RZ, 0x3c, !PT ;  /* 0x00000022f6037c12 */ /* 0x000fe2000f8e3cff */
[-C--:B---3--:R-:W-:Y:S04]  /*4450*/  HMMA.16816.F32 R52, R160, R144.reuse, R52 ;  /* 0x00000090a034723c */ /* 0x088fe80000001834 */
[----:B------:R-:W-:Y:S01]  /*4460*/  LOP3.LUT R166, R3, R159, RZ, 0x3c, !PT ;  /* 0x0000009f03a67212 */ /* 0x000fe200078e3cff */
[----:B------:R-:W2:Y:S01]  /*4470*/  LDSM.16.M88.4 R148, [R148+0x2000] ;  /* 0x002000009494783b */ /* 0x000ea20000000200 */
[C---:B------:R-:W-:Y:S05]  /*4480*/  HMMA.16816.F32 R56, R132.reuse, R144, R56 ;  /* 0x000000908438723c */ /* 0x040fea0000001838 */
[----:B------:R-:W-:Y:S01]  /*4490*/  IMAD.SHL.U32 R0, R0, 0x2, RZ ;  /* 0x0000000200007824 */ /* 0x000fe200078e00ff */
[-C--:B------:R-:W-:Y:S05]  /*44a0*/  HMMA.16816.F32 R60, R132, R146.reuse, R60 ;  /* 0x00000092843c723c */ /* 0x080fea000000183c */
[C---:B------:R-:W-:Y:S01]  /*44b0*/  LOP3.LUT R144, R247.reuse, UR30, R0, 0x96, !PT ;  /* 0x0000001ef7907c12 */ /* 0x040fe2000f8e9600 */
[----:B------:R-:W-:Y:S01]  /*44c0*/  VIADD R152, R0, 0x1 ;  /* 0x0000000100987836 */ /* 0x000fe20000000000 */
[----:B------:R-:W-:Y:S04]  /*44d0*/  HMMA.16816.F32 R64, R160, R146, R64 ;  /* 0x00000092a040723c */ /* 0x000fe80000001840 */
[----:B------:R-:W-:Y:S01]  /*44e0*/  LOP3.LUT R152, R247, UR30, R152, 0x96, !PT ;  /* 0x0000001ef7987c12 */ /* 0x000fe2000f8e9698 */
[----:B----4-:R-:W-:Y:S01]  /*44f0*/  @P3 IMAD.SHL.U32 R0, R164, 0x2, RZ ;  /* 0x00000002a4003824 */ /* 0x010fe200078e00ff */
[----:B------:R-:W-:Y:S01]  /*4500*/  LOP3.LUT R164, R3, R181, RZ, 0x3c, !PT ;  /* 0x000000b503a47212 */ /* 0x000fe200078e3cff */
[----:B------:R-:W-:Y:S04]  /*4510*/  IMAD.U32 R3, RZ, RZ, UR17 ;  /* 0x00000011ff037e24 */ /* 0x000fe8000f8e00ff */
[----:B------:R-:W-:Y:S01]  /*4520*/  @P2 LOP3.LUT R0, R0, 0x6, RZ, 0xc0, !PT ;  /* 0x0000000600002812 */ /* 0x000fe200078ec0ff */
[----:B------:R-:W-:Y:S04]  /*4530*/  IMAD.WIDE.U32 R166, R166, -0x326172a9, RZ ;  /* 0xcd9e8d57a6a67825 */ /* 0x000fe800078e00ff */
[----:B------:R-:W-:Y:S01]  /*4540*/  @P1 IMAD R0, R183, 0x40, R0 ;  /* 0x00000040b7001824 */ /* 0x000fe200078e0200 */
[-C--:B-1----:R-:W-:Y:S05]  /*4550*/  HMMA.16816.F32 R4, R136, R140.reuse, R4 ;  /* 0x0000008c8804723c */ /* 0x082fea0000001804 */
[----:B------:R-:W-:Y:S02]  /*4560*/  @P0 IMAD R3, R3, 0x80, R0 ;  /* 0x0000008003030824 */ /* 0x000fe400078e0200 */
[----:B------:R-:W-:Y:S01]  /*4570*/  IMAD.U32 R0, RZ, RZ, UR12 ;  /* 0x0000000cff007e24 */ /* 0x000fe2000f8e00ff */
[C---:B--2---:R-:W-:Y:S04]  /*4580*/  HMMA.16816.F32 R8, R148.reuse, R140, R8 ;  /* 0x0000008c9408723c */ /* 0x044fe80000001808 */
[----:B------:R-:W-:Y:S02]  /*4590*/  IMAD.WIDE.U32 R144, R144, -0x326172a9, RZ ;  /* 0xcd9e8d5790907825 */ /* 0x000fe400078e00ff */
[-C--:B------:R-:W-:Y:S05]  /*45a0*/  HMMA.16816.F32 R12, R148, R142.reuse, R12 ;  /* 0x0000008e940c723c */ /* 0x080fea000000180c */
[----:B------:R-:W-:Y:S01]  /*45b0*/  LOP3.LUT R135, R167, UR26, R144, 0x96, !PT ;  /* 0x0000001aa7877c12 */ /* 0x000fe2000f8e9690 */
[----:B------:R-:W-:Y:S01]  /*45c0*/  IMAD.WIDE.U32 R164, R164, -0x326172a9, RZ ;  /* 0xcd9e8d57a4a47825 */ /* 0x000fe200078e00ff */
[----:B------:R-:W-:Y:S01]  /*45d0*/  LOP3.LUT R182, R145, UR27, R154, 0x96, !PT ;  /* 0x0000001b91b67c12 */ /* 0x000fe2000f8e969a */
[C---:B------:R-:W-:Y:S04]  /*45e0*/  HMMA.16816.F32 R16, R136.reuse, R142, R16 ;  /* 0x0000008e8810723c */ /* 0x040fe80000001810 */
[----:B------:R-:W-:Y:S01]  /*45f0*/  LOP3.LUT R201, R165, UR26, R144, 0x96, !PT ;  /* 0x0000001aa5c97c12 */ /* 0x000fe2000f8e9690 */
[----:B------:R-:W-:Y:S01]  /*4600*/  IMAD R0, R0, 0x80, R185 ;  /* 0x0000008000007824 */ /* 0x000fe200078e02b9 */
[----:B------:R-:W-:Y:S05]  /*4610*/  LOP3.LUT R184, R145, UR27, R156, 0x96, !PT ;  /* 0x0000001b91b87c12 */ /* 0x000fea000f8e969c */
[C---:B------:R-:W-:Y:S02]  /*4620*/  VIADD R144, R0.reuse, 0xffffffff ;  /* 0xffffffff00907836 */ /* 0x040fe40000000000 */
[C---:B------:R-:W-:Y:S02]  /*4630*/  VIADD R141, R0.reuse, 0x7 ;  /* 0x00000007008d7836 */ /* 0x040fe40000000000 */
[----:B------:R-:W-:Y:S01]  /*4640*/  VIADD R134, R0, 0x8 ;  /* 0x0000000800867836 */ /* 0x000fe20000000000 */
[----:B------:R-:W-:Y:S01]  /*4650*/  ISETP.GE.AND P4, PT, R144, RZ, PT ;  /* 0x000000ff9000720c */ /* 0x000fe20003f86270 */
[----:B------:R-:W-:Y:S01]  /*4660*/  VIADD R133, R0, 0x40 ;  /* 0x0000004000857836 */ /* 0x000fe20000000000 */
[----:B------:R-:W-:Y:S01]  /*4670*/  ISETP.GE.AND P0, PT, R141, RZ, PT ;  /* 0x000000ff8d00720c */ /* 0x000fe20003f06270 */
[----:B------:R-:W-:Y:S01]  /*4680*/  IMAD.WIDE.U32 R152, R152, -0x326172a9, RZ ;  /* 0xcd9e8d5798987825 */ /* 0x000fe200078e00ff */
[----:B------:R-:W-:Y:S02]  /*4690*/  ISETP.GE.AND P2, PT, R134, RZ, PT ;  /* 0x000000ff8600720c */ /* 0x000fe40003f46270 */
[----:B------:R-:W-:Y:S01]  /*46a0*/  ISETP.GE.AND P1, PT, R133, RZ, PT ;  /* 0x000000ff8500720c */ /* 0x000fe20003f26270 */
[C---:B------:R-:W-:Y:S01]  /*46b0*/  VIADD R155, R0.reuse, 0xfffffff7 ;  /* 0xfffffff7009b7836 */ /* 0x040fe20000000000 */
[C---:B------:R-:W-:Y:S01]  /*46c0*/  LOP3.LUT R188, R153.reuse, UR27, R154, 0x96, !PT ;  /* 0x0000001b99bc7c12 */ /* 0x040fe2000f8e969a */
[C---:B------:R-:W-:Y:S01]  /*46d0*/  VIADD R132, R0.reuse, 0x48 ;  /* 0x0000004800847836 */ /* 0x040fe20000000000 */
[----:B------:R-:W-:Y:S01]  /*46e0*/  LOP3.LUT R190, R153, UR27, R156, 0x96, !PT ;  /* 0x0000001b99be7c12 */ /* 0x000fe2000f8e969c */
[C---:B------:R-:W-:Y:S01]  /*46f0*/  VIADD R140, R0.reuse, 0x47 ;  /* 0x00000047008c7836 */ /* 0x040fe20000000000 */
[--C-:B------:R-:W-:Y:S01]  /*4700*/  LOP3.LUT R181, R167, UR26, R152.reuse, 0x96, !PT ;  /* 0x0000001aa7b57c12 */ /* 0x100fe2000f8e9698 */
[C---:B------:R-:W-:Y:S01]  /*4710*/  VIADD R145, R0.reuse, 0x3f ;  /* 0x0000003f00917836 */ /* 0x040fe20000000000 */
[C---:B------:R-:W-:Y:S01]  /*4720*/  @!P4 IADD3 R144, -R0.reuse, 0x1, RZ ;  /* 0x000000010090c810 */ /* 0x040fe20007ffe1ff */
[C---:B------:R-:W-:Y:S01]  /*4730*/  VIADD R154, R0.reuse, 0xfffffff0 ;  /* 0xfffffff0009a7836 */ /* 0x040fe20000000000 */
[----:B------:R-:W-:Y:S01]  /*4740*/  ISETP.GE.AND P4, PT, R155, RZ, PT ;  /* 0x000000ff9b00720c */ /* 0x000fe20003f86270 */
[----:B------:R-:W-:Y:S01]  /*4750*/  VIADD R147, R0, 0xfffffff8 ;  /* 0xfffffff800937836 */ /* 0x000fe20000000000 */
[----:B------:R-:W-:Y:S01]  /*4760*/  ISETP.GE.AND P6, PT, R132, RZ, PT ;  /* 0x000000ff8400720c */ /* 0x000fe20003fc6270 */
[----:B------:R-:W-:Y:S01]  /*4770*/  VIADD R153, R0, 0x37 ;  /* 0x0000003700997836 */ /* 0x000fe20000000000 */
[----:B------:R-:W-:Y:S01]  /*4780*/  ISETP.GE.AND P3, PT, R140, RZ, PT ;  /* 0x000000ff8c00720c */ /* 0x000fe20003f66270 */
[C---:B------:R-:W-:Y:S01]  /*4790*/  VIADD R160, R0.reuse, 0xffffffe8 ;  /* 0xffffffe800a07836 */ /* 0x040fe20000000000 */
[----:B------:R-:W-:Y:S01]  /*47a0*/  ISETP.GE.AND P5, PT, R145, RZ, PT ;  /* 0x000000ff9100720c */ /* 0x000fe20003fa6270 */
[C---:B------:R-:W-:Y:S01]  /*47b0*/  VIADD R146, R0.reuse, 0x38 ;  /* 0x0000003800927836 */ /* 0x040fe20000000000 */
[C---:B------:R-:W-:Y:S01]  /*47c0*/  @!P0 IADD3 R141, -R0.reuse, -0x7, RZ ;  /* 0xfffffff9008d8810 */ /* 0x040fe20007ffe1ff */
[----:B------:R-:W-:Y:S01]  /*47d0*/  VIADD R156, R0, 0xffffffef ;  /* 0xffffffef009c7836 */ /* 0x000fe20000000000 */
[----:B------:R-:W-:Y:S01]  /*47e0*/  ISETP.GE.AND P0, PT, R154, RZ, PT ;  /* 0x000000ff9a00720c */ /* 0x000fe20003f06270 */
[C---:B------:R-:W-:Y:S01]  /*47f0*/  VIADD R161, R0.reuse, 0xffffffe7 ;  /* 0xffffffe700a17836 */ /* 0x040fe20000000000 */
[----:B------:R-:W-:Y:S01]  /*4800*/  LOP3.LUT R202, R165, UR26, R152, 0x96, !PT ;  /* 0x0000001aa5ca7c12 */ /* 0x000fe2000f8e9698 */
[C---:B------:R-:W-:Y:S01]  /*4810*/  VIADD R152, R0.reuse, 0x30 ;  /* 0x0000003000987836 */ /* 0x040fe20000000000 */
[C---:B------:R-:W-:Y:S01]  /*4820*/  @!P2 IADD3 R134, -R0.reuse, -0x8, RZ ;  /* 0xfffffff80086a810 */ /* 0x040fe20007ffe1ff */
[C---:B------:R-:W-:Y:S01]  /*4830*/  VIADD R159, R0.reuse, 0x27 ;  /* 0x00000027009f7836 */ /* 0x040fe20000000000 */
[C---:B------:R-:W-:Y:S01]  /*4840*/  @!P1 IADD3 R133, -R0.reuse, -0x40, RZ ;  /* 0xffffffc000859810 */ /* 0x040fe20007ffe1ff */
[C---:B------:R-:W-:Y:S01]  /*4850*/  VIADD R186, R0.reuse, 0xffffffd8 ;  /* 0xffffffd800ba7836 */ /* 0x040fe20000000000 */
[----:B------:R-:W-:Y:S01]  /*4860*/  ISETP.GE.AND P2, PT, R147, RZ, PT ;  /* 0x000000ff9300720c */ /* 0x000fe20003f46270 */
[C---:B------:R-:W-:Y:S01]  /*4870*/  VIADD R157, R0.reuse, 0x2f ;  /* 0x0000002f009d7836 */ /* 0x040fe20000000000 */
[----:B------:R-:W-:Y:S01]  /*4880*/  ISETP.GE.AND P1, PT, R153, RZ, PT ;  /* 0x000000ff9900720c */ /* 0x000fe20003f26270 */
[C---:B------:R-:W-:Y:S01]  /*4890*/  VIADD R163, R0.reuse, 0xffffffe0 ;  /* 0xffffffe000a37836 */ /* 0x040fe20000000000 */
[C---:B------:R-:W-:Y:S01]  /*48a0*/  @!P4 IADD3 R155, -R0.reuse, 0x9, RZ ;  /* 0x00000009009bc810 */ /* 0x040fe20007ffe1ff */
[----:B------:R-:W-:Y:S01]  /*48b0*/  VIADD R162, R0, 0xffffffdf ;  /* 0xffffffdf00a27836 */ /* 0x000fe20000000000 */
[----:B------:R-:W-:Y:S01]  /*48c0*/  ISETP.GE.AND P4, PT, R160, RZ, PT ;  /* 0x000000ffa000720c */ /* 0x000fe20003f86270 */
[C---:B------:R-:W-:Y:S01]  /*48d0*/  VIADD R187, R0.reuse, 0x17 ;  /* 0x0000001700bb7836 */ /* 0x040fe20000000000 */
[C---:B------:R-:W-:Y:S01]  /*48e0*/  @!P6 IADD3 R132, -R0.reuse, -0x48, RZ ;  /* 0xffffffb80084e810 */ /* 0x040fe20007ffe1ff */
[C---:B------:R-:W-:Y:S01]  /*48f0*/  VIADD R165, R0.reuse, 0x1f ;  /* 0x0000001f00a57836 */ /* 0x040fe20000000000 */
[C---:B------:R-:W-:Y:S01]  /*4900*/  @!P3 IADD3 R140, -R0.reuse, -0x47, RZ ;  /* 0xffffffb9008cb810 */ /* 0x040fe20007ffe1ff */
[----:B------:R-:W-:Y:S01]  /*4910*/  VIADD R199, R0, 0xffffffc8 ;  /* 0xffffffc800c77836 */ /* 0x000fe20000000000 */
[----:B------:R-:W-:Y:S01]  /*4920*/  ISETP.GE.AND P6, PT, R146, RZ, PT ;  /* 0x000000ff9200720c */ /* 0x000fe20003fc6270 */
[----:B------:R-:W-:Y:S01]  /*4930*/  VIADD R167, R0, 0x20 ;  /* 0x0000002000a77836 */ /* 0x000fe20000000000 */
[----:B------:R-:W-:Y:S01]  /*4940*/  ISETP.GE.AND P3, PT, R152, RZ, PT ;  /* 0x000000ff9800720c */ /* 0x000fe20003f66270 */
[C---:B------:R-:W-:Y:S01]  /*4950*/  VIADD R194, R0.reuse, 0xffffffd7 ;  /* 0xffffffd700c27836 */ /* 0x040fe20000000000 */
[----:B------:R-:W-:Y:S01]  /*4960*/  @!P5 IADD3 R145, -R0, -0x3f, RZ ;  /* 0xffffffc10091d810 */ /* 0x000fe20007ffe1ff */
[----:B------:R-:W-:Y:S01]  /*4970*/  IMAD.WIDE.U32 R182, R182, -0x2daee0ad, RZ ;  /* 0xd2511f53b6b67825 */ /* 0x000fe200078e00ff */
[----:B------:R-:W-:Y:S02]  /*4980*/  ISETP.GE.AND P5, PT, R156, RZ, PT ;  /* 0x000000ff9c00720c */ /* 0x000fe40003fa6270 */
[----:B------:R-:W-:Y:S01]  /*4990*/  @!P0 IADD3 R154, -R0, 0x10, RZ ;  /* 0x00000010009a8810 */ /* 0x000fe20007ffe1ff */
[----:B------:R-:W-:Y:S01]  /*49a0*/  IMAD.WIDE.U32 R188, R188, -0x2daee0ad, RZ ;  /* 0xd2511f53bcbc7825 */ /* 0x000fe200078e00ff */
[----:B------:R-:W-:Y:S02]  /*49b0*/  ISETP.GE.AND P0, PT, R161, RZ, PT ;  /* 0x000000ffa100720c */ /* 0x000fe40003f06270 */
[--C-:B------:R-:W-:Y:S01]  /*49c0*/  LOP3.LUT R205, R183, UR25, R158.reuse, 0x96, !PT ;  /* 0x00000019b7cd7c12 */ /* 0x100fe2000f8e969e */
[C---:B------:R-:W-:Y:S01]  /*49d0*/  VIADD R183, R0.reuse, 0x18 ;  /* 0x0000001800b77836 */ /* 0x040fe20000000000 */
[----:B------:R-:W-:Y:S01]  /*49e0*/  LOP3.LUT R206, R189, UR25, R158, 0x96, !PT ;  /* 0x00000019bdce7c12 */ /* 0x000fe2000f8e969e */
[C---:B------:R-:W-:Y:S01]  /*49f0*/  VIADD R158, R0.reuse, 0x28 ;  /* 0x00000028009e7836 */ /* 0x040fe20000000000 */
[C---:B------:R-:W-:Y:S01]  /*4a00*/  @!P2 IADD3 R147, -R0.reuse, 0x8, RZ ;  /* 0x000000080093a810 */ /* 0x040fe20007ffe1ff */
[C---:B------:R-:W-:Y:S01]  /*4a10*/  VIADD R195, R0.reuse, 0xffffffd0 ;  /* 0xffffffd000c37836 */ /* 0x040fe20000000000 */
[C---:B------:R-:W-:Y:S01]  /*4a20*/  @!P1 IADD3 R153, -R0.reuse, -0x37, RZ ;  /* 0xffffffc900999810 */ /* 0x040fe20007ffe1ff */
[----:B------:R-:W-:Y:S01]  /*4a30*/  VIADD R197, R0, 0x10 ;  /* 0x0000001000c57836 */ /* 0x000fe20000000000 */
[----:B------:R-:W-:Y:S01]  /*4a40*/  ISETP.GE.AND P2, PT, R158, RZ, PT ;  /* 0x000000ff9e00720c */ /* 0x000fe20003f46270 */
[C---:B------:R-:W-:Y:S01]  /*4a50*/  VIADD R198, R0.reuse, 0xf ;  /* 0x0000000f00c67836 */ /* 0x040fe20000000000 */
[----:B------:R-:W-:Y:S01]  /*4a60*/  ISETP.GE.AND P1, PT, R159, RZ, PT ;  /* 0x000000ff9f00720c */ /* 0x000fe20003f26270 */
[C---:B------:R-:W-:Y:S01]  /*4a70*/  VIADD R196, R0.reuse, 0xffffffcf ;  /* 0xffffffcf00c47836 */ /* 0x040fe20000000000 */
[C---:B------:R-:W-:Y:S01]  /*4a80*/  @!P4 IADD3 R160, -R0.reuse, 0x18, RZ ;  /* 0x0000001800a0c810 */ /* 0x040fe20007ffe1ff */
[----:B------:R-:W-:Y:S01]  /*4a90*/  VIADD R200, R0, 0xffffffc7 ;  /* 0xffffffc700c87836 */ /* 0x000fe20000000000 */
[----:B------:R-:W-:Y:S01]  /*4aa0*/  ISETP.GE.AND P4, PT, R186, RZ, PT ;  /* 0x000000ffba00720c */ /* 0x000fe20003f86270 */
[----:B------:R-:W-:Y:S01]  /*4ab0*/  IMAD.WIDE.U32 R192, R135, -0x2daee0ad, RZ ;  /* 0xd2511f5387c07825 */ /* 0x000fe200078e00ff */
[C---:B------:R-:W-:Y:S02]  /*4ac0*/  @!P6 IADD3 R146, -R0.reuse, -0x38, RZ ;  /* 0xffffffc80092e810 */ /* 0x040fe40007ffe1ff */
[----:B------:R-:W-:Y:S01]  /*4ad0*/  @!P3 IADD3 R152, -R0, -0x30, RZ ;  /* 0xffffffd00098b810 */ /* 0x000fe20007ffe1ff */
[----:B------:R-:W-:Y:S01]  /*4ae0*/  IMAD.WIDE.U32 R190, R190, -0x2daee0ad, RZ ;  /* 0xd2511f53bebe7825 */ /* 0x000fe200078e00ff */
[----:B------:R-:W-:Y:S02]  /*4af0*/  ISETP.GE.AND P6, PT, R157, RZ, PT ;  /* 0x000000ff9d00720c */ /* 0x000fe40003fc6270 */
[----:B------:R-:W-:Y:S01]  /*4b00*/  ISETP.GE.AND P3, PT, R163, RZ, PT ;  /* 0x000000ffa300720c */ /* 0x000fe20003f66270 */
[----:B------:R-:W-:Y:S01]  /*4b10*/  IMAD.WIDE.U32 R184, R184, -0x2daee0ad, RZ ;  /* 0xd2511f53b8b87825 */ /* 0x000fe200078e00ff */
[----:B------:R-:W-:Y:S02]  /*4b20*/  @!P5 IADD3 R156, -R0, 0x11, RZ ;  /* 0x00000011009cd810 */ /* 0x000fe40007ffe1ff */
[----:B------:R-:W-:Y:S02]  /*4b30*/  ISETP.GE.AND P5, PT, R162, RZ, PT ;  /* 0x000000ffa200720c */ /* 0x000fe40003fa6270 */
[C---:B------:R-:W-:Y:S02]  /*4b40*/  @!P0 IADD3 R161, -R0.reuse, 0x19, RZ ;  /* 0x0000001900a18810 */ /* 0x040fe40007ffe1ff */
[----:B------:R-:W-:Y:S02]  /*4b50*/  ISETP.GE.AND P0, PT, R187, RZ, PT ;  /* 0x000000ffbb00720c */ /* 0x000fe40003f06270 */
[C---:B------:R-:W-:Y:S02]  /*4b60*/  @!P2 IADD3 R158, -R0.reuse, -0x28, RZ ;  /* 0xffffffd8009ea810 */ /* 0x040fe40007ffe1ff */
[C---:B------:R-:W-:Y:S02]  /*4b70*/  @!P1 IADD3 R159, -R0.reuse, -0x27, RZ ;  /* 0xffffffd9009f9810 */ /* 0x040fe40007ffe1ff */
[----:B------:R-:W-:Y:S02]  /*4b80*/  ISETP.GE.AND P2, PT, R165, RZ, PT ;  /* 0x000000ffa500720c */ /* 0x000fe40003f46270 */
[----:B------:R-:W-:Y:S02]  /*4b90*/  ISETP.GE.AND P1, PT, R183, RZ, PT ;  /* 0x000000ffb700720c */ /* 0x000fe40003f26270 */
[C---:B------:R-:W-:Y:S02]  /*4ba0*/  @!P4 IADD3 R186, -R0.reuse, 0x28, RZ ;  /* 0x0000002800bac810 */ /* 0x040fe40007ffe1ff */
[----:B------:R-:W-:Y:S02]  /*4bb0*/  ISETP.GE.AND P4, PT, R199, RZ, PT ;  /* 0x000000ffc700720c */ /* 0x000fe40003f86270 */
[C---:B------:R-:W-:Y:S02]  /*4bc0*/  @!P6 IADD3 R157, -R0.reuse, -0x2f, RZ ;  /* 0xffffffd1009de810 */ /* 0x040fe40007ffe1ff */
[----:B------:R-:W-:Y:S02]  /*4bd0*/  @!P3 IADD3 R163, -R0, 0x20, RZ ;  /* 0x0000002000a3b810 */ /* 0x000fe40007ffe1ff */
[----:B------:R-:W-:Y:S02]  /*4be0*/  ISETP.GE.AND P6, PT, R167, RZ, PT ;  /* 0x000000ffa700720c */ /* 0x000fe40003fc6270 */
[----:B------:R-:W-:Y:S02]  /*4bf0*/  ISETP.GE.AND P3, PT, R194, RZ, PT ;  /* 0x000000ffc200720c */ /* 0x000fe40003f66270 */
[C---:B------:R-:W-:Y:S02]  /*4c00*/  @!P5 IADD3 R162, -R0.reuse, 0x21, RZ ;  /* 0x0000002100a2d810 */ /* 0x040fe40007ffe1ff */
[----:B------:R-:W-:Y:S02]  /*4c10*/  ISETP.GE.AND P5, PT, R195, RZ, PT ;  /* 0x000000ffc300720c */ /* 0x000fe40003fa6270 */
[C---:B------:R-:W-:Y:S02]  /*4c20*/  @!P0 IADD3 R187, -R0.reuse, -0x17, RZ ;  /* 0xffffffe900bb8810 */ /* 0x040fe40007ffe1ff */
[----:B------:R-:W-:Y:S02]  /*4c30*/  PLOP3.LUT P0, PT, PT, PT, UP0, 0x80, 0x0 ;  /* 0x000000000000781c */ /* 0x000fe40003f0f008 */
[C---:B------:R-:W-:Y:S02]  /*4c40*/  @!P2 IADD3 R165, -R0.reuse, -0x1f, RZ ;  /* 0xffffffe100a5a810 */ /* 0x040fe40007ffe1ff */
[----:B------:R-:W-:Y:S02]  /*4c50*/  @!P1 IADD3 R183, -R0, -0x18, RZ ;  /* 0xffffffe800b79810 */ /* 0x000fe40007ffe1ff */
[----:B------:R-:W-:Y:S02]  /*4c60*/  ISETP.GE.AND P2, PT, R197, RZ, PT ;  /* 0x000000ffc500720c */ /* 0x000fe40003f46270 */
[----:B------:R-:W-:Y:S02]  /*4c70*/  ISETP.GE.AND P1, PT, R198, RZ, PT ;  /* 0x000000ffc600720c */ /* 0x000fe40003f26270 */
[C---:B------:R-:W-:Y:S02]  /*4c80*/  @!P4 IADD3 R199, -R0.reuse, 0x38, RZ ;  /* 0x0000003800c7c810 */ /* 0x040fe40007ffe1ff */
[----:B------:R-:W-:Y:S02]  /*4c90*/  PLOP3.LUT P4, PT, PT, PT, UP0, 0x80, 0x0 ;  /* 0x000000000000781c */ /* 0x000fe40003f8f008 */
[C---:B------:R-:W-:Y:S02]  /*4ca0*/  @!P6 IADD3 R167, -R0.reuse, -0x20, RZ ;  /* 0xffffffe000a7e810 */ /* 0x040fe40007ffe1ff */
[----:B------:R-:W-:Y:S02]  /*4cb0*/  @!P3 IADD3 R194, -R0, 0x29, RZ ;  /* 0x0000002900c2b810 */ /* 0x000fe40007ffe1ff */
[----:B------:R-:W-:Y:S02]  /*4cc0*/  ISETP.GE.AND P6, PT, R196, RZ, PT ;  /* 0x000000ffc400720c */ /* 0x000fe40003fc6270 */
[----:B------:R-:W-:Y:S02]  /*4cd0*/  ISETP.GE.AND P3, PT, R200, RZ, PT ;  /* 0x000000ffc800720c */ /* 0x000fe40003f66270 */
[----:B------:R-:W-:Y:S02]  /*4ce0*/  @!P5 IADD3 R195, -R0, 0x30, RZ ;  /* 0x0000003000c3d810 */ /* 0x000fe40007ffe1ff */
[----:B------:R-:W-:Y:S01]  /*4cf0*/  I2FP.F32.S32 R135, R132 ;  /* 0x0000008400877245 */ /* 0x000fe20000201400 */
[----:B------:R-:W-:Y:S01]  /*4d00*/  @P0 VIADD R132, R3, 0x1 ;  /* 0x0000000103840836 */ /* 0x000fe20000000000 */
[----:B------:R-:W-:Y:S02]  /*4d10*/  PLOP3.LUT P5, PT, PT, PT, UP0, 0x80, 0x0 ;  /* 0x000000000000781c */ /* 0x000fe40003faf008 */
[----:B------:R-:W-:Y:S01]  /*4d20*/  PLOP3.LUT P0, PT, PT, PT, UP0, 0x80, 0x0 ;  /* 0x000000000000781c */ /* 0x000fe20003f0f008 */
[----:B------:R-:W-:Y:S01]  /*4d30*/  FFMA.FTZ R10, R135, -UR6, R10 ;  /* 0x80000006870a7c23 */ /* 0x000fe2000801000a */
[----:B------:R-:W-:Y:S02]  /*4d40*/  I2FP.F32.S32 R204, R134 ;  /* 0x0000008600cc7245 */ /* 0x000fe40000201400 */
[--C-:B------:R-:W-:Y:S02]  /*4d50*/  LOP3.LUT R189, R185, UR25, R180.reuse, 0x96, !PT ;  /* 0x00000019b9bd7c12 */ /* 0x100fe4000f8e96b4 */
[----:B------:R-:W-:Y:S01]  /*4d60*/  LOP3.LUT R191, R191, UR25, R180, 0x96, !PT ;  /* 0x00000019bfbf7c12 */ /* 0x000fe2000f8e96b4 */
[----:B------:R-:W-:Y:S01]  /*4d70*/  FFMA.FTZ R6, R204, -UR6, R6 ;  /* 0x80000006cc067c23 */ /* 0x000fe20008010006 */
[C---:B------:R-:W-:Y:S02]  /*4d80*/  @!P2 IADD3 R197, -R0.reuse, -0x10, RZ ;  /* 0xfffffff000c5a810 */ /* 0x040fe40007ffe1ff */
[C---:B------:R-:W-:Y:S02]  /*4d90*/  @!P1 IADD3 R198, -R0.reuse, -0xf, RZ ;  /* 0xfffffff100c69810 */ /* 0x040fe40007ffe1ff */
[----:B------:R-:W-:Y:S02]  /*4da0*/  IABS R180, R0 ;  /* 0x0000000000b47213 */ /* 0x000fe40000000000 */
[----:B------:R-:W-:Y:S02]  /*4db0*/  PLOP3.LUT P2, PT, PT, PT, UP0, 0x80, 0x0 ;  /* 0x000000000000781c */ /* 0x000fe40003f4f008 */
[----:B------:R-:W-:Y:S02]  /*4dc0*/  PLOP3.LUT P1, PT, PT, PT, UP0, 0x80, 0x0 ;  /* 0x000000000000781c */ /* 0x000fe40003f2f008 */
[----:B------:R-:W-:Y:S02]  /*4dd0*/  @P4 ISETP.GE.AND P4, PT, R3, UR7, PT ;  /* 0x0000000703004c0c */ /* 0x000fe4000bf86270 */
[C---:B------:R-:W-:Y:S02]  /*4de0*/  @!P6 IADD3 R196, -R0.reuse, 0x31, RZ ;  /* 0x0000003100c4e810 */ /* 0x040fe40007ffe1ff */
[----:B------:R-:W-:Y:S02]  /*4df0*/  @!P3 IADD3 R200, -R0, 0x39, RZ ;  /* 0x0000003900c8b810 */ /* 0x000fe40007ffe1ff */
[----:B------:R-:W-:Y:S02]  /*4e00*/  @P5 ISETP.GE.AND P5, PT, R132, UR7, PT ;  /* 0x0000000784005c0c */ /* 0x000fe4000bfa6270 */
[----:B------:R-:W-:Y:S02]  /*4e10*/  I2FP.F32.S32 R180, R180 ;  /* 0x000000b400b47245 */ /* 0x000fe40000201400 */
[----:B------:R-:W-:Y:S02]  /*4e20*/  I2FP.F32.S32 R0, R133 ;  /* 0x0000008500007245 */ /* 0x000fe40000201400 */
[----:B------:R-:W-:Y:S01]  /*4e30*/  @P0 FSEL R6, R6, -INF , !P4 ;  /* 0xff80000006060808 */ /* 0x000fe20006000000 */
[----:B------:R-:W1:Y:S01]  /*4e40*/  LDSM.16.M88.4 R132, [R173+0x800] ;  /* 0x00080000ad84783b */ /* 0x000e620000000200 */
[----:B------:R-:W-:Y:S01]  /*4e50*/  PLOP3.LUT P0, PT, PT, PT, UP0, 0x80, 0x0 ;  /* 0x000000000000781c */ /* 0x000fe20003f0f008 */
[----:B------:R-:W-:Y:S01]  /*4e60*/  FFMA.FTZ R4, R180, -UR6, R4 ;  /* 0x80000006b4047c23 */ /* 0x000fe20008010004 */
[----:B------:R-:W-:Y:S01]  /*4e70*/  I2FP.F32.S32 R203, R141 ;  /* 0x0000008d00cb7245 */ /* 0x000fe20000201400 */
[C---:B------:R-:W-:Y:S01]  /*4e80*/  FFMA.FTZ R8, R0.reuse, -UR6, R8 ;  /* 0x8000000600087c23 */ /* 0x040fe20008010008 */
[----:B------:R-:W-:Y:S01]  /*4e90*/  PLOP3.LUT P3, PT, PT, PT, UP0, 0x80, 0x0 ;  /* 0x000000000000781c */ /* 0x000fe20003f6f008 */
[----:B------:R-:W-:Y:S01]  /*4ea0*/  FFMA.FTZ R14, R0, -UR6, R14 ;  /* 0x80000006000e7c23 */ /* 0x000fe2000801000e */
[----:B------:R-:W-:Y:S01]  /*4eb0*/  @P2 FSEL R4, R4, -INF , !P4 ;  /* 0xff80000004042808 */ /* 0x000fe20006000000 */
[----:B------:R-:W-:Y:S01]  /*4ec0*/  FFMA.FTZ R7, R203, -UR6, R7 ;  /* 0x80000006cb077c23 */ /* 0x000fe20008010007 */
[----:B------:R-:W-:Y:S01]  /*4ed0*/  @P1 FSEL R10, R10, -INF , !P4 ;  /* 0xff8000000a0a1808 */ /* 0x000fe20006000000 */
[----:B------:R-:W-:Y:S01]  /*4ee0*/  FFMA.FTZ R18, R180, -UR6, R18 ;  /* 0x80000006b4127c23 */ /* 0x000fe20008010012 */
[----:B------:R-:W-:Y:S01]  /*4ef0*/  PLOP3.LUT P2, PT, PT, PT, UP0, 0x80, 0x0 ;  /* 0x000000000000781c */ /* 0x000fe20003f4f008 */
[----:B------:R-:W-:Y:S01]  /*4f00*/  IMAD.WIDE.U32 R180, R181, -0x2daee0ad, RZ ;  /* 0xd2511f53b5b47825 */ /* 0x000fe200078e00ff */
[----:B------:R-:W-:Y:S02]  /*4f10*/  PLOP3.LUT P1, PT, PT, PT, UP0, 0x80, 0x0 ;  /* 0x000000000000781c */ /* 0x000fe40003f2f008 */
[----:B------:R-:W-:Y:S02]  /*4f20*/  I2FP.F32.S32 R144, R144 ;  /* 0x0000009000907245 */ /* 0x000fe40000201400 */
[----:B------:R-:W-:Y:S02]  /*4f30*/  I2FP.F32.S32 R145, R145 ;  /* 0x0000009100917245 */ /* 0x000fe40000201400 */
[----:B------:R-:W-:Y:S01]  /*4f40*/  @P0 FSEL R7, R7, -INF , !P5 ;  /* 0xff80000007070808 */ /* 0x000fe20006800000 */
[----:B------:R-:W-:Y:S01]  /*4f50*/  FFMA.FTZ R5, R144, -UR6, R5 ;  /* 0x8000000690057c23 */ /* 0x000fe20008010005 */
[----:B------:R-:W-:Y:S01]  /*4f60*/  PLOP3.LUT P6, PT, PT, PT, UP0, 0x80, 0x0 ;  /* 0x000000000000781c */ /* 0x000fe20003fcf008 */
[C---:B------:R-:W-:Y:S01]  /*4f70*/  FFMA.FTZ R9, R145.reuse, -UR6, R9 ;  /* 0x8000000691097c23 */ /* 0x040fe20008010009 */
[----:B------:R-:W-:Y:S01]  /*4f80*/  PLOP3.LUT P0, PT, PT, PT, UP0, 0x80, 0x0 ;  /* 0x000000000000781c */ /* 0x000fe20003f0f008 */
[----:B------:R-:W-:Y:S01]  /*4f90*/  FFMA.FTZ R15, R145, -UR6, R15 ;  /* 0x80000006910f7c23 */ /* 0x000fe2000801000f */
[----:B------:R-:W-:Y:S01]  /*4fa0*/  @P3 FSEL R8, R8, -INF , !P4 ;  /* 0xff80000008083808 */ /* 0x000fe20006000000 */
[----:B------:R-:W-:Y:S01]  /*4fb0*/  FFMA.FTZ R19, R144, -UR6, R19 ;  /* 0x8000000690137c23 */ /* 0x000fe20008010013 */
[----:B------:R-:W-:Y:S02]  /*4fc0*/  PLOP3.LUT P3, PT, PT, PT, UP0, 0x80, 0x0 ;  /* 0x000000000000781c */ /* 0x000fe40003f6f008 */
[----:B------:R-:W-:Y:S02]  /*4fd0*/  I2FP.F32.S32 R140, R140 ;  /* 0x0000008c008c7245 */ /* 0x000fe40000201400 */
[----:B------:R-:W-:Y:S02]  /*4fe0*/  @P2 FSEL R5, R5, -INF , !P5 ;  /* 0xff80000005052808 */ /* 0x000fe40006800000 */
[----:B------:R-:W-:Y:S01]  /*4ff0*/  @P1 FSEL R9, R9, -INF , !P5 ;  /* 0xff80000009091808 */ /* 0x000fe20006800000 */
[----:B------:R-:W-:Y:S01]  /*5000*/  FFMA.FTZ R11, R140, -UR6, R11 ;  /* 0x800000068c0b7c23 */ /* 0x000fe2000801000b */
[----:B------:R-:W-:Y:S01]  /*5010*/  PLOP3.LUT P2, PT, PT, PT, UP0, 0x80, 0x0 ;  /* 0x000000000000781c */ /* 0x000fe20003f4f008 */
[C---:B------:R-:W-:Y:S01]  /*5020*/  @P0 VIADD R142, R3.reuse, 0x11 ;  /* 0x00000011038e0836 */ /* 0x040fe20000000000 */
[----:B------:R-:W-:Y:S01]  /*5030*/  PLOP3.LUT P1, PT, PT, PT, UP0, 0x80, 0x0 ;  /* 0x000000000000781c */ /* 0x000fe20003f2f008 */
[----:B------:R-:W-:Y:S01]  /*5040*/  @P6 VIADD R140, R3, 0x8 ;  /* 0x00000008038c6836 */ /* 0x000fe20000000000 */
[----:B------:R-:W-:Y:S01]  /*5050*/  PLOP3.LUT P4, PT, PT, PT, UP0, 0x80, 0x0 ;  /* 0x000000000000781c */ /* 0x000fe20003f8f008 */
[-C--:B-1----:R-:W-:Y:S01]  /*5060*/  HMMA.16816.F32 R20, R136, R132.reuse, R20 ;  /* 0x000000848814723c */ /* 0x082fe20000001814 */
[----:B------:R-:W-:Y:S02]  /*5070*/  PLOP3.LUT P0, PT, PT, PT, UP0, 0x80, 0x0 ;  /* 0x000000000000781c */ /* 0x000fe40003f0f008 */
[----:B------:R-:W-:Y:S02]  /*5080*/  I2FP.F32.S32 R146, R146 ;  /* 0x0000009200927245 */ /* 0x000fe40000201400 */
[----:B------:R-:W-:Y:S01]  /*5090*/  I2FP.F32.S32 R147, R147 ;  /* 0x0000009300937245 */ /* 0x000fe20000201400 */
[C---:B------:R-:W-:Y:S01]  /*50a0*/  HMMA.16816.F32 R24, R148.reuse, R132, R24 ;  /* 0x000000849418723c */ /* 0x040fe20000001818 */
[----:B------:R-:W-:Y:S03]  /*50b0*/  PLOP3.LUT P6, PT, PT, PT, UP0, 0x80, 0x0 ;  /* 0x000000000000781c */ /* 0x000fe60003fcf008 */
[----:B------:R-:W-:Y:S01]  /*50c0*/  @P3 ISETP.GE.AND P3, PT, R140, UR7, PT ;  /* 0x000000078c003c0c */ /* 0x000fe2000bf66270 */
[----:B------:R-:W-:Y:S01]  /*50d0*/  FFMA.FTZ R12, R146, -UR6, R12 ;  /* 0x80000006920c7c23 */ /* 0x000fe2000801000c */
[----:B------:R-:W-:Y:S01]  /*50e0*/  @P4 FSEL R11, R11, -INF , !P5 ;  /* 0xff8000000b0b4808 */ /* 0x000fe20006800000 */
[----:B------:R-:W-:Y:S01]  /*50f0*/  @P2 VIADD R141, R3, 0x10 ;  /* 0x00000010038d2836 */ /* 0x000fe20000000000 */
[----:B------:R-:W-:Y:S01]  /*5100*/  PLOP3.LUT P2, PT, PT, PT, UP0, 0x80, 0x0 ;  /* 0x000000000000781c */ /* 0x000fe20003f4f008 */
[-C--:B------:R-:W-:Y:S01]  /*5110*/  HMMA.16816.F32 R28, R148, R134.reuse, R28 ;  /* 0x00000086941c723c */ /* 0x080fe2000000181c */
[----:B------:R-:W-:Y:S02]  /*5120*/  PLOP3.LUT P4, PT, PT, PT, UP0, 0x80, 0x0 ;  /* 0x000000000000781c */ /* 0x000fe40003f8f008 */
[----:B------:R-:W-:Y:S01]  /*5130*/  @P1 FSEL R12, R12, -INF , !P3 ;  /* 0xff8000000c0c1808 */ /* 0x000fe20005800000 */
[----:B------:R-:W-:Y:S01]  /*5140*/  FFMA.FTZ R16, R147, -UR6, R16 ;  /* 0x8000000693107c23 */ /* 0x000fe20008010010 */
[----:B------:R-:W-:Y:S01]  /*5150*/  PLOP3.LUT P1, PT, PT, PT, UP0, 0x80, 0x0 ;  /* 0x000000000000781c */ /* 0x000fe20003f2f008 */
[C---:B------:R-:W-:Y:S01]  /*5160*/  HMMA.16816.F32 R32, R136.reuse, R134, R32 ;  /* 0x000000868820723c */ /* 0x040fe20000001820 */
[----:B------:R-:W-:Y:S04]  /*5170*/  PLOP3.LUT P5, PT, PT, PT, UP0, 0x80, 0x0 ;  /* 0x000000000000781c */ /* 0x000fe80003faf008 */
[----:B------:R-:W-:Y:S01]  /*5180*/  @P0 FSEL R16, R16, -INF , !P3 ;  /* 0xff80000010100808 */ /* 0x000fe20005800000 */
[----:B------:R-:W-:Y:S01]  /*5190*/  @P6 VIADD R140, R3, 0x9 ;  /* 0x00000009038c6836 */ /* 0x000fe20000000000 */
[----:B------:R-:W-:Y:S01]  /*51a0*/  PLOP3.LUT P0, PT, PT, PT, UP0, 0x80, 0x0 ;  /* 0x000000000000781c */ /* 0x000fe20003f0f008 */
[----:B------:R-:W-:Y:S01]  /*51b0*/  FFMA.FTZ R22, R147, -UR6, R22 ;  /* 0x8000000693167c23 */ /* 0x000fe20008010016 */
[----:B------:R-:W-:Y:S02]  /*51c0*/  PLOP3.LUT P6, PT, PT, PT, UP0, 0x80, 0x0 ;  /* 0x000000000000781c */ /* 0x000fe40003fcf008 */
[----:B------:R-:W-:Y:S01]  /*51d0*/  @P2 FSEL R14, R14, -INF , !P3 ;  /* 0xff8000000e0e2808 */ /* 0x000fe20005800000 */
[----:B------:R-:W-:Y:S01]  /*51e0*/  FFMA.FTZ R26, R146, -UR6, R26 ;  /* 0x80000006921a7c23 */ /* 0x000fe2000801001a */
[----:B------:R-:W-:Y:S01]  /*51f0*/  @P1 FSEL R18, R18, -INF , !P3 ;  /* 0xff80000012121808 */ /* 0x000fe20005800000 */
[----:B------:R-:W-:Y:S01]  /*5200*/  IMAD.WIDE.U32 R146, R201, -0x2daee0ad, RZ ;  /* 0xd2511f53c9927825 */ /* 0x000fe200078e00ff */
[----:B------:R-:W-:Y:S02]  /*5210*/  @P4 ISETP.GE.AND P4, PT, R140, UR7, PT ;  /* 0x000000078c004c0c */ /* 0x000fe4000bf86270 */
[----:B------:R-:W-:Y:S02]  /*5220*/  PLOP3.LUT P2, PT, PT, PT, UP0, 0x80, 0x0 ;  /* 0x000000000000781c */ /* 0x000fe40003f4f008 */
[----:B------:R-:W-:Y:S02]  /*5230*/  PLOP3.LUT P1, PT, PT, PT, UP0, 0x80, 0x0 ;  /* 0x000000000000781c */ /* 0x000fe40003f2f008 */
[----:B------:R-:W-:Y:S02]  /*5240*/  PLOP3.LUT P3, PT, PT, PT, UP0, 0x80, 0x0 ;  /* 0x000000000000781c */ /* 0x000fe40003f6f008 */
[----:B------:R-:W-:Y:S02]  /*5250*/  I2FP.F32.S32 R153, R153 ;  /* 0x0000009900997245 */ /* 0x000fe40000201400 */
[----:B------:R-:W-:Y:S02]  /*5260*/  I2FP.F32.S32 R155, R155 ;  /* 0x0000009b009b7245 */ /* 0x000fe40000201400 */
[----:B------:R-:W-:Y:S01]  /*5270*/  @P0 FSEL R15, R15, -INF , !P4 ;  /* 0xff8000000f0f0808 */ /* 0x000fe20006000000 */
[----:B------:R-:W-:Y:S01]  /*5280*/  FFMA.FTZ R13, R153, -UR6, R13 ;  /* 0x80000006990d7c23 */ /* 0x000fe2000801000d */
[----:B------:R-:W-:Y:S01]  /*5290*/  PLOP3.LUT P0, PT, PT, PT, UP0, 0x80, 0x0 ;  /* 0x000000000000781c */ /* 0x000fe20003f0f008 */
[----:B------:R-:W-:Y:S01]  /*52a0*/  FFMA.FTZ R17, R155, -UR6, R17 ;  /* 0x800000069b117c23 */ /* 0x000fe20008010011 */
[----:B------:R-:W-:Y:S01]  /*52b0*/  @P5 ISETP.GE.AND P5, PT, R141, UR7, PT ;  /* 0x000000078d005c0c */ /* 0x000fe2000bfa6270 */
[----:B------:R-:W-:Y:S01]  /*52c0*/  FFMA.FTZ R23, R155, -UR6, R23 ;  /* 0x800000069b177c23 */ /* 0x000fe20008010017 */
[----:B------:R-:W-:Y:S01]  /*52d0*/  @P2 FSEL R13, R13, -INF , !P4 ;  /* 0xff8000000d0d2808 */ /* 0x000fe20006000000 */
[----:B------:R-:W-:Y:S01]  /*52e0*/  FFMA.FTZ R27, R153, -UR6, R27 ;  /* 0x80000006991b7c23 */ /* 0x000fe2000801001b */
[----:B------:R-:W-:Y:S02]  /*52f0*/  @P1 FSEL R17, R17, -INF , !P4 ;  /* 0xff80000011111808 */ /* 0x000fe40006000000 */
[----:B------:R-:W-:Y:S02]  /*5300*/  @P3 FSEL R19, R19, -INF , !P4 ;  /* 0xff80000013133808 */ /* 0x000fe40006000000 */
        /* <DEDUP_REMOVED lines=12> */
[----:B------:R-:W1:Y:S01]  /*53d0*/  LDSM.16.M88.4 R140, [R173+0x1000] ;  /* 0x00100000ad8c783b */ /* 0x000e620000000200 */
[----:B------:R-:W-:Y:S01]  /*53e0*/  @P1 FSEL R24, R24, -INF , !P5 ;  /* 0xff80000018181808 */ /* 0x000fe20006800000 */
[----:B------:R-:W-:Y:S01]  /*53f0*/  IMAD.WIDE.U32 R154, R202, -0x2daee0ad, RZ ;  /* 0xd2511f53ca9a7825 */ /* 0x000fe200078e00ff */
[----:B------:R-:W-:Y:S02]  /*5400*/  @P4 FSEL R26, R26, -INF , !P5 ;  /* 0xff8000001a1a4808 */ /* 0x000fe40006800000 */
[----:B------:R-:W-:Y:S01]  /*5410*/  PLOP3.LUT P5, PT, PT, PT, UP0, 0x80, 0x0 ;  /* 0x000000000000781c */ /* 0x000fe20003faf008 */
[----:B------:R-:W-:Y:S01]  /*5420*/  FFMA.FTZ R30, R152, -UR6, R30 ;  /* 0x80000006981e7c23 */ /* 0x000fe2000801001e */
[----:B------:R-:W-:Y:S01]  /*5430*/  PLOP3.LUT P3, PT, PT, PT, UP0, 0x80, 0x0 ;  /* 0x000000000000781c */ /* 0x000fe20003f6f008 */
[----:B------:R-:W-:Y:S01]  /*5440*/  @P0 VIADD R145, R3, 0x20 ;  /* 0x0000002003910836 */ /* 0x000fe20000000000 */
[----:B------:R-:W-:Y:S02]  /*5450*/  PLOP3.LUT P0, PT, PT, PT, UP0, 0x80, 0x0 ;  /* 0x000000000000781c */ /* 0x000fe40003f0f008 */
[----:B------:R-:W-:Y:S02]  /*5460*/  I2FP.F32.S32 R0, R157 ;  /* 0x0000009d00007245 */ /* 0x000fe40000201400 */
[----:B------:R-:W-:Y:S02]  /*5470*/  PLOP3.LUT P4, PT, PT, PT, UP0, 0x80, 0x0 ;  /* 0x000000000000781c */ /* 0x000fe40003f8f008 */
[----:B------:R-:W-:Y:S01]  /*5480*/  I2FP.F32.S32 R156, R156 ;  /* 0x0000009c009c7245 */ /* 0x000fe20000201400 */
[C---:B------:R-:W-:Y:S01]  /*5490*/  FFMA.FTZ R25, R0.reuse, -UR6, R25 ;  /* 0x8000000600197c23 */ /* 0x040fe20008010019 */
[----:B------:R-:W-:Y:S01]  /*54a0*/  I2FP.F32.S32 R134, R158 ;  /* 0x0000009e00867245 */ /* 0x000fe20000201400 */
[----:B------:R-:W-:Y:S01]  /*54b0*/  FFMA.FTZ R31, R0, -UR6, R31 ;  /* 0x80000006001f7c23 */ /* 0x000fe2000801001f */
[----:B------:R-:W-:Y:S01]  /*54c0*/  @P5 FSEL R23, R23, -INF , !P6 ;  /* 0xff80000017175808 */ /* 0x000fe20007000000 */
[C---:B------:R-:W-:Y:S01]  /*54d0*/  FFMA.FTZ R35, R156.reuse, -UR6, R35 ;  /* 0x800000069c237c23 */ /* 0x040fe20008010023 */
[----:B------:R-:W-:Y:S01]  /*54e0*/  PLOP3.LUT P5, PT, PT, PT, UP0, 0x80, 0x0 ;  /* 0x000000000000781c */ /* 0x000fe20003faf008 */
[----:B------:R-:W-:Y:S01]  /*54f0*/  @P3 VIADD R133, R3, 0x18 ;  /* 0x0000001803853836 */ /* 0x000fe20000000000 */
[----:B------:R-:W-:Y:S01]  /*5500*/  PLOP3.LUT P3, PT, PT, PT, UP0, 0x80, 0x0 ;  /* 0x000000000000781c */ /* 0x000fe20003f6f008 */
[----:B------:R-:W-:Y:S01]  /*5510*/  FFMA.FTZ R21, R156, -UR6, R21 ;  /* 0x800000069c157c23 */ /* 0x000fe20008010015 */
[----:B------:R-:W-:Y:S01]  /*5520*/  @P0 FSEL R25, R25, -INF , !P6 ;  /* 0xff80000019190808 */ /* 0x000fe20007000000 */
[----:B------:R-:W-:Y:S01]  /*5530*/  FFMA.FTZ R28, R134, -UR6, R28 ;  /* 0x80000006861c7c23 */ /* 0x000fe2000801001c */
[----:B------:R-:W-:Y:S02]  /*5540*/  PLOP3.LUT P0, PT, PT, PT, UP0, 0x80, 0x0 ;  /* 0x000000000000781c */ /* 0x000fe40003f0f008 */
[----:B------:R-:W-:Y:S02]  /*5550*/  PLOP3.LUT P2, PT, PT, PT, UP0, 0x80, 0x0 ;  /* 0x000000000000781c */ /* 0x000fe40003f4f008 */
[----:B------:R-:W-:Y:S02]  /*5560*/  @P4 FSEL R21, R21, -INF , !P6 ;  /* 0xff80000015154808 */ /* 0x000fe40007000000 */
[----:B------:R-:W-:Y:S02]  /*5570*/  PLOP3.LUT P1, PT, PT, PT, UP0, 0x80, 0x0 ;  /* 0x000000000000781c */ /* 0x000fe40003f2f008 */
[----:B------:R-:W-:Y:S02]  /*5580*/  @P5 FSEL R27, R27, -INF , !P6 ;  /* 0xff8000001b1b5808 */ /* 0x000fe40007000000 */
[----:B------:R-:W-:Y:S02]  /*5590*/  @P3 ISETP.GE.AND P3, PT, R133, UR7, PT ;  /* 0x0000000785003c0c */ /* 0x000fe4000bf66270 */
[----:B------:R-:W-:Y:S01]  /*55a0*/  PLOP3.LUT P6, PT, PT, PT, UP0, 0x80, 0x0 ;  /* 0x000000000000781c */ /* 0x000fe20003fcf008 */
[-C--:B-1----:R-:W-:Y:S01]  /*55b0*/  HMMA.16816.F32 R36, R136, R140.reuse, R36 ;  /* 0x0000008c8824723c */ /* 0x082fe20000001824 */
[----:B------:R-:W-:Y:S02]  /*55c0*/  PLOP3.LUT P5, PT, PT, PT, UP0, 0x80, 0x0 ;  /* 0x000000000000781c */ /* 0x000fe40003faf008 */
[----:B------:R-:W-:Y:S01]  /*55d0*/  I2FP.F32.S32 R133, R160 ;  /* 0x000000a000857245 */ /* 0x000fe20000201400 */
[----:B------:R-:W-:Y:S01]  /*55e0*/  @P2 VIADD R144, R3, 0x19 ;  /* 0x0000001903902836 */ /* 0x000fe20000000000 */
[----:B------:R-:W-:Y:S01]  /*55f0*/  @P0 FSEL R28, R28, -INF , !P3 ;  /* 0xff8000001c1c0808 */ /* 0x000fe20005800000 */
[C---:B------:R-:W-:Y:S01]  /*5600*/  HMMA.16816.F32 R40, R148.reuse, R140, R40 ;  /* 0x0000008c9428723c */ /* 0x040fe20000001828 */
[----:B------:R-:W-:Y:S02]  /*5610*/  PLOP3.LUT P4, PT, PT, PT, UP0, 0x80, 0x0 ;  /* 0x000000000000781c */ /* 0x000fe40003f8f008 */
[----:B------:R-:W-:Y:S02]  /*5620*/  PLOP3.LUT P0, PT, PT, PT, UP0, 0x80, 0x0 ;  /* 0x000000000000781c */ /* 0x000fe40003f0f008 */
[----:B------:R-:W-:Y:S01]  /*5630*/  PLOP3.LUT P2, PT, PT, PT, UP0, 0x80, 0x0 ;  /* 0x000000000000781c */ /* 0x000fe20003f4f008 */
[----:B------:R-:W-:Y:S01]  /*5640*/  FFMA.FTZ R32, R133, -UR6, R32 ;  /* 0x8000000685207c23 */ /* 0x000fe20008010020 */
[----:B------:R-:W-:Y:S01]  /*5650*/  LOP3.LUT R188, R181, UR23, R188, 0x96, !PT ;  /* 0x00000017b5bc7c12 */ /* 0x000fe2000f8e96bc */
[-C--:B------:R-:W-:Y:S03]  /*5660*/  HMMA.16816.F32 R44, R148, R142.reuse, R44 ;  /* 0x0000008e942c723c */ /* 0x080fe6000000182c */
[----:B------:R-:W-:Y:S01]  /*5670*/  @P6 FSEL R32, R32, -INF , !P3 ;  /* 0xff80000020206808 */ /* 0x000fe20005800000 */
[----:B------:R-:W-:Y:S01]  /*5680*/  @P1 VIADD R132, R3, 0x21 ;  /* 0x0000002103841836 */ /* 0x000fe20000000000 */
[----:B------:R-:W-:Y:S01]  /*5690*/  PLOP3.LUT P6, PT, PT, PT, UP0, 0x80, 0x0 ;  /* 0x000000000000781c */ /* 0x000fe20003fcf008 */
[C---:B------:R-:W-:Y:S01]  /*56a0*/  HMMA.16816.F32 R48, R136.reuse, R142, R48 ;  /* 0x0000008e8830723c */ /* 0x040fe20000001830 */
[----:B------:R-:W-:Y:S03]  /*56b0*/  PLOP3.LUT P1, PT, PT, PT, UP0, 0x80, 0x0 ;  /* 0x000000000000781c */ /* 0x000fe60003f2f008 */
[----:B------:R-:W-:Y:S01]  /*56c0*/  @P4 ISETP.GE.AND P4, PT, R132, UR7, PT ;  /* 0x0000000784004c0c */ /* 0x000fe2000bf86270 */
[----:B------:R-:W-:Y:S01]  /*56d0*/  IMAD.WIDE.U32 R140, R191, -0x326172a9, RZ ;  /* 0xcd9e8d57bf8c7825 */ /* 0x000fe200078e00ff */
[----:B------:R-:W-:Y:S02]  /*56e0*/  @P5 FSEL R30, R30, -INF , !P3 ;  /* 0xff8000001e1e5808 */ /* 0x000fe40005800000 */
[----:B------:R-:W-:Y:S02]  /*56f0*/  PLOP3.LUT P5, PT, PT, PT, UP0, 0x80, 0x0 ;  /* 0x000000000000781c */ /* 0x000fe40003faf008 */
[----:B------:R-:W-:Y:S01]  /*5700*/  @P2 ISETP.GE.AND P2, PT, R144, UR7, PT ;  /* 0x0000000790002c0c */ /* 0x000fe2000bf46270 */
[----:B------:R-:W-:Y:S01]  /*5710*/  FFMA.FTZ R38, R133, -UR6, R38 ;  /* 0x8000000685267c23 */ /* 0x000fe20008010026 */
[----:B------:R-:W-:Y:S01]  /*5720*/  @P0 FSEL R34, R34, -INF , !P3 ;  /* 0xff80000022220808 */ /* 0x000fe20005800000 */
[----:B------:R-:W-:Y:S01]  /*5730*/  FFMA.FTZ R42, R134, -UR6, R42 ;  /* 0x80000006862a7c23 */ /* 0x000fe2000801002a */
[----:B------:R-:W-:Y:S01]  /*5740*/  I2FP.F32.S32 R132, R159 ;  /* 0x0000009f00847245 */ /* 0x000fe20000201400 */
[----:B------:R-:W-:Y:S01]  /*5750*/  IMAD.WIDE.U32 R134, R206, -0x326172a9, RZ ;  /* 0xcd9e8d57ce867825 */ /* 0x000fe200078e00ff */
[----:B------:R-:W-:Y:S02]  /*5760*/  PLOP3.LUT P0, PT, PT, PT, UP0, 0x80, 0x0 ;  /* 0x000000000000781c */ /* 0x000fe40003f0f008 */
[----:B------:R-:W-:Y:S01]  /*5770*/  @P6 FSEL R31, R31, -INF , !P2 ;  /* 0xff8000001f1f6808 */ /* 0x000fe20005000000 */
[C---:B------:R-:W-:Y:S01]  /*5780*/  FFMA.FTZ R29, R132.reuse, -UR6, R29 ;  /* 0x80000006841d7c23 */ /* 0x040fe2000801001d */
[----:B------:R-:W-:Y:S01]  /*5790*/  PLOP3.LUT P6, PT, PT, PT, UP0, 0x80, 0x0 ;  /* 0x000000000000781c */ /* 0x000fe20003fcf008 */
[----:B------:R-:W-:Y:S01]  /*57a0*/  FFMA.FTZ R43, R132, -UR6, R43 ;  /* 0x80000006842b7c23 */ /* 0x000fe2000801002b */
[----:B------:R-:W-:Y:S01]  /*57b0*/  PLOP3.LUT P3, PT, PT, PT, UP0, 0x80, 0x0 ;  /* 0x000000000000781c */ /* 0x000fe20003f6f008 */
[----:B------:R-:W-:Y:S01]  /*57c0*/  IMAD.WIDE.U32 R132, R205, -0x326172a9, RZ ;  /* 0xcd9e8d57cd847825 */ /* 0x000fe200078e00ff */
[----:B------:R-:W-:Y:S02]  /*57d0*/  @P5 FSEL R29, R29, -INF , !P2 ;  /* 0xff8000001d1d5808 */ /* 0x000fe40005000000 */
[----:B------:R-:W-:Y:S02]  /*57e0*/  PLOP3.LUT P5, PT, PT, PT, UP0, 0x80, 0x0 ;  /* 0x000000000000781c */ /* 0x000fe40003faf008 */
[----:B------:R-:W-:Y:S02]  /*57f0*/  I2FP.F32.S32 R181, R163 ;  /* 0x000000a300b57245 */ /* 0x000fe40000201400 */
[----:B------:R-:W-:Y:S02]  /*5800*/  @P0 FSEL R35, R35, -INF , !P2 ;  /* 0xff80000023230808 */ /* 0x000fe40005000000 */
[----:B------:R-:W-:Y:S01]  /*5810*/  PLOP3.LUT P0, PT, PT, PT, UP0, 0x80, 0x0 ;  /* 0x000000000000781c */ /* 0x000fe20003f0f008 */
[C---:B------:R-:W-:Y:S01]  /*5820*/  FFMA.FTZ R36, R181.reuse, -UR6, R36 ;  /* 0x80000006b5247c23 */ /* 0x040fe20008010024 */
[----:B------:R-:W-:Y:S01]  /*5830*/  I2FP.F32.S32 R0, R161 ;  /* 0x000000a100007245 */ /* 0x000fe20000201400 */
[----:B------:R-:W-:Y:S01]  /*5840*/  FFMA.FTZ R50, R181, -UR6, R50 ;  /* 0x80000006b5327c23 */ /* 0x000fe20008010032 */
[----:B------:R-:W-:Y:S01]  /*5850*/  @P1 ISETP.GE.AND P1, PT, R145, UR7, PT ;  /* 0x0000000791001c0c */ /* 0x000fe2000bf26270 */
[----:B------:R-:W-:Y:S01]  /*5860*/  IMAD.WIDE.U32 R144, R189, -0x326172a9, RZ ;  /* 0xcd9e8d57bd907825 */ /* 0x000fe200078e00ff */
[----:B------:R-:W-:Y:S02]  /*5870*/  LOP3.LUT R193, R193, UR23, R182, 0x96, !PT ;  /* 0x00000017c1c17c12 */ /* 0x000fe4000f8e96b6 */
[----:B------:R-:W-:Y:S01]  /*5880*/  @P6 FSEL R38, R38, -INF , !P1 ;  /* 0xff80000026266808 */ /* 0x000fe20004800000 */
[----:B------:R-:W-:Y:S01]  /*5890*/  FFMA.FTZ R33, R0, -UR6, R33 ;  /* 0x8000000600217c23 */ /* 0x000fe20008010021 */
[----:B------:R-:W-:Y:S01]  /*58a0*/  PLOP3.LUT P6, PT, PT, PT, UP0, 0x80, 0x0 ;  /* 0x000000000000781c */ /* 0x000fe20003fcf008 */
[----:B------:R-:W-:Y:S01]  /*58b0*/  IMAD.WIDE.U32 R160, R193, -0x326172a9, RZ ;  /* 0xcd9e8d57c1a07825 */ /* 0x000fe200078e00ff */
[----:B------:R-:W-:Y:S02]  /*58c0*/  @P5 FSEL R36, R36, -INF , !P1 ;  /* 0xff80000024245808 */ /* 0x000fe40004800000 */
[----:B------:R-:W-:Y:S01]  /*58d0*/  PLOP3.LUT P5, PT, PT, PT, UP0, 0x80, 0x0 ;  /* 0x000000000000781c */ /* 0x000fe20003faf008 */
[----:B------:R-:W-:Y:S01]  /*58e0*/  FFMA.FTZ R39, R0, -UR6, R39 ;  /* 0x8000000600277c23 */ /* 0x000fe20008010027 */
[----:B------:R-:W-:Y:S02]  /*58f0*/  @P3 FSEL R33, R33, -INF , !P2 ;  /* 0xff80000021213808 */ /* 0x000fe40005000000 */
[----:B------:R-:W-:Y:S02]  /*5900*/  I2FP.F32.S32 R182, R165 ;  /* 0x000000a500b67245 */ /* 0x000fe40000201400 */
[----:B------:R-:W-:Y:S02]  /*5910*/  PLOP3.LUT P3, PT, PT, PT, UP0, 0x80, 0x0 ;  /* 0x000000000000781c */ /* 0x000fe40003f6f008 */
[----:B------:R-:W-:Y:S01]  /*5920*/  PLOP3.LUT P2, PT, PT, PT, UP0, 0x80, 0x0 ;  /* 0x000000000000781c */ /* 0x000fe20003f4f008 */
[----:B------:R-:W-:Y:S01]  /*5930*/  FFMA.FTZ R41, R182, -UR6, R41 ;  /* 0x80000006b6297c23 */ /* 0x000fe20008010029 */
[----:B------:R-:W-:Y:S01]  /*5940*/  @P0 FSEL R42, R42, -INF , !P1 ;  /* 0xff8000002a2a0808 */ /* 0x000fe20004800000 */
[----:B------:R-:W-:Y:S01]  /*5950*/  FFMA.FTZ R47, R182, -UR6, R47 ;  /* 0x80000006b62f7c23 */ /* 0x000fe2000801002f */
[----:B------:R-:W-:Y:S02]  /*5960*/  PLOP3.LUT P0, PT, PT, PT, UP0, 0x80, 0x0 ;  /* 0x000000000000781c */ /* 0x000fe40003f0f008 */
[----:B------:R-:W-:Y:S02]  /*5970*/  LOP3.LUT R185, R147, UR23, R184, 0x96, !PT ;  /* 0x0000001793b97c12 */ /* 0x000fe4000f8e96b8 */
[----:B------:R-:W-:Y:S01]  /*5980*/  I2FP.F32.S32 R184, R162 ;  /* 0x000000a200b87245 */ /* 0x000fe20000201400 */
[----:B------:R-:W-:Y:S01]  /*5990*/  IMAD.WIDE.U32 R162, R188, -0x326172a9, RZ ;  /* 0xcd9e8d57bca27825 */ /* 0x000fe200078e00ff */
[----:B------:R-:W-:Y:S02]  /*59a0*/  I2FP.F32.S32 R167, R167 ;  /* 0x000000a700a77245 */ /* 0x000fe40000201400 */
[----:B------:R-:W-:Y:S01]  /*59b0*/  @P6 FSEL R41, R41, -INF , !P4 ;  /* 0xff80000029296808 */ /* 0x000fe20006000000 */
[C---:B------:R-:W-:Y:S01]  /*59c0*/  FFMA.FTZ R37, R184.reuse, -UR6, R37 ;  /* 0x80000006b8257c23 */ /* 0x040fe20008010025 */
[----:B------:R-:W-:Y:S01]  /*59d0*/  PLOP3.LUT P6, PT, PT, PT, UP0, 0x80, 0x0 ;  /* 0x000000000000781c */ /* 0x000fe20003fcf008 */
[----:B------:R-:W-:Y:S01]  /*59e0*/  FFMA.FTZ R40, R167, -UR6, R40 ;  /* 0x80000006a7287c23 */ /* 0x000fe20008010028 */
[----:B------:R-:W-:Y:S01]  /*59f0*/  @P5 FSEL R39, R39, -INF , !P4 ;  /* 0xff80000027275808 */ /* 0x000fe20006000000 */
[----:B------:R-:W-:Y:S01]  /*5a00*/  FFMA.FTZ R46, R167, -UR6, R46 ;  /* 0x80000006a72e7c23 */ /* 0x000fe2000801002e */
[----:B------:R-:W-:Y:S01]  /*5a10*/  PLOP3.LUT P5, PT, PT, PT, UP0, 0x80, 0x0 ;  /* 0x000000000000781c */ /* 0x000fe20003faf008 */
[----:B------:R-:W-:Y:S01]  /*5a20*/  FFMA.FTZ R51, R184, -UR6, R51 ;  /* 0x80000006b8337c23 */ /* 0x000fe20008010033 */
[----:B------:R-:W-:Y:S01]  /*5a30*/  @P3 FSEL R40, R40, -INF , !P1 ;  /* 0xff80000028283808 */ /* 0x000fe20004800000 */
[----:B------:R-:W-:Y:S01]  /*5a40*/  @P0 VIADD R147, R3, 0x29 ;  /* 0x0000002903930836 */ /* 0x000fe20000000000 */
[----:B------:R-:W-:Y:S02]  /*5a50*/  @P2 FSEL R37, R37, -INF , !P4 ;  /* 0xff80000025252808 */ /* 0x000fe40006000000 */
[----:B------:R-:W-:Y:S02]  /*5a60*/  PLOP3.LUT P1, PT, PT, PT, UP0, 0x80, 0x0 ;  /* 0x000000000000781c */ /* 0x000fe40003f2f008 */
[----:B------:R-:W-:Y:S01]  /*5a70*/  PLOP3.LUT P2, PT, PT, PT, UP0, 0x80, 0x0 ;  /* 0x000000000000781c */ /* 0x000fe20003f4f008 */
[----:B------:R-:W-:Y:S01]  /*5a80*/  @P6 VIADD R156, R3, 0x38 ;  /* 0x00000038039c6836 */ /* 0x000fe20000000000 */
[----:B------:R-:W-:Y:S02]  /*5a90*/  PLOP3.LUT P3, PT, PT, PT, UP0, 0x80, 0x0 ;  /* 0x000000000000781c */ /* 0x000fe40003f6f008 */
[----:B------:R-:W-:Y:S02]  /*5aa0*/  PLOP3.LUT P0, PT, PT, PT, UP0, 0x80, 0x0 ;  /* 0x000000000000781c */ /* 0x000fe40003f0f008 */
[----:B------:R-:W-:Y:S01]  /*5ab0*/  LOP3.LUT R157, R155, UR23, R190, 0x96, !PT ;  /* 0x000000179b9d7c12 */ /* 0x000fe2000f8e96be */
[C---:B------:R-:W-:Y:S01]  /*5ac0*/  @P5 VIADD R155, R3.reuse, 0x31 ;  /* 0x00000031039b5836 */ /* 0x040fe20000000000 */
[----:B------:R-:W-:Y:S02]  /*5ad0*/  PLOP3.LUT P6, PT, PT, PT, UP0, 0x80, 0x0 ;  /* 0x000000000000781c */ /* 0x000fe40003fcf008 */
[----:B------:R-:W-:Y:S01]  /*5ae0*/  PLOP3.LUT P5, PT, PT, PT, UP0, 0x80, 0x0 ;  /* 0x000000000000781c */ /* 0x000fe20003faf008 */
[----:B------:R-:W-:Y:S01]  /*5af0*/  @P1 VIADD R0, R3, 0x28 ;  /* 0x0000002803001836 */ /* 0x000fe20000000000 */
[----:B------:R-:W-:Y:S01]  /*5b00*/  LOP3.LUT R153, R133, UR24, R166, 0x96, !PT ;  /* 0x0000001885997c12 */ /* 0x000fe2000f8e96a6 */
[----:B------:R-:W-:Y:S01]  /*5b10*/  @P2 VIADD R152, R3, 0x30 ;  /* 0x0000003003982836 */ /* 0x000fe20000000000 */
[--C-:B------:R-:W-:Y:S01]  /*5b20*/  LOP3.LUT R158, R145, UR24, R164.reuse, 0x96, !PT ;  /* 0x00000018919e7c12 */ /* 0x100fe2000f8e96a4 */
[----:B-----5:R-:W-:Y:S01]  /*5b30*/  FMUL.FTZ R133, R249, 1.4426950216293334961 ;  /* 0x3fb8aa3bf9857820 */ /* 0x020fe20000410000 */
[----:B------:R-:W-:Y:S01]  /*5b40*/  @P3 FSEL R43, R43, -INF , !P4 ;  /* 0xff8000002b2b3808 */ /* 0x000fe20006000000 */
[----:B------:R-:W-:Y:S01]  /*5b50*/  @P0 VIADD R3, R3, 0x39 ;  /* 0x0000003903030836 */ /* 0x000fe20000000000 */
[----:B------:R-:W-:Y:S01]  /*5b60*/  PLOP3.LUT P3, PT, PT, PT, UP0, 0x80, 0x0 ;  /* 0x000000000000781c */ /* 0x000fe20003f6f008 */
[----:B------:R-:W-:Y:S01]  /*5b70*/  IMAD.WIDE.U32 R158, R158, -0x2daee0ad, RZ ;  /* 0xd2511f539e9e7825 */ /* 0x000fe200078e00ff */
[----:B------:R-:W-:Y:S02]  /*5b80*/  FSETP.NEU.FTZ.AND P0, PT, R249, -INF , PT ;  /* 0xff800000f900780b */ /* 0x000fe40003f1d000 */
[----:B------:R-:W-:Y:S02]  /*5b90*/  LOP3.LUT R165, R141, UR24, R164, 0x96, !PT ;  /* 0x000000188da57c12 */ /* 0x000fe4000f8e96a4 */
[----:B------:R-:W-:Y:S01]  /*5ba0*/  LOP3.LUT R164, R161, UR22, R132, 0x96, !PT ;  /* 0x00000016a1a47c12 */ /* 0x000fe2000f8e9684 */
[C---:B------:R-:W-:Y:S01]  /*5bb0*/  FMUL.FTZ R132, R250.reuse, 1.4426950216293334961 ;  /* 0x3fb8aa3bfa847820 */ /* 0x040fe20000410000 */
[----:B------:R-:W-:Y:S02]  /*5bc0*/  FSEL R133, R133, RZ, P0 ;  /* 0x000000ff85857208 */ /* 0x000fe40000000000 */
[----:B------:R-:W-:Y:S02]  /*5bd0*/  FSETP.NEU.FTZ.AND P0, PT, R250, -INF , PT ;  /* 0xff800000fa00780b */ /* 0x000fe40003f1d000 */
[----:B------:R-:W-:Y:S01]  /*5be0*/  @P6 ISETP.GE.AND P6, PT, R3, UR7, PT ;  /* 0x0000000703006c0c */ /* 0x000fe2000bfc6270 */
[--C-:B------:R-:W-:Y:S01]  /*5bf0*/  FFMA.FTZ R32, R32, UR8, -R133.reuse ;  /* 0x0000000820207c23 */ /* 0x100fe20008010885 */
[----:B------:R-:W-:Y:S01]  /*5c00*/  PLOP3.LUT P2, PT, PT, PT, UP0, 0x80, 0x0 ;  /* 0x000000000000781c */ /* 0x000fe20003f4f008 */
[--C-:B------:R-:W-:Y:S01]  /*5c10*/  FFMA.FTZ R33, R33, UR8, -R133.reuse ;  /* 0x0000000821217c23 */ /* 0x100fe20008010885 */
[----:B------:R-:W-:Y:S01]  /*5c20*/  FSEL R132, R132, RZ, P0 ;  /* 0x000000ff84847208 */ /* 0x000fe20000000000 */
[C---:B------:R-:W-:Y:S01]  /*5c30*/  FMUL.FTZ R3, R245.reuse, 1.4426950216293334961 ;  /* 0x3fb8aa3bf5037820 */ /* 0x040fe20000410000 */
[----:B------:R-:W-:Y:S01]  /*5c40*/  @P5 ISETP.GE.AND P5, PT, R156, UR7, PT ;  /* 0x000000079c005c0c */ /* 0x000fe2000bfa6270 */
[--C-:B------:R-:W-:Y:S01]  /*5c50*/  FFMA.FTZ R4, R4, UR8, -R133.reuse ;  /* 0x0000000804047c23 */ /* 0x100fe20008010885 */
[----:B------:R-:W-:Y:S01]  /*5c60*/  FSETP.NEU.FTZ.AND P0, PT, R245, -INF , PT ;  /* 0xff800000f500780b */ /* 0x000fe20003f1d000 */
[----:B------:R-:W-:Y:S01]  /*5c70*/  IMAD.WIDE.U32 R156, R157, -0x326172a9, RZ ;  /* 0xcd9e8d579d9c7825 */ /* 0x000fe200078e00ff */
[----:B------:R-:W-:Y:S01]  /*5c80*/  @P3 ISETP.GE.AND P3, PT, R0, UR7, PT ;  /* 0x0000000700003c0c */ /* 0x000fe2000bf66270 */
[----:B------:R1:W-:Y:S01]  /*5c90*/  MUFU.EX2 R202, R4 ;  /* 0x0000000400ca7308 */ /* 0x0003e20000000800 */
[----:B------:R-:W-:Y:S01]  /*5ca0*/  PLOP3.LUT P1, PT, PT, PT, UP0, 0x80, 0x0 ;  /* 0x000000000000781c */ /* 0x000fe20003f2f008 */
        /* <DEDUP_REMOVED lines=8> */
[----:B------:R-:W-:Y:S01]  /*5d30*/  MUFU.EX2 R217, R6 ;  /* 0x0000000600d97308 */ /* 0x000fe20000000800 */
[----:B------:R-:W-:Y:S01]  /*5d40*/  PLOP3.LUT P0, PT, PT, PT, UP0, 0x80, 0x0 ;  /* 0x000000000000781c */ /* 0x000fe20003f0f008 */
[--C-:B------:R-:W-:Y:S01]  /*5d50*/  FFMA.FTZ R34, R34, UR8, -R132.reuse ;  /* 0x0000000822227c23 */ /* 0x100fe20008010884 */
[----:B------:R-:W-:Y:S01]  /*5d60*/  PLOP3.LUT P4, PT, PT, PT, UP0, 0x80, 0x0 ;  /* 0x000000000000781c */ /* 0x000fe20003f8f008 */
[----:B------:R-:W-:Y:S01]  /*5d70*/  FFMA.FTZ R35, R35, UR8, -R132 ;  /* 0x0000000823237c23 */ /* 0x000fe20008010884 */
[----:B------:R-:W-:Y:S01]  /*5d80*/  @P2 ISETP.GE.AND P2, PT, R155, UR7, PT ;  /* 0x000000079b002c0c */ /* 0x000fe2000bf46270 */
[----:B------:R-:W-:Y:S01]  /*5d90*/  IMAD.WIDE.U32 R188, R141, -0x2daee0ad, RZ ;  /* 0xd2511f538dbc7825 */ /* 0x000fe200078e00ff */
[----:B------:R-:W-:Y:S03]  /*5da0*/  I2FP.F32.S32 R155, R183 ;  /* 0x000000b7009b7245 */ /* 0x000fe60000201400 */
[----:B------:R2:W-:Y:S01]  /*5db0*/  MUFU.EX2 R210, R140 ;  /* 0x0000008c00d27308 */ /* 0x0005e20000000800 */
[----:B------:R-:W-:Y:S01]  /*5dc0*/  @P1 ISETP.GE.AND P1, PT, R152, UR7, PT ;  /* 0x0000000798001c0c */ /* 0x000fe2000bf26270 */
[----:B------:R-:W-:Y:S01]  /*5dd0*/  IMAD.WIDE.U32 R152, R153, -0x2daee0ad, RZ ;  /* 0xd2511f5399987825 */ /* 0x000fe200078e00ff */
[----:B------:R-:W-:Y:S02]  /*5de0*/  LOP3.LUT R135, R135, UR24, R166, 0x96, !PT ;  /* 0x0000001887877c12 */ /* 0x000fe4000f8e96a6 */
[----:B------:R-:W-:Y:S01]  /*5df0*/  LOP3.LUT R161, R163, UR22, R134, 0x96, !PT ;  /* 0x00000016a3a17c12 */ /* 0x000fe2000f8e9686 */
[----:B------:R-:W-:Y:S01]  /*5e00*/  FFMA.FTZ R44, R155, -UR6, R44 ;  /* 0x800000069b2c7c23 */ /* 0x000fe2000801002c */
[----:B------:R-:W-:Y:S03]  /*5e10*/  LOP3.LUT R192, R153, UR21, R192, 0x96, !PT ;  /* 0x0000001599c07c12 */ /* 0x000fe6000f8e96c0 */
[----:B------:R3:W4:Y:S01]  /*5e20*/  MUFU.EX2 R216, R7 ;  /* 0x0000000700d87308 */ /* 0x0007220000000800 */
[----:B------:R-:W-:Y:S01]  /*5e30*/  @P4 ISETP.GE.AND P4, PT, R147, UR7, PT ;  /* 0x0000000793004c0c */ /* 0x000fe2000bf86270 */
[----:B-1----:R-:W-:Y:S01]  /*5e40*/  IMAD.WIDE.U32 R4, R165, -0x2daee0ad, RZ ;  /* 0xd2511f53a5047825 */ /* 0x002fe200078e00ff */
[----:B------:R-:W-:Y:S02]  /*5e50*/  @P0 FSEL R44, R44, -INF , !P3 ;  /* 0xff8000002c2c0808 */ /* 0x000fe40005800000 */
[----:B------:R-:W-:Y:S01]  /*5e60*/  LOP3.LUT R153, R159, UR21, R146, 0x96, !PT ;  /* 0x000000159f997c12 */ /* 0x000fe2000f8e9692 */
[----:B------:R-:W-:Y:S01]  /*5e70*/  IMAD.WIDE.U32 R164, R164, -0x2daee0ad, RZ ;  /* 0xd2511f53a4a47825 */ /* 0x000fe200078e00ff */
[----:B------:R-:W-:Y:S03]  /*5e80*/  PLOP3.LUT P0, PT, PT, PT, UP0, 0x80, 0x0 ;  /* 0x000000000000781c */ /* 0x000fe60003f0f008 */
[----:B------:R-:W-:Y:S01]  /*5e90*/  MUFU.EX2 R166, R32 ;  /* 0x0000002000a67308 */ /* 0x000fe20000000800 */
[----:B------:R-:W-:Y:S01]  /*5ea0*/  LOP3.LUT R159, R5, UR21, R154, 0x96, !PT ;  /* 0x00000015059f7c12 */ /* 0x000fe2000f8e969a */
[----:B------:R-:W-:Y:S01]  /*5eb0*/  IMAD.WIDE.U32 R146, R185, -0x326172a9, RZ ;  /* 0xcd9e8d57b9927825 */ /* 0x000fe200078e00ff */
[----:B--2---:R-:W-:Y:S02]  /*5ec0*/  LOP3.LUT R140, R165, UR19, R152, 0x96, !PT ;  /* 0x00000013a58c7c12 */ /* 0x004fe4000f8e9698 */
[----:B------:R-:W-:Y:S01]  /*5ed0*/  LOP3.LUT R163, R189, UR19, R4, 0x96, !PT ;  /* 0x00000013bda37c12 */ /* 0x000fe2000f8e9604 */
[----:B------:R-:W-:Y:S01]  /*5ee0*/  IMAD.WIDE.U32 R134, R135, -0x2daee0ad, RZ ;  /* 0xd2511f5387867825 */ /* 0x000fe200078e00ff */
[----:B------:R-:W-:Y:S03]  /*5ef0*/  LOP3.LUT R147, R147, UR22, R144, 0x96, !PT ;  /* 0x0000001693937c12 */ /* 0x000fe6000f8e9690 */
[----:B------:R-:W-:Y:S01]  /*5f00*/  MUFU.EX2 R190, R34 ;  /* 0x0000002200be7308 */ /* 0x000fe20000000800 */
[----:B---3--:R-:W1:Y:S01]  /*5f10*/  LDSM.16.M88.4 R4, [R173+0x1800] ;  /* 0x00180000ad04783b */ /* 0x008e620000000200 */
[----:B------:R-:W-:Y:S01]  /*5f20*/  IMAD.WIDE.U32 R142, R192, -0x326172a9, RZ ;  /* 0xcd9e8d57c08e7825 */ /* 0x000fe200078e00ff */
[----:B------:R-:W-:Y:S02]  /*5f30*/  LOP3.LUT R144, R135, UR21, R180, 0x96, !PT ;  /* 0x0000001587907c12 */ /* 0x000fe4000f8e96b4 */
[----:B------:R-:W-:Y:S01]  /*5f40*/  @P0 FSEL R46, R46, -INF , !P3 ;  /* 0xff8000002e2e0808 */ /* 0x000fe20005800000 */
[----:B------:R-:W-:Y:S01]  /*5f50*/  IMAD.WIDE.U32 R152, R153, -0x326172a9, RZ ;  /* 0xcd9e8d5799987825 */ /* 0x000fe200078e00ff */
[----:B------:R-:W-:Y:S03]  /*5f60*/  LOP3.LUT R135, R143, UR20, R160, 0x96, !PT ;  /* 0x000000148f877c12 */ /* 0x000fe6000f8e96a0 */
[----:B------:R-:W-:Y:S01]  /*5f70*/  MUFU.EX2 R189, R35 ;  /* 0x0000002300bd7308 */ /* 0x000fe20000000800 */
[----:B------:R-:W-:Y:S01]  /*5f80*/  PLOP3.LUT P0, PT, PT, PT, UP0, 0x80, 0x0 ;  /* 0x000000000000781c */ /* 0x000fe20003f0f008 */
[--C-:B------:R-:W-:Y:S01]  /*5f90*/  FFMA.FTZ R8, R8, UR8, -R3.reuse ;  /* 0x0000000808087c23 */ /* 0x100fe20008010803 */
[----:B------:R-:W-:Y:S01]  /*5fa0*/  LOP3.LUT R143, R153, UR20, R146, 0x96, !PT ;  /* 0x00000014998f7c12 */ /* 0x000fe2000f8e9692 */
[----:B------:R-:W-:Y:S04]  /*5fb0*/  IMAD.WIDE.U32 R146, R147, -0x2daee0ad, RZ ;  /* 0xd2511f5393927825 */ /* 0x000fe800078e00ff */
[--C-:B------:R-:W-:Y:S01]  /*5fc0*/  FFMA.FTZ R9, R9, UR8, -R3.reuse ;  /* 0x0000000809097c23 */ /* 0x100fe20008010803 */
[--C-:B------:R-:W-:Y:S01]  /*5fd0*/  FFMA.FTZ R13, R13, UR8, -R3.reuse ;  /* 0x000000080d0d7c23 */ /* 0x100fe20008010803 */
[----:B------:R-:W-:Y:S01]  /*5fe0*/  MUFU.EX2 R165, R33 ;  /* 0x0000002100a57308 */ /* 0x000fe20000000800 */
[----:B------:R-:W-:Y:S01]  /*5ff0*/  LOP3.LUT R154, R147, UR19, R158, 0x96, !PT ;  /* 0x00000013939a7c12 */ /* 0x000fe2000f8e969e */
[----:B------:R-:W-:Y:S01]  /*6000*/  IMAD.WIDE.U32 R158, R159, -0x326172a9, RZ ;  /* 0xcd9e8d579f9e7825 */ /* 0x000fe200078e00ff */
[----:B------:R-:W-:Y:S03]  /*6010*/  I2FP.F32.S32 R147, R186 ;  /* 0x000000ba00937245 */ /* 0x000fe60000201400 */
[--C-:B------:R-:W-:Y:S01]  /*6020*/  FFMA.FTZ R10, R10, UR8, -R0.reuse ;  /* 0x000000080a0a7c23 */ /* 0x100fe20008010800 */
[----:B------:R-:W-:Y:S01]  /*6030*/  FFMA.FTZ R11, R11, UR8, -R0 ;  /* 0x000000080b0b7c23 */ /* 0x000fe20008010800 */
[----:B------:R-:W-:Y:S01]  /*6040*/  LOP3.LUT R192, R159, UR20, R156, 0x96, !PT ;  /* 0x000000149fc07c12 */ /* 0x000fe2000f8e969c */
[----:B------:R-:W-:Y:S01]  /*6050*/  FFMA.FTZ R48, R147, -UR6, R48 ;  /* 0x8000000693307c23 */ /* 0x000fe20008010030 */
[----:B------:R-:W-:Y:S01]  /*6060*/  FFMA.FTZ R12, R12, UR8, -R3 ;  /* 0x000000080c0c7c23 */ /* 0x000fe20008010803 */
[--C-:B------:R-:W-:Y:S01]  /*6070*/  FFMA.FTZ R14, R14, UR8, -R0.reuse ;  /* 0x000000080e0e7c23 */ /* 0x100fe20008010800 */
[----:B------:R-:W-:Y:S01]  /*6080*/  FFMA.FTZ R15, R15, UR8, -R0 ;  /* 0x000000080f0f7c23 */ /* 0x000fe20008010800 */
[--C-:B------:R-:W-:Y:S01]  /*6090*/  FFMA.FTZ R16, R16, UR8, -R133.reuse ;  /* 0x0000000810107c23 */ /* 0x100fe20008010885 */
[----:B------:R-:W-:Y:S01]  /*60a0*/  @P0 FSEL R48, R48, -INF , !P3 ;  /* 0xff80000030300808 */ /* 0x000fe20005800000 */
[----:B------:R-:W-:Y:S01]  /*60b0*/  MUFU.EX2 R221, R8 ;  /* 0x0000000800dd7308 */ /* 0x000fe20000000800 */
[----:B------:R-:W-:Y:S01]  /*60c0*/  PLOP3.LUT P0, PT, PT, PT, UP0, 0x80, 0x0 ;  /* 0x000000000000781c */ /* 0x000fe20003f0f008 */
[----:B------:R-:W-:Y:S04]  /*60d0*/  IMAD.WIDE.U32 R140, R140, -0x326172a9, RZ ;  /* 0xcd9e8d578c8c7825 */ /* 0x000fe800078e00ff */
[----:B------:R-:W-:Y:S01]  /*60e0*/  FFMA.FTZ R18, R18, UR8, -R132 ;  /* 0x0000000812127c23 */ /* 0x000fe20008010884 */
[--C-:B------:R-:W-:Y:S01]  /*60f0*/  FFMA.FTZ R48, R48, UR8, -R133.reuse ;  /* 0x0000000830307c23 */ /* 0x100fe20008010885 */
[--C-:B------:R-:W-:Y:S01]  /*6100*/  FFMA.FTZ R20, R20, UR8, -R133.reuse ;  /* 0x0000000814147c23 */ /* 0x100fe20008010885 */
[----:B------:R-:W-:Y:S01]  /*6110*/  SHF.R.U32.HI R156, RZ, 0x18, R140 ;  /* 0x00000018ff9c7819 */ /* 0x000fe2000001168c */
[----:B------:R2:W-:Y:S01]  /*6120*/  MUFU.EX2 R220, R9 ;  /* 0x0000000900dc7308 */ /* 0x0005e20000000800 */
[----:B------:R-:W-:Y:S01]  /*6130*/  LOP3.LUT R142, R141, UR18, R142, 0x96, !PT ;  /* 0x000000128d8e7c12 */ /* 0x000fe2000f8e968e */
[--C-:B------:R-:W-:Y:S01]  /*6140*/  FFMA.FTZ R19, R19, UR8, -R132.reuse ;  /* 0x0000000813137c23 */ /* 0x100fe20008010884 */
[-C--:B-1----:R-:W-:Y:S03]  /*6150*/  HMMA.16816.F32 R52, R136, R4.reuse, R52 ;  /* 0x000000048834723c */ /* 0x082fe60000001834 */
[----:B------:R-:W-:Y:S01]  /*6160*/  @P0 FSEL R50, R50, -INF , !P3 ;  /* 0xff80000032320808 */ /* 0x000fe20005800000 */
[----:B------:R-:W-:Y:S01]  /*6170*/  FFMA.FTZ R21, R21, UR8, -R133 ;  /* 0x0000000815157c23 */ /* 0x000fe20008010885 */
[----:B------:R-:W-:Y:S02]  /*6180*/  PLOP3.LUT P0, PT, PT, PT, UP0, 0x80, 0x0 ;  /* 0x000000000000781c */ /* 0x000fe40003f0f008 */
[----:B------:R1:W-:Y:S01]  /*6190*/  MUFU.EX2 R218, R13 ;  /* 0x0000000d00da7308 */ /* 0x0003e20000000800 */
[----:B------:R-:W-:Y:S03]  /*61a0*/  PLOP3.LUT P3, PT, PT, PT, UP0, 0x80, 0x0 ;  /* 0x000000000000781c */ /* 0x000fe60003f6f008 */
[----:B------:R-:W-:Y:S01]  /*61b0*/  FFMA.FTZ R50, R50, UR8, -R132 ;  /* 0x0000000832327c23 */ /* 0x000fe20008010884 */
[C---:B------:R-:W-:Y:S04]  /*61c0*/  HMMA.16816.F32 R56, R148.reuse, R4, R56 ;  /* 0x000000049438723c */ /* 0x040fe80000001838 */
[----:B------:R-:W-:Y:S01]  /*61d0*/  IMAD.WIDE.U32 R160, R161, -0x2daee0ad, RZ ;  /* 0xd2511f53a1a07825 */ /* 0x000fe200078e00ff */
[----:B------:R-:W-:Y:S01]  /*61e0*/  MUFU.EX2 R225, R10 ;  /* 0x0000000a00e17308 */ /* 0x000fe20000000800 */
[-C--:B------:R-:W-:Y:S05]  /*61f0*/  HMMA.16816.F32 R60, R148, R6.reuse, R60 ;  /* 0x00000006943c723c */ /* 0x080fea000000183c */
[----:B------:R-:W-:Y:S01]  /*6200*/  LOP3.LUT R153, R161, UR19, R134, 0x96, !PT ;  /* 0x00000013a1997c12 */ /* 0x000fe2000f8e9686 */
[----:B--2---:R-:W-:Y:S01]  /*6210*/  IMAD.WIDE.U32 R8, R143, -0x2daee0ad, RZ ;  /* 0xd2511f538f087825 */ /* 0x004fe200078e00ff */
[----:B------:R-:W-:Y:S02]  /*6220*/  I2FP.F32.S32 R143, R187 ;  /* 0x000000bb008f7245 */ /* 0x000fe40000201400 */
[----:B------:R2:W3:Y:S01]  /*6230*/  MUFU.EX2 R224, R11 ;  /* 0x0000000b00e07308 */ /* 0x0004e20000000800 */
[----:B------:R-:W-:Y:S04]  /*6240*/  HMMA.16816.F32 R64, R136, R6, R64 ;  /* 0x000000068840723c */ /* 0x000fe80000001840 */
[----:B-1----:R-:W-:Y:S01]  /*6250*/  I2FP.F32.S32 R13, R194 ;  /* 0x000000c2000d7245 */ /* 0x002fe20000201400 */
[----:B------:R-:W-:Y:S01]  /*6260*/  FFMA.FTZ R45, R143, -UR6, R45 ;  /* 0x800000068f2d7c23 */ /* 0x000fe2000801002d */
[----:B------:R-:W-:Y:S03]  /*6270*/  LOP3.LUT R161, R140, 0xffff, RZ, 0xc0, !PT ;  /* 0x0000ffff8ca17812 */ /* 0x000fe600078ec0ff */
[----:B------:R1:W-:Y:S02]  /*6280*/  MUFU.EX2 R219, R12 ;  /* 0x0000000c00db7308 */ /* 0x0003e40000000800 */
[----:B------:R-:W-:Y:S02]  /*6290*/  LOP3.LUT R141, R9, UR16, R146, 0x96, !PT ;  /* 0x00000010098d7c12 */ /* 0x000fe4000f8e9692 */
[----:B------:R-:W-:Y:S01]  /*62a0*/  @P0 FSEL R45, R45, -INF , !P4 ;  /* 0xff8000002d2d0808 */ /* 0x000fe20006000000 */
[----:B------:R-:W-:Y:S01]  /*62b0*/  IMAD.WIDE.U32 R144, R144, -0x326172a9, RZ ;  /* 0xcd9e8d5790907825 */ /* 0x000fe200078e00ff */
[----:B------:R-:W-:Y:S02]  /*62c0*/  PLOP3.LUT P0, PT, PT, PT, UP0, 0x80, 0x0 ;  /* 0x000000000000781c */ /* 0x000fe40003f0f008 */
[----:B------:R-:W-:Y:S02]  /*62d0*/  LOP3.LUT R157, R8, 0xff, RZ, 0xc0, !PT ;  /* 0x000000ff089d7812 */ /* 0x000fe400078ec0ff */
[----:B------:R-:W-:Y:S01]  /*62e0*/  MUFU.EX2 R223, R14 ;  /* 0x0000000e00df7308 */ /* 0x000fe20000000800 */
[----:B------:R-:W-:Y:S01]  /*62f0*/  LOP3.LUT R183, R145, UR20, R162, 0x96, !PT ;  /* 0x0000001491b77c12 */ /* 0x000fe2000f8e96a2 */
[----:B------:R-:W-:Y:S01]  /*6300*/  IMAD.WIDE.U32 R134, R135, -0x2daee0ad, RZ ;  /* 0xd2511f5387867825 */ /* 0x000fe200078e00ff */
[----:B------:R-:W-:Y:S02]  /*6310*/  LOP3.LUT R145, R140, 0xff, RZ, 0xc0, !PT ;  /* 0x000000ff8c917812 */ /* 0x000fe400078ec0ff */
[----:B------:R-:W-:Y:S01]  /*6320*/  SHF.R.U32.HI R162, RZ, 0x10, R140 ;  /* 0x00000010ffa27819 */ /* 0x000fe2000001168c */
[----:B------:R-:W-:Y:S01]  /*6330*/  FFMA.FTZ R59, R143, -UR6, R59 ;  /* 0x800000068f3b7c23 */ /* 0x000fe2000801003b */
[----:B------:R-:W-:Y:S03]  /*6340*/  LOP3.LUT R146, R134, 0xff, RZ, 0xc0, !PT ;  /* 0x000000ff86927812 */ /* 0x000fe600078ec0ff */
[----:B------:R4:W3:Y:S01]  /*6350*/  MUFU.EX2 R222, R15 ;  /* 0x0000000f00de7308 */ /* 0x0008e20000000800 */
[----:B------:R-:W-:Y:S01]  /*6360*/  LOP3.LUT R140, R135, UR16, R164, 0x96, !PT ;  /* 0x00000010878c7c12 */ /* 0x000fe2000f8e96a4 */
[----:B--2---:R-:W-:Y:S01]  /*6370*/  IMAD.WIDE.U32 R10, R154, -0x326172a9, RZ ;  /* 0xcd9e8d579a0a7825 */ /* 0x004fe200078e00ff */
[----:B------:R-:W-:Y:S02]  /*6380*/  SHF.R.U32.HI R159, RZ, 0x18, R8 ;  /* 0x00000018ff9f7819 */ /* 0x000fe40000011608 */
[----:B------:R-:W-:Y:S01]  /*6390*/  LOP3.LUT R164, R8, 0xffff, RZ, 0xc0, !PT ;  /* 0x0000ffff08a47812 */ /* 0x000fe200078ec0ff */
[----:B------:R-:W-:Y:S01]  /*63a0*/  FFMA.FTZ R58, R155, -UR6, R58 ;  /* 0x800000069b3a7c23 */ /* 0x000fe2000801003a */
[----:B------:R-:W-:Y:S03]  /*63b0*/  SHF.R.U32.HI R167, RZ, 0x10, R8 ;  /* 0x00000010ffa77819 */ /* 0x000fe60000011608 */
[----:B------:R2:W-:Y:S01]  /*63c0*/  MUFU.EX2 R201, R16 ;  /* 0x0000001000c97308 */ /* 0x0005e20000000800 */
[----:B------:R-:W-:Y:S01]  /*63d0*/  LOP3.LUT R180, R134, 0xffff, RZ, 0xc0, !PT ;  /* 0x0000ffff86b47812 */ /* 0x000fe200078ec0ff */
[----:B------:R-:W-:Y:S01]  /*63e0*/  IMAD.WIDE.U32 R8, R153, -0x326172a9, RZ ;  /* 0xcd9e8d5799087825 */ /* 0x000fe200078e00ff */
[--C-:B------:R-:W-:Y:S02]  /*63f0*/  SHF.R.U32.HI R153, RZ, 0x18, R134.reuse ;  /* 0x00000018ff997819 */ /* 0x100fe40000011686 */
[----:B------:R-:W-:Y:S01]  /*6400*/  SHF.R.U32.HI R181, RZ, 0x10, R134 ;  /* 0x00000010ffb57819 */ /* 0x000fe20000011686 */
[----:B------:R-:W-:Y:S01]  /*6410*/  FFMA.FTZ R49, R13, -UR6, R49 ;  /* 0x800000060d317c23 */ /* 0x000fe20008010031 */
[----:B-1----:R-:W-:Y:S03]  /*6420*/  LOP3.LUT R12, R9, UR18, R144, 0x96, !PT ;  /* 0x00000012090c7c12 */ /* 0x002fe6000f8e9690 */
[----:B------:R-:W-:Y:S01]  /*6430*/  MUFU.EX2 R154, R48 ;  /* 0x00000030009a7308 */ /* 0x000fe20000000800 */
[C---:B------:R-:W-:Y:S01]  /*6440*/  LOP3.LUT R134, R8.reuse, 0xff, RZ, 0xc0, !PT ;  /* 0x000000ff08867812 */ /* 0x040fe200078ec0ff */
[----:B------:R-:W-:Y:S01]  /*6450*/  FFMA.FTZ R54, R147, -UR6, R54 ;  /* 0x8000000693367c23 */ /* 0x000fe20008010036 */
[--C-:B------:R-:W-:Y:S01]  /*6460*/  SHF.R.U32.HI R144, RZ, 0x10, R8.reuse ;  /* 0x00000010ff907819 */ /* 0x100fe20000011608 */
[----:B------:R-:W-:Y:S01]  /*6470*/  FFMA.FTZ R61, R203, -UR6, R61 ;  /* 0x80000006cb3d7c23 */ /* 0x000fe2000801003d */
[----:B------:R-:W-:Y:S01]  /*6480*/  @P0 FSEL R49, R49, -INF , !P4 ;  /* 0xff80000031310808 */ /* 0x000fe20006000000 */
[--C-:B------:R-:W-:Y:S01]  /*6490*/  FFMA.FTZ R17, R17, UR8, -R133.reuse ;  /* 0x0000000811117c23 */ /* 0x100fe20008010885 */
[----:B------:R-:W-:Y:S03]  /*64a0*/  SHF.R.U32.HI R135, RZ, 0x18, R8 ;  /* 0x00000018ff877819 */ /* 0x000fe60000011608 */
[----:B------:R-:W1:Y:S01]  /*64b0*/  MUFU.EX2 R208, R18 ;  /* 0x0000001200d07308 */ /* 0x000e620000000800 */
[----:B------:R-:W-:Y:S01]  /*64c0*/  LOP3.LUT R226, R8, 0xffff, RZ, 0xc0, !PT ;  /* 0x0000ffff08e27812 */ /* 0x000fe200078ec0ff */
[----:B------:R-:W-:Y:S01]  /*64d0*/  FFMA.FTZ R49, R49, UR8, -R133 ;  /* 0x0000000831317c23 */ /* 0x000fe20008010885 */
[----:B------:R-:W-:Y:S01]  /*64e0*/  PLOP3.LUT P0, PT, PT, PT, UP0, 0x80, 0x0 ;  /* 0x000000000000781c */ /* 0x000fe20003f0f008 */
[----:B------:R-:W-:Y:S01]  /*64f0*/  FFMA.FTZ R22, R22, UR8, -R132 ;  /* 0x0000000816167c23 */ /* 0x000fe20008010884 */
[----:B------:R-:W-:Y:S01]  /*6500*/  LOP3.LUT R8, R11, UR18, R152, 0x96, !PT ;  /* 0x000000120b087c12 */ /* 0x000fe2000f8e9698 */
[--C-:B------:R-:W-:Y:S01]  /*6510*/  FFMA.FTZ R24, R24, UR8, -R3.reuse ;  /* 0x0000000818187c23 */ /* 0x100fe20008010803 */
[C---:B------:R-:W-:Y:S03]  /*6520*/  LOP3.LUT R11, R10.reuse, 0xffff, RZ, 0xc0, !PT ;  /* 0x0000ffff0a0b7812 */ /* 0x040fe600078ec0ff */
[----:B------:R-:W1:Y:S01]  /*6530*/  MUFU.EX2 R206, R19 ;  /* 0x0000001300ce7308 */ /* 0x000e620000000800 */
[----:B----4-:R-:W-:Y:S01]  /*6540*/  LOP3.LUT R15, R10, 0xff, RZ, 0xc0, !PT ;  /* 0x000000ff0a0f7812 */ /* 0x010fe200078ec0ff */
[----:B------:R-:W-:Y:S01]  /*6550*/  FFMA.FTZ R27, R27, UR8, -R0 ;  /* 0x000000081b1b7c23 */ /* 0x000fe20008010800 */
[--C-:B--2---:R-:W-:Y:S01]  /*6560*/  SHF.R.U32.HI R16, RZ, 0x10, R10.reuse ;  /* 0x00000010ff107819 */ /* 0x104fe2000001160a */
[--C-:B------:R-:W-:Y:S01]  /*6570*/  FFMA.FTZ R28, R28, UR8, -R3.reuse ;  /* 0x000000081c1c7c23 */ /* 0x100fe20008010803 */
[----:B------:R-:W-:Y:S01]  /*6580*/  SHF.R.U32.HI R14, RZ, 0x18, R10 ;  /* 0x00000018ff0e7819 */ /* 0x000fe2000001160a */
[----:B------:R-:W-:Y:S01]  /*6590*/  FFMA.FTZ R23, R23, UR8, -R132 ;  /* 0x0000000817177c23 */ /* 0x000fe20008010884 */
[----:B------:R-:W-:Y:S03]  /*65a0*/  I2FP.F32.S32 R10, R195 ;  /* 0x000000c3000a7245 */ /* 0x000fe60000201400 */
[----:B------:R-:W2:Y:S01]  /*65b0*/  MUFU.EX2 R193, R17 ;  /* 0x0000001100c17308 */ /* 0x000ea20000000800 */
[----:B------:R-:W-:Y:S01]  /*65c0*/  @P3 FSEL R47, R47, -INF , !P4 ;  /* 0xff8000002f2f3808 */ /* 0x000fe20006000000 */
[----:B------:R-:W-:Y:S01]  /*65d0*/  FFMA.FTZ R30, R30, UR8, -R0 ;  /* 0x000000081e1e7c23 */ /* 0x000fe20008010800 */
[----:B------:R-:W-:Y:S01]  /*65e0*/  PLOP3.LUT P3, PT, PT, PT, UP0, 0x80, 0x0 ;  /* 0x000000000000781c */ /* 0x000fe20003f6f008 */
[----:B------:R-:W-:Y:S01]  /*65f0*/  FFMA.FTZ R52, R10, -UR6, R52 ;  /* 0x800000060a347c23 */ /* 0x000fe20008010034 */
[----:B------:R-:W-:Y:S01]  /*6600*/  I2FP.F32.S32 R5, R197 ;  /* 0x000000c500057245 */ /* 0x000fe20000201400 */
[----:B------:R-:W-:Y:S01]  /*6610*/  FFMA.FTZ R31, R31, UR8, -R0 ;  /* 0x000000081f1f7c23 */ /* 0x000fe20008010800 */
[----:B------:R-:W-:Y:S01]  /*6620*/  I2FP.F32.S32 R4, R198 ;  /* 0x000000c600047245 */ /* 0x000fe20000201400 */
[----:B------:R-:W-:Y:S01]  /*6630*/  FFMA.FTZ R29, R29, UR8, -R3 ;  /* 0x000000081d1d7c23 */ /* 0x000fe20008010803 */
[----:B------:R-:W-:Y:S01]  /*6640*/  @P0 FSEL R52, R52, -INF , !P1 ;  /* 0xff80000034340808 */ /* 0x000fe20004800000 */
[----:B------:R-:W-:Y:S01]  /*6650*/  FFMA.FTZ R36, R36, UR8, -R133 ;  /* 0x0000000824247c23 */ /* 0x000fe20008010885 */
[----:B------:R-:W-:Y:S01]  /*6660*/  PLOP3.LUT P0, PT, PT, PT, UP0, 0x80, 0x0 ;  /* 0x000000000000781c */ /* 0x000fe20003f0f008 */
[----:B------:R-:W-:Y:S01]  /*6670*/  FFMA.FTZ R63, R4, -UR6, R63 ;  /* 0x80000006043f7c23 */ /* 0x000fe2000801003f */
[----:B------:R-:W-:Y:S01]  /*6680*/  LOP3.LUT R6, R142, 0xff, RZ, 0xc0, !PT ;  /* 0x000000ff8e067812 */ /* 0x000fe200078ec0ff */
[----:B------:R-:W-:Y:S01]  /*6690*/  FFMA.FTZ R37, R37, UR8, -R133 ;  /* 0x0000000825257c23 */ /* 0x000fe20008010885 */
[----:B------:R-:W-:Y:S01]  /*66a0*/  I2FP.F32.S32 R9, R196 ;  /* 0x000000c400097245 */ /* 0x000fe20000201400 */
[--C-:B------:R-:W-:Y:S01]  /*66b0*/  FFMA.FTZ R38, R38, UR8, -R132.reuse ;  /* 0x0000000826267c23 */ /* 0x100fe20008010884 */
[----:B------:R-:W-:Y:S01]  /*66c0*/  @P3 FSEL R51, R51, -INF , !P4 ;  /* 0xff80000033333808 */ /* 0x000fe20006000000 */
[--C-:B------:R-:W-:Y:S01]  /*66d0*/  FFMA.FTZ R39, R39, UR8, -R132.reuse ;  /* 0x0000000827277c23 */ /* 0x100fe20008010884 */
[----:B------:R-:W-:Y:S01]  /*66e0*/  PLOP3.LUT P4, PT, PT, PT, UP0, 0x80, 0x0 ;  /* 0x000000000000781c */ /* 0x000fe20003f8f008 */
[----:B------:R-:W-:Y:S01]  /*66f0*/  FFMA.FTZ R67, R9, -UR6, R67 ;  /* 0x8000000609437c23 */ /* 0x000fe20008010043 */
[----:B------:R-:W-:Y:S01]  /*6700*/  PLOP3.LUT P3, PT, PT, PT, UP0, 0x80, 0x0 ;  /* 0x000000000000781c */ /* 0x000fe20003f6f008 */
[----:B------:R-:W-:Y:S01]  /*6710*/  FFMA.FTZ R51, R51, UR8, -R132 ;  /* 0x0000000833337c23 */ /* 0x000fe20008010884 */
[----:B------:R-:W-:Y:S01]  /*6720*/  LOP3.LUT R7, R140, 0xff, RZ, 0xc0, !PT ;  /* 0x000000ff8c077812 */ /* 0x000fe200078ec0ff */
[--C-:B------:R-:W-:Y:S01]  /*6730*/  FFMA.FTZ R41, R41, UR8, -R3.reuse ;  /* 0x0000000829297c23 */ /* 0x100fe20008010803 */
[----:B------:R-:W-:Y:S01]  /*6740*/  @P0 FSEL R58, R58, -INF , !P1 ;  /* 0xff8000003a3a0808 */ /* 0x000fe20004800000 */
[----:B------:R-:W-:Y:S01]  /*6750*/  FFMA.FTZ R56, R5, -UR6, R56 ;  /* 0x8000000605387c23 */ /* 0x000fe20008010038 */
[----:B------:R-:W-:Y:S01]  /*6760*/  PLOP3.LUT P0, PT, PT, PT, UP0, 0x80, 0x0 ;  /* 0x000000000000781c */ /* 0x000fe20003f0f008 */
[--C-:B------:R-:W-:Y:S01]  /*6770*/  FFMA.FTZ R42, R42, UR8, -R0.reuse ;  /* 0x000000082a2a7c23 */ /* 0x100fe20008010800 */
[--C-:B------:R-:W-:Y:S01]  /*6780*/  FFMA.FTZ R40, R40, UR8, -R3.reuse ;  /* 0x0000000828287c23 */ /* 0x100fe20008010803 */
[----:B------:R-:W-:Y:S01]  /*6790*/  FFMA.FTZ R25, R25, UR8, -R3 ;  /* 0x0000000819197c23 */ /* 0x000fe20008010803 */
[--C-:B------:R-:W-:Y:S01]  /*67a0*/  FFMA.FTZ R43, R43, UR8, -R0.reuse ;  /* 0x000000082b2b7c23 */ /* 0x100fe20008010800 */
[----:B------:R-:W-:Y:S01]  /*67b0*/  @P4 FSEL R56, R56, -INF , !P1 ;  /* 0xff80000038384808 */ /* 0x000fe20004800000 */
[--C-:B------:R-:W-:Y:S01]  /*67c0*/  FFMA.FTZ R46, R46, UR8, -R0.reuse ;  /* 0x000000082e2e7c23 */ /* 0x100fe20008010800 */
[----:B------:R-:W-:Y:S01]  /*67d0*/  PLOP3.LUT P4, PT, PT, PT, UP0, 0x80, 0x0 ;  /* 0x000000000000781c */ /* 0x000fe20003f8f008 */
[--C-:B------:R-:W-:Y:S01]  /*67e0*/  FFMA.FTZ R47, R47, UR8, -R0.reuse ;  /* 0x000000082f2f7c23 */ /* 0x100fe20008010800 */
[----:B------:R-:W-:Y:S01]  /*67f0*/  @P3 FSEL R54, R54, -INF , !P1 ;  /* 0xff80000036363808 */ /* 0x000fe20004800000 */
[----:B------:R-:W-:Y:S01]  /*6800*/  FFMA.FTZ R52, R52, UR8, -R133 ;  /* 0x0000000834347c23 */ /* 0x000fe20008010885 */
[----:B------:R-:W-:Y:S01]  /*6810*/  PLOP3.LUT P3, PT, PT, PT, UP0, 0x80, 0x0 ;  /* 0x000000000000781c */ /* 0x000fe20003f6f008 */
[----:B------:R-:W-:Y:S01]  /*6820*/  FFMA.FTZ R26, R26, UR8, -R0 ;  /* 0x000000081a1a7c23 */ /* 0x000fe20008010800 */
[----:B------:R-:W-:Y:S01]  /*6830*/  PLOP3.LUT P1, PT, PT, PT, UP0, 0x80, 0x0 ;  /* 0x000000000000781c */ /* 0x000fe20003f2f008 */
[----:B------:R-:W-:Y:S01]  /*6840*/  FFMA.FTZ R57, R4, -UR6, R57 ;  /* 0x8000000604397c23 */ /* 0x000fe20008010039 */
[----:B------:R-:W-:Y:S01]  /*6850*/  I2FP.F32.S32 R4, R200 ;  /* 0x000000c800047245 */ /* 0x000fe20000201400 */
[----:B------:R-:W-:Y:S01]  /*6860*/  MUFU.EX2 R152, R52 ;  /* 0x0000003400987308 */ /* 0x000fe20000000800 */
[----:B------:R-:W-:Y:S01]  /*6870*/  FFMA.FTZ R44, R44, UR8, -R3 ;  /* 0x000000082c2c7c23 */ /* 0x000fe20008010803 */
[--C-:B------:R-:W-:Y:S01]  /*6880*/  FFMA.FTZ R54, R54, UR8, -R132.reuse ;  /* 0x0000000836367c23 */ /* 0x100fe20008010884 */
[----:B------:R-:W-:Y:S01]  /*6890*/  @P0 FSEL R57, R57, -INF , !P2 ;  /* 0xff80000039390808 */ /* 0x000fe20005000000 */
[----:B------:R-:W-:Y:S01]  /*68a0*/  FFMA.FTZ R55, R13, -UR6, R55 ;  /* 0x800000060d377c23 */ /* 0x000fe20008010037 */
[----:B------:R-:W-:Y:S01]  /*68b0*/  PLOP3.LUT P0, PT, PT, PT, UP0, 0x80, 0x0 ;  /* 0x000000000000781c */ /* 0x000fe20003f0f008 */
[----:B------:R-:W-:Y:S01]  /*68c0*/  FFMA.FTZ R65, R4, -UR6, R65 ;  /* 0x8000000604417c23 */ /* 0x000fe20008010041 */
[--C-:B------:R-:W-:Y:S01]  /*68d0*/  FFMA.FTZ R56, R56, UR8, -R3.reuse ;  /* 0x0000000838387c23 */ /* 0x100fe20008010803 */
[--C-:B------:R-:W-:Y:S01]  /*68e0*/  FFMA.FTZ R45, R45, UR8, -R3.reuse ;  /* 0x000000082d2d7c23 */ /* 0x100fe20008010803 */
[----:B------:R-:W-:Y:S01]  /*68f0*/  @P4 FSEL R55, R55, -INF , !P2 ;  /* 0xff80000037374808 */ /* 0x000fe20005000000 */
[--C-:B------:R-:W-:Y:S01]  /*6900*/  FFMA.FTZ R57, R57, UR8, -R3.reuse ;  /* 0x0000000839397c23 */ /* 0x100fe20008010803 */
[----:B------:R-:W-:Y:S01]  /*6910*/  PLOP3.LUT P4, PT, PT, PT, UP0, 0x80, 0x0 ;  /* 0x000000000000781c */ /* 0x000fe20003f8f008 */
[----:B------:R-:W-:Y:S01]  /*6920*/  MUFU.EX2 R182, R56 ;  /* 0x0000003800b67308 */ /* 0x000fe20000000800 */
[----:B------:R-:W-:Y:S01]  /*6930*/  @P1 FSEL R59, R59, -INF , !P2 ;  /* 0xff8000003b3b1808 */ /* 0x000fe20005000000 */
[----:B------:R-:W-:Y:S01]  /*6940*/  FFMA.FTZ R55, R55, UR8, -R132 ;  /* 0x0000000837377c23 */ /* 0x000fe20008010884 */
[----:B------:R-:W-:Y:S01]  /*6950*/  PLOP3.LUT P1, PT, PT, PT, UP0, 0x80, 0x0 ;  /* 0x000000000000781c */ /* 0x000fe20003f2f008 */
[----:B------:R-:W-:Y:S01]  /*6960*/  FFMA.FTZ R62, R5, -UR6, R62 ;  /* 0x80000006053e7c23 */ /* 0x000fe2000801003e */
[----:B------:R-:W-:Y:S01]  /*6970*/  I2FP.F32.S32 R5, R199 ;  /* 0x000000c700057245 */ /* 0x000fe20000201400 */
[--C-:B------:R-:W-:Y:S01]  /*6980*/  FFMA.FTZ R58, R58, UR8, -R0.reuse ;  /* 0x000000083a3a7c23 */ /* 0x100fe20008010800 */
[----:B------:R-:W-:Y:S01]  /*6990*/  FFMA.FTZ R59, R59, UR8, -R0 ;  /* 0x000000083b3b7c23 */ /* 0x000fe20008010800 */
[----:B------:R-:W-:Y:S01]  /*69a0*/  FFMA.FTZ R60, R204, -UR6, R60 ;  /* 0x80000006cc3c7c23 */ /* 0x000fe2000801003c */
[----:B------:R-:W-:Y:S01]  /*69b0*/  @P0 FSEL R62, R62, -INF , !P5 ;  /* 0xff8000003e3e0808 */ /* 0x000fe20006800000 */
[----:B------:R-:W-:Y:S01]  /*69c0*/  FFMA.FTZ R64, R5, -UR6, R64 ;  /* 0x8000000605407c23 */ /* 0x000fe20008010040 */
[----:B------:R-:W-:Y:S01]  /*69d0*/  PLOP3.LUT P0, PT, PT, PT, UP0, 0x80, 0x0 ;  /* 0x000000000000781c */ /* 0x000fe20003f0f008 */
[----:B------:R-:W-:Y:S01]  /*69e0*/  MUFU.EX2 R184, R58 ;  /* 0x0000003a00b87308 */ /* 0x000fe20000000800 */
[----:B------:R-:W-:Y:S01]  /*69f0*/  @P4 FSEL R60, R60, -INF , !P5 ;  /* 0xff8000003c3c4808 */ /* 0x000fe20006800000 */
[----:B------:R-:W-:Y:S01]  /*6a00*/  FFMA.FTZ R62, R62, UR8, -R0 ;  /* 0x000000083e3e7c23 */ /* 0x000fe20008010800 */
[----:B------:R-:W-:Y:S01]  /*6a10*/  PLOP3.LUT P4, PT, PT, PT, UP0, 0x80, 0x0 ;  /* 0x000000000000781c */ /* 0x000fe20003f8f008 */
[----:B------:R-:W-:Y:S01]  /*6a20*/  FFMA.FTZ R66, R10, -UR6, R66 ;  /* 0x800000060a427c23 */ /* 0x000fe20008010042 */
[----:B------:R-:W-:Y:S01]  /*6a30*/  @P1 FSEL R64, R64, -INF , !P5 ;  /* 0xff80000040401808 */ /* 0x000fe20006800000 */
[----:B------:R-:W-:Y:S01]  /*6a40*/  FFMA.FTZ R60, R60, UR8, -R3 ;  /* 0x000000083c3c7c23 */ /* 0x000fe20008010803 */
[----:B------:R-:W-:Y:S03]  /*6a50*/  PLOP3.LUT P1, PT, PT, PT, UP0, 0x80, 0x0 ;  /* 0x000000000000781c */ /* 0x000fe60003f2f008 */
[----:B------:R4:W-:Y:S01]  /*6a60*/  MUFU.EX2 R191, R20 ;  /* 0x0000001400bf7308 */ /* 0x0009e20000000800 */
[--C-:B------:R-:W-:Y:S01]  /*6a70*/  SHF.R.U32.HI R5, RZ, 0x18, R142.reuse ;  /* 0x00000018ff057819 */ /* 0x100fe2000001168e */
[----:B------:R-:W-:Y:S01]  /*6a80*/  FFMA.FTZ R64, R64, UR8, -R133 ;  /* 0x0000000840407c23 */ /* 0x000fe20008010885 */
[----:B------:R-:W-:Y:S01]  /*6a90*/  FFMA.FTZ R53, R9, -UR6, R53 ;  /* 0x8000000609357c23 */ /* 0x000fe20008010035 */
[----:B------:R-:W-:Y:S02]  /*6aa0*/  @P0 FSEL R61, R61, -INF , !P6 ;  /* 0xff8000003d3d0808 */ /* 0x000fe40007000000 */
[----:B------:R-:W-:Y:S02]  /*6ab0*/  PLOP3.LUT P0, PT, PT, PT, UP0, 0x80, 0x0 ;  /* 0x000000000000781c */ /* 0x000fe40003f0f008 */
[----:B------:R-:W-:Y:S02]  /*6ac0*/  @P4 FSEL R66, R66, -INF , !P5 ;  /* 0xff80000042424808 */ /* 0x000fe40006800000 */
[----:B------:R-:W-:Y:S01]  /*6ad0*/  MUFU.EX2 R150, R64 ;  /* 0x0000004000967308 */ /* 0x000fe20000000800 */
[----:B------:R-:W-:Y:S01]  /*6ae0*/  ISETP.LE.U32.AND P4, PT, R5, UR9, PT ;  /* 0x0000000905007c0c */ /* 0x000fe2000bf83070 */
[----:B------:R-:W-:Y:S01]  /*6af0*/  FFMA.FTZ R3, R61, UR8, -R3 ;  /* 0x000000083d037c23 */ /* 0x000fe20008010803 */
[----:B------:R-:W-:Y:S01]  /*6b00*/  SHF.R.U32.HI R5, RZ, 0x10, R142 ;  /* 0x00000010ff057819 */ /* 0x000fe2000001168e */
[----:B------:R-:W-:Y:S01]  /*6b10*/  FFMA.FTZ R66, R66, UR8, -R132 ;  /* 0x0000000842427c23 */ /* 0x000fe20008010884 */
[----:B------:R-:W-:Y:S02]  /*6b20*/  @P1 FSEL R63, R63, -INF , !P6 ;  /* 0xff8000003f3f1808 */ /* 0x000fe40007000000 */
[----:B------:R-:W-:Y:S03]  /*6b30*/  PLOP3.LUT P1, PT, PT, PT, UP0, 0x80, 0x0 ;  /* 0x000000000000781c */ /* 0x000fe60003f2f008 */
[----:B------:R-:W2:Y:S01]  /*6b40*/  MUFU.EX2 R187, R21 ;  /* 0x0000001500bb7308 */ /* 0x000ea20000000800 */
[----:B------:R-:W-:Y:S01]  /*6b50*/  ISETP.LE.U32.AND P5, PT, R6, UR9, PT ;  /* 0x0000000906007c0c */ /* 0x000fe2000bfa3070 */
[----:B------:R-:W-:Y:S01]  /*6b60*/  FFMA.FTZ R0, R63, UR8, -R0 ;  /* 0x000000083f007c23 */ /* 0x000fe20008010800 */
[----:B------:R-:W-:Y:S02]  /*6b70*/  LOP3.LUT R6, R142, 0xffff, RZ, 0xc0, !PT ;  /* 0x0000ffff8e067812 */ /* 0x000fe400078ec0ff */
[----:B------:R-:W-:Y:S01]  /*6b80*/  LOP3.LUT R5, R5, 0xff, RZ, 0xc0, !PT ;  /* 0x000000ff05057812 */ /* 0x000fe200078ec0ff */
[----:B------:R-:W-:Y:S01]  /*6b90*/  @!P4 FADD.FTZ R216, -R216, -RZ ;  /* 0x800000ffd8d8c221 */ /* 0x000fe20000010100 */
[----:B------:R-:W-:Y:S03]  /*6ba0*/  @P0 FSEL R65, R65, -INF , !P6 ;  /* 0xff80000041410808 */ /* 0x000fe60007000000 */
[----:B------:R2:W2:Y:S01]  /*6bb0*/  MUFU.EX2 R196, R22 ;  /* 0x0000001600c47308 */ /* 0x0004a20000000800 */
[----:B------:R-:W-:Y:S02]  /*6bc0*/  SHF.R.U32.HI R4, RZ, 0x8, R6 ;  /* 0x00000008ff047819 */ /* 0x000fe40000011606 */
[----:B------:R-:W-:Y:S02]  /*6bd0*/  ISETP.LE.U32.AND P0, PT, R5, UR9, PT ;  /* 0x0000000905007c0c */ /* 0x000fe4000bf03070 */
[----:B------:R-:W-:Y:S01]  /*6be0*/  LOP3.LUT R4, R4, 0xffff, RZ, 0xc0, !PT ;  /* 0x0000ffff04047812 */ /* 0x000fe200078ec0ff */
[----:B------:R-:W-:Y:S01]  /*6bf0*/  @!P5 FADD.FTZ R202, -R202, -RZ ;  /* 0x800000ffcacad221 */ /* 0x000fe20000010100 */
[----:B------:R-:W-:Y:S03]  /*6c00*/  @P1 FSEL R67, R67, -INF , !P6 ;  /* 0xff80000043431808 */ /* 0x000fe60007000000 */
[----:B------:R-:W2:Y:S01]  /*6c10*/  MUFU.EX2 R209, R24 ;  /* 0x0000001800d17308 */ /* 0x000ea20000000800 */
[----:B------:R-:W-:Y:S02]  /*6c20*/  ISETP.LE.U32.AND P6, PT, R4, UR9, PT ;  /* 0x0000000904007c0c */ /* 0x000fe4000bfc3070 */
[C---:B------:R-:W-:Y:S01]  /*6c30*/  LOP3.LUT R4, R8.reuse, 0xffff, RZ, 0xc0, !PT ;  /* 0x0000ffff08047812 */ /* 0x040fe200078ec0ff */
[----:B------:R-:W-:Y:S01]  /*6c40*/  FFMA.FTZ R132, R67, UR8, -R132 ;  /* 0x0000000843847c23 */ /* 0x000fe20008010884 */
[----:B------:R-:W-:Y:S02]  /*6c50*/  LOP3.LUT R6, R8, 0xff, RZ, 0xc0, !PT ;  /* 0x000000ff08067812 */ /* 0x000fe400078ec0ff */
[--C-:B------:R-:W-:Y:S03]  /*6c60*/  SHF.R.U32.HI R5, RZ, 0x10, R8.reuse ;  /* 0x00000010ff057819 */ /* 0x100fe60000011608 */
[----:B------:R-:W-:Y:S01]  /*6c70*/  MUFU.EX2 R155, R132 ;  /* 0x00000084009b7308 */ /* 0x000fe20000000800 */
[----:B------:R-:W-:Y:S01]  /*6c80*/  SHF.R.U32.HI R8, RZ, 0x18, R8 ;  /* 0x00000018ff087819 */ /* 0x000fe20000011608 */
[----:B------:R-:W-:Y:S01]  /*6c90*/  @!P0 FADD.FTZ R217, -R217, -RZ ;  /* 0x800000ffd9d98221 */ /* 0x000fe20000010100 */
[----:B------:R-:W-:Y:S02]  /*6ca0*/  SHF.R.U32.HI R4, RZ, 0x8, R4 ;  /* 0x00000008ff047819 */ /* 0x000fe40000011604 */
[----:B------:R-:W-:Y:S01]  /*6cb0*/  ISETP.LE.U32.AND P0, PT, R8, UR9, PT ;  /* 0x0000000908007c0c */ /* 0x000fe2000bf03070 */
[----:B------:R-:W-:Y:S01]  /*6cc0*/  @!P6 FADD.FTZ R210, -R210, -RZ ;  /* 0x800000ffd2d2e221 */ /* 0x000fe20000010100 */
[----:B------:R-:W-:Y:S03]  /*6cd0*/  ISETP.LE.U32.AND P1, PT, R6, UR9, PT ;  /* 0x0000000906007c0c */ /* 0x000fe6000bf23070 */
[----:B------:R-:W2:Y:S01]  /*6ce0*/  MUFU.EX2 R214, R27 ;  /* 0x0000001b00d67308 */ /* 0x000ea20000000800 */
[----:B------:R-:W-:Y:S02]  /*6cf0*/  LOP3.LUT R5, R5, 0xff, RZ, 0xc0, !PT ;  /* 0x000000ff05057812 */ /* 0x000fe400078ec0ff */
[----:B------:R-:W-:Y:S02]  /*6d00*/  LOP3.LUT R4, R4, 0xffff, RZ, 0xc0, !PT ;  /* 0x0000ffff04047812 */ /* 0x000fe400078ec0ff */
[----:B------:R-:W-:Y:S02]  /*6d10*/  ISETP.LE.U32.AND P5, PT, R5, UR9, PT ;  /* 0x0000000905007c0c */ /* 0x000fe4000bfa3070 */
[----:B------:R-:W-:Y:S03]  /*6d20*/  ISETP.LE.U32.AND P6, PT, R4, UR9, PT ;  /* 0x0000000904007c0c */ /* 0x000fe6000bfc3070 */
[----:B------:R-:W2:Y:S01]  /*6d30*/  MUFU.EX2 R205, R28 ;  /* 0x0000001c00cd7308 */ /* 0x000ea20000000800 */
[----:B------:R-:W-:Y:S01]  /*6d40*/  SHF.R.U32.HI R4, RZ, 0x8, R11 ;  /* 0x00000008ff047819 */ /* 0x000fe2000001160b */
[----:B---3--:R-:W-:Y:S01]  /*6d50*/  @!P0 FADD.FTZ R224, -R224, -RZ ;  /* 0x800000ffe0e08221 */ /* 0x008fe20000010100 */
[----:B------:R-:W-:Y:S01]  /*6d60*/  ISETP.LE.U32.AND P0, PT, R14, UR9, PT ;  /* 0x000000090e007c0c */ /* 0x000fe2000bf03070 */
[----:B------:R-:W-:Y:S01]  /*6d70*/  @!P1 FADD.FTZ R221, -R221, -RZ ;  /* 0x800000ffdddd9221 */ /* 0x000fe20000010100 */
[----:B------:R-:W-:Y:S02]  /*6d80*/  LOP3.LUT R4, R4, 0xffff, RZ, 0xc0, !PT ;  /* 0x0000ffff04047812 */ /* 0x000fe400078ec0ff */
[----:B------:R-:W-:Y:S03]  /*6d90*/  LOP3.LUT R5, R162, 0xff, RZ, 0xc0, !PT ;  /* 0x000000ffa2057812 */ /* 0x000fe600078ec0ff */
[----:B------:R-:W3:Y:S01]  /*6da0*/  MUFU.EX2 R197, R23 ;  /* 0x0000001700c57308 */ /* 0x000ee20000000800 */
[----:B------:R-:W-:Y:S01]  /*6db0*/  ISETP.LE.U32.AND P1, PT, R4, UR9, PT ;  /* 0x0000000904007c0c */ /* 0x000fe2000bf23070 */
[----:B------:R-:W-:Y:S01]  /*6dc0*/  @!P5 FADD.FTZ R225, -R225, -RZ ;  /* 0x800000ffe1e1d221 */ /* 0x000fe20000010100 */
[----:B------:R-:W-:Y:S01]  /*6dd0*/  LOP3.LUT R4, R16, 0xff, RZ, 0xc0, !PT ;  /* 0x000000ff10047812 */ /* 0x000fe200078ec0ff */
[----:B------:R-:W-:Y:S01]  /*6de0*/  @!P6 FADD.FTZ R220, -R220, -RZ ;  /* 0x800000ffdcdce221 */ /* 0x000fe20000010100 */
[----:B------:R-:W-:Y:S02]  /*6df0*/  LOP3.LUT R6, R140, 0xffff, RZ, 0xc0, !PT ;  /* 0x0000ffff8c067812 */ /* 0x000fe400078ec0ff */
[----:B------:R-:W-:Y:S01]  /*6e00*/  ISETP.LE.U32.AND P5, PT, R4, UR9, PT ;  /* 0x0000000904007c0c */ /* 0x000fe2000bfa3070 */
[----:B------:R-:W-:Y:S01]  /*6e10*/  @!P0 FADD.FTZ R222, -R222, -RZ ;  /* 0x800000ffdede8221 */ /* 0x000fe20000010100 */
[----:B------:R-:W-:Y:S01]  /*6e20*/  ISETP.LE.U32.AND P0, PT, R5, UR9, PT ;  /* 0x0000000905007c0c */ /* 0x000fe2000bf03070 */
[----:B------:R-:W-:Y:S01]  /*6e30*/  MUFU.EX2 R162, R57 ;  /* 0x0000003900a27308 */ /* 0x000fe20000000800 */
[----:B------:R-:W-:Y:S02]  /*6e40*/  SHF.R.U32.HI R4, RZ, 0x8, R161 ;  /* 0x00000008ff047819 */ /* 0x000fe400000116a1 */
[----:B------:R-:W-:Y:S01]  /*6e50*/  SHF.R.U32.HI R6, RZ, 0x8, R6 ;  /* 0x00000008ff067819 */ /* 0x000fe20000011606 */
[----:B------:R-:W-:Y:S01]  /*6e60*/  @!P1 FADD.FTZ R218, -R218, -RZ ;  /* 0x800000ffdada9221 */ /* 0x000fe20000010100 */
[----:B------:R-:W-:Y:S02]  /*6e70*/  ISETP.LE.U32.AND P1, PT, R146, UR9, PT ;  /* 0x0000000992007c0c */ /* 0x000fe4000bf23070 */
[----:B------:R-:W-:Y:S03]  /*6e80*/  @P3 FSEL R53, R53, -INF , !P2 ;  /* 0xff80000035353808 */ /* 0x000fe60005000000 */
[----:B------:R-:W-:Y:S01]  /*6e90*/  MUFU.EX2 R213, R30 ;  /* 0x0000001e00d57308 */ /* 0x000fe20000000800 */
[----:B------:R-:W-:Y:S01]  /*6ea0*/  ISETP.LE.U32.AND P3, PT, R145, UR9, PT ;  /* 0x0000000991007c0c */ /* 0x000fe2000bf63070 */
[----:B------:R-:W-:Y:S01]  /*6eb0*/  @!P5 FADD.FTZ R223, -R223, -RZ ;  /* 0x800000ffdfdfd221 */ /* 0x000fe20000010100 */
[----:B------:R-:W-:Y:S01]  /*6ec0*/  LOP3.LUT R4, R4, 0xffff, RZ, 0xc0, !PT ;  /* 0x0000ffff04047812 */ /* 0x000fe200078ec0ff */
[----:B------:R-:W-:Y:S01]  /*6ed0*/  IMAD.U32 R145, RZ, RZ, UR28 ;  /* 0x0000001cff917e24 */ /* 0x000fe2000f8e00ff */
[----:B------:R-:W-:Y:S01]  /*6ee0*/  ISETP.LE.U32.AND P2, PT, R156, UR9, PT ;  /* 0x000000099c007c0c */ /* 0x000fe2000bf43070 */
[----:B-1----:R-:W-:Y:S01]  /*6ef0*/  @!P0 FADD.FTZ R208, -R208, -RZ ;  /* 0x800000ffd0d08221 */ /* 0x002fe20000010100 */
[----:B------:R-:W-:Y:S03]  /*6f00*/  LOP3.LUT R6, R6, 0xffff, RZ, 0xc0, !PT ;  /* 0x0000ffff06067812 */ /* 0x000fe600078ec0ff */
[----:B------:R-:W-:Y:S01]  /*6f10*/  MUFU.EX2 R156, R66 ;  /* 0x00000042009c7308 */ /* 0x000fe20000000800 */
[----:B------:R-:W-:Y:S01]  /*6f20*/  ISETP.LE.U32.AND P5, PT, R4, UR9, PT ;  /* 0x0000000904007c0c */ /* 0x000fe2000bfa3070 */
[----:B------:R-:W-:Y:S01]  /*6f30*/  IMAD.WIDE.U32 R4, R163, -0x326172a9, RZ ;  /* 0xcd9e8d57a3047825 */ /* 0x000fe200078e00ff */
[----:B------:R-:W-:Y:S02]  /*6f40*/  ISETP.LE.U32.AND P0, PT, R6, UR9, PT ;  /* 0x0000000906007c0c */ /* 0x000fe4000bf03070 */
[----:B------:R-:W-:Y:S01]  /*6f50*/  SHF.R.U32.HI R6, RZ, 0x10, R140 ;  /* 0x00000010ff067819 */ /* 0x000fe2000001168c */
[----:B------:R-:W-:Y:S01]  /*6f60*/  @!P3 FADD.FTZ R201, -R201, -RZ ;  /* 0x800000ffc9c9b221 */ /* 0x000fe20000010100 */
[----:B------:R-:W-:Y:S01]  /*6f70*/  LOP3.LUT R10, R5, UR18, R158, 0x96, !PT ;  /* 0x00000012050a7c12 */ /* 0x000fe2000f8e969e */
[----:B------:R-:W-:Y:S01]  /*6f80*/  @!P1 FADD.FTZ R166, -R166, -RZ ;  /* 0x800000ffa6a69221 */ /* 0x000fe20000010100 */
[----:B----4-:R-:W-:Y:S01]  /*6f90*/  LOP3.LUT R20, R4, 0xffff, RZ, 0xc0, !PT ;  /* 0x0000ffff04147812 */ /* 0x010fe200078ec0ff */
[----:B------:R-:W-:Y:S01]  /*6fa0*/  MUFU.EX2 R158, R60 ;  /* 0x0000003c009e7308 */ /* 0x000fe20000000800 */
[----:B------:R-:W-:Y:S01]  /*6fb0*/  LOP3.LUT R5, R6, 0xff, RZ, 0xc0, !PT ;  /* 0x000000ff06057812 */ /* 0x000fe200078ec0ff */
[----:B------:R-:W-:Y:S01]  /*6fc0*/  @!P2 FADD.FTZ R206, -R206, -RZ ;  /* 0x800000ffcecea221 */ /* 0x000fe20000010100 */
[----:B------:R-:W-:Y:S01]  /*6fd0*/  ISETP.LE.U32.AND P4, PT, R15, UR9, PT ;  /* 0x000000090f007c0c */ /* 0x000fe2000bf83070 */
[----:B--2---:R-:W-:Y:S01]  /*6fe0*/  @!P5 FADD.FTZ R193, -R193, -RZ ;  /* 0x800000ffc1c1d221 */ /* 0x004fe20000010100 */
[----:B------:R-:W-:Y:S01]  /*6ff0*/  ISETP.LE.U32.AND P2, PT, R5, UR9, PT ;  /* 0x0000000905007c0c */ /* 0x000fe2000bf43070 */
[----:B------:R-:W-:Y:S01]  /*7000*/  @!P0 FADD.FTZ R187, -R187, -RZ ;  /* 0x800000ffbbbb8221 */ /* 0x000fe20000010100 */
[----:B------:R-:W-:Y:S03]  /*7010*/  LOP3.LUT R5, R141, 0xff, RZ, 0xc0, !PT ;  /* 0x000000ff8d057812 */ /* 0x000fe600078ec0ff */
[----:B------:R-:W-:Y:S01]  /*7020*/  MUFU.EX2 R212, R31 ;  /* 0x0000001f00d47308 */ /* 0x000fe20000000800 */
[----:B------:R-:W-:Y:S01]  /*7030*/  ISETP.LE.U32.AND P5, PT, R7, UR9, PT ;  /* 0x0000000907007c0c */ /* 0x000fe2000bfa3070 */
[----:B------:R-:W-:Y:S01]  /*7040*/  IMAD.WIDE.U32 R6, R183, -0x2daee0ad, RZ ;  /* 0xd2511f53b7067825 */ /* 0x000fe200078e00ff */
[----:B------:R-:W-:Y:S02]  /*7050*/  ISETP.LE.U32.AND P0, PT, R5, UR9, PT ;  /* 0x0000000905007c0c */ /* 0x000fe4000bf03070 */
[----:B------:R-:W-:Y:S01]  /*7060*/  LOP3.LUT R15, R4, 0xff, RZ, 0xc0, !PT ;  /* 0x000000ff040f7812 */ /* 0x000fe200078ec0ff */
[----:B------:R-:W-:Y:S01]  /*7070*/  FFMA.FTZ R53, R53, UR8, -R133 ;  /* 0x0000000835357c23 */ /* 0x000fe20008010885 */
[--C-:B------:R-:W-:Y:S01]  /*7080*/  SHF.R.U32.HI R22, RZ, 0x18, R4.reuse ;  /* 0x00000018ff167819 */ /* 0x100fe20000011604 */
[----:B------:R-:W-:Y:S01]  /*7090*/  @!P4 FADD.FTZ R219, -R219, -RZ ;  /* 0x800000ffdbdbc221 */ /* 0x000fe20000010100 */
[----:B------:R-:W-:Y:S01]  /*70a0*/  SHF.R.U32.HI R21, RZ, 0x10, R4 ;  /* 0x00000010ff157819 */ /* 0x000fe20000011604 */
[----:B------:R-:W-:Y:S01]  /*70b0*/  @!P2 FADD.FTZ R196, -R196, -RZ ;  /* 0x800000ffc4c4a221 */ /* 0x000fe20000010100 */
[----:B------:R-:W-:Y:S01]  /*70c0*/  LOP3.LUT R4, R141, 0xffff, RZ, 0xc0, !PT ;  /* 0x0000ffff8d047812 */ /* 0x000fe200078ec0ff */
[----:B------:R-:W1:Y:S01]  /*70d0*/  MUFU.EX2 R204, R29 ;  /* 0x0000001d00cc7308 */ /* 0x000e620000000800 */
[--C-:B------:R-:W-:Y:S01]  /*70e0*/  SHF.R.U32.HI R5, RZ, 0x10, R141.reuse ;  /* 0x00000010ff057819 */ /* 0x100fe2000001168d */
[----:B------:R-:W-:Y:S01]  /*70f0*/  @!P5 FADD.FTZ R191, -R191, -RZ ;  /* 0x800000ffbfbfd221 */ /* 0x000fe20000010100 */
[----:B------:R-:W-:Y:S01]  /*7100*/  SHF.R.U32.HI R141, RZ, 0x18, R141 ;  /* 0x00000018ff8d7819 */ /* 0x000fe2000001168d */
[----:B------:R-:W-:Y:S01]  /*7110*/  @!P0 FADD.FTZ R209, -R209, -RZ ;  /* 0x800000ffd1d18221 */ /* 0x000fe20000010100 */
[----:B------:R-:W-:Y:S01]  /*7120*/  SHF.R.U32.HI R140, RZ, 0x18, R140 ;  /* 0x00000018ff8c7819 */ /* 0x000fe2000001168c */
[----:B------:R-:W-:Y:S01]  /*7130*/  FFMA.FTZ R133, R65, UR8, -R133 ;  /* 0x0000000841857c23 */ /* 0x000fe20008010885 */
[----:B------:R-:W-:Y:S03]  /*7140*/  ISETP.LE.U32.AND P0, PT, R141, UR9, PT ;  /* 0x000000098d007c0c */ /* 0x000fe6000bf03070 */
[----:B------:R-:W2:Y:S01]  /*7150*/  MUFU.EX2 R163, R36 ;  /* 0x0000002400a37308 */ /* 0x000ea20000000800 */
[----:B------:R-:W-:Y:S02]  /*7160*/  ISETP.LE.U32.AND P6, PT, R157, UR9, PT ;  /* 0x000000099d007c0c */ /* 0x000fe4000bfc3070 */
[----:B------:R-:W-:Y:S02]  /*7170*/  SHF.R.U32.HI R11, RZ, 0x8, R164 ;  /* 0x00000008ff0b7819 */ /* 0x000fe400000116a4 */
[----:B------:R-:W-:Y:S02]  /*7180*/  ISETP.LE.U32.AND P5, PT, R140, UR9, PT ;  /* 0x000000098c007c0c */ /* 0x000fe4000bfa3070 */
[----:B------:R-:W-:Y:S03]  /*7190*/  SHF.R.U32.HI R4, RZ, 0x8, R4 ;  /* 0x00000008ff047819 */ /* 0x000fe60000011604 */
[----:B------:R-:W-:Y:S01]  /*71a0*/  MUFU.EX2 R161, R37 ;  /* 0x0000002500a17308 */ /* 0x000fe20000000800 */
[----:B------:R-:W-:Y:S02]  /*71b0*/  LOP3.LUT R11, R11, 0xffff, RZ, 0xc0, !PT ;  /* 0x0000ffff0b0b7812 */ /* 0x000fe400078ec0ff */
[----:B------:R-:W-:Y:S01]  /*71c0*/  LOP3.LUT R4, R4, 0xffff, RZ, 0xc0, !PT ;  /* 0x0000ffff04047812 */ /* 0x000fe200078ec0ff */
[----:B------:R-:W-:Y:S01]  /*71d0*/  @!P0 FADD.FTZ R214, -R214, -RZ ;  /* 0x800000ffd6d68221 */ /* 0x000fe20000010100 */
[----:B------:R-:W-:Y:S01]  /*71e0*/  ISETP.LE.U32.AND P0, PT, R11, UR9, PT ;  /* 0x000000090b007c0c */ /* 0x000fe2000bf03070 */
[----:B------:R-:W-:Y:S01]  /*71f0*/  @!P6 FADD.FTZ R205, -R205, -RZ ;  /* 0x800000ffcdcde221 */ /* 0x000fe20000010100 */
[----:B------:R-:W-:Y:S03]  /*7200*/  LOP3.LUT R11, R167, 0xff, RZ, 0xc0, !PT ;  /* 0x000000ffa70b7812 */ /* 0x000fe600078ec0ff */
[----:B------:R-:W-:Y:S01]  /*7210*/  MUFU.EX2 R186, R38 ;  /* 0x0000002600ba7308 */ /* 0x000fe20000000800 */
[----:B------:R-:W-:Y:S01]  /*7220*/  ISETP.LE.U32.AND P2, PT, R4, UR9, PT ;  /* 0x0000000904007c0c */ /* 0x000fe2000bf43070 */
[----:B---3--:R-:W-:Y:S01]  /*7230*/  @!P5 FADD.FTZ R197, -R197, -RZ ;  /* 0x800000ffc5c5d221 */ /* 0x008fe20000010100 */
[----:B------:R-:W-:Y:S02]  /*7240*/  LOP3.LUT R4, R5, 0xff, RZ, 0xc0, !PT ;  /* 0x000000ff05047812 */ /* 0x000fe400078ec0ff */
[----:B------:R-:W-:Y:S02]  /*7250*/  ISETP.LE.U32.AND P6, PT, R11, UR9, PT ;  /* 0x000000090b007c0c */ /* 0x000fe4000bfc3070 */
[----:B------:R-:W-:Y:S03]  /*7260*/  ISETP.LE.U32.AND P4, PT, R159, UR9, PT ;  /* 0x000000099f007c0c */ /* 0x000fe6000bf83070 */
[----:B------:R-:W3:Y:S01]  /*7270*/  MUFU.EX2 R185, R39 ;  /* 0x0000002700b97308 */ /* 0x000ee20000000800 */
[----:B------:R-:W-:Y:S01]  /*7280*/  ISETP.LE.U32.AND P5, PT, R4, UR9, PT ;  /* 0x0000000904007c0c */ /* 0x000fe2000bfa3070 */
[----:B------:R-:W-:Y:S01]  /*7290*/  IMAD.WIDE.U32 R4, R192, -0x2daee0ad, RZ ;  /* 0xd2511f53c0047825 */ /* 0x000fe200078e00ff */
[----:B------:R-:W-:Y:S02]  /*72a0*/  LOP3.LUT R17, R6, 0xffff, RZ, 0xc0, !PT ;  /* 0x0000ffff06117812 */ /* 0x000fe400078ec0ff */
[----:B------:R-:W-:Y:S01]  /*72b0*/  LOP3.LUT R9, R7, UR16, R160, 0x96, !PT ;  /* 0x0000001007097c12 */ /* 0x000fe2000f8e96a0 */
[----:B-1----:R-:W-:Y:S01]  /*72c0*/  @!P0 FADD.FTZ R204, -R204, -RZ ;  /* 0x800000ffcccc8221 */ /* 0x002fe20000010100 */
[----:B------:R-:W-:Y:S03]  /*72d0*/  LOP3.LUT R16, R4, 0xffff, RZ, 0xc0, !PT ;  /* 0x0000ffff04107812 */ /* 0x000fe600078ec0ff */
[----:B------:R-:W-:Y:S01]  /*72e0*/  MUFU.EX2 R194, R41 ;  /* 0x0000002900c27308 */ /* 0x000fe20000000800 */
[----:B------:R-:W-:Y:S01]  /*72f0*/  LOP3.LUT R8, R5, UR16, R188, 0x96, !PT ;  /* 0x0000001005087c12 */ /* 0x000fe2000f8e96bc */
[----:B------:R-:W-:Y:S01]  /*7300*/  @!P6 FADD.FTZ R213, -R213, -RZ ;  /* 0x800000ffd5d5e221 */ /* 0x000fe20000010100 */
[--C-:B------:R-:W-:Y:S01]  /*7310*/  SHF.R.U32.HI R19, RZ, 0x10, R4.reuse ;  /* 0x00000010ff137819 */ /* 0x100fe20000011604 */
[----:B------:R-:W-:Y:S01]  /*7320*/  @!P4 FADD.FTZ R212, -R212, -RZ ;  /* 0x800000ffd4d4c221 */ /* 0x000fe20000010100 */
[----:B------:R-:W-:Y:S02]  /*7330*/  LOP3.LUT R7, R4, 0xff, RZ, 0xc0, !PT ;  /* 0x000000ff04077812 */ /* 0x000fe400078ec0ff */
[----:B------:R-:W-:Y:S03]  /*7340*/  LOP3.LUT R5, R181, 0xff, RZ, 0xc0, !PT ;  /* 0x000000ffb5057812 */ /* 0x000fe600078ec0ff */
[----:B------:R-:W-:Y:S01]  /*7350*/  MUFU.EX2 R203, R42 ;  /* 0x0000002a00cb7308 */ /* 0x000fe20000000800 */
[----:B------:R-:W-:Y:S02]  /*7360*/  SHF.R.U32.HI R11, RZ, 0x18, R4 ;  /* 0x00000018ff0b7819 */ /* 0x000fe40000011604 */
[----:B------:R-:W-:Y:S02]  /*7370*/  LOP3.LUT R4, R12, 0xff, RZ, 0xc0, !PT ;  /* 0x000000ff0c047812 */ /* 0x000fe400078ec0ff */
[----:B------:R-:W-:Y:S02]  /*7380*/  ISETP.LE.U32.AND P6, PT, R5, UR9, PT ;  /* 0x0000000905007c0c */ /* 0x000fe4000bfc3070 */
[----:B------:R-:W-:Y:S03]  /*7390*/  ISETP.LE.U32.AND P4, PT, R4, UR9, PT ;  /* 0x0000000904007c0c */ /* 0x000fe6000bf83070 */
[----:B------:R-:W-:Y:S01]  /*73a0*/  MUFU.EX2 R195, R40 ;  /* 0x0000002800c37308 */ /* 0x000fe20000000800 */
[----:B------:R-:W-:Y:S02]  /*73b0*/  LOP3.LUT R4, R12, 0xffff, RZ, 0xc0, !PT ;  /* 0x0000ffff0c047812 */ /* 0x000fe400078ec0ff */
[----:B------:R-:W-:Y:S02]  /*73c0*/  ISETP.LE.U32.AND P3, PT, R153, UR9, PT ;  /* 0x0000000999007c0c */ /* 0x000fe4000bf63070 */
[----:B------:R-:W-:Y:S02]  /*73d0*/  SHF.R.U32.HI R5, RZ, 0x18, R12 ;  /* 0x00000018ff057819 */ /* 0x000fe4000001160c */
[----:B------:R-:W-:Y:S03]  /*73e0*/  SHF.R.U32.HI R4, RZ, 0x8, R4 ;  /* 0x00000008ff047819 */ /* 0x000fe60000011604 */
[----:B------:R-:W1:Y:S01]  /*73f0*/  MUFU.EX2 R211, R25 ;  /* 0x0000001900d37308 */ /* 0x000e620000000800 */
[----:B------:R-:W-:Y:S01]  /*7400*/  ISETP.LE.U32.AND P1, PT, R5, UR9, PT ;  /* 0x0000000905007c0c */ /* 0x000fe2000bf23070 */
[----:B------:R-:W-:Y:S01]  /*7410*/  @!P6 FADD.FTZ R190, -R190, -RZ ;  /* 0x800000ffbebee221 */ /* 0x000fe20000010100 */
[----:B------:R-:W-:Y:S01]  /*7420*/  LOP3.LUT R4, R4, 0xffff, RZ, 0xc0, !PT ;  /* 0x0000ffff04047812 */ /* 0x000fe200078ec0ff */
[----:B--2---:R-:W-:Y:S01]  /*7430*/  @!P4 FADD.FTZ R163, -R163, -RZ ;  /* 0x800000ffa3a3c221 */ /* 0x004fe20000010100 */
[----:B------:R-:W-:Y:S02]  /*7440*/  SHF.R.U32.HI R5, RZ, 0x10, R12 ;  /* 0x00000010ff057819 */ /* 0x000fe4000001160c */
[----:B------:R-:W-:Y:S01]  /*7450*/  ISETP.LE.U32.AND P6, PT, R4, UR9, PT ;  /* 0x0000000904007c0c */ /* 0x000fe2000bfc3070 */
[----:B------:R-:W-:Y:S01]  /*7460*/  @!P3 FADD.FTZ R189, -R189, -RZ ;  /* 0x800000ffbdbdb221 */ /* 0x000fe20000010100 */
[--C-:B------:R-:W-:Y:S01]  /*7470*/  SHF.R.U32.HI R18, RZ, 0x10, R6.reuse ;  /* 0x00000010ff127819 */ /* 0x100fe20000011606 */
[----:B------:R-:W2:Y:S01]  /*7480*/  MUFU.EX2 R200, R43 ;  /* 0x0000002b00c87308 */ /* 0x000ea20000000800 */
[----:B------:R-:W-:Y:S02]  /*7490*/  LOP3.LUT R13, R6, 0xff, RZ, 0xc0, !PT ;  /* 0x000000ff060d7812 */ /* 0x000fe400078ec0ff */
[----:B------:R-:W-:Y:S01]  /*74a0*/  SHF.R.U32.HI R14, RZ, 0x18, R6 ;  /* 0x00000018ff0e7819 */ /* 0x000fe20000011606 */
[----:B---3--:R-:W-:Y:S01]  /*74b0*/  @!P1 FADD.FTZ R185, -R185, -RZ ;  /* 0x800000ffb9b99221 */ /* 0x008fe20000010100 */
[----:B------:R-:W-:Y:S02]  /*74c0*/  LOP3.LUT R5, R5, 0xff, RZ, 0xc0, !PT ;  /* 0x000000ff05057812 */ /* 0x000fe400078ec0ff */
[----:B------:R-:W-:Y:S03]  /*74d0*/  SHF.R.U32.HI R6, RZ, 0x8, R180 ;  /* 0x00000008ff067819 */ /* 0x000fe600000116b4 */
[----:B------:R-:W-:Y:S01]  /*74e0*/  MUFU.EX2 R199, R46 ;  /* 0x0000002e00c77308 */ /* 0x000fe20000000800 */
[----:B------:R-:W-:Y:S01]  /*74f0*/  LOP3.LUT R4, R10, 0xffff, RZ, 0xc0, !PT ;  /* 0x0000ffff0a047812 */ /* 0x000fe200078ec0ff */
[----:B------:R-:W-:Y:S01]  /*7500*/  @!P6 FADD.FTZ R161, -R161, -RZ ;  /* 0x800000ffa1a1e221 */ /* 0x000fe20000010100 */
[----:B------:R-:W-:Y:S01]  /*7510*/  ISETP.LE.U32.AND P3, PT, R5, UR9, PT ;  /* 0x0000000905007c0c */ /* 0x000fe2000bf63070 */
[----:B-1----:R-:W-:Y:S01]  /*7520*/  @!P2 FADD.FTZ R211, -R211, -RZ ;  /* 0x800000ffd3d3a221 */ /* 0x002fe20000010100 */
[----:B------:R-:W-:Y:S02]  /*7530*/  LOP3.LUT R6, R6, 0xffff, RZ, 0xc0, !PT ;  /* 0x0000ffff06067812 */ /* 0x000fe400078ec0ff */
[----:B------:R-:W-:Y:S03]  /*7540*/  SHF.R.U32.HI R4, RZ, 0x8, R4 ;  /* 0x00000008ff047819 */ /* 0x000fe60000011604 */
[----:B------:R-:W-:Y:S01]  /*7550*/  MUFU.EX2 R198, R47 ;  /* 0x0000002f00c67308 */ /* 0x000fe20000000800 */
[----:B------:R-:W-:Y:S02]  /*7560*/  ISETP.LE.U32.AND P0, PT, R6, UR9, PT ;  /* 0x0000000906007c0c */ /* 0x000fe4000bf03070 */
[----:B------:R-:W-:Y:S02]  /*7570*/  LOP3.LUT R5, R10, 0xff, RZ, 0xc0, !PT ;  /* 0x000000ff0a057812 */ /* 0x000fe400078ec0ff */
[----:B------:R-:W-:Y:S02]  /*7580*/  LOP3.LUT R4, R4, 0xffff, RZ, 0xc0, !PT ;  /* 0x0000ffff04047812 */ /* 0x000fe400078ec0ff */
[----:B------:R-:W-:Y:S01]  /*7590*/  SHF.R.U32.HI R6, RZ, 0x10, R10 ;  /* 0x00000010ff067819 */ /* 0x000fe2000001160a */
[----:B------:R-:W-:Y:S01]  /*75a0*/  @!P3 FADD.FTZ R186, -R186, -RZ ;  /* 0x800000ffbabab221 */ /* 0x000fe20000010100 */
[----:B------:R-:W-:Y:S01]  /*75b0*/  ISETP.LE.U32.AND P6, PT, R4, UR9, PT ;  /* 0x0000000904007c0c */ /* 0x000fe2000bfc3070 */
[----:B------:R-:W-:Y:S01]  /*75c0*/  MUFU.EX2 R167, R50 ;  /* 0x0000003200a77308 */ /* 0x000fe20000000800 */
[----:B------:R-:W-:Y:S02]  /*75d0*/  ISETP.LE.U32.AND P4, PT, R5, UR9, PT ;  /* 0x0000000905007c0c */ /* 0x000fe4000bf83070 */
[----:B------:R-:W-:Y:S01]  /*75e0*/  LOP3.LUT R5, R6, 0xff, RZ, 0xc0, !PT ;  /* 0x000000ff06057812 */ /* 0x000fe200078ec0ff */
[----:B------:R-:W-:Y:S01]  /*75f0*/  @!P0 FADD.FTZ R165, -R165, -RZ ;  /* 0x800000ffa5a58221 */ /* 0x000fe20000010100 */
[----:B------:R-:W-:Y:S02]  /*7600*/  SHF.R.U32.HI R4, RZ, 0x8, R20 ;  /* 0x00000008ff047819 */ /* 0x000fe40000011614 */
[----:B------:R-:W-:Y:S03]  /*7610*/  ISETP.LE.U32.AND P3, PT, R5, UR9, PT ;  /* 0x0000000905007c0c */ /* 0x000fe6000bf63070 */
[----:B------:R-:W1:Y:S01]  /*7620*/  MUFU.EX2 R215, R26 ;  /* 0x0000001a00d77308 */ /* 0x000e620000000800 */
[----:B------:R-:W-:Y:S02]  /*7630*/  SHF.R.U32.HI R10, RZ, 0x18, R10 ;  /* 0x00000018ff0a7819 */ /* 0x000fe4000001160a */
[----:B------:R-:W-:Y:S01]  /*7640*/  LOP3.LUT R4, R4, 0xffff, RZ, 0xc0, !PT ;  /* 0x0000ffff04047812 */ /* 0x000fe200078ec0ff */
[----:B------:R-:W-:Y:S01]  /*7650*/  @!P6 FADD.FTZ R194, -R194, -RZ ;  /* 0x800000ffc2c2e221 */ /* 0x000fe20000010100 */
[----:B------:R-:W-:Y:S01]  /*7660*/  ISETP.LE.U32.AND P1, PT, R10, UR9, PT ;  /* 0x000000090a007c0c */ /* 0x000fe2000bf23070 */
[----:B------:R-:W-:Y:S01]  /*7670*/  @!P4 FADD.FTZ R195, -R195, -RZ ;  /* 0x800000ffc3c3c221 */ /* 0x000fe20000010100 */
[----:B------:R-:W-:Y:S03]  /*7680*/  ISETP.LE.U32.AND P6, PT, R4, UR9, PT ;  /* 0x0000000904007c0c */ /* 0x000fe6000bfc3070 */
[----:B------:R-:W-:Y:S01]  /*7690*/  MUFU.EX2 R192, R44 ;  /* 0x0000002c00c07308 */ /* 0x000fe20000000800 */
[----:B------:R-:W-:Y:S02]  /*76a0*/  LOP3.LUT R4, R21, 0xff, RZ, 0xc0, !PT ;  /* 0x000000ff15047812 */ /* 0x000fe400078ec0ff */
[----:B------:R-:W-:Y:S01]  /*76b0*/  LOP3.LUT R5, R144, 0xff, RZ, 0xc0, !PT ;  /* 0x000000ff90057812 */ /* 0x000fe200078ec0ff */
[----:B------:R-:W-:Y:S01]  /*76c0*/  @!P3 FADD.FTZ R203, -R203, -RZ ;  /* 0x800000ffcbcbb221 */ /* 0x000fe20000010100 */
[----:B------:R-:W-:Y:S01]  /*76d0*/  ISETP.LE.U32.AND P3, PT, R4, UR9, PT ;  /* 0x0000000904007c0c */ /* 0x000fe2000bf63070 */
[----:B------:R-:W-:Y:S01]  /*76e0*/  IMAD.U32 R144, RZ, RZ, UR29 ;  /* 0x0000001dff907e24 */ /* 0x000fe2000f8e00ff */
[----:B------:R-:W-:Y:S03]  /*76f0*/  ISETP.LE.U32.AND P4, PT, R22, UR9, PT ;  /* 0x0000000916007c0c */ /* 0x000fe6000bf83070 */
[----:B------:R-:W-:Y:S01]  /*7700*/  MUFU.EX2 R160, R54 ;  /* 0x0000003600a07308 */ /* 0x000fe20000000800 */
[----:B------:R-:W-:Y:S01]  /*7710*/  SHF.R.U32.HI R4, RZ, 0x8, R226 ;  /* 0x00000008ff047819 */ /* 0x000fe200000116e2 */
[----:B--2---:R-:W-:Y:S01]  /*7720*/  @!P1 FADD.FTZ R200, -R200, -RZ ;  /* 0x800000ffc8c89221 */ /* 0x004fe20000010100 */
[----:B------:R-:W-:Y:S01]  /*7730*/  ISETP.LE.U32.AND P2, PT, R134, UR9, PT ;  /* 0x0000000986007c0c */ /* 0x000fe2000bf43070 */
[----:B-1----:R-:W-:Y:S01]  /*7740*/  @!P5 FADD.FTZ R215, -R215, -RZ ;  /* 0x800000ffd7d7d221 */ /* 0x002fe20000010100 */
[----:B------:R-:W-:Y:S02]  /*7750*/  ISETP.LE.U32.AND P1, PT, R5, UR9, PT ;  /* 0x0000000905007c0c */ /* 0x000fe4000bf23070 */
[----:B------:R-:W-:Y:S03]  /*7760*/  LOP3.LUT R5, R4, 0xffff, RZ, 0xc0, !PT ;  /* 0x0000ffff04057812 */ /* 0x000fe600078ec0ff */
[----:B------:R-:W1:Y:S01]  /*7770*/  MUFU.EX2 R153, R49 ;  /* 0x0000003100997308 */ /* 0x000e620000000800 */
[----:B------:R-:W-:Y:S01]  /*7780*/  LOP3.LUT R4, R9, 0xffff, RZ, 0xc0, !PT ;  /* 0x0000ffff09047812 */ /* 0x000fe200078ec0ff */
[----:B------:R-:W-:Y:S01]  /*7790*/  @!P3 FADD.FTZ R199, -R199, -RZ ;  /* 0x800000ffc7c7b221 */ /* 0x000fe20000010100 */
[----:B------:R-:W-:Y:S01]  /*77a0*/  ISETP.LE.U32.AND P3, PT, R5, UR9, PT ;  /* 0x0000000905007c0c */ /* 0x000fe2000bf63070 */
[----:B------:R-:W-:Y:S01]  /*77b0*/  @!P4 FADD.FTZ R198, -R198, -RZ ;  /* 0x800000ffc6c6c221 */ /* 0x000fe20000010100 */
[----:B------:R-:W-:Y:S02]  /*77c0*/  LOP3.LUT R5, R9, 0xff, RZ, 0xc0, !PT ;  /* 0x000000ff09057812 */ /* 0x000fe400078ec0ff */
[----:B------:R-:W-:Y:S01]  /*77d0*/  SHF.R.U32.HI R4, RZ, 0x8, R4 ;  /* 0x00000008ff047819 */ /* 0x000fe20000011604 */
[----:B------:R-:W-:Y:S01]  /*77e0*/  @!P2 FADD.FTZ R154, -R154, -RZ ;  /* 0x800000ff9a9aa221 */ /* 0x000fe20000010100 */
[----:B------:R-:W-:Y:S01]  /*77f0*/  ISETP.LE.U32.AND P4, PT, R5, UR9, PT ;  /* 0x0000000905007c0c */ /* 0x000fe2000bf83070 */
[----:B------:R-:W-:Y:S01]  /*7800*/  @!P1 FADD.FTZ R167, -R167, -RZ ;  /* 0x800000ffa7a79221 */ /* 0x000fe20000010100 */
[----:B------:R-:W-:Y:S01]  /*7810*/  LOP3.LUT R4, R4, 0xffff, RZ, 0xc0, !PT ;  /* 0x0000ffff04047812 */ /* 0x000fe200078ec0ff */
[----:B------:R-:W2:Y:S01]  /*7820*/  MUFU.EX2 R164, R51 ;  /* 0x0000003300a47308 */ /* 0x000ea20000000800 */
[--C-:B------:R-:W-:Y:S02]  /*7830*/  SHF.R.U32.HI R5, RZ, 0x10, R9.reuse ;  /* 0x00000010ff057819 */ /* 0x100fe40000011609 */
[----:B------:R-:W-:Y:S02]  /*7840*/  ISETP.LE.U32.AND P2, PT, R4, UR9, PT ;  /* 0x0000000904007c0c */ /* 0x000fe4000bf43070 */
[----:B------:R-:W-:Y:S01]  /*7850*/  LOP3.LUT R4, R5, 0xff, RZ, 0xc0, !PT ;  /* 0x000000ff05047812 */ /* 0x000fe200078ec0ff */
[----:B-1----:R-:W-:Y:S01]  /*7860*/  @!P3 FADD.FTZ R153, -R153, -RZ ;  /* 0x800000ff9999b221 */ /* 0x002fe20000010100 */
[----:B------:R-:W-:Y:S03]  /*7870*/  ISETP.LE.U32.AND P0, PT, R15, UR9, PT ;  /* 0x000000090f007c0c */ /* 0x000fe6000bf03070 */
[----:B------:R-:W-:Y:S01]  /*7880*/  MUFU.EX2 R159, R55 ;  /* 0x00000037009f7308 */ /* 0x000fe20000000800 */
[----:B------:R-:W-:Y:S01]  /*7890*/  ISETP.LE.U32.AND P1, PT, R4, UR9, PT ;  /* 0x0000000904007c0c */ /* 0x000fe2000bf23070 */
[----:B------:R-:W-:Y:S01]  /*78a0*/  @!P4 FADD.FTZ R152, -R152, -RZ ;  /* 0x800000ff9898c221 */ /* 0x000fe20000010100 */
[----:B------:R-:W-:Y:S02]  /*78b0*/  LOP3.LUT R4, R8, 0xff, RZ, 0xc0, !PT ;  /* 0x000000ff08047812 */ /* 0x000fe400078ec0ff */
[----:B------:R-:W-:Y:S02]  /*78c0*/  ISETP.LE.U32.AND P5, PT, R135, UR9, PT ;  /* 0x0000000987007c0c */ /* 0x000fe4000bfa3070 */
[----:B------:R-:W-:Y:S03]  /*78d0*/  ISETP.LE.U32.AND P4, PT, R4, UR9, PT ;  /* 0x0000000904007c0c */ /* 0x000fe6000bf83070 */
[----:B------:R-:W1:Y:S01]  /*78e0*/  MUFU.EX2 R188, R45 ;  /* 0x0000002d00bc7308 */ /* 0x000e620000000800 */
[----:B------:R-:W-:Y:S02]  /*78f0*/  LOP3.LUT R4, R18, 0xff, RZ, 0xc0, !PT ;  /* 0x000000ff12047812 */ /* 0x000fe400078ec0ff */
[----:B------:R-:W-:Y:S01]  /*7900*/  SHF.R.U32.HI R9, RZ, 0x18, R9 ;  /* 0x00000018ff097819 */ /* 0x000fe20000011609 */
[----:B------:R-:W-:Y:S01]  /*7910*/  @!P0 FADD.FTZ R192, -R192, -RZ ;  /* 0x800000ffc0c08221 */ /* 0x000fe20000010100 */
[----:B------:R-:W-:Y:S01]  /*7920*/  ISETP.LE.U32.AND P0, PT, R13, UR9, PT ;  /* 0x000000090d007c0c */ /* 0x000fe2000bf03070 */
[----:B------:R-:W-:Y:S01]  /*7930*/  @!P1 FADD.FTZ R160, -R160, -RZ ;  /* 0x800000ffa0a09221 */ /* 0x000fe20000010100 */
[----:B------:R-:W-:Y:S03]  /*7940*/  ISETP.LE.U32.AND P1, PT, R4, UR9, PT ;  /* 0x0000000904007c0c */ /* 0x000fe6000bf23070 */
[----:B------:R-:W-:Y:S01]  /*7950*/  MUFU.EX2 R147, R133 ;  /* 0x0000008500937308 */ /* 0x000fe20000000800 */
[----:B------:R-:W-:Y:S01]  /*7960*/  SHF.R.U32.HI R4, RZ, 0x18, R8 ;  /* 0x00000018ff047819 */ /* 0x000fe20000011608 */
[----:B--2---:R-:W-:Y:S01]  /*7970*/  @!P5 FADD.FTZ R164, -R164, -RZ ;  /* 0x800000ffa4a4d221 */ /* 0x004fe20000010100 */
[----:B------:R-:W-:Y:S01]  /*7980*/  ISETP.LE.U32.AND P3, PT, R7, UR9, PT ;  /* 0x0000000907007c0c */ /* 0x000fe2000bf63070 */
[----:B------:R-:W-:Y:S01]  /*7990*/  @!P4 FADD.FTZ R182, -R182, -RZ ;  /* 0x800000ffb6b6c221 */ /* 0x000fe20000010100 */
[----:B------:R-:W-:Y:S02]  /*79a0*/  ISETP.LE.U32.AND P4, PT, R4, UR9, PT ;  /* 0x0000000904007c0c */ /* 0x000fe4000bf83070 */
[----:B------:R-:W-:Y:S03]  /*79b0*/  LOP3.LUT R4, R19, 0xff, RZ, 0xc0, !PT ;  /* 0x000000ff13047812 */ /* 0x000fe600078ec0ff */
[----:B------:R-:W2:Y:S01]  /*79c0*/  MUFU.EX2 R157, R3 ;  /* 0x00000003009d7308 */ /* 0x000ea20000000800 */
[----:B------:R-:W-:Y:S01]  /*79d0*/  SHF.R.U32.HI R7, RZ, 0x8, R16 ;  /* 0x00000008ff077819 */ /* 0x000fe20000011610 */
[----:B------:R-:W-:Y:S01]  /*79e0*/  @!P0 FADD.FTZ R150, -R150, -RZ ;  /* 0x800000ff96968221 */ /* 0x000fe20000010100 */
[----:B------:R-:W-:Y:S01]  /*79f0*/  ISETP.LE.U32.AND P5, PT, R9, UR9, PT ;  /* 0x0000000909007c0c */ /* 0x000fe2000bfa3070 */
[----:B------:R-:W-:Y:S01]  /*7a00*/  @!P1 FADD.FTZ R156, -R156, -RZ ;  /* 0x800000ff9c9c9221 */ /* 0x000fe20000010100 */
[----:B------:R-:W-:Y:S01]  /*7a10*/  ISETP.LE.U32.AND P0, PT, R4, UR9, PT ;  /* 0x0000000904007c0c */ /* 0x000fe2000bf03070 */
[----:B-1----:R-:W-:Y:S01]  /*7a20*/  @!P6 FADD.FTZ R188, -R188, -RZ ;  /* 0x800000ffbcbce221 */ /* 0x002fe20000010100 */
[----:B------:R-:W-:Y:S03]  /*7a30*/  LOP3.LUT R4, R7, 0xffff, RZ, 0xc0, !PT ;  /* 0x0000ffff07047812 */ /* 0x000fe600078ec0ff */
[----:B------:R-:W1:Y:S01]  /*7a40*/  MUFU.EX2 R151, R53 ;  /* 0x0000003500977308 */ /* 0x000e620000000800 */
[----:B------:R-:W-:Y:S01]  /*7a50*/  SHF.R.U32.HI R5, RZ, 0x8, R17 ;  /* 0x00000008ff057819 */ /* 0x000fe20000011611 */
[----:B------:R-:W-:Y:S01]  /*7a60*/  @!P3 FADD.FTZ R158, -R158, -RZ ;  /* 0x800000ff9e9eb221 */ /* 0x000fe20000010100 */
[----:B------:R-:W-:Y:S02]  /*7a70*/  ISETP.LE.U32.AND P1, PT, R4, UR9, PT ;  /* 0x0000000904007c0c */ /* 0x000fe4000bf23070 */
[----:B------:R-:W-:Y:S02]  /*7a80*/  F2FP.RELU.F16.F32.PACK_AB R4, R210, R202 ;  /* 0x000000cad204723e */ /* 0x000fe400000008ff */
[----:B------:R-:W-:Y:S01]  /*7a90*/  LOP3.LUT R5, R5, 0xffff, RZ, 0xc0, !PT ;  /* 0x0000ffff05057812 */ /* 0x000fe200078ec0ff */
[----:B------:R-:W-:Y:S01]  /*7aa0*/  @!P5 FADD.FTZ R159, -R159, -RZ ;  /* 0x800000ff9f9fd221 */ /* 0x000fe20000010100 */
[----:B------:R-:W-:Y:S01]  /*7ab0*/  ISETP.LE.U32.AND P6, PT, R14, UR9, PT ;  /* 0x000000090e007c0c */ /* 0x000fe2000bfc3070 */
[----:B------:R3:W-:Y:S01]  /*7ac0*/  STS [R228+0x1c000], R4 ;  /* 0x01c00004e4007388 */ /* 0x0007e20000000800 */
[----:B------:R-:W-:Y:S01]  /*7ad0*/  ISETP.LE.U32.AND P5, PT, R5, UR9, PT ;  /* 0x0000000905007c0c */ /* 0x000fe2000bfa3070 */
[----:B------:R4:W-:Y:S01]  /*7ae0*/  MUFU.EX2 R180, R0 ;  /* 0x0000000000b47308 */ /* 0x0009e20000000800 */
[----:B------:R-:W-:Y:S02]  /*7af0*/  SHF.R.U32.HI R5, RZ, 0x10, R8 ;  /* 0x00000010ff057819 */ /* 0x000fe40000011608 */
[----:B------:R-:W-:Y:S01]  /*7b00*/  LOP3.LUT R6, R8, 0xffff, RZ, 0xc0, !PT ;  /* 0x0000ffff08067812 */ /* 0x000fe200078ec0ff */
[----:B--2---:R-:W-:Y:S01]  /*7b10*/  @!P1 FADD.FTZ R157, -R157, -RZ ;  /* 0x800000ff9d9d9221 */ /* 0x004fe20000010100 */
[----:B------:R-:W-:Y:S01]  /*7b20*/  LOP3.LUT R5, R5, 0xff, RZ, 0xc0, !PT ;  /* 0x000000ff05057812 */ /* 0x000fe200078ec0ff */
[----:B-1----:R-:W-:Y:S01]  /*7b30*/  @!P2 FADD.FTZ R151, -R151, -RZ ;  /* 0x800000ff9797a221 */ /* 0x002fe20000010100 */
[----:B------:R-:W-:Y:S03]  /*7b40*/  SHF.R.U32.HI R6, RZ, 0x8, R6 ;  /* 0x00000008ff067819 */ /* 0x000fe60000011606 */
[----:B------:R-:W1:Y:S01]  /*7b50*/  MUFU.EX2 R183, R59 ;  /* 0x0000003b00b77308 */ /* 0x000e620000000800 */
[----:B------:R-:W-:Y:S01]  /*7b60*/  F2FP.RELU.F16.F32.PACK_AB R7, R185, R186 ;  /* 0x000000bab907723e */ /* 0x000fe200000008ff */
[----:B------:R-:W-:Y:S01]  /*7b70*/  @!P6 FADD.FTZ R155, -R155, -RZ ;  /* 0x800000ff9b9be221 */ /* 0x000fe20000010100 */
[----:B------:R-:W-:Y:S01]  /*7b80*/  F2FP.RELU.F16.F32.PACK_AB R3, R164, R167 ;  /* 0x000000a7a403723e */ /* 0x000fe200000008ff */
[----:B------:R-:W-:Y:S01]  /*7b90*/  @!P5 FADD.FTZ R147, -R147, -RZ ;  /* 0x800000ff9393d221 */ /* 0x000fe20000010100 */
[----:B------:R-:W-:Y:S02]  /*7ba0*/  ISETP.LE.U32.AND P5, PT, R5, UR9, PT ;  /* 0x0000000905007c0c */ /* 0x000fe4000bfa3070 */
[----:B------:R-:W-:Y:S03]  /*7bb0*/  LOP3.LUT R5, R6, 0xffff, RZ, 0xc0, !PT ;  /* 0x0000ffff06057812 */ /* 0x000fe600078ec0ff */
[----:B------:R-:W2:Y:S01]  /*7bc0*/  MUFU.EX2 R181, R62 ;  /* 0x0000003e00b57308 */ /* 0x000ea20000000800 */
[----:B------:R-:W-:Y:S02]  /*7bd0*/  F2FP.RELU.F16.F32.PACK_AB R6, R216, R217 ;  /* 0x000000d9d806723e */ /* 0x000fe400000008ff */
[----:B------:R-:W-:Y:S02]  /*7be0*/  ISETP.LE.U32.AND P6, PT, R5, UR9, PT ;  /* 0x0000000905007c0c */ /* 0x000fe4000bfc3070 */
[----:B------:R-:W-:Y:S01]  /*7bf0*/  F2FP.RELU.F16.F32.PACK_AB R5, R193, R201 ;  /* 0x000000c9c105723e */ /* 0x000fe200000008ff */
[----:B------:R2:W-:Y:S01]  /*7c00*/  STS [R228+0x1c400], R6 ;  /* 0x01c40006e4007388 */ /* 0x0005e20000000800 */
[----:B---3--:R-:W-:Y:S02]  /*7c10*/  F2FP.RELU.F16.F32.PACK_AB R4, R206, R208 ;  /* 0x000000d0ce04723e */ /* 0x008fe400000008ff */
[----:B----4-:R-:W-:Y:S01]  /*7c20*/  F2FP.RELU.F16.F32.PACK_AB R0, R147, R150 ;  /* 0x000000969300723e */ /* 0x010fe200000008ff */
[----:B------:R3:W-:Y:S01]  /*7c30*/  STS [R230+0x1c000], R5 ;  /* 0x01c00005e6007388 */ /* 0x0007e20000000800 */
[----:B------:R-:W-:Y:S01]  /*7c40*/  ISETP.LE.U32.AND P2, PT, R11, UR9, PT ;  /* 0x000000090b007c0c */ /* 0x000fe2000bf43070 */
[----:B------:R-:W-:Y:S01]  /*7c50*/  @!P5 FADD.FTZ R184, -R184, -RZ ;  /* 0x800000ffb8b8d221 */ /* 0x000fe20000010100 */
[----:B-1----:R-:W-:Y:S01]  /*7c60*/  @!P4 FADD.FTZ R183, -R183, -RZ ;  /* 0x800000ffb7b7c221 */ /* 0x002fe20000010100 */
[----:B------:R1:W-:Y:S01]  /*7c70*/  STS [R230+0x1c400], R4 ;  /* 0x01c40004e6007388 */ /* 0x0003e20000000800 */
[----:B------:R-:W-:Y:S01]  /*7c80*/  FSETP.GE.FTZ.AND P3, PT, R201, RZ, PT ;  /* 0x000000ffc900720b */ /* 0x000fe20003f76000 */
[----:B------:R-:W-:Y:S01]  /*7c90*/  @!P6 FADD.FTZ R162, -R162, -RZ ;  /* 0x800000ffa2a2e221 */ /* 0x000fe20000010100 */
[----:B--2---:R-:W-:Y:S01]  /*7ca0*/  @!P0 FADD.FTZ R181, -R181, -RZ ;  /* 0x800000ffb5b58221 */ /* 0x004fe20000010100 */
[----:B------:R-:W-:Y:S02]  /*7cb0*/  LEA R148, P0, R251, R144, 0x2 ;  /* 0x00000090fb947211 */ /* 0x000fe400078010ff */
[----:B------:R-:W-:Y:S02]  /*7cc0*/  FSETP.GE.FTZ.AND P1, PT, R191, RZ, PT ;  /* 0x000000ffbf00720b */ /* 0x000fe40003f36000 */
[----:B------:R-:W-:Y:S02]  /*7cd0*/  LEA.HI.X.SX32 R149, R251, R145, 0x2, P0 ;  /* 0x00000091fb957211 */ /* 0x000fe400000f16ff */
[----:B------:R-:W-:Y:S01]  /*7ce0*/  @!P2 FADD.FTZ R180, -R180, -RZ ;  /* 0x800000ffb4b4a221 */ /* 0x000fe20000010100 */
[----:B------:R-:W-:Y:S02]  /*7cf0*/  FSETP.GE.FTZ.AND P0, PT, R202, RZ, PT ;  /* 0x000000ffca00720b */ /* 0x000fe40003f16000 */
[----:B------:R-:W2:Y:S01]  /*7d00*/  LDG.E R144, desc[UR10][R148.64] ;  /* 0x0000000a94907981 */ /* 0x000ea2000c1e1900 */
[----:B------:R-:W-:Y:S02]  /*7d10*/  FSETP.GE.FTZ.AND P2, PT, R193, RZ, PT ;  /* 0x000000ffc100720b */ /* 0x000fe40003f56000 */
[----:B------:R-:W-:Y:S02]  /*7d20*/  FSETP.GE.FTZ.AND P4, PT, R154, RZ, PT ;  /* 0x000000ff9a00720b */ /* 0x000fe40003f96000 */
[----:B------:R-:W-:Y:S02]  /*7d30*/  F2FP.RELU.F16.F32.PACK_AB R6, R220, R221 ;  /* 0x000000dddc06723e */ /* 0x000fe400000008ff */
[----:B---3--:R-:W-:Y:S03]  /*7d40*/  F2FP.RELU.F16.F32.PACK_AB R5, R224, R225 ;  /* 0x000000e1e005723e */ /* 0x008fe600000008ff */
[----:B------:R3:W-:Y:S01]  /*7d50*/  STS [R228+0x1e000], R6 ;  /* 0x01e00006e4007388 */ /* 0x0007e20000000800 */
[----:B-1----:R-:W-:Y:S03]  /*7d60*/  F2FP.RELU.F16.F32.PACK_AB R4, R218, R219 ;  /* 0x000000dbda04723e */ /* 0x002fe600000008ff */
[----:B------:R1:W-:Y:S04]  /*7d70*/  STS [R228+0x1e400], R5 ;  /* 0x01e40005e4007388 */ /* 0x0003e80000000800 */
[----:B------:R4:W-:Y:S01]  /*7d80*/  STS [R230+0x1e000], R4 ;  /* 0x01e00004e6007388 */ /* 0x0009e20000000800 */
[----:B---3--:R-:W-:Y:S02]  /*7d90*/  F2FP.RELU.F16.F32.PACK_AB R6, R222, R223 ;  /* 0x000000dfde06723e */ /* 0x008fe400000008ff */
[----:B-1----:R-:W-:Y:S03]  /*7da0*/  F2FP.RELU.F16.F32.PACK_AB R5, R165, R166 ;  /* 0x000000a6a505723e */ /* 0x002fe600000008ff */
[----:B------:R1:W-:Y:S01]  /*7db0*/  STS [R230+0x1e400], R6 ;  /* 0x01e40006e6007388 */ /* 0x0003e20000000800 */
[----:B----4-:R-:W-:Y:S05]  /*7dc0*/  F2FP.RELU.F16.F32.PACK_AB R4, R187, R191 ;  /* 0x000000bfbb04723e */ /* 0x010fea00000008ff */
[----:B------:R3:W-:Y:S01]  /*7dd0*/  STS [R234+0x1c000], R4 ;  /* 0x01c00004ea007388 */ /* 0x0007e20000000800 */
[----:B-1----:R-:W-:Y:S05]  /*7de0*/  F2FP.RELU.F16.F32.PACK_AB R6, R197, R196 ;  /* 0x000000c4c506723e */ /* 0x002fea00000008ff */
[----:B------:R1:W-:Y:S01]  /*7df0*/  STS [R234+0x1c400], R6 ;  /* 0x01c40006ea007388 */ /* 0x0003e20000000800 */
[----:B---3--:R-:W-:Y:S03]  /*7e00*/  F2FP.RELU.F16.F32.PACK_AB R4, R189, R190 ;  /* 0x000000bebd04723e */ /* 0x008fe600000008ff */
[----:B------:R3:W-:Y:S04]  /*7e10*/  STS [R233+0x1c000], R5 ;  /* 0x01c00005e9007388 */ /* 0x0007e80000000800 */
[----:B------:R4:W-:Y:S01]  /*7e20*/  STS [R233+0x1c400], R4 ;  /* 0x01c40004e9007388 */ /* 0x0009e20000000800 */
[----:B-1----:R-:W-:Y:S02]  /*7e30*/  F2FP.RELU.F16.F32.PACK_AB R6, R211, R209 ;  /* 0x000000d1d306723e */ /* 0x002fe400000008ff */
[----:B---3--:R-:W-:Y:S03]  /*7e40*/  F2FP.RELU.F16.F32.PACK_AB R5, R214, R215 ;  /* 0x000000d7d605723e */ /* 0x008fe600000008ff */
[----:B------:R1:W-:Y:S01]  /*7e50*/  STS [R234+0x1e000], R6 ;  /* 0x01e00006ea007388 */ /* 0x0003e20000000800 */
[----:B----4-:R-:W-:Y:S03]  /*7e60*/  F2FP.RELU.F16.F32.PACK_AB R4, R204, R205 ;  /* 0x000000cdcc04723e */ /* 0x010fe600000008ff */
[----:B------:R3:W-:Y:S04]  /*7e70*/  STS [R234+0x1e400], R5 ;  /* 0x01e40005ea007388 */ /* 0x0007e80000000800 */
[----:B------:R4:W-:Y:S01]  /*7e80*/  STS [R233+0x1e000], R4 ;  /* 0x01e00004e9007388 */ /* 0x0009e20000000800 */
[----:B-1----:R-:W-:Y:S02]  /*7e90*/  F2FP.RELU.F16.F32.PACK_AB R6, R212, R213 ;  /* 0x000000d5d406723e */ /* 0x002fe400000008ff */
[----:B---3--:R-:W-:Y:S03]  /*7ea0*/  F2FP.RELU.F16.F32.PACK_AB R5, R200, R203 ;  /* 0x000000cbc805723e */ /* 0x008fe600000008ff */
[----:B------:R1:W-:Y:S01]  /*7eb0*/  STS [R233+0x1e400], R6 ;  /* 0x01e40006e9007388 */ /* 0x0003e20000000800 */
[----:B----4-:R-:W-:Y:S03]  /*7ec0*/  F2FP.RELU.F16.F32.PACK_AB R4, R161, R163 ;  /* 0x000000a3a104723e */ /* 0x010fe600000008ff */
[----:B------:R-:W-:Y:S04]  /*7ed0*/  STS [R227+0x1c400], R7 ;  /* 0x01c40007e3007388 */ /* 0x000fe80000000800 */
[----:B------:R3:W-:Y:S04]  /*7ee0*/  STS [R227+0x1c000], R4 ;  /* 0x01c00004e3007388 */ /* 0x0007e80000000800 */
[----:B------:R4:W-:Y:S01]  /*7ef0*/  STS [R229+0x1c400], R3 ;  /* 0x01c40003e5007388 */ /* 0x0009e20000000800 */
[----:B-1----:R-:W-:Y:S02]  /*7f00*/  F2FP.RELU.F16.F32.PACK_AB R6, R194, R195 ;  /* 0x000000c3c206723e */ /* 0x002fe400000008ff */
[----:B---3--:R-:W-:Y:S02]  /*7f10*/  F2FP.RELU.F16.F32.PACK_AB R4, R153, R154 ;  /* 0x0000009a9904723e */ /* 0x008fe400000008ff */
[----:B----4-:R-:W-:Y:S03]  /*7f20*/  F2FP.RELU.F16.F32.PACK_AB R3, R159, R160 ;  /* 0x000000a09f03723e */ /* 0x010fe600000008ff */
[----:B------:R1:W-:Y:S04]  /*7f30*/  STS [R229+0x1c000], R4 ;  /* 0x01c00004e5007388 */ /* 0x0003e80000000800 */
[----:B------:R3:W-:Y:S04]  /*7f40*/  STS [R227+0x1e000], R6 ;  /* 0x01e00006e3007388 */ /* 0x0007e80000000800 */
[----:B------:R4:W-:Y:S01]  /*7f50*/  STS [R227+0x1e400], R5 ;  /* 0x01e40005e3007388 */ /* 0x0009e20000000800 */
[----:B-1----:R-:W-:Y:S02]  /*7f60*/  F2FP.RELU.F16.F32.PACK_AB R4, R151, R152 ;  /* 0x000000989704723e */ /* 0x002fe400000008ff */
        /* <DEDUP_REMOVED lines=8> */
[----:B---3--:R-:W-:Y:S02]  /*7ff0*/  F2FP.RELU.F16.F32.PACK_AB R5, R183, R184 ;  /* 0x000000b8b705723e */ /* 0x008fe400000008ff */
        /* <DEDUP_REMOVED lines=14> */
[----:B---3--:R-:W3:Y:S04]  /*80e0*/  LDG.E R3, desc[UR10][R148.64+0x20] ;  /* 0x0000200a94037981 */ /* 0x008ee8000c1e1900 */
[----:B------:R-:W2:Y:S08]  /*80f0*/  LDSM.16.M88.4 R48, [R172+UR4+0x11000] ;  /* 0x01100004ac30783b */ /* 0x000eb00008000200 */
[----:B------:R-:W2:Y:S08]  /*8100*/  LDSM.16.M88.4 R132, [R172+UR4+0x11800] ;  /* 0x01180004ac84783b */ /* 0x000eb00008000200 */
        /* <DEDUP_REMOVED lines=13> */
[C---:B------:R-:W-:Y:S06]  /*81e0*/  HMMA.16816.F32 R48, R64.reuse, R50, RZ ;  /* 0x000000324030723c */ /* 0x040fec00000018ff */
[-C--:B------:R-:W-:Y:S06]  /*81f0*/  HMMA.16816.F32 R52, R64, R132.reuse, RZ ;  /* 0x000000844034723c */ /* 0x080fec00000018ff */
[C---:B------:R-:W-:Y:S06]  /*8200*/  HMMA.16816.F32 R56, R60.reuse, R132, RZ ;  /* 0x000000843c38723c */ /* 0x040fec00000018ff */
[-C--:B------:R-:W-:Y:S06]  /*8210*/  HMMA.16816.F32 R60, R60, R134.reuse, RZ ;  /* 0x000000863c3c723c */ /* 0x080fec00000018ff */
[----:B------:R-:W-:Y:S01]  /*8220*/  HMMA.16816.F32 R64, R64, R134, RZ ;  /* 0x000000864040723c */ /* 0x000fe200000018ff */
[----:B------:R-:W2:Y:S05]  /*8230*/  LDSM.16.M88.4 R132, [R146+0xa000] ;  /* 0x00a000009284783b */ /* 0x000eaa0000000200 */
        /* <DEDUP_REMOVED lines=44> */
[----:B------:R-:W-:Y:S04]  /*8500*/  LDSM.16.M88.4 R132, [R173+0x4000] ;  /* 0x00400000ad84783b */ /* 0x000fe80000000200 */
[----:B------:R-:W-:Y:S04]  /*8510*/  IMAD.IADD R136, R2, 0x1, R136 ;  /* 0x0000000102887824 */ /* 0x000fe800078e0288 */
[----:B------:R1:W5:Y:S04]  /*8520*/  LDG.E R2, desc[UR10][R148.64+0x100] ;  /* 0x0001000a94027981 */ /* 0x000368000c1e1900 */
[----:B------:R-:W2:Y:S08]  /*8530*/  LDSM.16.M88.4 R140, [R136+0x8000] ;  /* 0x00800000888c783b */ /* 0x000eb00000000200 */
[----:B------:R-:W4:Y:S01]  /*8540*/  LDSM.16.M88.4 R136, [R136+0xa000] ;  /* 0x00a000008888783b */ /* 0x000f220000000200 */
[-C--:B--2---:R-:W-:Y:S06]  /*8550*/  HMMA.16816.F32 R4, R140, R132.reuse, R4 ;  /* 0x000000848c04723c */ /* 0x084fec0000001804 */
[C---:B----4-:R-:W-:Y:S06]  /*8560*/  HMMA.16816.F32 R8, R136.reuse, R132, R8 ;  /* 0x000000848808723c */ /* 0x050fec0000001808 */
[-C--:B------:R-:W-:Y:S06]  /*8570*/  HMMA.16816.F32 R12, R136, R134.reuse, R12 ;  /* 0x00000086880c723c */ /* 0x080fec000000180c */
[C---:B------:R-:W-:Y:S01]  /*8580*/  HMMA.16816.F32 R16, R140.reuse, R134, R16 ;  /* 0x000000868c10723c */ /* 0x040fe20000001810 */
[----:B------:R-:W2:Y:S05]  /*8590*/  LDSM.16.M88.4 R132, [R173+0x4800] ;  /* 0x00480000ad84783b */ /* 0x000eaa0000000200 */
[----:B------:R-:W-:Y:S01]  /*85a0*/  FADD.FTZ R0, -R144, R4 ;  /* 0x0000000490007221 */ /* 0x000fe20000010100 */
[C---:B---3--:R-:W-:Y:S01]  /*85b0*/  FADD.FTZ R6, -R3.reuse, R6 ;  /* 0x0000000603067221 */ /* 0x048fe20000010100 */
[----:B------:R-:W-:Y:S03]  /*85c0*/  FADD.FTZ R7, -R3, R7 ;  /* 0x0000000703077221 */ /* 0x000fe60000010100 */
        /* <DEDUP_REMOVED lines=16> */
[-C--:B--2---:R-:W-:Y:S06]  /*86d0*/  HMMA.16816.F32 R20, R140, R132.reuse, R20 ;  /* 0x000000848c14723c */ /* 0x084fec0000001814 */
[C---:B------:R-:W-:Y:S06]  /*86e0*/  HMMA.16816.F32 R24, R136.reuse, R132, R24 ;  /* 0x000000848818723c */ /* 0x040fec0000001818 */
[-C--:B------:R-:W-:Y:S06]  /*86f0*/  HMMA.16816.F32 R28, R136, R134.reuse, R28 ;  /* 0x00000086881c723c */ /* 0x080fec000000181c */
[C---:B------:R-:W-:Y:S01]  /*8700*/  HMMA.16816.F32 R32, R140.reuse, R134, R32 ;  /* 0x000000868c20723c */ /* 0x040fe20000001820 */
[----:B------:R-:W2:Y:S05]  /*8710*/  LDSM.16.M88.4 R132, [R173+0x5000] ;  /* 0x00500000ad84783b */ /* 0x000eaa0000000200 */
        /* <DEDUP_REMOVED lines=11> */
[-C--:B--2---:R-:W-:Y:S06]  /*87d0*/  HMMA.16816.F32 R36, R140, R132.reuse, R36 ;  /* 0x000000848c24723c */ /* 0x084fec0000001824 */
[C---:B------:R-:W-:Y:S06]  /*87e0*/  HMMA.16816.F32 R40, R136.reuse, R132, R40 ;  /* 0x000000848828723c */ /* 0x040fec0000001828 */
[-C--:B------:R-:W-:Y:S06]  /*87f0*/  HMMA.16816.F32 R44, R136, R134.reuse, R44 ;  /* 0x00000086882c723c */ /* 0x080fec000000182c */
[C---:B------:R-:W-:Y:S01]  /*8800*/  HMMA.16816.F32 R48, R140.reuse, R134, R48 ;  /* 0x000000868c30723c */ /* 0x040fe20000001830 */
[----:B------:R-:W2:Y:S05]  /*8810*/  LDSM.16.M88.4 R132, [R173+0x5800] ;  /* 0x00580000ad84783b */ /* 0x000eaa0000000200 */
[----:B------:R-:W-:Y:S05]  /*8820*/  FADD.FTZ R5, -R144, R36 ;  /* 0x0000002490057221 */ /* 0x000fea0000010100 */
[----:B------:R-:W-:Y:S02]  /*8830*/  FSEL R5, R5, R144, P1 ;  /* 0x0000009005057208 */ /* 0x000fe40000800000 */
[----:B------:R-:W-:Y:S01]  /*8840*/  FSETP.GE.FTZ.AND P1, PT, R151, RZ, PT ;  /* 0x000000ff9700720b */ /* 0x000fe20003f36000 */
[-C--:B--2---:R-:W-:Y:S06]  /*8850*/  HMMA.16816.F32 R52, R140, R132.reuse, R52 ;  /* 0x000000848c34723c */ /* 0x084fec0000001834 */
[C---:B------:R-:W-:Y:S06]  /*8860*/  HMMA.16816.F32 R56, R136.reuse, R132, R56 ;  /* 0x000000848838723c */ /* 0x040fec0000001838 */
[-C--:B------:R-:W-:Y:S05]  /*8870*/  HMMA.16816.F32 R60, R136, R134.reuse, R60 ;  /* 0x00000086883c723c */ /* 0x080fea000000183c */
[----:B------:R-:W-:Y:S01]  /*8880*/  F2FP.F16.F32.PACK_AB R133, R4, R16 ;  /* 0x000000100485723e */ /* 0x000fe200000000ff */
[----:B------:R-:W-:Y:S05]  /*8890*/  HMMA.16816.F32 R64, R140, R134, R64 ;  /* 0x000000868c40723c */ /* 0x000fea0000001840 */
[----:B------:R-:W-:Y:S01]  /*88a0*/  F2FP.F16.F32.PACK_AB R136, R20, R21 ;  /* 0x000000151488723e */ /* 0x000fe200000000ff */
[C---:B------:R-:W-:Y:S01]  /*88b0*/  FADD.FTZ R4, -R144.reuse, R37 ;  /* 0x0000002590047221 */ /* 0x040fe20000010100 */
        /* <DEDUP_REMOVED lines=55> */
[----:B------:R-:W-:Y:S02]  /*8c30*/  @!P1 LEA R32, P2, R7, R241, 0x1 ;  /* 0x000000f107209211 */ /* 0x000fe400078408ff */
        /* <DEDUP_REMOVED lines=48> */
.L_x_2075:
        /* <DEDUP_REMOVED lines=8> */
[C---:B------:R-:W-:Y:S01]  /*8fc0*/  FADD.FTZ R35, -R3.reuse, R35 ;  /* 0x0000002303237221 */ /* 0x040fe20000010100 */
        /* <DEDUP_REMOVED lines=33> */
[----:B------:R-:W-:Y:S01]  /*91e0*/  FMUL.FTZ R18, R185, R16 ;  /* 0x00000010b9127220 */ /* 0x000fe20000410000 */
        /* <DEDUP_REMOVED lines=35> */
[C---:B------:R-:W-:Y:S01]  /*9420*/  FADD.FTZ R29, -R2.reuse, R29 ;  /* 0x0000001d021d7221 */ /* 0x040fe20000010100 */
[----:B------:R-:W-:Y:S01]  /*9430*/  FSETP.GE.FTZ.AND P1, PT, R209, RZ, PT ;  /* 0x000000ffd100720b */ /* 0x000fe20003f36000 */
[----:B------:R-:W-:Y:S01]  /*9440*/  FADD.FTZ R44, -R2, R44 ;  /* 0x0000002c022c7221 */ /* 0x000fe20000010100 */
[----:B------:R-:W-:Y:S01]  /*9450*/  FSETP.GE.FTZ.AND P2, PT, R219, RZ, PT ;  /* 0x000000ffdb00720b */ /* 0x000fe20003f56000 */
[----:B------:R-:W-:Y:S01]  /*9460*/  FMUL.FTZ R13, R218, R13 ;  /* 0x0000000dda0d7220 */ /* 0x000fe20000410000 */
[----:B------:R-:W-:Y:S01]  /*9470*/  FSETP.GE.FTZ.AND P5, PT, R211, RZ, PT ;  /* 0x000000ffd300720b */ /* 0x000fe20003fb6000 */
[----:B------:R-:W-:Y:S01]  /*9480*/  STS [R230+0x14000], R133 ;  /* 0x01400085e6007388 */ /* 0x000fe20000000800 */
[----:B------:R-:W-:Y:S01]  /*9490*/  F2FP.F16.F32.PACK_AB R21, R18, R19 ;  /* 0x000000131215723e */ /* 0x000fe200000000ff */
[C---:B------:R-:W-:Y:S01]  /*94a0*/  FADD.FTZ R26, -R0.reuse, R26 ;  /* 0x0000001a001a7221 */ /* 0x040fe20000010100 */
        /* <DEDUP_REMOVED lines=20> */
[----:B------:R-:W-:Y:S01]  /*95f0*/  FSETP.GE.FTZ.AND P1, PT, R157, RZ, PT ;  /* 0x000000ff9d00720b */ /* 0x000fe20003f36000 */
[----:B------:R-:W-:Y:S01]  /*9600*/  FADD.FTZ R43, -R0, R43 ;  /* 0x0000002b002b7221 */ /* 0x000fe20000010100 */
[-C--:B------:R-:W-:Y:S01]  /*9610*/  FSEL R7, R7, R2.reuse, P4 ;  /* 0x0000000207077208 */ /* 0x080fe20002000000 */
[----:B------:R-:W-:Y:S01]  /*9620*/  IMAD.MOV.U32 R148, RZ, RZ, R238 ;  /* 0x000000ffff947224 */ /* 0x000fe200078e00ee */
[----:B------:R-:W-:Y:S01]  /*9630*/  FSEL R5, R5, R2, P2 ;  /* 0x0000000205057208 */ /* 0x000fe20001000000 */
[----:B------:R-:W-:Y:S01]  /*9640*/  IMAD.MOV.U32 R149, RZ, RZ, R235 ;  /* 0x000000ffff957224 */ /* 0x000fe200078e00eb */
        /* <DEDUP_REMOVED lines=141> */
[----:B------:R-:W4:Y:S05]  /*9f20*/  LDSM.16.MT88.4 R32, [R0+0x800] ;  /* 0x000800000020783b */ /* 0x000f2a0000004200 */
        /* <DEDUP_REMOVED lines=11> */
[----:B------:R-:W2:Y:S05]  /*9fe0*/  LDSM.16.MT88.4 R4, [R0+0x1000] ;  /* 0x001000000004783b */ /* 0x000eaa0000004200 */
[-C--:B----4-:R-:W-:Y:S01]  /*9ff0*/  HMMA.16816.F32 R68, R20, R24.reuse, R68 ;  /* 0x000000181444723c */ /* 0x090fe20000001844 */
[----:B------:R-:W-:Y:S05]  /*a000*/  LDSM.16.MT88.4 R16, [R168+0x1d800] ;  /* 0x01d80000a810783b */ /* 0x000fea0000004200 */
        /* <DEDUP_REMOVED lines=10> */
[-C--:B-1----:R-:W-:Y:S01]  /*a0b0*/  HMMA.16816.F32 R68, R8, R12.reuse, R68 ;  /* 0x0000000c0844723c */ /* 0x082fe20000001844 */
[----:B------:R-:W-:Y:S05]  /*a0c0*/  LDSM.16.MT88.4 R32, [R3+0x2000] ;  /* 0x002000000320783b */ /* 0x000fea0000004200 */
        /* <DEDUP_REMOVED lines=9> */
[----:B------:R-:W2:Y:S05]  /*a160*/  LDSM.16.MT88.4 R4, [R0+0x2000] ;  /* 0x002000000004783b */ /* 0x000eaa0000004200 */
[-C--:B---3--:R-:W-:Y:S01]  /*a170*/  HMMA.16816.F32 R68, R16, R24.reuse, R68 ;  /* 0x000000181044723c */ /* 0x088fe20000001844 */
[----:B------:R-:W-:Y:S05]  /*a180*/  LDSM.16.MT88.4 R8, [R168+0x1e800] ;  /* 0x01e80000a808783b */ /* 0x000fea0000004200 */
        /* <DEDUP_REMOVED lines=34> */
[----:B------:R4:W3:Y:S05]  /*a3b0*/  LDSM.16.MT88.4 R8, [R0+0x3800] ;  /* 0x003800000008783b */ /* 0x0008ea0000004200 */
[-C--:B-1----:R-:W-:Y:S01]  /*a3c0*/  HMMA.16816.F32 R68, R20, R32.reuse, R68 ;  /* 0x000000201444723c */ /* 0x082fe20000001844 */
[----:B------:R-:W-:Y:S05]  /*a3d0*/  BAR.SYNC.DEFER_BLOCKING 0x0 ;  /* 0x0000000000007b1d */ /* 0x000fea0000010000 */
[C---:B--2---:R-:W-:Y:S06]  /*a3e0*/  HMMA.16816.F32 R72, R36.reuse, R32, R72 ;  /* 0x000000202448723c */ /* 0x044fec0000001848 */
[-C--:B------:R-:W-:Y:S06]  /*a3f0*/  HMMA.16816.F32 R76, R36, R34.reuse, R76 ;  /* 0x00000022244c723c */ /* 0x080fec000000184c */
[C---:B------:R-:W-:Y:S05]  /*a400*/  HMMA.16816.F32 R80, R20.reuse, R34, R80 ;  /* 0x000000221450723c */ /* 0x040fea0000001850 */
[----:B----4-:R-:W-:Y:S01]  /*a410*/  IMAD.SHL.U32 R0, R244, 0x40, RZ ;  /* 0x00000040f4007824 */ /* 0x010fe200078e00ff */
[-C--:B------:R-:W-:Y:S05]  /*a420*/  HMMA.16816.F32 R84, R20, R4.reuse, R84 ;  /* 0x000000041454723c */ /* 0x080fea0000001854 */
[----:B------:R-:W-:Y:S01]  /*a430*/  LOP3.LUT R0, R0, 0x1c0, RZ, 0xc0, !PT ;  /* 0x000001c000007812 */ /* 0x000fe200078ec0ff */
[C---:B------:R-:W-:Y:S06]  /*a440*/  HMMA.16816.F32 R88, R36.reuse, R4, R88 ;  /* 0x000000042458723c */ /* 0x040fec0000001858 */
[-C--:B------:R-:W-:Y:S05]  /*a450*/  HMMA.16816.F32 R92, R36, R6.reuse, R92 ;  /* 0x00000006245c723c */ /* 0x080fea000000185c */
[----:B------:R-:W-:Y:S01]  /*a460*/  SHF.R.S32.HI R4, RZ, 0x1f, R16 ;  /* 0x0000001fff047819 */ /* 0x000fe20000011410 */
[----:B------:R-:W-:Y:S05]  /*a470*/  HMMA.16816.F32 R96, R20, R6, R96 ;  /* 0x000000061460723c */ /* 0x000fea0000001860 */
[----:B------:R-:W-:Y:S01]  /*a480*/  LEA.HI R4, R4, R16, RZ, 0x6 ;  /* 0x0000001004047211 */ /* 0x000fe200078f30ff */
[-C--:B---3--:R-:W-:Y:S05]  /*a490*/  HMMA.16816.F32 R68, R12, R24.reuse, R68 ;  /* 0x000000180c44723c */ /* 0x088fea0000001844 */
[----:B------:R-:W-:Y:S01]  /*a4a0*/  LOP3.LUT R5, R0, 0x38, R236, 0xf8, !PT ;  /* 0x0000003800057812 */ /* 0x000fe200078ef8ec */
[C---:B------:R-:W-:Y:S05]  /*a4b0*/  HMMA.16816.F32 R72, R28.reuse, R24, R72 ;  /* 0x000000181c48723c */ /* 0x040fea0000001848 */
[----:B------:R-:W-:Y:S01]  /*a4c0*/  SHF.R.U32.HI R0, RZ, 0x3, R0 ;  /* 0x00000003ff007819 */ /* 0x000fe20000011600 */
[-C--:B------:R-:W-:Y:S05]  /*a4d0*/  HMMA.16816.F32 R76, R28, R26.reuse, R76 ;  /* 0x0000001a1c4c723c */ /* 0x080fea000000184c */
[----:B------:R-:W-:Y:S01]  /*a4e0*/  IMAD.SHL.U32 R4, R4, 0x8, RZ ;  /* 0x0000000804047824 */ /* 0x000fe200078e00ff */
[C---:B------:R-:W-:Y:S05]  /*a4f0*/  HMMA.16816.F32 R80, R12.reuse, R26, R80 ;  /* 0x0000001a0c50723c */ /* 0x040fea0000001850 */
[----:B------:R-:W-:Y:S01]  /*a500*/  LOP3.LUT R0, R5, R0, RZ, 0x3c, !PT ;  /* 0x0000000005007212 */ /* 0x000fe200078e3cff */
        /* <DEDUP_REMOVED lines=55> */
.L_x_2076:
        /* <DEDUP_REMOVED lines=10> */
[----:B------:R-:W-:Y:S01]  /*a920*/  IMAD.MOV.U32 R150, RZ, RZ, 0x4 ;  /* 0x00000004ff967424 */ /* 0x000fe200078e00ff */
[----:B------:R-:W-:Y:S02]  /*a930*/  @UP2 UIADD3 UR31, UP1, UR14, -0x200, URZ ;  /* 0xfffffe000e1f2890 */ /* 0x000fe4000ff3e03f */
[----:B------:R-:W3:Y:S01]  /*a940*/  LDSM.16.MT88.4 R36, [R2] ;  /* 0x000000000224783b */ /* 0x000ee20000004200 */
[----:B------:R-:W-:Y:S02]  /*a950*/  UIADD3 UR32, UR12, -0x1, URZ ;  /* 0xffffffff0c207890 */ /* 0x000fe4000fffe03f */
[----:B------:R-:W-:Y:S01]  /*a960*/  @UP2 UIADD3.X UR13, UR15, -0x1, URZ, UP1, !UPT ;  /* 0xffffffff0f0d2890 */ /* 0x000fe20008ffe43f */
        /* <DEDUP_REMOVED lines=405> */
[----:B------:R-:W-:Y:S01]  /*c2c0*/  UISETP.NE.AND UP0, UPT, UR37, -0x1, UPT ;  /* 0xffffffff2500788c */ /* 0x000fe2000bf05270 */
        /* <DEDUP_REMOVED lines=31> */
[----:B------:R-:W-:Y:S01]  /*c4c0*/  PLOP3.LUT P0, PT, PT, PT, UP0, 0x80, 0x0 ;  /* 0x000000000000781c */ /* 0x000fe20003f0f008 */
[----:B------:R-:W-:Y:S01]  /*c4d0*/  FMUL.FTZ R0, R93, UR12 ;  /* 0x0000000c5d007c20 */ /* 0x000fe20008410000 */
[----:B------:R-:W-:Y:S01]  /*c4e0*/  F2FP.F16.F32.PACK_AB R6, R6, R86 ;  /* 0x000000560606723e */ /* 0x000fe200000000ff */
[----:B------:R-:W-:Y:S01]  /*c4f0*/  @UP0 UIADD3 UR6, UR33, UR37, URZ ;  /* 0x0000002521060290 */ /* 0x000fe2000fffe03f */
[----:B------:R-:W-:Y:S01]  /*c500*/  F2FP.F16.F32.PACK_AB R3, R3, R96 ;  /* 0x000000600303723e */ /* 0x000fe200000000ff */
[----:B------:R-:W-:Y:S01]  /*c510*/  @UP0 ULDC.64 UR8, c[0x0][0x450] ;  /* 0x0001140000080ab9 */ /* 0x000fe20000000a00 */
[----:B------:R-:W-:Y:S01]  /*c520*/  F2FP.F16.F32.PACK_AB R2, R2, R98 ;  /* 0x000000620202723e */ /* 0x000fe200000000ff */
[----:B------:R-:W-:Y:S01]  /*c530*/  @UP0 UIMAD.WIDE.U32 UR14, UR6, UR8, URZ ;  /* 0x00000008060e02a5 */ /* 0x000fe2000f8e003f */
[----:B------:R-:W-:-:S02]  /*c540*/  F2FP.F16.F32.PACK_AB R5, R5, R88 ;  /* 0x000000580505723e */ /* 0x000fc400000000ff */
[----:B------:R-:W-:Y:S02]  /*c550*/  F2FP.F16.F32.PACK_AB R4, R4, R90 ;  /* 0x0000005a0404723e */ /* 0x000fe400000000ff */
[----:B------:R-:W-:Y:S01]  /*c560*/  F2FP.F16.F32.PACK_AB R0, R0, R92 ;  /* 0x0000005c0000723e */ /* 0x000fe200000000ff */
[----:B------:R-:W-:Y:S01]  /*c570*/  @UP0 UIMAD UR6, UR6, UR9, URZ ;  /* 0x00000009060602a4 */ /* 0x000fe2000f8e023f */
[----:B------:R-:W-:Y:S01]  /*c580*/  FMUL.FTZ R94, R94, UR12 ;  /* 0x0000000c5e5e7c20 */ /* 0x000fe20008410000 */
[----:B------:R-:W-:Y:S02]  /*c590*/  @UP0 UMOV UR21, UR14 ;  /* 0x0000000e00150c82 */ /* 0x000fe40008000000 */
[----:B------:R-:W-:Y:S01]  /*c5a0*/  @UP0 UIADD3 UR22, UR15, UR6, URZ ;  /* 0x000000060f160290 */ /* 0x000fe2000fffe03f */
        /* <DEDUP_REMOVED lines=31> */
[----:B-1----:R-:W-:Y:S01]  /*c7a0*/  FMUL.FTZ R0, R95, UR12 ;  /* 0x0000000c5f007c20 */ /* 0x002fe20008410000 */
        /* <DEDUP_REMOVED lines=14> */
.L_x_2078:
[----:B------:R-:W-:Y:S01]  /*c890*/  @UP0 UIADD3 UR16, UR33, UR37, URZ ;  /* 0x0000002521100290 */ /* 0x000fe2000fffe03f */
[----:B------:R-:W-:Y:S01]  /*c8a0*/  F2FP.F16.F32.PACK_AB R0, R0, R94 ;  /* 0x0000005e0000723e */ /* 0x000fe200000000ff */
[----:B------:R-:W-:Y:S01]  /*c8b0*/  @UP0 ULDC.64 UR12, c[0x0][0x458] ;  /* 0x00011600000c0ab9 */ /* 0x000fe20000000a00 */
[----:B------:R-:W-:Y:S02]  /*c8c0*/  USHF.L.U32 UR6, UR17, 0x7, URZ ;  /* 0x0000000711067899 */ /* 0x000fe4000800063f */
        /* <DEDUP_REMOVED lines=16> */
[----:B------:R-:W-:-:S03]  /*c9d0*/  UIADD3 UR20, UR15, UR16, URZ ;  /* 0x000000100f147290 */ /* 0x000fc6000fffe03f */
[----:B------:R-:W-:-:S09]  /*c9e0*/  UMOV UR16, UR14 ;  /* 0x0000000e00107c82 */ /* 0x000fd20008000000 */
.L_x_2079:
[----:B------:R1:W-:Y:S01]  /*c9f0*/  STS [R54+0x4000], R0 ;  /* 0x0040000036007388 */ /* 0x0003e20000000800 */
[----:B------:R-:W-:Y:S01]  /*ca00*/  USHF.R.S32.HI UR14, URZ, 0x1f, UR6 ;  /* 0x0000001f3f0e7899 */ /* 0x000fe20008011406 */
[--C-:B------:R-:W-:Y:S01]  /*ca10*/  SHF.R.S32.HI R9, RZ, 0x1f, R236.reuse ;  /* 0x0000001fff097819 */ /* 0x100fe200000114ec */
[----:B------:R-:W-:Y:S01]  /*ca20*/  UIMAD UR7, UR17, -0x80, UR7 ;  /* 0xffffff80110778a4 */ /* 0x000fe2000f8e0207 */
[----:B------:R-:W-:Y:S01]  /*ca30*/  BAR.SYNC.DEFER_BLOCKING 0x0 ;  /* 0x0000000000007b1d */ /* 0x000fe20000010000 */
[----:B------:R-:W-:Y:S01]  /*ca40*/  UIMAD UR15, UR14, UR8, URZ ;  /* 0x000000080e0f72a4 */ /* 0x000fe2000f8e023f */
[----:B------:R-:W-:Y:S01]  /*ca50*/  VIADD R4, R244, 0x40 ;  /* 0x00000040f4047836 */ /* 0x000fe20000000000 */
[----:B------:R-:W-:Y:S01]  /*ca60*/  USHF.R.S32.HI UR23, URZ, 0x1f, UR57 ;  /* 0x0000001f3f177899 */ /* 0x000fe20008011439 */
[----:B------:R-:W-:Y:S01]  /*ca70*/  IMAD.U32 R2, RZ, RZ, UR8 ;  /* 0x00000008ff027e24 */ /* 0x000fe2000f8e00ff */
[----:B------:R-:W-:Y:S01]  /*ca80*/  UIMAD UR15, UR6, UR9, UR15 ;  /* 0x00000009060f72a4 */ /* 0x000fe2000f8e020f */
[----:B------:R-:W-:Y:S01]  /*ca90*/  IMAD.MOV.U32 R8, RZ, RZ, R236 ;  /* 0x000000ffff087224 */ /* 0x000fe200078e00ec */
[----:B------:R-:W-:Y:S01]  /*caa0*/  ULDC UR18, c[0x0][0x2d0] ;  /* 0x0000b40000127ab9 */ /* 0x000fe20000000800 */
[----:B------:R-:W-:Y:S01]  /*cab0*/  BSSY B0, `(.L_x_2080) ;  /* 0x0000023000007945 */ /* 0x000fe20003800000 */
[----:B------:R-:W-:Y:S01]  /*cac0*/  ISETP.GE.AND P4, PT, R236, UR18, PT ;  /* 0x00000012ec007c0c */ /* 0x000fe2000bf86270 */
[----:B------:R-:W-:Y:S01]  /*cad0*/  IMAD.WIDE.U32 R2, R2, UR6, R8 ;  /* 0x0000000602027c25 */ /* 0x000fe2000f8e0008 */
[----:B------:R-:W-:Y:S01]  /*cae0*/  ULDC.64 UR18, c[0x0][0x468] ;  /* 0x00011a0000127ab9 */ /* 0x000fe20000000a00 */
[----:B------:R-:W-:-:S02]  /*caf0*/  SHF.R.S32.HI R11, RZ, 0x1f, R244 ;  /* 0x0000001fff0b7819 */ /* 0x000fc400000114f4 */
[----:B------:R-:W-:Y:S01]  /*cb00*/  ISETP.GE.OR P2, PT, R4, UR7, P4 ;  /* 0x0000000704007c0c */ /* 0x000fe2000a746670 */
[----:B------:R-:W-:Y:S01]  /*cb10*/  VIADD R4, R244, 0x60 ;  /* 0x00000060f4047836 */ /* 0x000fe20000000000 */
[----:B------:R-:W-:-:S04]  /*cb20*/  IADD3 R2, P0, R2, UR21, RZ ;  /* 0x0000001502027c10 */ /* 0x000fc8000ff1e0ff */
[----:B------:R-:W-:Y:S01]  /*cb30*/  ISETP.GE.OR P1, PT, R4, UR7, P4 ;  /* 0x0000000704007c0c */ /* 0x000fe2000a726670 */
[----:B-1----:R-:W-:Y:S01]  /*cb40*/  VIADD R0, R244, 0x20 ;  /* 0x00000020f4007836 */ /* 0x002fe20000000000 */
[----:B------:R1:W2:Y:S04]  /*cb50*/  LDS.128 R16, [R147+0xd000] ;  /* 0x00d0000093107984 */ /* 0x0002a80000000c00 */
[----:B------:R-:W-:Y:S01]  /*cb60*/  ISETP.GE.OR P3, PT, R0, UR7, P4 ;  /* 0x0000000700007c0c */ /* 0x000fe2000a766670 */
[----:B------:R1:W3:Y:S01]  /*cb70*/  LDS.128 R20, [R147+0x11000] ;  /* 0x0110000093147984 */ /* 0x0002e20000000c00 */
[----:B------:R-:W-:Y:S01]  /*cb80*/  MOV R0, UR15 ;  /* 0x0000000f00007c02 */ /* 0x000fe20008000f00 */
[----:B------:R-:W-:Y:S01]  /*cb90*/  UIMAD UR15, UR23, UR18, URZ ;  /* 0x00000012170f72a4 */ /* 0x000fe2000f8e023f */
[----:B------:R-:W-:Y:S01]  /*cba0*/  ISETP.GE.OR P4, PT, R244, UR7, P4 ;  /* 0x00000007f4007c0c */ /* 0x000fe2000a786670 */
[----:B------:R1:W4:Y:S01]  /*cbb0*/  LDS.128 R24, [R147+0x12000] ;  /* 0x0120000093187984 */ /* 0x0003220000000c00 */
[----:B------:R-:W-:Y:S01]  /*cbc0*/  IADD3.X R3, R3, UR22, R0, P0, !PT ;  /* 0x0000001603037c10 */ /* 0x000fe200087fe400 */
[----:B------:R-:W-:Y:S01]  /*cbd0*/  IMAD.U32 R0, RZ, RZ, UR18 ;  /* 0x00000012ff007e24 */ /* 0x000fe2000f8e00ff */
[----:B------:R-:W-:Y:S01]  /*cbe0*/  UIMAD UR19, UR57, UR19, UR15 ;  /* 0x00000013391372a4 */ /* 0x000fe2000f8e020f */
[----:B------:R1:W1:Y:S02]  /*cbf0*/  LDS.128 R28, [R147+0x13000] ;  /* 0x01300000931c7984 */ /* 0x0002640000000c00 */
[----:B------:R-:W-:-:S05]  /*cc00*/  IMAD.WIDE.U32 R2, R0, UR57, R2 ;  /* 0x0000003900027c25 */ /* 0x000fca000f8e0002 */
[----:B------:R-:W-:Y:S01]  /*cc10*/  IADD3 R10, R3, UR19, RZ ;  /* 0x00000013030a7c10 */ /* 0x000fe2000fffe0ff */
        /* <DEDUP_REMOVED lines=12> */
.L_x_2081:
[----:B------:R-:W-:Y:S05]  /*cce0*/  BSYNC B0 ;  /* 0x0000000000007941 */ /* 0x000fea0003800000 */
.L_x_2080:
        /* <DEDUP_REMOVED lines=14> */
.L_x_2083:
[----:B------:R-:W-:Y:S05]  /*cdd0*/  BSYNC B0 ;  /* 0x0000000000007941 */ /* 0x000fea0003800000 */
.L_x_2082:
        /* <DEDUP_REMOVED lines=15> */
.L_x_2085:
[----:B------:R-:W-:Y:S05]  /*ced0*/  BSYNC B0 ;  /* 0x0000000000007941 */ /* 0x000fea0003800000 */
.L_x_2084:
        /* <DEDUP_REMOVED lines=14> */
.L_x_2087:
[----:B------:R-:W-:Y:S05]  /*cfc0*/  BSYNC B0 ;  /* 0x0000000000007941 */ /* 0x000fea0003800000 */
.L_x_2086:
        /* <DEDUP_REMOVED lines=27> */
.L_x_2089:
[----:B------:R-:W-:Y:S05]  /*d180*/  BSYNC B0 ;  /* 0x0000000000007941 */ /* 0x000fea0003800000 */
.L_x_2088:
        /* <DEDUP_REMOVED lines=14> */
.L_x_2091:
[----:B------:R-:W-:Y:S05]  /*d270*/  BSYNC B0 ;  /* 0x0000000000007941 */ /* 0x000fea0003800000 */
.L_x_2090:
        /* <DEDUP_REMOVED lines=14> */
.L_x_2093:
[----:B------:R-:W-:Y:S05]  /*d360*/  BSYNC B0 ;  /* 0x0000000000007941 */ /* 0x000fea0003800000 */
.L_x_2092:
        /* <DEDUP_REMOVED lines=13> */
.L_x_2042:
        /* <DEDUP_REMOVED lines=24> */
.L_x_2095:
        /* <DEDUP_REMOVED lines=21> */
.L_x_2096:
        /* <DEDUP_REMOVED lines=36> */
.L_x_2098:
[----:B------:R-:W-:Y:S05]  /*d950*/  BSYNC B0 ;  /* 0x0000000000007941 */ /* 0x000fea0003800000 */
.L_x_2097:
        /* <DEDUP_REMOVED lines=14> */
.L_x_2100:
[----:B------:R-:W-:Y:S05]  /*da40*/  BSYNC B0 ;  /* 0x0000000000007941 */ /* 0x000fea0003800000 */
.L_x_2099:
        /* <DEDUP_REMOVED lines=14> */
.L_x_2102:
[----:B------:R-:W-:Y:S05]  /*db30*/  BSYNC B0 ;  /* 0x0000000000007941 */ /* 0x000fea0003800000 */
.L_x_2101:
        /* <DEDUP_REMOVED lines=14> */
.L_x_2104:
[----:B------:R-:W-:Y:S05]  /*dc20*/  BSYNC B0 ;  /* 0x0000000000007941 */ /* 0x000fea0003800000 */
.L_x_2103:
        /* <DEDUP_REMOVED lines=26> */
.L_x_2106:
[----:B------:R-:W-:Y:S05]  /*ddd0*/  BSYNC B0 ;  /* 0x0000000000007941 */ /* 0x000fea0003800000 */
.L_x_2105:
        /* <DEDUP_REMOVED lines=14> */
.L_x_2108:
[----:B------:R-:W-:Y:S05]  /*dec0*/  BSYNC B0 ;  /* 0x0000000000007941 */ /* 0x000fea0003800000 */
.L_x_2107:
        /* <DEDUP_REMOVED lines=14> */
.L_x_2110:
[----:B------:R-:W-:Y:S05]  /*dfb0*/  BSYNC B0 ;  /* 0x0000000000007941 */ /* 0x000fea0003800000 */
.L_x_2109:
        /* <DEDUP_REMOVED lines=13> */
.L_x_2094:
[----:B------:R-:W-:Y:S05]  /*e090*/  BSYNC B1 ;  /* 0x0000000000017941 */ /* 0x000fea0003800000 */
.L_x_2037:
        /* <DEDUP_REMOVED lines=11> */
.L_x_2111:
[----:B------:R-:W-:Y:S05]  /*e150*/  EXIT ;  /* 0x000000000000794d */ /* 0x000fea0003800000 */
.L_x_2113:
        /* <DEDUP_REMOVED lines=10> */
.L_x_2495:


//--------------------- .text._ZN5flash44flash_bwd_dq_dk_dv_loop_seqk_parallel_kernelI23Flash_bwd_kernel_traitsILi64ELi128ELi128ELi8ELi4ELi4ELi4ELb0ELb0EN7cutlass6half_tE19Flash_kernel_traitsILi64ELi128ELi128ELi8ES3_EELb0ELb0ELb0ELb1ELb0ELb0ELb1EEEvNS_16Flash_bwd_paramsE --------------------------
	.section	.text._ZN5flash44flash_bwd_dq_dk_dv_loop_seqk_parallel_kernelI23Flash_bwd_kernel_traitsILi64ELi128ELi128ELi8ELi4ELi4ELi4ELb0ELb0EN7cutlass6half_tE19Flash_kernel_traitsILi64ELi128ELi128ELi8ES3_EELb0ELb0ELb0ELb1ELb0ELb0ELb1EEEvNS_16Flash_bwd_paramsE,"ax",@progbits
	.align	128
        .global         _ZN5flash44flash_bwd_dq_dk_dv_loop_seqk_parallel_kernelI23Flash_bwd_kernel_traitsILi64ELi128ELi128ELi8ELi4ELi4ELi4ELb0ELb0EN7cutlass6half_tE19Flash_kernel_traitsILi64ELi128ELi128ELi8ES3_EELb0ELb0ELb0ELb1ELb0ELb0ELb1EEEvNS_16Flash_bwd_paramsE
        .type           _ZN5flash44flash_bwd_dq_dk_dv_loop_seqk_parallel_kernelI23Flash_bwd_kernel_traitsILi64ELi128ELi128ELi8ELi4ELi4ELi4ELb0ELb0EN7cutlass6half_tE19Flash_kernel_traitsILi64ELi128ELi128ELi8ES3_EELb0ELb0ELb0ELb1ELb0ELb0ELb1EEEvNS_16Flash_bwd_paramsE,@function
        .size           _ZN5flash44flash_bwd_dq_dk_dv_loop_seqk_parallel_kernelI23Flash_bwd_kernel_traitsILi64ELi128ELi128ELi8ELi4ELi4ELi4ELb0ELb0EN7cutlass6half_tE19Flash_kernel_traitsILi64ELi128ELi128ELi8ES3_EELb0ELb0ELb0ELb1ELb0ELb0ELb1EEEvNS_16Flash_bwd_paramsE,(.L_x_2496 - _ZN5flash44flash_bwd_dq_dk_dv_loop_seqk_parallel_kernelI23Flash_bwd_kernel_traitsILi64ELi128ELi128ELi8ELi4ELi4ELi4ELb0ELb0EN7cutlass6half_tE19Flash_kernel_traitsILi64ELi128ELi128ELi8ES3_EELb0ELb0ELb0ELb1ELb0ELb0ELb1EEEvNS_16Flash_bwd_paramsE)
        .other          _ZN5flash44flash_bwd_dq_dk_dv_loop_seqk_parallel_kernelI23Flash_bwd_kernel_traitsILi64ELi128ELi128ELi8ELi4ELi4ELi4ELb0ELb0EN7cutlass6half_tE19Flash_kernel_traitsILi64ELi128ELi128ELi8ES3_EELb0ELb0ELb0ELb1ELb0ELb0ELb1EEEvNS_16Flash_bwd_paramsE,@"STO_CUDA_ENTRY STV_DEFAULT"
_ZN5flash44flash_bwd_dq_dk_dv_loop_seqk_parallel_kernelI23Flash_bwd_kernel_traitsILi64ELi128ELi128ELi8ELi4ELi4ELi4ELb0ELb0EN7cutlass6half_tE19Flash_kernel_traitsILi64ELi128ELi128ELi8ES3_EELb0ELb0ELb0ELb1ELb0ELb0ELb1EEEvNS_16Flash_bwd_paramsE:
.text._ZN5flash44flash_bwd_dq_dk_dv_loop_seqk_parallel_kernelI23Flash_bwd_kernel_traitsILi64ELi128ELi128ELi8ELi4ELi4ELi4ELb0ELb0EN7cutlass6half_tE19Flash_kernel_traitsILi64ELi128ELi128ELi8ES3_EELb0ELb0ELb0ELb1ELb0ELb0ELb1EEEvNS_16Flash_bwd_paramsE:
        /* <DEDUP_REMOVED lines=14> */
[----:B------:R-:W-:Y:S01]  /*00e0*/  ULDC.64 UR10, c[0x0][0x208] ;  /* 0x00008200000a7ab9 */ /* 0x000fe20000000a00 */
[----:B------:R-:W-:-:S05]  /*00f0*/  UMOV UR59, 0xffffc000 ;  /* 0xffffc000003b7882 */ /* 0x000fca0000000000 */
        /* <DEDUP_REMOVED lines=41> */
[----:B------:R-:W-:-:S02]  /*0390*/  LOP3.LUT R4, R2, R4, RZ, 0x3c, !PT ;  /* 0x0000000402047212 */ /* 0x000fc400078e3cff */
[----:B------:R-:W-:Y:S02]  /*03a0*/  LOP3.LUT R2, R6, 0xfffffff8, RZ, 0xc0, !PT ;  /* 0xfffffff806027812 */ /* 0x000fe400078ec0ff */
[C---:B------:R-:W-:Y:S02]  /*03b0*/  LOP3.LUT P4, RZ, R0.reuse, 0x2, RZ, 0xc0, !PT ;  /* 0x0000000200ff7812 */ /* 0x040fe4000788c0ff */
[----:B------:R-:W-:Y:S01]  /*03c0*/  LOP3.LUT P3, RZ, R0, 0x4, RZ, 0xc0, !PT ;  /* 0x0000000400ff7812 */ /* 0x000fe2000786c0ff */
[----:B------:R-:W-:Y:S01]  /*03d0*/  IMAD.IADD R3, R7, 0x1, -R2 ;  /* 0x0000000107037824 */ /* 0x000fe200078e0a02 */
[----:B------:R-:W-:Y:S01]  /*03e0*/  LOP3.LUT R2, R4, 0xfffffe00, R5, 0xf8, !PT ;  /* 0xfffffe0004027812 */ /* 0x000fe200078ef805 */
[----:B------:R-:W-:Y:S01]  /*03f0*/  IMAD.SHL.U32 R0, R0, 0x40, RZ ;  /* 0x0000004000007824 */ /* 0x000fe200078e00ff */
[----:B------:R-:W-:Y:S02]  /*0400*/  SHF.R.S32.HI R4, RZ, 0x1f, R9 ;  /* 0x0000001fff047819 */ /* 0x000fe40000011409 */
[----:B------:R-:W-:Y:S01]  /*0410*/  SHF.R.S32.HI R7, RZ, 0x7, R16 ;  /* 0x00000007ff077819 */ /* 0x000fe20000011410 */
[----:B------:R1:W-:Y:S01]  /*0420*/  STL [R1+0x70], R2 ;  /* 0x0000700201007387 */ /* 0x0003e20000100800 */
[----:B------:R-:W-:-:S02]  /*0430*/  LOP3.LUT R0, R0, 0x1c0, RZ, 0xc0, !PT ;  /* 0x000001c000007812 */ /* 0x000fc400078ec0ff */
[----:B------:R-:W-:Y:S02]  /*0440*/  LEA.HI R10, R4, R9, RZ, 0x3 ;  /* 0x00000009040a7211 */ /* 0x000fe400078f18ff */
[----:B------:R-:W-:Y:S02]  /*0450*/  LOP3.LUT R187, R0, 0x8, R14, 0xf8, !PT ;  /* 0x0000000800bb7812 */ /* 0x000fe400078ef80e */
[----:B------:R-:W-:Y:S02]  /*0460*/  LOP3.LUT R6, R3, 0x1, RZ, 0xc0, !PT ;  /* 0x0000000103067812 */ /* 0x000fe400078ec0ff */
[----:B------:R-:W-:Y:S02]  /*0470*/  LOP3.LUT R8, R10, 0xfffffff8, RZ, 0xc0, !PT ;  /* 0xfffffff80a087812 */ /* 0x000fe400078ec0ff */
[----:B------:R-:W-:Y:S01]  /*0480*/  ISETP.NE.U32.AND P0, PT, R6, 0x1, PT ;  /* 0x000000010600780c */ /* 0x000fe20003f05070 */
[----:B------:R-:W-:Y:S02]  /*0490*/  IMAD.SHL.U32 R6, R11, 0x10, RZ ;  /* 0x000000100b067824 */ /* 0x000fe400078e00ff */
[----:B------:R-:W-:Y:S01]  /*04a0*/  IMAD.IADD R15, R9, 0x1, -R8 ;  /* 0x00000001090f7824 */ /* 0x000fe200078e0a08 */
[----:B------:R-:W-:Y:S01]  /*04b0*/  R2P PR, R3, 0x6 ;  /* 0x0000000603007804 */ /* 0x000fe20000000000 */
[----:B------:R-:W-:-:S02]  /*04c0*/  IMAD.SHL.U32 R8, R10, 0x40, RZ ;  /* 0x000000400a087824 */ /* 0x000fc400078e00ff */
[----:B-1----:R-:W-:-:S05]  /*04d0*/  IMAD.SHL.U32 R2, R12, 0x10, RZ ;  /* 0x000000100c027824 */ /* 0x002fca00078e00ff */
[----:B------:R-:W-:Y:S02]  /*04e0*/  LEA.HI.SX32 R5, R13, R2, 0x1e ;  /* 0x000000020d057211 */ /* 0x000fe400078ff2ff */
[----:B------:R-:W-:Y:S02]  /*04f0*/  LOP3.LUT R4, R0, 0x30, R2, 0xf8, !PT ;  /* 0x0000003000047812 */ /* 0x000fe400078ef802 */
[----:B------:R-:W-:Y:S01]  /*0500*/  SHF.R.U32.HI R0, RZ, 0x3, R0 ;  /* 0x00000003ff007819 */ /* 0x000fe20000011600 */
[----:B------:R1:W-:Y:S01]  /*0510*/  STL [R1+0x78], R5 ;  /* 0x0000780501007387 */ /* 0x0003e20000100800 */
[----:B------:R-:W-:Y:S02]  /*0520*/  LOP3.LUT R4, R4, 0x8, R14, 0xf8, !PT ;  /* 0x0000000804047812 */ /* 0x000fe400078ef80e */
[----:B------:R-:W-:Y:S01]  /*0530*/  LOP3.LUT R187, R187, R0, RZ, 0x3c, !PT ;  /* 0x00000000bbbb7212 */ /* 0x000fe200078e3cff */
[----:B------:R-:W-:Y:S01]  /*0540*/  STL [R1+0x74], R15 ;  /* 0x0000740f01007387 */ /* 0x000fe20000100800 */
[----:B-1----:R-:W-:-:S04]  /*0550*/  IMAD.SHL.U32 R5, R11, 0x200, RZ ;  /* 0x000002000b057824 */ /* 0x002fc800078e00ff */
[----:B------:R-:W-:Y:S01]  /*0560*/  IMAD R2, R7, 0x1000, R5 ;  /* 0x0000100007027824 */ /* 0x000fe200078e0205 */
[----:B------:R-:W-:Y:S01]  /*0570*/  LOP3.LUT R5, R5, R4, R0, 0xf6, !PT ;  /* 0x0000000405057212 */ /* 0x000fe200078ef600 */
[----:B------:R-:W-:Y:S02]  /*0580*/  IMAD.SHL.U32 R0, R3, 0x40, RZ ;  /* 0x0000004003007824 */ /* 0x000fe400078e00ff */
[----:B------:R-:W-:Y:S02]  /*0590*/  IMAD.IADD R187, R2, 0x1, R187 ;  /* 0x0000000102bb7824 */ /* 0x000fe400078e02bb */
[----:B------:R-:W-:Y:S01]  /*05a0*/  IMAD.SHL.U32 R2, R7, 0x8, RZ ;  /* 0x0000000807027824 */ /* 0x000fe200078e00ff */
[----:B------:R-:W-:Y:S01]  /*05b0*/  LOP3.LUT R0, R0, 0x1c0, RZ, 0xc0, !PT ;  /* 0x000001c000007812 */ /* 0x000fe200078ec0ff */
[----:B------:R-:W-:Y:S02]  /*05c0*/  IMAD.SHL.U32 R4, R17, 0x2, RZ ;  /* 0x0000000211047824 */ /* 0x000fe400078e00ff */
[----:B------:R-:W-:Y:S01]  /*05d0*/  IMAD.SHL.U32 R187, R187, 0x2, RZ ;  /* 0x00000002bbbb7824 */ /* 0x000fe200078e00ff */
[----:B------:R-:W-:Y:S01]  /*05e0*/  LOP3.LUT R2, R2, 0x8, RZ, 0xc0, !PT ;  /* 0x0000000802027812 */ /* 0x000fe200078ec0ff */
[----:B------:R-:W-:Y:S01]  /*05f0*/  IMAD R7, R7, 0x2000, R4 ;  /* 0x0000200007077824 */ /* 0x000fe200078e0204 */
[----:B------:R-:W-:Y:S01]  /*0600*/  SHF.R.U32.HI R3, RZ, 0x3, R0 ;  /* 0x00000003ff037819 */ /* 0x000fe20000011600 */
[----:B------:R-:W-:Y:S01]  /*0610*/  IMAD R4, R12, 0x400, R4 ;  /* 0x000004000c047824 */ /* 0x000fe200078e0204 */
[----:B------:R-:W-:-:S02]  /*0620*/  LOP3.LUT R13, R2, 0x10, R6, 0xf8, !PT ;  /* 0x00000010020d7812 */ /* 0x000fc400078ef806 */
[-C--:B------:R-:W-:Y:S01]  /*0630*/  LOP3.LUT R9, R3, R0.reuse, R2, 0x1e, !PT ;  /* 0x0000000003097212 */ /* 0x080fe200078e1e02 */
[----:B------:R-:W-:Y:S01]  /*0640*/  IMAD.SHL.U32 R2, R15, 0x40, RZ ;  /* 0x000000400f027824 */ /* 0x000fe200078e00ff */
[----:B------:R-:W-:Y:S01]  /*0650*/  LOP3.LUT R6, R3, R0, RZ, 0xfc, !PT ;  /* 0x0000000003067212 */ /* 0x000fe200078efcff */
[----:B------:R-:W-:Y:S02]  /*0660*/  IMAD R0, R12, 0x400, R7 ;  /* 0x000004000c007824 */ /* 0x000fe400078e0207 */
[----:B------:R-:W-:Y:S01]  /*0670*/  IMAD.SHL.U32 R3, R11, 0x8, RZ ;  /* 0x000000080b037824 */ /* 0x000fe200078e00ff */
[----:B------:R-:W-:Y:S01]  /*0680*/  LOP3.LUT R2, R2, 0x1c0, RZ, 0xc0, !PT ;  /* 0x000001c002027812 */ /* 0x000fe200078ec0ff */
[----:B------:R-:W-:Y:S01]  /*0690*/  IMAD.IADD R7, R6, 0x1, R0 ;  /* 0x0000000106077824 */ /* 0x000fe200078e0200 */
[----:B------:R-:W-:Y:S01]  /*06a0*/  LOP3.LUT R0, R8, 0xfffffe00, RZ, 0xc0, !PT ;  /* 0xfffffe0008007812 */ /* 0x000fe200078ec0ff */
[----:B------:R-:W-:Y:S01]  /*06b0*/  IMAD.IADD R9, R4, 0x1, R9 ;  /* 0x0000000104097824 */ /* 0x000fe200078e0209 */
[----:B------:R-:W-:-:S02]  /*06c0*/  SHF.R.U32.HI R6, RZ, 0x3, R2 ;  /* 0x00000003ff067819 */ /* 0x000fc40000011602 */
[----:B------:R-:W-:Y:S01]  /*06d0*/  LOP3.LUT R3, R2, 0x8, R3, 0xf8, !PT ;  /* 0x0000000802037812 */ /* 0x000fe200078ef803 */
[----:B------:R-:W-:Y:S01]  /*06e0*/  IMAD R4, R12, 0x400, R0 ;  /* 0x000004000c047824 */ /* 0x000fe200078e0200 */
[----:B------:R-:W-:Y:S02]  /*06f0*/  LOP3.LUT R2, R6, R13, R2, 0x1e, !PT ;  /* 0x0000000d06027212 */ /* 0x000fe400078e1e02 */
[----:B------:R-:W-:Y:S01]  /*0700*/  LOP3.LUT R3, R3, R6, RZ, 0x3c, !PT ;  /* 0x0000000603037212 */ /* 0x000fe200078e3cff */
[----:B------:R-:W-:Y:S01]  /*0710*/  IMAD.MOV.U32 R6, RZ, RZ, 0x40 ;  /* 0x00000040ff067424 */ /* 0x000fe200078e00ff */
        /* <DEDUP_REMOVED lines=8> */
[C---:B------:R-:W-:Y:S01]  /*07a0*/  SEL R186, R6.reuse, 0xffffffc0, !P3 ;  /* 0xffffffc006ba7807 */ /* 0x040fe20005800000 */
[----:B------:R-:W-:Y:S01]  /*07b0*/  IMAD.U32 R0, RZ, RZ, UR5 ;  /* 0x00000005ff007e24 */ /* 0x000fe2000f8e00ff */
[----:B------:R-:W-:Y:S01]  /*07c0*/  SEL R6, R6, 0xffffffc0, !P2 ;  /* 0xffffffc006067807 */ /* 0x000fe20005000000 */
[----:B------:R-:W-:Y:S01]  /*07d0*/  IMAD.MOV.U32 R0, RZ, RZ, -0x10 ;  /* 0xfffffff0ff007424 */ /* 0x000fe200078e00ff */
[C---:B------:R-:W-:Y:S01]  /*07e0*/  SEL R188, R4.reuse, 0xffffffe0, !P4 ;  /* 0xffffffe004bc7807 */ /* 0x040fe20006000000 */
[----:B------:R-:W-:Y:S01]  /*07f0*/  IMAD.U32 R2, RZ, RZ, UR6 ;  /* 0x00000006ff027e24 */ /* 0x000fe2000f8e00ff */
[----:B------:R-:W-:Y:S01]  /*0800*/  UIADD3 UR6, UR4, 0xc000, URZ ;  /* 0x0000c00004067890 */ /* 0x000fe2000fffe03f */
[----:B------:R-:W-:Y:S01]  /*0810*/  SEL R4, R4, 0xffffffe0, !P1 ;  /* 0xffffffe004047807 */ /* 0x000fe20004800000 */
[----:B------:R-:W-:Y:S01]  /*0820*/  IMAD.MOV.U32 R2, RZ, RZ, 0x440 ;  /* 0x00000440ff027424 */ /* 0x000fe200078e00ff */
[----:B------:R-:W-:Y:S01]  /*0830*/  SEL R0, R0, 0x10, !P0 ;  /* 0x0000001000007807 */ /* 0x000fe20004000000 */
[----:B------:R-:W-:Y:S01]  /*0840*/  IMAD.U32 R3, RZ, RZ, UR5 ;  /* 0x00000005ff037e24 */ /* 0x000fe2000f8e00ff */
[----:B------:R-:W-:Y:S01]  /*0850*/  LEA R3, R5, UR4, 0x1 ;  /* 0x0000000405037c11 */ /* 0x000fe2000f8e08ff */
[----:B------:R-:W-:Y:S01]  /*0860*/  IMAD.IADD R5, R7, 0x1, R4 ;  /* 0x0000000107057824 */ /* 0x000fe200078e0204 */
[----:B------:R-:W-:Y:S01]  /*0870*/  LEA R9, R9, UR6, 0x1 ;  /* 0x0000000609097c11 */ /* 0x000fe2000f8e08ff */
[C---:B------:R-:W-:Y:S01]  /*0880*/  IMAD.IADD R11, R7.reuse, 0x1, R0 ;  /* 0x00000001070b7824 */ /* 0x040fe200078e0200 */
[----:B------:R-:W-:Y:S01]  /*0890*/  SEL R2, R2, 0x3c0, !P2 ;  /* 0x000003c002027807 */ /* 0x000fe20005000000 */
[----:B------:R-:W-:Y:S01]  /*08a0*/  IMAD.IADD R252, R7, 0x1, R6 ;  /* 0x0000000107fc7824 */ /* 0x000fe200078e0206 */
[----:B------:R-:W-:Y:S01]  /*08b0*/  UIADD3 UR5, UR4, 0xc000, URZ ;  /* 0x0000c00004057890 */ /* 0x000fe2000fffe03f */
[----:B------:R-:W-:Y:S01]  /*08c0*/  STL [R1+0x7c], R9 ;  /* 0x00007c0901007387 */ /* 0x000fe20000100800 */
[----:B------:R-:W-:-:S02]  /*08d0*/  IMAD.IADD R10, R6, 0x1, R9 ;  /* 0x00000001060a7824 */ /* 0x000fc400078e0209 */
[C---:B------:R-:W-:Y:S01]  /*08e0*/  VIADD R14, R9.reuse, 0x420 ;  /* 0x00000420090e7836 */ /* 0x040fe20000000000 */
[----:B------:R1:W-:Y:S01]  /*08f0*/  STL [R1], R7 ;  /* 0x0000000701007387 */ /* 0x0003e20000100800 */
[C---:B------:R-:W-:Y:S02]  /*0900*/  VIADD R8, R9.reuse, 0x2020 ;  /* 0x0000202009087836 */ /* 0x040fe40000000000 */
[C---:B------:R-:W-:Y:S01]  /*0910*/  @P1 VIADD R14, R9.reuse, 0x3e0 ;  /* 0x000003e0090e1836 */ /* 0x040fe20000000000 */
[----:B------:R-:W-:Y:S01]  /*0920*/  STL [R1+0x8], R11 ;  /* 0x0000080b01007387 */ /* 0x000fe20000100800 */
[C---:B------:R-:W-:Y:S02]  /*0930*/  VIADD R13, R9.reuse, 0x2420 ;  /* 0x00002420090d7836 */ /* 0x040fe40000000000 */
[C---:B------:R-:W-:Y:S01]  /*0940*/  @P1 VIADD R8, R9.reuse, 0x1fe0 ;  /* 0x00001fe009081836 */ /* 0x040fe20000000000 */
[----:B------:R2:W-:Y:S01]  /*0950*/  STL [R1+0x18], R5 ;  /* 0x0000180501007387 */ /* 0x0005e20000100800 */
[----:B------:R-:W-:-:S02]  /*0960*/  @P1 VIADD R13, R9, 0x23e0 ;  /* 0x000023e0090d1836 */ /* 0x000fc40000000000 */
[C---:B------:R-:W-:Y:S01]  /*0970*/  VIADD R12, R9.reuse, 0x2040 ;  /* 0x00002040090c7836 */ /* 0x040fe20000000000 */
[----:B------:R-:W-:Y:S01]  /*0980*/  STL [R1+0x98], R10 ;  /* 0x0000980a01007387 */ /* 0x000fe20000100800 */
[----:B------:R-:W-:Y:S02]  /*0990*/  IMAD.IADD R0, R0, 0x1, R252 ;  /* 0x0000000100007824 */ /* 0x000fe400078e02fc */
[----:B------:R-:W-:Y:S02]  /*09a0*/  @P2 VIADD R12, R9, 0x1fc0 ;  /* 0x00001fc0090c2836 */ /* 0x000fe40000000000 */
[----:B------:R-:W-:-:S04]  /*09b0*/  VIADD R189, R187, UR6 ;  /* 0x00000006bbbd7c36 */ /* 0x000fc80008000000 */
[C---:B------:R-:W-:Y:S02]  /*09c0*/  IMAD.IADD R186, R189.reuse, 0x1, R186 ;  /* 0x00000001bdba7824 */ /* 0x040fe400078e02ba */
[----:B------:R-:W-:Y:S02]  /*09d0*/  IMAD.IADD R189, R189, 0x1, R188 ;  /* 0x00000001bdbd7824 */ /* 0x000fe400078e02bc */
[----:B-1----:R-:W-:Y:S02]  /*09e0*/  IMAD.IADD R7, R4, 0x1, R9 ;  /* 0x0000000104077824 */ /* 0x002fe400078e0209 */
[----:B------:R-:W-:-:S03]  /*09f0*/  IMAD.IADD R188, R188, 0x1, R186 ;  /* 0x00000001bcbc7824 */ /* 0x000fc600078e02ba */
[----:B------:R1:W-:Y:S01]  /*0a00*/  STL [R1+0xb4], R7 ;  /* 0x0000b40701007387 */ /* 0x0003e20000100800 */
[----:B--2---:R-:W-:-:S05]  /*0a10*/  IMAD.IADD R5, R9, 0x1, R2 ;  /* 0x0000000109057824 */ /* 0x004fca00078e0202 */
[----:B------:R-:W-:Y:S04]  /*0a20*/  STL [R1+0x94], R5 ;  /* 0x0000940501007387 */ /* 0x000fe80000100800 */
[----:B------:R-:W-:Y:S04]  /*0a30*/  STL [R1+0xa0], R14 ;  /* 0x0000a00e01007387 */ /* 0x000fe80000100800 */
[----:B------:R-:W-:Y:S04]  /*0a40*/  STL [R1+0x88], R8 ;  /* 0x0000880801007387 */ /* 0x000fe80000100800 */
[----:B------:R-:W-:Y:S04]  /*0a50*/  STL [R1+0x9c], R13 ;  /* 0x00009c0d01007387 */ /* 0x000fe80000100800 */
[----:B------:R-:W-:Y:S01]  /*0a60*/  STL [R1+0x4], R0 ;  /* 0x0000040001007387 */ /* 0x000fe20000100800 */
[----:B-1----:R-:W-:-:S02]  /*0a70*/  VIADD R7, R9, 0x2440 ;  /* 0x0000244009077836 */ /* 0x002fc40000000000 */
[----:B------:R-:W-:Y:S01]  /*0a80*/  @P2 VIADD R7, R9, 0x23c0 ;  /* 0x000023c009072836 */ /* 0x000fe20000000000 */
[----:B------:R-:W-:Y:S01]  /*0a90*/  STL [R1+0x90], R12 ;  /* 0x0000900c01007387 */ /* 0x000fe20000100800 */
[----:B------:R-:W-:-:S03]  /*0aa0*/  IMAD.IADD R9, R4, 0x1, R10 ;  /* 0x0000000104097824 */ /* 0x000fc600078e020a */
[----:B------:R1:W-:Y:S02]  /*0ab0*/  STL [R1+0x8c], R7 ;  /* 0x00008c0701007387 */ /* 0x0003e40000100800 */
[----:B-1----:R-:W-:Y:S02]  /*0ac0*/  IMAD.IADD R7, R11, 0x1, R4 ;  /* 0x000000010b077824 */ /* 0x002fe400078e0204 */
[----:B------:R-:W-:-:S03]  /*0ad0*/  IMAD.IADD R11, R4, 0x1, R252 ;  /* 0x00000001040b7824 */ /* 0x000fc600078e02fc */
        /* <DEDUP_REMOVED lines=11> */
.L_x_2190:
        /* <DEDUP_REMOVED lines=16> */
[----:B-12---:R-:W-:Y:S01]  /*0c90*/  IMAD.U32 R4, RZ, RZ, UR8 ;  /* 0x00000008ff047e24 */ /* 0x006fe2000f8e00ff */
        /* <DEDUP_REMOVED lines=50> */
.L_x_2114:
        /* <DEDUP_REMOVED lines=18> */
[----:B------:R-:W-:Y:S01]  /*10e0*/  USHF.L.U64.HI UR22, UR45, 0x7, UR57 ;  /* 0x000000072d167899 */ /* 0x000fe20008010239 */
[----:B------:R-:W-:Y:S01]  /*10f0*/  ULDC UR58, c[0x0][0x2d4] ;  /* 0x0000b500003a7ab9 */ /* 0x000fe20000000800 */
[----:B------:R-:W-:Y:S01]  /*1100*/  ULDC.64 UR24, c[0x0][0x240] ;  /* 0x0000900000187ab9 */ /* 0x000fe20000000a00 */
[----:B------:R-:W-:Y:S01]  /*1110*/  ULDC.U8 UR44, c[0x0][0x480] ;  /* 0x00012000002c7ab9 */ /* 0x000fe20000000000 */
[----:B------:R-:W-:Y:S02]  /*1120*/  USHF.R.S32.HI UR37, URZ, 0x1f, UR58 ;  /* 0x0000001f3f257899 */ /* 0x000fe4000801143a */
[----:B------:R-:W-:Y:S01]  /*1130*/  USEL UR33, UR9, URZ, UP2 ;  /* 0x0000003f09217287 */ /* 0x000fe20009000000 */
[----:B-1----:R-:W-:Y:S01]  /*1140*/  IABS R6, R7 ;  /* 0x0000000700067213 */ /* 0x002fe20000000000 */
[----:B------:R-:W-:Y:S01]  /*1150*/  UIMAD.WIDE.U32 UR16, UR6, UR24, URZ ;  /* 0x00000018061072a5 */ /* 0x000fe2000f8e003f */
[----:B------:R-:W-:Y:S01]  /*1160*/  ISETP.NE.AND P3, PT, R7, RZ, PT ;  /* 0x000000ff0700720c */ /* 0x000fe20003f65270 */
[----:B------:R-:W-:Y:S01]  /*1170*/  @UP0 UIADD3 UR9, UR19, UR28, URZ ;  /* 0x0000001c13090290 */ /* 0x000fe2000fffe03f */
[----:B------:R-:W1:Y:S01]  /*1180*/  I2F.RP R4, R6 ;  /* 0x0000000600047306 */ /* 0x000e620000209400 */
[----:B------:R-:W-:-:S02]  /*1190*/  UISETP.NE.AND UP4, UPT, UR44, URZ, UPT ;  /* 0x0000003f2c00728c */ /* 0x000fc4000bf85270 */
[----:B------:R-:W-:Y:S02]  /*11a0*/  USEL UR38, UR22, URZ, UP2 ;  /* 0x0000003f16267287 */ /* 0x000fe40009000000 */
[----:B--2---:R-:W-:Y:S02]  /*11b0*/  UIMAD.WIDE.U32 UR30, UR7, UR14, URZ ;  /* 0x0000000e071e72a5 */ /* 0x004fe4000f8e003f */
[----:B------:R-:W-:Y:S02]  /*11c0*/  USEL UR56, UR20, UR16, !UP1 ;  /* 0x0000001014387287 */ /* 0x000fe4000c800000 */
[----:B------:R-:W-:Y:S02]  /*11d0*/  UIMAD UR50, UR7, UR15, UR31 ;  /* 0x0000000f073272a4 */ /* 0x000fe4000f8e021f */
[----:B------:R-:W-:Y:S01]  /*11e0*/  @!UP1 UIMAD UR7, UR57, UR12, URZ ;  /* 0x0000000c390792a4 */ /* 0x000fe2000f8e023f */
[----:B------:R-:W-:Y:S01]  /*11f0*/  @UP1 ULDC.64 UR14, c[0x0][0x420] ;  /* 0x00010800000e1ab9 */ /* 0x000fe20000000a00 */
[----:B------:R-:W-:Y:S01]  /*1200*/  UIADD3 UR48, UR21, UR27, URZ ;  /* 0x0000001b15307290 */ /* 0x000fe2000fffe03f */
[----:B-1----:R-:W1:Y:S01]  /*1210*/  MUFU.RCP R4, R4 ;  /* 0x0000000400047308 */ /* 0x002e620000001000 */
[----:B------:R-:W-:-:S02]  /*1220*/  @!UP1 UIMAD UR32, UR45, UR13, UR7 ;  /* 0x0000000d2d2092a4 */ /* 0x000fc4000f8e0207 */
[----:B------:R-:W-:Y:S02]  /*1230*/  UIADD3 UR7, UR36, 0x7f, URZ ;  /* 0x0000007f24077890 */ /* 0x000fe4000fffe03f */
[----:B------:R-:W-:Y:S02]  /*1240*/  @UP1 UIMAD.WIDE.U32 UR42, UR6, UR14, URZ ;  /* 0x0000000e062a12a5 */ /* 0x000fe4000f8e003f */
[----:B------:R-:W-:Y:S01]  /*1250*/  USHF.R.S32.HI UR23, URZ, 0x1f, UR7 ;  /* 0x0000001f3f177899 */ /* 0x000fe20008011407 */
[----:B------:R-:W-:Y:S01]  /*1260*/  ULDC UR61, c[0x0][0x2dc] ;  /* 0x0000b700003d7ab9 */ /* 0x000fe20000000800 */
[----:B------:R-:W-:Y:S02]  /*1270*/  ULDC UR60, c[0x0][0x270] ;  /* 0x00009c00003c7ab9 */ /* 0x000fe40000000800 */
[----:B------:R-:W-:Y:S02]  /*1280*/  ULEA.HI UR44, UR23, UR7, URZ, 0x7 ;  /* 0x00000007172c7291 */ /* 0x000fe4000f8f383f */
[----:B------:R-:W-:Y:S01]  /*1290*/  UIMAD UR7, UR37, UR45, URZ ;  /* 0x0000002d250772a4 */ /* 0x000fe2000f8e023f */
[----:B------:R-:W-:Y:S01]  /*12a0*/  @UP0 ULDC.64 UR22, c[0x0][0x248] ;  /* 0x0000920000160ab9 */ /* 0x000fe20000000a00 */
[----:B------:R-:W-:Y:S01]  /*12b0*/  @UP1 UIMAD UR47, UR6, UR15, UR43 ;  /* 0x0000000f062f12a4 */ /* 0x000fe2000f8e022b */
[----:B-1----:R-:W-:Y:S01]  /*12c0*/  VIADD R4, R4, 0xffffffe ;  /* 0x0ffffffe04047836 */ /* 0x002fe20000000000 */
[----:B------:R-:W-:-:S02]  /*12d0*/  @UP0 UIMAD.WIDE.U32 UR20, UR9, UR22, URZ ;  /* 0x00000016091402a5 */ /* 0x000fc4000f8e003f */
[----:B------:R-:W-:Y:S01]  /*12e0*/  @!UP1 UIMAD.WIDE.U32 UR34, UR45, UR12, URZ ;  /* 0x0000000c2d2292a5 */ /* 0x000fe2000f8e003f */
[----:B------:R-:W1:Y:S01]  /*12f0*/  F2I.FTZ.U32.TRUNC.NTZ R5, R4 ;  /* 0x0000000400057305 */ /* 0x000e62000021f000 */
[----:B------:R-:W-:Y:S01]  /*1300*/  ULDC.U8 UR40, c[0x0][0x3d8] ;  /* 0x0000f60000287ab9 */ /* 0x000fe20000000000 */
[----:B------:R-:W-:Y:S02]  /*1310*/  @UP0 UIMAD UR9, UR9, UR23, URZ ;  /* 0x00000017090902a4 */ /* 0x000fe4000f8e023f */
[----:B------:R-:W-:Y:S02]  /*1320*/  UIMAD.WIDE UR12, UR61, UR60, URZ ;  /* 0x0000003c3d0c72a5 */ /* 0x000fe4000f8e023f */
[----:B------:R-:W-:Y:S02]  /*1330*/  UIMAD.WIDE.U32 UR14, UR45, UR58, URZ ;  /* 0x0000003a2d0e72a5 */ /* 0x000fe4000f8e003f */
[----:B------:R-:W-:Y:S02]  /*1340*/  UIMAD UR7, UR57, UR58, UR7 ;  /* 0x0000003a390772a4 */ /* 0x000fe4000f8e0207 */
[----:B------:R-:W-:-:S02]  /*1350*/  UISETP.NE.AND UP3, UPT, UR40, URZ, UPT ;  /* 0x0000003f2800728c */ /* 0x000fc4000bf65270 */
[----:B------:R-:W-:Y:S02]  /*1360*/  UIMAD UR26, UR6, UR25, URZ ;  /* 0x00000019061a72a4 */ /* 0x000fe4000f8e023f */
[----:B------:R-:W-:Y:S01]  /*1370*/  @UP0 UIADD3 UR40, UR21, UR9, URZ ;  /* 0x0000000915280290 */ /* 0x000fe2000fffe03f */
[--C-:B-1----:R-:W-:Y:S01]  /*1380*/  IMAD.MOV R0, RZ, RZ, -R5.reuse ;  /* 0x000000ffff007224 */ /* 0x102fe200078e0a05 */
[----:B------:R-:W-:Y:S01]  /*1390*/  UIMAD UR9, UR13, UR14, URZ ;  /* 0x0000000e0d0972a4 */ /* 0x000fe2000f8e023f */
[----:B------:R-:W-:Y:S01]  /*13a0*/  IMAD.MOV.U32 R4, RZ, RZ, RZ ;  /* 0x000000ffff047224 */ /* 0x000fe200078e00ff */
[----:B------:R-:W-:Y:S01]  /*13b0*/  UIADD3 UR7, UR15, UR7, URZ ;  /* 0x000000070f077290 */ /* 0x000fe2000fffe03f */
[----:B------:R-:W-:Y:S01]  /*13c0*/  IMAD R0, R0, R6, RZ ;  /* 0x0000000600007224 */ /* 0x000fe200078e02ff */
[----:B------:R-:W-:Y:S02]  /*13d0*/  @UP1 UIADD3 UR48, UR17, UR26, URZ ;  /* 0x0000001a11301290 */ /* 0x000fe4000fffe03f */
[----:B------:R-:W-:Y:S01]  /*13e0*/  UIMAD.WIDE.U32 UR16, UR12, UR14, URZ ;  /* 0x0000000e0c1072a5 */ /* 0x000fe2000f8e003f */
[----:B------:R-:W-:Y:S01]  /*13f0*/  IMAD.HI.U32 R0, R5, R0, R4 ;  /* 0x0000000005007227 */ /* 0x000fe200078e0004 */
[----:B------:R-:W-:Y:S01]  /*1400*/  UIMAD UR7, UR12, UR7, UR9 ;  /* 0x000000070c0772a4 */ /* 0x000fe2000f8e0209 */
[----:B------:R-:W-:Y:S01]  /*1410*/  ULDC UR39, c[0x0][0x2c4] ;  /* 0x0000b10000277ab9 */ /* 0x000fe20000000800 */
[----:B------:R-:W-:-:S03]  /*1420*/  UIMAD.WIDE.U32 UR14, UR12, UR6, URZ ;  /* 0x000000060c0e72a5 */ /* 0x000fc6000f8e003f */
[----:B------:R-:W-:Y:S01]  /*1430*/  IMAD.HI.U32 R0, R0, R2, RZ ;  /* 0x0000000200007227 */ /* 0x000fe200078e00ff */
[----:B------:R-:W-:Y:S02]  /*1440*/  @UP3 UIMAD UR9, UR45, UR39, URZ ;  /* 0x000000272d0932a4 */ /* 0x000fe4000f8e023f */
[----:B------:R-:W-:Y:S02]  /*1450*/  UIADD3 UR46, UR17, UR7, URZ ;  /* 0x00000007112e7290 */ /* 0x000fe4000fffe03f */
[----:B------:R-:W-:Y:S01]  /*1460*/  IADD3 R4, -R0, RZ, RZ ;  /* 0x000000ff00047210 */ /* 0x000fe20007ffe1ff */
[----:B------:R-:W-:Y:S02]  /*1470*/  ULOP3.LUT UR7, UR44, 0xffffff80, URZ, 0xc0, !UPT ;  /* 0xffffff802c077892 */ /* 0x000fe4000f8ec03f */
[----:B------:R-:W-:Y:S02]  /*1480*/  @UP3 USEL UR9, UR9, UR6, !UP1 ;  /* 0x0000000609093287 */ /* 0x000fe4000c800000 */
[----:B------:R-:W-:Y:S01]  /*1490*/  IMAD R2, R6, R4, R2 ;  /* 0x0000000406027224 */ /* 0x000fe200078e0202 */
[----:B------:R-:W-:Y:S01]  /*14a0*/  @UP0 UMOV UR37, UR20 ;  /* 0x0000001400250c82 */ /* 0x000fe20008000000 */
[----:B------:R-:W-:Y:S01]  /*14b0*/  UIADD3 UR7, UR7, -0x80, URZ ;  /* 0xffffff8007077890 */ /* 0x000fe2000fffe03f */
[----:B------:R-:W-:-:S02]  /*14c0*/  @UP3 ULDC UR20, c[0x0][0x2e4] ;  /* 0x0000b90000143ab9 */ /* 0x000fc40000000800 */
[----:B------:R-:W-:Y:S01]  /*14d0*/  ISETP.GT.U32.AND P1, PT, R6, R2, PT ;  /* 0x000000020600720c */ /* 0x000fe20003f24070 */
[----:B------:R-:W-:Y:S02]  /*14e0*/  USEL UR54, UR16, UR14, !UP1 ;  /* 0x0000000e10367287 */ /* 0x000fe4000c800000 */
[----:B------:R-:W-:Y:S02]  /*14f0*/  @!UP3 UIMAD UR14, UR45, UR60, UR55 ;  /* 0x0000003c2d0eb2a4 */ /* 0x000fe4000f8e0237 */
[----:B------:R-:W-:Y:S02]  /*1500*/  @UP3 UIMAD UR17, UR55, UR20, UR9 ;  /* 0x00000014371132a4 */ /* 0x000fe4000f8e0209 */
[----:B------:R-:W-:Y:S02]  /*1510*/  USHF.R.S32.HI UR26, URZ, 0x1f, UR7 ;  /* 0x0000001f3f1a7899 */ /* 0x000fe40008011407 */
[----:B------:R-:W-:Y:S02]  /*1520*/  UIADD3 UR9, UP2, UR7, UR33, URZ ;  /* 0x0000002107097290 */ /* 0x000fe4000ff5e03f */
[----:B------:R-:W-:-:S02]  /*1530*/  @!UP3 UIMAD UR17, UR14, UR39, URZ ;  /* 0x000000270e11b2a4 */ /* 0x000fc4000f8e023f */
[----:B------:R-:W-:Y:S01]  /*1540*/  @!P1 IMAD.IADD R2, R2, 0x1, -R6 ;  /* 0x0000000102029824 */ /* 0x000fe200078e0a06 */
[----:B------:R-:W-:Y:S01]  /*1550*/  UIMAD UR14, UR13, UR6, URZ ;  /* 0x000000060d0e72a4 */ /* 0x000fe2000f8e023f */
[----:B------:R-:W-:Y:S01]  /*1560*/  @!P1 VIADD R0, R0, 0x1 ;  /* 0x0000000100009836 */ /* 0x000fe20000000000 */
[----:B------:R-:W-:Y:S01]  /*1570*/  UIADD3.X UR16, UR26, UR38, URZ, UP2, !UPT ;  /* 0x000000261a107290 */ /* 0x000fe200097fe43f */
[----:B------:R-:W-:Y:S01]  /*1580*/  PLOP3.LUT P1, PT, PT, PT, UP0, 0x80, 0x0 ;  /* 0x000000000000781c */ /* 0x000fe20003f2f008 */
[----:B------:R-:W-:Y:S01]  /*1590*/  UIMAD UR13, UR13, UR9, URZ ;  /* 0x000000090d0d72a4 */ /* 0x000fe2000f8e023f */
[----:B------:R-:W-:Y:S01]  /*15a0*/  ISETP.GE.U32.AND P0, PT, R2, R6, PT ;  /* 0x000000060200720c */ /* 0x000fe20003f06070 */
[----:B------:R-:W-:Y:S01]  /*15b0*/  @UP0 UIADD3 UR31, UR19, UR28, URZ ;  /* 0x0000001c131f0290 */ /* 0x000fe2000fffe03f */
[----:B------:R-:W-:Y:S01]  /*15c0*/  LOP3.LUT R2, R7, UR55, RZ, 0x3c, !PT ;  /* 0x0000003707027c12 */ /* 0x000fe2000f8e3cff */
[----:B------:R-:W-:Y:S01]  /*15d0*/  @UP0 ULDC.64 UR20, c[0x0][0x250] ;  /* 0x0000940000140ab9 */ /* 0x000fe20000000a00 */
[----:B------:R-:W-:-:S02]  /*15e0*/  UIMAD.WIDE.U32 UR38, UR12, UR9, URZ ;  /* 0x000000090c2672a5 */ /* 0x000fc4000f8e003f */
[----:B------:R-:W-:Y:S01]  /*15f0*/  ISETP.GE.AND P2, PT, R2, RZ, PT ;  /* 0x000000ff0200720c */ /* 0x000fe20003f46270 */
[----:B------:R-:W-:Y:S02]  /*1600*/  UIMAD UR9, UR12, UR16, UR13 ;  /* 0x000000100c0972a4 */ /* 0x000fe4000f8e020d */
[----:B------:R-:W-:Y:S02]  /*1610*/  @UP0 UIMAD.WIDE.U32 UR12, UR31, UR20, URZ ;  /* 0x000000141f0c02a5 */ /* 0x000fe4000f8e003f */
[----:B------:R-:W-:Y:S02]  /*1620*/  @UP1 UIADD3 UR46, UR15, UR14, URZ ;  /* 0x0000000e0f2e1290 */ /* 0x000fe4000fffe03f */
[----:B------:R-:W-:Y:S01]  /*1630*/  @P0 IADD3 R0, R0, 0x1, RZ ;  /* 0x0000000100000810 */ /* 0x000fe20007ffe0ff */
[----:B------:R-:W-:Y:S01]  /*1640*/  UIMAD UR49, UR55, UR61, URZ ;  /* 0x0000003d373172a4 */ /* 0x000fe2000f8e023f */
[----:B------:R-:W-:Y:S01]  /*1650*/  PLOP3.LUT P0, PT, PT, PT, UP3, 0x80, 0x0 ;  /* 0x000000000000781c */ /* 0x000fe20003f0f038 */
[----:B------:R-:W-:-:S02]  /*1660*/  @UP0 UIMAD UR14, UR31, UR21, URZ ;  /* 0x000000151f0e02a4 */ /* 0x000fc4000f8e023f */
[----:B------:R-:W-:Y:S01]  /*1670*/  IMAD.MOV.U32 R14, RZ, RZ, R0 ;  /* 0x000000ffff0e7224 */ /* 0x000fe200078e0000 */
[----:B------:R-:W-:Y:S02]  /*1680*/  @!UP1 UIADD3 UR47, UR35, UR32, URZ ;  /* 0x00000020232f9290 */ /* 0x000fe4000fffe03f */
[----:B------:R-:W-:Y:S02]  /*1690*/  USEL UR52, UR50, URZ, UP4 ;  /* 0x0000003f32347287 */ /* 0x000fe4000a000000 */
[----:B------:R-:W-:Y:S01]  /*16a0*/  USHF.R.S32.HI UR41, URZ, 0x1f, UR29 ;  /* 0x0000001f3f297899 */ /* 0x000fe2000801141d */
        /* <DEDUP_REMOVED lines=20> */
.L_x_2116:
        /* <DEDUP_REMOVED lines=13> */
.L_x_2117:
        /* <DEDUP_REMOVED lines=11> */
.L_x_2118:
[----:B------:R-:W-:-:S04]  /*1970*/  UIMAD UR6, UR45, UR60, UR55 ;  /* 0x0000003c2d0672a4 */ /* 0x000fc8000f8e0237 */
[----:B------:R-:W-:-:S12]  /*1980*/  UIMAD UR6, UR6, UR58, URZ ;  /* 0x0000003a060672a4 */ /* 0x000fd8000f8e023f */
.L_x_2119:
[----:B------:R-:W1:Y:S01]  /*1990*/  S2R R23, SR_TID.X ;  /* 0x0000000000177919 */ /* 0x000e620000002100 */
[----:B------:R-:W2:Y:S01]  /*19a0*/  LDC.64 R4, c[0x0][0x420] ;  /* 0x00010800ff047b82 */ /* 0x000ea20000000a00 */
[--C-:B------:R-:W-:Y:S01]  /*19b0*/  SHF.R.S32.HI R27, RZ, 0x1f, R195.reuse ;  /* 0x0000001fff1b7819 */ /* 0x100fe200000114c3 */
[----:B------:R-:W-:Y:S01]  /*19c0*/  USHF.R.S32.HI UR58, URZ, 0x1f, UR55 ;  /* 0x0000001f3f3a7899 */ /* 0x000fe20008011437 */
[----:B------:R-:W-:Y:S01]  /*19d0*/  IADD3 R6, P0, R195, UR9, RZ ;  /* 0x00000009c3067c10 */ /* 0x000fe2000ff1e0ff */
[----:B------:R-:W-:Y:S01]  /*19e0*/  UIMAD UR12, UR61, UR60, URZ ;  /* 0x0000003c3d0c72a4 */ /* 0x000fe2000f8e023f */
[----:B------:R-:W-:Y:S01]  /*19f0*/  IMAD.MOV.U32 R26, RZ, RZ, R195 ;  /* 0x000000ffff1a7224 */ /* 0x000fe200078e00c3 */
[----:B------:R-:W-:Y:S01]  /*1a00*/  ULDC.64 UR14, c[0x0][0x428] ;  /* 0x00010a00000e7ab9 */ /* 0x000fe20000000a00 */
[----:B------:R-:W-:Y:S01]  /*1a10*/  IADD3.X R7, R27, UR47, RZ, P0, !PT ;  /* 0x0000002f1b077c10 */ /* 0x000fe200087fe4ff */
[----:B------:R-:W-:Y:S01]  /*1a20*/  UIADD3 UR27, UR7, UR6, URZ ;  /* 0x00000006071b7290 */ /* 0x000fe2000fffe03f */
[----:B------:R-:W-:Y:S01]  /*1a30*/  BSSY B1, `(.L_x_2115) ;  /* 0x0000c1b000017945 */ /* 0x000fe20003800000 */
[----:B------:R-:W-:Y:S01]  /*1a40*/  UIMAD UR6, UR58, UR14, URZ ;  /* 0x0000000e3a0672a4 */ /* 0x000fe2000f8e023f */
[----:B------:R3:W-:Y:S01]  /*1a50*/  STL.64 [R1+0x80], R26 ;  /* 0x0000801a01007387 */ /* 0x0007e20000100a00 */
[----:B------:R-:W-:-:S02]  /*1a60*/  UIADD3 UR13, UR7, UR17, URZ ;  /* 0x00000011070d7290 */ /* 0x000fc4000fffe03f */
[----:B------:R-:W-:Y:S01]  /*1a70*/  USHF.L.U32 UR9, UR12, 0x7, URZ ;  /* 0x000000070c097899 */ /* 0x000fe2000800063f */
[----:B------:R-:W-:Y:S01]  /*1a80*/  ULDC.64 UR30, c[0x0][0x2b0] ;  /* 0x0000ac00001e7ab9 */ /* 0x000fe20000000a00 */
[----:B------:R-:W-:Y:S01]  /*1a90*/  UIMAD UR15, UR55, UR15, UR6 ;  /* 0x0000000f370f72a4 */ /* 0x000fe2000f8e0206 */
[----:B------:R-:W-:Y:S01]  /*1aa0*/  ULDC.64 UR16, c[0x0][0x258] ;  /* 0x0000960000107ab9 */ /* 0x000fe20000000a00 */
[----:B------:R-:W-:Y:S01]  /*1ab0*/  UISETP.GE.AND UP2, UPT, UR36, 0x1, UPT ;  /* 0x000000012400788c */ /* 0x000fe2000bf46270 */
[----:B------:R-:W-:Y:S01]  /*1ac0*/  ULDC.64 UR42, c[0x0][0x210] ;  /* 0x00008400002a7ab9 */ /* 0x000fe20000000a00 */
[----:B------:R-:W-:Y:S01]  /*1ad0*/  ULDC.64 UR34, c[0x0][0x3e0] ;  /* 0x0000f80000227ab9 */ /* 0x000fe20000000a00 */
[C---:B--2---:R-:W-:Y:S01]  /*1ae0*/  IMAD R9, R4.reuse, UR26, RZ ;  /* 0x0000001a04097c24 */ /* 0x044fe2000f8e02ff */
[----:B------:R-:W-:Y:S01]  /*1af0*/  ULDC.64 UR60, c[0x0][0x478] ;  /* 0x00011e00003c7ab9 */ /* 0x000fe20000000a00 */
[----:B------:R-:W-:Y:S01]  /*1b00*/  IMAD.WIDE.U32 R6, R4, UR7, R6 ;  /* 0x0000000704067c25 */ /* 0x000fe2000f8e0006 */
[----:B------:R-:W-:Y:S01]  /*1b10*/  ULEA.HI.SX32 UR39, UR44, 0xffffffff, 0x19 ;  /* 0xffffffff2c277891 */ /* 0x000fe2000f8fca3f */
        /* <DEDUP_REMOVED lines=11> */
[----:B------:R-:W-:-:S02]  /*1bd0*/  UIMAD.WIDE UR6, UR13, 0x4, UR30 ;  /* 0x000000040d0678a5 */ /* 0x000fc4000f8e021e */
[----:B------:R-:W-:Y:S01]  /*1be0*/  IMAD.IADD R7, R7, 0x1, R0 ;  /* 0x0000000107077824 */ /* 0x000fe200078e0200 */
[----:B------:R-:W-:Y:S01]  /*1bf0*/  UIADD3 UR13, UP1, UP0, UR38, UR9, UR49 ;  /* 0x00000009260d7290 */ /* 0x000fe2000f83e031 */
[----:B------:R-:W-:Y:S01]  /*1c00*/  IMAD R9, R9, UR24, RZ ;  /* 0x0000001809097c24 */ /* 0x000fe2000f8e02ff */
[----:B------:R-:W-:Y:S01]  /*1c10*/  USHF.R.S32.HI UR9, URZ, 0x1f, UR9 ;  /* 0x0000001f3f097899 */ /* 0x000fe20008011409 */
[----:B------:R-:W-:Y:S01]  /*1c20*/  IMAD R11, R11, UR12, R10 ;  /* 0x0000000c0b0b7c24 */ /* 0x000fe2000f8e020a */
[----:B------:R-:W-:Y:S01]  /*1c30*/  UIMAD UR12, UR58, UR16, URZ ;  /* 0x000000103a0c72a4 */ /* 0x000fe2000f8e023f */
[C---:B------:R-:W-:Y:S01]  /*1c40*/  IMAD R0, R8.reuse, UR25, R9 ;  /* 0x0000001908007c24 */ /* 0x040fe2000f8e0209 */
[----:B------:R-:W-:Y:S01]  /*1c50*/  UIADD3.X UR9, UR50, UR9, UR53, UP1, UP0 ;  /* 0x0000000932097290 */ /* 0x000fe20008fe0435 */
[----:B------:R-:W-:Y:S01]  /*1c60*/  IMAD.WIDE.U32 R8, R8, UR24, R26 ;  /* 0x0000001808087c25 */ /* 0x000fe2000f8e001a */
[----:B------:R-:W-:Y:S02]  /*1c70*/  UIMAD UR17, UR55, UR17, UR12 ;  /* 0x00000011371172a4 */ /* 0x000fe4000f8e020c */
[----:B------:R-:W-:Y:S01]  /*1c80*/  UIADD3 UR12, UP1, UP0, UR51, UR13, UR54 ;  /* 0x0000000d330c7290 */ /* 0x000fe2000f83e036 */
[----:B------:R-:W-:Y:S01]  /*1c90*/  IMAD.U32 R10, RZ, RZ, UR14 ;  /* 0x0000000eff0a7e24 */ /* 0x000fe2000f8e00ff */
[----:B------:R-:W-:Y:S01]  /*1ca0*/  IADD3 R8, P0, R8, UR56, RZ ;  /* 0x0000003808087c10 */ /* 0x000fe2000ff1e0ff */
[----:B------:R-:W-:Y:S01]  /*1cb0*/  ULDC.64 UR30, c[0x0][0x400] ;  /* 0x00010000001e7ab9 */ /* 0x000fe20000000a00 */
[----:B------:R-:W-:Y:S01]  /*1cc0*/  UIADD3.X UR9, UR52, UR9, UR46, UP1, UP0 ;  /* 0x0000000934097290 */ /* 0x000fe20008fe042e */
[----:B------:R-:W-:Y:S01]  /*1cd0*/  IMAD.WIDE.U32 R6, R10, UR55, R6 ;  /* 0x000000370a067c25 */ /* 0x000fe2000f8e0006 */
[----:B------:R-:W-:Y:S01]  /*1ce0*/  IADD3.X R9, R9, UR48, R0, P0, !PT ;  /* 0x0000003009097c10 */ /* 0x000fe200087fe400 */
[----:B------:R-:W-:Y:S01]  /*1cf0*/  UIMAD.WIDE UR26, UR27, 0x4, UR60 ;  /* 0x000000041b1a78a5 */ /* 0x000fe2000f8e023c */
[----:B------:R-:W-:Y:S01]  /*1d00*/  PLOP3.LUT P0, PT, PT, PT, UP2, 0x80, 0x0 ;  /* 0x000000000000781c */ /* 0x000fe20003f0f028 */
[----:B------:R-:W-:-:S02]  /*1d10*/  IMAD.U32 R0, RZ, RZ, UR16 ;  /* 0x00000010ff007e24 */ /* 0x000fc4000f8e00ff */
[----:B------:R-:W-:Y:S02]  /*1d20*/  VIADD R7, R7, UR15 ;  /* 0x0000000f07077c36 */ /* 0x000fe40008000000 */
[----:B------:R-:W-:Y:S02]  /*1d30*/  IMAD R10, R22, R4, RZ ;  /* 0x00000004160a7224 */ /* 0x000fe400078e02ff */
        /* <DEDUP_REMOVED lines=14> */
[----:B------:R-:W2:Y:S01]  /*1e20*/  LDL R25, [R1+0x70] ;  /* 0x0000700001197983 */ /* 0x000ea20000100800 */
[----:B------:R-:W-:Y:S01]  /*1e30*/  PLOP3.LUT P1, PT, PT, PT, UP4, 0x80, 0x0 ;  /* 0x000000000000781c */ /* 0x000fe20003f2f048 */
[----:B------:R-:W-:Y:S01]  /*1e40*/  UMOV UR12, UR39 ;  /* 0x00000027000c7c82 */ /* 0x000fe20008000000 */
[----:B------:R-:W-:Y:S01]  /*1e50*/  UMOV UR15, UR6 ;  /* 0x00000006000f7c82 */ /* 0x000fe20008000000 */
[----:B------:R-:W-:Y:S01]  /*1e60*/  UIMAD UR6, UR12, -0x80, UR36 ;  /* 0xffffff800c0678a4 */ /* 0x000fe2000f8e0224 */
[----:B------:R-:W-:Y:S01]  /*1e70*/  IMAD.MOV.U32 R10, RZ, RZ, R12 ;  /* 0x000000ffff0a7224 */ /* 0x000fe200078e000c */
[----:B------:R-:W-:Y:S01]  /*1e80*/  UMOV UR14, UR7 ;  /* 0x00000007000e7c82 */ /* 0x000fe20008000000 */
[----:B------:R-:W-:Y:S01]  /*1e90*/  IMAD.MOV.U32 R11, RZ, RZ, R13 ;  /* 0x000000ffff0b7224 */ /* 0x000fe200078e000d */
[----:B------:R-:W-:Y:S01]  /*1ea0*/  ULEA.HI UR7, UR12, UR12, URZ, 0x1 ;  /* 0x0000000c0c077291 */ /* 0x000fe2000f8f083f */
[----:B------:R-:W-:Y:S01]  /*1eb0*/  IMAD.MOV.U32 R16, RZ, RZ, R7 ;  /* 0x000000ffff107224 */ /* 0x000fe200078e0007 */
[C---:B------:R-:W-:Y:S01]  /*1ec0*/  ISETP.GE.AND P5, PT, R2.reuse, UR6, PT ;  /* 0x0000000602007c0c */ /* 0x040fe2000bfa6270 */
[----:B------:R1:W-:Y:S01]  /*1ed0*/  STL [R1+0x3c], R10 ;  /* 0x00003c0a01007387 */ /* 0x0003e20000100800 */
[----:B------:R-:W-:Y:S01]  /*1ee0*/  ULOP3.LUT UR7, UR7, 0xfffffffe, URZ, 0xc0, !UPT ;  /* 0xfffffffe07077892 */ /* 0x000fe2000f8ec03f */
[C---:B------:R-:W-:Y:S01]  /*1ef0*/  VIADD R17, R2.reuse, 0x20 ;  /* 0x0000002002117836 */ /* 0x040fe20000000000 */
[----:B------:R-:W-:Y:S01]  /*1f00*/  UMOV UR17, UR26 ;  /* 0x0000001a00117c82 */ /* 0x000fe20008000000 */
[----:B------:R1:W-:Y:S01]  /*1f10*/  STL [R1+0x40], R11 ;  /* 0x0000400b01007387 */ /* 0x0003e20000100800 */
[----:B------:R-:W-:Y:S01]  /*1f20*/  UIADD3 UR7, UR12, -UR7, URZ ;  /* 0x800000070c077290 */ /* 0x000fe2000fffe03f */
[C---:B------:R-:W-:Y:S01]  /*1f30*/  VIADD R18, R2.reuse, 0x40 ;  /* 0x0000004002127836 */ /* 0x040fe20000000000 */
[----:B------:R-:W-:Y:S01]  /*1f40*/  UMOV UR16, UR27 ;  /* 0x0000001b00107c82 */ /* 0x000fe20008000000 */
[----:B------:R1:W-:Y:S01]  /*1f50*/  STL [R1+0x44], R16 ;  /* 0x0000441001007387 */ /* 0x0003e20000100800 */
[----:B------:R-:W-:Y:S01]  /*1f60*/  UISETP.NE.AND UP0, UPT, UR7, 0x1, UPT ;  /* 0x000000010700788c */ /* 0x000fe2000bf05270 */
[----:B------:R-:W-:Y:S01]  /*1f70*/  VIADD R21, R2, 0x60 ;  /* 0x0000006002157836 */ /* 0x000fe20000000000 */
[----:B------:R-:W-:Y:S01]  /*1f80*/  BSSY B0, `(.L_x_2121) ;  /* 0x0000015000007945 */ /* 0x000fe20003800000 */
[----:B------:R-:W-:Y:S01]  /*1f90*/  @P1 BAR.SYNC.DEFER_BLOCKING 0x0 ;  /* 0x0000000000001b1d */ /* 0x000fe20000010000 */
[----:B------:R-:W-:-:S02]  /*1fa0*/  ISETP.GE.AND P4, PT, R17, UR6, PT ;  /* 0x0000000611007c0c */ /* 0x000fc4000bf86270 */
[----:B------:R-:W-:Y:S02]  /*1fb0*/  PLOP3.LUT P0, PT, PT, PT, UP0, 0x80, 0x0 ;  /* 0x000000000000781c */ /* 0x000fe40003f0f008 */
[----:B------:R-:W-:Y:S02]  /*1fc0*/  ISETP.GE.AND P3, PT, R18, UR6, PT ;  /* 0x0000000612007c0c */ /* 0x000fe4000bf66270 */
[----:B------:R-:W-:Y:S02]  /*1fd0*/  ISETP.GE.AND P2, PT, R21, UR6, PT ;  /* 0x0000000615007c0c */ /* 0x000fe4000bf46270 */
        /* <DEDUP_REMOVED lines=15> */
.L_x_2122:
[----:B------:R-:W-:Y:S05]  /*20d0*/  BSYNC B0 ;  /* 0x0000000000007941 */ /* 0x000fea0003800000 */
.L_x_2121:
        /* <DEDUP_REMOVED lines=14> */
.L_x_2124:
[----:B------:R-:W-:Y:S05]  /*21c0*/  BSYNC B0 ;  /* 0x0000000000007941 */ /* 0x000fea0003800000 */
.L_x_2123:
        /* <DEDUP_REMOVED lines=13> */
.L_x_2126:
[----:B------:R-:W-:Y:S05]  /*22a0*/  BSYNC B0 ;  /* 0x0000000000007941 */ /* 0x000fea0003800000 */
.L_x_2125:
        /* <DEDUP_REMOVED lines=16> */
.L_x_2128:
[----:B------:R-:W-:Y:S05]  /*23b0*/  BSYNC B0 ;  /* 0x0000000000007941 */ /* 0x000fea0003800000 */
.L_x_2127:
[----:B------:R-:W-:Y:S01]  /*23c0*/  MOV R8, R9 ;  /* 0x0000000900087202 */ /* 0x000fe20000000f00 */
[----:B------:R1:W-:Y:S01]  /*23d0*/  @P5 STS [R196], RZ ;  /* 0x000000ffc4005388 */ /* 0x0003e20000000800 */
[----:B------:R-:W-:Y:S01]  /*23e0*/  BSSY B0, `(.L_x_2129) ;  /* 0x0000014000007945 */ /* 0x000fe20003800000 */
[----:B---3--:R-:W-:Y:S02]  /*23f0*/  MOV R6, UR22 ;  /* 0x0000001600067c02 */ /* 0x008fe40008000f00 */
        /* <DEDUP_REMOVED lines=18> */
.L_x_2130:
[----:B------:R-:W-:Y:S05]  /*2520*/  BSYNC B0 ;  /* 0x0000000000007941 */ /* 0x000fea0003800000 */
.L_x_2129:
        /* <DEDUP_REMOVED lines=21> */
.L_x_2132:
[----:B------:R-:W-:Y:S05]  /*2680*/  BSYNC B0 ;  /* 0x0000000000007941 */ /* 0x000fea0003800000 */
.L_x_2131:
        /* <DEDUP_REMOVED lines=21> */
.L_x_2134:
[----:B------:R-:W-:Y:S05]  /*27e0*/  BSYNC B0 ;  /* 0x0000000000007941 */ /* 0x000fea0003800000 */
.L_x_2133:
        /* <DEDUP_REMOVED lines=23> */
.L_x_2136:
[----:B------:R-:W-:Y:S05]  /*2960*/  BSYNC B0 ;  /* 0x0000000000007941 */ /* 0x000fea0003800000 */
.L_x_2135:
[----:B------:R-:W5:Y:S01]  /*2970*/  LDL R25, [R1+0x78] ;  /* 0x0000780001197983 */ /* 0x000f620000100800 */
[----:B------:R-:W-:Y:S01]  /*2980*/  UIMAD UR7, UR41, UR22, URZ ;  /* 0x00000016290772a4 */ /* 0x000fe2000f8e023f */
[----:B-1----:R-:W-:Y:S01]  /*2990*/  IMAD.WIDE.U32 R4, R6, UR29, R26 ;  /* 0x0000001d06047c25 */ /* 0x002fe2000f8e001a */
        /* <DEDUP_REMOVED lines=41> */
.L_x_2138:
[----:B------:R-:W-:Y:S05]  /*2c30*/  BSYNC B0 ;  /* 0x0000000000007941 */ /* 0x000fea0003800000 */
.L_x_2137:
        /* <DEDUP_REMOVED lines=23> */
.L_x_2140:
[----:B------:R-:W-:Y:S05]  /*2db0*/  BSYNC B0 ;  /* 0x0000000000007941 */ /* 0x000fea0003800000 */
.L_x_2139:
        /* <DEDUP_REMOVED lines=23> */
.L_x_2142:
[----:B------:R-:W-:Y:S05]  /*2f30*/  BSYNC B0 ;  /* 0x0000000000007941 */ /* 0x000fea0003800000 */
.L_x_2141:
        /* <DEDUP_REMOVED lines=23> */
.L_x_2144:
[----:B------:R-:W-:Y:S05]  /*30b0*/  BSYNC B0 ;  /* 0x0000000000007941 */ /* 0x000fea0003800000 */
.L_x_2143:
        /* <DEDUP_REMOVED lines=32> */
.L_x_2146:
[----:B------:R-:W-:Y:S05]  /*32c0*/  BSYNC B0 ;  /* 0x0000000000007941 */ /* 0x000fea0003800000 */
.L_x_2145:
        /* <DEDUP_REMOVED lines=22> */
.L_x_2148:
[----:B------:R-:W-:Y:S05]  /*3430*/  BSYNC B0 ;  /* 0x0000000000007941 */ /* 0x000fea0003800000 */
.L_x_2147:
        /* <DEDUP_REMOVED lines=22> */
.L_x_2150:
[----:B------:R-:W-:Y:S05]  /*35a0*/  BSYNC B0 ;  /* 0x0000000000007941 */ /* 0x000fea0003800000 */
.L_x_2149:
        /* <DEDUP_REMOVED lines=22> */
.L_x_2152:
[----:B------:R-:W-:Y:S05]  /*3710*/  BSYNC B0 ;  /* 0x0000000000007941 */ /* 0x000fea0003800000 */
.L_x_2151:
[----:B------:R-:W-:Y:S01]  /*3720*/  ULDC.64 UR20, c[0x0][0x3c8] ;  /* 0x0000f20000147ab9 */ /* 0x000fe20000000a00 */
[----:B------:R-:W-:Y:S01]  /*3730*/  USHF.R.S32.HI UR6, URZ, 0x1f, UR55 ;  /* 0x0000001f3f067899 */ /* 0x000fe20008011437 */
[----:B------:R-:W-:Y:S01]  /*3740*/  ISETP.NE.AND P5, PT, R13, RZ, PT ;  /* 0x000000ff0d00720c */ /* 0x000fe20003fa5270 */
[----:B------:R-:W-:Y:S01]  /*3750*/  UISETP.NE.U32.AND UP1, UPT, UR20, URZ, UPT ;  /* 0x0000003f1400728c */ /* 0x000fe2000bf25070 */
[----:B------:R-:W-:Y:S01]  /*3760*/  ISETP.NE.AND P4, PT, R16, RZ, PT ;  /* 0x000000ff1000720c */ /* 0x000fe20003f85270 */
[----:B------:R-:W0:Y:S01]  /*3770*/  LDGDEPBAR ;  /* 0x00000000000079af */ /* 0x000e220000000000 */
[----:B------:R-:W-:Y:S01]  /*3780*/  ISETP.NE.AND P3, PT, R12, RZ, PT ;  /* 0x000000ff0c00720c */ /* 0x000fe20003f65270 */
[----:B------:R-:W-:-:S06]  /*3790*/  UISETP.NE.AND.EX UP1, UPT, UR21, URZ, UPT, UP1 ;  /* 0x0000003f1500728c */ /* 0x000fcc000bf25310 */
[----:B------:R-:W-:-:S05]  /*37a0*/  PLOP3.LUT P1, PT, PT, PT, UP1, 0x80, 0x0 ;  /* 0x000000000000781c */ /* 0x000fca0003f2f018 */
[----:B------:R-:W-:Y:S01]  /*37b0*/  @UP1 ULDC.64 UR22, c[0x0][0x3d0] ;  /* 0x0000f40000161ab9 */ /* 0x000fe20000000a00 */
[----:B------:R-:W-:Y:S01]  /*37c0*/  @UP1 UMOV UR7, UR6 ;  /* 0x0000000600071c82 */ /* 0x000fe20008000000 */
[----:B------:R-:W-:Y:S01]  /*37d0*/  @UP1 UIMAD UR9, UR57, UR22, URZ ;  /* 0x00000016390912a4 */ /* 0x000fe2000f8e023f */
[----:B------:R-:W-:Y:S02]  /*37e0*/  @UP1 UMOV UR6, UR55 ;  /* 0x0000003700061c82 */ /* 0x000fe40008000000 */
[----:B------:R-:W-:Y:S02]  /*37f0*/  @UP1 UIMAD.WIDE.U32 UR6, UR45, UR22, UR6 ;  /* 0x000000162d0612a5 */ /* 0x000fe4000f8e0006 */
[----:B------:R-:W-:Y:S02]  /*3800*/  @UP1 UIMAD UR23, UR45, UR23, UR9 ;  /* 0x000000172d1712a4 */ /* 0x000fe4000f8e0209 */
[----:B------:R-:W-:Y:S02]  /*3810*/  @UP1 ULEA UR20, UP0, UR6, UR20, 0x2 ;  /* 0x0000001406141291 */ /* 0x000fe4000f80103f */
[----:B------:R-:W-:Y:S01]  /*3820*/  @UP1 UIADD3 UR7, UR7, UR23, URZ ;  /* 0x0000001707071290 */ /* 0x000fe2000fffe03f */
[----:B-1----:R-:W-:Y:S01]  /*3830*/  SHF.R.S32.HI R9, RZ, 0x1f, R25 ;  /* 0x0000001fff097819 */ /* 0x002fe20000011419 */
[----:B------:R-:W-:Y:S01]  /*3840*/  IMAD.MOV.U32 R17, RZ, RZ, 0x7f800000 ;  /* 0x7f800000ff117424 */ /* 0x000fe200078e00ff */
[----:B------:R-:W-:Y:S01]  /*3850*/  SHF.R.S32.HI R2, RZ, 0x1f, R11 ;  /* 0x0000001fff027819 */ /* 0x000fe2000001140b */
[----:B------:R-:W-:Y:S01]  /*3860*/  @UP1 ULEA.HI.X UR21, UR6, UR21, UR7, 0x2, UP0 ;  /* 0x0000001506151291 */ /* 0x000fe200080f1407 */
[----:B------:R-:W-:Y:S01]  /*3870*/  IMAD.U32 R4, RZ, RZ, UR20 ;  /* 0x00000014ff047e24 */ /* 0x000fe2000f8e00ff */
[----:B--2-4-:R-:W-:Y:S01]  /*3880*/  SHF.L.U64.HI R0, R25, 0x2, R9 ;  /* 0x0000000219007819 */ /* 0x014fe20000010209 */
[----:B------:R-:W-:Y:S01]  /*3890*/  IMAD.MOV.U32 R15, RZ, RZ, 0x7f800000 ;  /* 0x7f800000ff0f7424 */ /* 0x000fe200078e00ff */
[----:B------:R-:W-:Y:S01]  /*38a0*/  @UP1 ULDC UR6, c[0x0][0x2e8] ;  /* 0x0000ba0000061ab9 */ /* 0x000fe20000000800 */
[----:B------:R-:W-:-:S02]  /*38b0*/  IMAD.MOV.U32 R14, RZ, RZ, 0x7f800000 ;  /* 0x7f800000ff0e7424 */ /* 0x000fc400078e00ff */
[----:B------:R-:W-:Y:S01]  /*38c0*/  IMAD.MOV.U32 R10, RZ, RZ, 0x7f800000 ;  /* 0x7f800000ff0a7424 */ /* 0x000fe200078e00ff */
[----:B------:R-:W-:Y:S01]  /*38d0*/  STL [R1+0x30], R20 ;  /* 0x0000301401007387 */ /* 0x000fe20000100800 */
[----:B------:R-:W-:Y:S02]  /*38e0*/  IMAD.U32 R5, RZ, RZ, UR21 ;  /* 0x00000015ff057e24 */ /* 0x000fe4000f8e00ff */
[----:B------:R-:W-:Y:S01]  /*38f0*/  VIADD R184, R191, 0x2000 ;  /* 0x00002000bfb87836 */ /* 0x000fe20000000000 */
[----:B------:R-:W-:Y:S01]  /*3900*/  STL [R1+0x2c], R19 ;  /* 0x00002c1301007387 */ /* 0x000fe20000100800 */
[----:B------:R-:W-:Y:S01]  /*3910*/  VIADD R190, R192, 0x2000 ;  /* 0x00002000c0be7836 */ /* 0x000fe20000000000 */
        /* <DEDUP_REMOVED lines=35> */
[----:B------:R-:W-:-:S02]  /*3b50*/  CS2R R70, SRZ ;  /* 0x0000000000467805 */ /* 0x000fc4000001ff00 */
[----:B------:R-:W-:Y:S02]  /*3b60*/  IADD3.X R5, R0, UR14, RZ, P2, !PT ;  /* 0x0000000e00057c10 */ /* 0x000fe400097fe4ff */
[----:B------:R-:W-:Y:S02]  /*3b70*/  CS2R R68, SRZ ;  /* 0x0000000000447805 */ /* 0x000fe4000001ff00 */
[C---:B------:R-:W-:Y:S01]  /*3b80*/  @!P6 LEA R6, P2, R11.reuse, UR15, 0x2 ;  /* 0x0000000f0b06ec11 */ /* 0x040fe2000f8410ff */
[----:B------:R-:W-:Y:S01]  /*3b90*/  ULDC UR20, c[0x0][0x2d0] ;  /* 0x0000b40000147ab9 */ /* 0x000fe20000000800 */
[----:B------:R-:W-:Y:S01]  /*3ba0*/  ULDC UR21, c[0x0][0x2dc] ;  /* 0x0000b70000157ab9 */ /* 0x000fe20000000800 */
[----:B------:R-:W4:Y:S01]  /*3bb0*/  @!P5 LDG.E R17, desc[UR10][R4.64] ;  /* 0x0000000a0411d981 */ /* 0x000f22000c1e1900 */
[----:B------:R-:W-:Y:S01]  /*3bc0*/  @!P6 LEA.HI.X R7, R11, UR14, R2, 0x2, P2 ;  /* 0x0000000e0b07ec11 */ /* 0x000fe200090f1402 */
[----:B------:R-:W-:Y:S02]  /*3bd0*/  ULDC UR9, c[0x0][0x2ec] ;  /* 0x0000bb0000097ab9 */ /* 0x000fe40000000800 */
[----:B------:R-:W5:Y:S04]  /*3be0*/  @!P4 LDG.E R15, desc[UR10][R4.64+0x20] ;  /* 0x0000200a040fc981 */ /* 0x000f68000c1e1900 */
[----:B------:R1:W3:Y:S04]  /*3bf0*/  @!P3 LDG.E R14, desc[UR10][R4.64+0x100] ;  /* 0x0001000a040eb981 */ /* 0x0002e8000c1e1900 */
[----:B------:R1:W3:Y:S01]  /*3c00*/  @!P6 LDG.E R10, desc[UR10][R6.64] ;  /* 0x0000000a060ae981 */ /* 0x0002e2000c1e1900 */
[----:B------:R-:W2:Y:S01]  /*3c10*/  @P1 MUFU.RCP R0, UR6 ;  /* 0x0000000600001d08 */ /* 0x000ea20008001000 */
[----:B------:R-:W-:-:S04]  /*3c20*/  LEA.HI R2, R24, R23, RZ, 0x7 ;  /* 0x0000001718027211 */ /* 0x000fc800078f38ff */
[----:B------:R-:W-:Y:S01]  /*3c30*/  SHF.R.S32.HI R2, RZ, 0x7, R2 ;  /* 0x00000007ff027819 */ /* 0x000fe20000011402 */
[----:B-1----:R-:W-:-:S05]  /*3c40*/  IMAD.SHL.U32 R4, R23, 0x2, RZ ;  /* 0x0000000217047824 */ /* 0x002fca00078e00ff */
[----:B------:R-:W-:-:S05]  /*3c50*/  LOP3.LUT R4, R4, 0x6, RZ, 0xc0, !PT ;  /* 0x0000000604047812 */ /* 0x000fca00078ec0ff */
[----:B------:R-:W-:Y:S02]  /*3c60*/  IMAD R5, R2, 0x40, R4 ;  /* 0x0000004002057824 */ /* 0x000fe400078e0204 */
[----:B------:R-:W-:Y:S02]  /*3c70*/  IMAD.U32 R2, RZ, RZ, UR18 ;  /* 0x00000012ff027e24 */ /* 0x000fe4000f8e00ff */
[C---:B------:R-:W-:Y:S02]  /*3c80*/  IMAD.SHL.U32 R4, R25.reuse, 0x4, RZ ;  /* 0x0000000419047824 */ /* 0x040fe400078e00ff */
[----:B------:R-:W-:Y:S01]  /*3c90*/  IMAD R2, R2, 0x80, R5 ;  /* 0x0000008002027824 */ /* 0x000fe200078e0205 */
[----:B------:R-:W-:Y:S04]  /*3ca0*/  STL [R1+0x58], R5 ;  /* 0x0000580501007387 */ /* 0x000fe80000100800 */
[----:B------:R1:W-:Y:S01]  /*3cb0*/  STL [R1+0x6c], R4 ;  /* 0x00006c0401007387 */ /* 0x0003e20000100800 */
[----:B------:R-:W-:-:S02]  /*3cc0*/  IADD3 R2, R25, -UR36, -R2 ;  /* 0x8000002419027c10 */ /* 0x000fc4000fffe802 */
[----:B------:R-:W-:Y:S02]  /*3cd0*/  SHF.L.U64.HI R6, R25, 0x2, R9 ;  /* 0x0000000219067819 */ /* 0x000fe40000010209 */
[----:B------:R-:W-:Y:S02]  /*3ce0*/  SEL R184, R184, R191, !P0 ;  /* 0x000000bfb8b87207 */ /* 0x000fe40004000000 */
[----:B------:R-:W-:Y:S01]  /*3cf0*/  SEL R190, R190, R192, !P0 ;  /* 0x000000c0bebe7207 */ /* 0x000fe20004000000 */
[----:B------:R-:W-:Y:S01]  /*3d00*/  UMOV UR6, URZ ;  /* 0x0000003f00067c82 */ /* 0x000fe20008000000 */
[----:B------:R-:W-:Y:S02]  /*3d10*/  LEA R184, R184, UR4, 0x1 ;  /* 0x00000004b8b87c11 */ /* 0x000fe4000f8e08ff */
[----:B------:R-:W-:Y:S01]  /*3d20*/  LEA R190, R190, UR4, 0x1 ;  /* 0x00000004bebe7c11 */ /* 0x000fe2000f8e08ff */
[----:B--2---:R-:W-:-:S05]  /*3d30*/  @P1 FMUL.FTZ R0, R8, R0 ;  /* 0x0000000008001220 */ /* 0x004fca0000410000 */
[----:B------:R-:W-:Y:S01]  /*3d40*/  @P1 R2UR UR7, R0 ;  /* 0x00000000000712ca */ /* 0x000fe200000e0000 */
[----:B------:R-:W-:-:S05]  /*3d50*/  VIADD R0, R25, 0xffffff80 ;  /* 0xffffff8019007836 */ /* 0x000fca0000000000 */
[----:B-1----:R-:W-:-:S04]  /*3d60*/  SHF.R.S32.HI R4, RZ, 0x1f, R0 ;  /* 0x0000001fff047819 */ /* 0x002fc80000011400 */
[C---:B------:R-:W-:Y:S01]  /*3d70*/  SHF.L.U64.HI R5, R0.reuse, 0x2, R4 ;  /* 0x0000000200057819 */ /* 0x040fe20000010204 */
[----:B------:R-:W-:Y:S02]  /*3d80*/  IMAD.SHL.U32 R4, R0, 0x4, RZ ;  /* 0x0000000400047824 */ /* 0x000fe400078e00ff */
[----:B------:R-:W-:Y:S01]  /*3d90*/  VIADD R0, R2, UR8 ;  /* 0x0000000802007c36 */ /* 0x000fe20008000000 */
[----:B----4-:R1:W-:Y:S04]  /*3da0*/  STL [R1+0x50], R17 ;  /* 0x0000501101007387 */ /* 0x0103e80000100800 */
[----:B-----5:R1:W-:Y:S04]  /*3db0*/  STL [R1+0x54], R15 ;  /* 0x0000540f01007387 */ /* 0x0203e80000100800 */
[----:B---3--:R1:W-:Y:S04]  /*3dc0*/  STL [R1+0x48], R14 ;  /* 0x0000480e01007387 */ /* 0x0083e80000100800 */
[----:B------:R1:W-:Y:S04]  /*3dd0*/  STL [R1+0x4c], R10 ;  /* 0x00004c0a01007387 */ /* 0x0003e80000100800 */
[----:B------:R1:W-:Y:S04]  /*3de0*/  STL [R1+0x68], R6 ;  /* 0x0000680601007387 */ /* 0x0003e80000100800 */
[----:B------:R1:W-:Y:S04]  /*3df0*/  STL [R1+0x64], R5 ;  /* 0x0000640501007387 */ /* 0x0003e80000100800 */
[----:B------:R1:W-:Y:S04]  /*3e00*/  STL [R1+0x60], R4 ;  /* 0x0000600401007387 */ /* 0x0003e80000100800 */
[----:B------:R1:W-:Y:S04]  /*3e10*/  STL [R1+0x5c], R0 ;  /* 0x00005c0001007387 */ /* 0x0003e80000100800 */
[----:B------:R1:W-:Y:S01]  /*3e20*/  STL [R1+0x34], R196 ;  /* 0x000034c401007387 */ /* 0x0003e20000100800 */
[----:B------:R-:W-:Y:S01]  /*3e30*/  @UP1 UMOV UR6, UR7 ;  /* 0x0000000700061c82 */ /* 0x000fe20008000000 */
[----:B------:R-:W-:-:S05]  /*3e40*/  ULDC UR7, c[0x0][0x39c] ;  /* 0x0000e70000077ab9 */ /* 0x000fca0000000800 */
.L_x_2155:
[----:B-1----:R-:W2:Y:S01]  /*3e50*/  LDL R0, [R1+0x74] ;  /* 0x0000740001007983 */ /* 0x002ea20000100800 */
[----:B------:R-:W-:Y:S03]  /*3e60*/  USHF.L.U32 UR13, UR18, 0x7, URZ ;  /* 0x00000007120d7899 */ /* 0x000fe6000800063f */
[----:B------:R-:W0:Y:S01]  /*3e70*/  LDGDEPBAR ;  /* 0x00000000000079af */ /* 0x000e220000000000 */
[----:B------:R-:W-:Y:S07]  /*3e80*/  UIADD3 UR13, UR13, 0x80, URZ ;  /* 0x000000800d0d7890 */ /* 0x000fee000fffe03f */
[----:B------:R-:W-:Y:S01]  /*3e90*/  STL [R1+0x13c], R100 ;  /* 0x00013c6401007387 */ /* 0x000fe20000100800 */
[----:B------:R-:W-:Y:S03]  /*3ea0*/  UISETP.GE.AND UP0, UPT, UR13, UR8, UPT ;  /* 0x000000080d00728c */ /* 0x000fe6000bf06270 */
        /* <DEDUP_REMOVED lines=33> */
[----:B-1----:R-:W2:Y:S04]  /*40c0*/  LDL R76, [R1+0x58] ;  /* 0x00005800014c7983 */ /* 0x002ea80000100800 */
[----:B---3--:R-:W3:Y:S04]  /*40d0*/  LDL R75, [R1+0x5c] ;  /* 0x00005c00014b7983 */ /* 0x008ee80000100800 */
[----:B----4-:R-:W4:Y:S04]  /*40e0*/  LDL R74, [R1+0x50] ;  /* 0x00005000014a7983 */ /* 0x010f280000100800 */
[----:B------:R-:W3:Y:S01]  /*40f0*/  LDL R73, [R1+0x54] ;  /* 0x0000540001497983 */ /* 0x000ee20000100800 */
        /* <DEDUP_REMOVED lines=11> */
[----:B------:R-:W-:Y:S01]  /*41b0*/  LDSM.16.M88.4 R148, [R189+0x800] ;  /* 0x00080000bd94783b */ /* 0x000fe20000000200 */
[-C--:B------:R-:W-:Y:S07]  /*41c0*/  HMMA.16816.F32 R12, R60, R18.reuse, RZ ;  /* 0x000000123c0c723c */ /* 0x080fee00000018ff */
[----:B------:R-:W-:Y:S01]  /*41d0*/  LDSM.16.M88.4 R152, [R189+0x1800] ;  /* 0x00180000bd98783b */ /* 0x000fe20000000200 */
[C---:B------:R-:W-:Y:S07]  /*41e0*/  HMMA.16816.F32 R16, R64.reuse, R18, RZ ;  /* 0x000000124010723c */ /* 0x040fee00000018ff */
        /* <DEDUP_REMOVED lines=9> */
[C---:B------:R-:W-:Y:S06]  /*4280*/  HMMA.16816.F32 R40, R60.reuse, R48, RZ ;  /* 0x000000303c28723c */ /* 0x040fec00000018ff */
[-C--:B------:R-:W-:Y:S01]  /*4290*/  HMMA.16816.F32 R44, R60, R50.reuse, RZ ;  /* 0x000000323c2c723c */ /* 0x080fe200000018ff */
[----:B--2---:R-:W-:Y:S05]  /*42a0*/  R2P PR, R0, 0x6 ;  /* 0x0000000600007804 */ /* 0x004fea0000000000 */
[C---:B------:R-:W-:Y:S01]  /*42b0*/  HMMA.16816.F32 R48, R64.reuse, R50, RZ ;  /* 0x000000324030723c */ /* 0x040fe200000018ff */
[----:B------:R-:W-:Y:S02]  /*42c0*/  PLOP3.LUT P0, PT, PT, PT, UP0, 0x80, 0x0 ;  /* 0x000000000000781c */ /* 0x000fe40003f0f008 */
[----:B------:R-:W-:Y:S02]  /*42d0*/  PLOP3.LUT P5, PT, PT, PT, UP0, 0x80, 0x0 ;  /* 0x000000000000781c */ /* 0x000fe40003faf008 */
[----:B------:R-:W-:Y:S01]  /*42e0*/  SEL R2, R194, 0xffffffe0, !P1 ;  /* 0xffffffe0c2027807 */ /* 0x000fe20004800000 */
[-C--:B------:R-:W-:Y:S01]  /*42f0*/  HMMA.16816.F32 R52, R64, R132.reuse, RZ ;  /* 0x000000844034723c */ /* 0x080fe200000018ff */
[----:B------:R-:W-:Y:S02]  /*4300*/  SEL R185, R193, 0xffffffc0, !P2 ;  /* 0xffffffc0c1b97807 */ /* 0x000fe40005000000 */
[----:B------:R-:W-:Y:S02]  /*4310*/  PLOP3.LUT P4, PT, PT, PT, UP0, 0x80, 0x0 ;  /* 0x000000000000781c */ /* 0x000fe40003f8f008 */
[C---:B------:R-:W-:Y:S01]  /*4320*/  IMAD.IADD R0, R190.reuse, 0x1, R2 ;  /* 0x00000001be007824 */ /* 0x040fe200078e0202 */
[C---:B------:R-:W-:Y:S01]  /*4330*/  HMMA.16816.F32 R56, R60.reuse, R132, RZ ;  /* 0x000000843c38723c */ /* 0x040fe200000018ff */
[----:B------:R-:W-:Y:S01]  /*4340*/  PLOP3.LUT P1, PT, PT, PT, UP0, 0x80, 0x0 ;  /* 0x000000000000781c */ /* 0x000fe20003f2f008 */
[--C-:B------:R-:W-:Y:S02]  /*4350*/  IMAD.IADD R164, R190, 0x1, R185.reuse ;  /* 0x00000001bea47824 */ /* 0x100fe400078e02b9 */
[----:B------:R-:W1:Y:S02]  /*4360*/  LDSM.16.M88.4 R136, [R0] ;  /* 0x000000000088783b */ /* 0x000e640000000200 */
[-C--:B------:R-:W-:Y:S06]  /*4370*/  HMMA.16816.F32 R60, R60, R134.reuse, RZ ;  /* 0x000000863c3c723c */ /* 0x080fec00000018ff */
[----:B------:R2:W1:Y:S01]  /*4380*/  LDSM.16.M88.4 R144, [R0+0x2000] ;  /* 0x002000000090783b */ /* 0x0004620000000200 */
[----:B------:R-:W-:Y:S07]  /*4390*/  HMMA.16816.F32 R64, R64, R134, RZ ;  /* 0x000000864040723c */ /* 0x000fee00000018ff */
[----:B------:R-:W1:Y:S08]  /*43a0*/  LDSM.16.M88.4 R132, [R189+0x1000] ;  /* 0x00100000bd84783b */ /* 0x000e700000000200 */
[----:B------:R-:W4:Y:S01]  /*43b0*/  LDSM.16.M88.4 R156, [R164] ;  /* 0x00000000a49c783b */ /* 0x000f220000000200 */
[----:B--2---:R-:W-:Y:S07]  /*43c0*/  IMAD.IADD R0, R0, 0x1, R185 ;  /* 0x0000000100007824 */ /* 0x004fee00078e02b9 */
[----:B------:R-:W2:Y:S01]  /*43d0*/  LDSM.16.M88.4 R164, [R164+0x2000] ;  /* 0x00200000a4a4783b */ /* 0x000ea20000000200 */
[-C--:B-1----:R-:W-:Y:S07]  /*43e0*/  HMMA.16816.F32 R4, R136, R140.reuse, R4 ;  /* 0x0000008c8804723c */ /* 0x082fee0000001804 */
[----:B------:R-:W-:Y:S01]  /*43f0*/  LDSM.16.M88.4 R176, [R0] ;  /* 0x0000000000b0783b */ /* 0x000fe20000000200 */
[C---:B------:R-:W-:Y:S06]  /*4400*/  HMMA.16816.F32 R8, R144.reuse, R140, R8 ;  /* 0x0000008c9008723c */ /* 0x040fec0000001808 */
[-C--:B------:R-:W-:Y:S06]  /*4410*/  HMMA.16816.F32 R12, R144, R142.reuse, R12 ;  /* 0x0000008e900c723c */ /* 0x080fec000000180c */
[C---:B------:R-:W-:Y:S01]  /*4420*/  HMMA.16816.F32 R16, R136.reuse, R142, R16 ;  /* 0x0000008e8810723c */ /* 0x040fe20000001810 */
[----:B------:R-:W1:Y:S05]  /*4430*/  LDSM.16.M88.4 R140, [R186+0x800] ;  /* 0x00080000ba8c783b */ /* 0x000e6a0000000200 */
[-C--:B------:R-:W-:Y:S06]  /*4440*/  HMMA.16816.F32 R20, R136, R148.reuse, R20 ;  /* 0x000000948814723c */ /* 0x080fec0000001814 */
[C---:B------:R-:W-:Y:S06]  /*4450*/  HMMA.16816.F32 R24, R144.reuse, R148, R24 ;  /* 0x000000949018723c */ /* 0x040fec0000001818 */
[-C--:B------:R-:W-:Y:S05]  /*4460*/  HMMA.16816.F32 R28, R144, R150.reuse, R28 ;  /* 0x00000096901c723c */ /* 0x080fea000000181c */
[----:B------:R-:W-:Y:S01]  /*4470*/  LEA R148, R192, UR4, 0x1 ;  /* 0x00000004c0947c11 */ /* 0x000fe2000f8e08ff */
[C---:B------:R-:W-:Y:S05]  /*4480*/  HMMA.16816.F32 R32, R136.reuse, R150, R32 ;  /* 0x000000968820723c */ /* 0x040fea0000001820 */
[----:B------:R-:W-:Y:S01]  /*4490*/  IMAD.IADD R149, R185, 0x1, R148 ;  /* 0x00000001b9957824 */ /* 0x000fe200078e0294 */
[-C--:B------:R-:W-:Y:S05]  /*44a0*/  HMMA.16816.F32 R36, R136, R132.reuse, R36 ;  /* 0x000000848824723c */ /* 0x080fea0000001824 */
[----:B------:R-:W-:Y:S01]  /*44b0*/  IADD3 R150, R2, R148, RZ ;  /* 0x0000009402967210 */ /* 0x000fe20007ffe0ff */
[C---:B------:R-:W-:Y:S06]  /*44c0*/  HMMA.16816.F32 R40, R144.reuse, R132, R40 ;  /* 0x000000849028723c */ /* 0x040fec0000001828 */
[-C--:B------:R-:W-:Y:S06]  /*44d0*/  HMMA.16816.F32 R44, R144, R134.reuse, R44 ;  /* 0x00000086902c723c */ /* 0x080fec000000182c */
[C---:B------:R-:W-:Y:S01]  /*44e0*/  HMMA.16816.F32 R48, R136.reuse, R134, R48 ;  /* 0x000000868830723c */ /* 0x040fe20000001830 */
[----:B------:R1:W3:Y:S05]  /*44f0*/  LDSM.16.M88.4 R132, [R0+0x2000] ;  /* 0x002000000084783b */ /* 0x0002ea0000000200 */
[-C--:B------:R-:W-:Y:S06]  /*4500*/  HMMA.16816.F32 R52, R136, R152.reuse, R52 ;  /* 0x000000988834723c */ /* 0x080fec0000001834 */
[C---:B------:R-:W-:Y:S06]  /*4510*/  HMMA.16816.F32 R56, R144.reuse, R152, R56 ;  /* 0x000000989038723c */ /* 0x040fec0000001838 */
[-C--:B------:R-:W-:Y:S06]  /*4520*/  HMMA.16816.F32 R60, R144, R154.reuse, R60 ;  /* 0x0000009a903c723c */ /* 0x080fec000000183c */
[----:B------:R-:W-:Y:S01]  /*4530*/  HMMA.16816.F32 R64, R136, R154, R64 ;  /* 0x0000009a8840723c */ /* 0x000fe20000001840 */
[----:B-1----:R-:W-:Y:S04]  /*4540*/  IMAD.U32 R0, RZ, RZ, UR18 ;  /* 0x00000012ff007e24 */ /* 0x002fe8000f8e00ff */
[----:B------:R-:W-:Y:S01]  /*4550*/  IMAD R0, R0, 0x80, R76 ;  /* 0x0000008000007824 */ /* 0x000fe200078e024c */
[-C--:B----4-:R-:W-:Y:S05]  /*4560*/  HMMA.16816.F32 R4, R156, R160.reuse, R4 ;  /* 0x000000a09c04723c */ /* 0x090fea0000001804 */
[----:B------:R-:W-:Y:S01]  /*4570*/  @P4 ISETP.GE.AND P4, PT, R0, UR8, PT ;  /* 0x0000000800004c0c */ /* 0x000fe2000bf86270 */
[C---:B--2---:R-:W-:Y:S04]  /*4580*/  HMMA.16816.F32 R8, R164.reuse, R160, R8 ;  /* 0x000000a0a408723c */ /* 0x044fe80000001808 */
[----:B---3--:R-:W-:Y:S02]  /*4590*/  FSETP.NEU.FTZ.AND P3, PT, R73, -INF , PT ;  /* 0xff8000004900780b */ /* 0x008fe40003f7d000 */
        /* <DEDUP_REMOVED lines=38> */
[----:B-1----:R-:W-:Y:S09]  /*4800*/  STL [R1+0x28], R72 ;  /* 0x0000284801007387 */ /* 0x002ff20000100800 */
[----:B------:R-:W1:Y:S01]  /*4810*/  MUFU.TANH R69, R15 ;  /* 0x0000000f00457308 */ /* 0x000e620000002400 */
[----:B--2---:R-:W-:Y:S01]  /*4820*/  STL [R1+0x24], R71 ;  /* 0x0000244701007387 */ /* 0x004fe20000100800 */
[----:B------:R-:W-:Y:S05]  /*4830*/  FMUL.FTZ R11, R73, 1.4426950216293334961 ;  /* 0x3fb8aa3b490b7820 */ /* 0x000fea0000410000 */
[----:B------:R-:W-:Y:S03]  /*4840*/  FSEL R11, R11, RZ, P3 ;  /* 0x000000ff0b0b7208 */ /* 0x000fe60001800000 */
[----:B------:R-:W-:Y:S01]  /*4850*/  MUFU.TANH R97, R5 ;  /* 0x0000000500617308 */ /* 0x000fe20000002400 */
[----:B---3--:R-:W-:Y:S09]  /*4860*/  STL [R1+0x20], R70 ;  /* 0x0000204601007387 */ /* 0x008ff20000100800 */
[----:B------:R-:W2:Y:S01]  /*4870*/  MUFU.TANH R68, R6 ;  /* 0x0000000600447308 */ /* 0x000ea20000002400 */
[----:B-1----:R-:W-:Y:S04]  /*4880*/  STL [R1+0x1c], R69 ;  /* 0x00001c4501007387 */ /* 0x002fe80000100800 */
[----:B------:R-:W3:Y:S05]  /*4890*/  LDL R14, [R1+0x48] ;  /* 0x00004800010e7983 */ /* 0x000eea0000100800 */
[----:B------:R1:W4:Y:S01]  /*48a0*/  MUFU.TANH R3, R7 ;  /* 0x0000000700037308 */ /* 0x0003220000002400 */
[----:B------:R-:W3:Y:S09]  /*48b0*/  LDL R15, [R1+0x4c] ;  /* 0x00004c00010f7983 */ /* 0x000ef20000100800 */
[----:B------:R2:W3:Y:S10]  /*48c0*/  MUFU.TANH R247, R8 ;  /* 0x0000000800f77308 */ /* 0x0004f40000002400 */
[----:B------:R4:W3:Y:S01]  /*48d0*/  MUFU.TANH R246, R9 ;  /* 0x0000000900f67308 */ /* 0x0008e20000002400 */
[----:B-1----:R-:W1:Y:S09]  /*48e0*/  LDSM.16.M88.4 R4, [R188+0x800] ;  /* 0x00080000bc04783b */ /* 0x002e720000000200 */
[----:B------:R4:W3:Y:S01]  /*48f0*/  MUFU.TANH R245, R12 ;  /* 0x0000000c00f57308 */ /* 0x0008e20000002400 */
[----:B--2---:R-:W-:Y:S01]  /*4900*/  @P0 VIADD R8, R0, 0x1 ;  /* 0x0000000100080836 */ /* 0x004fe20000000000 */
[----:B------:R-:W-:Y:S04]  /*4910*/  FSETP.NEU.FTZ.AND P0, PT, R74, -INF , PT ;  /* 0xff8000004a00780b */ /* 0x000fe80003f1d000 */
[----:B------:R-:W-:Y:S04]  /*4920*/  @P5 ISETP.GE.AND P5, PT, R8, UR8, PT ;  /* 0x0000000808005c0c */ /* 0x000fe8000bfa6270 */
[----:B------:R2:W3:Y:S01]  /*4930*/  MUFU.TANH R242, R13 ;  /* 0x0000000d00f27308 */ /* 0x0004e20000002400 */
[----:B----4-:R-:W-:Y:S05]  /*4940*/  IMAD.U32 R9, RZ, RZ, UR12 ;  /* 0x0000000cff097e24 */ /* 0x010fea000f8e00ff */
[----:B------:R-:W-:Y:S04]  /*4950*/  LEA R8, R9, R75, 0x7 ;  /* 0x0000004b09087211 */ /* 0x000fe800078e38ff */
[----:B------:R-:W-:Y:S01]  /*4960*/  MUFU.TANH R91, R17 ;  /* 0x00000011005b7308 */ /* 0x000fe20000002400 */
[----:B------:R-:W-:Y:S01]  /*4970*/  FMUL.FTZ R12, R74, 1.4426950216293334961 ;  /* 0x3fb8aa3b4a0c7820 */ /* 0x000fe20000410000 */
[C---:B------:R-:W-:Y:S02]  /*4980*/  VIADD R9, R8.reuse, 0x8 ;  /* 0x0000000808097836 */ /* 0x040fe40000000000 */
[----:B------:R-:W-:Y:S02]  /*4990*/  VIADD R10, R8, 0xffffffff ;  /* 0xffffffff080a7836 */ /* 0x000fe40000000000 */
[----:B------:R-:W-:Y:S04]  /*49a0*/  FSEL R12, R12, RZ, P0 ;  /* 0x000000ff0c0c7208 */ /* 0x000fe80000000000 */
[----:B------:R-:W4:Y:S01]  /*49b0*/  MUFU.TANH R92, R16 ;  /* 0x00000010005c7308 */ /* 0x000f220000002400 */
[----:B------:R-:W-:Y:S01]  /*49c0*/  ISETP.GE.AND P2, PT, R9, RZ, PT ;  /* 0x000000ff0900720c */ /* 0x000fe20003f46270 */
[----:B--2---:R-:W-:Y:S01]  /*49d0*/  VIADD R13, R8, 0x3f ;  /* 0x0000003f080d7836 */ /* 0x004fe20000000000 */
[----:B------:R-:W-:Y:S07]  /*49e0*/  ISETP.GE.AND P0, PT, R10, RZ, PT ;  /* 0x000000ff0a00720c */ /* 0x000fee0003f06270 */
[----:B------:R-:W-:Y:S01]  /*49f0*/  MUFU.TANH R222, R19 ;  /* 0x0000001300de7308 */ /* 0x000fe20000002400 */
[-C--:B-1----:R-:W-:Y:S03]  /*4a00*/  HMMA.16816.F32 R20, R176, R4.reuse, R20 ;  /* 0x00000004b014723c */ /* 0x082fe60000001814 */
[C---:B------:R-:W-:Y:S03]  /*4a10*/  @!P2 IADD3 R9, -R8.reuse, -0x8, RZ ;  /* 0xfffffff80809a810 */ /* 0x040fe60007ffe1ff */
[C---:B------:R-:W-:Y:S03]  /*4a20*/  HMMA.16816.F32 R24, R132.reuse, R4, R24 ;  /* 0x000000048418723c */ /* 0x040fe60000001818 */
[----:B------:R-:W1:Y:S01]  /*4a30*/  MUFU.TANH R227, R18 ;  /* 0x0000001200e37308 */ /* 0x000e620000002400 */
[----:B------:R-:W-:Y:S02]  /*4a40*/  PLOP3.LUT P2, PT, PT, PT, UP0, 0x80, 0x0 ;  /* 0x000000000000781c */ /* 0x000fe40003f4f008 */
[----:B------:R-:W-:Y:S01]  /*4a50*/  I2FP.F32.S32 R136, R9 ;  /* 0x0000000900887245 */ /* 0x000fe20000201400 */
[-C--:B------:R-:W-:Y:S04]  /*4a60*/  HMMA.16816.F32 R28, R132, R6.reuse, R28 ;  /* 0x00000006841c723c */ /* 0x080fe8000000181c */
[----:B------:R-:W-:Y:S01]  /*4a70*/  VIADD R5, R8, 0x7 ;  /* 0x0000000708057836 */ /* 0x000fe20000000000 */
[----:B------:R-:W-:Y:S01]  /*4a80*/  IABS R4, R8 ;  /* 0x0000000800047213 */ /* 0x000fe20000000000 */
[C---:B------:R-:W-:Y:S04]  /*4a90*/  HMMA.16816.F32 R32, R176.reuse, R6, R32 ;  /* 0x00000006b020723c */ /* 0x040fe80000001820 */
[----:B------:R-:W-:Y:S01]  /*4aa0*/  ISETP.GE.AND P6, PT, R5, RZ, PT ;  /* 0x000000ff0500720c */ /* 0x000fe20003fc6270 */
[----:B------:R-:W-:Y:S01]  /*4ab0*/  FMUL.FTZ R21, R21, UR7 ;  /* 0x0000000715157c20 */ /* 0x000fe20008410000 */
[----:B------:R-:W-:Y:S01]  /*4ac0*/  FMUL.FTZ R20, R20, UR7 ;  /* 0x0000000714147c20 */ /* 0x000fe20008410000 */
[----:B------:R-:W-:Y:S01]  /*4ad0*/  @!P0 IADD3 R10, -R8, 0x1, RZ ;  /* 0x00000001080a8810 */ /* 0x000fe20007ffe1ff */
[----:B------:R-:W-:Y:S01]  /*4ae0*/  FMUL.FTZ R22, R22, UR7 ;  /* 0x0000000716167c20 */ /* 0x000fe20008410000 */
[----:B------:R2:W-:Y:S01]  /*4af0*/  MUFU.TANH R89, R21 ;  /* 0x0000001500597308 */ /* 0x0005e20000002400 */
[----:B------:R-:W-:Y:S01]  /*4b00*/  PLOP3.LUT P0, PT, PT, PT, UP0, 0x80, 0x0 ;  /* 0x000000000000781c */ /* 0x000fe20003f0f008 */
[----:B------:R-:W-:Y:S01]  /*4b10*/  FMUL.FTZ R24, R24, UR7 ;  /* 0x0000000718187c20 */ /* 0x000fe20008410000 */
[----:B------:R-:W-:Y:S01]  /*4b20*/  FMUL.FTZ R26, R26, UR7 ;  /* 0x000000071a1a7c20 */ /* 0x000fe20008410000 */
[----:B------:R-:W-:Y:S01]  /*4b30*/  FMUL.FTZ R25, R25, UR7 ;  /* 0x0000000719197c20 */ /* 0x000fe20008410000 */
[C---:B------:R-:W-:Y:S01]  /*4b40*/  IADD3 R9, R8.reuse, 0x47, RZ ;  /* 0x0000004708097810 */ /* 0x040fe20007ffe0ff */
[----:B------:R-:W-:Y:S01]  /*4b50*/  FMUL.FTZ R23, R23, UR7 ;  /* 0x0000000717177c20 */ /* 0x000fe20008410000 */
[----:B------:R-:W-:Y:S03]  /*4b60*/  FMUL.FTZ R27, R27, UR7 ;  /* 0x000000071b1b7c20 */ /* 0x000fe60008410000 */
[----:B------:R4:W-:Y:S01]  /*4b70*/  MUFU.TANH R238, R24 ;  /* 0x0000001800ee7308 */ /* 0x0009e20000002400 */
[----:B------:R-:W-:Y:S01]  /*4b80*/  @!P6 IADD3 R5, -R8, -0x7, RZ ;  /* 0xfffffff90805e810 */ /* 0x000fe20007ffe1ff */
[----:B------:R-:W-:Y:S01]  /*4b90*/  FMUL.FTZ R28, R28, UR7 ;  /* 0x000000071c1c7c20 */ /* 0x000fe20008410000 */
[----:B------:R-:W-:Y:S01]  /*4ba0*/  ISETP.GE.AND P6, PT, R9, RZ, PT ;  /* 0x000000ff0900720c */ /* 0x000fe20003fc6270 */
[----:B------:R-:W-:Y:S01]  /*4bb0*/  FMUL.FTZ R31, R31, UR7 ;  /* 0x000000071f1f7c20 */ /* 0x000fe20008410000 */
[----:B------:R-:W-:Y:S01]  /*4bc0*/  I2FP.F32.S32 R137, R5 ;  /* 0x0000000500897245 */ /* 0x000fe20000201400 */
[----:B------:R-:W-:Y:S01]  /*4bd0*/  FFMA.FTZ R5, R136, -UR6, R68 ;  /* 0x8000000688057c23 */ /* 0x000fe20008010044 */
[----:B------:R-:W-:Y:S03]  /*4be0*/  FMUL.FTZ R32, R32, UR7 ;  /* 0x0000000720207c20 */ /* 0x000fe60008410000 */
[----:B------:R1:W-:Y:S01]  /*4bf0*/  MUFU.TANH R90, R20 ;  /* 0x00000014005a7308 */ /* 0x0003e20000002400 */
[----:B--2---:R-:W-:Y:S01]  /*4c00*/  I2FP.F32.S32 R21, R4 ;  /* 0x0000000400157245 */ /* 0x004fe20000201400 */
[----:B------:R-:W-:Y:S01]  /*4c10*/  FMUL.FTZ R34, R34, UR7 ;  /* 0x0000000722227c20 */ /* 0x000fe20008410000 */
[----:B------:R-:W-:Y:S01]  /*4c20*/  @P2 FSEL R5, R5, -INF , !P4 ;  /* 0xff80000005052808 */ /* 0x000fe20006000000 */
[----:B------:R-:W-:Y:S01]  /*4c30*/  FMUL.FTZ R35, R35, UR7 ;  /* 0x0000000723237c20 */ /* 0x000fe20008410000 */
[----:B------:R-:W-:Y:S01]  /*4c40*/  FMUL.FTZ R33, R33, UR7 ;  /* 0x0000000721217c20 */ /* 0x000fe20008410000 */
[----:B------:R-:W-:Y:S01]  /*4c50*/  FFMA.FTZ R4, R21, -UR6, R98 ;  /* 0x8000000615047c23 */ /* 0x000fe20008010062 */
[----:B------:R-:W-:Y:S03]  /*4c60*/  FMUL.FTZ R30, R30, UR7 ;  /* 0x000000071e1e7c20 */ /* 0x000fe60008410000 */
[----:B------:R2:W-:Y:S01]  /*4c70*/  MUFU.TANH R251, R26 ;  /* 0x0000001a00fb7308 */ /* 0x0005e20000002400 */
[----:B------:R-:W-:Y:S01]  /*4c80*/  FFMA.FTZ R5, R5, UR9, -R11 ;  /* 0x0000000905057c23 */ /* 0x000fe2000801080b */
[----:B----4-:R-:W4:Y:S01]  /*4c90*/  LDL R24, [R1+0x18] ;  /* 0x0000180001187983 */ /* 0x010f220000100800 */
[----:B------:R-:W-:Y:S01]  /*4ca0*/  @P1 FSEL R4, R4, -INF , !P4 ;  /* 0xff80000004041808 */ /* 0x000fe20006000000 */
[----:B------:R-:W-:Y:S01]  /*4cb0*/  FMUL.FTZ R29, R29, UR7 ;  /* 0x000000071d1d7c20 */ /* 0x000fe20008410000 */
[----:B------:R-:W-:Y:S02]  /*4cc0*/  PLOP3.LUT P1, PT, PT, PT, UP0, 0x80, 0x0 ;  /* 0x000000000000781c */ /* 0x000fe40003f2f008 */
[----:B------:R-:W-:Y:S03]  /*4cd0*/  @!P6 IADD3 R9, -R8, -0x47, RZ ;  /* 0xffffffb90809e810 */ /* 0x000fe60007ffe1ff */
[----:B------:R-:W-:Y:S01]  /*4ce0*/  MUFU.EX2 R193, R5 ;  /* 0x0000000500c17308 */ /* 0x000fe20000000800 */
[--C-:B------:R-:W-:Y:S01]  /*4cf0*/  FFMA.FTZ R4, R4, UR9, -R12.reuse ;  /* 0x0000000904047c23 */ /* 0x100fe2000801080c */
[----:B-1----:R-:W-:Y:S05]  /*4d00*/  I2FP.F32.S32 R20, R10 ;  /* 0x0000000a00147245 */ /* 0x002fea0000201400 */
[----:B------:R-:W-:Y:S03]  /*4d10*/  FFMA.FTZ R10, R20, -UR6, R97 ;  /* 0x80000006140a7c23 */ /* 0x000fe60008010061 */
[----:B------:R1:W-:Y:S01]  /*4d20*/  MUFU.EX2 R100, R4 ;  /* 0x0000000400647308 */ /* 0x0003e20000000800 */
[----:B--2---:R-:W2:Y:S01]  /*4d30*/  LDL R26, [R1] ;  /* 0x00000000011a7983 */ /* 0x004ea20000100800 */
[----:B------:R-:W-:Y:S02]  /*4d40*/  @P0 FSEL R10, R10, -INF , !P5 ;  /* 0xff8000000a0a0808 */ /* 0x000fe40006800000 */
[----:B------:R-:W-:Y:S06]  /*4d50*/  ISETP.GE.AND P0, PT, R13, RZ, PT ;  /* 0x000000ff0d00720c */ /* 0x000fec0003f06270 */
[----:B------:R-:W3:Y:S01]  /*4d60*/  MUFU.TANH R221, R22 ;  /* 0x0000001600dd7308 */ /* 0x000ee20000002400 */
[----:B------:R-:W-:Y:S09]  /*4d70*/  FFMA.FTZ R10, R10, UR9, -R12 ;  /* 0x000000090a0a7c23 */ /* 0x000ff2000801080c */
[----:B------:R-:W-:Y:S01]  /*4d80*/  MUFU.TANH R250, R27 ;  /* 0x0000001b00fa7308 */ /* 0x000fe20000002400 */
[----:B-1----:R-:W-:Y:S01]  /*4d90*/  FFMA.FTZ R4, R137, -UR6, R3 ;  /* 0x8000000689047c23 */ /* 0x002fe20008010003 */
[----:B------:R-:W-:Y:S02]  /*4da0*/  @!P0 IADD3 R13, -R8, -0x3f, RZ ;  /* 0xffffffc1080d8810 */ /* 0x000fe40007ffe1ff */
[----:B------:R-:W-:Y:S02]  /*4db0*/  PLOP3.LUT P0, PT, PT, PT, UP0, 0x80, 0x0 ;  /* 0x000000000000781c */ /* 0x000fe40003f0f008 */
[----:B------:R-:W-:Y:S04]  /*4dc0*/  @P1 FSEL R4, R4, -INF , !P5 ;  /* 0xff80000004041808 */ /* 0x000fe80006800000 */
[----:B------:R-:W-:Y:S01]  /*4dd0*/  MUFU.EX2 R99, R10 ;  /* 0x0000000a00637308 */ /* 0x000fe20000000800 */
[----:B------:R-:W-:Y:S01]  /*4de0*/  FFMA.FTZ R5, R4, UR9, -R11 ;  /* 0x0000000904057c23 */ /* 0x000fe2000801080b */
[----:B------:R-:W-:Y:S08]  /*4df0*/  VIADD R4, R8, 0x40 ;  /* 0x0000004008047836 */ /* 0x000ff00000000000 */
[----:B------:R1:W-:Y:S01]  /*4e00*/  MUFU.TANH R237, R25 ;  /* 0x0000001900ed7308 */ /* 0x0003e20000002400 */
[----:B------:R-:W-:Y:S09]  /*4e10*/  ISETP.GE.AND P1, PT, R4, RZ, PT ;  /* 0x000000ff0400720c */ /* 0x000ff20003f26270 */
[----:B------:R1:W-:Y:S04]  /*4e20*/  MUFU.EX2 R194, R5 ;  /* 0x0000000500c27308 */ /* 0x0003e80000000800 */
[C---:B------:R-:W-:Y:S06]  /*4e30*/  @!P1 IADD3 R4, -R8.reuse, -0x40, RZ ;  /* 0xffffffc008049810 */ /* 0x040fec0007ffe1ff */
[----:B------:R-:W-:Y:S01]  /*4e40*/  MUFU.TANH R234, R28 ;  /* 0x0000001c00ea7308 */ /* 0x000fe20000002400 */
[----:B------:R-:W-:Y:S01]  /*4e50*/  PLOP3.LUT P1, PT, PT, PT, UP0, 0x80, 0x0 ;  /* 0x000000000000781c */ /* 0x000fe20003f2f008 */
[----:B-1----:R-:W4:Y:S08]  /*4e60*/  LDL R25, [R1+0x8] ;  /* 0x0000080001197983 */ /* 0x002f300000100800 */
[----:B------:R-:W1:Y:S01]  /*4e70*/  MUFU.TANH R220, R23 ;  /* 0x0000001700dc7308 */ /* 0x000e620000002400 */
[C---:B------:R-:W-:Y:S05]  /*4e80*/  VIADD R5, R8.reuse, 0x48 ;  /* 0x0000004808057836 */ /* 0x040fea0000000000 */
[----:B------:R-:W-:Y:S04]  /*4e90*/  ISETP.GE.AND P2, PT, R5, RZ, PT ;  /* 0x000000ff0500720c */ /* 0x000fe80003f46270 */
[----:B------:R-:W-:Y:S10]  /*4ea0*/  MUFU.TANH R248, R31 ;  /* 0x0000001f00f87308 */ /* 0x000ff40000002400 */
[----:B------:R-:W-:Y:S01]  /*4eb0*/  MUFU.TANH R86, R32 ;  /* 0x0000002000567308 */ /* 0x000fe20000002400 */
[----:B------:R-:W-:Y:S02]  /*4ec0*/  @!P2 IADD3 R5, -R8, -0x48, RZ ;  /* 0xffffffb80805a810 */ /* 0x000fe40007ffe1ff */
[----:B------:R-:W-:Y:S02]  /*4ed0*/  PLOP3.LUT P2, PT, PT, PT, UP0, 0x80, 0x0 ;  /* 0x000000000000781c */ /* 0x000fe40003f4f008 */
[----:B------:R-:W-:Y:S05]  /*4ee0*/  I2FP.F32.S32 R5, R5 ;  /* 0x0000000500057245 */ /* 0x000fea0000201400 */
[----:B------:R-:W1:Y:S01]  /*4ef0*/  MUFU.TANH R249, R30 ;  /* 0x0000001e00f97308 */ /* 0x000e620000002400 */
[----:B------:R-:W-:Y:S09]  /*4f00*/  FFMA.FTZ R5, R5, -UR6, R72 ;  /* 0x8000000605057c23 */ /* 0x000ff20008010048 */
[----:B------:R-:W-:Y:S01]  /*4f10*/  MUFU.TANH R207, R34 ;  /* 0x0000002200cf7308 */ /* 0x000fe20000002400 */
[----:B------:R-:W-:Y:S02]  /*4f20*/  @P2 FSEL R5, R5, -INF , !P4 ;  /* 0xff80000005052808 */ /* 0x000fe40006000000 */
[----:B------:R-:W-:Y:S07]  /*4f30*/  PLOP3.LUT P2, PT, PT, PT, UP0, 0x80, 0x0 ;  /* 0x000000000000781c */ /* 0x000fee0003f4f008 */
[----:B------:R-:W2:Y:S10]  /*4f40*/  MUFU.TANH R233, R29 ;  /* 0x0000001d00e97308 */ /* 0x000eb40000002400 */
[----:B------:R-:W-:Y:S10]  /*4f50*/  MUFU.TANH R206, R35 ;  /* 0x0000002300ce7308 */ /* 0x000ff40000002400 */
[----:B------:R-:W2:Y:S01]  /*4f60*/  MUFU.TANH R85, R33 ;  /* 0x0000002100557308 */ /* 0x000ea20000002400 */
[C---:B---3--:R-:W-:Y:S01]  /*4f70*/  FSETP.NEU.FTZ.AND P3, PT, R14.reuse, -INF , PT ;  /* 0xff8000000e00780b */ /* 0x048fe20003f7d000 */
[----:B------:R-:W-:Y:S01]  /*4f80*/  FMUL.FTZ R10, R14, 1.4426950216293334961 ;  /* 0x3fb8aa3b0e0a7820 */ /* 0x000fe20000410000 */
[----:B------:R-:W-:Y:S01]  /*4f90*/  I2FP.F32.S32 R14, R4 ;  /* 0x00000004000e7245 */ /* 0x000fe20000201400 */
[C---:B------:R-:W-:Y:S03]  /*4fa0*/  FMUL.FTZ R17, R15.reuse, 1.4426950216293334961 ;  /* 0x3fb8aa3b0f117820 */ /* 0x040fe60000410000 */
[----:B------:R-:W-:Y:S01]  /*4fb0*/  FSEL R10, R10, RZ, P3 ;  /* 0x000000ff0a0a7208 */ /* 0x000fe20001800000 */
[C---:B------:R-:W-:Y:S01]  /*4fc0*/  FFMA.FTZ R4, R14.reuse, -UR6, R247 ;  /* 0x800000060e047c23 */ /* 0x040fe200080100f7 */
[----:B------:R-:W-:Y:S01]  /*4fd0*/  FSETP.NEU.FTZ.AND P3, PT, R15, -INF , PT ;  /* 0xff8000000f00780b */ /* 0x000fe20003f7d000 */
[----:B------:R-:W-:Y:S01]  /*4fe0*/  FFMA.FTZ R14, R14, -UR6, R70 ;  /* 0x800000060e0e7c23 */ /* 0x000fe20008010046 */
[----:B------:R-:W-:Y:S02]  /*4ff0*/  I2FP.F32.S32 R15, R13 ;  /* 0x0000000d000f7245 */ /* 0x000fe40000201400 */
[----:B------:R-:W-:Y:S02]  /*5000*/  @P1 FSEL R4, R4, -INF , !P4 ;  /* 0xff80000004041808 */ /* 0x000fe40006000000 */
[----:B------:R-:W-:Y:S01]  /*5010*/  PLOP3.LUT P1, PT, PT, PT, UP0, 0x80, 0x0 ;  /* 0x000000000000781c */ /* 0x000fe20003f2f008 */
[----:B------:R-:W-:Y:S01]  /*5020*/  FFMA.FTZ R13, R15, -UR6, R246 ;  /* 0x800000060f0d7c23 */ /* 0x000fe200080100f6 */
[----:B------:R-:W-:Y:S01]  /*5030*/  PLOP3.LUT P4, PT, PT, PT, UP0, 0x80, 0x0 ;  /* 0x000000000000781c */ /* 0x000fe20003f8f008 */
[--C-:B------:R-:W-:Y:S01]  /*5040*/  FFMA.FTZ R16, R4, UR9, -R10.reuse ;  /* 0x0000000904107c23 */ /* 0x100fe2000801080a */
[----:B------:R-:W-:Y:S02]  /*5050*/  I2FP.F32.S32 R4, R9 ;  /* 0x0000000900047245 */ /* 0x000fe40000201400 */
[----:B------:R-:W-:Y:S01]  /*5060*/  FSEL R9, R17, RZ, P3 ;  /* 0x000000ff11097208 */ /* 0x000fe20001800000 */
[----:B------:R-:W-:Y:S01]  /*5070*/  MUFU.EX2 R231, R16 ;  /* 0x0000001000e77308 */ /* 0x000fe20000000800 */
[----:B------:R-:W-:Y:S01]  /*5080*/  @P0 FSEL R13, R13, -INF , !P5 ;  /* 0xff8000000d0d0808 */ /* 0x000fe20006800000 */
[----:B------:R-:W-:Y:S01]  /*5090*/  FFMA.FTZ R4, R4, -UR6, R71 ;  /* 0x8000000604047c23 */ /* 0x000fe20008010047 */
[----:B------:R-:W-:Y:S01]  /*50a0*/  PLOP3.LUT P3, PT, PT, PT, UP0, 0x80, 0x0 ;  /* 0x000000000000781c */ /* 0x000fe20003f6f008 */
[--C-:B------:R-:W-:Y:S02]  /*50b0*/  FFMA.FTZ R5, R5, UR9, -R9.reuse ;  /* 0x0000000905057c23 */ /* 0x100fe40008010809 */
[--C-:B------:R-:W-:Y:S01]  /*50c0*/  FFMA.FTZ R13, R13, UR9, -R10.reuse ;  /* 0x000000090d0d7c23 */ /* 0x100fe2000801080a */
[----:B------:R-:W-:Y:S03]  /*50d0*/  @P1 FSEL R4, R4, -INF , !P5 ;  /* 0xff80000004041808 */ /* 0x000fe60006800000 */
[----:B------:R3:W-:Y:S01]  /*50e0*/  MUFU.EX2 R244, R5 ;  /* 0x0000000500f47308 */ /* 0x0007e20000000800 */
[----:B------:R-:W-:Y:S02]  /*50f0*/  PLOP3.LUT P5, PT, PT, PT, UP0, 0x80, 0x0 ;  /* 0x000000000000781c */ /* 0x000fe40003faf008 */
[----:B------:R-:W-:Y:S07]  /*5100*/  PLOP3.LUT P1, PT, PT, PT, UP0, 0x80, 0x0 ;  /* 0x000000000000781c */ /* 0x000fee0003f2f008 */
[----:B------:R1:W-:Y:S01]  /*5110*/  MUFU.EX2 R230, R13 ;  /* 0x0000000d00e67308 */ /* 0x0003e20000000800 */
[----:B---3--:R-:W-:Y:S01]  /*5120*/  FFMA.FTZ R5, R4, UR9, -R9 ;  /* 0x0000000904057c23 */ /* 0x008fe20008010809 */
[----:B------:R-:W-:Y:S08]  /*5130*/  VIADD R4, R8, 0x38 ;  /* 0x0000003808047836 */ /* 0x000ff00000000000 */
[----:B------:R3:W-:Y:S01]  /*5140*/  MUFU.EX2 R243, R5 ;  /* 0x0000000500f37308 */ /* 0x0007e20000000800 */
[----:B------:R-:W-:Y:S01]  /*5150*/  ISETP.GE.AND P0, PT, R4, RZ, PT ;  /* 0x000000ff0400720c */ /* 0x000fe20003f06270 */
[C---:B-1----:R-:W-:Y:S01]  /*5160*/  @P3 VIADD R13, R0.reuse, 0x8 ;  /* 0x00000008000d3836 */ /* 0x042fe20000000000 */
[----:B------:R-:W-:Y:S04]  /*5170*/  PLOP3.LUT P3, PT, PT, PT, UP0, 0x80, 0x0 ;  /* 0x000000000000781c */ /* 0x000fe80003f6f008 */
[----:B------:R-:W-:Y:S01]  /*5180*/  @P2 ISETP.GE.AND P2, PT, R13, UR8, PT ;  /* 0x000000080d002c0c */ /* 0x000fe2000bf46270 */
[----:B------:R-:W-:Y:S06]  /*5190*/  @P5 VIADD R13, R0, 0x9 ;  /* 0x00000009000d5836 */ /* 0x000fec0000000000 */
[C---:B------:R-:W-:Y:S02]  /*51a0*/  @!P0 IADD3 R4, -R8.reuse, -0x38, RZ ;  /* 0xffffffc808048810 */ /* 0x040fe40007ffe1ff */
[----:B------:R-:W-:Y:S01]  /*51b0*/  @P4 ISETP.GE.AND P4, PT, R13, UR8, PT ;  /* 0x000000080d004c0c */ /* 0x000fe2000bf86270 */
[----:B------:R-:W-:Y:S01]  /*51c0*/  FFMA.FTZ R13, R15, -UR6, R69 ;  /* 0x800000060f0d7c23 */ /* 0x000fe20008010045 */
[----:B------:R-:W-:Y:S01]  /*51d0*/  I2FP.F32.S32 R19, R4 ;  /* 0x0000000400137245 */ /* 0x000fe20000201400 */
[C---:B------:R-:W-:Y:S01]  /*51e0*/  VIADD R15, R8.reuse, 0xfffffff8 ;  /* 0xfffffff8080f7836 */ /* 0x040fe20000000000 */
[----:B------:R-:W-:Y:S01]  /*51f0*/  PLOP3.LUT P0, PT, PT, PT, UP0, 0x80, 0x0 ;  /* 0x000000000000781c */ /* 0x000fe20003f0f008 */
[----:B---3--:R-:W-:Y:S01]  /*5200*/  VIADD R5, R8, 0x37 ;  /* 0x0000003708057836 */ /* 0x008fe20000000000 */
[----:B------:R-:W-:Y:S01]  /*5210*/  @P3 FSEL R13, R13, -INF , !P4 ;  /* 0xff8000000d0d3808 */ /* 0x000fe20006000000 */
[----:B------:R-:W-:Y:S01]  /*5220*/  FFMA.FTZ R4, R19, -UR6, R245 ;  /* 0x8000000613047c23 */ /* 0x000fe200080100f5 */
[----:B------:R-:W-:Y:S02]  /*5230*/  PLOP3.LUT P3, PT, PT, PT, UP0, 0x80, 0x0 ;  /* 0x000000000000781c */ /* 0x000fe40003f6f008 */
[----:B------:R-:W-:Y:S01]  /*5240*/  ISETP.GE.AND P6, PT, R5, RZ, PT ;  /* 0x000000ff0500720c */ /* 0x000fe20003fc6270 */
[--C-:B------:R-:W-:Y:S01]  /*5250*/  FFMA.FTZ R13, R13, UR9, -R9.reuse ;  /* 0x000000090d0d7c23 */ /* 0x100fe20008010809 */
[----:B------:R-:W-:Y:S02]  /*5260*/  @P1 FSEL R4, R4, -INF , !P2 ;  /* 0xff80000004041808 */ /* 0x000fe40005000000 */
[----:B------:R-:W-:Y:S01]  /*5270*/  PLOP3.LUT P1, PT, PT, PT, UP0, 0x80, 0x0 ;  /* 0x000000000000781c */ /* 0x000fe20003f2f008 */
[----:B------:R1:W-:Y:S02]  /*5280*/  MUFU.EX2 R240, R13 ;  /* 0x0000000d00f07308 */ /* 0x0003e40000000800 */
[----:B------:R-:W-:Y:S08]  /*5290*/  FFMA.FTZ R4, R4, UR9, -R10 ;  /* 0x0000000904047c23 */ /* 0x000ff0000801080a */
[----:B------:R-:W-:Y:S01]  /*52a0*/  MUFU.EX2 R226, R4 ;  /* 0x0000000400e27308 */ /* 0x000fe20000000800 */
[----:B------:R-:W-:Y:S02]  /*52b0*/  @!P6 IADD3 R5, -R8, -0x37, RZ ;  /* 0xffffffc90805e810 */ /* 0x000fe40007ffe1ff */
[----:B------:R-:W-:Y:S02]  /*52c0*/  @P1 FSEL R14, R14, -INF , !P2 ;  /* 0xff8000000e0e1808 */ /* 0x000fe40005000000 */
[----:B------:R-:W-:Y:S02]  /*52d0*/  ISETP.GE.AND P1, PT, R15, RZ, PT ;  /* 0x000000ff0f00720c */ /* 0x000fe40003f26270 */
[----:B------:R-:W-:Y:S01]  /*52e0*/  I2FP.F32.S32 R18, R5 ;  /* 0x0000000500127245 */ /* 0x000fe20000201400 */
[----:B------:R-:W-:Y:S04]  /*52f0*/  FFMA.FTZ R14, R14, UR9, -R9 ;  /* 0x000000090e0e7c23 */ /* 0x000fe80008010809 */
[----:B------:R3:W-:Y:S01]  /*5300*/  MUFU.EX2 R241, R14 ;  /* 0x0000000e00f17308 */ /* 0x0007e20000000800 */
[----:B------:R-:W-:Y:S05]  /*5310*/  FFMA.FTZ R5, R18, -UR6, R242 ;  /* 0x8000000612057c23 */ /* 0x000fea00080100f2 */
[C---:B------:R-:W-:Y:S02]  /*5320*/  @!P1 IADD3 R15, -R8.reuse, 0x8, RZ ;  /* 0x00000008080f9810 */ /* 0x040fe40007ffe1ff */
[----:B------:R-:W-:Y:S02]  /*5330*/  PLOP3.LUT P1, PT, PT, PT, UP0, 0x80, 0x0 ;  /* 0x000000000000781c */ /* 0x000fe40003f2f008 */
[----:B------:R-:W-:Y:S02]  /*5340*/  I2FP.F32.S32 R17, R15 ;  /* 0x0000000f00117245 */ /* 0x000fe40000201400 */
[----:B------:R-:W-:Y:S03]  /*5350*/  @P0 FSEL R5, R5, -INF , !P4 ;  /* 0xff80000005050808 */ /* 0x000fe60006000000 */
[----:B-1----:R-:W-:Y:S01]  /*5360*/  FFMA.FTZ R13, R17, -UR6, R92 ;  /* 0x80000006110d7c23 */ /* 0x002fe2000801005c */
[----:B---3--:R-:W-:Y:S02]  /*5370*/  VIADD R14, R8, 0xfffffff7 ;  /* 0xfffffff7080e7836 */ /* 0x008fe40000000000 */
[----:B------:R-:W-:Y:S03]  /*5380*/  FFMA.FTZ R5, R5, UR9, -R10 ;  /* 0x0000000905057c23 */ /* 0x000fe6000801080a */
[----:B------:R-:W-:Y:S01]  /*5390*/  @P1 FSEL R13, R13, -INF , !P2 ;  /* 0xff8000000d0d1808 */ /* 0x000fe20005000000 */
[----:B------:R1:W-:Y:S01]  /*53a0*/  MUFU.EX2 R223, R5 ;  /* 0x0000000500df7308 */ /* 0x0003e20000000800 */
[----:B------:R-:W-:Y:S02]  /*53b0*/  ISETP.GE.AND P0, PT, R14, RZ, PT ;  /* 0x000000ff0e00720c */ /* 0x000fe40003f06270 */
[----:B------:R-:W-:Y:S01]  /*53c0*/  PLOP3.LUT P1, PT, PT, PT, UP0, 0x80, 0x0 ;  /* 0x000000000000781c */ /* 0x000fe20003f2f008 */
[----:B------:R-:W-:Y:S06]  /*53d0*/  FFMA.FTZ R13, R13, UR9, -R12 ;  /* 0x000000090d0d7c23 */ /* 0x000fec000801080c */
[----:B------:R3:W-:Y:S04]  /*53e0*/  MUFU.EX2 R96, R13 ;  /* 0x0000000d00607308 */ /* 0x0007e80000000800 */
[----:B------:R-:W-:Y:S02]  /*53f0*/  @!P0 IADD3 R14, -R8, 0x9, RZ ;  /* 0x00000009080e8810 */ /* 0x000fe40007ffe1ff */
[----:B------:R-:W-:Y:S01]  /*5400*/  PLOP3.LUT P0, PT, PT, PT, UP0, 0x80, 0x0 ;  /* 0x000000000000781c */ /* 0x000fe20003f0f008 */
[----:B-1----:R-:W1:Y:S01]  /*5410*/  LDSM.16.M88.4 R4, [R188+0x1000] ;  /* 0x00100000bc04783b */ /* 0x002e620000000200 */
[----:B------:R-:W-:Y:S01]  /*5420*/  I2FP.F32.S32 R16, R14 ;  /* 0x0000000e00107245 */ /* 0x000fe20000201400 */
[----:B------:R-:W-:Y:S04]  /*5430*/  FFMA.FTZ R14, R21, -UR6, R227 ;  /* 0x80000006150e7c23 */ /* 0x000fe800080100e3 */
[----:B------:R-:W-:Y:S01]  /*5440*/  FFMA.FTZ R15, R16, -UR6, R91 ;  /* 0x80000006100f7c23 */ /* 0x000fe2000801005b */
[----:B------:R-:W-:Y:S01]  /*5450*/  @P3 FSEL R14, R14, -INF , !P2 ;  /* 0xff8000000e0e3808 */ /* 0x000fe20005000000 */
[----:B---3--:R-:W-:Y:S01]  /*5460*/  FFMA.FTZ R13, R20, -UR6, R222 ;  /* 0x80000006140d7c23 */ /* 0x008fe200080100de */
[----:B------:R-:W-:Y:S02]  /*5470*/  PLOP3.LUT P2, PT, PT, PT, UP0, 0x80, 0x0 ;  /* 0x000000000000781c */ /* 0x000fe40003f4f008 */
[----:B------:R-:W-:Y:S01]  /*5480*/  PLOP3.LUT P3, PT, PT, PT, UP0, 0x80, 0x0 ;  /* 0x000000000000781c */ /* 0x000fe20003f6f008 */
[--C-:B------:R-:W-:Y:S01]  /*5490*/  FFMA.FTZ R14, R14, UR9, -R11.reuse ;  /* 0x000000090e0e7c23 */ /* 0x100fe2000801080b */
[----:B------:R-:W-:Y:S02]  /*54a0*/  @P1 FSEL R13, R13, -INF , !P4 ;  /* 0xff8000000d0d1808 */ /* 0x000fe40006000000 */
[----:B------:R-:W-:Y:S01]  /*54b0*/  @P0 FSEL R15, R15, -INF , !P4 ;  /* 0xff8000000f0f0808 */ /* 0x000fe20006000000 */
[----:B------:R3:W-:Y:S01]  /*54c0*/  MUFU.EX2 R199, R14 ;  /* 0x0000000e00c77308 */ /* 0x0007e20000000800 */
[----:B------:R-:W-:Y:S01]  /*54d0*/  PLOP3.LUT P1, PT, PT, PT, UP0, 0x80, 0x0 ;  /* 0x000000000000781c */ /* 0x000fe20003f2f008 */
[----:B------:R-:W-:Y:S01]  /*54e0*/  FFMA.FTZ R13, R13, UR9, -R11 ;  /* 0x000000090d0d7c23 */ /* 0x000fe2000801080b */
[----:B------:R-:W-:Y:S01]  /*54f0*/  PLOP3.LUT P4, PT, PT, PT, UP0, 0x80, 0x0 ;  /* 0x000000000000781c */ /* 0x000fe20003f8f008 */
[----:B------:R-:W-:Y:S01]  /*5500*/  FFMA.FTZ R15, R15, UR9, -R12 ;  /* 0x000000090f0f7c23 */ /* 0x000fe2000801080c */
[----:B------:R-:W-:Y:S05]  /*5510*/  PLOP3.LUT P0, PT, PT, PT, UP0, 0x80, 0x0 ;  /* 0x000000000000781c */ /* 0x000fea0003f0f008 */
[----:B------:R2:W-:Y:S10]  /*5520*/  MUFU.EX2 R198, R13 ;  /* 0x0000000d00c67308 */ /* 0x0005f40000000800 */
[----:B------:R2:W-:Y:S01]  /*5530*/  MUFU.EX2 R95, R15 ;  /* 0x0000000f005f7308 */ /* 0x0005e20000000800 */
[----:B---3--:R-:W-:Y:S04]  /*5540*/  IADD3 R14, R8, -0x10, RZ ;  /* 0xfffffff0080e7810 */ /* 0x008fe80007ffe0ff */
[----:B------:R-:W-:Y:S01]  /*5550*/  ISETP.GE.AND P6, PT, R14, RZ, PT ;  /* 0x000000ff0e00720c */ /* 0x000fe20003fc6270 */
[-C--:B-1----:R-:W-:Y:S03]  /*5560*/  HMMA.16816.F32 R36, R176, R4.reuse, R36 ;  /* 0x00000004b024723c */ /* 0x082fe60000001824 */
[----:B--2---:R-:W-:Y:S03]  /*5570*/  VIADD R13, R8, 0xffffffef ;  /* 0xffffffef080d7836 */ /* 0x004fe60000000000 */
[C---:B------:R-:W-:Y:S04]  /*5580*/  HMMA.16816.F32 R40, R132.reuse, R4, R40 ;  /* 0x000000048428723c */ /* 0x040fe80000001828 */
[----:B------:R-:W-:Y:S01]  /*5590*/  ISETP.GE.AND P5, PT, R13, RZ, PT ;  /* 0x000000ff0d00720c */ /* 0x000fe20003fa6270 */
[----:B------:R-:W-:Y:S01]  /*55a0*/  @P2 VIADD R15, R0, 0x10 ;  /* 0x00000010000f2836 */ /* 0x000fe20000000000 */
[----:B------:R-:W-:Y:S01]  /*55b0*/  @!P6 IADD3 R14, -R8, 0x10, RZ ;  /* 0x00000010080ee810 */ /* 0x000fe20007ffe1ff */
[----:B------:R-:W-:Y:S01]  /*55c0*/  FFMA.FTZ R5, R17, -UR6, R221 ;  /* 0x8000000611057c23 */ /* 0x000fe200080100dd */
[----:B------:R-:W-:Y:S01]  /*55d0*/  PLOP3.LUT P2, PT, PT, PT, UP0, 0x80, 0x0 ;  /* 0x000000000000781c */ /* 0x000fe20003f4f008 */
[-C--:B------:R-:W-:Y:S03]  /*55e0*/  HMMA.16816.F32 R44, R132, R6.reuse, R44 ;  /* 0x00000006842c723c */ /* 0x080fe6000000182c */
[----:B------:R-:W-:Y:S01]  /*55f0*/  I2FP.F32.S32 R21, R14 ;  /* 0x0000000e00157245 */ /* 0x000fe20000201400 */
[----:B------:R-:W-:Y:S02]  /*5600*/  FFMA.FTZ R4, R16, -UR6, R220 ;  /* 0x8000000610047c23 */ /* 0x000fe400080100dc */
[C---:B------:R-:W-:Y:S05]  /*5610*/  HMMA.16816.F32 R48, R176.reuse, R6, R48 ;  /* 0x00000006b030723c */ /* 0x040fea0000001830 */
[----:B------:R-:W-:Y:S01]  /*5620*/  @!P5 IADD3 R13, -R8, 0x11, RZ ;  /* 0x00000011080dd810 */ /* 0x000fe20007ffe1ff */
[----:B------:R-:W-:Y:S01]  /*5630*/  FMUL.FTZ R36, R36, UR7 ;  /* 0x0000000724247c20 */ /* 0x000fe20008410000 */
[----:B------:R-:W-:Y:S01]  /*5640*/  @P1 ISETP.GE.AND P5, PT, R15, UR8, PT ;  /* 0x000000080f001c0c */ /* 0x000fe2000bfa6270 */
[----:B------:R-:W-:Y:S01]  /*5650*/  @P4 VIADD R15, R0, 0x11 ;  /* 0x00000011000f4836 */ /* 0x000fe20000000000 */
[----:B------:R-:W-:Y:S01]  /*5660*/  PLOP3.LUT P1, PT, PT, PT, UP0, 0x80, 0x0 ;  /* 0x000000000000781c */ /* 0x000fe20003f2f008 */
[----:B------:R-:W-:Y:S01]  /*5670*/  MUFU.TANH R82, R36 ;  /* 0x0000002400527308 */ /* 0x000fe20000002400 */
[----:B------:R-:W-:Y:S01]  /*5680*/  I2FP.F32.S32 R20, R13 ;  /* 0x0000000d00147245 */ /* 0x000fe20000201400 */
[----:B------:R-:W-:Y:S01]  /*5690*/  FFMA.FTZ R13, R21, -UR6, R90 ;  /* 0x80000006150d7c23 */ /* 0x000fe2000801005a */
[----:B------:R-:W-:Y:S01]  /*56a0*/  @P2 FSEL R5, R5, -INF , !P5 ;  /* 0xff80000005052808 */ /* 0x000fe20006800000 */
[----:B------:R-:W-:Y:S01]  /*56b0*/  FMUL.FTZ R38, R38, UR7 ;  /* 0x0000000726267c20 */ /* 0x000fe20008410000 */
[----:B------:R-:W-:Y:S01]  /*56c0*/  @P3 ISETP.GE.AND P3, PT, R15, UR8, PT ;  /* 0x000000080f003c0c */ /* 0x000fe2000bf66270 */
[----:B------:R-:W-:Y:S01]  /*56d0*/  FFMA.FTZ R14, R20, -UR6, R89 ;  /* 0x80000006140e7c23 */ /* 0x000fe20008010059 */
[----:B------:R-:W-:Y:S03]  /*56e0*/  @P0 FSEL R13, R13, -INF , !P5 ;  /* 0xff8000000d0d0808 */ /* 0x000fe60006800000 */
[----:B------:R-:W1:Y:S01]  /*56f0*/  MUFU.TANH R203, R38 ;  /* 0x0000002600cb7308 */ /* 0x000e620000002400 */
[----:B------:R-:W-:Y:S01]  /*5700*/  PLOP3.LUT P0, PT, PT, PT, UP0, 0x80, 0x0 ;  /* 0x000000000000781c */ /* 0x000fe20003f0f008 */
[--C-:B------:R-:W-:Y:S01]  /*5710*/  FFMA.FTZ R5, R5, UR9, -R11.reuse ;  /* 0x0000000905057c23 */ /* 0x100fe2000801080b */
[----:B------:R-:W-:Y:S01]  /*5720*/  FMUL.FTZ R37, R37, UR7 ;  /* 0x0000000725257c20 */ /* 0x000fe20008410000 */
[--C-:B------:R-:W-:Y:S01]  /*5730*/  FFMA.FTZ R13, R13, UR9, -R12.reuse ;  /* 0x000000090d0d7c23 */ /* 0x100fe2000801080c */
[----:B------:R-:W-:Y:S01]  /*5740*/  @P1 FSEL R14, R14, -INF , !P3 ;  /* 0xff8000000e0e1808 */ /* 0x000fe20005800000 */
[----:B------:R-:W-:Y:S01]  /*5750*/  FMUL.FTZ R48, R48, UR7 ;  /* 0x0000000730307c20 */ /* 0x000fe20008410000 */
[----:B------:R-:W-:Y:S03]  /*5760*/  FMUL.FTZ R50, R50, UR7 ;  /* 0x0000000732327c20 */ /* 0x000fe60008410000 */
[----:B------:R2:W-:Y:S01]  /*5770*/  MUFU.EX2 R182, R5 ;  /* 0x0000000500b67308 */ /* 0x0005e20000000800 */
[----:B------:R-:W-:Y:S01]  /*5780*/  PLOP3.LUT P2, PT, PT, PT, UP0, 0x80, 0x0 ;  /* 0x000000000000781c */ /* 0x000fe20003f4f008 */
[----:B------:R-:W-:Y:S01]  /*5790*/  FFMA.FTZ R14, R14, UR9, -R12 ;  /* 0x000000090e0e7c23 */ /* 0x000fe2000801080c */
[----:B------:R-:W-:Y:S01]  /*57a0*/  FMUL.FTZ R49, R49, UR7 ;  /* 0x0000000731317c20 */ /* 0x000fe20008410000 */
[----:B------:R-:W-:Y:S01]  /*57b0*/  FMUL.FTZ R51, R51, UR7 ;  /* 0x0000000733337c20 */ /* 0x000fe20008410000 */
[----:B------:R-:W-:Y:S01]  /*57c0*/  FMUL.FTZ R40, R40, UR7 ;  /* 0x0000000728287c20 */ /* 0x000fe20008410000 */
[----:B------:R-:W-:Y:S01]  /*57d0*/  @P0 FSEL R4, R4, -INF , !P3 ;  /* 0xff80000004040808 */ /* 0x000fe20005800000 */
[----:B------:R-:W-:Y:S03]  /*57e0*/  FMUL.FTZ R39, R39, UR7 ;  /* 0x0000000727277c20 */ /* 0x000fe60008410000 */
[----:B------:R-:W-:Y:S01]  /*57f0*/  MUFU.TANH R81, R37 ;  /* 0x0000002500517308 */ /* 0x000fe20000002400 */
[----:B------:R-:W-:Y:S01]  /*5800*/  FMUL.FTZ R42, R42, UR7 ;  /* 0x000000072a2a7c20 */ /* 0x000fe20008410000 */
[----:B------:R-:W-:Y:S01]  /*5810*/  FMUL.FTZ R43, R43, UR7 ;  /* 0x000000072b2b7c20 */ /* 0x000fe20008410000 */
[----:B------:R-:W-:Y:S01]  /*5820*/  FFMA.FTZ R4, R4, UR9, -R11 ;  /* 0x0000000904047c23 */ /* 0x000fe2000801080b */
[----:B------:R-:W-:Y:S01]  /*5830*/  FMUL.FTZ R41, R41, UR7 ;  /* 0x0000000729297c20 */ /* 0x000fe20008410000 */
[----:B------:R-:W-:Y:S01]  /*5840*/  FMUL.FTZ R44, R44, UR7 ;  /* 0x000000072c2c7c20 */ /* 0x000fe20008410000 */
[----:B------:R-:W-:Y:S01]  /*5850*/  FMUL.FTZ R45, R45, UR7 ;  /* 0x000000072d2d7c20 */ /* 0x000fe20008410000 */
[----:B------:R-:W-:Y:S03]  /*5860*/  FMUL.FTZ R46, R46, UR7 ;  /* 0x000000072e2e7c20 */ /* 0x000fe60008410000 */
[----:B------:R3:W-:Y:S01]  /*5870*/  MUFU.EX2 R181, R4 ;  /* 0x0000000400b57308 */ /* 0x0007e20000000800 */
[C---:B--2---:R-:W-:Y:S02]  /*5880*/  VIADD R5, R8.reuse, 0x30 ;  /* 0x0000003008057836 */ /* 0x044fe40000000000 */
[----:B------:R-:W-:Y:S01]  /*5890*/  FMUL.FTZ R47, R47, UR7 ;  /* 0x000000072f2f7c20 */ /* 0x000fe20008410000 */
[----:B------:R-:W-:Y:S02]  /*58a0*/  PLOP3.LUT P4, PT, PT, PT, UP0, 0x80, 0x0 ;  /* 0x000000000000781c */ /* 0x000fe40003f8f008 */
[----:B------:R-:W-:Y:S04]  /*58b0*/  ISETP.GE.AND P1, PT, R5, RZ, PT ;  /* 0x000000ff0500720c */ /* 0x000fe80003f26270 */
[----:B------:R-:W2:Y:S10]  /*58c0*/  MUFU.TANH R202, R39 ;  /* 0x0000002700ca7308 */ /* 0x000eb40000002400 */
[----:B------:R4:W-:Y:S01]  /*58d0*/  MUFU.EX2 R93, R14 ;  /* 0x0000000e005d7308 */ /* 0x0009e20000000800 */
[C---:B---3--:R-:W-:Y:S01]  /*58e0*/  VIADD R4, R8.reuse, 0x2f ;  /* 0x0000002f08047836 */ /* 0x048fe20000000000 */
[----:B------:R-:W-:Y:S02]  /*58f0*/  @!P1 IADD3 R5, -R8, -0x30, RZ ;  /* 0xffffffd008059810 */ /* 0x000fe40007ffe1ff */
[----:B------:R-:W-:Y:S02]  /*5900*/  PLOP3.LUT P1, PT, PT, PT, UP0, 0x80, 0x0 ;  /* 0x000000000000781c */ /* 0x000fe40003f2f008 */
[----:B------:R-:W-:Y:S04]  /*5910*/  ISETP.GE.AND P0, PT, R4, RZ, PT ;  /* 0x000000ff0400720c */ /* 0x000fe80003f06270 */
[----:B------:R-:W-:Y:S10]  /*5920*/  MUFU.TANH R78, R48 ;  /* 0x00000030004e7308 */ /* 0x000ff40000002400 */
[----:B------:R3:W-:Y:S01]  /*5930*/  MUFU.EX2 R94, R13 ;  /* 0x0000000d005e7308 */ /* 0x0007e20000000800 */
[----:B----4-:R-:W-:Y:S02]  /*5940*/  I2FP.F32.S32 R14, R5 ;  /* 0x00000005000e7245 */ /* 0x010fe40000201400 */
[----:B------:R-:W-:Y:S03]  /*5950*/  @!P0 IADD3 R4, -R8, -0x2f, RZ ;  /* 0xffffffd108048810 */ /* 0x000fe60007ffe1ff */
[C---:B------:R-:W-:Y:S01]  /*5960*/  FFMA.FTZ R5, R14.reuse, -UR6, R238 ;  /* 0x800000060e057c23 */ /* 0x040fe200080100ee */
[----:B------:R-:W-:Y:S03]  /*5970*/  PLOP3.LUT P0, PT, PT, PT, UP0, 0x80, 0x0 ;  /* 0x000000000000781c */ /* 0x000fe60003f0f008 */
[----:B------:R-:W-:Y:S01]  /*5980*/  MUFU.TANH R174, R50 ;  /* 0x0000003200ae7308 */ /* 0x000fe20000002400 */
[----:B------:R-:W-:Y:S01]  /*5990*/  I2FP.F32.S32 R15, R4 ;  /* 0x00000004000f7245 */ /* 0x000fe20000201400 */
[----:B------:R-:W-:Y:S01]  /*59a0*/  FFMA.FTZ R14, R14, -UR6, R249 ;  /* 0x800000060e0e7c23 */ /* 0x000fe200080100f9 */
[----:B------:R-:W-:Y:S02]  /*59b0*/  @P1 FSEL R5, R5, -INF , !P5 ;  /* 0xff80000005051808 */ /* 0x000fe40006800000 */
[----:B------:R-:W-:Y:S05]  /*59c0*/  PLOP3.LUT P1, PT, PT, PT, UP0, 0x80, 0x0 ;  /* 0x000000000000781c */ /* 0x000fea0003f2f008 */
[----:B------:R-:W4:Y:S01]  /*59d0*/  MUFU.TANH R219, R40 ;  /* 0x0000002800db7308 */ /* 0x000f220000002400 */
[--C-:B------:R-:W-:Y:S01]  /*59e0*/  FFMA.FTZ R4, R5, UR9, -R10.reuse ;  /* 0x0000000905047c23 */ /* 0x100fe2000801080a */
[----:B------:R-:W-:Y:S01]  /*59f0*/  FFMA.FTZ R5, R19, -UR6, R251 ;  /* 0x8000000613057c23 */ /* 0x000fe200080100fb */
[----:B---3--:R-:W-:Y:S04]  /*5a00*/  FFMA.FTZ R13, R15, -UR6, R237 ;  /* 0x800000060f0d7c23 */ /* 0x008fe800080100ed */
[----:B------:R-:W-:Y:S03]  /*5a10*/  @P2 FSEL R5, R5, -INF , !P5 ;  /* 0xff80000005052808 */ /* 0x000fe60006800000 */
[----:B------:R-:W-:Y:S01]  /*5a20*/  MUFU.TANH R77, R49 ;  /* 0x00000031004d7308 */ /* 0x000fe20000002400 */
[----:B------:R-:W-:Y:S02]  /*5a30*/  @P0 FSEL R13, R13, -INF , !P3 ;  /* 0xff8000000d0d0808 */ /* 0x000fe40005800000 */
[----:B------:R-:W-:Y:S01]  /*5a40*/  PLOP3.LUT P5, PT, PT, PT, UP0, 0x80, 0x0 ;  /* 0x000000000000781c */ /* 0x000fe20003faf008 */
[--C-:B------:R-:W-:Y:S01]  /*5a50*/  FFMA.FTZ R5, R5, UR9, -R9.reuse ;  /* 0x0000000905057c23 */ /* 0x100fe20008010809 */
[----:B------:R-:W-:Y:S01]  /*5a60*/  PLOP3.LUT P2, PT, PT, PT, UP0, 0x80, 0x0 ;  /* 0x000000000000781c */ /* 0x000fe20003f4f008 */
[----:B------:R-:W-:Y:S04]  /*5a70*/  FFMA.FTZ R13, R13, UR9, -R10 ;  /* 0x000000090d0d7c23 */ /* 0x000fe8000801080a */
[----:B------:R3:W-:Y:S10]  /*5a80*/  MUFU.EX2 R211, R4 ;  /* 0x0000000400d37308 */ /* 0x0007f40000000800 */
[----:B------:R-:W-:Y:S10]  /*5a90*/  MUFU.TANH R173, R51 ;  /* 0x0000003300ad7308 */ /* 0x000ff40000002400 */
[----:B------:R1:W-:Y:S01]  /*5aa0*/  MUFU.EX2 R229, R5 ;  /* 0x0000000500e57308 */ /* 0x0003e20000000800 */
[----:B---3--:R-:W-:Y:S05]  /*5ab0*/  FFMA.FTZ R4, R18, -UR6, R250 ;  /* 0x8000000612047c23 */ /* 0x008fea00080100fa */
[----:B------:R-:W-:Y:S04]  /*5ac0*/  @P1 FSEL R4, R4, -INF , !P3 ;  /* 0xff80000004041808 */ /* 0x000fe80005800000 */
[----:B------:R3:W-:Y:S01]  /*5ad0*/  MUFU.EX2 R210, R13 ;  /* 0x0000000d00d27308 */ /* 0x0007e20000000800 */
[----:B------:R-:W-:Y:S02]  /*5ae0*/  PLOP3.LUT P3, PT, PT, PT, UP0, 0x80, 0x0 ;  /* 0x000000000000781c */ /* 0x000fe40003f6f008 */
[----:B------:R-:W-:Y:S07]  /*5af0*/  PLOP3.LUT P1, PT, PT, PT, UP0, 0x80, 0x0 ;  /* 0x000000000000781c */ /* 0x000fee0003f2f008 */
[----:B------:R-:W4:Y:S01]  /*5b00*/  MUFU.TANH R239, R42 ;  /* 0x0000002a00ef7308 */ /* 0x000f220000002400 */
[--C-:B-1----:R-:W-:Y:S01]  /*5b10*/  FFMA.FTZ R5, R4, UR9, -R9.reuse ;  /* 0x0000000904057c23 */ /* 0x102fe20008010809 */
[----:B------:R-:W-:Y:S05]  /*5b20*/  VIADD R4, R8, 0x28 ;  /* 0x0000002808047836 */ /* 0x000fea0000000000 */
[----:B------:R-:W-:Y:S03]  /*5b30*/  ISETP.GE.AND P0, PT, R4, RZ, PT ;  /* 0x000000ff0400720c */ /* 0x000fe60003f06270 */
[----:B------:R1:W-:Y:S01]  /*5b40*/  MUFU.EX2 R228, R5 ;  /* 0x0000000500e47308 */ /* 0x0003e20000000800 */
[C---:B---3--:R-:W-:Y:S01]  /*5b50*/  @P3 VIADD R13, R0.reuse, 0x18 ;  /* 0x00000018000d3836 */ /* 0x048fe20000000000 */
[----:B------:R-:W-:Y:S04]  /*5b60*/  PLOP3.LUT P3, PT, PT, PT, UP0, 0x80, 0x0 ;  /* 0x000000000000781c */ /* 0x000fe80003f6f008 */
[----:B------:R-:W-:Y:S01]  /*5b70*/  @P2 ISETP.GE.AND P2, PT, R13, UR8, PT ;  /* 0x000000080d002c0c */ /* 0x000fe2000bf46270 */
[----:B------:R-:W-:Y:S03]  /*5b80*/  @P5 VIADD R13, R0, 0x19 ;  /* 0x00000019000d5836 */ /* 0x000fe60000000000 */
[----:B------:R-:W-:Y:S01]  /*5b90*/  MUFU.TANH R236, R43 ;  /* 0x0000002b00ec7308 */ /* 0x000fe20000002400 */
[C---:B------:R-:W-:Y:S02]  /*5ba0*/  @!P0 IADD3 R4, -R8.reuse, -0x28, RZ ;  /* 0xffffffd808048810 */ /* 0x040fe40007ffe1ff */
[----:B------:R-:W-:Y:S01]  /*5bb0*/  @P4 ISETP.GE.AND P4, PT, R13, UR8, PT ;  /* 0x000000080d004c0c */ /* 0x000fe2000bf86270 */
[----:B------:R-:W-:Y:S01]  /*5bc0*/  FFMA.FTZ R13, R15, -UR6, R248 ;  /* 0x800000060f0d7c23 */ /* 0x000fe200080100f8 */
[----:B------:R-:W-:Y:S01]  /*5bd0*/  I2FP.F32.S32 R19, R4 ;  /* 0x0000000400137245 */ /* 0x000fe20000201400 */
[C---:B------:R-:W-:Y:S01]  /*5be0*/  VIADD R15, R8.reuse, 0xffffffe8 ;  /* 0xffffffe8080f7836 */ /* 0x040fe20000000000 */
[----:B-1----:R-:W-:Y:S03]  /*5bf0*/  IADD3 R5, R8, 0x27, RZ ;  /* 0x0000002708057810 */ /* 0x002fe60007ffe0ff */
[----:B------:R-:W1:Y:S01]  /*5c00*/  MUFU.TANH R218, R41 ;  /* 0x0000002900da7308 */ /* 0x000e620000002400 */
[----:B------:R-:W-:Y:S01]  /*5c10*/  @P3 FSEL R13, R13, -INF , !P4 ;  /* 0xff8000000d0d3808 */ /* 0x000fe20006000000 */
[----:B------:R-:W-:Y:S01]  /*5c20*/  FFMA.FTZ R4, R19, -UR6, R234 ;  /* 0x8000000613047c23 */ /* 0x000fe200080100ea */
[----:B------:R-:W-:Y:S02]  /*5c30*/  ISETP.GE.AND P6, PT, R5, RZ, PT ;  /* 0x000000ff0500720c */ /* 0x000fe40003fc6270 */
[----:B------:R-:W-:Y:S01]  /*5c40*/  PLOP3.LUT P0, PT, PT, PT, UP0, 0x80, 0x0 ;  /* 0x000000000000781c */ /* 0x000fe20003f0f008 */
[----:B------:R-:W-:Y:S01]  /*5c50*/  FFMA.FTZ R13, R13, UR9, -R9 ;  /* 0x000000090d0d7c23 */ /* 0x000fe20008010809 */
[----:B------:R-:W-:Y:S03]  /*5c60*/  @P1 FSEL R4, R4, -INF , !P2 ;  /* 0xff80000004041808 */ /* 0x000fe60005000000 */
[----:B------:R-:W3:Y:S01]  /*5c70*/  MUFU.TANH R215, R44 ;  /* 0x0000002c00d77308 */ /* 0x000ee20000002400 */
[----:B------:R-:W-:Y:S02]  /*5c80*/  PLOP3.LUT P1, PT, PT, PT, UP0, 0x80, 0x0 ;  /* 0x000000000000781c */ /* 0x000fe40003f2f008 */
[----:B------:R-:W-:Y:S01]  /*5c90*/  PLOP3.LUT P3, PT, PT, PT, UP0, 0x80, 0x0 ;  /* 0x000000000000781c */ /* 0x000fe20003f6f008 */
[--C-:B------:R-:W-:Y:S06]  /*5ca0*/  FFMA.FTZ R4, R4, UR9, -R10.reuse ;  /* 0x0000000904047c23 */ /* 0x100fec000801080a */
[----:B------:R2:W-:Y:S01]  /*5cb0*/  MUFU.EX2 R224, R13 ;  /* 0x0000000d00e07308 */ /* 0x0005e20000000800 */
[----:B------:R-:W-:Y:S04]  /*5cc0*/  @!P6 IADD3 R5, -R8, -0x27, RZ ;  /* 0xffffffd90805e810 */ /* 0x000fe80007ffe1ff */
[----:B------:R-:W-:Y:S02]  /*5cd0*/  I2FP.F32.S32 R18, R5 ;  /* 0x0000000500127245 */ /* 0x000fe40000201400 */
[----:B------:R-:W-:Y:S03]  /*5ce0*/  @P1 FSEL R14, R14, -INF , !P2 ;  /* 0xff8000000e0e1808 */ /* 0x000fe60005000000 */
[----:B------:R-:W-:Y:S01]  /*5cf0*/  MUFU.EX2 R205, R4 ;  /* 0x0000000400cd7308 */ /* 0x000fe20000000800 */
[----:B------:R-:W-:Y:S01]  /*5d00*/  ISETP.GE.AND P1, PT, R15, RZ, PT ;  /* 0x000000ff0f00720c */ /* 0x000fe20003f26270 */
[----:B------:R-:W-:Y:S01]  /*5d10*/  FFMA.FTZ R5, R18, -UR6, R233 ;  /* 0x8000000612057c23 */ /* 0x000fe200080100e9 */
[----:B------:R-:W-:Y:S04]  /*5d20*/  FFMA.FTZ R14, R14, UR9, -R9 ;  /* 0x000000090e0e7c23 */ /* 0x000fe80008010809 */
[----:B------:R-:W-:Y:S03]  /*5d30*/  @P0 FSEL R5, R5, -INF , !P4 ;  /* 0xff80000005050808 */ /* 0x000fe60006000000 */
[----:B------:R4:W-:Y:S02]  /*5d40*/  MUFU.EX2 R225, R14 ;  /* 0x0000000e00e17308 */ /* 0x0009e40000000800 */
[----:B------:R-:W-:Y:S02]  /*5d50*/  FFMA.FTZ R5, R5, UR9, -R10 ;  /* 0x0000000905057c23 */ /* 0x000fe4000801080a */
[C---:B------:R-:W-:Y:S02]  /*5d60*/  @!P1 IADD3 R15, -R8.reuse, 0x18, RZ ;  /* 0x00000018080f9810 */ /* 0x040fe40007ffe1ff */
[----:B------:R-:W-:Y:S04]  /*5d70*/  PLOP3.LUT P1, PT, PT, PT, UP0, 0x80, 0x0 ;  /* 0x000000000000781c */ /* 0x000fe80003f2f008 */
[----:B------:R1:W-:Y:S01]  /*5d80*/  MUFU.EX2 R204, R5 ;  /* 0x0000000500cc7308 */ /* 0x0003e20000000800 */
[----:B------:R-:W-:Y:S05]  /*5d90*/  I2FP.F32.S32 R17, R15 ;  /* 0x0000000f00117245 */ /* 0x000fea0000201400 */
[----:B--2---:R-:W-:Y:S01]  /*5da0*/  FFMA.FTZ R13, R17, -UR6, R86 ;  /* 0x80000006110d7c23 */ /* 0x004fe20008010056 */
[----:B----4-:R-:W-:Y:S03]  /*5db0*/  VIADD R14, R8, 0xffffffe7 ;  /* 0xffffffe7080e7836 */ /* 0x010fe60000000000 */
[----:B------:R-:W2:Y:S01]  /*5dc0*/  MUFU.TANH R214, R45 ;  /* 0x0000002d00d67308 */ /* 0x000ea20000002400 */
[----:B------:R-:W-:Y:S02]  /*5dd0*/  @P1 FSEL R13, R13, -INF , !P2 ;  /* 0xff8000000d0d1808 */ /* 0x000fe40005000000 */
[----:B------:R-:W-:Y:S02]  /*5de0*/  ISETP.GE.AND P0, PT, R14, RZ, PT ;  /* 0x000000ff0e00720c */ /* 0x000fe40003f06270 */
[----:B------:R-:W-:Y:S01]  /*5df0*/  PLOP3.LUT P1, PT, PT, PT, UP0, 0x80, 0x0 ;  /* 0x000000000000781c */ /* 0x000fe20003f2f008 */
[----:B-1----:R-:W1:Y:S01]  /*5e00*/  LDSM.16.M88.4 R4, [R188+0x1800] ;  /* 0x00180000bc04783b */ /* 0x002e620000000200 */
[----:B------:R-:W-:Y:S03]  /*5e10*/  FFMA.FTZ R13, R13, UR9, -R12 ;  /* 0x000000090d0d7c23 */ /* 0x000fe6000801080c */
[----:B------:R-:W4:Y:S10]  /*5e20*/  MUFU.TANH R235, R46 ;  /* 0x0000002e00eb7308 */ /* 0x000f340000002400 */
[----:B------:R3:W-:Y:S01]  /*5e30*/  MUFU.EX2 R88, R13 ;  /* 0x0000000d00587308 */ /* 0x0007e20000000800 */
[----:B------:R-:W-:Y:S02]  /*5e40*/  @!P0 IADD3 R14, -R8, 0x19, RZ ;  /* 0x00000019080e8810 */ /* 0x000fe40007ffe1ff */
[----:B------:R-:W-:Y:S02]  /*5e50*/  PLOP3.LUT P0, PT, PT, PT, UP0, 0x80, 0x0 ;  /* 0x000000000000781c */ /* 0x000fe40003f0f008 */
[----:B------:R-:W-:Y:S01]  /*5e60*/  I2FP.F32.S32 R16, R14 ;  /* 0x0000000e00107245 */ /* 0x000fe20000201400 */
[----:B------:R-:W-:Y:S04]  /*5e70*/  FFMA.FTZ R14, R21, -UR6, R207 ;  /* 0x80000006150e7c23 */ /* 0x000fe800080100cf */
[----:B------:R-:W4:Y:S01]  /*5e80*/  MUFU.TANH R232, R47 ;  /* 0x0000002f00e87308 */ /* 0x000f220000002400 */
[----:B------:R-:W-:Y:S01]  /*5e90*/  FFMA.FTZ R15, R16, -UR6, R85 ;  /* 0x80000006100f7c23 */ /* 0x000fe20008010055 */
[----:B------:R-:W-:Y:S02]  /*5ea0*/  @P3 FSEL R14, R14, -INF , !P2 ;  /* 0xff8000000e0e3808 */ /* 0x000fe40005000000 */
[----:B------:R-:W-:Y:S02]  /*5eb0*/  PLOP3.LUT P2, PT, PT, PT, UP0, 0x80, 0x0 ;  /* 0x000000000000781c */ /* 0x000fe40003f4f008 */
[----:B------:R-:W-:Y:S01]  /*5ec0*/  PLOP3.LUT P3, PT, PT, PT, UP0, 0x80, 0x0 ;  /* 0x000000000000781c */ /* 0x000fe20003f6f008 */
[--C-:B------:R-:W-:Y:S01]  /*5ed0*/  FFMA.FTZ R14, R14, UR9, -R11.reuse ;  /* 0x000000090e0e7c23 */ /* 0x100fe2000801080b */
[----:B---3--:R-:W-:Y:S01]  /*5ee0*/  FFMA.FTZ R13, R20, -UR6, R206 ;  /* 0x80000006140d7c23 */ /* 0x008fe200080100ce */
[----:B------:R-:W-:Y:S02]  /*5ef0*/  @P0 FSEL R15, R15, -INF , !P4 ;  /* 0xff8000000f0f0808 */ /* 0x000fe40006000000 */
[----:B------:R3:W-:Y:S01]  /*5f00*/  MUFU.EX2 R166, R14 ;  /* 0x0000000e00a67308 */ /* 0x0007e20000000800 */
[----:B------:R-:W-:Y:S02]  /*5f10*/  PLOP3.LUT P0, PT, PT, PT, UP0, 0x80, 0x0 ;  /* 0x000000000000781c */ /* 0x000fe40003f0f008 */
[----:B------:R-:W-:Y:S01]  /*5f20*/  @P1 FSEL R13, R13, -INF , !P4 ;  /* 0xff8000000d0d1808 */ /* 0x000fe20006000000 */
[----:B------:R-:W-:Y:S01]  /*5f30*/  FFMA.FTZ R15, R15, UR9, -R12 ;  /* 0x000000090f0f7c23 */ /* 0x000fe2000801080c */
[----:B------:R-:W-:Y:S02]  /*5f40*/  PLOP3.LUT P1, PT, PT, PT, UP0, 0x80, 0x0 ;  /* 0x000000000000781c */ /* 0x000fe40003f2f008 */
[----:B------:R-:W-:Y:S01]  /*5f50*/  PLOP3.LUT P4, PT, PT, PT, UP0, 0x80, 0x0 ;  /* 0x000000000000781c */ /* 0x000fe20003f8f008 */
[----:B------:R-:W-:Y:S02]  /*5f60*/  FFMA.FTZ R13, R13, UR9, -R11 ;  /* 0x000000090d0d7c23 */ /* 0x000fe4000801080b */
[----:B------:R2:W-:Y:S01]  /*5f70*/  MUFU.EX2 R87, R15 ;  /* 0x0000000f00577308 */ /* 0x0005e20000000800 */
[-C--:B-1----:R-:W-:Y:S06]  /*5f80*/  HMMA.16816.F32 R52, R176, R4.reuse, R52 ;  /* 0x00000004b034723c */ /* 0x082fec0000001834 */
[C---:B------:R-:W-:Y:S03]  /*5f90*/  HMMA.16816.F32 R56, R132.reuse, R4, R56 ;  /* 0x000000048438723c */ /* 0x040fe60000001838 */
[----:B------:R1:W-:Y:S02]  /*5fa0*/  MUFU.EX2 R165, R13 ;  /* 0x0000000d00a57308 */ /* 0x0003e40000000800 */
[----:B---3--:R-:W-:Y:S01]  /*5fb0*/  VIADD R14, R8, 0xffffffe0 ;  /* 0xffffffe0080e7836 */ /* 0x008fe20000000000 */
[-C--:B------:R-:W-:Y:S04]  /*5fc0*/  HMMA.16816.F32 R60, R132, R6.reuse, R60 ;  /* 0x00000006843c723c */ /* 0x080fe8000000183c */
[----:B------:R-:W-:Y:S01]  /*5fd0*/  ISETP.GE.AND P6, PT, R14, RZ, PT ;  /* 0x000000ff0e00720c */ /* 0x000fe20003fc6270 */
[----:B------:R-:W-:Y:S01]  /*5fe0*/  FFMA.FTZ R5, R17, -UR6, R203 ;  /* 0x8000000611057c23 */ /* 0x000fe200080100cb */
[----:B--2---:R-:W-:Y:S01]  /*5ff0*/  @P2 IADD3 R15, R0, 0x20, RZ ;  /* 0x00000020000f2810 */ /* 0x004fe20007ffe0ff */
[----:B------:R-:W-:Y:S01]  /*6000*/  FFMA.FTZ R4, R16, -UR6, R202 ;  /* 0x8000000610047c23 */ /* 0x000fe200080100ca */
[----:B------:R-:W-:Y:S01]  /*6010*/  PLOP3.LUT P2, PT, PT, PT, UP0, 0x80, 0x0 ;  /* 0x000000000000781c */ /* 0x000fe20003f4f008 */
[----:B------:R-:W-:Y:S04]  /*6020*/  HMMA.16816.F32 R64, R176, R6, R64 ;  /* 0x00000006b040723c */ /* 0x000fe80000001840 */
[C---:B-1----:R-:W-:Y:S01]  /*6030*/  VIADD R13, R8.reuse, 0xffffffdf ;  /* 0xffffffdf080d7836 */ /* 0x042fe20000000000 */
[----:B------:R-:W-:Y:S01]  /*6040*/  IADD3 R17, R8, -0x38, RZ ;  /* 0xffffffc808117810 */ /* 0x000fe20007ffe0ff */
[----:B------:R-:W-:Y:S01]  /*6050*/  FMUL.FTZ R52, R52, UR7 ;  /* 0x0000000734347c20 */ /* 0x000fe20008410000 */
[C---:B------:R-:W-:Y:S01]  /*6060*/  VIADD R6, R8.reuse, 0xffffffd8 ;  /* 0xffffffd808067836 */ /* 0x040fe20000000000 */
[C---:B------:R-:W-:Y:S02]  /*6070*/  @!P6 IADD3 R14, -R8.reuse, 0x20, RZ ;  /* 0x00000020080ee810 */ /* 0x040fe40007ffe1ff */
[----:B------:R-:W-:Y:S01]  /*6080*/  ISETP.GE.AND P5, PT, R13, RZ, PT ;  /* 0x000000ff0d00720c */ /* 0x000fe20003fa6270 */
[----:B------:R-:W-:Y:S01]  /*6090*/  VIADD R7, R8, 0xffffffd7 ;  /* 0xffffffd708077836 */ /* 0x000fe20000000000 */
[----:B------:R-:W-:Y:S01]  /*60a0*/  I2FP.F32.S32 R23, R14 ;  /* 0x0000000e00177245 */ /* 0x000fe20000201400 */
[----:B------:R-:W1:Y:S01]  /*60b0*/  MUFU.TANH R72, R52 ;  /* 0x0000003400487308 */ /* 0x000e620000002400 */
[----:B------:R-:W-:Y:S01]  /*60c0*/  FMUL.FTZ R53, R53, UR7 ;  /* 0x0000000735357c20 */ /* 0x000fe20008410000 */
[----:B------:R-:W-:Y:S01]  /*60d0*/  FMUL.FTZ R55, R55, UR7 ;  /* 0x0000000737377c20 */ /* 0x000fe20008410000 */
[----:B------:R-:W-:Y:S01]  /*60e0*/  FMUL.FTZ R54, R54, UR7 ;  /* 0x0000000736367c20 */ /* 0x000fe20008410000 */
[----:B------:R-:W-:Y:S01]  /*60f0*/  FMUL.FTZ R56, R56, UR7 ;  /* 0x0000000738387c20 */ /* 0x000fe20008410000 */
[----:B------:R-:W-:Y:S01]  /*6100*/  FMUL.FTZ R57, R57, UR7 ;  /* 0x0000000739397c20 */ /* 0x000fe20008410000 */
[----:B------:R-:W-:Y:S01]  /*6110*/  FMUL.FTZ R58, R58, UR7 ;  /* 0x000000073a3a7c20 */ /* 0x000fe20008410000 */
[----:B------:R-:W-:Y:S03]  /*6120*/  FMUL.FTZ R59, R59, UR7 ;  /* 0x000000073b3b7c20 */ /* 0x000fe60008410000 */
[----:B------:R-:W2:Y:S01]  /*6130*/  MUFU.TANH R71, R53 ;  /* 0x0000003500477308 */ /* 0x000ea20000002400 */
[----:B------:R-:W-:Y:S01]  /*6140*/  FMUL.FTZ R60, R60, UR7 ;  /* 0x000000073c3c7c20 */ /* 0x000fe20008410000 */
[----:B------:R-:W-:Y:S01]  /*6150*/  @!P5 IADD3 R13, -R8, 0x21, RZ ;  /* 0x00000021080dd810 */ /* 0x000fe20007ffe1ff */
[----:B------:R-:W-:Y:S01]  /*6160*/  FMUL.FTZ R61, R61, UR7 ;  /* 0x000000073d3d7c20 */ /* 0x000fe20008410000 */
[----:B------:R-:W-:Y:S01]  /*6170*/  @P1 ISETP.GE.AND P5, PT, R15, UR8, PT ;  /* 0x000000080f001c0c */ /* 0x000fe2000bfa6270 */
[----:B------:R-:W-:Y:S01]  /*6180*/  @P4 VIADD R15, R0, 0x21 ;  /* 0x00000021000f4836 */ /* 0x000fe20000000000 */
[----:B------:R-:W-:Y:S01]  /*6190*/  I2FP.F32.S32 R22, R13 ;  /* 0x0000000d00167245 */ /* 0x000fe20000201400 */
[----:B------:R-:W-:Y:S01]  /*61a0*/  FFMA.FTZ R13, R23, -UR6, R82 ;  /* 0x80000006170d7c23 */ /* 0x000fe20008010052 */
[----:B------:R-:W-:Y:S02]  /*61b0*/  @P2 FSEL R5, R5, -INF , !P5 ;  /* 0xff80000005052808 */ /* 0x000fe40006800000 */
[----:B------:R-:W-:Y:S01]  /*61c0*/  MUFU.TANH R170, R55 ;  /* 0x0000003700aa7308 */ /* 0x000fe20000002400 */
[----:B------:R-:W-:Y:S01]  /*61d0*/  PLOP3.LUT P1, PT, PT, PT, UP0, 0x80, 0x0 ;  /* 0x000000000000781c */ /* 0x000fe20003f2f008 */
[----:B------:R-:W-:Y:S01]  /*61e0*/  FFMA.FTZ R14, R22, -UR6, R81 ;  /* 0x80000006160e7c23 */ /* 0x000fe20008010051 */
[----:B------:R-:W-:Y:S01]  /*61f0*/  @P0 FSEL R13, R13, -INF , !P5 ;  /* 0xff8000000d0d0808 */ /* 0x000fe20006800000 */
[--C-:B------:R-:W-:Y:S01]  /*6200*/  FFMA.FTZ R5, R5, UR9, -R11.reuse ;  /* 0x0000000905057c23 */ /* 0x100fe2000801080b */
[----:B------:R-:W-:Y:S01]  /*6210*/  PLOP3.LUT P0, PT, PT, PT, UP0, 0x80, 0x0 ;  /* 0x000000000000781c */ /* 0x000fe20003f0f008 */
[----:B------:R-:W-:Y:S01]  /*6220*/  FMUL.FTZ R64, R64, UR7 ;  /* 0x0000000740407c20 */ /* 0x000fe20008410000 */
[----:B------:R-:W-:Y:S03]  /*6230*/  @P3 ISETP.GE.AND P3, PT, R15, UR8, PT ;  /* 0x000000080f003c0c */ /* 0x000fe6000bf66270 */
[----:B------:R3:W-:Y:S01]  /*6240*/  MUFU.EX2 R162, R5 ;  /* 0x0000000500a27308 */ /* 0x0007e20000000800 */
[----:B------:R-:W-:Y:S01]  /*6250*/  PLOP3.LUT P2, PT, PT, PT, UP0, 0x80, 0x0 ;  /* 0x000000000000781c */ /* 0x000fe20003f4f008 */
[--C-:B------:R-:W-:Y:S01]  /*6260*/  FFMA.FTZ R13, R13, UR9, -R12.reuse ;  /* 0x000000090d0d7c23 */ /* 0x100fe2000801080c */
[----:B------:R-:W-:Y:S01]  /*6270*/  PLOP3.LUT P4, PT, PT, PT, UP0, 0x80, 0x0 ;  /* 0x000000000000781c */ /* 0x000fe20003f8f008 */
[----:B------:R-:W-:Y:S02]  /*6280*/  VIADD R15, R8, 0x10 ;  /* 0x00000010080f7836 */ /* 0x000fe40000000000 */
[----:B------:R-:W-:Y:S01]  /*6290*/  FMUL.FTZ R66, R66, UR7 ;  /* 0x0000000742427c20 */ /* 0x000fe20008410000 */
[----:B------:R-:W-:Y:S01]  /*62a0*/  @P1 FSEL R14, R14, -INF , !P3 ;  /* 0xff8000000e0e1808 */ /* 0x000fe20005800000 */
[----:B------:R-:W-:Y:S02]  /*62b0*/  FMUL.FTZ R62, R62, UR7 ;  /* 0x000000073e3e7c20 */ /* 0x000fe40008410000 */
[----:B------:R-:W-:Y:S01]  /*62c0*/  MUFU.EX2 R84, R13 ;  /* 0x0000000d00547308 */ /* 0x000fe20000000800 */
[----:B------:R-:W-:Y:S01]  /*62d0*/  FMUL.FTZ R65, R65, UR7 ;  /* 0x0000000741417c20 */ /* 0x000fe20008410000 */
[----:B------:R-:W-:Y:S01]  /*62e0*/  @P0 FSEL R4, R4, -INF , !P3 ;  /* 0xff80000004040808 */ /* 0x000fe20005800000 */
[----:B------:R-:W-:Y:S01]  /*62f0*/  FFMA.FTZ R14, R14, UR9, -R12 ;  /* 0x000000090e0e7c23 */ /* 0x000fe2000801080c */
[----:B------:R-:W-:Y:S01]  /*6300*/  FMUL.FTZ R67, R67, UR7 ;  /* 0x0000000743437c20 */ /* 0x000fe20008410000 */
[----:B------:R-:W-:Y:S02]  /*6310*/  FMUL.FTZ R63, R63, UR7 ;  /* 0x000000073f3f7c20 */ /* 0x000fe40008410000 */
[----:B------:R-:W-:Y:S03]  /*6320*/  FFMA.FTZ R4, R4, UR9, -R11 ;  /* 0x0000000904047c23 */ /* 0x000fe6000801080b */
[----:B------:R4:W-:Y:S01]  /*6330*/  MUFU.EX2 R83, R14 ;  /* 0x0000000e00537308 */ /* 0x0009e20000000800 */
[C---:B---3--:R-:W-:Y:S05]  /*6340*/  VIADD R5, R8.reuse, 0x20 ;  /* 0x0000002008057836 */ /* 0x048fea0000000000 */
[----:B------:R-:W-:Y:S04]  /*6350*/  ISETP.GE.AND P1, PT, R5, RZ, PT ;  /* 0x000000ff0500720c */ /* 0x000fe80003f26270 */
[----:B------:R3:W-:Y:S10]  /*6360*/  MUFU.EX2 R161, R4 ;  /* 0x0000000400a17308 */ /* 0x0007f40000000800 */
[----:B------:R-:W2:Y:S01]  /*6370*/  MUFU.TANH R172, R54 ;  /* 0x0000003600ac7308 */ /* 0x000ea20000002400 */
[C---:B------:R-:W-:Y:S02]  /*6380*/  @!P1 IADD3 R5, -R8.reuse, -0x20, RZ ;  /* 0xffffffe008059810 */ /* 0x040fe40007ffe1ff */
[----:B------:R-:W-:Y:S02]  /*6390*/  PLOP3.LUT P1, PT, PT, PT, UP0, 0x80, 0x0 ;  /* 0x000000000000781c */ /* 0x000fe40003f2f008 */
[----:B----4-:R-:W-:Y:S05]  /*63a0*/  I2FP.F32.S32 R14, R5 ;  /* 0x00000005000e7245 */ /* 0x010fea0000201400 */
[----:B------:R-:W4:Y:S01]  /*63b0*/  MUFU.TANH R200, R56 ;  /* 0x0000003800c87308 */ /* 0x000f220000002400 */
[----:B---3--:R-:W-:Y:S02]  /*63c0*/  VIADD R4, R8, 0x1f ;  /* 0x0000001f08047836 */ /* 0x008fe40000000000 */
[----:B------:R-:W-:Y:S03]  /*63d0*/  FFMA.FTZ R5, R14, -UR6, R219 ;  /* 0x800000060e057c23 */ /* 0x000fe600080100db */
[----:B------:R-:W-:Y:S04]  /*63e0*/  ISETP.GE.AND P0, PT, R4, RZ, PT ;  /* 0x000000ff0400720c */ /* 0x000fe80003f06270 */
[----:B------:R-:W3:Y:S01]  /*63f0*/  MUFU.TANH R201, R57 ;  /* 0x0000003900c97308 */ /* 0x000ee20000002400 */
[----:B------:R-:W-:Y:S02]  /*6400*/  @P1 FSEL R5, R5, -INF , !P5 ;  /* 0xff80000005051808 */ /* 0x000fe40006800000 */
[----:B------:R-:W-:Y:S07]  /*6410*/  PLOP3.LUT P1, PT, PT, PT, UP0, 0x80, 0x0 ;  /* 0x000000000000781c */ /* 0x000fee0003f2f008 */
[----:B------:R-:W3:Y:S01]  /*6420*/  MUFU.TANH R217, R58 ;  /* 0x0000003a00d97308 */ /* 0x000ee20000002400 */
[----:B------:R-:W-:Y:S02]  /*6430*/  @!P0 IADD3 R4, -R8, -0x1f, RZ ;  /* 0xffffffe108048810 */ /* 0x000fe40007ffe1ff */
[----:B------:R-:W-:Y:S02]  /*6440*/  PLOP3.LUT P0, PT, PT, PT, UP0, 0x80, 0x0 ;  /* 0x000000000000781c */ /* 0x000fe40003f0f008 */
[----:B------:R-:W-:Y:S01]  /*6450*/  I2FP.F32.S32 R16, R4 ;  /* 0x0000000400107245 */ /* 0x000fe20000201400 */
[----:B------:R-:W-:Y:S01]  /*6460*/  FFMA.FTZ R4, R5, UR9, -R10 ;  /* 0x0000000905047c23 */ /* 0x000fe2000801080a */
[----:B------:R-:W-:Y:S03]  /*6470*/  FFMA.FTZ R5, R19, -UR6, R239 ;  /* 0x8000000613057c23 */ /* 0x000fe600080100ef */
[----:B------:R-:W3:Y:S01]  /*6480*/  MUFU.TANH R216, R59 ;  /* 0x0000003b00d87308 */ /* 0x000ee20000002400 */
[----:B------:R-:W-:Y:S01]  /*6490*/  FFMA.FTZ R13, R16, -UR6, R218 ;  /* 0x80000006100d7c23 */ /* 0x000fe200080100da */
[----:B------:R-:W-:Y:S08]  /*64a0*/  @P2 FSEL R5, R5, -INF , !P5 ;  /* 0xff80000005052808 */ /* 0x000ff00006800000 */
[----:B------:R1:W-:Y:S01]  /*64b0*/  MUFU.EX2 R180, R4 ;  /* 0x0000000400b47308 */ /* 0x0003e20000000800 */
[--C-:B------:R-:W-:Y:S01]  /*64c0*/  FFMA.FTZ R5, R5, UR9, -R9.reuse ;  /* 0x0000000905057c23 */ /* 0x100fe20008010809 */
[----:B------:R-:W-:Y:S02]  /*64d0*/  @P0 FSEL R13, R13, -INF , !P3 ;  /* 0xff8000000d0d0808 */ /* 0x000fe40005800000 */
[----:B------:R-:W-:Y:S03]  /*64e0*/  PLOP3.LUT P0, PT, PT, PT, UP0, 0x80, 0x0 ;  /* 0x000000000000781c */ /* 0x000fe60003f0f008 */
[----:B------:R-:W-:Y:S03]  /*64f0*/  FFMA.FTZ R13, R13, UR9, -R10 ;  /* 0x000000090d0d7c23 */ /* 0x000fe6000801080a */
[----:B------:R2:W-:Y:S10]  /*6500*/  MUFU.EX2 R209, R5 ;  /* 0x0000000500d17308 */ /* 0x0005f40000000800 */
[----:B------:R4:W-:Y:S01]  /*6510*/  MUFU.EX2 R175, R13 ;  /* 0x0000000d00af7308 */ /* 0x0009e20000000800 */
[----:B-1----:R-:W-:Y:S01]  /*6520*/  FFMA.FTZ R4, R18, -UR6, R236 ;  /* 0x8000000612047c23 */ /* 0x002fe200080100ec */
[----:B------:R-:W-:Y:S04]  /*6530*/  VIADD R18, R8, 0xffffffc7 ;  /* 0xffffffc708127836 */ /* 0x000fe80000000000 */
[----:B------:R-:W-:Y:S02]  /*6540*/  @P1 FSEL R4, R4, -INF , !P3 ;  /* 0xff80000004041808 */ /* 0x000fe40005800000 */
[----:B------:R-:W-:Y:S01]  /*6550*/  PLOP3.LUT P1, PT, PT, PT, UP0, 0x80, 0x0 ;  /* 0x000000000000781c */ /* 0x000fe20003f2f008 */
[----:B--2---:R-:W-:Y:S01]  /*6560*/  VIADD R5, R8, 0x18 ;  /* 0x0000001808057836 */ /* 0x004fe20000000000 */
[----:B------:R-:W-:Y:S01]  /*6570*/  PLOP3.LUT P3, PT, PT, PT, UP0, 0x80, 0x0 ;  /* 0x000000000000781c */ /* 0x000fe20003f6f008 */
[----:B------:R-:W-:Y:S01]  /*6580*/  FFMA.FTZ R4, R4, UR9, -R9 ;  /* 0x0000000904047c23 */ /* 0x000fe20008010809 */
[----:B------:R-:W1:Y:S02]  /*6590*/  MUFU.TANH R197, R60 ;  /* 0x0000003c00c57308 */ /* 0x000e640000002400 */
[----:B------:R-:W-:Y:S01]  /*65a0*/  ISETP.GE.AND P2, PT, R5, RZ, PT ;  /* 0x000000ff0500720c */ /* 0x000fe20003f46270 */
[C---:B----4-:R-:W-:Y:S01]  /*65b0*/  @P0 VIADD R13, R0.reuse, 0x28 ;  /* 0x00000028000d0836 */ /* 0x050fe20000000000 */
[----:B------:R-:W-:Y:S06]  /*65c0*/  PLOP3.LUT P0, PT, PT, PT, UP0, 0x80, 0x0 ;  /* 0x000000000000781c */ /* 0x000fec0003f0f008 */
[----:B------:R2:W-:Y:S01]  /*65d0*/  MUFU.EX2 R208, R4 ;  /* 0x0000000400d07308 */ /* 0x0005e20000000800 */
[----:B------:R-:W-:Y:S02]  /*65e0*/  @P1 ISETP.GE.AND P1, PT, R13, UR8, PT ;  /* 0x000000080d001c0c */ /* 0x000fe4000bf26270 */
[----:B------:R-:W-:Y:S02]  /*65f0*/  @P3 IADD3 R13, R0, 0x29, RZ ;  /* 0x00000029000d3810 */ /* 0x000fe40007ffe0ff */
[----:B------:R-:W-:Y:S02]  /*6600*/  PLOP3.LUT P3, PT, PT, PT, UP0, 0x80, 0x0 ;  /* 0x000000000000781c */ /* 0x000fe40003f6f008 */
[C---:B------:R-:W-:Y:S03]  /*6610*/  @!P2 IADD3 R5, -R8.reuse, -0x18, RZ ;  /* 0xffffffe80805a810 */ /* 0x040fe60007ffe1ff */
[----:B------:R-:W-:Y:S01]  /*6620*/  MUFU.TANH R183, R61 ;  /* 0x0000003d00b77308 */ /* 0x000fe20000002400 */
[----:B------:R-:W-:Y:S02]  /*6630*/  PLOP3.LUT P2, PT, PT, PT, UP0, 0x80, 0x0 ;  /* 0x000000000000781c */ /* 0x000fe40003f4f008 */
[----:B------:R-:W-:Y:S02]  /*6640*/  I2FP.F32.S32 R21, R5 ;  /* 0x0000000500157245 */ /* 0x000fe40000201400 */
[----:B------:R-:W-:Y:S01]  /*6650*/  @P4 ISETP.GE.AND P4, PT, R13, UR8, PT ;  /* 0x000000080d004c0c */ /* 0x000fe2000bf86270 */
[C---:B------:R-:W-:Y:S02]  /*6660*/  VIADD R13, R8.reuse, 0xffffffd0 ;  /* 0xffffffd0080d7836 */ /* 0x040fe40000000000 */
[----:B--2---:R-:W-:Y:S02]  /*6670*/  VIADD R4, R8, 0x17 ;  /* 0x0000001708047836 */ /* 0x004fe40000000000 */
[----:B------:R-:W-:Y:S01]  /*6680*/  FFMA.FTZ R5, R21, -UR6, R215 ;  /* 0x8000000615057c23 */ /* 0x000fe200080100d7 */
[----:B------:R-:W2:Y:S02]  /*6690*/  MUFU.TANH R70, R64 ;  /* 0x0000004000467308 */ /* 0x000ea40000002400 */
[----:B------:R-:W-:Y:S02]  /*66a0*/  ISETP.GE.AND P5, PT, R4, RZ, PT ;  /* 0x000000ff0400720c */ /* 0x000fe40003fa6270 */
[----:B------:R-:W-:Y:S02]  /*66b0*/  @P2 FSEL R5, R5, -INF , !P1 ;  /* 0xff80000005052808 */ /* 0x000fe40004800000 */
[----:B------:R-:W-:Y:S04]  /*66c0*/  ISETP.GE.AND P2, PT, R6, RZ, PT ;  /* 0x000000ff0600720c */ /* 0x000fe80003f46270 */
[----:B------:R-:W-:Y:S01]  /*66d0*/  MUFU.TANH R158, R66 ;  /* 0x00000042009e7308 */ /* 0x000fe20000002400 */
[----:B------:R-:W-:Y:S04]  /*66e0*/  FFMA.FTZ R5, R5, UR9, -R10 ;  /* 0x0000000905057c23 */ /* 0x000fe8000801080a */
[C---:B------:R-:W-:Y:S05]  /*66f0*/  @!P5 IADD3 R4, -R8.reuse, -0x17, RZ ;  /* 0xffffffe90804d810 */ /* 0x040fea0007ffe1ff */
[----:B------:R4:W-:Y:S01]  /*6700*/  MUFU.EX2 R169, R5 ;  /* 0x0000000500a97308 */ /* 0x0009e20000000800 */
[----:B------:R-:W-:Y:S02]  /*6710*/  ISETP.GE.AND P5, PT, R7, RZ, PT ;  /* 0x000000ff0700720c */ /* 0x000fe40003fa6270 */
[----:B------:R-:W-:Y:S02]  /*6720*/  I2FP.F32.S32 R20, R4 ;  /* 0x0000000400147245 */ /* 0x000fe40000201400 */
[----:B------:R-:W-:Y:S03]  /*6730*/  @!P2 IADD3 R6, -R8, 0x28, RZ ;  /* 0x000000280806a810 */ /* 0x000fe60007ffe1ff */
[----:B------:R-:W-:Y:S02]  /*6740*/  FFMA.FTZ R4, R20, -UR6, R214 ;  /* 0x8000000614047c23 */ /* 0x000fe400080100d6 */
[----:B------:R-:W-:Y:S03]  /*6750*/  MUFU.TANH R213, R62 ;  /* 0x0000003e00d57308 */ /* 0x000fe60000002400 */
[----:B------:R-:W-:Y:S02]  /*6760*/  @P0 FSEL R4, R4, -INF , !P4 ;  /* 0xff80000004040808 */ /* 0x000fe40006000000 */
[----:B------:R-:W-:Y:S01]  /*6770*/  PLOP3.LUT P0, PT, PT, PT, UP0, 0x80, 0x0 ;  /* 0x000000000000781c */ /* 0x000fe20003f0f008 */
[----:B----4-:R-:W-:Y:S02]  /*6780*/  FFMA.FTZ R5, R14, -UR6, R235 ;  /* 0x800000060e057c23 */ /* 0x010fe400080100eb */
[----:B------:R-:W-:Y:S01]  /*6790*/  FFMA.FTZ R4, R4, UR9, -R10 ;  /* 0x0000000904047c23 */ /* 0x000fe2000801080a */
[C---:B------:R-:W-:Y:S01]  /*67a0*/  VIADD R14, R8.reuse, 0xffffffcf ;  /* 0xffffffcf080e7836 */ /* 0x040fe20000000000 */
[----:B------:R-:W-:Y:S01]  /*67b0*/  @!P5 IADD3 R7, -R8, 0x29, RZ ;  /* 0x000000290807d810 */ /* 0x000fe20007ffe1ff */
[----:B------:R-:W4:Y:S01]  /*67c0*/  MUFU.TANH R69, R65 ;  /* 0x0000004100457308 */ /* 0x000f220000002400 */
[----:B------:R-:W-:Y:S02]  /*67d0*/  @P3 FSEL R5, R5, -INF , !P1 ;  /* 0xff80000005053808 */ /* 0x000fe40004800000 */
[----:B------:R-:W-:Y:S02]  /*67e0*/  ISETP.GE.AND P3, PT, R13, RZ, PT ;  /* 0x000000ff0d00720c */ /* 0x000fe40003f66270 */
[----:B------:R-:W-:Y:S01]  /*67f0*/  ISETP.GE.AND P5, PT, R17, RZ, PT ;  /* 0x000000ff1100720c */ /* 0x000fe20003fa6270 */
[--C-:B------:R-:W-:Y:S01]  /*6800*/  FFMA.FTZ R5, R5, UR9, -R9.reuse ;  /* 0x0000000905057c23 */ /* 0x100fe20008010809 */
[----:B------:R-:W-:Y:S03]  /*6810*/  ISETP.GE.AND P6, PT, R14, RZ, PT ;  /* 0x000000ff0e00720c */ /* 0x000fe60003fc6270 */
[----:B------:R3:W-:Y:S01]  /*6820*/  MUFU.EX2 R167, R4 ;  /* 0x0000000400a77308 */ /* 0x0007e20000000800 */
[----:B------:R-:W-:Y:S05]  /*6830*/  I2FP.F32.S32 R7, R7 ;  /* 0x0000000700077245 */ /* 0x000fea0000201400 */
[----:B------:R-:W-:Y:S04]  /*6840*/  @!P3 IADD3 R13, -R8, 0x30, RZ ;  /* 0x00000030080db810 */ /* 0x000fe80007ffe1ff */
[----:B------:R1:W-:Y:S01]  /*6850*/  MUFU.EX2 R179, R5 ;  /* 0x0000000500b37308 */ /* 0x0003e20000000800 */
[----:B------:R-:W-:Y:S02]  /*6860*/  ISETP.GE.AND P3, PT, R18, RZ, PT ;  /* 0x000000ff1200720c */ /* 0x000fe40003f66270 */
[C---:B------:R-:W-:Y:S02]  /*6870*/  @!P5 IADD3 R17, -R8.reuse, 0x38, RZ ;  /* 0x000000380811d810 */ /* 0x040fe40007ffe1ff */
[----:B------:R-:W-:Y:S02]  /*6880*/  @!P6 IADD3 R14, -R8, 0x31, RZ ;  /* 0x00000031080ee810 */ /* 0x000fe40007ffe1ff */
[----:B------:R-:W-:Y:S01]  /*6890*/  PLOP3.LUT P6, PT, PT, PT, UP0, 0x80, 0x0 ;  /* 0x000000000000781c */ /* 0x000fe20003fcf008 */
[----:B---3--:R-:W-:Y:S01]  /*68a0*/  FFMA.FTZ R4, R16, -UR6, R232 ;  /* 0x8000000610047c23 */ /* 0x008fe200080100e8 */
[----:B------:R-:W-:Y:S01]  /*68b0*/  VIADD R16, R8, 0xf ;  /* 0x0000000f08107836 */ /* 0x000fe20000000000 */
[----:B------:R-:W-:Y:S01]  /*68c0*/  PLOP3.LUT P5, PT, PT, PT, UP0, 0x80, 0x0 ;  /* 0x000000000000781c */ /* 0x000fe20003faf008 */
[----:B------:R-:W3:Y:S01]  /*68d0*/  MUFU.TANH R157, R67 ;  /* 0x00000043009d7308 */ /* 0x000ee20000002400 */
[----:B------:R-:W-:Y:S02]  /*68e0*/  I2FP.F32.S32 R13, R13 ;  /* 0x0000000d000d7245 */ /* 0x000fe40000201400 */
[----:B------:R-:W-:Y:S02]  /*68f0*/  @P0 FSEL R4, R4, -INF , !P4 ;  /* 0xff80000004040808 */ /* 0x000fe40006000000 */
[----:B------:R-:W-:Y:S01]  /*6900*/  ISETP.GE.AND P0, PT, R15, RZ, PT ;  /* 0x000000ff0f00720c */ /* 0x000fe20003f06270 */
[----:B-1----:R-:W-:Y:S01]  /*6910*/  FFMA.FTZ R5, R23, -UR6, R174 ;  /* 0x8000000617057c23 */ /* 0x002fe200080100ae */
[----:B------:R-:W-:Y:S01]  /*6920*/  ISETP.GE.AND P2, PT, R16, RZ, PT ;  /* 0x000000ff1000720c */ /* 0x000fe20003f46270 */
[----:B------:R-:W-:Y:S01]  /*6930*/  FFMA.FTZ R4, R4, UR9, -R9 ;  /* 0x0000000904047c23 */ /* 0x000fe20008010809 */
[----:B------:R-:W-:Y:S01]  /*6940*/  @!P3 IADD3 R18, -R8, 0x39, RZ ;  /* 0x000000390812b810 */ /* 0x000fe20007ffe1ff */
[----:B------:R-:W-:Y:S01]  /*6950*/  @P6 VIADD R19, R0, 0x30 ;  /* 0x0000003000136836 */ /* 0x000fe20000000000 */
[----:B------:R-:W-:Y:S01]  /*6960*/  PLOP3.LUT P3, PT, PT, PT, UP0, 0x80, 0x0 ;  /* 0x000000000000781c */ /* 0x000fe20003f6f008 */
[----:B------:R1:W-:Y:S01]  /*6970*/  MUFU.EX2 R178, R4 ;  /* 0x0000000400b27308 */ /* 0x0003e20000000800 */
[----:B------:R-:W-:Y:S02]  /*6980*/  PLOP3.LUT P6, PT, PT, PT, UP0, 0x80, 0x0 ;  /* 0x000000000000781c */ /* 0x000fe40003fcf008 */
[----:B------:R-:W-:Y:S02]  /*6990*/  @P5 ISETP.GE.AND P5, PT, R19, UR8, PT ;  /* 0x0000000813005c0c */ /* 0x000fe4000bfa6270 */
[----:B------:R-:W3:Y:S01]  /*69a0*/  LDL R19, [R1+0x4] ;  /* 0x0000040001137983 */ /* 0x000ee20000100800 */
[C---:B------:R-:W-:Y:S02]  /*69b0*/  @!P0 IADD3 R15, -R8.reuse, -0x10, RZ ;  /* 0xfffffff0080f8810 */ /* 0x040fe40007ffe1ff */
[----:B------:R-:W-:Y:S02]  /*69c0*/  PLOP3.LUT P0, PT, PT, PT, UP0, 0x80, 0x0 ;  /* 0x000000000000781c */ /* 0x000fe40003f0f008 */
[----:B------:R-:W3:Y:S01]  /*69d0*/  MUFU.TANH R212, R63 ;  /* 0x0000003f00d47308 */ /* 0x000ee20000002400 */
[----:B------:R-:W-:Y:S02]  /*69e0*/  @!P2 IADD3 R16, -R8, -0xf, RZ ;  /* 0xfffffff10810a810 */ /* 0x000fe40007ffe1ff */
[----:B------:R-:W-:Y:S01]  /*69f0*/  I2FP.F32.S32 R8, R6 ;  /* 0x0000000600087245 */ /* 0x000fe20000201400 */
[----:B------:R-:W-:Y:S01]  /*6a00*/  FFMA.FTZ R6, R7, -UR6, R77 ;  /* 0x8000000607067c23 */ /* 0x000fe2000801004d */
[----:B------:R-:W-:Y:S02]  /*6a10*/  PLOP3.LUT P2, PT, PT, PT, UP0, 0x80, 0x0 ;  /* 0x000000000000781c */ /* 0x000fe40003f4f008 */
[----:B------:R-:W-:Y:S01]  /*6a20*/  I2FP.F32.S32 R14, R14 ;  /* 0x0000000e000e7245 */ /* 0x000fe20000201400 */
[----:B-1----:R-:W-:Y:S01]  /*6a30*/  FFMA.FTZ R4, R8, -UR6, R78 ;  /* 0x8000000608047c23 */ /* 0x002fe2000801004e */
[----:B------:R-:W-:Y:S02]  /*6a40*/  I2FP.F32.S32 R15, R15 ;  /* 0x0000000f000f7245 */ /* 0x000fe40000201400 */
[----:B------:R-:W-:Y:S02]  /*6a50*/  I2FP.F32.S32 R16, R16 ;  /* 0x0000001000107245 */ /* 0x000fe40000201400 */
[----:B------:R-:W-:Y:S02]  /*6a60*/  @P0 FSEL R4, R4, -INF , !P1 ;  /* 0xff80000004040808 */ /* 0x000fe40004800000 */
[----:B------:R-:W-:Y:S03]  /*6a70*/  PLOP3.LUT P0, PT, PT, PT, UP0, 0x80, 0x0 ;  /* 0x000000000000781c */ /* 0x000fe60003f0f008 */
[--C-:B------:R-:W-:Y:S01]  /*6a80*/  FFMA.FTZ R4, R4, UR9, -R12.reuse ;  /* 0x0000000904047c23 */ /* 0x100fe2000801080c */
[----:B------:R-:W-:Y:S02]  /*6a90*/  @P2 FSEL R6, R6, -INF , !P4 ;  /* 0xff80000006062808 */ /* 0x000fe40006000000 */
[----:B------:R-:W-:Y:S01]  /*6aa0*/  PLOP3.LUT P2, PT, PT, PT, UP0, 0x80, 0x0 ;  /* 0x000000000000781c */ /* 0x000fe20003f4f008 */
[----:B------:R1:W-:Y:S02]  /*6ab0*/  MUFU.EX2 R80, R4 ;  /* 0x0000000400507308 */ /* 0x0003e40000000800 */
[----:B------:R-:W-:Y:S04]  /*6ac0*/  FFMA.FTZ R6, R6, UR9, -R12 ;  /* 0x0000000906067c23 */ /* 0x000fe8000801080c */
[----:B------:R-:W-:Y:S02]  /*6ad0*/  @P0 FSEL R5, R5, -INF , !P1 ;  /* 0xff80000005050808 */ /* 0x000fe40004800000 */
[----:B------:R-:W-:Y:S02]  /*6ae0*/  PLOP3.LUT P1, PT, PT, PT, UP0, 0x80, 0x0 ;  /* 0x000000000000781c */ /* 0x000fe40003f2f008 */
[----:B------:R2:W3:Y:S01]  /*6af0*/  MUFU.EX2 R79, R6 ;  /* 0x00000006004f7308 */ /* 0x0004e20000000800 */
[----:B------:R-:W-:Y:S01]  /*6b00*/  PLOP3.LUT P0, PT, PT, PT, UP0, 0x80, 0x0 ;  /* 0x000000000000781c */ /* 0x000fe20003f0f008 */
[----:B------:R-:W-:Y:S08]  /*6b10*/  FFMA.FTZ R5, R5, UR9, -R11 ;  /* 0x0000000905057c23 */ /* 0x000ff0000801080b */
[----:B------:R4:W-:Y:S01]  /*6b20*/  MUFU.EX2 R156, R5 ;  /* 0x00000005009c7308 */ /* 0x0009e20000000800 */
[----:B-1----:R-:W-:Y:S01]  /*6b30*/  @P3 VIADD R4, R0, 0x31 ;  /* 0x0000003100043836 */ /* 0x002fe20000000000 */
[----:B------:R-:W-:Y:S04]  /*6b40*/  PLOP3.LUT P3, PT, PT, PT, UP0, 0x80, 0x0 ;  /* 0x000000000000781c */ /* 0x000fe80003f6f008 */
[----:B------:R-:W-:Y:S01]  /*6b50*/  @P6 ISETP.GE.AND P6, PT, R4, UR8, PT ;  /* 0x0000000804006c0c */ /* 0x000fe2000bfc6270 */
[----:B------:R-:W-:Y:S05]  /*6b60*/  FFMA.FTZ R4, R22, -UR6, R173 ;  /* 0x8000000616047c23 */ /* 0x000fea00080100ad */
[----:B------:R-:W-:Y:S02]  /*6b70*/  @P2 FSEL R4, R4, -INF , !P4 ;  /* 0xff80000004042808 */ /* 0x000fe40006000000 */
[----:B------:R-:W-:Y:S01]  /*6b80*/  PLOP3.LUT P4, PT, PT, PT, UP0, 0x80, 0x0 ;  /* 0x000000000000781c */ /* 0x000fe20003f8f008 */
[----:B--2---:R-:W-:Y:S01]  /*6b90*/  @P3 VIADD R6, R0, 0x38 ;  /* 0x0000003800063836 */ /* 0x004fe20000000000 */
[----:B------:R-:W-:Y:S01]  /*6ba0*/  PLOP3.LUT P3, PT, PT, PT, UP0, 0x80, 0x0 ;  /* 0x000000000000781c */ /* 0x000fe20003f6f008 */
[----:B----4-:R-:W-:Y:S01]  /*6bb0*/  FFMA.FTZ R5, R13, -UR6, R72 ;  /* 0x800000060d057c23 */ /* 0x010fe20008010048 */
[----:B------:R-:W-:Y:S01]  /*6bc0*/  FFMA.FTZ R4, R4, UR9, -R11 ;  /* 0x0000000904047c23 */ /* 0x000fe2000801080b */
[----:B------:R-:W-:Y:S03]  /*6bd0*/  PLOP3.LUT P2, PT, PT, PT, UP0, 0x80, 0x0 ;  /* 0x000000000000781c */ /* 0x000fe60003f4f008 */
[----:B------:R-:W-:Y:S01]  /*6be0*/  @P1 FSEL R5, R5, -INF , !P5 ;  /* 0xff80000005051808 */ /* 0x000fe20006800000 */
[----:B------:R1:W2:Y:S01]  /*6bf0*/  MUFU.EX2 R155, R4 ;  /* 0x00000004009b7308 */ /* 0x0002a20000000800 */
[----:B------:R-:W-:Y:S03]  /*6c00*/  PLOP3.LUT P1, PT, PT, PT, UP0, 0x80, 0x0 ;  /* 0x000000000000781c */ /* 0x000fe60003f2f008 */
[----:B------:R-:W-:Y:S06]  /*6c10*/  FFMA.FTZ R5, R5, UR9, -R12 ;  /* 0x0000000905057c23 */ /* 0x000fec000801080c */
[----:B------:R4:W-:Y:S01]  /*6c20*/  MUFU.EX2 R76, R5 ;  /* 0x00000005004c7308 */ /* 0x0009e20000000800 */
[----:B------:R-:W-:Y:S02]  /*6c30*/  @P2 ISETP.GE.AND P2, PT, R6, UR8, PT ;  /* 0x0000000806002c0c */ /* 0x000fe4000bf46270 */
[----:B------:R-:W-:Y:S01]  /*6c40*/  F2FP.F16.F32.PACK_AB R6, R230, R231 ;  /* 0x000000e7e606723e */ /* 0x000fe200000000ff */
[----:B-1----:R-:W-:Y:S05]  /*6c50*/  FFMA.FTZ R4, R14, -UR6, R71 ;  /* 0x800000060e047c23 */ /* 0x002fea0008010047 */
[----:B------:R-:W-:Y:S02]  /*6c60*/  @P0 FSEL R4, R4, -INF , !P6 ;  /* 0xff80000004040808 */ /* 0x000fe40007000000 */
[----:B------:R-:W-:Y:S01]  /*6c70*/  PLOP3.LUT P0, PT, PT, PT, UP0, 0x80, 0x0 ;  /* 0x000000000000781c */ /* 0x000fe20003f0f008 */
[----:B----4-:R-:W-:Y:S02]  /*6c80*/  @P4 VIADD R5, R0, 0x39 ;  /* 0x0000003900054836 */ /* 0x010fe40000000000 */
[----:B------:R-:W-:Y:S01]  /*6c90*/  FFMA.FTZ R0, R8, -UR6, R172 ;  /* 0x8000000608007c23 */ /* 0x000fe200080100ac */
[----:B------:R-:W-:Y:S01]  /*6ca0*/  FFMA.FTZ R4, R4, UR9, -R12 ;  /* 0x0000000904047c23 */ /* 0x000fe2000801080c */
[----:B------:R-:W4:Y:S01]  /*6cb0*/  LDL R8, [R1+0xc] ;  /* 0x00000c0001087983 */ /* 0x000f220000100800 */
[----:B------:R-:W-:Y:S02]  /*6cc0*/  PLOP3.LUT P4, PT, PT, PT, UP0, 0x80, 0x0 ;  /* 0x000000000000781c */ /* 0x000fe40003f8f008 */
[----:B------:R-:W-:Y:S01]  /*6cd0*/  @P3 ISETP.GE.AND P3, PT, R5, UR8, PT ;  /* 0x0000000805003c0c */ /* 0x000fe2000bf66270 */
[----:B------:R1:W2:Y:S01]  /*6ce0*/  MUFU.EX2 R75, R4 ;  /* 0x00000004004b7308 */ /* 0x0002a20000000800 */
[----:B------:R-:W-:Y:S02]  /*6cf0*/  F2FP.F16.F32.PACK_AB R5, R99, R100 ;  /* 0x000000646305723e */ /* 0x000fe400000000ff */
[----:B------:R-:W-:Y:S02]  /*6d00*/  @P1 FSEL R0, R0, -INF , !P5 ;  /* 0xff80000000001808 */ /* 0x000fe40006800000 */
[----:B------:R-:W-:Y:S01]  /*6d10*/  PLOP3.LUT P1, PT, PT, PT, UP0, 0x80, 0x0 ;  /* 0x000000000000781c */ /* 0x000fe20003f2f008 */
[----:B------:R2:W-:Y:S02]  /*6d20*/  STS [R26+0x1c000], R5 ;  /* 0x01c000051a007388 */ /* 0x0005e40000000800 */
[--C-:B------:R-:W-:Y:S04]  /*6d30*/  FFMA.FTZ R0, R0, UR9, -R11.reuse ;  /* 0x0000000900007c23 */ /* 0x100fe8000801080b */
[----:B------:R2:W-:Y:S01]  /*6d40*/  MUFU.EX2 R154, R0 ;  /* 0x00000000009a7308 */ /* 0x0005e20000000800 */
[----:B-1----:R-:W-:Y:S02]  /*6d50*/  FFMA.FTZ R4, R7, -UR6, R170 ;  /* 0x8000000607047c23 */ /* 0x002fe400080100aa */
[----:B------:R-:W4:Y:S03]  /*6d60*/  LDL R7, [R1+0x14] ;  /* 0x0000140001077983 */ /* 0x000f260000100800 */
[----:B------:R-:W-:Y:S02]  /*6d70*/  @P0 FSEL R4, R4, -INF , !P6 ;  /* 0xff80000004040808 */ /* 0x000fe40007000000 */
[----:B------:R-:W-:Y:S01]  /*6d80*/  PLOP3.LUT P0, PT, PT, PT, UP0, 0x80, 0x0 ;  /* 0x000000000000781c */ /* 0x000fe20003f0f008 */
[----:B--2---:R-:W-:Y:S01]  /*6d90*/  FFMA.FTZ R0, R15, -UR6, R200 ;  /* 0x800000060f007c23 */ /* 0x004fe200080100c8 */
[----:B------:R-:W-:Y:S04]  /*6da0*/  F2FP.F16.F32.PACK_AB R5, R194, R193 ;  /* 0x000000c1c205723e */ /* 0x000fe800000000ff */
[----:B------:R-:W-:Y:S01]  /*6db0*/  @P1 FSEL R0, R0, -INF , !P5 ;  /* 0xff80000000001808 */ /* 0x000fe20006800000 */
[----:B------:R1:W-:Y:S01]  /*6dc0*/  STS [R26+0x1c400], R5 ;  /* 0x01c400051a007388 */ /* 0x0003e20000000800 */
[----:B------:R-:W-:Y:S01]  /*6dd0*/  PLOP3.LUT P1, PT, PT, PT, UP0, 0x80, 0x0 ;  /* 0x000000000000781c */ /* 0x000fe20003f2f008 */
[----:B-1----:R-:W-:Y:S01]  /*6de0*/  FFMA.FTZ R5, R4, UR9, -R11 ;  /* 0x0000000904057c23 */ /* 0x002fe2000801080b */
[----:B------:R-:W-:Y:S03]  /*6df0*/  F2FP.F16.F32.PACK_AB R4, R95, R96 ;  /* 0x000000605f04723e */ /* 0x000fe600000000ff */
[----:B------:R1:W2:Y:S02]  /*6e00*/  MUFU.EX2 R153, R5 ;  /* 0x0000000500997308 */ /* 0x0002a40000000800 */
[----:B------:R2:W-:Y:S01]  /*6e10*/  STS [R25+0x1c000], R4 ;  /* 0x01c0000419007388 */ /* 0x0005e20000000800 */
[----:B-1----:R-:W-:Y:S05]  /*6e20*/  FFMA.FTZ R5, R16, -UR6, R201 ;  /* 0x8000000610057c23 */ /* 0x002fea00080100c9 */
[----:B------:R-:W-:Y:S02]  /*6e30*/  @P0 FSEL R5, R5, -INF , !P6 ;  /* 0xff80000005050808 */ /* 0x000fe40007000000 */
[----:B------:R-:W-:Y:S01]  /*6e40*/  PLOP3.LUT P0, PT, PT, PT, UP0, 0x80, 0x0 ;  /* 0x000000000000781c */ /* 0x000fe20003f0f008 */
[--C-:B--2---:R-:W-:Y:S01]  /*6e50*/  FFMA.FTZ R4, R0, UR9, -R10.reuse ;  /* 0x0000000900047c23 */ /* 0x104fe2000801080a */
[----:B------:R-:W-:Y:S03]  /*6e60*/  F2FP.F16.F32.PACK_AB R0, R198, R199 ;  /* 0x000000c7c600723e */ /* 0x000fe600000000ff */
[----:B------:R1:W-:Y:S02]  /*6e70*/  MUFU.EX2 R164, R4 ;  /* 0x0000000400a47308 */ /* 0x0003e40000000800 */
[----:B------:R2:W-:Y:S04]  /*6e80*/  STS [R25+0x1c400], R0 ;  /* 0x01c4000019007388 */ /* 0x0005e80000000800 */
[----:B------:R2:W-:Y:S01]  /*6e90*/  STS [R26+0x1e000], R6 ;  /* 0x01e000061a007388 */ /* 0x0005e20000000800 */
[----:B-1----:R-:W-:Y:S05]  /*6ea0*/  FFMA.FTZ R4, R21, -UR6, R217 ;  /* 0x8000000615047c23 */ /* 0x002fea00080100d9 */
[----:B------:R-:W-:Y:S02]  /*6eb0*/  @P1 FSEL R4, R4, -INF , !P5 ;  /* 0xff80000004041808 */ /* 0x000fe40006800000 */
[----:B------:R-:W-:Y:S01]  /*6ec0*/  PLOP3.LUT P1, PT, PT, PT, UP0, 0x80, 0x0 ;  /* 0x000000000000781c */ /* 0x000fe20003f2f008 */
[----:B--2---:R-:W-:Y:S01]  /*6ed0*/  FFMA.FTZ R0, R5, UR9, -R10 ;  /* 0x0000000905007c23 */ /* 0x004fe2000801080a */
[----:B------:R-:W-:Y:S01]  /*6ee0*/  F2FP.F16.F32.PACK_AB R5, R243, R244 ;  /* 0x000000f4f305723e */ /* 0x000fe200000000ff */
[----:B------:R-:W-:Y:S02]  /*6ef0*/  FFMA.FTZ R4, R4, UR9, -R9 ;  /* 0x0000000904047c23 */ /* 0x000fe40008010809 */
[----:B------:R1:W-:Y:S01]  /*6f00*/  MUFU.EX2 R163, R0 ;  /* 0x0000000000a37308 */ /* 0x0003e20000000800 */
[----:B------:R-:W-:Y:S01]  /*6f10*/  F2FP.F16.F32.PACK_AB R6, R223, R226 ;  /* 0x000000e2df06723e */ /* 0x000fe200000000ff */
[----:B------:R2:W-:Y:S04]  /*6f20*/  STS [R26+0x1e400], R5 ;  /* 0x01e400051a007388 */ /* 0x0005e80000000800 */
[----:B------:R2:W-:Y:S04]  /*6f30*/  STS [R25+0x1e000], R6 ;  /* 0x01e0000619007388 */ /* 0x0005e80000000800 */
[----:B------:R2:W-:Y:S01]  /*6f40*/  MUFU.EX2 R177, R4 ;  /* 0x0000000400b17308 */ /* 0x0005e20000000800 */
[----:B-1----:R-:W-:Y:S05]  /*6f50*/  FFMA.FTZ R0, R20, -UR6, R216 ;  /* 0x8000000614007c23 */ /* 0x002fea00080100d8 */
[----:B------:R-:W-:Y:S02]  /*6f60*/  @P0 FSEL R0, R0, -INF , !P6 ;  /* 0xff80000000000808 */ /* 0x000fe40007000000 */
[----:B------:R-:W-:Y:S01]  /*6f70*/  PLOP3.LUT P0, PT, PT, PT, UP0, 0x80, 0x0 ;  /* 0x000000000000781c */ /* 0x000fe20003f0f008 */
[----:B--2---:R-:W-:Y:S02]  /*6f80*/  FFMA.FTZ R4, R136, -UR6, R197 ;  /* 0x8000000688047c23 */ /* 0x004fe400080100c5 */
[----:B------:R-:W-:Y:S01]  /*6f90*/  FFMA.FTZ R0, R0, UR9, -R9 ;  /* 0x0000000900007c23 */ /* 0x000fe20008010809 */
[----:B------:R-:W-:Y:S02]  /*6fa0*/  F2FP.F16.F32.PACK_AB R5, R240, R241 ;  /* 0x000000f1f005723e */ /* 0x000fe400000000ff */
[----:B------:R-:W-:Y:S01]  /*6fb0*/  @P1 FSEL R4, R4, -INF , !P2 ;  /* 0xff80000004041808 */ /* 0x000fe20005000000 */
[----:B------:R1:W-:Y:S01]  /*6fc0*/  MUFU.EX2 R176, R0 ;  /* 0x0000000000b07308 */ /* 0x0003e20000000800 */
[----:B------:R-:W-:Y:S01]  /*6fd0*/  PLOP3.LUT P1, PT, PT, PT, UP0, 0x80, 0x0 ;  /* 0x000000000000781c */ /* 0x000fe20003f2f008 */
[----:B------:R2:W-:Y:S02]  /*6fe0*/  STS [R25+0x1e400], R5 ;  /* 0x01e4000519007388 */ /* 0x0005e40000000800 */
[----:B------:R-:W-:Y:S01]  /*6ff0*/  FFMA.FTZ R6, R4, UR9, -R10 ;  /* 0x0000000904067c23 */ /* 0x000fe2000801080a */
[----:B------:R-:W-:Y:S05]  /*7000*/  I2FP.F32.S32 R4, R17 ;  /* 0x0000001100047245 */ /* 0x000fea0000201400 */
[----:B------:R2:W-:Y:S01]  /*7010*/  MUFU.EX2 R160, R6 ;  /* 0x0000000600a07308 */ /* 0x0005e20000000800 */
[----:B------:R-:W-:Y:S05]  /*7020*/  FFMA.FTZ R4, R4, -UR6, R70 ;  /* 0x8000000604047c23 */ /* 0x000fea0008010046 */
[----:B------:R-:W-:Y:S01]  /*7030*/  @P1 FSEL R4, R4, -INF , !P2 ;  /* 0xff80000004041808 */ /* 0x000fe20005000000 */
[----:B-1----:R-:W-:Y:S01]  /*7040*/  FFMA.FTZ R0, R137, -UR6, R183 ;  /* 0x8000000689007c23 */ /* 0x002fe200080100b7 */
[----:B------:R-:W-:Y:S03]  /*7050*/  PLOP3.LUT P1, PT, PT, PT, UP0, 0x80, 0x0 ;  /* 0x000000000000781c */ /* 0x000fe60003f2f008 */
[----:B------:R-:W-:Y:S01]  /*7060*/  FFMA.FTZ R4, R4, UR9, -R12 ;  /* 0x0000000904047c23 */ /* 0x000fe2000801080c */
[----:B------:R-:W-:Y:S03]  /*7070*/  @P0 FSEL R0, R0, -INF , !P3 ;  /* 0xff80000000000808 */ /* 0x000fe60005800000 */
[----:B------:R1:W-:Y:S01]  /*7080*/  MUFU.EX2 R74, R4 ;  /* 0x00000004004a7308 */ /* 0x0003e20000000800 */
[----:B--2---:R-:W-:Y:S01]  /*7090*/  F2FP.F16.F32.PACK_AB R6, R210, R211 ;  /* 0x000000d3d206723e */ /* 0x004fe200000000ff */
[----:B------:R-:W-:Y:S01]  /*70a0*/  FFMA.FTZ R10, R0, UR9, -R10 ;  /* 0x00000009000a7c23 */ /* 0x000fe2000801080a */
[----:B------:R-:W-:Y:S02]  /*70b0*/  F2FP.F16.F32.PACK_AB R5, R93, R94 ;  /* 0x0000005e5d05723e */ /* 0x000fe400000000ff */
[----:B------:R-:W-:Y:S05]  /*70c0*/  I2FP.F32.S32 R0, R18 ;  /* 0x0000001200007245 */ /* 0x000fea0000201400 */
[----:B------:R2:W-:Y:S01]  /*70d0*/  MUFU.EX2 R159, R10 ;  /* 0x0000000a009f7308 */ /* 0x0005e20000000800 */
[----:B------:R3:W-:Y:S01]  /*70e0*/  STS [R24+0x1c000], R5 ;  /* 0x01c0000518007388 */ /* 0x0007e20000000800 */
[----:B------:R-:W-:Y:S01]  /*70f0*/  PLOP3.LUT P0, PT, PT, PT, UP0, 0x80, 0x0 ;  /* 0x000000000000781c */ /* 0x000fe20003f0f008 */
[----:B------:R-:W-:Y:S01]  /*7100*/  FFMA.FTZ R0, R0, -UR6, R69 ;  /* 0x8000000600007c23 */ /* 0x000fe20008010045 */
[----:B-1----:R-:W-:Y:S05]  /*7110*/  FFMA.FTZ R4, R13, -UR6, R158 ;  /* 0x800000060d047c23 */ /* 0x002fea000801009e */
[----:B------:R-:W-:Y:S06]  /*7120*/  @P1 FSEL R4, R4, -INF , !P2 ;  /* 0xff80000004041808 */ /* 0x000fec0005000000 */
[----:B------:R-:W-:Y:S01]  /*7130*/  @P0 FSEL R0, R0, -INF , !P3 ;  /* 0xff80000000000808 */ /* 0x000fe20005800000 */
[----:B--2---:R-:W2:Y:S01]  /*7140*/  LDL R10, [R1+0x10] ;  /* 0x00001000010a7983 */ /* 0x004ea20000100800 */
[----:B------:R-:W-:Y:S01]  /*7150*/  PLOP3.LUT P0, PT, PT, PT, UP0, 0x80, 0x0 ;  /* 0x000000000000781c */ /* 0x000fe20003f0f008 */
[----:B------:R-:W-:Y:S01]  /*7160*/  FFMA.FTZ R4, R4, UR9, -R11 ;  /* 0x0000000904047c23 */ /* 0x000fe2000801080b */
[----:B------:R-:W-:Y:S01]  /*7170*/  PLOP3.LUT P1, PT, PT, PT, UP0, 0x80, 0x0 ;  /* 0x000000000000781c */ /* 0x000fe20003f2f008 */
[----:B------:R-:W-:Y:S01]  /*7180*/  FFMA.FTZ R12, R0, UR9, -R12 ;  /* 0x00000009000c7c23 */ /* 0x000fe2000801080c */
[----:B---3--:R-:W-:Y:S01]  /*7190*/  FFMA.FTZ R0, R14, -UR6, R157 ;  /* 0x800000060e007c23 */ /* 0x008fe2000801009d */
[----:B------:R1:W-:Y:S01]  /*71a0*/  MUFU.EX2 R152, R4 ;  /* 0x0000000400987308 */ /* 0x0003e20000000800 */
[----:B------:R-:W-:Y:S01]  /*71b0*/  UISETP.GE.AND UP0, UPT, UR12, 0x1, UPT ;  /* 0x000000010c00788c */ /* 0x000fe2000bf06270 */
[----:B------:R-:W-:Y:S05]  /*71c0*/  F2FP.F16.F32.PACK_AB R5, R181, R182 ;  /* 0x000000b6b505723e */ /* 0x000fea00000000ff */
[----:B------:R3:W-:Y:S01]  /*71d0*/  STS [R24+0x1c400], R5 ;  /* 0x01c4000518007388 */ /* 0x0007e20000000800 */
[----:B------:R-:W-:Y:S02]  /*71e0*/  @P0 FSEL R0, R0, -INF , !P3 ;  /* 0xff80000000000808 */ /* 0x000fe40005800000 */
[----:B------:R-:W4:Y:S03]  /*71f0*/  MUFU.EX2 R73, R12 ;  /* 0x0000000c00497308 */ /* 0x000f260000000800 */
[----:B------:R-:W-:Y:S01]  /*7200*/  FFMA.FTZ R11, R0, UR9, -R11 ;  /* 0x00000009000b7c23 */ /* 0x000fe2000801080b */
[----:B------:R-:W-:Y:S01]  /*7210*/  FFMA.FTZ R0, R16, -UR6, R212 ;  /* 0x8000000610007c23 */ /* 0x000fe200080100d4 */
[----:B-1----:R-:W-:Y:S05]  /*7220*/  FFMA.FTZ R4, R15, -UR6, R213 ;  /* 0x800000060f047c23 */ /* 0x002fea00080100d5 */
[----:B------:R-:W1:Y:S01]  /*7230*/  MUFU.EX2 R151, R11 ;  /* 0x0000000b00977308 */ /* 0x000e620000000800 */
[----:B------:R-:W-:Y:S02]  /*7240*/  @P1 FSEL R0, R0, -INF , !P3 ;  /* 0xff80000000001808 */ /* 0x000fe40005800000 */
[----:B------:R-:W-:Y:S02]  /*7250*/  @P4 FSEL R4, R4, -INF , !P2 ;  /* 0xff80000004044808 */ /* 0x000fe40005000000 */
[----:B---3--:R-:W-:Y:S05]  /*7260*/  F2FP.F16.F32.PACK_AB R5, R87, R88 ;  /* 0x000000585705723e */ /* 0x008fea00000000ff */
[----:B----4-:R3:W-:Y:S02]  /*7270*/  STS [R7+0x1c000], R5 ;  /* 0x01c0000507007388 */ /* 0x0107e40000000800 */
[----:B---3--:R-:W-:Y:S05]  /*7280*/  F2FP.F16.F32.PACK_AB R5, R165, R166 ;  /* 0x000000a6a505723e */ /* 0x008fea00000000ff */
[----:B------:R3:W-:Y:S04]  /*7290*/  STS [R7+0x1c400], R5 ;  /* 0x01c4000507007388 */ /* 0x0007e80000000800 */
[----:B------:R4:W-:Y:S01]  /*72a0*/  STS [R24+0x1e000], R6 ;  /* 0x01e0000618007388 */ /* 0x0009e20000000800 */
[----:B---3--:R-:W-:Y:S02]  /*72b0*/  F2FP.F16.F32.PACK_AB R5, R204, R205 ;  /* 0x000000cdcc05723e */ /* 0x008fe400000000ff */
[----:B----4-:R-:W-:Y:S05]  /*72c0*/  F2FP.F16.F32.PACK_AB R6, R228, R229 ;  /* 0x000000e5e406723e */ /* 0x010fea00000000ff */
[----:B------:R3:W-:Y:S04]  /*72d0*/  STS [R24+0x1e400], R6 ;  /* 0x01e4000618007388 */ /* 0x0007e80000000800 */
[----:B------:R4:W-:Y:S01]  /*72e0*/  STS [R7+0x1e000], R5 ;  /* 0x01e0000507007388 */ /* 0x0009e20000000800 */
[----:B---3--:R-:W-:Y:S02]  /*72f0*/  F2FP.F16.F32.PACK_AB R6, R83, R84 ;  /* 0x000000545306723e */ /* 0x008fe400000000ff */
[----:B----4-:R-:W-:Y:S05]  /*7300*/  F2FP.F16.F32.PACK_AB R5, R224, R225 ;  /* 0x000000e1e005723e */ /* 0x010fea00000000ff */
[----:B------:R3:W-:Y:S04]  /*7310*/  STS [R7+0x1e400], R5 ;  /* 0x01e4000507007388 */ /* 0x0007e80000000800 */
[----:B------:R4:W-:Y:S01]  /*7320*/  STS [R252+0x1c000], R6 ;  /* 0x01c00006fc007388 */ /* 0x0009e20000000800 */
[----:B---3--:R-:W-:Y:S01]  /*7330*/  F2FP.F16.F32.PACK_AB R5, R161, R162 ;  /* 0x000000a2a105723e */ /* 0x008fe200000000ff */
[--C-:B------:R-:W-:Y:S01]  /*7340*/  FFMA.FTZ R7, R4, UR9, -R9.reuse ;  /* 0x0000000904077c23 */ /* 0x100fe20008010809 */
[----:B------:R-:W-:Y:S01]  /*7350*/  F2FP.F16.F32.PACK_AB R4, R79, R80 ;  /* 0x000000504f04723e */ /* 0x000fe200000000ff */
[----:B------:R-:W-:Y:S01]  /*7360*/  FFMA.FTZ R9, R0, UR9, -R9 ;  /* 0x0000000900097c23 */ /* 0x000fe20008010809 */
[----:B----4-:R-:W-:Y:S01]  /*7370*/  F2FP.F16.F32.PACK_AB R6, R155, R156 ;  /* 0x0000009c9b06723e */ /* 0x010fe200000000ff */
[----:B------:R3:W-:Y:S01]  /*7380*/  STS [R252+0x1c400], R5 ;  /* 0x01c40005fc007388 */ /* 0x0007e20000000800 */
[----:B------:R-:W-:Y:S01]  /*7390*/  F2FP.F16.F32.PACK_AB R0, R167, R169 ;  /* 0x000000a9a700723e */ /* 0x000fe200000000ff */
[----:B------:R4:W-:Y:S02]  /*73a0*/  MUFU.EX2 R171, R7 ;  /* 0x0000000700ab7308 */ /* 0x0009e40000000800 */
[----:B------:R1:W-:Y:S04]  /*73b0*/  STS [R19+0x1c000], R4 ;  /* 0x01c0000413007388 */ /* 0x0003e80000000800 */
[----:B------:R1:W-:Y:S04]  /*73c0*/  STS [R19+0x1c400], R6 ;  /* 0x01c4000613007388 */ /* 0x0003e80000000800 */
[----:B------:R-:W2:Y:S01]  /*73d0*/  MUFU.EX2 R168, R9 ;  /* 0x0000000900a87308 */ /* 0x000ea20000000800 */
[----:B----4-:R-:W-:Y:S02]  /*73e0*/  F2FP.F16.F32.PACK_AB R7, R178, R179 ;  /* 0x000000b3b207723e */ /* 0x010fe400000000ff */
[----:B---3--:R-:W-:Y:S02]  /*73f0*/  F2FP.F16.F32.PACK_AB R5, R175, R180 ;  /* 0x000000b4af05723e */ /* 0x008fe400000000ff */
[----:B-1----:R-:W-:Y:S03]  /*7400*/  F2FP.F16.F32.PACK_AB R4, R208, R209 ;  /* 0x000000d1d004723e */ /* 0x002fe600000000ff */
[----:B------:R1:W-:Y:S01]  /*7410*/  STS [R252+0x1e000], R5 ;  /* 0x01e00005fc007388 */ /* 0x0003e20000000800 */
[----:B------:R-:W-:Y:S03]  /*7420*/  F2FP.F16.F32.PACK_AB R6, R75, R76 ;  /* 0x0000004c4b06723e */ /* 0x000fe600000000ff */
[----:B------:R3:W-:Y:S04]  /*7430*/  STS [R252+0x1e400], R4 ;  /* 0x01e40004fc007388 */ /* 0x0007e80000000800 */
[----:B------:R4:W-:Y:S04]  /*7440*/  STS [R19+0x1e000], R0 ;  /* 0x01e0000013007388 */ /* 0x0009e80000000800 */
[----:B------:R-:W-:Y:S01]  /*7450*/  STS [R19+0x1e400], R7 ;  /* 0x01e4000713007388 */ /* 0x000fe20000000800 */
[----:B-1----:R-:W-:Y:S02]  /*7460*/  F2FP.F16.F32.PACK_AB R5, R153, R154 ;  /* 0x0000009a9905723e */ /* 0x002fe400000000ff */
[----:B---3--:R-:W-:Y:S01]  /*7470*/  F2FP.F16.F32.PACK_AB R4, R73, R74 ;  /* 0x0000004a4904723e */ /* 0x008fe200000000ff */
[----:B--2---:R1:W-:Y:S01]  /*7480*/  STS [R10+0x1c000], R6 ;  /* 0x01c000060a007388 */ /* 0x0043e20000000800 */
[----:B----4-:R-:W-:Y:S03]  /*7490*/  F2FP.F16.F32.PACK_AB R0, R151, R152 ;  /* 0x000000989700723e */ /* 0x010fe600000000ff */
        /* <DEDUP_REMOVED lines=12> */
[----:B------:R-:W2:Y:S08]  /*7560*/  LDSM.16.M88.4 R16, [R187+UR4+0x10000] ;  /* 0x01000004bb10783b */ /* 0x000eb00008000200 */
[----:B------:R-:W3:Y:S08]  /*7570*/  LDSM.16.M88.4 R60, [R148+0xa000] ;  /* 0x00a00000943c783b */ /* 0x000ef00000000200 */
[----:B------:R-:W4:Y:S08]  /*7580*/  LDSM.16.M88.4 R32, [R187+UR4+0x10800] ;  /* 0x01080004bb20783b */ /* 0x000f300008000200 */
[----:B-1----:R-:W4:Y:S04]  /*7590*/  LDL R0, [R1+0x68] ;  /* 0x0000680001007983 */ /* 0x002f280000100800 */
[----:B------:R-:W1:Y:S08]  /*75a0*/  LDSM.16.M88.4 R48, [R187+UR4+0x11000] ;  /* 0x01100004bb30783b */ /* 0x000e700008000200 */
[----:B------:R-:W1:Y:S01]  /*75b0*/  LDSM.16.M88.4 R132, [R187+UR4+0x11800] ;  /* 0x01180004bb84783b */ /* 0x000e620008000200 */
[-C--:B--2---:R-:W-:Y:S07]  /*75c0*/  HMMA.16816.F32 R4, R64, R16.reuse, RZ ;  /* 0x000000104004723c */ /* 0x084fee00000018ff */
[----:B------:R-:W-:Y:S01]  /*75d0*/  LDSM.16.M88.4 R136, [R150+0x8000] ;  /* 0x008000009688783b */ /* 0x000fe20000000200 */
[C---:B---3--:R-:W-:Y:S07]  /*75e0*/  HMMA.16816.F32 R8, R60.reuse, R16, RZ ;  /* 0x000000103c08723c */ /* 0x048fee00000018ff */
[----:B------:R-:W2:Y:S01]  /*75f0*/  LDSM.16.M88.4 R140, [R189+0x4000] ;  /* 0x00400000bd8c783b */ /* 0x000ea20000000200 */
[-C--:B------:R-:W-:Y:S06]  /*7600*/  HMMA.16816.F32 R12, R60, R18.reuse, RZ ;  /* 0x000000123c0c723c */ /* 0x080fec00000018ff */
[C---:B------:R-:W-:Y:S01]  /*7610*/  HMMA.16816.F32 R16, R64.reuse, R18, RZ ;  /* 0x000000124010723c */ /* 0x040fe200000018ff */
[----:B------:R-:W3:Y:S05]  /*7620*/  LDSM.16.M88.4 R144, [R150+0xa000] ;  /* 0x00a000009690783b */ /* 0x000eea0000000200 */
[-C--:B----4-:R-:W-:Y:S06]  /*7630*/  HMMA.16816.F32 R20, R64, R32.reuse, RZ ;  /* 0x000000204014723c */ /* 0x090fec00000018ff */
        /* <DEDUP_REMOVED lines=54> */
[----:B--2---:R-:W-:Y:S06]  /*79a0*/  IADD3 R146, P0, R147, UR17, RZ ;  /* 0x0000001193927c10 */ /* 0x004fec000ff1e0ff */
[----:B------:R-:W-:Y:S01]  /*79b0*/  IADD3.X R147, R0, UR16, RZ, P0, !PT ;  /* 0x0000001000937c10 */ /* 0x000fe200087fe4ff */
[----:B------:R-:W-:Y:S01]  /*79c0*/  IMAD.IADD R0, R2, 0x1, R149 ;  /* 0x0000000102007824 */ /* 0x000fe200078e0295 */
[----:B------:R-:W-:Y:S03]  /*79d0*/  PLOP3.LUT P0, PT, PT, PT, UP0, 0x80, 0x0 ;  /* 0x000000000000781c */ /* 0x000fe60003f0f008 */
[----:B------:R-:W2:Y:S04]  /*79e0*/  LDG.E R144, desc[UR10][R146.64] ;  /* 0x0000000a92907981 */ /* 0x000ea8000c1e1900 */
[----:B------:R-:W1:Y:S08]  /*79f0*/  LDSM.16.M88.4 R136, [R0+0x8000] ;  /* 0x008000000088783b */ /* 0x000e700000000200 */
[----:B------:R3:W4:Y:S08]  /*7a00*/  LDSM.16.M88.4 R140, [R0+0xa000] ;  /* 0x00a00000008c783b */ /* 0x0007300000000200 */
[----:B------:R2:W5:Y:S04]  /*7a10*/  LDG.E R2, desc[UR10][R146.64+0x100] ;  /* 0x0001000a92027981 */ /* 0x000568000c1e1900 */
[----:B---3--:R3:W5:Y:S01]  /*7a20*/  LDG.E R0, desc[UR10][R146.64+0x120] ;  /* 0x0001200a92007981 */ /* 0x008762000c1e1900 */
[-C--:B-1----:R-:W-:Y:S06]  /*7a30*/  HMMA.16816.F32 R4, R136, R132.reuse, R4 ;  /* 0x000000848804723c */ /* 0x082fec0000001804 */
        /* <DEDUP_REMOVED lines=18> */
[----:B------:R-:W-:Y:S05]  /*7b60*/  HMMA.16816.F32 R64, R136, R134, R64 ;  /* 0x000000868840723c */ /* 0x000fea0000001840 */
[----:B------:R-:W-:Y:S01]  /*7b70*/  FFMA.FTZ R132, -R97, R97, 1 ;  /* 0x3f80000061847423 */ /* 0x000fe20000010161 */
[----:B------:R-:W-:Y:S05]  /*7b80*/  FMUL.FTZ R133, R133, UR7 ;  /* 0x0000000785857c20 */ /* 0x000fea0008410000 */
[----:B------:R-:W-:Y:S01]  /*7b90*/  FMUL.FTZ R132, R132, UR7 ;  /* 0x0000000784847c20 */ /* 0x000fe20008410000 */
[C---:B--2---:R-:W-:Y:S01]  /*7ba0*/  FADD.FTZ R4, -R144.reuse, R4 ;  /* 0x0000000490047221 */ /* 0x044fe20000010100 */
[C---:B------:R-:W-:Y:S01]  /*7bb0*/  FADD.FTZ R5, -R144.reuse, R5 ;  /* 0x0000000590057221 */ /* 0x040fe20000010100 */
[C---:B------:R-:W-:Y:S01]  /*7bc0*/  FADD.FTZ R16, -R144.reuse, R16 ;  /* 0x0000001090107221 */ /* 0x040fe20000010100 */
[----:B------:R-:W-:Y:S01]  /*7bd0*/  FADD.FTZ R136, -R144, R21 ;  /* 0x0000001590887221 */ /* 0x000fe20000010100 */
[----:B------:R-:W-:Y:S01]  /*7be0*/  FMUL.FTZ R145, R100, R4 ;  /* 0x0000000464917220 */ /* 0x000fe20000410000 */
[----:B------:R-:W-:Y:S01]  /*7bf0*/  FMUL.FTZ R5, R99, R5 ;  /* 0x0000000563057220 */ /* 0x000fe20000410000 */
[----:B------:R-:W2:Y:S01]  /*7c00*/  LDG.E R4, desc[UR10][R146.64+0x20] ;  /* 0x0000200a92047981 */ /* 0x000ea2000c1e1900 */
[----:B------:R-:W-:Y:S01]  /*7c10*/  FMUL.FTZ R21, R96, R16 ;  /* 0x0000001060157220 */ /* 0x000fe20000410000 */
[----:B------:R-:W-:Y:S01]  /*7c20*/  FMUL.FTZ R136, R93, R136 ;  /* 0x000000885d887220 */ /* 0x000fe20000410000 */
[----:B------:R-:W-:Y:S01]  /*7c30*/  FFMA.FTZ R16, -R90, R90, 1 ;  /* 0x3f8000005a107423 */ /* 0x000fe2000001015a */
[----:B------:R3:W5:Y:S01]  /*7c40*/  LDL.LU R100, [R1+0x13c] ;  /* 0x00013c0001647983 */ /* 0x0007620000300800 */
[C---:B------:R-:W-:Y:S01]  /*7c50*/  FADD.FTZ R17, -R144.reuse, R17 ;  /* 0x0000001190117221 */ /* 0x040fe20000010100 */
[----:B------:R-:W-:Y:S01]  /*7c60*/  FADD.FTZ R20, -R144, R20 ;  /* 0x0000001490147221 */ /* 0x000fe20000010100 */
[----:B------:R-:W-:Y:S01]  /*7c70*/  FMUL.FTZ R132, R132, R5 ;  /* 0x0000000584847220 */ /* 0x000fe20000410000 */
[----:B------:R3:W5:Y:S01]  /*7c80*/  LDL.LU R99, [R1+0x138] ;  /* 0x0001380001637983 */ /* 0x0007620000300800 */
[----:B------:R-:W-:Y:S01]  /*7c90*/  FMUL.FTZ R134, R95, R17 ;  /* 0x000000115f867220 */ /* 0x000fe20000410000 */
[----:B------:R-:W-:Y:S01]  /*7ca0*/  FMUL.FTZ R135, R94, R20 ;  /* 0x000000145e877220 */ /* 0x000fe20000410000 */
[----:B------:R-:W-:Y:S01]  /*7cb0*/  FFMA.FTZ R20, -R92, R92, 1 ;  /* 0x3f8000005c147423 */ /* 0x000fe2000001015c */
[----:B------:R3:W5:Y:S01]  /*7cc0*/  LDL.LU R98, [R1+0x134] ;  /* 0x0001340001627983 */ /* 0x0007620000300800 */
[----:B------:R-:W-:Y:S01]  /*7cd0*/  FFMA.FTZ R5, -R89, R89, 1 ;  /* 0x3f80000059057423 */ /* 0x000fe20000010159 */
[----:B------:R-:W-:Y:S01]  /*7ce0*/  FFMA.FTZ R17, -R91, R91, 1 ;  /* 0x3f8000005b117423 */ /* 0x000fe2000001015b */
[C---:B------:R-:W-:Y:S01]  /*7cf0*/  FADD.FTZ R32, -R144.reuse, R32 ;  /* 0x0000002090207221 */ /* 0x040fe20000010100 */
[----:B------:R3:W5:Y:S01]  /*7d00*/  LDL.LU R97, [R1+0x130] ;  /* 0x0001300001617983 */ /* 0x0007620000300800 */
[C---:B------:R-:W-:Y:S01]  /*7d10*/  FADD.FTZ R33, -R144.reuse, R33 ;  /* 0x0000002190217221 */ /* 0x040fe20000010100 */
[C---:B------:R-:W-:Y:S01]  /*7d20*/  FADD.FTZ R52, -R144.reuse, R52 ;  /* 0x0000003490347221 */ /* 0x040fe20000010100 */
[----:B------:R-:W-:Y:S01]  /*7d30*/  FADD.FTZ R53, -R144, R53 ;  /* 0x0000003590357221 */ /* 0x000fe20000010100 */
[----:B------:R3:W5:Y:S01]  /*7d40*/  LDL.LU R96, [R1+0x12c] ;  /* 0x00012c0001607983 */ /* 0x0007620000300800 */
[----:B------:R-:W-:Y:S01]  /*7d50*/  FMUL.FTZ R16, R16, UR7 ;  /* 0x0000000710107c20 */ /* 0x000fe20008410000 */
        /* <DEDUP_REMOVED lines=9> */
[----:B------:R-:W-:Y:S01]  /*7df0*/  FMUL.FTZ R20, R20, R21 ;  /* 0x0000001514147220 */ /* 0x000fe20000410000 */
[----:B------:R3:W5:Y:S01]  /*7e00*/  LDL.LU R93, [R1+0x120] ;  /* 0x00012000015d7983 */ /* 0x0007620000300800 */
[----:B------:R-:W-:Y:S01]  /*7e10*/  FFMA.FTZ R21, -R77, R77, 1 ;  /* 0x3f8000004d157423 */ /* 0x000fe2000001014d */
[----:B------:R-:W-:Y:S01]  /*7e20*/  FMUL.FTZ R17, R17, R134 ;  /* 0x0000008611117220 */ /* 0x000fe20000410000 */
[----:B------:R-:W-:Y:S01]  /*7e30*/  FFMA.FTZ R134, -R86, R86, 1 ;  /* 0x3f80000056867423 */ /* 0x000fe20000010156 */
[----:B------:R3:W5:Y:S01]  /*7e40*/  LDL.LU R92, [R1+0x11c] ;  /* 0x00011c00015c7983 */ /* 0x0007620000300800 */
[----:B------:R-:W-:Y:S01]  /*7e50*/  F2FP.F16.F32.PACK_AB R135, R5, R16 ;  /* 0x000000100587723e */ /* 0x000fe200000000ff */
[----:B------:R-:W-:Y:S01]  /*7e60*/  FMUL.FTZ R5, R88, R32 ;  /* 0x0000002058057220 */ /* 0x000fe20000410000 */
[----:B------:R-:W-:Y:S01]  /*7e70*/  FMUL.FTZ R16, R87, R33 ;  /* 0x0000002157107220 */ /* 0x000fe20000410000 */
[----:B------:R3:W5:Y:S01]  /*7e80*/  LDL.LU R91, [R1+0x118] ;  /* 0x00011800015b7983 */ /* 0x0007620000300800 */
[----:B------:R-:W-:Y:S01]  /*7e90*/  FFMA.FTZ R33, -R81, R81, 1 ;  /* 0x3f80000051217423 */ /* 0x000fe20000010151 */
[----:B------:R-:W-:Y:S01]  /*7ea0*/  FFMA.FTZ R32, -R78, R78, 1 ;  /* 0x3f8000004e207423 */ /* 0x000fe2000001014e */
[----:B------:R-:W-:Y:S01]  /*7eb0*/  FMUL.FTZ R21, R21, UR7 ;  /* 0x0000000715157c20 */ /* 0x000fe20008410000 */
[----:B------:R3:W5:Y:S01]  /*7ec0*/  LDL.LU R90, [R1+0x114] ;  /* 0x00011400015a7983 */ /* 0x0007620000300800 */
[----:B------:R-:W-:Y:S01]  /*7ed0*/  FMUL.FTZ R33, R33, UR7 ;  /* 0x0000000721217c20 */ /* 0x000fe20008410000 */
[----:B------:R-:W-:Y:S01]  /*7ee0*/  FMUL.FTZ R32, R32, UR7 ;  /* 0x0000000720207c20 */ /* 0x000fe20008410000 */
[----:B------:R-:W-:Y:S01]  /*7ef0*/  FMUL.FTZ R133, R133, R145 ;  /* 0x0000009185857220 */ /* 0x000fe20000410000 */
[----:B------:R3:W5:Y:S01]  /*7f00*/  LDL.LU R89, [R1+0x110] ;  /* 0x0001100001597983 */ /* 0x0007620000300800 */
[----:B------:R-:W-:Y:S03]  /*7f10*/  FMUL.FTZ R134, R134, UR7 ;  /* 0x0000000786867c20 */ /* 0x000fe60008410000 */
[----:B------:R3:W5:Y:S01]  /*7f20*/  LDL.LU R88, [R1+0x10c] ;  /* 0x00010c0001587983 */ /* 0x0007620000300800 */
[----:B------:R-:W-:Y:S01]  /*7f30*/  FMUL.FTZ R134, R134, R5 ;  /* 0x0000000586867220 */ /* 0x000fe20000410000 */
[C---:B------:R-:W-:Y:S01]  /*7f40*/  FADD.FTZ R5, -R144.reuse, R48 ;  /* 0x0000003090057221 */ /* 0x040fe20000010100 */
[----:B------:R-:W-:Y:S01]  /*7f50*/  FADD.FTZ R48, -R144, R64 ;  /* 0x0000004090307221 */ /* 0x000fe20000010100 */
[----:B------:R3:W5:Y:S01]  /*7f60*/  LDL.LU R87, [R1+0x108] ;  /* 0x0001080001577983 */ /* 0x0007620000300800 */
[----:B------:R-:W-:Y:S01]  /*7f70*/  F2FP.F16.F32.PACK_AB R132, R132, R133 ;  /* 0x000000858484723e */ /* 0x000fe200000000ff */
[----:B------:R-:W-:Y:S01]  /*7f80*/  FMUL.FTZ R5, R80, R5 ;  /* 0x0000000550057220 */ /* 0x000fe20000410000 */
[----:B------:R-:W-:Y:S01]  /*7f90*/  FMUL.FTZ R48, R74, R48 ;  /* 0x000000304a307220 */ /* 0x000fe20000410000 */
        /* <DEDUP_REMOVED lines=11> */
[----:B------:R-:W-:Y:S01]  /*8050*/  FFMA.FTZ R5, -R69, R69, 1 ;  /* 0x3f80000045057423 */ /* 0x000fe20000010145 */
[----:B------:R-:W-:Y:S01]  /*8060*/  FMUL.FTZ R33, R33, R20 ;  /* 0x0000001421217220 */ /* 0x000fe20000410000 */
[----:B------:R-:W-:Y:S01]  /*8070*/  FFMA.FTZ R20, -R72, R72, 1 ;  /* 0x3f80000048147423 */ /* 0x000fe20000010148 */
[----:B------:R3:W5:Y:S01]  /*8080*/  LDL.LU R83, [R1+0xf8] ;  /* 0x0000f80001537983 */ /* 0x0007620000300800 */
[----:B------:R-:W-:Y:S01]  /*8090*/  FMUL.FTZ R36, R36, UR7 ;  /* 0x0000000724247c20 */ /* 0x000fe20008410000 */
[----:B------:R-:W-:Y:S01]  /*80a0*/  FMUL.FTZ R37, R37, UR7 ;  /* 0x0000000725257c20 */ /* 0x000fe20008410000 */
[----:B------:R-:W-:Y:S01]  /*80b0*/  FMUL.FTZ R20, R20, UR7 ;  /* 0x0000000714147c20 */ /* 0x000fe20008410000 */
[----:B------:R3:W5:Y:S01]  /*80c0*/  LDL.LU R82, [R1+0xf4] ;  /* 0x0000f40001527983 */ /* 0x0007620000300800 */
[----:B------:R-:W-:Y:S01]  /*80d0*/  FMUL.FTZ R36, R36, R17 ;  /* 0x0000001124247220 */ /* 0x000fe20000410000 */
[----:B------:R-:W-:Y:S01]  /*80e0*/  FFMA.FTZ R17, -R71, R71, 1 ;  /* 0x3f80000047117423 */ /* 0x000fe20000010147 */
[----:B------:R-:W-:Y:S01]  /*80f0*/  FMUL.FTZ R37, R37, R16 ;  /* 0x0000001025257220 */ /* 0x000fe20000410000 */
[----:B------:R3:W5:Y:S01]  /*8100*/  LDL.LU R81, [R1+0xf0] ;  /* 0x0000f00001517983 */ /* 0x0007620000300800 */
[C---:B------:R-:W-:Y:S01]  /*8110*/  FADD.FTZ R16, -R144.reuse, R49 ;  /* 0x0000003190107221 */ /* 0x040fe20000010100 */
[----:B------:R-:W-:Y:S01]  /*8120*/  FADD.FTZ R49, -R144, R65 ;  /* 0x0000004190317221 */ /* 0x000fe20000010100 */
[----:B------:R-:W-:Y:S01]  /*8130*/  F2FP.F16.F32.PACK_AB R64, R33, R36 ;  /* 0x000000242140723e */ /* 0x000fe200000000ff */
[----:B------:R3:W5:Y:S01]  /*8140*/  LDL.LU R80, [R1+0xec] ;  /* 0x0000ec0001507983 */ /* 0x0007620000300800 */
[----:B------:R-:W-:Y:S01]  /*8150*/  FMUL.FTZ R16, R79, R16 ;  /* 0x000000104f107220 */ /* 0x000fe20000410000 */
[----:B------:R-:W-:Y:S01]  /*8160*/  FMUL.FTZ R49, R73, R49 ;  /* 0x0000003149317220 */ /* 0x000fe20000410000 */
[----:B------:R-:W-:Y:S01]  /*8170*/  FFMA.FTZ R33, -R68, R68, 1 ;  /* 0x3f80000044217423 */ /* 0x000fe20000010144 */
        /* <DEDUP_REMOVED lines=26> */
[----:B------:R3:W5:Y:S04]  /*8320*/  LDL.LU R69, [R1+0xc0] ;  /* 0x0000c00001457983 */ /* 0x0007680000300800 */
[----:B------:R3:W5:Y:S04]  /*8330*/  LDL.LU R68, [R1+0xbc] ;  /* 0x0000bc0001447983 */ /* 0x0007680000300800 */
[----:B------:R3:W5:Y:S01]  /*8340*/  LDL.LU R3, [R1+0xb8] ;  /* 0x0000b80001037983 */ /* 0x0007620000300800 */
[C---:B--2---:R-:W-:Y:S01]  /*8350*/  FADD.FTZ R6, -R4.reuse, R6 ;  /* 0x0000000604067221 */ /* 0x044fe20000010100 */
[----:B------:R-:W-:Y:S03]  /*8360*/  FADD.FTZ R7, -R4, R7 ;  /* 0x0000000704077221 */ /* 0x000fe60000010100 */
[----:B------:R-:W-:Y:S01]  /*8370*/  FMUL.FTZ R48, R193, R6 ;  /* 0x00000006c1307220 */ /* 0x000fe20000410000 */
[----:B------:R-:W-:Y:S02]  /*8380*/  IMAD.MOV.U32 R193, RZ, RZ, 0x40 ;  /* 0x00000040ffc17424 */ /* 0x000fe400078e00ff */
[----:B------:R-:W-:Y:S01]  /*8390*/  FMUL.FTZ R37, R194, R7 ;  /* 0x00000007c2257220 */ /* 0x000fe20000410000 */
[----:B------:R-:W-:Y:S01]  /*83a0*/  IMAD.MOV.U32 R194, RZ, RZ, 0x20 ;  /* 0x00000020ffc27424 */ /* 0x000fe200078e00ff */
[----:B---3--:R-:W-:Y:S06]  /*83b0*/  @!P0 BRA `(.L_x_2153) ;  /* 0x0000000400188947 */ /* 0x008fec0003800000 */
[----:B------:R-:W2:Y:S01]  /*83c0*/  LDL.LU R138, [R1+0x3c] ;  /* 0x00003c00018a7983 */ /* 0x000ea20000300800 */
[----:B------:R-:W1:Y:S01]  /*83d0*/  LDC R65, c[0x0][0x240] ;  /* 0x00009000ff417b82 */ /* 0x000e620000000800 */
[----:B------:R-:W-:Y:S01]  /*83e0*/  ISETP.GE.AND P1, PT, R195, UR20, PT ;  /* 0x00000014c3007c0c */ /* 0x000fe2000bf26270 */
[----:B------:R-:W-:Y:S01]  /*83f0*/  ULOP3.LUT UR13, UR12, 0x1, URZ, 0xc0, !UPT ;  /* 0x000000010c0d7892 */ /* 0x000fe2000f8ec03f */
[----:B------:R-:W3:Y:S03]  /*8400*/  LDL.LU R137, [R1+0x38] ;  /* 0x0000380001897983 */ /* 0x000ee60000300800 */
[----:B------:R-:W-:Y:S01]  /*8410*/  UISETP.NE.U32.AND UP1, UPT, UR13, 0x1, UPT ;  /* 0x000000010d00788c */ /* 0x000fe2000bf25070 */
[----:B------:R-:W4:Y:S03]  /*8420*/  LDL.LU R136, [R1+0x34] ;  /* 0x0000340001887983 */ /* 0x000f260000300800 */
[----:B------:R-:W-:Y:S04]  /*8430*/  USEL UR13, UR59, 0x4000, !UP1 ;  /* 0x000040003b0d7887 */ /* 0x000fe8000c800000 */
[----:B------:R-:W3:Y:S02]  /*8440*/  @!P1 LDC R21, c[0x0][0x244] ;  /* 0x00009100ff159b82 */ /* 0x000ee40000000800 */
[----:B------:R-:W-:Y:S02]  /*8450*/  VIADD R196, R196, UR13 ;  /* 0x0000000dc4c47c36 */ /* 0x000fe40008000000 */
[----:B------:R-:W-:Y:S03]  /*8460*/  VIADD R190, R190, UR13 ;  /* 0x0000000dbebe7c36 */ /* 0x000fe60008000000 */
[----:B------:R1:W-:Y:S04]  /*8470*/  @P1 STS [R196], RZ ;  /* 0x000000ffc4001388 */ /* 0x0003e80000000800 */
[----:B------:R1:W-:Y:S04]  /*8480*/  @P1 STS [R196+0x4], RZ ;  /* 0x000004ffc4001388 */ /* 0x0003e80000000800 */
[----:B------:R1:W-:Y:S04]  /*8490*/  @P1 STS [R196+0x8], RZ ;  /* 0x000008ffc4001388 */ /* 0x0003e80000000800 */
[----:B------:R1:W-:Y:S01]  /*84a0*/  @P1 STS [R196+0xc], RZ ;  /* 0x00000cffc4001388 */ /* 0x0003e20000000800 */
[----:B----4-:R-:W-:Y:S02]  /*84b0*/  VIADD R32, R136, UR13 ;  /* 0x0000000d88207c36 */ /* 0x010fe40008000000 */
[C---:B-1----:R-:W-:Y:S03]  /*84c0*/  IMAD.U32 R6, R65.reuse, -0x80, RZ ;  /* 0xffffff8041067824 */ /* 0x042fe600078e00ff */
[----:B------:R1:W-:Y:S02]  /*84d0*/  STL [R1+0x34], R32 ;  /* 0x0000342001007387 */ /* 0x0003e40000100800 */
[C---:B--2---:R-:W-:Y:S02]  /*84e0*/  LEA R16, P2, R6.reuse, R138, 0x1 ;  /* 0x0000008a06107211 */ /* 0x044fe400078408ff */
[--C-:B------:R-:W-:Y:S02]  /*84f0*/  SHF.R.S32.HI R7, RZ, 0x1f, R6.reuse ;  /* 0x0000001fff077819 */ /* 0x100fe40000011406 */
[----:B------:R-:W-:Y:S02]  /*8500*/  @!P1 LEA R5, P3, R65, R6, 0x5 ;  /* 0x0000000641059211 */ /* 0x000fe400078628ff */
[----:B---3--:R-:W-:Y:S02]  /*8510*/  LEA.HI.X R17, R6, R137, R7, 0x1, P2 ;  /* 0x0000008906117211 */ /* 0x008fe400010f0c07 */
[----:B------:R-:W-:Y:S02]  /*8520*/  @!P1 LEA R20, P2, R5, R138, 0x1 ;  /* 0x0000008a05149211 */ /* 0x000fe400078408ff */
[----:B------:R-:W-:Y:S01]  /*8530*/  @!P1 LEA.HI.X R21, R65, R7, R21, 0x5, P3 ;  /* 0x0000000741159211 */ /* 0x000fe200018f2c15 */
[----:B------:R-:W-:Y:S01]  /*8540*/  @!PT LDS RZ, [RZ] ;  /* 0x00000000fffff984 */ /* 0x000fe20000000800 */
[----:B------:R-:W-:Y:S01]  /*8550*/  @!PT LDS RZ, [RZ] ;  /* 0x00000000fffff984 */ /* 0x000fe20000000800 */
[----:B------:R-:W-:Y:S01]  /*8560*/  @!PT LDS RZ, [RZ] ;  /* 0x00000000fffff984 */ /* 0x000fe20000000800 */
[----:B------:R-:W-:Y:S03]  /*8570*/  @!P1 LDGSTS.E.BYPASS.LTC128B.128 [R32], desc[UR10][R16.64] ;  /* 0x0000000010209fae */ /* 0x000fe6000b901d4a */
[----:B------:R-:W-:Y:S01]  /*8580*/  @!P1 LEA.HI.X R21, R5, R137, R21, 0x1, P2 ;  /* 0x0000008905159211 */ /* 0x000fe200010f0c15 */
[----:B------:R1:W-:Y:S01]  /*8590*/  @P1 STS [R196+0x1000], RZ ;  /* 0x001000ffc4001388 */ /* 0x0003e20000000800 */
[C---:B------:R-:W-:Y:S03]  /*85a0*/  @!P1 VIADD R5, R136.reuse, UR13 ;  /* 0x0000000d88059c36 */ /* 0x040fe60008000000 */
        /* <DEDUP_REMOVED lines=39> */
.L_x_2153:
[----:B------:R-:W2:Y:S01]  /*8820*/  LDL.LU R138, [R1+0x28] ;  /* 0x00002800018a7983 */ /* 0x000ea20000300800 */
[C---:B------:R-:W-:Y:S01]  /*8830*/  FADD.FTZ R22, -R4.reuse, R22 ;  /* 0x0000001604167221 */ /* 0x040fe20000010100 */
[----:B------:R-:W-:Y:S01]  /*8840*/  FFMA.FTZ R7, -R221, R221, 1 ;  /* 0x3f800000dd077423 */ /* 0x000fe200000101dd */
[----:B-1----:R-:W-:Y:S01]  /*8850*/  FADD.FTZ R5, -R4, R23 ;  /* 0x0000001704057221 */ /* 0x002fe20000010100 */
[----:B------:R-:W3:Y:S01]  /*8860*/  LDL.LU R137, [R1+0x24] ;  /* 0x0000240001897983 */ /* 0x000ee20000300800 */
[----:B------:R-:W-:Y:S01]  /*8870*/  FFMA.FTZ R6, -R220, R220, 1 ;  /* 0x3f800000dc067423 */ /* 0x000fe200000101dc */
[----:B------:R-:W-:Y:S01]  /*8880*/  FMUL.FTZ R22, R182, R22 ;  /* 0x00000016b6167220 */ /* 0x000fe20000410000 */
[----:B------:R-:W-:Y:S01]  /*8890*/  FMUL.FTZ R7, R7, UR7 ;  /* 0x0000000707077c20 */ /* 0x000fe20008410000 */
[----:B------:R-:W4:Y:S01]  /*88a0*/  LDL.LU R136, [R1+0x20] ;  /* 0x0000200001887983 */ /* 0x000f220000300800 */
[----:B------:R-:W-:Y:S01]  /*88b0*/  FMUL.FTZ R5, R181, R5 ;  /* 0x00000005b5057220 */ /* 0x000fe20000410000 */
[----:B------:R-:W-:Y:S01]  /*88c0*/  FMUL.FTZ R6, R6, UR7 ;  /* 0x0000000706067c20 */ /* 0x000fe20008410000 */
[C---:B------:R-:W-:Y:S01]  /*88d0*/  FADD.FTZ R18, -R4.reuse, R18 ;  /* 0x0000001204127221 */ /* 0x040fe20000010100 */
[----:B------:R-:W2:Y:S01]  /*88e0*/  LDL.LU R65, [R1+0x1c] ;  /* 0x00001c0001417983 */ /* 0x000ea20000300800 */
[----:B------:R-:W-:Y:S01]  /*88f0*/  FADD.FTZ R19, -R4, R19 ;  /* 0x0000001304137221 */ /* 0x000fe20000010100 */
[----:B------:R-:W-:Y:S01]  /*8900*/  FFMA.FTZ R17, -R227, R227, 1 ;  /* 0x3f800000e3117423 */ /* 0x000fe200000101e3 */
[----:B------:R-:W-:Y:S01]  /*8910*/  FFMA.FTZ R16, -R222, R222, 1 ;  /* 0x3f800000de107423 */ /* 0x000fe200000101de */
[----:B------:R-:W3:Y:S01]  /*8920*/  LDL R141, [R1] ;  /* 0x00000000018d7983 */ /* 0x000ee20000100800 */
[----:B------:R-:W-:Y:S01]  /*8930*/  FMUL.FTZ R22, R7, R22 ;  /* 0x0000001607167220 */ /* 0x000fe20000410000 */
[----:B------:R-:W-:Y:S01]  /*8940*/  FMUL.FTZ R7, R6, R5 ;  /* 0x0000000506077220 */ /* 0x000fe20000410000 */
[----:B------:R-:W-:Y:S01]  /*8950*/  FMUL.FTZ R18, R199, R18 ;  /* 0x00000012c7127220 */ /* 0x000fe20000410000 */
[----:B------:R-:W4:Y:S01]  /*8960*/  LDL R140, [R1+0x8] ;  /* 0x00000800018c7983 */ /* 0x000f220000100800 */
[----:B------:R-:W-:Y:S01]  /*8970*/  FMUL.FTZ R19, R198, R19 ;  /* 0x00000013c6137220 */ /* 0x000fe20000410000 */
[----:B------:R-:W-:Y:S01]  /*8980*/  FMUL.FTZ R17, R17, UR7 ;  /* 0x0000000711117c20 */ /* 0x000fe20008410000 */
[----:B------:R-:W-:Y:S01]  /*8990*/  FMUL.FTZ R16, R16, UR7 ;  /* 0x0000000710107c20 */ /* 0x000fe20008410000 */
[----:B------:R-:W-:Y:S01]  /*89a0*/  FMUL.FTZ R20, R36, R37 ;  /* 0x0000002524147220 */ /* 0x000fe20000410000 */
[----:B------:R-:W-:Y:S01]  /*89b0*/  F2FP.F16.F32.PACK_AB R36, R7, R22 ;  /* 0x000000160724723e */ /* 0x000fe200000000ff */
[----:B------:R-:W-:Y:S01]  /*89c0*/  FMUL.FTZ R18, R17, R18 ;  /* 0x0000001211127220 */ /* 0x000fe20000410000 */
[----:B------:R-:W-:Y:S01]  /*89d0*/  FMUL.FTZ R19, R16, R19 ;  /* 0x0000001310137220 */ /* 0x000fe20000410000 */
[----:B------:R-:W-:Y:S01]  /*89e0*/  FFMA.FTZ R16, -R207, R207, 1 ;  /* 0x3f800000cf107423 */ /* 0x000fe200000101cf */
[----:B------:R-:W-:Y:S01]  /*89f0*/  FFMA.FTZ R7, -R206, R206, 1 ;  /* 0x3f800000ce077423 */ /* 0x000fe200000101ce */
[----:B------:R-:W-:Y:S01]  /*8a00*/  FMUL.FTZ R21, R33, R48 ;  /* 0x0000003021157220 */ /* 0x000fe20000410000 */
[----:B------:R-:W-:Y:S01]  /*8a10*/  FADD.FTZ R39, -R4, R39 ;  /* 0x0000002704277221 */ /* 0x000fe20000010100 */
[----:B------:R-:W-:Y:S01]  /*8a20*/  F2FP.F16.F32.PACK_AB R5, R19, R18 ;  /* 0x000000121305723e */ /* 0x000fe200000000ff */
[----:B------:R-:W-:Y:S01]  /*8a30*/  FMUL.FTZ R18, R16, UR7 ;  /* 0x0000000710127c20 */ /* 0x000fe20008410000 */
[----:B------:R-:W-:Y:S01]  /*8a40*/  FMUL.FTZ R17, R7, UR7 ;  /* 0x0000000707117c20 */ /* 0x000fe20008410000 */
[----:B------:R-:W-:Y:S01]  /*8a50*/  FADD.FTZ R38, -R4, R38 ;  /* 0x0000002604267221 */ /* 0x000fe20000010100 */
[----:B------:R-:W-:Y:S01]  /*8a60*/  FFMA.FTZ R16, -R203, R203, 1 ;  /* 0x3f800000cb107423 */ /* 0x000fe200000101cb */
[----:B------:R-:W-:Y:S01]  /*8a70*/  FFMA.FTZ R7, -R202, R202, 1 ;  /* 0x3f800000ca077423 */ /* 0x000fe200000101ca */
[----:B------:R-:W-:Y:S01]  /*8a80*/  F2FP.F16.F32.PACK_AB R6, R20, R21 ;  /* 0x000000151406723e */ /* 0x000fe200000000ff */
        /* <DEDUP_REMOVED lines=8> */
[----:B------:R-:W-:Y:S01]  /*8b10*/  FFMA.FTZ R16, -R174, R174, 1 ;  /* 0x3f800000ae107423 */ /* 0x000fe200000101ae */
[----:B------:R-:W-:Y:S01]  /*8b20*/  FFMA.FTZ R7, -R173, R173, 1 ;  /* 0x3f800000ad077423 */ /* 0x000fe200000101ad */
        /* <DEDUP_REMOVED lines=9> */
[C---:B------:R-:W-:Y:S01]  /*8bc0*/  FADD.FTZ R55, -R4.reuse, R55 ;  /* 0x0000003704377221 */ /* 0x040fe20000010100 */
[C---:B------:R-:W-:Y:S01]  /*8bd0*/  FADD.FTZ R66, -R4.reuse, R66 ;  /* 0x0000004204427221 */ /* 0x040fe20000010100 */
[----:B------:R-:W-:Y:S01]  /*8be0*/  FADD.FTZ R4, -R4, R67 ;  /* 0x0000004304047221 */ /* 0x000fe20000010100 */
[----:B------:R-:W-:Y:S01]  /*8bf0*/  FFMA.FTZ R16, -R158, R158, 1 ;  /* 0x3f8000009e107423 */ /* 0x000fe2000001019e */
[----:B------:R-:W-:Y:S01]  /*8c00*/  FFMA.FTZ R7, -R157, R157, 1 ;  /* 0x3f8000009d077423 */ /* 0x000fe2000001019d */
[----:B------:R-:W-:Y:S01]  /*8c10*/  FMUL.FTZ R66, R152, R66 ;  /* 0x0000004298427220 */ /* 0x000fe20000410000 */
[----:B------:R-:W-:Y:S01]  /*8c20*/  FMUL.FTZ R4, R151, R4 ;  /* 0x0000000497047220 */ /* 0x000fe20000410000 */
[----:B------:R-:W-:Y:S01]  /*8c30*/  FMUL.FTZ R16, R16, UR7 ;  /* 0x0000000710107c20 */ /* 0x000fe20008410000 */
[----:B------:R-:W-:Y:S01]  /*8c40*/  FMUL.FTZ R7, R7, UR7 ;  /* 0x0000000707077c20 */ /* 0x000fe20008410000 */
[C---:B-----5:R-:W-:Y:S01]  /*8c50*/  FADD.FTZ R8, -R2.reuse, R8 ;  /* 0x0000000802087221 */ /* 0x060fe20000010100 */
[----:B------:R-:W-:Y:S01]  /*8c60*/  FADD.FTZ R9, -R2, R9 ;  /* 0x0000000902097221 */ /* 0x000fe20000010100 */
[----:B------:R-:W-:Y:S01]  /*8c70*/  FMUL.FTZ R33, R16, R66 ;  /* 0x0000004210217220 */ /* 0x000fe20000410000 */
[----:B------:R-:W-:Y:S01]  /*8c80*/  FMUL.FTZ R4, R7, R4 ;  /* 0x0000000407047220 */ /* 0x000fe20000410000 */
[----:B------:R-:W-:Y:S01]  /*8c90*/  FMUL.FTZ R34, R166, R34 ;  /* 0x00000022a6227220 */ /* 0x000fe20000410000 */
[----:B------:R-:W-:Y:S01]  /*8ca0*/  FMUL.FTZ R16, R231, R8 ;  /* 0x00000008e7107220 */ /* 0x000fe20000410000 */
[----:B------:R-:W-:Y:S01]  /*8cb0*/  FFMA.FTZ R8, -R246, R246, 1 ;  /* 0x3f800000f6087423 */ /* 0x000fe200000101f6 */
[----:B------:R-:W-:Y:S01]  /*8cc0*/  FMUL.FTZ R54, R154, R54 ;  /* 0x000000369a367220 */ /* 0x000fe20000410000 */
[----:B------:R-:W-:Y:S01]  /*8cd0*/  F2FP.F16.F32.PACK_AB R33, R4, R33 ;  /* 0x000000210421723e */ /* 0x000fe200000000ff */
[----:B------:R-:W-:Y:S01]  /*8ce0*/  FADD.FTZ R4, -R2, R13 ;  /* 0x0000000d02047221 */ /* 0x000fe20000010100 */
[----:B------:R-:W-:Y:S01]  /*8cf0*/  FMUL.FTZ R13, R230, R9 ;  /* 0x00000009e60d7220 */ /* 0x000fe20000410000 */
[----:B------:R-:W-:Y:S01]  /*8d00*/  FFMA.FTZ R9, -R247, R247, 1 ;  /* 0x3f800000f7097423 */ /* 0x000fe200000101f7 */
[----:B------:R-:W-:Y:S01]  /*8d10*/  FMUL.FTZ R34, R18, R34 ;  /* 0x0000002212227220 */ /* 0x000fe20000410000 */
[----:B------:R-:W-:Y:S01]  /*8d20*/  FMUL.FTZ R4, R223, R4 ;  /* 0x00000004df047220 */ /* 0x000fe20000410000 */
[----:B------:R-:W-:Y:S01]  /*8d30*/  FFMA.FTZ R18, -R172, R172, 1 ;  /* 0x3f800000ac127423 */ /* 0x000fe200000101ac */
[----:B------:R-:W-:Y:S01]  /*8d40*/  FMUL.FTZ R9, R9, UR7 ;  /* 0x0000000709097c20 */ /* 0x000fe20008410000 */
[----:B------:R-:W-:Y:S01]  /*8d50*/  FMUL.FTZ R8, R8, UR7 ;  /* 0x0000000708087c20 */ /* 0x000fe20008410000 */
[----:B------:R-:W-:Y:S01]  /*8d60*/  FADD.FTZ R12, -R2, R12 ;  /* 0x0000000c020c7221 */ /* 0x000fe20000010100 */
[----:B------:R-:W-:Y:S01]  /*8d70*/  FMUL.FTZ R18, R18, UR7 ;  /* 0x0000000712127c20 */ /* 0x000fe20008410000 */
[----:B------:R-:W-:Y:S01]  /*8d80*/  FMUL.FTZ R16, R9, R16 ;  /* 0x0000001009107220 */ /* 0x000fe20000410000 */
[----:B------:R-:W-:Y:S01]  /*8d90*/  FMUL.FTZ R13, R8, R13 ;  /* 0x0000000d080d7220 */ /* 0x000fe20000410000 */
[----:B------:R-:W-:Y:S01]  /*8da0*/  FFMA.FTZ R7, -R245, R245, 1 ;  /* 0x3f800000f5077423 */ /* 0x000fe200000101f5 */
[----:B------:R-:W-:Y:S01]  /*8db0*/  FMUL.FTZ R54, R18, R54 ;  /* 0x0000003612367220 */ /* 0x000fe20000410000 */
[----:B------:R-:W2:Y:S01]  /*8dc0*/  LDL R139, [R1+0x18] ;  /* 0x00001800018b7983 */ /* 0x000ea20000100800 */
        /* <DEDUP_REMOVED lines=8> */
[C---:B------:R-:W-:Y:S01]  /*8e50*/  FADD.FTZ R24, -R2.reuse, R24 ;  /* 0x0000001802187221 */ /* 0x040fe20000010100 */
[----:B------:R-:W-:Y:S01]  /*8e60*/  FMUL.FTZ R44, R169, R44 ;  /* 0x0000002ca92c7220 */ /* 0x000fe20000410000 */
[----:B------:R-:W-:Y:S01]  /*8e70*/  FMUL.FTZ R7, R7, UR7 ;  /* 0x0000000707077c20 */ /* 0x000fe20008410000 */
[C---:B------:R-:W-:Y:S01]  /*8e80*/  FADD.FTZ R40, -R2.reuse, R40 ;  /* 0x0000002802287221 */ /* 0x040fe20000010100 */
[C---:B------:R-:W-:Y:S01]  /*8e90*/  FADD.FTZ R41, -R2.reuse, R41 ;  /* 0x0000002902297221 */ /* 0x040fe20000010100 */
[C---:B------:R-:W-:Y:S01]  /*8ea0*/  FADD.FTZ R56, -R2.reuse, R56 ;  /* 0x0000003802387221 */ /* 0x040fe20000010100 */
[----:B------:R-:W-:Y:S01]  /*8eb0*/  FMUL.FTZ R28, R7, R28 ;  /* 0x0000001c071c7220 */ /* 0x000fe20000410000 */
[----:B------:R-:W-:Y:S01]  /*8ec0*/  FFMA.FTZ R7, -R215, R215, 1 ;  /* 0x3f800000d7077423 */ /* 0x000fe200000101d7 */
[C---:B------:R-:W-:Y:S01]  /*8ed0*/  FADD.FTZ R57, -R2.reuse, R57 ;  /* 0x0000003902397221 */ /* 0x040fe20000010100 */
        /* <DEDUP_REMOVED lines=9> */
[----:B------:R-:W-:Y:S01]  /*8f70*/  FMUL.FTZ R57, R163, R57 ;  /* 0x00000039a3397220 */ /* 0x000fe20000410000 */
[----:B------:R-:W-:Y:S01]  /*8f80*/  FMUL.FTZ R60, R160, R60 ;  /* 0x0000003ca03c7220 */ /* 0x000fe20000410000 */
[----:B------:R-:W-:Y:S01]  /*8f90*/  FFMA.FTZ R9, -R238, R238, 1 ;  /* 0x3f800000ee097423 */ /* 0x000fe200000101ee */
[----:B------:R-:W-:Y:S01]  /*8fa0*/  FMUL.FTZ R17, R17, UR7 ;  /* 0x0000000711117c20 */ /* 0x000fe20008410000 */
[----:B------:R-:W-:Y:S01]  /*8fb0*/  FFMA.FTZ R8, -R237, R237, 1 ;  /* 0x3f800000ed087423 */ /* 0x000fe200000101ed */
[----:B------:R-:W-:Y:S01]  /*8fc0*/  FMUL.FTZ R25, R210, R25 ;  /* 0x00000019d2197220 */ /* 0x000fe20000410000 */
[----:B------:R-:W-:Y:S01]  /*8fd0*/  FMUL.FTZ R24, R211, R24 ;  /* 0x00000018d3187220 */ /* 0x000fe20000410000 */
[----:B------:R-:W-:Y:S01]  /*8fe0*/  FMUL.FTZ R32, R17, R55 ;  /* 0x0000003711207220 */ /* 0x000fe20000410000 */
[----:B------:R-:W-:Y:S01]  /*8ff0*/  FMUL.FTZ R9, R9, UR7 ;  /* 0x0000000709097c20 */ /* 0x000fe20008410000 */
[----:B------:R-:W-:Y:S01]  /*9000*/  FMUL.FTZ R8, R8, UR7 ;  /* 0x0000000708087c20 */ /* 0x000fe20008410000 */
[----:B------:R-:W-:Y:S01]  /*9010*/  FMUL.FTZ R40, R180, R40 ;  /* 0x00000028b4287220 */ /* 0x000fe20000410000 */
[----:B------:R-:W-:Y:S01]  /*9020*/  FMUL.FTZ R41, R175, R41 ;  /* 0x00000029af297220 */ /* 0x000fe20000410000 */
[----:B------:R-:W-:Y:S01]  /*9030*/  FMUL.FTZ R24, R9, R24 ;  /* 0x0000001809187220 */ /* 0x000fe20000410000 */
[----:B------:R-:W-:Y:S01]  /*9040*/  FMUL.FTZ R19, R8, R25 ;  /* 0x0000001908137220 */ /* 0x000fe20000410000 */
[----:B------:R-:W-:Y:S01]  /*9050*/  FFMA.FTZ R9, -R219, R219, 1 ;  /* 0x3f800000db097423 */ /* 0x000fe200000101db */
[----:B------:R-:W-:Y:S01]  /*9060*/  FFMA.FTZ R8, -R218, R218, 1 ;  /* 0x3f800000da087423 */ /* 0x000fe200000101da */
[C---:B------:R-:W-:Y:S01]  /*9070*/  FADD.FTZ R11, -R0.reuse, R11 ;  /* 0x0000000b000b7221 */ /* 0x040fe20000010100 */
[----:B------:R-:W-:Y:S01]  /*9080*/  FADD.FTZ R10, -R0, R10 ;  /* 0x0000000a000a7221 */ /* 0x000fe20000010100 */
[----:B------:R-:W-:Y:S01]  /*9090*/  FMUL.FTZ R9, R9, UR7 ;  /* 0x0000000709097c20 */ /* 0x000fe20008410000 */
[----:B------:R-:W-:Y:S01]  /*90a0*/  FMUL.FTZ R8, R8, UR7 ;  /* 0x0000000708087c20 */ /* 0x000fe20008410000 */
[----:B------:R-:W-:Y:S01]  /*90b0*/  FMUL.FTZ R11, R243, R11 ;  /* 0x0000000bf30b7220 */ /* 0x000fe20000410000 */
[----:B------:R-:W-:Y:S01]  /*90c0*/  FMUL.FTZ R10, R244, R10 ;  /* 0x0000000af40a7220 */ /* 0x000fe20000410000 */
[----:B------:R-:W-:Y:S01]  /*90d0*/  FMUL.FTZ R9, R9, R40 ;  /* 0x0000002809097220 */ /* 0x000fe20000410000 */
        /* <DEDUP_REMOVED lines=15> */
[----:B------:R-:W-:Y:S01]  /*91d0*/  F2FP.F16.F32.PACK_AB R23, R23, R34 ;  /* 0x000000221717723e */ /* 0x000fe200000000ff */
[----:B------:R-:W-:Y:S01]  /*91e0*/  FMUL.FTZ R42, R209, R42 ;  /* 0x0000002ad12a7220 */ /* 0x000fe20000410000 */
[----:B------:R-:W-:Y:S01]  /*91f0*/  F2FP.F16.F32.PACK_AB R19, R19, R24 ;  /* 0x000000181313723e */ /* 0x000fe200000000ff */
[C---:B------:R-:W-:Y:S01]  /*9200*/  FADD.FTZ R62, -R0.reuse, R62 ;  /* 0x0000003e003e7221 */ /* 0x040fe20000010100 */
[----:B------:R-:W-:Y:S01]  /*9210*/  FADD.FTZ R43, -R0, R43 ;  /* 0x0000002b002b7221 */ /* 0x000fe20000010100 */
[----:B------:R-:W-:Y:S01]  /*9220*/  F2FP.F16.F32.PACK_AB R22, R22, R38 ;  /* 0x000000261616723e */ /* 0x000fe200000000ff */
[----:B------:R-:W-:Y:S01]  /*9230*/  FADD.FTZ R46, -R0, R46 ;  /* 0x0000002e002e7221 */ /* 0x000fe20000010100 */
[----:B------:R-:W-:Y:S01]  /*9240*/  FMUL.FTZ R62, R171, R62 ;  /* 0x0000003eab3e7220 */ /* 0x000fe20000410000 */
[----:B------:R-:W-:Y:S01]  /*9250*/  FMUL.FTZ R43, R208, R43 ;  /* 0x0000002bd02b7220 */ /* 0x000fe20000410000 */
[C---:B------:R-:W-:Y:S01]  /*9260*/  FADD.FTZ R58, -R0.reuse, R58 ;  /* 0x0000003a003a7221 */ /* 0x040fe20000010100 */
[----:B------:R-:W-:Y:S01]  /*9270*/  FADD.FTZ R59, -R0, R59 ;  /* 0x0000003b003b7221 */ /* 0x000fe20000010100 */
[----:B------:R-:W-:Y:S01]  /*9280*/  F2FP.F16.F32.PACK_AB R21, R21, R50 ;  /* 0x000000321515723e */ /* 0x000fe200000000ff */
[----:B------:R-:W-:Y:S01]  /*9290*/  FMUL.FTZ R46, R179, R46 ;  /* 0x0000002eb32e7220 */ /* 0x000fe20000410000 */
[----:B------:R-:W-:Y:S01]  /*92a0*/  FMUL.FTZ R58, R177, R58 ;  /* 0x0000003ab13a7220 */ /* 0x000fe20000410000 */
[----:B------:R-:W-:Y:S01]  /*92b0*/  F2FP.F16.F32.PACK_AB R32, R32, R54 ;  /* 0x000000362020723e */ /* 0x000fe200000000ff */
[----:B------:R-:W-:Y:S01]  /*92c0*/  FMUL.FTZ R59, R176, R59 ;  /* 0x0000003bb03b7220 */ /* 0x000fe20000410000 */
[----:B------:R-:W3:Y:S02]  /*92d0*/  LDL R39, [R1+0x70] ;  /* 0x0000700001277983 */ /* 0x000ee40000100800 */
[----:B---3--:R-:W-:Y:S02]  /*92e0*/  LEA R145, R39, UR4, 0x1 ;  /* 0x0000000427917c11 */ /* 0x008fe4000f8e08ff */
[----:B------:R-:W-:Y:S04]  /*92f0*/  STS [R141+0x14000], R132 ;  /* 0x014000848d007388 */ /* 0x000fe80000000800 */
[----:B------:R1:W-:Y:S04]  /*9300*/  STS [R141+0x14400], R6 ;  /* 0x014400068d007388 */ /* 0x0003e80000000800 */
[----:B----4-:R-:W-:Y:S04]  /*9310*/  STS [R140+0x14000], R133 ;  /* 0x014000858c007388 */ /* 0x010fe80000000800 */
[----:B------:R3:W-:Y:S01]  /*9320*/  STS [R140+0x14400], R5 ;  /* 0x014400058c007388 */ /* 0x0007e20000000800 */
[----:B-1----:R-:W-:Y:S04]  /*9330*/  FFMA.FTZ R6, -R242, R242, 1 ;  /* 0x3f800000f2067423 */ /* 0x002fe800000101f2 */
[----:B------:R-:W-:Y:S04]  /*9340*/  FMUL.FTZ R6, R6, UR7 ;  /* 0x0000000706067c20 */ /* 0x000fe80008410000 */
[----:B------:R-:W-:Y:S01]  /*9350*/  FMUL.FTZ R20, R6, R4 ;  /* 0x0000000406147220 */ /* 0x000fe20000410000 */
[C---:B------:R-:W-:Y:S01]  /*9360*/  FADD.FTZ R4, -R2.reuse, R29 ;  /* 0x0000001d02047221 */ /* 0x040fe20000010100 */
[----:B------:R-:W-:Y:S01]  /*9370*/  FFMA.FTZ R6, -R233, R233, 1 ;  /* 0x3f800000e9067423 */ /* 0x000fe200000101e9 */
[----:B---3--:R-:W-:Y:S01]  /*9380*/  FADD.FTZ R5, -R2, R45 ;  /* 0x0000002d02057221 */ /* 0x008fe20000010100 */
[----:B------:R-:W-:Y:S01]  /*9390*/  FFMA.FTZ R2, -R200, R200, 1 ;  /* 0x3f800000c8027423 */ /* 0x000fe200000101c8 */
[----:B------:R-:W-:Y:S01]  /*93a0*/  FMUL.FTZ R4, R204, R4 ;  /* 0x00000004cc047220 */ /* 0x000fe20000410000 */
[----:B------:R-:W-:Y:S01]  /*93b0*/  FMUL.FTZ R6, R6, UR7 ;  /* 0x0000000706067c20 */ /* 0x000fe20008410000 */
[----:B------:R-:W-:Y:S01]  /*93c0*/  FMUL.FTZ R5, R167, R5 ;  /* 0x00000005a7057220 */ /* 0x000fe20000410000 */
[----:B------:R-:W-:Y:S01]  /*93d0*/  FMUL.FTZ R7, R2, UR7 ;  /* 0x0000000702077c20 */ /* 0x000fe20008410000 */
[----:B------:R-:W-:Y:S01]  /*93e0*/  FFMA.FTZ R2, -R183, R183, 1 ;  /* 0x3f800000b7027423 */ /* 0x000fe200000101b7 */
[----:B------:R-:W-:Y:S01]  /*93f0*/  FMUL.FTZ R18, R6, R4 ;  /* 0x0000000406127220 */ /* 0x000fe20000410000 */
[----:B------:R-:W-:Y:S01]  /*9400*/  F2FP.F16.F32.PACK_AB R4, R13, R16 ;  /* 0x000000100d04723e */ /* 0x000fe200000000ff */
[----:B------:R-:W-:Y:S01]  /*9410*/  FFMA.FTZ R6, -R214, R214, 1 ;  /* 0x3f800000d6067423 */ /* 0x000fe200000101d6 */
[----:B------:R-:W-:Y:S01]  /*9420*/  FMUL.FTZ R2, R2, UR7 ;  /* 0x0000000702027c20 */ /* 0x000fe20008410000 */
[----:B------:R-:W-:Y:S01]  /*9430*/  F2FP.F16.F32.PACK_AB R20, R20, R12 ;  /* 0x0000000c1414723e */ /* 0x000fe200000000ff */
[----:B------:R-:W-:Y:S01]  /*9440*/  FMUL.FTZ R56, R7, R56 ;  /* 0x0000003807387220 */ /* 0x000fe20000410000 */
[----:B------:R1:W-:Y:S01]  /*9450*/  STS [R141+0x16000], R4 ;  /* 0x016000048d007388 */ /* 0x0003e20000000800 */
[----:B------:R-:W-:Y:S01]  /*9460*/  FMUL.FTZ R16, R2, R61 ;  /* 0x0000003d02107220 */ /* 0x000fe20000410000 */
[----:B------:R-:W-:Y:S01]  /*9470*/  FFMA.FTZ R2, -R137, R137, 1 ;  /* 0x3f80000089027423 */ /* 0x000fe20000010189 */
[----:B------:R-:W-:Y:S01]  /*9480*/  FMUL.FTZ R6, R6, UR7 ;  /* 0x0000000706067c20 */ /* 0x000fe20008410000 */
[----:B------:R-:W3:Y:S01]  /*9490*/  LDL R137, [R1+0x4] ;  /* 0x0000040001897983 */ /* 0x000ee20000100800 */
[----:B------:R-:W-:Y:S02]  /*94a0*/  F2FP.F16.F32.PACK_AB R13, R8, R9 ;  /* 0x00000009080d723e */ /* 0x000fe400000000ff */
[----:B------:R-:W-:Y:S01]  /*94b0*/  FMUL.FTZ R12, R6, R5 ;  /* 0x00000005060c7220 */ /* 0x000fe20000410000 */
[----:B------:R-:W-:Y:S01]  /*94c0*/  FFMA.FTZ R6, -R201, R201, 1 ;  /* 0x3f800000c9067423 */ /* 0x000fe200000101c9 */
[----:B------:R-:W-:Y:S01]  /*94d0*/  FFMA.FTZ R5, -R197, R197, 1 ;  /* 0x3f800000c5057423 */ /* 0x000fe200000101c5 */
[----:B------:R-:W-:Y:S02]  /*94e0*/  F2FP.F16.F32.PACK_AB R18, R18, R28 ;  /* 0x0000001c1212723e */ /* 0x000fe400000000ff */
[----:B------:R-:W-:Y:S01]  /*94f0*/  FMUL.FTZ R6, R6, UR7 ;  /* 0x0000000706067c20 */ /* 0x000fe20008410000 */
[----:B------:R-:W-:Y:S01]  /*9500*/  FMUL.FTZ R5, R5, UR7 ;  /* 0x0000000705057c20 */ /* 0x000fe20008410000 */
[----:B------:R-:W-:Y:S02]  /*9510*/  F2FP.F16.F32.PACK_AB R12, R12, R44 ;  /* 0x0000002c0c0c723e */ /* 0x000fe400000000ff */
[----:B------:R-:W-:Y:S01]  /*9520*/  FMUL.FTZ R17, R6, R57 ;  /* 0x0000003906117220 */ /* 0x000fe20000410000 */
[----:B------:R-:W-:Y:S01]  /*9530*/  FMUL.FTZ R60, R5, R60 ;  /* 0x0000003c053c7220 */ /* 0x000fe20000410000 */
[----:B------:R-:W-:Y:S01]  /*9540*/  FMUL.FTZ R5, R2, UR7 ;  /* 0x0000000702057c20 */ /* 0x000fe20008410000 */
[----:B--2---:R-:W-:Y:S02]  /*9550*/  FFMA.FTZ R2, -R65, R65, 1 ;  /* 0x3f80000041027423 */ /* 0x004fe40000010141 */
[----:B------:R-:W2:Y:S01]  /*9560*/  LDL R65, [R1+0xc] ;  /* 0x00000c0001417983 */ /* 0x000ea20000100800 */
[----:B------:R-:W-:Y:S01]  /*9570*/  FMUL.FTZ R9, R5, R11 ;  /* 0x0000000b05097220 */ /* 0x000fe20000410000 */
[----:B------:R-:W-:Y:S01]  /*9580*/  FMUL.FTZ R2, R2, UR7 ;  /* 0x0000000702027c20 */ /* 0x000fe20008410000 */
[----:B------:R-:W-:Y:S01]  /*9590*/  F2FP.F16.F32.PACK_AB R17, R17, R56 ;  /* 0x000000381111723e */ /* 0x000fe200000000ff */
[----:B-1----:R-:W-:Y:S01]  /*95a0*/  FFMA.FTZ R4, -R138, R138, 1 ;  /* 0x3f8000008a047423 */ /* 0x002fe2000001018a */
[----:B------:R-:W-:Y:S01]  /*95b0*/  F2FP.F16.F32.PACK_AB R16, R16, R60 ;  /* 0x0000003c1010723e */ /* 0x000fe200000000ff */
[----:B------:R-:W4:Y:S01]  /*95c0*/  LDL R138, [R1+0x14] ;  /* 0x00001400018a7983 */ /* 0x000f220000100800 */
[----:B------:R-:W-:Y:S01]  /*95d0*/  FMUL.FTZ R8, R2, R15 ;  /* 0x0000000f02087220 */ /* 0x000fe20000410000 */
[----:B------:R-:W-:Y:S01]  /*95e0*/  FMUL.FTZ R6, R4, UR7 ;  /* 0x0000000704067c20 */ /* 0x000fe20008410000 */
[----:B------:R-:W-:Y:S01]  /*95f0*/  FFMA.FTZ R4, -R136, R136, 1 ;  /* 0x3f80000088047423 */ /* 0x000fe20000010188 */
[----:B------:R-:W-:Y:S01]  /*9600*/  FFMA.FTZ R2, -R250, R250, 1 ;  /* 0x3f800000fa027423 */ /* 0x000fe200000101fa */
[----:B------:R-:W2:Y:S01]  /*9610*/  LDL R136, [R1+0x10] ;  /* 0x0000100001887983 */ /* 0x000ea20000100800 */
[----:B------:R-:W-:Y:S01]  /*9620*/  FMUL.FTZ R6, R6, R10 ;  /* 0x0000000a06067220 */ /* 0x000fe20000410000 */
[----:B------:R-:W-:Y:S01]  /*9630*/  FMUL.FTZ R4, R4, UR7 ;  /* 0x0000000704047c20 */ /* 0x000fe20008410000 */
[----:B------:R-:W-:Y:S01]  /*9640*/  FMUL.FTZ R7, R2, UR7 ;  /* 0x0000000702077c20 */ /* 0x000fe20008410000 */
[----:B------:R-:W-:Y:S01]  /*9650*/  FFMA.FTZ R2, -R248, R248, 1 ;  /* 0x3f800000f8027423 */ /* 0x000fe200000101f8 */
[----:B------:R-:W-:Y:S01]  /*9660*/  FFMA.FTZ R10, -R239, R239, 1 ;  /* 0x3f800000ef0a7423 */ /* 0x000fe200000101ef */
[----:B------:R-:W-:Y:S01]  /*9670*/  F2FP.F16.F32.PACK_AB R9, R9, R6 ;  /* 0x000000060909723e */ /* 0x000fe200000000ff */
[----:B------:R-:W-:Y:S01]  /*9680*/  FMUL.FTZ R14, R4, R14 ;  /* 0x0000000e040e7220 */ /* 0x000fe20000410000 */
[----:B------:R-:W-:Y:S01]  /*9690*/  FFMA.FTZ R4, -R251, R251, 1 ;  /* 0x3f800000fb047423 */ /* 0x000fe200000101fb */
[----:B------:R-:W-:Y:S01]  /*96a0*/  FMUL.FTZ R2, R2, UR7 ;  /* 0x0000000702027c20 */ /* 0x000fe20008410000 */
[----:B------:R-:W-:Y:S01]  /*96b0*/  FMUL.FTZ R10, R10, UR7 ;  /* 0x000000070a0a7c20 */ /* 0x000fe20008410000 */
[----:B------:R-:W-:Y:S01]  /*96c0*/  STS [R141+0x16400], R9 ;  /* 0x016400098d007388 */ /* 0x000fe20000000800 */
[----:B------:R-:W-:Y:S01]  /*96d0*/  F2FP.F16.F32.PACK_AB R8, R8, R14 ;  /* 0x0000000e0808723e */ /* 0x000fe200000000ff */
[----:B------:R-:W-:Y:S01]  /*96e0*/  FMUL.FTZ R5, R4, UR7 ;  /* 0x0000000704057c20 */ /* 0x000fe20008410000 */
[----:B------:R-:W-:Y:S01]  /*96f0*/  FFMA.FTZ R4, -R249, R249, 1 ;  /* 0x3f800000f9047423 */ /* 0x000fe200000101f9 */
[----:B------:R-:W-:Y:S01]  /*9700*/  STS [R140+0x16000], R20 ;  /* 0x016000148c007388 */ /* 0x000fe20000000800 */
[----:B------:R-:W-:Y:S01]  /*9710*/  FMUL.FTZ R31, R2, R31 ;  /* 0x0000001f021f7220 */ /* 0x000fe20000410000 */
[----:B------:R-:W-:Y:S01]  /*9720*/  FADD.FTZ R2, -R0, R47 ;  /* 0x0000002f00027221 */ /* 0x000fe20000010100 */
[----:B------:R-:W-:Y:S01]  /*9730*/  FMUL.FTZ R4, R4, UR7 ;  /* 0x0000000704047c20 */ /* 0x000fe20008410000 */
[----:B------:R-:W-:Y:S01]  /*9740*/  STS [R140+0x16400], R8 ;  /* 0x016400088c007388 */ /* 0x000fe20000000800 */
[----:B------:R-:W-:Y:S01]  /*9750*/  FMUL.FTZ R26, R5, R26 ;  /* 0x0000001a051a7220 */ /* 0x000fe20000410000 */
[----:B------:R-:W-:Y:S01]  /*9760*/  FMUL.FTZ R2, R178, R2 ;  /* 0x00000002b2027220 */ /* 0x000fe20000410000 */
[----:B------:R-:W-:Y:S01]  /*9770*/  FMUL.FTZ R30, R4, R30 ;  /* 0x0000001e041e7220 */ /* 0x000fe20000410000 */
[----:B------:R-:W-:Y:S01]  /*9780*/  STS [R139+0x14000], R135 ;  /* 0x014000878b007388 */ /* 0x000fe20000000800 */
[----:B------:R-:W-:Y:S01]  /*9790*/  FFMA.FTZ R4, -R232, R232, 1 ;  /* 0x3f800000e8047423 */ /* 0x000fe200000101e8 */
[----:B------:R-:W-:Y:S01]  /*97a0*/  FMUL.FTZ R7, R7, R27 ;  /* 0x0000001b07077220 */ /* 0x000fe20000410000 */
[----:B------:R-:W-:Y:S01]  /*97b0*/  FMUL.FTZ R42, R10, R42 ;  /* 0x0000002a0a2a7220 */ /* 0x000fe20000410000 */
[----:B------:R1:W-:Y:S01]  /*97c0*/  STS [R139+0x14400], R36 ;  /* 0x014400248b007388 */ /* 0x0003e20000000800 */
[----:B------:R-:W-:Y:S01]  /*97d0*/  FMUL.FTZ R4, R4, UR7 ;  /* 0x0000000704047c20 */ /* 0x000fe20008410000 */
[----:B------:R-:W-:Y:S01]  /*97e0*/  FFMA.FTZ R6, -R236, R236, 1 ;  /* 0x3f800000ec067423 */ /* 0x000fe200000101ec */
[----:B------:R-:W-:Y:S01]  /*97f0*/  F2FP.F16.F32.PACK_AB R7, R7, R26 ;  /* 0x0000001a0707723e */ /* 0x000fe200000000ff */
[----:B------:R-:W-:Y:S01]  /*9800*/  FADD.FTZ R0, -R0, R63 ;  /* 0x0000003f00007221 */ /* 0x000fe20000010100 */
[----:B------:R-:W-:Y:S01]  /*9810*/  FMUL.FTZ R10, R4, R2 ;  /* 0x00000002040a7220 */ /* 0x000fe20000410000 */
[----:B------:R-:W-:Y:S01]  /*9820*/  FFMA.FTZ R4, -R213, R213, 1 ;  /* 0x3f800000d5047423 */ /* 0x000fe200000101d5 */
[----:B------:R-:W-:Y:S01]  /*9830*/  FMUL.FTZ R6, R6, UR7 ;  /* 0x0000000706067c20 */ /* 0x000fe20008410000 */
[----:B------:R-:W-:Y:S01]  /*9840*/  FFMA.FTZ R2, -R212, R212, 1 ;  /* 0x3f800000d4027423 */ /* 0x000fe200000101d4 */
[----:B------:R-:W-:Y:S01]  /*9850*/  FMUL.FTZ R0, R168, R0 ;  /* 0x00000000a8007220 */ /* 0x000fe20000410000 */
[----:B------:R-:W-:Y:S01]  /*9860*/  FMUL.FTZ R4, R4, UR7 ;  /* 0x0000000704047c20 */ /* 0x000fe20008410000 */
[----:B------:R-:W-:Y:S01]  /*9870*/  FMUL.FTZ R43, R6, R43 ;  /* 0x0000002b062b7220 */ /* 0x000fe20000410000 */
[----:B------:R-:W-:Y:S01]  /*9880*/  FFMA.FTZ R6, -R217, R217, 1 ;  /* 0x3f800000d9067423 */ /* 0x000fe200000101d9 */
[----:B------:R-:W-:Y:S01]  /*9890*/  FMUL.FTZ R2, R2, UR7 ;  /* 0x0000000702027c20 */ /* 0x000fe20008410000 */
[----:B------:R-:W-:Y:S01]  /*98a0*/  FMUL.FTZ R62, R4, R62 ;  /* 0x0000003e043e7220 */ /* 0x000fe20000410000 */
[----:B------:R-:W-:Y:S01]  /*98b0*/  F2FP.F16.F32.PACK_AB R4, R31, R30 ;  /* 0x0000001e1f04723e */ /* 0x000fe200000000ff */
[----:B------:R-:W-:Y:S01]  /*98c0*/  FMUL.FTZ R6, R6, UR7 ;  /* 0x0000000706067c20 */ /* 0x000fe20008410000 */
[----:B------:R-:W-:Y:S01]  /*98d0*/  FFMA.FTZ R5, -R235, R235, 1 ;  /* 0x3f800000eb057423 */ /* 0x000fe200000101eb */
[----:B------:R-:W2:Y:S02]  /*98e0*/  LDL.LU R38, [R1+0x2c] ;  /* 0x00002c0001267983 */ /* 0x000ea40000300800 */
[----:B------:R-:W-:Y:S01]  /*98f0*/  FMUL.FTZ R58, R6, R58 ;  /* 0x0000003a063a7220 */ /* 0x000fe20000410000 */
[----:B------:R-:W-:Y:S01]  /*9900*/  FMUL.FTZ R6, R2, R0 ;  /* 0x0000000002067220 */ /* 0x000fe20000410000 */
[----:B------:R-:W-:Y:S01]  /*9910*/  FMUL.FTZ R5, R5, UR7 ;  /* 0x0000000705057c20 */ /* 0x000fe20008410000 */
[----:B------:R-:W-:Y:S01]  /*9920*/  F2FP.F16.F32.PACK_AB R2, R43, R42 ;  /* 0x0000002a2b02723e */ /* 0x000fe200000000ff */
[----:B------:R-:W2:Y:S01]  /*9930*/  LDL.LU R37, [R1+0x30] ;  /* 0x0000300001257983 */ /* 0x000ea20000300800 */
[----:B-1----:R-:W-:Y:S01]  /*9940*/  SHF.L.U32 R36, R191, 0x1, RZ ;  /* 0x00000001bf247819 */ /* 0x002fe200000006ff */
[----:B------:R-:W-:Y:S01]  /*9950*/  FMUL.FTZ R46, R5, R46 ;  /* 0x0000002e052e7220 */ /* 0x000fe20000410000 */
[----:B------:R-:W-:Y:S01]  /*9960*/  FFMA.FTZ R5, -R216, R216, 1 ;  /* 0x3f800000d8057423 */ /* 0x000fe200000101d8 */
[----:B------:R-:W-:Y:S03]  /*9970*/  F2FP.F16.F32.PACK_AB R6, R6, R62 ;  /* 0x0000003e0606723e */ /* 0x000fe600000000ff */
[----:B------:R-:W-:Y:S01]  /*9980*/  F2FP.F16.F32.PACK_AB R0, R10, R46 ;  /* 0x0000002e0a00723e */ /* 0x000fe200000000ff */
[----:B------:R-:W-:Y:S04]  /*9990*/  FMUL.FTZ R5, R5, UR7 ;  /* 0x0000000705057c20 */ /* 0x000fe80008410000 */
[----:B------:R-:W-:Y:S05]  /*99a0*/  FMUL.FTZ R5, R5, R59 ;  /* 0x0000003b05057220 */ /* 0x000fea0000410000 */
[----:B------:R-:W-:Y:S01]  /*99b0*/  F2FP.F16.F32.PACK_AB R5, R5, R58 ;  /* 0x0000003a0505723e */ /* 0x000fe200000000ff */
[----:B----4-:R-:W-:Y:S04]  /*99c0*/  STS [R138+0x14000], R134 ;  /* 0x014000868a007388 */ /* 0x010fe80000000800 */
[----:B------:R-:W-:Y:S04]  /*99d0*/  STS [R138+0x14400], R23 ;  /* 0x014400178a007388 */ /* 0x000fe80000000800 */
[----:B------:R-:W-:Y:S04]  /*99e0*/  STS [R139+0x16000], R19 ;  /* 0x016000138b007388 */ /* 0x000fe80000000800 */
[----:B------:R-:W-:Y:S04]  /*99f0*/  STS [R139+0x16400], R7 ;  /* 0x016400078b007388 */ /* 0x000fe80000000800 */
[----:B------:R-:W-:Y:S04]  /*9a00*/  STS [R138+0x16000], R18 ;  /* 0x016000128a007388 */ /* 0x000fe80000000800 */
[----:B------:R-:W-:Y:S04]  /*9a10*/  STS [R138+0x16400], R4 ;  /* 0x016400048a007388 */ /* 0x000fe80000000800 */
[----:B------:R-:W-:Y:S04]  /*9a20*/  STS [R252+0x14000], R64 ;  /* 0x01400040fc007388 */ /* 0x000fe80000000800 */
[----:B------:R-:W-:Y:S04]  /*9a30*/  STS [R252+0x14400], R22 ;  /* 0x01440016fc007388 */ /* 0x000fe80000000800 */
[----:B---3--:R-:W-:Y:S04]  /*9a40*/  STS [R137+0x14000], R53 ;  /* 0x0140003589007388 */ /* 0x008fe80000000800 */
[----:B------:R-:W-:Y:S04]  /*9a50*/  STS [R137+0x14400], R21 ;  /* 0x0144001589007388 */ /* 0x000fe80000000800 */
[----:B------:R-:W-:Y:S04]  /*9a60*/  STS [R252+0x16000], R13 ;  /* 0x0160000dfc007388 */ /* 0x000fe80000000800 */
[----:B------:R1:W-:Y:S04]  /*9a70*/  STS [R252+0x16400], R2 ;  /* 0x01640002fc007388 */ /* 0x0003e80000000800 */
[----:B------:R-:W-:Y:S01]  /*9a80*/  STS [R137+0x16000], R12 ;  /* 0x0160000c89007388 */ /* 0x000fe20000000800 */
[----:B--2---:R-:W-:Y:S03]  /*9a90*/  MOV R147, R38 ;  /* 0x0000002600937202 */ /* 0x004fe60000000f00 */
[----:B------:R2:W-:Y:S04]  /*9aa0*/  STS [R137+0x16400], R0 ;  /* 0x0164000089007388 */ /* 0x0005e80000000800 */
[----:B------:R-:W-:Y:S01]  /*9ab0*/  STS [R136+0x14000], R52 ;  /* 0x0140003488007388 */ /* 0x000fe20000000800 */
[----:B------:R-:W-:Y:S03]  /*9ac0*/  MOV R146, R37 ;  /* 0x0000002500927202 */ /* 0x000fe60000000f00 */
[----:B------:R-:W-:Y:S04]  /*9ad0*/  STS [R136+0x14400], R32 ;  /* 0x0144002088007388 */ /* 0x000fe80000000800 */
[----:B------:R-:W-:Y:S04]  /*9ae0*/  STS [R65+0x14000], R49 ;  /* 0x0140003141007388 */ /* 0x000fe80000000800 */
[----:B------:R-:W-:Y:S01]  /*9af0*/  STS [R65+0x14400], R33 ;  /* 0x0144002141007388 */ /* 0x000fe20000000800 */
[----:B-1----:R-:W-:Y:S03]  /*9b00*/  MOV R2, UR4 ;  /* 0x0000000400027c02 */ /* 0x002fe60008000f00 */
[----:B------:R-:W-:Y:S01]  /*9b10*/  STS [R136+0x16000], R17 ;  /* 0x0160001188007388 */ /* 0x000fe20000000800 */
[----:B------:R-:W-:Y:S03]  /*9b20*/  IADD3 R2, R36, 0x8000, R2 ;  /* 0x0000800024027810 */ /* 0x000fe60007ffe002 */
[----:B------:R-:W-:Y:S01]  /*9b30*/  STS [R136+0x16400], R5 ;  /* 0x0164000588007388 */ /* 0x000fe20000000800 */
[----:B--2---:R-:W-:Y:S03]  /*9b40*/  IADD3 R0, R2, R185, RZ ;  /* 0x000000b902007210 */ /* 0x004fe60007ffe0ff */
        /* <DEDUP_REMOVED lines=150> */
.L_x_2154:
        /* <DEDUP_REMOVED lines=145> */
[CC--:B------:R-:W-:Y:S04]  /*adc0*/  LEA R40, P0, R2.reuse, R36.reuse, 0x2 ;  /* 0x0000002402287211 */ /* 0x0c0fe800078010ff */
        /* <DEDUP_REMOVED lines=8> */
[C---:B--2---:R-:W-:Y:S02]  /*ae50*/  IMAD R8, R44.reuse, 0x38, RZ ;  /* 0x000000382c087824 */ /* 0x044fe400078e02ff */
[----:B------:R1:W-:Y:S04]  /*ae60*/  REDG.E.ADD.F32.FTZ.RN.STRONG.GPU desc[UR10][R6.64], R9 ;  /* 0x00000009060079a6 */ /* 0x0003e8000c10f38a */
[----:B------:R2:W-:Y:S01]  /*ae70*/  REDG.E.ADD.F32.FTZ.RN.STRONG.GPU desc[UR10][R4.64], R10 ;  /* 0x0000000a040079a6 */ /* 0x0005e2000c10f38a */
[----:B-1----:R-:W-:Y:S01]  /*ae80*/  IMAD.SHL.U32 R7, R44, 0x40, RZ ;  /* 0x000000402c077824 */ /* 0x002fe200078e00ff */
[-C--:B--2---:R-:W-:Y:S01]  /*ae90*/  LEA R4, P0, R8, R36.reuse, 0x2 ;  /* 0x0000002408047211 */ /* 0x084fe200078010ff */
        /* <DEDUP_REMOVED lines=15> */
[----:B--2---:R-:W-:Y:S02]  /*af90*/  IMAD.IADD R38, R0, 0x1, R2 ;  /* 0x0000000100267824 */ /* 0x004fe400078e0202 */
[C---:B---3--:R-:W-:Y:S02]  /*afa0*/  IMAD R9, R44.reuse, 0x60, RZ ;  /* 0x000000602c097824 */ /* 0x048fe400078e02ff */
[----:B------:R1:W-:Y:S01]  /*afb0*/  REDG.E.ADD.F32.FTZ.RN.STRONG.GPU desc[UR10][R4.64], R19 ;  /* 0x00000013040079a6 */ /* 0x0003e2000c10f38a */
[----:B----4-:R-:W-:Y:S02]  /*afc0*/  IMAD R7, R44, 0x68, RZ ;  /* 0x000000682c077824 */ /* 0x010fe400078e02ff */
        /* <DEDUP_REMOVED lines=19> */
[----:B--2---:R-:W-:Y:S01]  /*b100*/  IMAD.IADD R10, R0, 0x1, R5 ;  /* 0x00000001000a7824 */ /* 0x004fe200078e0205 */
[-C--:B------:R-:W-:Y:S01]  /*b110*/  LEA.HI.X.SX32 R51, R2, R37.reuse, 0x2, P0 ;  /* 0x0000002502337211 */ /* 0x080fe200000f16ff */
[----:B------:R2:W-:Y:S01]  /*b120*/  REDG.E.ADD.F32.FTZ.RN.STRONG.GPU desc[UR10][R18.64], R15 ;  /* 0x0000000f120079a6 */ /* 0x0005e2000c10f38a */
[CC--:B------:R-:W-:Y:S01]  /*b130*/  LEA R44, P0, R5.reuse, R36.reuse, 0x2 ;  /* 0x00000024052c7211 */ /* 0x0c0fe200078010ff */
[----:B---3--:R-:W-:Y:S01]  /*b140*/  IMAD.IADD R9, R0, 0x1, R10 ;  /* 0x0000000100097824 */ /* 0x008fe200078e020a */
        /* <DEDUP_REMOVED lines=22> */
[-C--:B--2---:R-:W-:Y:S01]  /*b2b0*/  LEA R18, P2, R8, R36.reuse, 0x2 ;  /* 0x0000002408127211 */ /* 0x084fe200078410ff */
        /* <DEDUP_REMOVED lines=52> */
[C---:B-----5:R-:W-:Y:S06]  /*b600*/  HMMA.16816.F32 R104, R32.reuse, R24, R104 ;  /* 0x000000182068723c */ /* 0x060fec0000001868 */
[-C--:B------:R-:W-:Y:S06]  /*b610*/  HMMA.16816.F32 R108, R32, R26.reuse, R108 ;  /* 0x0000001a206c723c */ /* 0x080fec000000186c */
[C---:B------:R-:W-:Y:S01]  /*b620*/  HMMA.16816.F32 R112, R20.reuse, R26, R112 ;  /* 0x0000001a1470723c */ /* 0x040fe20000001870 */
[----:B------:R-:W4:Y:S05]  /*b630*/  LDSM.16.MT88.4 R24, [R3+0x19800] ;  /* 0x019800000318783b */ /* 0x000f2a0000004200 */
[-C--:B------:R-:W-:Y:S06]  /*b640*/  HMMA.16816.F32 R116, R20, R28.reuse, R116 ;  /* 0x0000001c1474723c */ /* 0x080fec0000001874 */
[C---:B------:R-:W-:Y:S06]  /*b650*/  HMMA.16816.F32 R120, R32.reuse, R28, R120 ;  /* 0x0000001c2078723c */ /* 0x040fec0000001878 */
[-C--:B------:R-:W-:Y:S01]  /*b660*/  HMMA.16816.F32 R124, R32, R30.reuse, R124 ;  /* 0x0000001e207c723c */ /* 0x080fe2000000187c */
[----:B------:R-:W5:Y:S05]  /*b670*/  LDSM.16.MT88.4 R32, [R0+0x1800] ;  /* 0x001800000020783b */ /* 0x000f6a0000004200 */
[----:B------:R-:W-:Y:S01]  /*b680*/  HMMA.16816.F32 R128, R20, R30, R128 ;  /* 0x0000001e1480723c */ /* 0x000fe20000001880 */
[----:B------:R-:W-:Y:S04]  /*b690*/  LDSM.16.MT88.4 R20, [R3+0x16000] ;  /* 0x016000000314783b */ /* 0x000fe80000004200 */
[----:B------:R-:W5:Y:S01]  /*b6a0*/  LDSM.16.MT88.4 R28, [R184+0x2000] ;  /* 0x00200000b81c783b */ /* 0x000f620000004200 */
        /* <DEDUP_REMOVED lines=44> */
[----:B------:R4:W5:Y:S05]  /*b970*/  LDSM.16.MT88.4 R16, [R0+0x3800] ;  /* 0x003800000010783b */ /* 0x00096a0000004200 */
        /* <DEDUP_REMOVED lines=157> */
.L_x_2156:
        /* <DEDUP_REMOVED lines=23> */
.L_x_2157:
        /* <DEDUP_REMOVED lines=11> */
[----:B------:R-:W-:Y:S01]  /*c570*/  VIADD R6, R0, 0x20 ;  /* 0x0000002000067836 */ /* 0x000fe20000000000 */
[----:B------:R-:W-:Y:S01]  /*c580*/  UIMAD UR15, UR9, UR7, UR15 ;  /* 0x00000007090f72a4 */ /* 0x000fe2000f8e020f */
[----:B------:R-:W-:Y:S01]  /*c590*/  IMAD.WIDE.U32 R4, R2, UR9, R20 ;  /* 0x0000000902047c25 */ /* 0x000fe2000f8e0014 */
[----:B------:R-:W-:Y:S01]  /*c5a0*/  IADD3 R7, R0, 0x40, RZ ;  /* 0x0000004000077810 */ /* 0x000fe20007ffe0ff */
[----:B------:R-:W-:Y:S01]  /*c5b0*/  USHF.R.S32.HI UR19, URZ, 0x1f, UR55 ;  /* 0x0000001f3f137899 */ /* 0x000fe20008011437 */
[----:B------:R-:W-:Y:S01]  /*c5c0*/  ISETP.GE.OR P3, PT, R6, UR8, P4 ;  /* 0x0000000806007c0c */ /* 0x000fe2000a766670 */
[----:B------:R-:W-:Y:S01]  /*c5d0*/  VIADD R6, R0, 0x60 ;  /* 0x0000006000067836 */ /* 0x000fe20000000000 */
[----:B------:R-:W-:Y:S01]  /*c5e0*/  IADD3 R4, P0, R4, UR22, RZ ;  /* 0x0000001604047c10 */ /* 0x000fe2000ff1e0ff */
[----:B------:R-:W-:Y:S01]  /*c5f0*/  IMAD.U32 R2, RZ, RZ, UR15 ;  /* 0x0000000fff027e24 */ /* 0x000fe2000f8e00ff */
[----:B------:R-:W-:Y:S01]  /*c600*/  ISETP.GE.OR P2, PT, R7, UR8, P4 ;  /* 0x0000000807007c0c */ /* 0x000fe2000a746670 */
[----:B------:R-:W-:Y:S01]  /*c610*/  ULDC.64 UR16, c[0x0][0x468] ;  /* 0x00011a0000107ab9 */ /* 0x000fe20000000a00 */
[----:B------:R-:W-:Y:S01]  /*c620*/  ISETP.GE.OR P1, PT, R6, UR8, P4 ;  /* 0x0000000806007c0c */ /* 0x000fe2000a726670 */
[----:B------:R-:W-:Y:S01]  /*c630*/  UIMAD UR15, UR19, UR16, URZ ;  /* 0x00000010130f72a4 */ /* 0x000fe2000f8e023f */
[----:B------:R1:W2:Y:S01]  /*c640*/  LDS.128 R16, [R145+0xd000] ;  /* 0x00d0000091107984 */ /* 0x0002a20000000c00 */
[----:B------:R-:W-:Y:S01]  /*c650*/  ISETP.GE.OR P4, PT, R0, UR8, P4 ;  /* 0x0000000800007c0c */ /* 0x000fe2000a786670 */
[----:B------:R-:W-:Y:S01]  /*c660*/  BSSY B0, `(.L_x_2158) ;  /* 0x0000016000007945 */ /* 0x000fe20003800000 */
        /* <DEDUP_REMOVED lines=21> */
.L_x_2159:
[----:B------:R-:W-:Y:S05]  /*c7c0*/  BSYNC B0 ;  /* 0x0000000000007941 */ /* 0x000fea0003800000 */
.L_x_2158:
        /* <DEDUP_REMOVED lines=14> */
.L_x_2161:
[----:B------:R-:W-:Y:S05]  /*c8b0*/  BSYNC B0 ;  /* 0x0000000000007941 */ /* 0x000fea0003800000 */
.L_x_2160:
        /* <DEDUP_REMOVED lines=15> */
.L_x_2163:
[----:B------:R-:W-:Y:S05]  /*c9b0*/  BSYNC B0 ;  /* 0x0000000000007941 */ /* 0x000fea0003800000 */
.L_x_2162:
        /* <DEDUP_REMOVED lines=15> */
.L_x_2165:
[----:B------:R-:W-:Y:S05]  /*cab0*/  BSYNC B0 ;  /* 0x0000000000007941 */ /* 0x000fea0003800000 */
.L_x_2164:
[----:B-1----:R1:W1:Y:S01]  /*cac0*/  LDS.128 R12, [R145+0x10000] ;  /* 0x01000000910c7984 */ /* 0x0022620000000c00 */
        /* <DEDUP_REMOVED lines=26> */
.L_x_2167:
[----:B------:R-:W-:Y:S05]  /*cc70*/  BSYNC B0 ;  /* 0x0000000000007941 */ /* 0x000fea0003800000 */
.L_x_2166:
        /* <DEDUP_REMOVED lines=14> */
.L_x_2169:
[----:B------:R-:W-:Y:S05]  /*cd60*/  BSYNC B0 ;  /* 0x0000000000007941 */ /* 0x000fea0003800000 */
.L_x_2168:
        /* <DEDUP_REMOVED lines=14> */
.L_x_2171:
[----:B------:R-:W-:Y:S05]  /*ce50*/  BSYNC B0 ;  /* 0x0000000000007941 */ /* 0x000fea0003800000 */
.L_x_2170:
        /* <DEDUP_REMOVED lines=14> */
.L_x_2120:
        /* <DEDUP_REMOVED lines=26> */
.L_x_2173:
        /* <DEDUP_REMOVED lines=23> */
.L_x_2174:
[----:B------:R-:W2:Y:S01]  /*d250*/  LDL.64 R12, [R1+0x80] ;  /* 0x00008000010c7983 */ /* 0x000ea20000100a00 */
[----:B------:R-:W-:Y:S01]  /*d260*/  ULDC UR13, c[0x0][0x2d0] ;  /* 0x0000b400000d7ab9 */ /* 0x000fe20000000800 */
[----:B------:R-:W-:Y:S01]  /*d270*/  UIMAD UR12, UR23, UR6, URZ ;  /* 0x00000006170c72a4 */ /* 0x000fe2000f8e023f */
[C---:B------:R-:W-:Y:S01]  /*d280*/  VIADD R6, R0.reuse, 0x40 ;  /* 0x0000004000067836 */ /* 0x040fe20000000000 */
[----:B------:R-:W-:Y:S01]  /*d290*/  ISETP.GE.AND P4, PT, R195, UR13, PT ;  /* 0x0000000dc3007c0c */ /* 0x000fe2000bf86270 */
[----:B------:R-:W-:Y:S01]  /*d2a0*/  IMAD.U32 R4, RZ, RZ, UR6 ;  /* 0x00000006ff047e24 */ /* 0x000fe2000f8e00ff */
[----:B------:R-:W-:Y:S01]  /*d2b0*/  UIMAD UR12, UR17, UR7, UR12 ;  /* 0x00000007110c72a4 */ /* 0x000fe2000f8e020c */
[----:B------:R-:W-:Y:S01]  /*d2c0*/  VIADD R2, R0, 0x20 ;  /* 0x0000002000027836 */ /* 0x000fe20000000000 */
        /* <DEDUP_REMOVED lines=29> */
.L_x_2176:
[----:B------:R-:W-:Y:S05]  /*d4a0*/  BSYNC B0 ;  /* 0x0000000000007941 */ /* 0x000fea0003800000 */
.L_x_2175:
        /* <DEDUP_REMOVED lines=14> */
.L_x_2178:
[----:B------:R-:W-:Y:S05]  /*d590*/  BSYNC B0 ;  /* 0x0000000000007941 */ /* 0x000fea0003800000 */
.L_x_2177:
        /* <DEDUP_REMOVED lines=14> */
.L_x_2180:
[----:B------:R-:W-:Y:S05]  /*d680*/  BSYNC B0 ;  /* 0x0000000000007941 */ /* 0x000fea0003800000 */
.L_x_2179:
        /* <DEDUP_REMOVED lines=14> */
.L_x_2182:
[----:B------:R-:W-:Y:S05]  /*d770*/  BSYNC B0 ;  /* 0x0000000000007941 */ /* 0x000fea0003800000 */
.L_x_2181:
        /* <DEDUP_REMOVED lines=26> */
.L_x_2184:
[----:B------:R-:W-:Y:S05]  /*d920*/  BSYNC B0 ;  /* 0x0000000000007941 */ /* 0x000fea0003800000 */
.L_x_2183:
        /* <DEDUP_REMOVED lines=14> */
.L_x_2186:
[----:B------:R-:W-:Y:S05]  /*da10*/  BSYNC B0 ;  /* 0x0000000000007941 */ /* 0x000fea0003800000 */
.L_x_2185:
        /* <DEDUP_REMOVED lines=14> */
.L_x_2188:
[----:B------:R-:W-:Y:S05]  /*db00*/  BSYNC B0 ;  /* 0x0000000000007941 */ /* 0x000fea0003800000 */
.L_x_2187:
        /* <DEDUP_REMOVED lines=13> */
.L_x_2172:
[----:B------:R-:W-:Y:S05]  /*dbe0*/  BSYNC B1 ;  /* 0x0000000000017941 */ /* 0x000fea0003800000 */
.L_x_2115:
        /* <DEDUP_REMOVED lines=11> */
.L_x_2189:
[----:B------:R-:W-:Y:S05]  /*dca0*/  EXIT ;  /* 0x000000000000794d */ /* 0x000fea0003800000 */
.L_x_2191:
        /* <DEDUP_REMOVED lines=13> */
.L_x_2496:


//--------------------- .text._ZN5flash44flash_bwd_dq_dk_dv_loop_seqk_parallel_kernelI23Flash_bwd_kernel_traitsILi64ELi128ELi128ELi8ELi4ELi4ELi4ELb0ELb0EN7cutlass6half_tE19Flash_kernel_traitsILi64ELi128ELi128ELi8ES3_EELb1ELb0ELb1ELb0ELb0ELb1ELb0EEEvNS_16Flash_bwd_paramsE --------------------------
	.section	.text._ZN5flash44flash_bwd_dq_dk_dv_loop_seqk_parallel_kernelI23Flash_bwd_kernel_traitsILi64ELi128ELi128ELi8ELi4ELi4ELi4ELb0ELb0EN7cutlass6half_tE19Flash_kernel_traitsILi64ELi128ELi128ELi8ES3_EELb1ELb0ELb1ELb0ELb0ELb1ELb0EEEvNS_16Flash_bwd_paramsE,"ax",@progbits
	.align	128
        .global         _ZN5flash44flash_bwd_dq_dk_dv_loop_seqk_parallel_kernelI23Flash_bwd_kernel_traitsILi64ELi128ELi128ELi8ELi4ELi4ELi4ELb0ELb0EN7cutlass6half_tE19Flash_kernel_traitsILi64ELi128ELi128ELi8ES3_EELb1ELb0ELb1ELb0ELb0ELb1ELb0EEEvNS_16Flash_bwd_paramsE
        .type           _ZN5flash44flash_bwd_dq_dk_dv_loop_seqk_parallel_kernelI23Flash_bwd_kernel_traitsILi64ELi128ELi128ELi8ELi4ELi4ELi4ELb0ELb0EN7cutlass6half_tE19Flash_kernel_traitsILi64ELi128ELi128ELi8ES3_EELb1ELb0ELb1ELb0ELb0ELb1ELb0EEEvNS_16Flash_bwd_paramsE,@function
        .size           _ZN5flash44flash_bwd_dq_dk_dv_loop_seqk_parallel_kernelI23Flash_bwd_kernel_traitsILi64ELi128ELi128ELi8ELi4ELi4ELi4ELb0ELb0EN7cutlass6half_tE19Flash_kernel_traitsILi64ELi128ELi128ELi8ES3_EELb1ELb0ELb1ELb0ELb0ELb1ELb0EEEvNS_16Flash_bwd_paramsE,(.L_x_2497 - _ZN5flash44flash_bwd_dq_dk_dv_loop_seqk_parallel_kernelI23Flash_bwd_kernel_traitsILi64ELi128ELi128ELi8ELi4ELi4ELi4ELb0ELb0EN7cutlass6half_tE19Flash_kernel_traitsILi64ELi128ELi128ELi8ES3_EELb1ELb0ELb1ELb0ELb0ELb1ELb0EEEvNS_16Flash_bwd_paramsE)
        .other          _ZN5flash44flash_bwd_dq_dk_dv_loop_seqk_parallel_kernelI23Flash_bwd_kernel_traitsILi64ELi128ELi128ELi8ELi4ELi4ELi4ELb0ELb0EN7cutlass6half_tE19Flash_kernel_traitsILi64ELi128ELi128ELi8ES3_EELb1ELb0ELb1ELb0ELb0ELb1ELb0EEEvNS_16Flash_bwd_paramsE,@"STO_CUDA_ENTRY STV_DEFAULT"
_ZN5flash44flash_bwd_dq_dk_dv_loop_seqk_parallel_kernelI23Flash_bwd_kernel_traitsILi64ELi128ELi128ELi8ELi4ELi4ELi4ELb0ELb0EN7cutlass6half_tE19Flash_kernel_traitsILi64ELi128ELi128ELi8ES3_EELb1ELb0ELb1ELb0ELb0ELb1ELb0EEEvNS_16Flash_bwd_paramsE:
.text._ZN5flash44flash_bwd_dq_dk_dv_loop_seqk_parallel_kernelI23Flash_bwd_kernel_traitsILi64ELi128ELi128ELi8ELi4ELi4ELi4ELb0ELb0EN7cutlass6half_tE19Flash_kernel_traitsILi64ELi128ELi128ELi8ES3_EELb1ELb0ELb1ELb0ELb0ELb1ELb0EEEvNS_16Flash_bwd_paramsE:
        /* <DEDUP_REMOVED lines=14> */
[----:B------:R-:W3:Y:S01]  /*00e0*/  S2UR UR55, SR_CTAID.Z ;  /* 0x00000000003779c3 */ /* 0x000ee20000002700 */
[----:B------:R-:W-:Y:S01]  /*00f0*/  UMOV UR5, 0x400 ;  /* 0x0000040000057882 */ /* 0x000fe20000000000 */
[----:B------:R-:W-:Y:S01]  /*0100*/  IMAD.MOV.U32 R229, RZ, RZ, 0x20 ;  /* 0x00000020ffe57424 */ /* 0x000fe200078e00ff */
[----:B------:R-:W-:Y:S01]  /*0110*/  ULDC.64 UR14, c[0x0][0x208] ;  /* 0x00008200000e7ab9 */ /* 0x000fe20000000a00 */
[----:B------:R-:W-:Y:S01]  /*0120*/  IMAD.MOV.U32 R227, RZ, RZ, -0x10 ;  /* 0xfffffff0ffe37424 */ /* 0x000fe200078e00ff */
[----:B------:R-:W-:Y:S01]  /*0130*/  ULDC UR58, c[0x0][0x394] ;  /* 0x0000e500003a7ab9 */ /* 0x000fe20000000800 */
[----:B------:R-:W-:Y:S02]  /*0140*/  UMOV UR59, 0xffffc000 ;  /* 0xffffc000003b7882 */ /* 0x000fe40000000000 */
[----:B------:R-:W4:Y:S08]  /*0150*/  S2UR UR4, SR_CgaCtaId ;  /* 0x00000000000479c3 */ /* 0x000f300000008800 */
[----:B------:R-:W5:Y:S01]  /*0160*/  S2UR UR47, SR_CTAID.Y ;  /* 0x00000000002f79c3 */ /* 0x000f620000002600 */
[----:B---3--:R-:W-:Y:S01]  /*0170*/  USHF.R.S32.HI UR6, URZ, 0x1f, UR55 ;  /* 0x0000001f3f067899 */ /* 0x008fe20008011437 */
[----:B--2---:R-:W-:Y:S01]  /*0180*/  SHF.R.S32.HI R4, RZ, 0x1f, R11 ;  /* 0x0000001fff047819 */ /* 0x004fe2000001140b */
[----:B----4-:R-:W-:-:S03]  /*0190*/  ULEA UR4, UR4, UR5, 0x18 ;  /* 0x0000000504047291 */ /* 0x010fc6000f8ec03f */
[CC--:B------:R-:W-:Y:S02]  /*01a0*/  LEA.HI R2, R4.reuse, R11.reuse, RZ, 0x5 ;  /* 0x0000000b04027211 */ /* 0x0c0fe400078f28ff */
[----:B------:R-:W-:Y:S02]  /*01b0*/  LEA.HI R10, R4, R11, RZ, 0x3 ;  /* 0x0000000b040a7211 */ /* 0x000fe400078f18ff */
[--C-:B------:R-:W-:Y:S01]  /*01c0*/  SHF.R.S32.HI R3, RZ, 0x5, R2.reuse ;  /* 0x00000005ff037819 */ /* 0x100fe20000011402 */
[----:B-----5:R-:W-:Y:S01]  /*01d0*/  USHF.L.U32 UR5, UR47, 0x7, URZ ;  /* 0x000000072f057899 */ /* 0x020fe2000800063f */
        /* <DEDUP_REMOVED lines=47> */
[----:B------:R-:W-:Y:S02]  /*04d0*/  LOP3.LUT R184, R0, 0x8, R10, 0xf8, !PT ;  /* 0x0000000800b87812 */ /* 0x000fe400078ef80a */
[----:B------:R-:W-:-:S02]  /*04e0*/  SHF.R.U32.HI R0, RZ, 0x3, R0 ;  /* 0x00000003ff007819 */ /* 0x000fc40000011600 */
[----:B------:R-:W-:Y:S02]  /*04f0*/  LOP3.LUT R3, R3, 0x8, R10, 0xf8, !PT ;  /* 0x0000000803037812 */ /* 0x000fe400078ef80a */
[----:B------:R-:W-:Y:S01]  /*0500*/  LEA.HI.SX32 R233, R8, R2, 0x1e ;  /* 0x0000000208e97211 */ /* 0x000fe200078ff2ff */
[----:B------:R-:W-:Y:S01]  /*0510*/  IMAD R2, R244, 0x1000, R180 ;  /* 0x00001000f4027824 */ /* 0x000fe200078e02b4 */
        /* <DEDUP_REMOVED lines=35> */
[----:B------:R-:W-:Y:S01]  /*0750*/  SEL R229, R229, 0xffffffe0, !P1 ;  /* 0xffffffe0e5e57807 */ /* 0x000fe20004800000 */
[----:B------:R-:W-:Y:S01]  /*0760*/  IMAD.U32 R0, RZ, RZ, UR6 ;  /* 0x00000006ff007e24 */ /* 0x000fe2000f8e00ff */
[----:B------:R-:W-:Y:S01]  /*0770*/  USHF.R.S32.HI UR6, URZ, 0x1f, UR47 ;  /* 0x0000001f3f067899 */ /* 0x000fe2000801142f */
[----:B------:R-:W-:Y:S01]  /*0780*/  IMAD.U32 R2, RZ, RZ, UR5 ;  /* 0x00000005ff027e24 */ /* 0x000fe2000f8e00ff */
[----:B------:R-:W-:Y:S01]  /*0790*/  USHF.R.S32.HI UR5, URZ, 0x1f, UR55 ;  /* 0x0000001f3f057899 */ /* 0x000fe20008011437 */
[----:B------:R-:W-:Y:S01]  /*07a0*/  IMAD.MOV.U32 R0, RZ, RZ, 0x40 ;  /* 0x00000040ff007424 */ /* 0x000fe200078e00ff */
[----:B------:R-:W-:Y:S01]  /*07b0*/  LEA R226, R226, UR4, 0x1 ;  /* 0x00000004e2e27c11 */ /* 0x000fe2000f8e08ff */
[----:B------:R-:W-:Y:S01]  /*07c0*/  IMAD.IADD R190, R4, 0x1, R3 ;  /* 0x0000000104be7824 */ /* 0x000fe200078e0203 */
        /* <DEDUP_REMOVED lines=14> */
[----:B------:R-:W-:Y:S01]  /*08b0*/  UIADD3 UR5, UR4, 0xc000, URZ ;  /* 0x0000c00004057890 */ /* 0x000fe2000fffe03f */
        /* <DEDUP_REMOVED lines=10> */
[C---:B------:R-:W-:Y:S01]  /*0960*/  @P2 VIADD R6, R250.reuse, 0x1fc0 ;  /* 0x00001fc0fa062836 */ /* 0x040fe20000000000 */
[----:B------:R-:W-:Y:S01]  /*0970*/  STL [R1+0x14], R9 ;  /* 0x0000140901007387 */ /* 0x000fe20000100800 */
[C---:B------:R-:W-:Y:S02]  /*0980*/  VIADD R252, R250.reuse, 0x2020 ;  /* 0x00002020fafc7836 */ /* 0x040fe40000000000 */
[----:B------:R-:W-:Y:S01]  /*0990*/  @P1 VIADD R252, R250, 0x1fe0 ;  /* 0x00001fe0fafc1836 */ /* 0x000fe20000000000 */
[----:B------:R-:W-:Y:S01]  /*09a0*/  STL [R1+0x10], R7 ;  /* 0x0000100701007387 */ /* 0x000fe20000100800 */
[C---:B------:R-:W-:Y:S02]  /*09b0*/  IMAD.IADD R183, R186.reuse, 0x1, R183 ;  /* 0x00000001bab77824 */ /* 0x040fe400078e02b7 */
[----:B------:R-:W-:Y:S01]  /*09c0*/  IMAD.IADD R227, R227, 0x1, R225 ;  /* 0x00000001e3e37824 */ /* 0x000fe200078e02e1 */
[----:B------:R-:W-:Y:S01]  /*09d0*/  STL [R1+0x4], R6 ;  /* 0x0000040601007387 */ /* 0x000fe20000100800 */
[----:B------:R-:W-:-:S02]  /*09e0*/  IMAD.IADD R186, R186, 0x1, R185 ;  /* 0x00000001baba7824 */ /* 0x000fc400078e02b9 */
[--C-:B------:R-:W-:Y:S02]  /*09f0*/  IMAD.IADD R232, R226, 0x1, R229.reuse ;  /* 0x00000001e2e87824 */ /* 0x100fe400078e02e5 */
[----:B------:R-:W-:Y:S02]  /*0a00*/  IMAD.IADD R231, R228, 0x1, R229 ;  /* 0x00000001e4e77824 */ /* 0x000fe400078e02e5 */
[----:B------:R-:W-:Y:S02]  /*0a10*/  IMAD.IADD R230, R229, 0x1, R225 ;  /* 0x00000001e5e67824 */ /* 0x000fe400078e02e1 */
[C---:B-1----:R-:W-:Y:S02]  /*0a20*/  VIADD R5, R250.reuse, 0x2440 ;  /* 0x00002440fa057836 */ /* 0x042fe40000000000 */
[----:B------:R-:W-:Y:S02]  /*0a30*/  @P2 VIADD R5, R250, 0x23c0 ;  /* 0x000023c0fa052836 */ /* 0x000fe40000000000 */
[----:B------:R-:W-:-:S03]  /*0a40*/  IMAD.IADD R185, R185, 0x1, R183 ;  /* 0x00000001b9b97824 */ /* 0x000fc600078e02b7 */
[----:B------:R1:W-:Y:S02]  /*0a50*/  STL [R1], R5 ;  /* 0x0000000501007387 */ /* 0x0003e40000100800 */
        /* <DEDUP_REMOVED lines=9> */
.L_x_2238:
        /* <DEDUP_REMOVED lines=16> */
[----:B------:R-:W-:Y:S01]  /*0bf0*/  IMAD.U32 R2, RZ, RZ, UR8 ;  /* 0x00000008ff027e24 */ /* 0x000fe2000f8e00ff */
        /* <DEDUP_REMOVED lines=50> */
.L_x_2192:
        /* <DEDUP_REMOVED lines=17> */
[----:B------:R-:W-:Y:S01]  /*1030*/  ULDC UR57, c[0x0][0x2d4] ;  /* 0x0000b50000397ab9 */ /* 0x000fe20000000800 */
[----:B------:R-:W-:Y:S02]  /*1040*/  @!UP0 UIMAD UR7, UR56, UR8, URZ ;  /* 0x00000008380782a4 */ /* 0x000fe4000f8e023f */
[----:B------:R-:W-:Y:S02]  /*1050*/  USHF.L.U32 UR16, UR47, 0x7, URZ ;  /* 0x000000072f107899 */ /* 0x000fe4000800063f */
[----:B------:R-:W-:Y:S02]  /*1060*/  @!UP0 UIMAD UR44, UR47, UR9, UR7 ;  /* 0x000000092f2c82a4 */ /* 0x000fe4000f8e0207 */
[----:B------:R-:W-:Y:S01]  /*1070*/  UIADD3 UR7, UR19, 0x80, UR30 ;  /* 0x0000008013077890 */ /* 0x000fe2000fffe01e */
[----:B------:R-:W-:Y:S01]  /*1080*/  ULDC UR61, c[0x0][0x2dc] ;  /* 0x0000b700003d7ab9 */ /* 0x000fe20000000800 */
[----:B------:R-:W-:Y:S01]  /*1090*/  ULDC UR60, c[0x0][0x270] ;  /* 0x00009c00003c7ab9 */ /* 0x000fe20000000800 */
[----:B-1----:R-:W-:Y:S01]  /*10a0*/  IABS R5, R6 ;  /* 0x0000000600057213 */ /* 0x002fe20000000000 */
[----:B------:R-:W-:-:S02]  /*10b0*/  UIADD3 UR28, UR7, UR28, -UR12 ;  /* 0x0000001c071c7290 */ /* 0x000fc4000fffe80c */
[----:B------:R-:W-:Y:S01]  /*10c0*/  USHF.R.S32.HI UR7, URZ, 0x1f, UR57 ;  /* 0x0000001f3f077899 */ /* 0x000fe20008011439 */
[----:B------:R-:W1:Y:S01]  /*10d0*/  I2F.RP R2, R5 ;  /* 0x0000000500027306 */ /* 0x000e620000209400 */
[----:B------:R-:W-:Y:S02]  /*10e0*/  USEL UR36, UR16, URZ, UP4 ;  /* 0x0000003f10247287 */ /* 0x000fe4000a000000 */
[----:B------:R-:W-:Y:S02]  /*10f0*/  UIMAD UR7, UR7, UR47, URZ ;  /* 0x0000002f070772a4 */ /* 0x000fe4000f8e023f */
[----:B--2---:R-:W-:Y:S02]  /*1100*/  UIMAD.WIDE.U32 UR38, UR13, UR10, URZ ;  /* 0x0000000a0d2672a5 */ /* 0x004fe4000f8e003f */
[----:B------:R-:W-:Y:S02]  /*1110*/  @!UP0 UIMAD.WIDE.U32 UR40, UR47, UR8, URZ ;  /* 0x000000082f2882a5 */ /* 0x000fe4000f8e003f */
[----:B------:R-:W-:-:S02]  /*1120*/  UIMAD UR52, UR13, UR11, UR39 ;  /* 0x0000000b0d3472a4 */ /* 0x000fc4000f8e0227 */
[----:B------:R-:W-:Y:S01]  /*1130*/  UIADD3 UR13, UR19, 0x7f, URZ ;  /* 0x0000007f130d7890 */ /* 0x000fe2000fffe03f */
[----:B------:R-:W-:Y:S01]  /*1140*/  @UP0 ULDC.64 UR10, c[0x0][0x420] ;  /* 0x00010800000a0ab9 */ /* 0x000fe20000000a00 */
[----:B------:R-:W-:Y:S01]  /*1150*/  UIMAD.WIDE UR8, UR61, UR60, URZ ;  /* 0x0000003c3d0872a5 */ /* 0x000fe2000f8e023f */
[----:B-1----:R-:W1:Y:S01]  /*1160*/  MUFU.RCP R2, R2 ;  /* 0x0000000200027308 */ /* 0x002e620000001000 */
[----:B------:R-:W-:Y:S02]  /*1170*/  @UP0 UIMAD.WIDE.U32 UR42, UR6, UR10, URZ ;  /* 0x0000000a062a02a5 */ /* 0x000fe4000f8e003f */
[----:B------:R-:W-:Y:S02]  /*1180*/  USHF.R.S32.HI UR16, URZ, 0x1f, UR13 ;  /* 0x0000001f3f107899 */ /* 0x000fe4000801140d */
[----:B------:R-:W-:Y:S02]  /*1190*/  @UP0 UIMAD UR50, UR6, UR11, UR43 ;  /* 0x0000000b063202a4 */ /* 0x000fe4000f8e022b */
[----:B------:R-:W-:Y:S01]  /*11a0*/  UIMAD.WIDE.U32 UR10, UR47, UR57, URZ ;  /* 0x000000392f0a72a5 */ /* 0x000fe2000f8e003f */
[----:B------:R-:W-:Y:S01]  /*11b0*/  ULDC.U8 UR17, c[0x0][0x3d8] ;  /* 0x0000f60000117ab9 */ /* 0x000fe20000000000 */
[----:B------:R-:W-:-:S02]  /*11c0*/  UIMAD UR7, UR56, UR57, UR7 ;  /* 0x00000039380772a4 */ /* 0x000fc4000f8e0207 */
[----:B------:R-:W-:Y:S02]  /*11d0*/  UISETP.NE.AND UP2, UPT, UR17, URZ, UPT ;  /* 0x0000003f1100728c */ /* 0x000fe4000bf45270 */
[----:B------:R-:W-:Y:S02]  /*11e0*/  ULEA.HI UR32, UR16, UR13, URZ, 0x7 ;  /* 0x0000000d10207291 */ /* 0x000fe4000f8f383f */
[----:B------:R-:W-:Y:S01]  /*11f0*/  UIMAD.WIDE.U32 UR16, UR8, UR10, URZ ;  /* 0x0000000a081072a5 */ /* 0x000fe2000f8e003f */
[----:B-1----:R-:W-:Y:S01]  /*1200*/  VIADD R2, R2, 0xffffffe ;  /* 0x0ffffffe02027836 */ /* 0x002fe20000000000 */
[----:B------:R-:W-:Y:S02]  /*1210*/  UIMAD UR10, UR9, UR10, URZ ;  /* 0x0000000a090a72a4 */ /* 0x000fe4000f8e023f */
[----:B------:R-:W-:Y:S01]  /*1220*/  UIADD3 UR7, UR11, UR7, URZ ;  /* 0x000000070b077290 */ /* 0x000fe2000fffe03f */
[----:B------:R-:W1:Y:S01]  /*1230*/  F2I.FTZ.U32.TRUNC.NTZ R3, R2 ;  /* 0x0000000200037305 */ /* 0x000e62000021f000 */
[----:B------:R-:W-:-:S02]  /*1240*/  UISETP.NE.AND UP1, UPT, UR31, -0x1, UPT ;  /* 0xffffffff1f00788c */ /* 0x000fc4000bf25270 */
[----:B------:R-:W-:Y:S01]  /*1250*/  UIMAD UR7, UR8, UR7, UR10 ;  /* 0x00000007080772a4 */ /* 0x000fe2000f8e020a */
[----:B------:R-:W-:Y:S01]  /*1260*/  ULDC.64 UR34, c[0x0][0x240] ;  /* 0x0000900000227ab9 */ /* 0x000fe20000000a00 */
[----:B------:R-:W-:Y:S02]  /*1270*/  UIADD3 UR46, UR25, UR23, URZ ;  /* 0x00000017192e7290 */ /* 0x000fe4000fffe03f */
[----:B------:R-:W-:Y:S01]  /*1280*/  PLOP3.LUT P1, PT, PT, PT, UP1, 0x80, 0x0 ;  /* 0x000000000000781c */ /* 0x000fe20003f2f018 */
[----:B------:R-:W-:Y:S02]  /*1290*/  UIADD3 UR51, UR17, UR7, URZ ;  /* 0x0000000711337290 */ /* 0x000fe4000fffe03f */
[----:B------:R-:W-:Y:S02]  /*12a0*/  UIADD3 UR7, UR28, 0x7f, URZ ;  /* 0x0000007f1c077890 */ /* 0x000fe4000fffe03f */
[----:B------:R-:W-:Y:S02]  /*12b0*/  UIMAD.WIDE.U32 UR20, UR6, UR34, URZ ;  /* 0x00000022061472a5 */ /* 0x000fe4000f8e003f */
[----:B------:R-:W-:Y:S01]  /*12c0*/  USHF.R.S32.HI UR23, URZ, 0x1f, UR7 ;  /* 0x0000001f3f177899 */ /* 0x000fe20008011407 */
[----:B-1----:R-:W-:Y:S01]  /*12d0*/  IMAD.MOV R0, RZ, RZ, -R3 ;  /* 0x000000ffff007224 */ /* 0x002fe200078e0a03 */
[----:B------:R-:W-:Y:S01]  /*12e0*/  MOV R2, RZ ;  /* 0x000000ff00027202 */ /* 0x000fe20000000f00 */
[----:B------:R-:W-:-:S02]  /*12f0*/  USEL UR53, UR24, UR20, !UP0 ;  /* 0x0000001418357287 */ /* 0x000fc4000c000000 */
[----:B------:R-:W-:Y:S01]  /*1300*/  IMAD R0, R0, R5, RZ ;  /* 0x0000000500007224 */ /* 0x000fe200078e02ff */
[----:B------:R-:W-:Y:S02]  /*1310*/  UIMAD UR29, UR6, UR35, URZ ;  /* 0x00000023061d72a4 */ /* 0x000fe4000f8e023f */
[----:B------:R-:W-:Y:S01]  /*1320*/  UIMAD.WIDE.U32 UR24, UR8, UR6, URZ ;  /* 0x00000006081872a5 */ /* 0x000fe2000f8e003f */
[----:B------:R-:W-:Y:S01]  /*1330*/  IMAD.HI.U32 R0, R3, R0, R2 ;  /* 0x0000000003007227 */ /* 0x000fe200078e0002 */
[----:B------:R-:W-:Y:S02]  /*1340*/  UIMAD UR13, UR9, UR6, URZ ;  /* 0x00000006090d72a4 */ /* 0x000fe4000f8e023f */
[----:B------:R-:W-:Y:S01]  /*1350*/  @UP1 UIADD3 UR18, UR27, UR31, URZ ;  /* 0x0000001f1b121290 */ /* 0x000fe2000fffe03f */
[----:B------:R-:W-:Y:S01]  /*1360*/  IMAD.MOV.U32 R2, RZ, RZ, R4 ;  /* 0x000000ffff027224 */ /* 0x000fe200078e0004 */
[----:B------:R-:W-:Y:S01]  /*1370*/  ULEA.HI UR7, UR23, UR7, URZ, 0x7 ;  /* 0x0000000717077291 */ /* 0x000fe2000f8f383f */
[----:B------:R-:W-:-:S02]  /*1380*/  @UP1 ULDC.64 UR10, c[0x0][0x248] ;  /* 0x00009200000a1ab9 */ /* 0x000fc40000000a00 */
[----:B------:R-:W-:Y:S01]  /*1390*/  IMAD.HI.U32 R0, R0, R2, RZ ;  /* 0x0000000200007227 */ /* 0x000fe200078e00ff */
[----:B------:R-:W-:Y:S02]  /*13a0*/  @UP0 UIADD3 UR46, UR21, UR29, URZ ;  /* 0x0000001d152e0290 */ /* 0x000fe4000fffe03f */
[----:B------:R-:W-:Y:S02]  /*13b0*/  @UP0 UIADD3 UR51, UR25, UR13, URZ ;  /* 0x0000000d19330290 */ /* 0x000fe4000fffe03f */
[----:B------:R-:W-:Y:S01]  /*13c0*/  IADD3 R3, -R0, RZ, RZ ;  /* 0x000000ff00037210 */ /* 0x000fe20007ffe1ff */
[----:B------:R-:W-:Y:S02]  /*13d0*/  @UP1 UIMAD.WIDE.U32 UR20, UR18, UR10, URZ ;  /* 0x0000000a121412a5 */ /* 0x000fe4000f8e003f */
[----:B------:R-:W-:Y:S02]  /*13e0*/  USHF.R.S32.HI UR13, URZ, 0x7, UR32 ;  /* 0x000000073f0d7899 */ /* 0x000fe40008011420 */
[----:B------:R-:W-:Y:S01]  /*13f0*/  IMAD R2, R5, R3, R2 ;  /* 0x0000000305027224 */ /* 0x000fe200078e0202 */
[----:B------:R-:W-:Y:S01]  /*1400*/  USHF.R.S32.HI UR7, URZ, 0x7, UR7 ;  /* 0x000000073f077899 */ /* 0x000fe20008011407 */
[----:B------:R-:W-:Y:S01]  /*1410*/  ULDC UR45, c[0x0][0x2c4] ;  /* 0x0000b100002d7ab9 */ /* 0x000fe20000000800 */
[----:B------:R-:W-:-:S02]  /*1420*/  @UP1 UIMAD UR18, UR18, UR11, URZ ;  /* 0x0000000b121212a4 */ /* 0x000fc4000f8e023f */
[----:B------:R-:W-:Y:S01]  /*1430*/  ISETP.GT.U32.AND P2, PT, R5, R2, PT ;  /* 0x000000020500720c */ /* 0x000fe20003f44070 */
[----:B------:R-:W-:Y:S02]  /*1440*/  @UP2 UIMAD UR23, UR47, UR45, URZ ;  /* 0x0000002d2f1722a4 */ /* 0x000fe4000f8e023f */
[----:B------:R-:W-:Y:S01]  /*1450*/  UISETP.LT.AND UP3, UPT, UR13, UR7, UPT ;  /* 0x000000070d00728c */ /* 0x000fe2000bf61270 */
[----:B------:R-:W-:Y:S01]  /*1460*/  @UP1 UMOV UR48, UR20 ;  /* 0x0000001400301c82 */ /* 0x000fe20008000000 */
[----:B------:R-:W-:Y:S02]  /*1470*/  @UP2 USEL UR20, UR23, UR6, !UP0 ;  /* 0x0000000617142287 */ /* 0x000fe4000c000000 */
[----:B------:R-:W-:Y:S02]  /*1480*/  USEL UR37, UR13, UR7, UP3 ;  /* 0x000000070d257287 */ /* 0x000fe40009800000 */
[----:B------:R-:W-:Y:S02]  /*1490*/  @UP1 UIADD3 UR26, UR27, UR31, URZ ;  /* 0x0000001f1b1a1290 */ /* 0x000fe4000fffe03f */
[----:B------:R-:W-:-:S02]  /*14a0*/  @UP1 UIADD3 UR49, UR21, UR18, URZ ;  /* 0x0000001215311290 */ /* 0x000fc4000fffe03f */
[----:B------:R-:W-:Y:S01]  /*14b0*/  @!P2 IMAD.IADD R2, R2, 0x1, -R5 ;  /* 0x000000010202a824 */ /* 0x000fe200078e0a05 */
[----:B------:R-:W-:Y:S01]  /*14c0*/  USEL UR54, UR16, UR24, !UP0 ;  /* 0x0000001810367287 */ /* 0x000fe2000c000000 */
[----:B------:R-:W-:Y:S02]  /*14d0*/  @UP2 ULDC UR18, c[0x0][0x2e4] ;  /* 0x0000b90000122ab9 */ /* 0x000fe40000000800 */
[----:B------:R-:W-:Y:S01]  /*14e0*/  @UP1 ULDC.64 UR16, c[0x0][0x250] ;  /* 0x0000940000101ab9 */ /* 0x000fe20000000a00 */
[----:B------:R-:W-:Y:S01]  /*14f0*/  @!UP2 UIMAD UR23, UR47, UR60, UR55 ;  /* 0x0000003c2f17a2a4 */ /* 0x000fe2000f8e0237 */
[----:B------:R-:W-:Y:S01]  /*1500*/  ISETP.GE.U32.AND P3, PT, R2, R5, PT ;  /* 0x000000050200720c */ /* 0x000fe20003f66070 */
[----:B------:R-:W-:Y:S01]  /*1510*/  USHF.L.U64.HI UR33, UR47, 0x7, UR56 ;  /* 0x000000072f217899 */ /* 0x000fe20008010238 */
[----:B------:R-:W-:Y:S01]  /*1520*/  LOP3.LUT R2, R6, UR55, RZ, 0x3c, !PT ;  /* 0x0000003706027c12 */ /* 0x000fe2000f8e3cff */
[----:B------:R-:W-:Y:S02]  /*1530*/  @UP2 UIMAD UR28, UR55, UR18, UR20 ;  /* 0x00000012371c22a4 */ /* 0x000fe4000f8e0214 */
[----:B------:R-:W-:-:S02]  /*1540*/  ULEA UR7, UR37, 0xffffff80, 0x7 ;  /* 0xffffff8025077891 */ /* 0x000fc4000f8e383f */
[----:B------:R-:W-:Y:S02]  /*1550*/  @UP1 UIMAD.WIDE.U32 UR20, UR26, UR16, URZ ;  /* 0x000000101a1412a5 */ /* 0x000fe4000f8e003f */
[----:B------:R-:W-:Y:S02]  /*1560*/  @UP1 UIMAD UR13, UR26, UR17, URZ ;  /* 0x000000111a0d12a4 */ /* 0x000fe4000f8e023f */
[----:B------:R-:W-:Y:S02]  /*1570*/  @!UP2 UIMAD UR28, UR23, UR45, URZ ;  /* 0x0000002d171ca2a4 */ /* 0x000fe4000f8e023f */
[----:B------:R-:W-:Y:S02]  /*1580*/  USEL UR18, UR33, URZ, UP4 ;  /* 0x0000003f21127287 */ /* 0x000fe4000a000000 */
[----:B------:R-:W-:Y:S02]  /*1590*/  USHF.R.S32.HI UR26, URZ, 0x1f, UR7 ;  /* 0x0000001f3f1a7899 */ /* 0x000fe40008011407 */
[----:B------:R-:W-:-:S02]  /*15a0*/  UIADD3 UR23, UP3, UR7, UR36, URZ ;  /* 0x0000002407177290 */ /* 0x000fc4000ff7e03f */
        /* <DEDUP_REMOVED lines=17> */
.L_x_2194:
        /* <DEDUP_REMOVED lines=13> */
.L_x_2195:
        /* <DEDUP_REMOVED lines=30> */
.L_x_2196:
[----:B------:R-:W-:-:S04]  /*1970*/  UIMAD UR6, UR47, UR60, UR55 ;  /* 0x0000003c2f0672a4 */ /* 0x000fc8000f8e0237 */
[----:B------:R-:W-:-:S12]  /*1980*/  UIMAD UR6, UR6, UR57, URZ ;  /* 0x00000039060672a4 */ /* 0x000fd8000f8e023f */
.L_x_2197:
[----:B------:R-:W1:Y:S01]  /*1990*/  S2R R46, SR_TID.X ;  /* 0x00000000002e7919 */ /* 0x000e620000002100 */
[----:B------:R-:W2:Y:S01]  /*19a0*/  LDC.64 R6, c[0x0][0x420] ;  /* 0x00010800ff067b82 */ /* 0x000ea20000000a00 */
[----:B------:R-:W-:Y:S01]  /*19b0*/  UIMAD UR21, UR61, UR60, URZ ;  /* 0x0000003c3d1572a4 */ /* 0x000fe2000f8e023f */
[----:B------:R-:W-:Y:S01]  /*19c0*/  BSSY B1, `(.L_x_2193) ;  /* 0x0000af4000017945 */ /* 0x000fe20003800000 */
[----:B------:R-:W-:Y:S02]  /*19d0*/  UIADD3 UR39, UR7, UR6, URZ ;  /* 0x0000000607277290 */ /* 0x000fe4000fffe03f */
[----:B------:R-:W-:Y:S02]  /*19e0*/  USHF.L.U32 UR20, UR21, 0x7, URZ ;  /* 0x0000000715147899 */ /* 0x000fe4000800063f */
[----:B------:R-:W-:Y:S02]  /*19f0*/  UIADD3 UR6, -UR12, UR19, UR30 ;  /* 0x000000130c067290 */ /* 0x000fe4000fffe11e */
[----:B------:R-:W-:-:S02]  /*1a00*/  USHF.R.S32.HI UR32, URZ, 0x1f, UR55 ;  /* 0x0000001f3f207899 */ /* 0x000fc40008011437 */
[----:B------:R-:W-:Y:S02]  /*1a10*/  UIADD3 UR24, UP2, UP0, UR8, UR20, UR18 ;  /* 0x0000001408187290 */ /* 0x000fe4000f85e012 */
[----:B------:R-:W-:Y:S01]  /*1a20*/  UIADD3 UR40, UR7, UR28, URZ ;  /* 0x0000001c07287290 */ /* 0x000fe2000fffe03f */
[----:B------:R-:W-:Y:S01]  /*1a30*/  ULDC.64 UR8, c[0x0][0x428] ;  /* 0x00010a0000087ab9 */ /* 0x000fe20000000a00 */
[----:B------:R-:W-:Y:S01]  /*1a40*/  USHF.L.U64.HI UR42, UR34, 0x5, UR35 ;  /* 0x00000005222a7899 */ /* 0x000fe20008010223 */
[----:B------:R-:W-:Y:S01]  /*1a50*/  IMAD.U32 R12, RZ, RZ, UR8 ;  /* 0x00000008ff0c7e24 */ /* 0x000fe2000f8e00ff */
[----:B------:R-:W-:Y:S01]  /*1a60*/  USHF.L.U32 UR43, UR34, 0x5, URZ ;  /* 0x00000005222b7899 */ /* 0x000fe2000800063f */
[----:B--2---:R-:W-:-:S04]  /*1a70*/  IMAD R10, R6, UR26, RZ ;  /* 0x0000001a060a7c24 */ /* 0x004fc8000f8e02ff */
[----:B------:R-:W-:Y:S01]  /*1a80*/  IMAD R11, R7, UR7, R10 ;  /* 0x00000007070b7c24 */ /* 0x000fe2000f8e020a */
[----:B-1----:R-:W-:-:S04]  /*1a90*/  SHF.R.S32.HI R13, RZ, 0x1f, R46 ;  /* 0x0000001fff0d7819 */ /* 0x002fc8000001142e */
[CC--:B------:R-:W-:Y:S02]  /*1aa0*/  LEA.HI R0, R13.reuse, R46.reuse, RZ, 0x3 ;  /* 0x0000002e0d007211 */ /* 0x0c0fe400078f18ff */
[----:B------:R-:W-:Y:S02]  /*1ab0*/  LEA.HI R10, R13, R46, RZ, 0x5 ;  /* 0x0000002e0d0a7211 */ /* 0x000fe400078f28ff */
[----:B------:R-:W-:Y:S02]  /*1ac0*/  LOP3.LUT R4, R0, 0xfffffff8, RZ, 0xc0, !PT ;  /* 0xfffffff800047812 */ /* 0x000fe400078ec0ff */
[----:B------:R-:W-:Y:S02]  /*1ad0*/  SHF.R.S32.HI R0, RZ, 0x3, R0 ;  /* 0x00000003ff007819 */ /* 0x000fe40000011400 */
[----:B------:R-:W-:Y:S01]  /*1ae0*/  LOP3.LUT R13, R10, 0xffffffe0, RZ, 0xc0, !PT ;  /* 0xffffffe00a0d7812 */ /* 0x000fe200078ec0ff */
[----:B------:R-:W-:Y:S01]  /*1af0*/  IMAD.IADD R4, R46, 0x1, -R4 ;  /* 0x000000012e047824 */ /* 0x000fe200078e0a04 */
[----:B------:R-:W-:-:S02]  /*1b00*/  SHF.R.S32.HI R36, RZ, 0x1f, R0 ;  /* 0x0000001fff247819 */ /* 0x000fc40000011400 */
[----:B------:R-:W-:Y:S01]  /*1b10*/  IADD3 R8, P0, R0, UR7, RZ ;  /* 0x0000000700087c10 */ /* 0x000fe2000ff1e0ff */
[----:B------:R-:W-:Y:S02]  /*1b20*/  IMAD.SHL.U32 R4, R4, 0x8, RZ ;  /* 0x0000000804047824 */ /* 0x000fe400078e00ff */
[----:B------:R-:W-:Y:S01]  /*1b30*/  IMAD.IADD R46, R46, 0x1, -R13 ;  /* 0x000000012e2e7824 */ /* 0x000fe200078e0a0d */
[----:B------:R-:W-:Y:S02]  /*1b40*/  IADD3.X R2, R36, UR26, RZ, P0, !PT ;  /* 0x0000001a24027c10 */ /* 0x000fe400087fe4ff */
[----:B------:R-:W-:-:S03]  /*1b50*/  SHF.R.S32.HI R5, RZ, 0x1f, R4 ;  /* 0x0000001fff057819 */ /* 0x000fc60000011404 */
[----:B------:R-:W-:Y:S02]  /*1b60*/  IMAD R9, R2, UR34, RZ ;  /* 0x0000002202097c24 */ /* 0x000fe4000f8e02ff */
[----:B------:R-:W-:-:S04]  /*1b70*/  IMAD.WIDE.U32 R2, R8, UR34, R4 ;  /* 0x0000002208027c25 */ /* 0x000fc8000f8e0004 */
[----:B------:R-:W-:Y:S01]  /*1b80*/  IMAD R9, R8, UR35, R9 ;  /* 0x0000002308097c24 */ /* 0x000fe2000f8e0209 */
[----:B------:R-:W-:Y:S01]  /*1b90*/  IADD3 R8, P0, R2, UR53, RZ ;  /* 0x0000003502087c10 */ /* 0x000fe2000ff1e0ff */
[----:B------:R-:W-:-:S03]  /*1ba0*/  ULDC.64 UR52, c[0x0][0x478] ;  /* 0x00011e0000347ab9 */ /* 0x000fc60000000a00 */
[----:B------:R-:W-:Y:S01]  /*1bb0*/  IADD3.X R9, R3, UR46, R9, P0, !PT ;  /* 0x0000002e03097c10 */ /* 0x000fe200087fe409 */
[----:B------:R-:W-:Y:S01]  /*1bc0*/  ULDC UR46, c[0x0][0x398] ;  /* 0x0000e600002e7ab9 */ /* 0x000fe20000000800 */
[----:B------:R-:W-:Y:S01]  /*1bd0*/  IADD3 R2, P0, R4, UR13, RZ ;  /* 0x0000000d04027c10 */ /* 0x000fe2000ff1e0ff */
[----:B------:R-:W-:Y:S02]  /*1be0*/  UIADD3 UR6, UR6, -UR46, URZ ;  /* 0x8000002e06067290 */ /* 0x000fe4000fffe03f */
[----:B------:R-:W-:Y:S01]  /*1bf0*/  UIMAD UR13, UR32, UR8, URZ ;  /* 0x00000008200d72a4 */ /* 0x000fe2000f8e023f */
[----:B------:R-:W-:Y:S01]  /*1c00*/  IADD3.X R3, R5, UR50, RZ, P0, !PT ;  /* 0x0000003205037c10 */ /* 0x000fe200087fe4ff */
[----:B------:R-:W-:Y:S02]  /*1c10*/  USHF.R.S32.HI UR18, URZ, 0x1f, UR6 ;  /* 0x0000001f3f127899 */ /* 0x000fe40008011406 */
[----:B------:R-:W-:Y:S02]  /*1c20*/  UIMAD UR23, UR55, UR9, UR13 ;  /* 0x00000009371772a4 */ /* 0x000fe4000f8e020d */
[----:B------:R-:W-:Y:S01]  /*1c30*/  ULEA.HI UR18, UR18, UR6, URZ, 0x7 ;  /* 0x0000000612127291 */ /* 0x000fe2000f8f383f */
[----:B------:R-:W-:Y:S01]  /*1c40*/  IMAD.WIDE.U32 R2, R6, UR7, R2 ;  /* 0x0000000706027c25 */ /* 0x000fe2000f8e0002 */
[----:B------:R-:W-:Y:S01]  /*1c50*/  ULDC.64 UR8, c[0x0][0x258] ;  /* 0x0000960000087ab9 */ /* 0x000fe20000000a00 */
[----:B------:R-:W-:-:S02]  /*1c60*/  UIADD3 UR13, UR37, -0x1, URZ ;  /* 0xffffffff250d7890 */ /* 0x000fc4000fffe03f */
[----:B------:R-:W-:Y:S01]  /*1c70*/  UIMAD UR6, UR32, UR8, URZ ;  /* 0x00000008200672a4 */ /* 0x000fe2000f8e023f */
[----:B------:R-:W-:Y:S01]  /*1c80*/  IMAD.IADD R3, R3, 0x1, R11 ;  /* 0x0000000103037824 */ /* 0x000fe200078e020b */
[----:B------:R-:W-:Y:S01]  /*1c90*/  USHF.R.S32.HI UR26, URZ, 0x7, UR18 ;  /* 0x000000073f1a7899 */ /* 0x000fe20008011412 */
[----:B------:R-:W-:Y:S01]  /*1ca0*/  SHF.R.S32.HI R11, RZ, 0x5, R10 ;  /* 0x00000005ff0b7819 */ /* 0x000fe2000001140a */
[----:B------:R-:W-:Y:S01]  /*1cb0*/  UIMAD UR9, UR55, UR9, UR6 ;  /* 0x00000009370972a4 */ /* 0x000fe2000f8e0206 */
[----:B------:R-:W-:Y:S01]  /*1cc0*/  IMAD.WIDE.U32 R2, R12, UR55, R2 ;  /* 0x000000370c027c25 */ /* 0x000fe2000f8e0002 */
[----:B------:R-:W-:Y:S01]  /*1cd0*/  USHF.R.S32.HI UR6, URZ, 0x1f, UR20 ;  /* 0x0000001f3f067899 */ /* 0x000fe20008011414 */
[----:B------:R-:W-:Y:S02]  /*1ce0*/  ULDC.64 UR32, c[0x0][0x210] ;  /* 0x0000840000207ab9 */ /* 0x000fe40000000a00 */
[----:B------:R-:W-:Y:S01]  /*1cf0*/  IMAD R11, R11, UR21, R46 ;  /* 0x000000150b0b7c24 */ /* 0x000fe2000f8e022e */
[----:B------:R-:W-:Y:S01]  /*1d00*/  UIADD3.X UR6, UR25, UR6, UR29, UP2, UP0 ;  /* 0x0000000619067290 */ /* 0x000fe200097e041d */
[----:B------:R-:W-:Y:S01]  /*1d10*/  IMAD.U32 R12, RZ, RZ, UR8 ;  /* 0x00000008ff0c7e24 */ /* 0x000fe2000f8e00ff */
[----:B------:R-:W-:Y:S01]  /*1d20*/  UISETP.LT.AND UP0, UPT, URZ, UR26, UPT ;  /* 0x0000001a3f00728c */ /* 0x000fe2000bf01270 */
[----:B------:R-:W-:Y:S01]  /*1d30*/  VIADD R3, R3, UR23 ;  /* 0x0000001703037c36 */ /* 0x000fe20008000000 */
[----:B------:R-:W-:Y:S01]  /*1d40*/  UIADD3 UR7, UP3, UP2, UR38, UR24, UR54 ;  /* 0x0000001826077290 */ /* 0x000fe2000fa7e036 */
[----:B------:R-:W-:Y:S01]  /*1d50*/  IMAD.WIDE.U32 R8, R12, UR55, R8 ;  /* 0x000000370c087c25 */ /* 0x000fe2000f8e0008 */
[----:B------:R-:W-:-:S02]  /*1d60*/  USEL UR26, URZ, UR26, !UP0 ;  /* 0x0000001a3f1a7287 */ /* 0x000fc4000c000000 */
[----:B------:R-:W-:Y:S01]  /*1d70*/  UIADD3.X UR8, UR41, UR6, UR51, UP3, UP2 ;  /* 0x0000000629087290 */ /* 0x000fe20009fe4433 */
[-C--:B------:R-:W-:Y:S01]  /*1d80*/  IMAD R12, R36, R6.reuse, RZ ;  /* 0x00000006240c7224 */ /* 0x080fe200078e02ff */
[----:B------:R-:W-:Y:S01]  /*1d90*/  UISETP.GT.AND UP0, UPT, UR37, UR26, UPT ;  /* 0x0000001a2500728c */ /* 0x000fe2000bf04270 */
[C---:B------:R-:W-:Y:S01]  /*1da0*/  IADD3 R10, P0, R11.reuse, UR7, RZ ;  /* 0x000000070b0a7c10 */ /* 0x040fe2000ff1e0ff */
[C---:B------:R-:W-:Y:S01]  /*1db0*/  IMAD.WIDE.U32 R2, R0.reuse, R6, R2 ;  /* 0x0000000600027225 */ /* 0x040fe200078e0002 */
[----:B------:R-:W-:Y:S01]  /*1dc0*/  ULDC.64 UR24, c[0x0][0x400] ;  /* 0x0001000000187ab9 */ /* 0x000fe20000000a00 */
[----:B------:R-:W-:Y:S01]  /*1dd0*/  UIMAD.WIDE UR6, UR39, 0x4, UR52 ;  /* 0x00000004270678a5 */ /* 0x000fe2000f8e0234 */
[----:B------:R-:W-:Y:S01]  /*1de0*/  LEA.HI.X.SX32 R11, R11, UR8, 0x1, P0 ;  /* 0x000000080b0b7c11 */ /* 0x000fe200080f0eff */
[----:B------:R-:W-:Y:S01]  /*1df0*/  IMAD R12, R0, R7, R12 ;  /* 0x00000007000c7224 */ /* 0x000fe200078e020c */
[----:B------:R-:W-:Y:S01]  /*1e00*/  PLOP3.LUT P0, PT, PT, PT, UP0, 0x80, 0x0 ;  /* 0x000000000000781c */ /* 0x000fe20003f0f008 */
[----:B------:R-:W-:Y:S01]  /*1e10*/  ULDC.64 UR28, c[0x0][0x3e0] ;  /* 0x0000f800001c7ab9 */ /* 0x000fe20000000a00 */
[----:B------:R-:W-:Y:S01]  /*1e20*/  VIADD R13, R9, UR9 ;  /* 0x00000009090d7c36 */ /* 0x000fe20008000000 */
[----:B------:R-:W-:Y:S01]  /*1e30*/  LEA R196, P2, R10, UR24, 0x2 ;  /* 0x000000180ac47c11 */ /* 0x000fe2000f8410ff */
[----:B------:R-:W-:Y:S01]  /*1e40*/  IMAD.IADD R9, R3, 0x1, R12 ;  /* 0x0000000103097824 */ /* 0x000fe200078e020c */
[----:B------:R-:W-:Y:S01]  /*1e50*/  LEA R243, P4, R8, UR32, 0x1 ;  /* 0x0000002008f37c11 */ /* 0x000fe2000f8808ff */
[----:B------:R-:W-:Y:S01]  /*1e60*/  ULDC.64 UR52, c[0x0][0x2b0] ;  /* 0x0000ac0000347ab9 */ /* 0x000fe20000000a00 */
[----:B------:R-:W-:Y:S01]  /*1e70*/  LEA R242, P3, R2, UR28, 0x1 ;  /* 0x0000001c02f27c11 */ /* 0x000fe2000f8608ff */
[----:B------:R-:W-:Y:S01]  /*1e80*/  UIMAD.WIDE UR20, UR40, 0x4, UR52 ;  /* 0x00000004281478a5 */ /* 0x000fe2000f8e0234 */
[----:B------:R-:W-:Y:S01]  /*1e90*/  LEA.HI.X R3, R10, UR25, R11, 0x2, P2 ;  /* 0x000000190a037c11 */ /* 0x000fe200090f140b */
[----:B------:R-:W-:Y:S01]  /*1ea0*/  UMOV UR25, UR6 ;  /* 0x0000000600197c82 */ /* 0x000fe20008000000 */
[----:B------:R-:W-:Y:S01]  /*1eb0*/  LEA.HI.X R241, R8, UR33, R13, 0x1, P4 ;  /* 0x0000002108f17c11 */ /* 0x000fe2000a0f0c0d */
[----:B------:R-:W-:Y:S01]  /*1ec0*/  UMOV UR24, UR7 ;  /* 0x0000000700187c82 */ /* 0x000fe20008000000 */
[----:B------:R-:W-:Y:S01]  /*1ed0*/  LEA.HI.X R236, R2, UR29, R9, 0x1, P3 ;  /* 0x0000001d02ec7c11 */ /* 0x000fe200098f0c09 */
[C---:B------:R-:W-:Y:S01]  /*1ee0*/  IMAD.SHL.U32 R11, R6.reuse, 0x20, RZ ;  /* 0x00000020060b7824 */ /* 0x040fe200078e00ff */
[----:B------:R-:W-:Y:S01]  /*1ef0*/  SHF.L.U64.HI R13, R6, 0x5, R7 ;  /* 0x00000005060d7819 */ /* 0x000fe20000010207 */
        /* <DEDUP_REMOVED lines=20> */
.L_x_2199:
        /* <DEDUP_REMOVED lines=19> */
.L_x_2200:
        /* <DEDUP_REMOVED lines=8> */
[----:B------:R-:W-:Y:S01]  /*21f0*/  BSSY B0, `(.L_x_2201) ;  /* 0x000001a000007945 */ /* 0x000fe20003800000 */
[----:B------:R-:W-:Y:S01]  /*2200*/  ISETP.GE.AND P2, PT, R6, UR12, PT ;  /* 0x0000000c06007c0c */ /* 0x000fe2000bf46270 */
[----:B------:R-:W-:Y:S01]  /*2210*/  IMAD.U32 R6, RZ, RZ, UR10 ;  /* 0x0000000aff067e24 */ /* 0x000fe2000f8e00ff */
[----:B------:R-:W-:Y:S01]  /*2220*/  IADD3 R2, P0, R2, UR18, RZ ;  /* 0x0000001202027c10 */ /* 0x000fe2000ff1e0ff */
[----:B------:R-:W-:Y:S01]  /*2230*/  ULDC.64 UR10, c[0x0][0x468] ;  /* 0x00011a00000a7ab9 */ /* 0x000fe20000000a00 */
[C---:B------:R-:W-:Y:S01]  /*2240*/  ISETP.GE.AND P3, PT, R0.reuse, UR12, PT ;  /* 0x0000000c00007c0c */ /* 0x040fe2000bf66270 */
[----:B------:R-:W-:Y:S01]  /*2250*/  UIMAD UR13, UR13, UR10, URZ ;  /* 0x0000000a0d0d72a4 */ /* 0x000fe2000f8e023f */
[----:B------:R-:W-:Y:S01]  /*2260*/  IADD3.X R3, R3, UR19, R6, P0, !PT ;  /* 0x0000001303037c10 */ /* 0x000fe200087fe406 */
[----:B------:R-:W-:Y:S01]  /*2270*/  IMAD.U32 R6, RZ, RZ, UR10 ;  /* 0x0000000aff067e24 */ /* 0x000fe2000f8e00ff */
[----:B------:R-:W-:Y:S01]  /*2280*/  ISETP.GE.AND P1, PT, R7, UR12, PT ;  /* 0x0000000c07007c0c */ /* 0x000fe2000bf26270 */
[----:B------:R-:W-:Y:S01]  /*2290*/  UIMAD UR11, UR55, UR11, UR13 ;  /* 0x0000000b370b72a4 */ /* 0x000fe2000f8e020d */
[----:B------:R-:W-:Y:S01]  /*22a0*/  IADD3 R7, R0, 0x60, RZ ;  /* 0x0000006000077810 */ /* 0x000fe20007ffe0ff */
        /* <DEDUP_REMOVED lines=14> */
.L_x_2202:
[----:B------:R-:W-:Y:S05]  /*2390*/  BSYNC B0 ;  /* 0x0000000000007941 */ /* 0x000fea0003800000 */
.L_x_2201:
        /* <DEDUP_REMOVED lines=14> */
.L_x_2204:
[----:B------:R-:W-:Y:S05]  /*2480*/  BSYNC B0 ;  /* 0x0000000000007941 */ /* 0x000fea0003800000 */
.L_x_2203:
        /* <DEDUP_REMOVED lines=14> */
.L_x_2206:
[----:B------:R-:W-:Y:S05]  /*2570*/  BSYNC B0 ;  /* 0x0000000000007941 */ /* 0x000fea0003800000 */
.L_x_2205:
        /* <DEDUP_REMOVED lines=14> */
.L_x_2208:
[----:B------:R-:W-:Y:S05]  /*2660*/  BSYNC B0 ;  /* 0x0000000000007941 */ /* 0x000fea0003800000 */
.L_x_2207:
        /* <DEDUP_REMOVED lines=26> */
.L_x_2210:
[----:B------:R-:W-:Y:S05]  /*2810*/  BSYNC B0 ;  /* 0x0000000000007941 */ /* 0x000fea0003800000 */
.L_x_2209:
        /* <DEDUP_REMOVED lines=14> */
.L_x_2212:
[----:B------:R-:W-:Y:S05]  /*2900*/  BSYNC B0 ;  /* 0x0000000000007941 */ /* 0x000fea0003800000 */
.L_x_2211:
        /* <DEDUP_REMOVED lines=14> */
.L_x_2214:
[----:B------:R-:W-:Y:S05]  /*29f0*/  BSYNC B0 ;  /* 0x0000000000007941 */ /* 0x000fea0003800000 */
.L_x_2213:
        /* <DEDUP_REMOVED lines=14> */
.L_x_2198:
[----:B------:R-:W-:Y:S01]  /*2ae0*/  PLOP3.LUT P1, PT, PT, PT, UP4, 0x80, 0x0 ;  /* 0x000000000000781c */ /* 0x000fe20003f2f048 */
[----:B------:R-:W-:Y:S01]  /*2af0*/  UIMAD UR6, UR13, -0x80, UR19 ;  /* 0xffffff800d0678a4 */ /* 0x000fe2000f8e0213 */
[C---:B------:R-:W-:Y:S01]  /*2b00*/  VIADD R8, R0.reuse, 0x20 ;  /* 0x0000002000087836 */ /* 0x040fe20000000000 */
[----:B------:R-:W-:Y:S01]  /*2b10*/  UIMAD UR7, UR22, -0x80, UR12 ;  /* 0xffffff80160778a4 */ /* 0x000fe2000f8e020c */
[C---:B------:R-:W-:Y:S01]  /*2b20*/  VIADD R17, R0.reuse, 0x40 ;  /* 0x0000004000117836 */ /* 0x040fe20000000000 */
[----:B------:R-:W-:Y:S01]  /*2b30*/  ULEA.HI UR8, UR13, UR13, URZ, 0x1 ;  /* 0x0000000d0d087291 */ /* 0x000fe2000f8f083f */
[C---:B------:R-:W-:Y:S01]  /*2b40*/  VIADD R18, R0.reuse, 0x60 ;  /* 0x0000006000127836 */ /* 0x040fe20000000000 */
[----:B------:R-:W-:Y:S01]  /*2b50*/  ISETP.GE.AND P2, PT, R0, UR6, PT ;  /* 0x0000000600007c0c */ /* 0x000fe2000bf46270 */
[----:B------:R-:W-:Y:S01]  /*2b60*/  VIADD R15, R248, 0x2000 ;  /* 0x00002000f80f7836 */ /* 0x000fe20000000000 */
[----:B------:R-:W-:Y:S01]  /*2b70*/  ISETP.GE.AND P5, PT, R8, UR6, PT ;  /* 0x0000000608007c0c */ /* 0x000fe2000bfa6270 */
[----:B------:R-:W-:Y:S01]  /*2b80*/  ULOP3.LUT UR8, UR8, 0xfffffffe, URZ, 0xc0, !UPT ;  /* 0xfffffffe08087892 */ /* 0x000fe2000f8ec03f */
[----:B------:R-:W-:Y:S01]  /*2b90*/  ISETP.GE.AND P0, PT, R17, UR6, PT ;  /* 0x0000000611007c0c */ /* 0x000fe2000bf06270 */
[----:B------:R-:W-:Y:S01]  /*2ba0*/  ULDC.64 UR28, c[0x0][0x260] ;  /* 0x00009800001c7ab9 */ /* 0x000fe20000000a00 */
[----:B------:R-:W-:Y:S01]  /*2bb0*/  @P1 BAR.SYNC.DEFER_BLOCKING 0x0 ;  /* 0x0000000000001b1d */ /* 0x000fe20000010000 */
[----:B------:R-:W-:Y:S01]  /*2bc0*/  ISETP.GE.AND P6, PT, R18, UR6, PT ;  /* 0x0000000612007c0c */ /* 0x000fe2000bfc6270 */
[----:B------:R-:W-:Y:S01]  /*2bd0*/  UIADD3 UR8, UR13, -UR8, URZ ;  /* 0x800000080d087290 */ /* 0x000fe2000fffe03f */
[----:B------:R-:W-:-:S02]  /*2be0*/  LEA R2, R248, UR4, 0x1 ;  /* 0x00000004f8027c11 */ /* 0x000fc4000f8e08ff */
[----:B------:R-:W-:Y:S01]  /*2bf0*/  ISETP.GE.AND P4, PT, R8, UR7, PT ;  /* 0x0000000708007c0c */ /* 0x000fe2000bf86270 */
[----:B------:R-:W-:Y:S01]  /*2c00*/  UISETP.NE.AND UP0, UPT, UR8, 0x1, UPT ;  /* 0x000000010800788c */ /* 0x000fe2000bf05270 */
[----:B------:R-:W-:Y:S01]  /*2c10*/  @!P2 IMAD.MOV.U32 R8, RZ, RZ, R242 ;  /* 0x000000ffff08a224 */ /* 0x000fe200078e00f2 */
[----:B------:R-:W-:Y:S01]  /*2c20*/  UIMAD UR8, UR36, UR10, URZ ;  /* 0x0000000a240872a4 */ /* 0x000fe2000f8e023f */
[----:B------:R-:W-:Y:S01]  /*2c30*/  @!P2 IMAD.MOV.U32 R9, RZ, RZ, R236 ;  /* 0x000000ffff09a224 */ /* 0x000fe200078e00ec */
[CC--:B------:R-:W-:Y:S02]  /*2c40*/  @!P5 LEA R12, P3, R11.reuse, R242.reuse, 0x1 ;  /* 0x000000f20b0cd211 */ /* 0x0c0fe400078608ff */
[C---:B------:R-:W-:Y:S01]  /*2c50*/  @!P0 LEA R10, P1, R6.reuse, R242, 0x7 ;  /* 0x000000f2060a8211 */ /* 0x040fe200078238ff */
[----:B------:R-:W-:Y:S01]  /*2c60*/  UIMAD UR8, UR30, UR11, UR8 ;  /* 0x0000000b1e0872a4 */ /* 0x000fe2000f8e0208 */
[-C--:B------:R-:W-:Y:S01]  /*2c70*/  @!P5 LEA.HI.X R13, R11, R236.reuse, R13, 0x1, P3 ;  /* 0x000000ec0b0dd211 */ /* 0x080fe200018f0c0d */
[----:B------:R-:W-:Y:S01]  /*2c80*/  @!P6 IMAD R16, R7, 0xc0, RZ ;  /* 0x000000c00710e824 */ /* 0x000fe200078e02ff */
[----:B------:R-:W-:-:S02]  /*2c90*/  @!P0 LEA.HI.X R11, R6, R236, R7, 0x7, P1 ;  /* 0x000000ec060b8211 */ /* 0x000fc400008f3c07 */
[----:B------:R-:W-:Y:S02]  /*2ca0*/  PLOP3.LUT P1, PT, PT, PT, UP0, 0x80, 0x0 ;  /* 0x000000000000781c */ /* 0x000fe40003f2f008 */
[----:B------:R-:W-:Y:S01]  /*2cb0*/  ISETP.GE.AND P3, PT, R17, UR7, PT ;  /* 0x0000000711007c0c */ /* 0x000fe2000bf66270 */
[----:B------:R-:W-:Y:S01]  /*2cc0*/  VOTEU.ALL UP0, P6 ;  /* 0x00000000003f7886 */ /* 0x000fe20003000000 */
[----:B------:R-:W-:Y:S04]  /*2cd0*/  @P2 STS.128 [R2+0x8000], RZ ;  /* 0x008000ff02002388 */ /* 0x000fe80000000c00 */
[----:B------:R-:W-:Y:S01]  /*2ce0*/  @!UP0 UIMAD UR18, UR35, 0xc0, URZ ;  /* 0x000000c0231288a4 */ /* 0x000fe2000f8e023f */
[----:B------:R-:W-:Y:S01]  /*2cf0*/  @!PT LDS RZ, [RZ] ;  /* 0x00000000fffff984 */ /* 0x000fe20000000800 */
[----:B------:R-:W-:Y:S01]  /*2d00*/  @!PT LDS RZ, [RZ] ;  /* 0x00000000fffff984 */ /* 0x000fe20000000800 */
[----:B------:R-:W-:Y:S01]  /*2d10*/  @!PT LDS RZ, [RZ] ;  /* 0x00000000fffff984 */ /* 0x000fe20000000800 */
[----:B------:R1:W-:Y:S04]  /*2d20*/  @!P2 LDGSTS.E.BYPASS.LTC128B.128 [R2+0x8000], desc[UR14][R8.64] ;  /* 0x080000000802afae */ /* 0x0003e8000b901d4e */
[----:B------:R-:W-:Y:S02]  /*2d30*/  @P5 STS.128 [R2+0x9000], RZ ;  /* 0x009000ff02005388 */ /* 0x000fe40000000c00 */
[----:B------:R-:W2:Y:S02]  /*2d40*/  @!P3 LDC.64 R38, c[0x0][0x218] ;  /* 0x00008600ff26bb82 */ /* 0x000ea40000000a00 */
        /* <DEDUP_REMOVED lines=13> */
[----:B------:R-:W-:Y:S02]  /*2e20*/  @!P6 IMAD.IADD R7, R9, 0x1, R16 ;  /* 0x000000010907e824 */ /* 0x000fe400078e0210 */
[----:B------:R-:W-:Y:S01]  /*2e30*/  @!P6 IMAD.MOV.U32 R6, RZ, RZ, R8 ;  /* 0x000000ffff06e224 */ /* 0x000fe200078e0008 */
[----:B------:R-:W-:Y:S01]  /*2e40*/  SEL R8, R15, R248, !P1 ;  /* 0x000000f80f087207 */ /* 0x000fe20004800000 */
[----:B------:R-:W-:Y:S02]  /*2e50*/  IMAD.U32 R9, RZ, RZ, UR43 ;  /* 0x0000002bff097e24 */ /* 0x000fe4000f8e00ff */
[----:B---3--:R-:W-:Y:S01]  /*2e60*/  IMAD.U32 R11, RZ, RZ, UR34 ;  /* 0x00000022ff0b7e24 */ /* 0x008fe2000f8e00ff */
[----:B------:R-:W-:Y:S01]  /*2e70*/  LEA R224, R8, UR4, 0x1 ;  /* 0x0000000408e07c11 */ /* 0x000fe2000f8e08ff */
[----:B------:R-:W-:Y:S01]  /*2e80*/  @!PT LDS RZ, [RZ] ;  /* 0x00000000fffff984 */ /* 0x000fe20000000800 */
[----:B------:R-:W-:Y:S01]  /*2e90*/  @!PT LDS RZ, [RZ] ;  /* 0x00000000fffff984 */ /* 0x000fe20000000800 */
[----:B------:R-:W-:Y:S01]  /*2ea0*/  @!PT LDS RZ, [RZ] ;  /* 0x00000000fffff984 */ /* 0x000fe20000000800 */
[----:B------:R1:W-:Y:S01]  /*2eb0*/  @!P6 LDGSTS.E.BYPASS.LTC128B.128 [R2+0xb000], desc[UR14][R6.64] ;  /* 0x0b0000000602efae */ /* 0x0003e2000b901d4e */
[----:B------:R-:W-:-:S03]  /*2ec0*/  MOV R10, UR35 ;  /* 0x00000023000a7c02 */ /* 0x000fc60008000f00 */
[----:B------:R-:W-:Y:S04]  /*2ed0*/  @P2 STS [R224], RZ ;  /* 0x000000ffe0002388 */ /* 0x000fe80000000800 */
[----:B------:R-:W-:Y:S04]  /*2ee0*/  @P2 STS [R224+0x4], RZ ;  /* 0x000004ffe0002388 */ /* 0x000fe80000000800 */
[----:B------:R-:W-:Y:S04]  /*2ef0*/  @P2 STS [R224+0x8], RZ ;  /* 0x000008ffe0002388 */ /* 0x000fe80000000800 */
[----:B------:R-:W-:Y:S01]  /*2f00*/  @P2 STS [R224+0xc], RZ ;  /* 0x00000cffe0002388 */ /* 0x000fe20000000800 */
[----:B-1----:R-:W-:-:S02]  /*2f10*/  @!P2 IMAD.MOV.U32 R6, RZ, RZ, R243 ;  /* 0x000000ffff06a224 */ /* 0x002fc400078e00f3 */
        /* <DEDUP_REMOVED lines=10> */
[----:B-1----:R-:W-:-:S02]  /*2fc0*/  IMAD.U32 R7, RZ, RZ, UR42 ;  /* 0x0000002aff077e24 */ /* 0x002fc4000f8e00ff */
[----:B------:R-:W-:-:S03]  /*2fd0*/  IMAD.U32 R6, RZ, RZ, UR10 ;  /* 0x0000000aff067e24 */ /* 0x000fc6000f8e00ff */
[----:B------:R-:W-:Y:S01]  /*2fe0*/  @!P5 LEA.HI.X R9, R9, R241, R7, 0x1, P2 ;  /* 0x000000f10909d211 */ /* 0x000fe200010f0c07 */
[----:B------:R-:W-:Y:S01]  /*2ff0*/  IMAD.WIDE.U32 R6, R6, UR30, R4 ;  /* 0x0000001e06067c25 */ /* 0x000fe2000f8e0004 */
[----:B------:R-:W-:-:S03]  /*3000*/  @!P0 LEA R16, P2, R11, R243, 0x7 ;  /* 0x000000f30b108211 */ /* 0x000fc600078438ff */
[----:B------:R-:W-:Y:S01]  /*3010*/  @!PT LDS RZ, [RZ] ;  /* 0x00000000fffff984 */ /* 0x000fe20000000800 */
[----:B------:R-:W-:Y:S01]  /*3020*/  @!PT LDS RZ, [RZ] ;  /* 0x00000000fffff984 */ /* 0x000fe20000000800 */
[----:B------:R-:W-:Y:S01]  /*3030*/  @!PT LDS RZ, [RZ] ;  /* 0x00000000fffff984 */ /* 0x000fe20000000800 */
[----:B------:R1:W-:Y:S01]  /*3040*/  @!P5 LDGSTS.E.BYPASS.LTC128B.128 [R224+0x1000], desc[UR14][R8.64] ;  /* 0x0100000008e0dfae */ /* 0x0003e2000b901d4e */
[----:B------:R-:W-:Y:S02]  /*3050*/  @!P0 LEA.HI.X R17, R11, R241, R10, 0x7, P2 ;  /* 0x000000f10b118211 */ /* 0x000fe400010f3c0a */
[----:B------:R-:W-:Y:S01]  /*3060*/  ISETP.GE.AND P2, PT, R18, UR7, PT ;  /* 0x0000000712007c0c */ /* 0x000fe2000bf46270 */
[----:B------:R-:W-:Y:S04]  /*3070*/  @P0 STS [R224+0x2000], RZ ;  /* 0x002000ffe0000388 */ /* 0x000fe80000000800 */
[----:B------:R-:W-:Y:S04]  /*3080*/  @P0 STS [R224+0x2004], RZ ;  /* 0x002004ffe0000388 */ /* 0x000fe80000000800 */
[----:B------:R-:W-:Y:S04]  /*3090*/  @P0 STS [R224+0x2008], RZ ;  /* 0x002008ffe0000388 */ /* 0x000fe80000000800 */
[----:B------:R-:W-:Y:S01]  /*30a0*/  @P0 STS [R224+0x200c], RZ ;  /* 0x00200cffe0000388 */ /* 0x000fe20000000800 */
[----:B------:R-:W3:Y:S03]  /*30b0*/  @!P2 LDC.64 R34, c[0x0][0x218] ;  /* 0x00008600ff22ab82 */ /* 0x000ee60000000a00 */
[----:B------:R-:W-:Y:S01]  /*30c0*/  @!PT LDS RZ, [RZ] ;  /* 0x00000000fffff984 */ /* 0x000fe20000000800 */
[----:B------:R-:W-:Y:S01]  /*30d0*/  @!PT LDS RZ, [RZ] ;  /* 0x00000000fffff984 */ /* 0x000fe20000000800 */
[----:B------:R-:W-:Y:S01]  /*30e0*/  @!PT LDS RZ, [RZ] ;  /* 0x00000000fffff984 */ /* 0x000fe20000000800 */
[----:B------:R4:W-:Y:S04]  /*30f0*/  @!P0 LDGSTS.E.BYPASS.LTC128B.128 [R224+0x2000], desc[UR14][R16.64] ;  /* 0x0200000010e08fae */ /* 0x0009e8000b901d4e */
[----:B------:R-:W-:Y:S01]  /*3100*/  @P6 STS [R224+0x3000], RZ ;  /* 0x003000ffe0006388 */ /* 0x000fe20000000800 */
[----:B-1----:R-:W-:Y:S01]  /*3110*/  IMAD.U32 R9, RZ, RZ, UR8 ;  /* 0x00000008ff097e24 */ /* 0x002fe2000f8e00ff */
[----:B------:R-:W-:Y:S01]  /*3120*/  IADD3 R8, P5, R6, UR48, RZ ;  /* 0x0000003006087c10 */ /* 0x000fe2000ffbe0ff */
[----:B------:R-:W-:Y:S01]  /*3130*/  IMAD.U32 R6, RZ, RZ, UR16 ;  /* 0x00000010ff067e24 */ /* 0x000fe2000f8e00ff */
[----:B------:R-:W-:Y:S01]  /*3140*/  UIMAD UR8, UR36, UR16, URZ ;  /* 0x00000010240872a4 */ /* 0x000fe2000f8e023f */
[----:B------:R-:W-:Y:S01]  /*3150*/  @P6 STS [R224+0x3004], RZ ;  /* 0x003004ffe0006388 */ /* 0x000fe20000000800 */
[----:B------:R-:W-:Y:S01]  /*3160*/  IADD3.X R9, R7, UR49, R9, P5, !PT ;  /* 0x0000003107097c10 */ /* 0x000fe2000affe409 */
[----:B------:R-:W-:Y:S01]  /*3170*/  IMAD.WIDE.U32 R4, R6, UR30, R4 ;  /* 0x0000001e06047c25 */ /* 0x000fe2000f8e0004 */
[C---:B------:R-:W-:Y:S01]  /*3180*/  @!P4 IADD3 R22, P5, R0.reuse, 0x20, RZ ;  /* 0x000000200016c810 */ /* 0x040fe20007fbe0ff */
[----:B------:R-:W-:Y:S01]  /*3190*/  UIMAD UR8, UR30, UR17, UR8 ;  /* 0x000000111e0872a4 */ /* 0x000fe2000f8e0208 */
[----:B------:R-:W-:Y:S03]  /*31a0*/  @P6 STS [R224+0x3008], RZ ;  /* 0x003008ffe0006388 */ /* 0x000fe60000000800 */
[--C-:B------:R-:W-:Y:S01]  /*31b0*/  @!P4 IMAD.X R18, RZ, RZ, R36.reuse, P5 ;  /* 0x000000ffff12c224 */ /* 0x100fe200028e0624 */
[C---:B------:R-:W-:Y:S01]  /*31c0*/  @!P3 IADD3 R29, P5, R0.reuse, 0x40, RZ ;  /* 0x00000040001db810 */ /* 0x040fe20007fbe0ff */
[----:B------:R-:W-:Y:S04]  /*31d0*/  @P6 STS [R224+0x300c], RZ ;  /* 0x00300cffe0006388 */ /* 0x000fe80000000800 */
[----:B------:R-:W-:Y:S01]  /*31e0*/  @!P3 IMAD.X R23, RZ, RZ, R36, P5 ;  /* 0x000000ffff17b224 */ /* 0x000fe200028e0624 */
[----:B------:R-:W-:-:S02]  /*31f0*/  @!P2 IADD3 R28, P5, R0, 0x60, RZ ;  /* 0x00000060001ca810 */ /* 0x000fc40007fbe0ff */
[----:B----4-:R-:W-:Y:S01]  /*3200*/  @!P3 IADD3 R16, P0, R0, 0x40, RZ ;  /* 0x000000400010b810 */ /* 0x010fe20007f1e0ff */
[----:B------:R-:W-:Y:S02]  /*3210*/  @!P3 IMAD R23, R23, UR10, RZ ;  /* 0x0000000a1717bc24 */ /* 0x000fe4000f8e02ff */
[----:B------:R-:W-:Y:S01]  /*3220*/  @!P2 IMAD.X R32, RZ, RZ, R36, P5 ;  /* 0x000000ffff20a224 */ /* 0x000fe200028e0624 */
[----:B------:R-:W-:Y:S01]  /*3230*/  IADD3 R6, P5, R4, UR44, RZ ;  /* 0x0000002c04067c10 */ /* 0x000fe2000ffbe0ff */
[----:B------:R-:W-:Y:S01]  /*3240*/  IMAD.U32 R4, RZ, RZ, UR8 ;  /* 0x00000008ff047e24 */ /* 0x000fe2000f8e00ff */
[----:B------:R-:W-:Y:S01]  /*3250*/  ULDC.64 UR8, c[0x0][0x268] ;  /* 0x00009a0000087ab9 */ /* 0x000fe20000000a00 */
[----:B------:R-:W-:Y:S01]  /*3260*/  @!P3 IMAD R43, R29, UR11, R23 ;  /* 0x0000000b1d2bbc24 */ /* 0x000fe2000f8e0217 */
[----:B------:R-:W-:Y:S01]  /*3270*/  @!P3 IADD3.X R17, RZ, R36, RZ, P0, !PT ;  /* 0x00000024ff11b210 */ /* 0x000fe200007fe4ff */
[----:B------:R-:W-:Y:S01]  /*3280*/  IMAD R12, R19, UR8, RZ ;  /* 0x00000008130c7c24 */ /* 0x000fe2000f8e02ff */
[----:B------:R-:W-:Y:S01]  /*3290*/  IADD3.X R7, R5, UR45, R4, P5, !PT ;  /* 0x0000002d05077c10 */ /* 0x000fe2000affe404 */
[----:B------:R-:W-:Y:S01]  /*32a0*/  @!P6 IMAD.MOV.U32 R4, RZ, RZ, R243 ;  /* 0x000000ffff04e224 */ /* 0x000fe200078e00f3 */
[----:B------:R-:W-:Y:S01]  /*32b0*/  @!P4 IADD3 R25, P5, R0, 0x20, RZ ;  /* 0x000000200019c810 */ /* 0x000fe20007fbe0ff */
[----:B------:R-:W-:-:S02]  /*32c0*/  @!P6 IMAD.MOV.U32 R5, RZ, RZ, R241 ;  /* 0x000000ffff05e224 */ /* 0x000fc400078e00f1 */
[----:B------:R-:W-:Y:S02]  /*32d0*/  IMAD R12, R14, UR9, R12 ;  /* 0x000000090e0c7c24 */ /* 0x000fe4000f8e020c */
[----:B------:R-:W-:-:S04]  /*32e0*/  @!P6 IMAD.WIDE.U32 R10, R11, 0xc0, R4 ;  /* 0x000000c00b0ae825 */ /* 0x000fc800078e0004 */
[----:B------:R-:W-:Y:S02]  /*32f0*/  IMAD R4, R19, UR28, RZ ;  /* 0x0000001c13047c24 */ /* 0x000fe4000f8e02ff */
[----:B------:R-:W-:Y:S01]  /*3300*/  @!P4 IMAD.X R24, RZ, RZ, R36, P5 ;  /* 0x000000ffff18c224 */ /* 0x000fe200028e0624 */
[----:B------:R-:W-:Y:S01]  /*3310*/  ISETP.GE.AND P5, PT, R0, UR7, PT ;  /* 0x0000000700007c0c */ /* 0x000fe2000bfa6270 */
[----:B------:R-:W-:Y:S02]  /*3320*/  IMAD R13, R14, UR29, R4 ;  /* 0x0000001d0e0d7c24 */ /* 0x000fe4000f8e0204 */
[----:B------:R-:W-:Y:S02]  /*3330*/  IMAD.MOV.U32 R239, RZ, RZ, 0x7f800000 ;  /* 0x7f800000ffef7424 */ /* 0x000fe400078e00ff */
        /* <DEDUP_REMOVED lines=9> */
[----:B------:R-:W-:Y:S01]  /*33d0*/  IMAD.WIDE.U32 R4, R14, UR28, R8 ;  /* 0x0000001c0e047c25 */ /* 0x000fe2000f8e0008 */
[----:B------:R-:W-:-:S02]  /*33e0*/  CS2R R124, SRZ ;  /* 0x00000000007c7805 */ /* 0x000fc4000001ff00 */
[----:B------:R-:W-:Y:S02]  /*33f0*/  CS2R R130, SRZ ;  /* 0x0000000000827805 */ /* 0x000fe4000001ff00 */
[----:B------:R-:W-:Y:S01]  /*3400*/  CS2R R128, SRZ ;  /* 0x0000000000807805 */ /* 0x000fe2000001ff00 */
[----:B------:R-:W-:Y:S01]  /*3410*/  IMAD.WIDE.U32 R6, R14, UR8, R6 ;  /* 0x000000080e067c25 */ /* 0x000fe2000f8e0006 */
[----:B------:R-:W-:Y:S02]  /*3420*/  CS2R R122, SRZ ;  /* 0x00000000007a7805 */ /* 0x000fe4000001ff00 */
[----:B------:R-:W-:Y:S02]  /*3430*/  CS2R R120, SRZ ;  /* 0x0000000000787805 */ /* 0x000fe4000001ff00 */
[----:B------:R-:W-:Y:S01]  /*3440*/  CS2R R118, SRZ ;  /* 0x0000000000767805 */ /* 0x000fe2000001ff00 */
[----:B------:R-:W-:Y:S01]  /*3450*/  @!P4 IMAD R8, R18, UR10, RZ ;  /* 0x0000000a1208cc24 */ /* 0x000fe2000f8e02ff */
[----:B------:R-:W-:Y:S01]  /*3460*/  IADD3 R7, R7, R12, RZ ;  /* 0x0000000c07077210 */ /* 0x000fe20007ffe0ff */
[----:B------:R-:W-:Y:S01]  /*3470*/  IMAD.IADD R5, R5, 0x1, R13 ;  /* 0x0000000105057824 */ /* 0x000fe200078e020d */
[----:B------:R-:W-:Y:S01]  /*3480*/  CS2R R116, SRZ ;  /* 0x0000000000747805 */ /* 0x000fe2000001ff00 */
[C---:B------:R-:W-:Y:S01]  /*3490*/  @!P4 IMAD R42, R22.reuse, UR11, R8 ;  /* 0x0000000b162acc24 */ /* 0x040fe2000f8e0208 */
[----:B------:R-:W-:Y:S01]  /*34a0*/  CS2R R110, SRZ ;  /* 0x00000000006e7805 */ /* 0x000fe2000001ff00 */
[----:B------:R-:W-:Y:S01]  /*34b0*/  @!P6 VIADD R15, R11, UR18 ;  /* 0x000000120b0fec36 */ /* 0x000fe20008000000 */
[----:B------:R-:W-:Y:S01]  /*34c0*/  CS2R R108, SRZ ;  /* 0x00000000006c7805 */ /* 0x000fe2000001ff00 */
[----:B------:R-:W-:Y:S01]  /*34d0*/  @!P6 IMAD.MOV.U32 R14, RZ, RZ, R10 ;  /* 0x000000ffff0ee224 */ /* 0x000fe200078e000a */
[----:B------:R-:W-:Y:S01]  /*34e0*/  CS2R R114, SRZ ;  /* 0x0000000000727805 */ /* 0x000fe2000001ff00 */
[----:B------:R-:W-:Y:S01]  /*34f0*/  @!P4 IMAD.WIDE.U32 R8, R22, UR10, R4 ;  /* 0x0000000a1608cc25 */ /* 0x000fe2000f8e0004 */
[----:B------:R-:W-:-:S02]  /*3500*/  CS2R R112, SRZ ;  /* 0x0000000000707805 */ /* 0x000fc4000001ff00 */
[----:B------:R-:W-:Y:S01]  /*3510*/  CS2R R106, SRZ ;  /* 0x00000000006a7805 */ /* 0x000fe2000001ff00 */
[----:B------:R-:W-:Y:S01]  /*3520*/  @!PT LDS RZ, [RZ] ;  /* 0x00000000fffff984 */ /* 0x000fe20000000800 */
[----:B------:R-:W-:Y:S01]  /*3530*/  @!PT LDS RZ, [RZ] ;  /* 0x00000000fffff984 */ /* 0x000fe20000000800 */
[----:B------:R-:W-:Y:S01]  /*3540*/  @!PT LDS RZ, [RZ] ;  /* 0x00000000fffff984 */ /* 0x000fe20000000800 */
[----:B------:R1:W-:Y:S01]  /*3550*/  @!P6 LDGSTS.E.BYPASS.LTC128B.128 [R224+0x3000], desc[UR14][R14.64] ;  /* 0x030000000ee0efae */ /* 0x0003e2000b901d4e */
[--C-:B------:R-:W-:Y:S01]  /*3560*/  @!P3 IMAD.MOV.U32 R10, RZ, RZ, R4.reuse ;  /* 0x000000ffff0ab224 */ /* 0x100fe200078e0004 */
[----:B------:R-:W-:Y:S01]  /*3570*/  CS2R R104, SRZ ;  /* 0x0000000000687805 */ /* 0x000fe2000001ff00 */
[--C-:B------:R-:W-:Y:S01]  /*3580*/  @!P3 IMAD.MOV.U32 R11, RZ, RZ, R5.reuse ;  /* 0x000000ffff0bb224 */ /* 0x100fe200078e0005 */
[----:B------:R-:W-:Y:S01]  /*3590*/  @P5 STS.128 [R2+0xc000], RZ ;  /* 0x00c000ff02005388 */ /* 0x000fe20000000c00 */
[--C-:B------:R-:W-:Y:S01]  /*35a0*/  @!P2 IMAD.MOV.U32 R12, RZ, RZ, R4.reuse ;  /* 0x000000ffff0ca224 */ /* 0x100fe200078e0004 */
[----:B------:R-:W-:Y:S01]  /*35b0*/  CS2R R102, SRZ ;  /* 0x0000000000667805 */ /* 0x000fe2000001ff00 */
[--C-:B------:R-:W-:Y:S01]  /*35c0*/  @!P2 IMAD.MOV.U32 R13, RZ, RZ, R5.reuse ;  /* 0x000000ffff0da224 */ /* 0x100fe200078e0005 */
[----:B------:R-:W-:Y:S01]  /*35d0*/  CS2R R100, SRZ ;  /* 0x0000000000647805 */ /* 0x000fe2000001ff00 */
[----:B------:R-:W-:Y:S01]  /*35e0*/  @!P2 IMAD R22, R32, UR10, RZ ;  /* 0x0000000a2016ac24 */ /* 0x000fe2000f8e02ff */
[----:B------:R-:W-:Y:S01]  /*35f0*/  CS2R R94, SRZ ;  /* 0x00000000005e7805 */ /* 0x000fe2000001ff00 */
[----:B------:R-:W-:Y:S01]  /*3600*/  @!P5 IMAD.MOV.U32 R20, RZ, RZ, R4 ;  /* 0x000000ffff14d224 */ /* 0x000fe200078e0004 */
[----:B------:R-:W4:Y:S01]  /*3610*/  @!P4 LDC.64 R32, c[0x0][0x218] ;  /* 0x00008600ff20cb82 */ /* 0x000f220000000a00 */
[----:B------:R-:W-:Y:S01]  /*3620*/  @!P5 IMAD.MOV.U32 R21, RZ, RZ, R5 ;  /* 0x000000ffff15d224 */ /* 0x000fe200078e0005 */
[----:B------:R-:W-:Y:S01]  /*3630*/  CS2R R92, SRZ ;  /* 0x00000000005c7805 */ /* 0x000fe2000001ff00 */
[----:B------:R-:W-:Y:S01]  /*3640*/  @!P3 IMAD.WIDE.U32 R4, R29, UR10, R10 ;  /* 0x0000000a1d04bc25 */ /* 0x000fe2000f8e000a */
[----:B------:R-:W-:-:S02]  /*3650*/  CS2R R98, SRZ ;  /* 0x0000000000627805 */ /* 0x000fc4000001ff00 */
[----:B------:R-:W-:Y:S02]  /*3660*/  CS2R R96, SRZ ;  /* 0x0000000000607805 */ /* 0x000fe4000001ff00 */
[----:B------:R-:W-:Y:S01]  /*3670*/  CS2R R90, SRZ ;  /* 0x00000000005a7805 */ /* 0x000fe2000001ff00 */
[C---:B------:R-:W-:Y:S01]  /*3680*/  @!P2 IMAD R44, R28.reuse, UR11, R22 ;  /* 0x0000000b1c2cac24 */ /* 0x040fe2000f8e0216 */
[----:B------:R-:W-:Y:S01]  /*3690*/  CS2R R88, SRZ ;  /* 0x0000000000587805 */ /* 0x000fe2000001ff00 */
[----:B------:R-:W-:Y:S01]  /*36a0*/  @!P2 IMAD.WIDE.U32 R12, R28, UR10, R12 ;  /* 0x0000000a1c0cac25 */ /* 0x000fe2000f8e000c */
[----:B------:R-:W-:Y:S01]  /*36b0*/  CS2R R86, SRZ ;  /* 0x0000000000567805 */ /* 0x000fe2000001ff00 */
[----:B------:R-:W2:Y:S01]  /*36c0*/  @!P5 LDC.64 R28, c[0x0][0x218] ;  /* 0x00008600ff1cdb82 */ /* 0x000ea20000000a00 */
[----:B------:R-:W-:Y:S01]  /*36d0*/  CS2R R84, SRZ ;  /* 0x0000000000547805 */ /* 0x000fe2000001ff00 */
[----:B------:R-:W-:Y:S01]  /*36e0*/  @!P4 IMAD R24, R24, UR16, RZ ;  /* 0x000000101818cc24 */ /* 0x000fe2000f8e02ff */
[----:B------:R-:W-:Y:S01]  /*36f0*/  CS2R R78, SRZ ;  /* 0x00000000004e7805 */ /* 0x000fe2000001ff00 */
[C---:B------:R-:W-:Y:S01]  /*3700*/  @!P5 IMAD R10, R36.reuse, UR10, RZ ;  /* 0x0000000a240adc24 */ /* 0x040fe2000f8e02ff */
[----:B------:R-:W-:Y:S01]  /*3710*/  CS2R R76, SRZ ;  /* 0x00000000004c7805 */ /* 0x000fe2000001ff00 */
[----:B------:R-:W-:Y:S01]  /*3720*/  @!P5 IMAD R22, R36, UR16, RZ ;  /* 0x000000102416dc24 */ /* 0x000fe2000f8e02ff */
[----:B------:R-:W-:Y:S01]  /*3730*/  CS2R R82, SRZ ;  /* 0x0000000000527805 */ /* 0x000fe2000001ff00 */
[----:B------:R-:W-:Y:S01]  /*3740*/  @!P4 IMAD R45, R25, UR17, R24 ;  /* 0x00000011192dcc24 */ /* 0x000fe2000f8e0218 */
[----:B------:R-:W-:Y:S01]  /*3750*/  CS2R R80, SRZ ;  /* 0x0000000000507805 */ /* 0x000fe2000001ff00 */
[--C-:B------:R-:W-:Y:S01]  /*3760*/  @!P4 IMAD.MOV.U32 R18, RZ, RZ, R6.reuse ;  /* 0x000000ffff12c224 */ /* 0x100fe200078e0006 */
[----:B------:R-:W-:Y:S01]  /*3770*/  CS2R R74, SRZ ;  /* 0x00000000004a7805 */ /* 0x000fe2000001ff00 */
[--C-:B------:R-:W-:Y:S01]  /*3780*/  @!P4 IMAD.MOV.U32 R19, RZ, RZ, R7.reuse ;  /* 0x000000ffff13c224 */ /* 0x100fe200078e0007 */
[----:B------:R-:W-:Y:S01]  /*3790*/  CS2R R72, SRZ ;  /* 0x0000000000487805 */ /* 0x000fe2000001ff00 */
[--C-:B------:R-:W-:Y:S01]  /*37a0*/  @!P3 IMAD.MOV.U32 R26, RZ, RZ, R6.reuse ;  /* 0x000000ffff1ab224 */ /* 0x100fe200078e0006 */
[----:B------:R-:W-:Y:S01]  /*37b0*/  CS2R R70, SRZ ;  /* 0x0000000000467805 */ /* 0x000fe2000001ff00 */
[--C-:B------:R-:W-:Y:S01]  /*37c0*/  @!P3 IMAD.MOV.U32 R27, RZ, RZ, R7.reuse ;  /* 0x000000ffff1bb224 */ /* 0x100fe200078e0007 */
[----:B------:R-:W-:Y:S01]  /*37d0*/  CS2R R68, SRZ ;  /* 0x0000000000447805 */ /* 0x000fe2000001ff00 */
[----:B------:R-:W-:Y:S01]  /*37e0*/  @!P2 IMAD.MOV.U32 R30, RZ, RZ, R6 ;  /* 0x000000ffff1ea224 */ /* 0x000fe200078e0006 */
[----:B------:R-:W-:Y:S01]  /*37f0*/  ULDC UR23, c[0x0][0x394] ;  /* 0x0000e50000177ab9 */ /* 0x000fe20000000800 */
[----:B------:R-:W-:Y:S01]  /*3800*/  @!P2 IMAD.MOV.U32 R31, RZ, RZ, R7 ;  /* 0x000000ffff1fa224 */ /* 0x000fe200078e0007 */
[----:B------:R-:W-:Y:S01]  /*3810*/  ULDC UR29, c[0x0][0x2dc] ;  /* 0x0000b700001d7ab9 */ /* 0x000fe20000000800 */
[----:B------:R-:W-:-:S02]  /*3820*/  @!P5 IMAD R24, R0, UR11, R10 ;  /* 0x0000000b0018dc24 */ /* 0x000fc4000f8e020a */
[----:B------:R-:W-:Y:S01]  /*3830*/  @!P3 IMAD R17, R17, UR16, RZ ;  /* 0x000000101111bc24 */ /* 0x000fe2000f8e02ff */
[----:B------:R-:W-:Y:S01]  /*3840*/  SEL R187, R187, R190, !P1 ;  /* 0x000000bebbbb7207 */ /* 0x000fe20004800000 */
[C---:B------:R-:W-:Y:S01]  /*3850*/  @!P5 IMAD.WIDE.U32 R10, R0.reuse, UR10, R20 ;  /* 0x0000000a000adc25 */ /* 0x040fe2000f8e0014 */
[----:B------:R-:W-:Y:S01]  /*3860*/  SEL R181, R181, R191, !P1 ;  /* 0x000000bfb5b57207 */ /* 0x000fe20004800000 */
[----:B------:R-:W-:Y:S02]  /*3870*/  ULDC.U8 UR11, c[0x0][0x388] ;  /* 0x0000e200000b7ab9 */ /* 0x000fe40000000000 */
[C---:B------:R-:W-:Y:S02]  /*3880*/  @!P5 IMAD R40, R0.reuse, UR17, R22 ;  /* 0x000000110028dc24 */ /* 0x040fe4000f8e0216 */
[C---:B------:R-:W-:Y:S01]  /*3890*/  @!P5 IMAD.WIDE.U32 R6, R0.reuse, UR16, R6 ;  /* 0x000000100006dc25 */ /* 0x040fe2000f8e0006 */
[----:B------:R-:W-:Y:S01]  /*38a0*/  @!P2 IADD3 R0, P0, R0, 0x60, RZ ;  /* 0x000000600000a810 */ /* 0x000fe20007f1e0ff */
[----:B------:R-:W-:-:S02]  /*38b0*/  ULDC UR10, c[0x0][0x2ec] ;  /* 0x0000bb00000a7ab9 */ /* 0x000fc40000000800 */
[----:B------:R-:W-:Y:S02]  /*38c0*/  @!P4 IMAD.IADD R23, R9, 0x1, R42 ;  /* 0x000000010917c824 */ /* 0x000fe400078e022a */
[----:B------:R-:W-:Y:S01]  /*38d0*/  @!P2 IMAD.X R20, RZ, RZ, R36, P0 ;  /* 0x000000ffff14a224 */ /* 0x000fe200000e0624 */
[----:B----4-:R-:W-:Y:S01]  /*38e0*/  @!P4 LEA R22, P0, R8, R32, 0x1 ;  /* 0x000000200816c211 */ /* 0x010fe200078008ff */
[----:B------:R-:W4:Y:S01]  /*38f0*/  @!P5 LDC.64 R36, c[0x0][0x220] ;  /* 0x00008800ff24db82 */ /* 0x000f220000000a00 */
[----:B------:R-:W-:Y:S02]  /*3900*/  @!P5 IMAD.IADD R9, R11, 0x1, R24 ;  /* 0x000000010b09d824 */ /* 0x000fe400078e0218 */
[----:B-1----:R-:W-:Y:S01]  /*3910*/  @!P2 IMAD R14, R20, UR16, RZ ;  /* 0x00000010140eac24 */ /* 0x002fe2000f8e02ff */
[----:B--2---:R-:W-:Y:S01]  /*3920*/  @!P5 LEA R20, P6, R10, R28, 0x1 ;  /* 0x0000001c0a14d211 */ /* 0x004fe200078c08ff */
[----:B------:R-:W-:Y:S01]  /*3930*/  @!P4 IMAD.WIDE.U32 R18, R25, UR16, R18 ;  /* 0x000000101912cc25 */ /* 0x000fe2000f8e0012 */
[----:B------:R-:W-:-:S02]  /*3940*/  @!P4 LEA.HI.X R23, R8, R33, R23, 0x1, P0 ;  /* 0x000000210817c211 */ /* 0x000fc400000f0c17 */
[----:B------:R-:W-:Y:S01]  /*3950*/  @!P5 LEA.HI.X R21, R10, R29, R9, 0x1, P6 ;  /* 0x0000001d0a15d211 */ /* 0x000fe200030f0c09 */
[----:B------:R-:W1:Y:S01]  /*3960*/  @!P4 LDC.64 R24, c[0x0][0x220] ;  /* 0x00008800ff18cb82 */ /* 0x000e620000000a00 */
[----:B------:R-:W-:Y:S01]  /*3970*/  @!P2 IMAD R28, R0, UR17, R14 ;  /* 0x00000011001cac24 */ /* 0x000fe2000f8e020e */
[----:B------:R-:W-:Y:S01]  /*3980*/  @!P3 LEA R8, P0, R4, R38, 0x1 ;  /* 0x000000260408b211 */ /* 0x000fe200078008ff */
[----:B------:R-:W-:Y:S01]  /*3990*/  @!P2 IMAD.WIDE.U32 R14, R0, UR16, R30 ;  /* 0x00000010000eac25 */ /* 0x000fe2000f8e001e */
[----:B------:R-:W-:Y:S01]  /*39a0*/  @!PT LDS RZ, [RZ] ;  /* 0x00000000fffff984 */ /* 0x000fe20000000800 */
[----:B------:R-:W-:Y:S01]  /*39b0*/  @!PT LDS RZ, [RZ] ;  /* 0x00000000fffff984 */ /* 0x000fe20000000800 */
[----:B------:R-:W-:Y:S01]  /*39c0*/  @!PT LDS RZ, [RZ] ;  /* 0x00000000fffff984 */ /* 0x000fe20000000800 */
[----:B------:R2:W-:Y:S03]  /*39d0*/  @!P5 LDGSTS.E.BYPASS.LTC128B.128 [R2+0xc000], desc[UR14][R20.64] ;  /* 0x0c0000001402dfae */ /* 0x0005e6000b901d4e */
[----:B------:R-:W-:Y:S01]  /*39e0*/  @!P3 IMAD.IADD R0, R5, 0x1, R43 ;  /* 0x000000010500b824 */ /* 0x000fe200078e022b */
[----:B------:R-:W-:Y:S01]  /*39f0*/  @P4 STS.128 [R2+0xd000], RZ ;  /* 0x00d000ff02004388 */ /* 0x000fe20000000c00 */
[----:B------:R-:W-:-:S02]  /*3a00*/  @!P3 IMAD R41, R16, UR17, R17 ;  /* 0x000000111029bc24 */ /* 0x000fc4000f8e0211 */
[----:B------:R-:W-:Y:S01]  /*3a10*/  @!P3 IMAD.WIDE.U32 R16, R16, UR16, R26 ;  /* 0x000000101010bc25 */ /* 0x000fe2000f8e001a */
[----:B------:R-:W-:Y:S01]  /*3a20*/  @!P3 LEA.HI.X R9, R4, R39, R0, 0x1, P0 ;  /* 0x000000270409b211 */ /* 0x000fe200000f0c00 */
[----:B------:R-:W1:Y:S01]  /*3a30*/  @!P2 LDC.64 R26, c[0x0][0x220] ;  /* 0x00008800ff1aab82 */ /* 0x000e620000000a00 */
[C---:B---3--:R-:W-:Y:S01]  /*3a40*/  @!P2 LEA R4, P0, R12.reuse, R34, 0x1 ;  /* 0x000000220c04a211 */ /* 0x048fe200078008ff */
[----:B------:R-:W-:Y:S01]  /*3a50*/  @!P2 IMAD.IADD R0, R13, 0x1, R44 ;  /* 0x000000010d00a824 */ /* 0x000fe200078e022c */
[----:B------:R-:W-:Y:S01]  /*3a60*/  @!PT LDS RZ, [RZ] ;  /* 0x00000000fffff984 */ /* 0x000fe20000000800 */
[----:B------:R-:W-:Y:S01]  /*3a70*/  @!PT LDS RZ, [RZ] ;  /* 0x00000000fffff984 */ /* 0x000fe20000000800 */
[----:B------:R-:W-:Y:S01]  /*3a80*/  @!PT LDS RZ, [RZ] ;  /* 0x00000000fffff984 */ /* 0x000fe20000000800 */
[----:B------:R-:W-:Y:S04]  /*3a90*/  @!P4 LDGSTS.E.BYPASS.LTC128B.128 [R2+0xd000], desc[UR14][R22.64] ;  /* 0x0d0000001602cfae */ /* 0x000fe8000b901d4e */
[----:B------:R-:W-:Y:S01]  /*3aa0*/  @!P2 LEA.HI.X R5, R12, R35, R0, 0x1, P0 ;  /* 0x000000230c05a211 */ /* 0x000fe200000f0c00 */
[----:B------:R-:W-:Y:S01]  /*3ab0*/  @!P5 IMAD.IADD R0, R7, 0x1, R40 ;  /* 0x000000010700d824 */ /* 0x000fe200078e0228 */
[C---:B----4-:R-:W-:Y:S01]  /*3ac0*/  @!P5 LEA R10, P0, R6.reuse, R36, 0x1 ;  /* 0x00000024060ad211 */ /* 0x050fe200078008ff */
[----:B------:R-:W3:Y:S01]  /*3ad0*/  LDC.64 R12, c[0x0][0x3b8] ;  /* 0x0000ee00ff0c7b82 */ /* 0x000ee20000000a00 */
[----:B------:R-:W-:Y:S02]  /*3ae0*/  @P3 STS.128 [R2+0xe000], RZ ;  /* 0x00e000ff02003388 */ /* 0x000fe40000000c00 */
[----:B------:R-:W-:Y:S01]  /*3af0*/  @!P5 LEA.HI.X R11, R6, R37, R0, 0x1, P0 ;  /* 0x00000025060bd211 */ /* 0x000fe200000f0c00 */
[----:B------:R-:W-:Y:S01]  /*3b00*/  @!P4 IMAD.IADD R0, R19, 0x1, R45 ;  /* 0x000000011300c824 */ /* 0x000fe200078e022d */
[----:B------:R-:W-:Y:S01]  /*3b10*/  @!PT LDS RZ, [RZ] ;  /* 0x00000000fffff984 */ /* 0x000fe20000000800 */
[----:B------:R-:W-:Y:S01]  /*3b20*/  @!PT LDS RZ, [RZ] ;  /* 0x00000000fffff984 */ /* 0x000fe20000000800 */
[----:B------:R-:W-:Y:S01]  /*3b30*/  @!PT LDS RZ, [RZ] ;  /* 0x00000000fffff984 */ /* 0x000fe20000000800 */
[----:B------:R1:W-:Y:S03]  /*3b40*/  @!P3 LDGSTS.E.BYPASS.LTC128B.128 [R2+0xe000], desc[UR14][R8.64] ;  /* 0x0e0000000802bfae */ /* 0x0003e6000b901d4e */
[----:B--2---:R-:W2:Y:S01]  /*3b50*/  @!P3 LDC.64 R20, c[0x0][0x220] ;  /* 0x00008800ff14bb82 */ /* 0x004ea20000000a00 */
        /* <DEDUP_REMOVED lines=10> */
[----:B------:R-:W-:Y:S01]  /*3c00*/  @P4 STS.128 [R2+0x11000], RZ ;  /* 0x011000ff02004388 */ /* 0x000fe20000000c00 */
[----:B--2---:R-:W-:-:S02]  /*3c10*/  @!P3 LEA R6, P5, R16, R20, 0x1 ;  /* 0x000000141006b211 */ /* 0x004fc400078a08ff */
[----:B-1----:R-:W-:-:S04]  /*3c20*/  @!P4 LEA R8, P0, R18, R24, 0x1 ;  /* 0x000000181208c211 */ /* 0x002fc800078008ff */
[----:B------:R-:W-:Y:S01]  /*3c30*/  @!P4 LEA.HI.X R9, R18, R25, R0, 0x1, P0 ;  /* 0x000000191209c211 */ /* 0x000fe200000f0c00 */
[----:B------:R-:W-:Y:S01]  /*3c40*/  @!P3 IMAD.IADD R0, R17, 0x1, R41 ;  /* 0x000000011100b824 */ /* 0x000fe200078e0229 */
[----:B----4-:R-:W-:Y:S01]  /*3c50*/  @!P2 LEA R4, P0, R14, R26, 0x1 ;  /* 0x0000001a0e04a211 */ /* 0x010fe200078008ff */
[----:B------:R-:W-:Y:S02]  /*3c60*/  @!P2 IMAD.IADD R5, R15, 0x1, R28 ;  /* 0x000000010f05a824 */ /* 0x000fe400078e021c */
[----:B------:R-:W-:Y:S01]  /*3c70*/  @!PT LDS RZ, [RZ] ;  /* 0x00000000fffff984 */ /* 0x000fe20000000800 */
[----:B------:R-:W-:Y:S01]  /*3c80*/  @!PT LDS RZ, [RZ] ;  /* 0x00000000fffff984 */ /* 0x000fe20000000800 */
[----:B------:R-:W-:Y:S01]  /*3c90*/  @!PT LDS RZ, [RZ] ;  /* 0x00000000fffff984 */ /* 0x000fe20000000800 */
[----:B------:R-:W-:Y:S01]  /*3ca0*/  @!P4 LDGSTS.E.BYPASS.LTC128B.128 [R2+0x11000], desc[UR14][R8.64] ;  /* 0x110000000802cfae */ /* 0x000fe2000b901d4e */
[----:B------:R-:W-:Y:S02]  /*3cb0*/  @!P3 LEA.HI.X R7, R16, R21, R0, 0x1, P5 ;  /* 0x000000151007b211 */ /* 0x000fe400028f0c00 */
[----:B------:R-:W-:Y:S01]  /*3cc0*/  @!P2 LEA.HI.X R5, R14, R27, R5, 0x1, P0 ;  /* 0x0000001b0e05a211 */ /* 0x000fe200000f0c05 */
[----:B------:R-:W-:Y:S04]  /*3cd0*/  @P3 STS.128 [R2+0x12000], RZ ;  /* 0x012000ff02003388 */ /* 0x000fe80000000c00 */
        /* <DEDUP_REMOVED lines=9> */
[----:B------:R-:W0:Y:S01]  /*3d70*/  LDGDEPBAR ;  /* 0x00000000000079af */ /* 0x000e220000000000 */
[----:B------:R-:W-:-:S03]  /*3d80*/  ISETP.GE.AND P4, PT, R233, UR6, PT ;  /* 0x00000006e9007c0c */ /* 0x000fc6000bf86270 */
[----:B---3--:R-:W3:Y:S04]  /*3d90*/  LDG.E.64 R10, desc[UR14][R12.64] ;  /* 0x0000000e0c0a7981 */ /* 0x008ee8000c1e1b00 */
[----:B------:R-:W4:Y:S01]  /*3da0*/  LDG.E.64 R6, desc[UR14][R12.64+0x8] ;  /* 0x0000080e0c067981 */ /* 0x000f22000c1e1b00 */
[----:B--2---:R-:W-:-:S05]  /*3db0*/  VIADD R4, R233, 0x8 ;  /* 0x00000008e9047836 */ /* 0x004fca0000000000 */
[----:B------:R-:W-:Y:S02]  /*3dc0*/  ISETP.GE.AND P3, PT, R4, UR6, PT ;  /* 0x0000000604007c0c */ /* 0x000fe4000bf66270 */
[----:B------:R-:W-:-:S05]  /*3dd0*/  MOV R4, 0x4 ;  /* 0x0000000400047802 */ /* 0x000fca0000000f00 */
[----:B------:R-:W-:-:S05]  /*3de0*/  IMAD.WIDE R4, R233, R4, UR20 ;  /* 0x00000014e9047e25 */ /* 0x000fca000f8e0204 */
[----:B------:R2:W5:Y:S01]  /*3df0*/  @!P4 LDG.E R239, desc[UR14][R4.64] ;  /* 0x0000000e04efc981 */ /* 0x000562000c1e1900 */
[C---:B------:R-:W-:Y:S02]  /*3e00*/  VIADD R0, R233.reuse, 0x48 ;  /* 0x00000048e9007836 */ /* 0x040fe40000000000 */
[----:B-1----:R-:W-:Y:S01]  /*3e10*/  VIADD R2, R233, 0x40 ;  /* 0x00000040e9027836 */ /* 0x002fe20000000000 */
[----:B------:R2:W5:Y:S02]  /*3e20*/  @!P3 LDG.E R240, desc[UR14][R4.64+0x20] ;  /* 0x0000200e04f0b981 */ /* 0x000564000c1e1900 */
[----:B------:R-:W-:Y:S02]  /*3e30*/  ISETP.GE.AND P0, PT, R0, UR6, PT ;  /* 0x0000000600007c0c */ /* 0x000fe4000bf06270 */
[----:B------:R-:W-:Y:S01]  /*3e40*/  ISETP.GE.AND P2, PT, R2, UR6, PT ;  /* 0x0000000602007c0c */ /* 0x000fe2000bf46270 */
[----:B------:R-:W-:Y:S01]  /*3e50*/  IMAD.MOV.U32 R8, RZ, RZ, 0x4 ;  /* 0x00000004ff087424 */ /* 0x000fe200078e00ff */
[----:B------:R-:W-:-:S04]  /*3e60*/  UIMAD UR6, UR47, UR60, UR55 ;  /* 0x0000003c2f0672a4 */ /* 0x000fc8000f8e0237 */
[----:B------:R-:W-:-:S05]  /*3e70*/  USHF.L.U32 UR6, UR6, 0x5, URZ ;  /* 0x0000000506067899 */ /* 0x000fca000800063f */
[----:B------:R-:W-:Y:S01]  /*3e80*/  @!P0 IMAD.WIDE R8, R0, R8, UR20 ;  /* 0x0000001400088e25 */ /* 0x000fe2000f8e0208 */
[----:B------:R-:W-:Y:S01]  /*3e90*/  USHF.R.S32.HI UR7, URZ, 0x1f, UR6 ;  /* 0x0000001f3f077899 */ /* 0x000fe20008011406 */
[----:B------:R2:W5:Y:S01]  /*3ea0*/  @!P2 LDG.E R237, desc[UR14][R4.64+0x100] ;  /* 0x0001000e04eda981 */ /* 0x000562000c1e1900 */
[----:B------:R-:W-:-:S03]  /*3eb0*/  SHF.R.S32.HI R0, RZ, 0x1f, R46 ;  /* 0x0000001fff007819 */ /* 0x000fc6000001142e */
[----:B------:R2:W5:Y:S01]  /*3ec0*/  @!P0 LDG.E R238, desc[UR14][R8.64] ;  /* 0x0000000e08ee8981 */ /* 0x000562000c1e1900 */
[----:B------:R-:W-:Y:S01]  /*3ed0*/  LOP3.LUT P3, RZ, R251, 0x4, RZ, 0xc0, !PT ;  /* 0x00000004fbff7812 */ /* 0x000fe2000786c0ff */
[----:B------:R-:W-:Y:S01]  /*3ee0*/  IMAD.SHL.U32 R188, R190, 0x2, RZ ;  /* 0x00000002bebc7824 */ /* 0x000fe200078e00ff */
[----:B------:R-:W-:Y:S02]  /*3ef0*/  LEA R187, R187, UR4, 0x1 ;  /* 0x00000004bbbb7c11 */ /* 0x000fe4000f8e08ff */
[----:B------:R-:W-:Y:S02]  /*3f00*/  SEL R182, R182, 0xffffffc0, !P3 ;  /* 0xffffffc0b6b67807 */ /* 0x000fe40005800000 */
[----:B------:R-:W-:Y:S02]  /*3f10*/  LEA R181, R181, UR4, 0x1 ;  /* 0x00000004b5b57c11 */ /* 0x000fe4000f8e08ff */
[----:B---3--:R-:W-:Y:S02]  /*3f20*/  R2UR UR16, R11 ;  /* 0x000000000b1072ca */ /* 0x008fe400000e0000 */
[----:B------:R-:W-:-:S02]  /*3f30*/  R2UR UR17, R10 ;  /* 0x000000000a1172ca */ /* 0x000fc400000e0000 */
[----:B----4-:R-:W-:Y:S01]  /*3f40*/  IADD3 R245, P2, P0, R6, UR6, R46 ;  /* 0x0000000606f57c10 */ /* 0x010fe2000f85e02e */
[----:B------:R-:W-:-:S03]  /*3f50*/  UIADD3 UR6, UR30, UR19, URZ ;  /* 0x000000131e067290 */ /* 0x000fc6000fffe03f */
[----:B------:R-:W-:Y:S01]  /*3f60*/  IADD3.X R247, R7, UR7, R0, P2, P0 ;  /* 0x0000000707f77c10 */ /* 0x000fe200097e0400 */
[----:B------:R-:W-:Y:S01]  /*3f70*/  ULDC UR30, c[0x0][0x398] ;  /* 0x0000e600001e7ab9 */ /* 0x000fe20000000800 */
[C---:B------:R-:W-:Y:S02]  /*3f80*/  LOP3.LUT P0, RZ, R251.reuse, 0x2, RZ, 0xc0, !PT ;  /* 0x00000002fbff7812 */ /* 0x040fe4000780c0ff */
[----:B------:R-:W-:Y:S01]  /*3f90*/  LOP3.LUT P2, RZ, R251, 0x4, RZ, 0xc0, !PT ;  /* 0x00000004fbff7812 */ /* 0x000fe2000784c0ff */
[----:B------:R-:W-:Y:S01]  /*3fa0*/  UIADD3 UR6, -UR12, 0x80, UR6 ;  /* 0x000000800c067890 */ /* 0x000fe2000fffe106 */
[----:B------:R-:W-:Y:S02]  /*3fb0*/  SEL R189, R189, 0xffffffe0, !P0 ;  /* 0xffffffe0bdbd7807 */ /* 0x000fe40004000000 */
[----:B------:R-:W-:Y:S01]  /*3fc0*/  SEL R246, R246, 0xffffffc0, !P2 ;  /* 0xffffffc0f6f67807 */ /* 0x000fe20005000000 */
[----:B--2---:R-:W-:-:S12]  /*3fd0*/  UIADD3 UR28, UR6, -UR46, URZ ;  /* 0x8000002e061c7290 */ /* 0x004fd8000fffe03f */
.L_x_2220:
[----:B------:R-:W0:Y:S01]  /*3fe0*/  LDGDEPBAR ;  /* 0x00000000000079af */ /* 0x000e220000000000 */
[----:B------:R-:W-:Y:S01]  /*3ff0*/  IMAD.U32 R4, RZ, RZ, UR25 ;  /* 0x00000019ff047e24 */ /* 0x000fe2000f8e00ff */
[----:B------:R-:W-:Y:S01]  /*4000*/  IADD3 R0, R187, R189, RZ ;  /* 0x000000bdbb007210 */ /* 0x000fe20007ffe0ff */
[----:B------:R-:W-:Y:S01]  /*4010*/  IMAD.U32 R5, RZ, RZ, UR24 ;  /* 0x00000018ff057e24 */ /* 0x000fe2000f8e00ff */
[----:B------:R-:W-:Y:S01]  /*4020*/  MOV R235, R3 ;  /* 0x0000000300eb7202 */ /* 0x000fe20000000f00 */
[----:B------:R-:W-:Y:S01]  /*4030*/  USHF.L.U32 UR6, UR13, 0x7, URZ ;  /* 0x000000070d067899 */ /* 0x000fe2000800063f */
[C---:B------:R-:W-:Y:S01]  /*4040*/  LEA R4, P0, R233.reuse, R4, 0x2 ;  /* 0x00000004e9047211 */ /* 0x040fe200078010ff */
[----:B------:R-:W-:Y:S01]  /*4050*/  UMOV UR8, UR58 ;  /* 0x0000003a00087c82 */ /* 0x000fe20008000000 */
[----:B------:R-:W-:Y:S01]  /*4060*/  IMAD.MOV.U32 R234, RZ, RZ, R196 ;  /* 0x000000ffffea7224 */ /* 0x000fe200078e00c4 */
[----:B------:R-:W-:Y:S01]  /*4070*/  UISETP.GE.AND UP0, UPT, UR6, UR28, UPT ;  /* 0x0000001c0600728c */ /* 0x000fe2000bf06270 */
[----:B------:R-:W-:Y:S05]  /*4080*/  LEA.HI.X.SX32 R5, R233, R5, 0x2, P0 ;  /* 0x00000005e9057211 */ /* 0x000fea00000f16ff */
        /* <DEDUP_REMOVED lines=112> */
.L_x_2216:
        /* <DEDUP_REMOVED lines=17> */
[C---:B------:R-:W-:Y:S02]  /*48a0*/  VIADDMNMX R136, R137.reuse, R136, UR12, PT ;  /* 0x0000000c89887e46 */ /* 0x040fe4000b800188 */
        /* <DEDUP_REMOVED lines=218> */
.L_x_2217:
        /* <DEDUP_REMOVED lines=24> */
[----:B------:R-:W-:Y:S01]  /*57d0*/  FFMA.FTZ R153, R14, UR10, -R0 ;  /* 0x0000000a0e997c23 */ /* 0x000fe20008010800 */
[--C-:B------:R-:W-:Y:S01]  /*57e0*/  FFMA.FTZ R18, R18, UR10, -R3.reuse ;  /* 0x0000000a12127c23 */ /* 0x100fe20008010803 */
        /* <DEDUP_REMOVED lines=8> */
[----:B------:R-:W-:Y:S01]  /*5870*/  FFMA.FTZ R50, R50, UR10, -R3 ;  /* 0x0000000a32327c23 */ /* 0x000fe20008010803 */
        /* <DEDUP_REMOVED lines=645> */
[----:B------:R-:W-:Y:S01]  /*80d0*/  FMUL.FTZ R4, R147, R4 ;  /* 0x0000000493047220 */ /* 0x000fe20000410000 */
[----:B------:R-:W-:Y:S01]  /*80e0*/  FSETP.GE.FTZ.AND P1, PT, R153, RZ, PT ;  /* 0x000000ff9900720b */ /* 0x000fe20003f36000 */
[-C--:B-1----:R-:W-:Y:S03]  /*80f0*/  HMMA.16816.F32 R20, R132, R136.reuse, R20 ;  /* 0x000000888414723c */ /* 0x082fe60000001814 */
[----:B------:R-:W-:Y:S01]  /*8100*/  FSETP.GE.FTZ.AND P0, PT, R199, RZ, PT ;  /* 0x000000ffc700720b */ /* 0x000fe20003f16000 */
[----:B------:R-:W-:Y:S01]  /*8110*/  FMUL.FTZ R10, R150, R0 ;  /* 0x00000000960a7220 */ /* 0x000fe20000410000 */
[----:B------:R-:W-:Y:S01]  /*8120*/  F2FP.F16.F32.PACK_AB R150, R7, R6 ;  /* 0x000000060796723e */ /* 0x000fe200000000ff */
[C---:B------:R-:W-:Y:S04]  /*8130*/  HMMA.16816.F32 R24, R140.reuse, R136, R24 ;  /* 0x000000888c18723c */ /* 0x040fe80000001818 */
[----:B------:R-:W-:Y:S01]  /*8140*/  FSETP.GE.FTZ.AND P3, PT, R207, RZ, PT ;  /* 0x000000ffcf00720b */ /* 0x000fe20003f76000 */
[C---:B------:R-:W-:Y:S01]  /*8150*/  FADD.FTZ R7, -R194.reuse, R18 ;  /* 0x00000012c2077221 */ /* 0x040fe20000010100 */
[----:B------:R-:W-:Y:S01]  /*8160*/  FSEL R0, R15, R192, P0 ;  /* 0x000000c00f007208 */ /* 0x000fe20000000000 */
[----:B------:R-:W-:Y:S01]  /*8170*/  FADD.FTZ R6, -R194, R19 ;  /* 0x00000013c2067221 */ /* 0x000fe20000010100 */
[----:B------:R-:W-:Y:S01]  /*8180*/  FSETP.GE.FTZ.AND P0, PT, R208, RZ, PT ;  /* 0x000000ffd000720b */ /* 0x000fe20003f16000 */
[-C--:B------:R-:W-:Y:S03]  /*8190*/  HMMA.16816.F32 R28, R140, R138.reuse, R28 ;  /* 0x0000008a8c1c723c */ /* 0x080fe6000000181c */
[----:B------:R-:W-:Y:S01]  /*81a0*/  FSEL R6, R6, R194, P0 ;  /* 0x000000c206067208 */ /* 0x000fe20000000000 */
[----:B------:R-:W-:Y:S01]  /*81b0*/  FMUL.FTZ R146, R146, R3 ;  /* 0x0000000392927220 */ /* 0x000fe20000410000 */
[----:B------:R-:W-:Y:S01]  /*81c0*/  FSEL R3, R14, R192, P1 ;  /* 0x000000c00e037208 */ /* 0x000fe20000800000 */
[C---:B------:R-:W-:Y:S04]  /*81d0*/  HMMA.16816.F32 R32, R132.reuse, R138, R32 ;  /* 0x0000008a8420723c */ /* 0x040fe80000001820 */
[----:B------:R-:W-:Y:S01]  /*81e0*/  FSETP.GE.FTZ.AND P1, PT, R205, RZ, PT ;  /* 0x000000ffcd00720b */ /* 0x000fe20003f36000 */
[----:B------:R-:W-:Y:S01]  /*81f0*/  FMUL.FTZ R14, R208, R6 ;  /* 0x00000006d00e7220 */ /* 0x000fe20000410000 */
[----:B------:R-:W-:Y:S01]  /*8200*/  FSETP.GE.FTZ.AND P2, PT, R169, RZ, PT ;  /* 0x000000ffa900720b */ /* 0x000fe20003f56000 */
[----:B------:R-:W-:Y:S01]  /*8210*/  FADD.FTZ R20, -R195, R20 ;  /* 0x00000014c3147221 */ /* 0x000fe20000010100 */
[----:B------:R-:W-:Y:S02]  /*8220*/  FSEL R7, R7, R194, P1 ;  /* 0x000000c207077208 */ /* 0x000fe40000800000 */
[----:B------:R-:W-:Y:S01]  /*8230*/  FSETP.GE.FTZ.AND P1, PT, R160, RZ, PT ;  /* 0x000000ffa000720b */ /* 0x000fe20003f36000 */
[----:B------:R-:W-:Y:S01]  /*8240*/  FADD.FTZ R9, -R195, R16 ;  /* 0x00000010c3097221 */ /* 0x000fe20000010100 */
[----:B------:R-:W-:Y:S01]  /*8250*/  F2FP.F16.F32.PACK_AB R154, R145, R154 ;  /* 0x0000009a919a723e */ /* 0x000fe200000000ff */
[----:B------:R-:W-:Y:S01]  /*8260*/  FMUL.FTZ R15, R205, R7 ;  /* 0x00000007cd0f7220 */ /* 0x000fe20000410000 */
[----:B------:R-:W-:Y:S01]  /*8270*/  F2FP.F16.F32.PACK_AB R145, R4, R5 ;  /* 0x000000050491723e */ /* 0x000fe200000000ff */
[----:B------:R-:W-:Y:S01]  /*8280*/  FADD.FTZ R8, -R195, R17 ;  /* 0x00000011c3087221 */ /* 0x000fe20000010100 */
[-C--:B------:R-:W-:Y:S01]  /*8290*/  FSEL R9, R9, R195.reuse, P3 ;  /* 0x000000c309097208 */ /* 0x080fe20001800000 */
[----:B------:R-:W1:Y:S01]  /*82a0*/  LDSM.16.M88.4 R4, [R185+0x5000] ;  /* 0x00500000b904783b */ /* 0x000e620000000200 */
[----:B------:R-:W-:Y:S01]  /*82b0*/  FSETP.GE.FTZ.AND P3, PT, R206, RZ, PT ;  /* 0x000000ffce00720b */ /* 0x000fe20003f76000 */
[C---:B------:R-:W-:Y:S01]  /*82c0*/  FADD.FTZ R28, -R193.reuse, R28 ;  /* 0x0000001cc11c7221 */ /* 0x040fe20000010100 */
[----:B------:R-:W-:Y:S01]  /*82d0*/  FSEL R8, R8, R195, P2 ;  /* 0x000000c308087208 */ /* 0x000fe20001000000 */
        /* <DEDUP_REMOVED lines=21> */
[----:B------:R-:W-:Y:S01]  /*8430*/  F2FP.F16.F32.PACK_AB R137, R8, R9 ;  /* 0x000000090889723e */ /* 0x000fe200000000ff */
[----:B------:R-:W-:Y:S01]  /*8440*/  FADD.FTZ R22, -R194, R22 ;  /* 0x00000016c2167221 */ /* 0x000fe20000010100 */
[----:B------:R-:W-:Y:S01]  /*8450*/  FSEL R8, R28, R193, P3 ;  /* 0x000000c11c087208 */ /* 0x000fe20001800000 */
[----:B------:R-:W-:Y:S01]  /*8460*/  FADD.FTZ R23, -R194, R23 ;  /* 0x00000017c2177221 */ /* 0x000fe20000010100 */
[----:B------:R-:W-:Y:S01]  /*8470*/  F2FP.F16.F32.PACK_AB R144, R0, R3 ;  /* 0x000000030090723e */ /* 0x000fe200000000ff */
        /* <DEDUP_REMOVED lines=9> */
[-C--:B------:R-:W-:Y:S01]  /*8510*/  FSEL R11, R11, R192.reuse, P1 ;  /* 0x000000c00b0b7208 */ /* 0x080fe20000800000 */
[-C--:B-1----:R-:W-:Y:S03]  /*8520*/  HMMA.16816.F32 R36, R132, R4.reuse, R36 ;  /* 0x000000048424723c */ /* 0x082fe60000001824 */
[----:B------:R-:W-:Y:S01]  /*8530*/  FSEL R10, R10, R192, P0 ;  /* 0x000000c00a0a7208 */ /* 0x000fe20000000000 */
[----:B------:R-:W-:Y:S01]  /*8540*/  FMUL.FTZ R11, R159, R11 ;  /* 0x0000000b9f0b7220 */ /* 0x000fe20000410000 */
[----:B------:R-:W-:Y:S01]  /*8550*/  FSEL R12, R12, R193, P2 ;  /* 0x000000c10c0c7208 */ /* 0x000fe20001000000 */
[----:B------:R-:W-:Y:S01]  /*8560*/  FADD.FTZ R33, -R195, R33 ;  /* 0x00000021c3217221 */ /* 0x000fe20000010100 */
[----:B------:R-:W-:Y:S01]  /*8570*/  FSETP.GE.FTZ.AND P2, PT, R163, RZ, PT ;  /* 0x000000ffa300720b */ /* 0x000fe20003f56000 */
[----:B------:R-:W-:Y:S01]  /*8580*/  FMUL.FTZ R10, R201, R10 ;  /* 0x0000000ac90a7220 */ /* 0x000fe20000410000 */
[----:B------:R-:W-:Y:S01]  /*8590*/  FSETP.GE.FTZ.AND P1, PT, R204, RZ, PT ;  /* 0x000000ffcc00720b */ /* 0x000fe20003f36000 */
[C---:B------:R-:W-:Y:S04]  /*85a0*/  HMMA.16816.F32 R40, R140.reuse, R4, R40 ;  /* 0x000000048c28723c */ /* 0x040fe80000001828 */
[----:B------:R-:W-:Y:S01]  /*85b0*/  F2FP.F16.F32.PACK_AB R136, R0, R3 ;  /* 0x000000030088723e */ /* 0x000fe200000000ff */
[----:B------:R-:W-:Y:S01]  /*85c0*/  FADD.FTZ R34, -R194, R34 ;  /* 0x00000022c2227221 */ /* 0x000fe20000010100 */
[----:B------:R-:W-:Y:S01]  /*85d0*/  F2FP.F16.F32.PACK_AB R138, R14, R15 ;  /* 0x0000000f0e8a723e */ /* 0x000fe200000000ff */
[----:B------:R-:W-:Y:S01]  /*85e0*/  FMUL.FTZ R15, R214, R8 ;  /* 0x00000008d60f7220 */ /* 0x000fe20000410000 */
[----:B------:R-:W-:Y:S01]  /*85f0*/  FSEL R3, R29, R193, P2 ;  /* 0x000000c11d037208 */ /* 0x000fe20001000000 */
[-C--:B------:R-:W-:Y:S03]  /*8600*/  HMMA.16816.F32 R44, R140, R6.reuse, R44 ;  /* 0x000000068c2c723c */ /* 0x080fe6000000182c */
[----:B------:R-:W-:Y:S01]  /*8610*/  F2FP.F16.F32.PACK_AB R29, R10, R11 ;  /* 0x0000000b0a1d723e */ /* 0x000fe200000000ff */
[----:B------:R-:W-:Y:S01]  /*8620*/  FADD.FTZ R35, -R194, R35 ;  /* 0x00000023c2237221 */ /* 0x000fe20000010100 */
[----:B------:R-:W-:Y:S01]  /*8630*/  FSETP.GE.FTZ.AND P0, PT, R215, RZ, PT ;  /* 0x000000ffd700720b */ /* 0x000fe20003f16000 */
[----:B------:R-:W1:Y:S01]  /*8640*/  LDSM.16.M88.4 R8, [R185+0x5800] ;  /* 0x00580000b908783b */ /* 0x000e620000000200 */
[----:B------:R-:W-:Y:S01]  /*8650*/  F2FP.F16.F32.PACK_AB R139, R16, R17 ;  /* 0x00000011108b723e */ /* 0x000fe200000000ff */
[C---:B------:R-:W-:Y:S04]  /*8660*/  HMMA.16816.F32 R48, R132.reuse, R6, R48 ;  /* 0x000000068430723c */ /* 0x040fe80000001830 */
[----:B------:R-:W-:Y:S01]  /*8670*/  FSEL R0, R30, R192, P1 ;  /* 0x000000c01e007208 */ /* 0x000fe20000800000 */
[----:B------:R-:W-:Y:S01]  /*8680*/  FMUL.FTZ R16, R149, R12 ;  /* 0x0000000c95107220 */ /* 0x000fe20000410000 */
[----:B------:R-:W-:Y:S01]  /*8690*/  FSEL R12, R31, R192, P0 ;  /* 0x000000c01f0c7208 */ /* 0x000fe20000000000 */
[----:B------:R-:W-:Y:S01]  /*86a0*/  FADD.FTZ R32, -R195, R32 ;  /* 0x00000020c3207221 */ /* 0x000fe20000010100 */
[----:B------:R-:W-:Y:S02]  /*86b0*/  FSETP.GE.FTZ.AND P2, PT, R172, RZ, PT ;  /* 0x000000ffac00720b */ /* 0x000fe40003f56000 */
        /* <DEDUP_REMOVED lines=16> */
[----:B------:R-:W-:Y:S01]  /*87c0*/  FSETP.GE.FTZ.AND P1, PT, R171, RZ, PT ;  /* 0x000000ffab00720b */ /* 0x000fe20003f36000 */
[----:B------:R-:W-:Y:S01]  /*87d0*/  FMUL.FTZ R18, R172, R4 ;  /* 0x00000004ac127220 */ /* 0x000fe20000410000 */
[----:B------:R-:W-:Y:S01]  /*87e0*/  FSETP.GE.FTZ.AND P0, PT, R209, RZ, PT ;  /* 0x000000ffd100720b */ /* 0x000fe20003f16000 */
[----:B------:R-:W-:Y:S01]  /*87f0*/  FADD.FTZ R41, -R193, R41 ;  /* 0x00000029c1297221 */ /* 0x000fe20000010100 */
[----:B------:R-:W-:Y:S01]  /*8800*/  F2FP.F16.F32.PACK_AB R30, R16, R17 ;  /* 0x00000011101e723e */ /* 0x000fe200000000ff */
[----:B------:R-:W-:Y:S01]  /*8810*/  FMUL.FTZ R17, R211, R3 ;  /* 0x00000003d3117220 */ /* 0x000fe20000410000 */
[----:B------:R-:W-:Y:S01]  /*8820*/  FSETP.GE.FTZ.AND P3, PT, R210, RZ, PT ;  /* 0x000000ffd200720b */ /* 0x000fe20003f76000 */
[----:B------:R-:W-:Y:S01]  /*8830*/  FMUL.FTZ R16, R220, R0 ;  /* 0x00000000dc107220 */ /* 0x000fe20000410000 */
[----:B------:R-:W-:Y:S01]  /*8840*/  FSEL R4, R37, R195, P2 ;  /* 0x000000c325047208 */ /* 0x000fe20001000000 */
[----:B------:R-:W-:Y:S01]  /*8850*/  FMUL.FTZ R19, R218, R5 ;  /* 0x00000005da137220 */ /* 0x000fe20000410000 */
[-C--:B------:R-:W-:Y:S01]  /*8860*/  FSEL R3, R38, R194.reuse, P1 ;  /* 0x000000c226037208 */ /* 0x080fe20000800000 */
[C---:B------:R-:W-:Y:S01]  /*8870*/  FADD.FTZ R42, -R192.reuse, R42 ;  /* 0x0000002ac02a7221 */ /* 0x040fe20000010100 */
[----:B------:R-:W-:Y:S01]  /*8880*/  FSEL R0, R39, R194, P0 ;  /* 0x000000c227007208 */ /* 0x000fe20000000000 */
[-C--:B-1----:R-:W-:Y:S03]  /*8890*/  HMMA.16816.F32 R52, R132, R8.reuse, R52 ;  /* 0x000000088434723c */ /* 0x082fe60000001834 */
[----:B------:R-:W-:Y:S01]  /*88a0*/  FSETP.GE.FTZ.AND P2, PT, R151, RZ, PT ;  /* 0x000000ff9700720b */ /* 0x000fe20003f56000 */
[----:B------:R-:W-:Y:S01]  /*88b0*/  FADD.FTZ R43, -R192, R43 ;  /* 0x0000002bc02b7221 */ /* 0x000fe20000010100 */
[----:B------:R-:W-:Y:S01]  /*88c0*/  FSEL R5, R36, R195, P3 ;  /* 0x000000c324057208 */ /* 0x000fe20001800000 */
[C---:B------:R-:W-:Y:S04]  /*88d0*/  HMMA.16816.F32 R56, R140.reuse, R8, R56 ;  /* 0x000000088c38723c */ /* 0x040fe80000001838 */
[----:B------:R-:W-:Y:S01]  /*88e0*/  FSETP.GE.FTZ.AND P0, PT, R175, RZ, PT ;  /* 0x000000ffaf00720b */ /* 0x000fe20003f16000 */
[----:B------:R-:W-:Y:S01]  /*88f0*/  FADD.FTZ R40, -R193, R40 ;  /* 0x00000028c1287221 */ /* 0x000fe20000010100 */
[----:B------:R-:W-:Y:S01]  /*8900*/  FSETP.GE.FTZ.AND P1, PT, R162, RZ, PT ;  /* 0x000000ffa200720b */ /* 0x000fe20003f36000 */
[----:B------:R-:W-:Y:S01]  /*8910*/  FMUL.FTZ R7, R171, R3 ;  /* 0x00000003ab077220 */ /* 0x000fe20000410000 */
[----:B------:R-:W-:Y:S01]  /*8920*/  F2FP.F16.F32.PACK_AB R27, R12, R13 ;  /* 0x0000000d0c1b723e */ /* 0x000fe200000000ff */
[-C--:B------:R-:W-:Y:S03]  /*8930*/  HMMA.16816.F32 R60, R140, R10.reuse, R60 ;  /* 0x0000000a8c3c723c */ /* 0x080fe6000000183c */
[----:B------:R-:W-:Y:S01]  /*8940*/  FSETP.GE.FTZ.AND P3, PT, R174, RZ, PT ;  /* 0x000000ffae00720b */ /* 0x000fe20003f76000 */
[----:B------:R-:W-:Y:S01]  /*8950*/  FMUL.FTZ R12, R156, R4 ;  /* 0x000000049c0c7220 */ /* 0x000fe20000410000 */
[----:B------:R-:W-:Y:S01]  /*8960*/  FSEL R4, R41, R193, P2 ;  /* 0x000000c129047208 */ /* 0x000fe20001000000 */
[----:B------:R-:W-:Y:S01]  /*8970*/  FMUL.FTZ R6, R209, R0 ;  /* 0x00000000d1067220 */ /* 0x000fe20000410000 */
[-C--:B------:R-:W-:Y:S01]  /*8980*/  FSEL R3, R42, R192.reuse, P1 ;  /* 0x000000c02a037208 */ /* 0x080fe20000800000 */
[----:B------:R-:W-:Y:S01]  /*8990*/  FADD.FTZ R45, -R193, R45 ;  /* 0x0000002dc12d7221 */ /* 0x000fe20000010100 */
[----:B------:R-:W-:Y:S01]  /*89a0*/  FSETP.GE.FTZ.AND P2, PT, R167, RZ, PT ;  /* 0x000000ffa700720b */ /* 0x000fe20003f56000 */
[----:B------:R-:W-:Y:S04]  /*89b0*/  HMMA.16816.F32 R64, R132, R10, R64 ;  /* 0x0000000a8440723c */ /* 0x000fe80000001840 */
[----:B------:R-:W-:Y:S01]  /*89c0*/  FSEL R0, R43, R192, P0 ;  /* 0x000000c02b007208 */ /* 0x000fe20000000000 */
[----:B------:R-:W-:Y:S01]  /*89d0*/  FMUL.FTZ R13, R210, R5 ;  /* 0x00000005d20d7220 */ /* 0x000fe20000410000 */
[----:B------:R-:W-:Y:S01]  /*89e0*/  FSEL R5, R40, R193, P3 ;  /* 0x000000c128057208 */ /* 0x000fe20001800000 */
[----:B------:R-:W-:Y:S01]  /*89f0*/  FADD.FTZ R46, -R192, R46 ;  /* 0x0000002ec02e7221 */ /* 0x000fe20000010100 */
[----:B------:R-:W-:Y:S02]  /*8a00*/  FSETP.GE.FTZ.AND P1, PT, R176, RZ, PT ;  /* 0x000000ffb000720b */ /* 0x000fe40003f36000 */
[----:B------:R-:W-:Y:S01]  /*8a10*/  FSETP.GE.FTZ.AND P0, PT, R212, RZ, PT ;  /* 0x000000ffd400720b */ /* 0x000fe20003f16000 */
[----:B------:R-:W-:Y:S01]  /*8a20*/  FADD.FTZ R47, -R192, R47 ;  /* 0x0000002fc02f7221 */ /* 0x000fe20000010100 */
[----:B------:R-:W-:Y:S01]  /*8a30*/  F2FP.F16.F32.PACK_AB R28, R14, R15 ;  /* 0x0000000f0e1c723e */ /* 0x000fe200000000ff */
[----:B------:R-:W-:Y:S01]  /*8a40*/  FADD.FTZ R44, -R193, R44 ;  /* 0x0000002cc12c7221 */ /* 0x000fe20000010100 */
[----:B------:R-:W-:Y:S01]  /*8a50*/  FSETP.GE.FTZ.AND P3, PT, R213, RZ, PT ;  /* 0x000000ffd500720b */ /* 0x000fe20003f76000 */
[----:B------:R-:W-:Y:S01]  /*8a60*/  FMUL.FTZ R22, R151, R4 ;  /* 0x0000000497167220 */ /* 0x000fe20000410000 */
[----:B------:R-:W-:Y:S01]  /*8a70*/  FSEL R4, R45, R193, P2 ;  /* 0x000000c12d047208 */ /* 0x000fe20001000000 */
[----:B------:R-:W-:Y:S01]  /*8a80*/  FMUL.FTZ R14, R162, R3 ;  /* 0x00000003a20e7220 */ /* 0x000fe20000410000 */
[----:B------:R-:W-:Y:S01]  /*8a90*/  FSEL R3, R46, R192, P1 ;  /* 0x000000c02e037208 */ /* 0x000fe20000800000 */
[----:B------:R-:W-:Y:S01]  /*8aa0*/  FMUL.FTZ R21, R175, R0 ;  /* 0x00000000af157220 */ /* 0x000fe20000410000 */
[----:B------:R-:W-:Y:S01]  /*8ab0*/  FSEL R0, R47, R192, P0 ;  /* 0x000000c02f007208 */ /* 0x000fe20000000000 */
[----:B------:R-:W-:Y:S01]  /*8ac0*/  FADD.FTZ R49, -R195, R49 ;  /* 0x00000031c3317221 */ /* 0x000fe20000010100 */
[----:B------:R-:W-:Y:S01]  /*8ad0*/  FSETP.GE.FTZ.AND P2, PT, R179, RZ, PT ;  /* 0x000000ffb300720b */ /* 0x000fe20003f56000 */
[----:B------:R-:W-:Y:S01]  /*8ae0*/  FMUL.FTZ R15, R174, R5 ;  /* 0x00000005ae0f7220 */ /* 0x000fe20000410000 */
[----:B------:R-:W-:Y:S01]  /*8af0*/  FSEL R5, R44, R193, P3 ;  /* 0x000000c12c057208 */ /* 0x000fe20001800000 */
[C---:B------:R-:W-:Y:S01]  /*8b00*/  FADD.FTZ R50, -R194.reuse, R50 ;  /* 0x00000032c2327221 */ /* 0x040fe20000010100 */
        /* <DEDUP_REMOVED lines=15> */
[----:B------:R-:W-:Y:S01]  /*8c00*/  FADD.FTZ R52, -R195, R52 ;  /* 0x00000034c3347221 */ /* 0x000fe20000010100 */
[----:B------:R-:W-:Y:S01]  /*8c10*/  FSEL R0, R51, R194, P0 ;  /* 0x000000c233007208 */ /* 0x000fe20000000000 */
        /* <DEDUP_REMOVED lines=14> */
[----:B------:R-:W-:Y:S01]  /*8d00*/  FADD.FTZ R64, -R195, R64 ;  /* 0x00000040c3407221 */ /* 0x000fe20000010100 */
[----:B------:R-:W-:Y:S01]  /*8d10*/  FSEL R18, R18, R195, P2 ;  /* 0x000000c312127208 */ /* 0x000fe20001000000 */
[----:B------:R-:W-:Y:S01]  /*8d20*/  FMUL.FTZ R16, R178, R16 ;  /* 0x00000010b2107220 */ /* 0x000fe20000410000 */
        /* <DEDUP_REMOVED lines=10> */
[----:B------:R-:W-:Y:S02]  /*8dd0*/  FSEL R8, R8, R194, P1 ;  /* 0x000000c208087208 */ /* 0x000fe40000800000 */
[----:B------:R-:W-:Y:S02]  /*8de0*/  FSETP.GE.FTZ.AND P2, PT, R161, RZ, PT ;  /* 0x000000ffa100720b */ /* 0x000fe40003f56000 */
[----:B------:R-:W-:Y:S01]  /*8df0*/  FSETP.GE.FTZ.AND P1, PT, R158, RZ, PT ;  /* 0x000000ff9e00720b */ /* 0x000fe20003f36000 */
[----:B------:R-:W-:Y:S01]  /*8e00*/  FMUL.FTZ R8, R173, R8 ;  /* 0x00000008ad087220 */ /* 0x000fe20000410000 */
[----:B------:R-:W-:Y:S01]  /*8e10*/  F2FP.F16.F32.PACK_AB R18, R18, R0 ;  /* 0x000000001212723e */ /* 0x000fe200000000ff */
[----:B------:R-:W-:Y:S01]  /*8e20*/  FADD.FTZ R0, -R192, R62 ;  /* 0x0000003ec0007221 */ /* 0x000fe20000010100 */
[----:B------:R-:W-:Y:S02]  /*8e30*/  FSEL R6, R6, R193, P2 ;  /* 0x000000c106067208 */ /* 0x000fe40001000000 */
        /* <DEDUP_REMOVED lines=10> */
[----:B------:R-:W-:Y:S01]  /*8ee0*/  F2FP.F16.F32.PACK_AB R21, R21, R14 ;  /* 0x0000000e1515723e */ /* 0x000fe200000000ff */
[----:B------:R-:W-:Y:S01]  /*8ef0*/  FMUL.FTZ R14, R164, R4 ;  /* 0x00000004a40e7220 */ /* 0x000fe20000410000 */
[----:B------:R-:W-:Y:S01]  /*8f00*/  FSETP.GE.FTZ.AND P0, PT, R219, RZ, PT ;  /* 0x000000ffdb00720b */ /* 0x000fe20003f16000 */
[----:B------:R-:W-:Y:S01]  /*8f10*/  FADD.FTZ R4, -R193, R60 ;  /* 0x0000003cc1047221 */ /* 0x000fe20000010100 */
        /* <DEDUP_REMOVED lines=40> */
[----:B------:R-:W-:Y:S03]  /*91a0*/  IMAD.SHL.U32 R10, R6, 0x40, RZ ;  /* 0x00000040060a7824 */ /* 0x000fe600078e00ff */
[C---:B------:R-:W-:Y:S04]  /*91b0*/  LEA R243, P1, R0.reuse, R4, 0x1 ;  /* 0x0000000400f37211 */ /* 0x040fe800078208ff */
[----:B------:R-:W-:Y:S01]  /*91c0*/  LEA.HI.X.SX32 R241, R0, R5, 0x1, P1 ;  /* 0x0000000500f17211 */ /* 0x000fe200008f0eff */
[----:B------:R-:W-:Y:S01]  /*91d0*/  IMAD.MOV.U32 R8, RZ, RZ, R243 ;  /* 0x000000ffff087224 */ /* 0x000fe200078e00f3 */
[----:B--2---:R-:W-:Y:S02]  /*91e0*/  SHF.L.U64.HI R0, R6, 0x6, R7 ;  /* 0x0000000606007819 */ /* 0x004fe40000010207 */
        /* <DEDUP_REMOVED lines=15> */
.L_x_2218:
[----:B------:R-:W-:Y:S01]  /*92e0*/  STS [R226+0x14000], R154 ;  /* 0x0140009ae2007388 */ /* 0x000fe20000000800 */
[----:B------:R-:W-:Y:S02]  /*92f0*/  F2FP.F16.F32.PACK_AB R0, R195, R64 ;  /* 0x00000040c300723e */ /* 0x000fe400000000ff */
[----:B-1----:R-:W-:Y:S01]  /*9300*/  F2FP.F16.F32.PACK_AB R4, R194, R66 ;  /* 0x00000042c204723e */ /* 0x002fe200000000ff */
        /* <DEDUP_REMOVED lines=26> */
[----:B-1----:R-:W-:Y:S03]  /*94b0*/  IMAD.SHL.U32 R3, R191, 0x2, RZ ;  /* 0x00000002bf037824 */ /* 0x002fe600078e00ff */
        /* <DEDUP_REMOVED lines=134> */
.L_x_2219:
        /* <DEDUP_REMOVED lines=9> */
[----:B------:R-:W-:Y:S02]  /*9db0*/  UISETP.GT.AND UP2, UPT, UR13, UR26, UPT ;  /* 0x0000001a0d00728c */ /* 0x000fe4000bf44270 */
[--C-:B------:R-:W-:Y:S01]  /*9dc0*/  IMAD.IADD R144, R189, 0x1, R0.reuse ;  /* 0x00000001bd907824 */ /* 0x100fe200078e0200 */
[----:B------:R-:W3:Y:S01]  /*9dd0*/  LDSM.16.MT88.4 R36, [R3] ;  /* 0x000000000324783b */ /* 0x000ee20000004200 */
[C---:B------:R-:W-:Y:S01]  /*9de0*/  IMAD.IADD R0, R182.reuse, 0x1, R0 ;  /* 0x00000001b6007824 */ /* 0x040fe200078e0200 */
[----:B------:R-:W-:Y:S01]  /*9df0*/  @UP3 UIADD3 UR7, UP1, UR20, -0x200, URZ ;  /* 0xfffffe0014073890 */ /* 0x000fe2000ff3e03f */
[----:B------:R-:W-:Y:S01]  /*9e00*/  IMAD.IADD R145, R182, 0x1, R144 ;  /* 0x00000001b6917824 */ /* 0x000fe200078e0290 */
[----:B------:R-:W-:Y:S01]  /*9e10*/  LDSM.16.MT88.4 R44, [R2+0x4800] ;  /* 0x00480000022c783b */ /* 0x000fe20000004200 */
[----:B------:R-:W-:Y:S01]  /*9e20*/  IMAD.MOV.U32 R182, RZ, RZ, R246 ;  /* 0x000000ffffb67224 */ /* 0x000fe200078e00f6 */
[----:B------:R-:W-:Y:S02]  /*9e30*/  @UP3 UIADD3.X UR6, UR21, -0x1, URZ, UP1, !UPT ;  /* 0xffffffff15063890 */ /* 0x000fe40008ffe43f */
[----:B------:R-:W4:Y:S01]  /*9e40*/  LDSM.16.M88.4 R40, [R144+0x14000] ;  /* 0x014000009028783b */ /* 0x000f220000000200 */
[----:B------:R-:W-:Y:S03]  /*9e50*/  UIADD3 UR13, UR13, -0x1, URZ ;  /* 0xffffffff0d0d7890 */ /* 0x000fe6000fffe03f */
        /* <DEDUP_REMOVED lines=86> */
[C---:B------:R-:W-:Y:S01]  /*a3c0*/  IMAD.U32 R3, R38.reuse, -0x80, RZ ;  /* 0xffffff8026037824 */ /* 0x040fe200078e00ff */
[-C--:B------:R-:W-:Y:S05]  /*a3d0*/  HMMA.16816.F32 R12, R56, R54.reuse, R12 ;  /* 0x00000036380c723c */ /* 0x080fea000000180c */
[----:B------:R-:W-:Y:S01]  /*a3e0*/  LEA R196, P1, R3, R234, 0x2 ;  /* 0x000000ea03c47211 */ /* 0x000fe200078210ff */
[C---:B------:R-:W-:Y:S05]  /*a3f0*/  HMMA.16816.F32 R16, R40.reuse, R54, R16 ;  /* 0x000000362810723c */ /* 0x040fea0000001810 */
[----:B------:R-:W-:Y:S01]  /*a400*/  @P0 VIADD R36, R233, 0xffffff80 ;  /* 0xffffff80e9240836 */ /* 0x000fe20000000000 */
[-C--:B------:R-:W-:Y:S05]  /*a410*/  HMMA.16816.F32 R20, R40, R60.reuse, R20 ;  /* 0x0000003c2814723c */ /* 0x080fea0000001814 */
[----:B------:R-:W-:Y:S01]  /*a420*/  IMAD.MOV.U32 R2, RZ, RZ, R196 ;  /* 0x000000ffff027224 */ /* 0x000fe200078e00c4 */
[C---:B------:R-:W-:Y:S05]  /*a430*/  HMMA.16816.F32 R24, R56.reuse, R60, R24 ;  /* 0x0000003c3818723c */ /* 0x040fea0000001818 */
[----:B------:R-:W-:Y:S01]  /*a440*/  IMAD.SHL.U32 R0, R38, 0x8, RZ ;  /* 0x0000000826007824 */ /* 0x000fe200078e00ff */
[-C--:B------:R-:W-:Y:S05]  /*a450*/  HMMA.16816.F32 R28, R56, R62.reuse, R28 ;  /* 0x0000003e381c723c */ /* 0x080fea000000181c */
[----:B------:R-:W-:Y:S01]  /*a460*/  @P0 IMAD.WIDE R36, R36, R147, UR20 ;  /* 0x0000001424240e25 */ /* 0x000fe2000f8e0293 */
[----:B------:R-:W-:Y:S01]  /*a470*/  HMMA.16816.F32 R32, R40, R62, R32 ;  /* 0x0000003e2820723c */ /* 0x000fe20000001820 */
[----:B------:R-:W-:Y:S01]  /*a480*/  @UP3 UMOV UR20, UR7 ;  /* 0x0000000700143c82 */ /* 0x000fe20008000000 */
[----:B------:R-:W-:Y:S02]  /*a490*/  @UP3 UMOV UR21, UR6 ;  /* 0x0000000600153c82 */ /* 0x000fe40008000000 */
[----:B------:R-:W5:Y:S01]  /*a4a0*/  @P0 LDG.E R239, desc[UR14][R36.64] ;  /* 0x0000000e24ef0981 */ /* 0x000f62000c1e1900 */
[----:B------:R-:W-:Y:S01]  /*a4b0*/  LEA.HI.X.SX32 R3, R3, R235, 0x2, P1 ;  /* 0x000000eb03037211 */ /* 0x000fe200008f16ff */
[----:B------:R-:W-:Y:S01]  /*a4c0*/  IMAD.SHL.U32 R44, R38, 0x10, RZ ;  /* 0x00000010262c7824 */ /* 0x000fe200078e00ff */
[CC--:B------:R-:W-:Y:S01]  /*a4d0*/  LEA R52, P1, R0.reuse, R2.reuse, 0x2 ;  /* 0x0000000200347211 */ /* 0x0c0fe200078210ff */
[----:B------:R-:W5:Y:S03]  /*a4e0*/  @P0 LDG.E R240, desc[UR14][R36.64+0x20] ;  /* 0x0000200e24f00981 */ /* 0x000f66000c1e1900 */
[-C--:B------:R-:W-:Y:S01]  /*a4f0*/  LEA.HI.X.SX32 R53, R0, R3.reuse, 0x2, P1 ;  /* 0x0000000300357211 */ /* 0x080fe200008f16ff */
[----:B------:R-:W5:Y:S01]  /*a500*/  @P0 LDG.E R237, desc[UR14][R36.64+0x100] ;  /* 0x0001000e24ed0981 */ /* 0x000f62000c1e1900 */
[C---:B------:R-:W-:Y:S02]  /*a510*/  IMAD.SHL.U32 R43, R38.reuse, 0x20, RZ ;  /* 0x00000020262b7824 */ /* 0x040fe400078e00ff */
[C---:B------:R-:W-:Y:S01]  /*a520*/  IMAD R42, R38.reuse, 0x28, RZ ;  /* 0x00000028262a7824 */ /* 0x040fe200078e02ff */
[----:B------:R1:W5:Y:S01]  /*a530*/  @P0 LDG.E R238, desc[UR14][R36.64+0x120] ;  /* 0x0001200e24ee0981 */ /* 0x000362000c1e1900 */
[C---:B------:R-:W-:Y:S03]  /*a540*/  IMAD R39, R38.reuse, 0x30, RZ ;  /* 0x0000003026277824 */ /* 0x040fe600078e02ff */
        /* <DEDUP_REMOVED lines=229> */
[----:B------:R-:W4:Y:S04]  /*b3a0*/  LDL R60, [R1] ;  /* 0x00000000013c7983 */ /* 0x000f280000100800 */
        /* <DEDUP_REMOVED lines=114> */
[----:B------:R-:W-:Y:S04]  /*bad0*/  STS [R252], R24 ;  /* 0x00000018fc007388 */ /* 0x000fe80000000800 */
        /* <DEDUP_REMOVED lines=41> */
.L_x_2221:
        /* <DEDUP_REMOVED lines=23> */
.L_x_2222:
        /* <DEDUP_REMOVED lines=14> */
[----:B------:R-:W-:Y:S01]  /*bfc0*/  ULDC.64 UR16, c[0x0][0x468] ;  /* 0x00011a0000107ab9 */ /* 0x000fe20000000a00 */
[----:B------:R-:W-:Y:S01]  /*bfd0*/  ISETP.GE.AND P4, PT, R0, UR12, PT ;  /* 0x0000000c00007c0c */ /* 0x000fe2000bf86270 */
[----:B------:R-:W-:Y:S01]  /*bfe0*/  BSSY B0, `(.L_x_2223) ;  /* 0x000001d000007945 */ /* 0x000fe20003800000 */
[----:B------:R-:W-:Y:S01]  /*bff0*/  MOV R4, UR11 ;  /* 0x0000000b00047c02 */ /* 0x000fe20008000f00 */
[----:B------:R-:W-:Y:S01]  /*c000*/  UIMAD UR11, UR13, UR16, URZ ;  /* 0x000000100d0b72a4 */ /* 0x000fe2000f8e023f */
[----:B------:R-:W-:-:S02]  /*c010*/  IADD3 R2, P0, R2, UR21, RZ ;  /* 0x0000001502027c10 */ /* 0x000fc4000ff1e0ff */
[----:B------:R-:W-:Y:S01]  /*c020*/  ISETP.GE.AND P2, PT, R5, UR12, PT ;  /* 0x0000000c05007c0c */ /* 0x000fe2000bf46270 */
[----:B------:R-:W-:Y:S01]  /*c030*/  UIMAD UR17, UR55, UR17, UR11 ;  /* 0x00000011371172a4 */ /* 0x000fe2000f8e020b */
[----:B------:R-:W-:Y:S01]  /*c040*/  IADD3.X R3, R3, UR23, R4, P0, !PT ;  /* 0x0000001703037c10 */ /* 0x000fe200087fe404 */
[----:B------:R1:W2:Y:S01]  /*c050*/  LDS.128 R16, [R146+0xd000] ;  /* 0x00d0000092107984 */ /* 0x0002a20000000c00 */
[----:B------:R-:W-:Y:S01]  /*c060*/  IMAD.U32 R4, RZ, RZ, UR16 ;  /* 0x00000010ff047e24 */ /* 0x000fe2000f8e00ff */
[----:B------:R-:W-:Y:S01]  /*c070*/  SHF.R.S32.HI R11, RZ, 0x1f, R0 ;  /* 0x0000001fff0b7819 */ /* 0x000fe20000011400 */
[----:B------:R-:W-:Y:S01]  /*c080*/  VIADD R5, R0, 0x60 ;  /* 0x0000006000057836 */ /* 0x000fe20000000000 */
[----:B------:R1:W3:Y:S01]  /*c090*/  LDS.128 R20, [R146+0x11000] ;  /* 0x0110000092147984 */ /* 0x0002e20000000c00 */
[----:B------:R-:W-:-:S03]  /*c0a0*/  IMAD.WIDE.U32 R2, R4, UR55, R2 ;  /* 0x0000003704027c25 */ /* 0x000fc6000f8e0002 */
[----:B------:R1:W4:Y:S01]  /*c0b0*/  LDS.128 R24, [R146+0x12000] ;  /* 0x0120000092187984 */ /* 0x0003220000000c00 */
[----:B------:R-:W-:Y:S02]  /*c0c0*/  ISETP.GE.AND P1, PT, R5, UR12, PT ;  /* 0x0000000c05007c0c */ /* 0x000fe4000bf26270 */
[----:B------:R-:W-:Y:S01]  /*c0d0*/  IADD3 R10, R3, UR17, RZ ;  /* 0x00000011030a7c10 */ /* 0x000fe2000fffe0ff */
[----:B------:R1:W1:Y:S01]  /*c0e0*/  LDS.128 R28, [R146+0x13000] ;  /* 0x01300000921c7984 */ /* 0x0002620000000c00 */
[----:B------:R-:W-:Y:S09]  /*c0f0*/  @P4 BRA `(.L_x_2224) ;  /* 0x00000000002c4947 */ /* 0x000ff20003800000 */
        /* <DEDUP_REMOVED lines=11> */
.L_x_2224:
[----:B------:R-:W-:Y:S05]  /*c1b0*/  BSYNC B0 ;  /* 0x0000000000007941 */ /* 0x000fea0003800000 */
.L_x_2223:
        /* <DEDUP_REMOVED lines=14> */
.L_x_2226:
[----:B------:R-:W-:Y:S05]  /*c2a0*/  BSYNC B0 ;  /* 0x0000000000007941 */ /* 0x000fea0003800000 */
.L_x_2225:
        /* <DEDUP_REMOVED lines=15> */
.L_x_2228:
[----:B------:R-:W-:Y:S05]  /*c3a0*/  BSYNC B0 ;  /* 0x0000000000007941 */ /* 0x000fea0003800000 */
.L_x_2227:
        /* <DEDUP_REMOVED lines=14> */
.L_x_2230:
[----:B------:R-:W-:Y:S05]  /*c490*/  BSYNC B0 ;  /* 0x0000000000007941 */ /* 0x000fea0003800000 */
.L_x_2229:
        /* <DEDUP_REMOVED lines=27> */
.L_x_2232:
[----:B------:R-:W-:Y:S05]  /*c650*/  BSYNC B0 ;  /* 0x0000000000007941 */ /* 0x000fea0003800000 */
.L_x_2231:
        /* <DEDUP_REMOVED lines=14> */
.L_x_2234:
[----:B------:R-:W-:Y:S05]  /*c740*/  BSYNC B0 ;  /* 0x0000000000007941 */ /* 0x000fea0003800000 */
.L_x_2233:
        /* <DEDUP_REMOVED lines=14> */
.L_x_2236:
[----:B------:R-:W-:Y:S05]  /*c830*/  BSYNC B0 ;  /* 0x0000000000007941 */ /* 0x000fea0003800000 */
.L_x_2235:
        /* <DEDUP_REMOVED lines=11> */
[----:B------:R1:W-:Y:S02]  /*c8f0*/  STG.E.128 desc[UR14][R2.64], R28 ;  /* 0x0000001c02007986 */ /* 0x0003e4000c101d0e */
.L_x_2215:
[----:B------:R-:W-:Y:S05]  /*c900*/  BSYNC B1 ;  /* 0x0000000000017941 */ /* 0x000fea0003800000 */
.L_x_2193:
        /* <DEDUP_REMOVED lines=8> */
.L_x_2237:
[----:B------:R-:W-:Y:S05]  /*c990*/  EXIT ;  /* 0x000000000000794d */ /* 0x000fea0003800000 */
.L_x_2239:
        /* <DEDUP_REMOVED lines=14> */
.L_x_2497:


//--------------------- .text._ZN5flash44flash_bwd_dq_dk_dv_loop_seqk_parallel_kernelI23Flash_bwd_kernel_traitsILi64ELi128ELi128ELi8ELi4ELi4ELi4ELb0ELb0EN7cutlass6half_tE19Flash_kernel_traitsILi64ELi128ELi128ELi8ES3_EELb0ELb0ELb1ELb0ELb0ELb1ELb1EEEvNS_16Flash_bwd_paramsE --------------------------
	.section	.text._ZN5flash44flash_bwd_dq_dk_dv_loop_seqk_parallel_kernelI23Flash_bwd_kernel_traitsILi64ELi128ELi128ELi8ELi4ELi4ELi4ELb0ELb0EN7cutlass6half_tE19Flash_kernel_traitsILi64ELi128ELi128ELi8ES3_EELb0ELb0ELb1ELb0ELb0ELb1ELb1EEEvNS_16Flash_bwd_paramsE,"ax",@progbits
	.align	128
        .global         _ZN5flash44flash_bwd_dq_dk_dv_loop_seqk_parallel_kernelI23Flash_bwd_kernel_traitsILi64ELi128ELi128ELi8ELi4ELi4ELi4ELb0ELb0EN7cutlass6half_tE19Flash_kernel_traitsILi64ELi128ELi128ELi8ES3_EELb0ELb0ELb1ELb0ELb0ELb1ELb1EEEvNS_16Flash_bwd_paramsE
        .type           _ZN5flash44flash_bwd_dq_dk_dv_loop_seqk_parallel_kernelI23Flash_bwd_kernel_traitsILi64ELi128ELi128ELi8ELi4ELi4ELi4ELb0ELb0EN7cutlass6half_tE19Flash_kernel_traitsILi64ELi128ELi128ELi8ES3_EELb0ELb0ELb1ELb0ELb0ELb1ELb1EEEvNS_16Flash_bwd_paramsE,@function
        .size           _ZN5flash44flash_bwd_dq_dk_dv_loop_seqk_parallel_kernelI23Flash_bwd_kernel_traitsILi64ELi128ELi128ELi8ELi4ELi4ELi4ELb0ELb0EN7cutlass6half_tE19Flash_kernel_traitsILi64ELi128ELi128ELi8ES3_EELb0ELb0ELb1ELb0ELb0ELb1ELb1EEEvNS_16Flash_bwd_paramsE,(.L_x_2498 - _ZN5flash44flash_bwd_dq_dk_dv_loop_seqk_parallel_kernelI23Flash_bwd_kernel_traitsILi64ELi128ELi128ELi8ELi4ELi4ELi4ELb0ELb0EN7cutlass6half_tE19Flash_kernel_traitsILi64ELi128ELi128ELi8ES3_EELb0ELb0ELb1ELb0ELb0ELb1ELb1EEEvNS_16Flash_bwd_paramsE)
        .other          _ZN5flash44flash_bwd_dq_dk_dv_loop_seqk_parallel_kernelI23Flash_bwd_kernel_traitsILi64ELi128ELi128ELi8ELi4ELi4ELi4ELb0ELb0EN7cutlass6half_tE19Flash_kernel_traitsILi64ELi128ELi128ELi8ES3_EELb0ELb0ELb1ELb0ELb0ELb1ELb1EEEvNS_16Flash_bwd_paramsE,@"STO_CUDA_ENTRY STV_DEFAULT"
_ZN5flash44flash_bwd_dq_dk_dv_loop_seqk_parallel_kernelI23Flash_bwd_kernel_traitsILi64ELi128ELi128ELi8ELi4ELi4ELi4ELb0ELb0EN7cutlass6half_tE19Flash_kernel_traitsILi64ELi128ELi128ELi8ES3_EELb0ELb0ELb1ELb0ELb0ELb1ELb1EEEvNS_16Flash_bwd_paramsE:
.text._ZN5flash44flash_bwd_dq_dk_dv_loop_seqk_parallel_kernelI23Flash_bwd_kernel_traitsILi64ELi128ELi128ELi8ELi4ELi4ELi4ELb0ELb0EN7cutlass6half_tE19Flash_kernel_traitsILi64ELi128ELi128ELi8ES3_EELb0ELb0ELb1ELb0ELb0ELb1ELb1EEEvNS_16Flash_bwd_paramsE:
        /* <DEDUP_REMOVED lines=83> */
[----:B------:R-:W-:Y:S02]  /*0530*/  LOP3.LUT R7, R8, 0x1, RZ, 0xc0, !PT ;  /* 0x0000000108077812 */ /* 0x000fe400078ec0ff */
[----:B------:R-:W-:Y:S02]  /*0540*/  SEL R188, R237, 0xffffffe0, !P4 ;  /* 0xffffffe0edbc7807 */ /* 0x000fe40006000000 */
[----:B------:R-:W-:Y:S01]  /*0550*/  ISETP.NE.U32.AND P0, PT, R7, 0x1, PT ;  /* 0x000000010700780c */ /* 0x000fe20003f05070 */
[----:B------:R-:W-:-:S03]  /*0560*/  IMAD.SHL.U32 R7, R18, 0x40, RZ ;  /* 0x0000004012077824 */ /* 0x000fc600078e00ff */
[----:B------:R-:W-:Y:S02]  /*0570*/  R2P PR, R8, 0x6 ;  /* 0x0000000608007804 */ /* 0x000fe40000000000 */
[----:B------:R-:W-:-:S03]  /*0580*/  SEL R235, R235, 0x10, !P0 ;  /* 0x00000010ebeb7807 */ /* 0x000fc60004000000 */
[----:B------:R-:W-:Y:S01]  /*0590*/  SEL R237, R237, 0xffffffe0, !P1 ;  /* 0xffffffe0eded7807 */ /* 0x000fe20004800000 */
[----:B-1----:R-:W-:-:S04]  /*05a0*/  IMAD.SHL.U32 R5, R12, 0x200, RZ ;  /* 0x000002000c057824 */ /* 0x002fc800078e00ff */
[----:B------:R-:W-:Y:S01]  /*05b0*/  IMAD R2, R3, 0x1000, R5 ;  /* 0x0000100003027824 */ /* 0x000fe200078e0205 */
[----:B------:R-:W-:Y:S01]  /*05c0*/  LOP3.LUT R5, R5, R4, R0, 0xf6, !PT ;  /* 0x0000000405057212 */ /* 0x000fe200078ef600 */
[----:B------:R-:W-:Y:S02]  /*05d0*/  IMAD.SHL.U32 R4, R15, 0x2, RZ ;  /* 0x000000020f047824 */ /* 0x000fe400078e00ff */
[----:B------:R-:W-:Y:S01]  /*05e0*/  IMAD.IADD R187, R2, 0x1, R187 ;  /* 0x0000000102bb7824 */ /* 0x000fe200078e02bb */
[----:B------:R-:W-:Y:S01]  /*05f0*/  LOP3.LUT R2, R17, 0x7ffffffc, RZ, 0xc0, !PT ;  /* 0x7ffffffc11027812 */ /* 0x000fe200078ec0ff */
[----:B--2---:R-:W-:Y:S01]  /*0600*/  IMAD.SHL.U32 R9, R12, 0x10, RZ ;  /* 0x000000100c097824 */ /* 0x004fe200078e00ff */
[----:B------:R-:W-:Y:S01]  /*0610*/  LOP3.LUT R4, R4, 0x6, RZ, 0xc0, !PT ;  /* 0x0000000604047812 */ /* 0x000fe200078ec0ff */
[----:B------:R-:W-:Y:S02]  /*0620*/  IMAD.SHL.U32 R187, R187, 0x2, RZ ;  /* 0x00000002bbbb7824 */ /* 0x000fe400078e00ff */
[----:B------:R-:W-:-:S02]  /*0630*/  IMAD.IADD R0, R15, 0x1, -R2 ;  /* 0x000000010f007824 */ /* 0x000fc400078e0a02 */
[----:B------:R-:W-:Y:S02]  /*0640*/  IMAD.SHL.U32 R2, R8, 0x40, RZ ;  /* 0x0000004008027824 */ /* 0x000fe400078e00ff */
[----:B------:R-:W-:Y:S02]  /*0650*/  IMAD.SHL.U32 R8, R0, 0x2, RZ ;  /* 0x0000000200087824 */ /* 0x000fe400078e00ff */
[C---:B------:R-:W-:Y:S01]  /*0660*/  IMAD R6, R3.reuse, 0x40, R4 ;  /* 0x0000004003067824 */ /* 0x040fe200078e0204 */
[----:B------:R-:W-:Y:S01]  /*0670*/  LOP3.LUT R0, R2, 0x1c0, RZ, 0xc0, !PT ;  /* 0x000001c002007812 */ /* 0x000fe200078ec0ff */
[C---:B------:R-:W-:Y:S02]  /*0680*/  IMAD.SHL.U32 R2, R3.reuse, 0x8, RZ ;  /* 0x0000000803027824 */ /* 0x040fe400078e00ff */
[----:B------:R-:W-:Y:S01]  /*0690*/  IMAD R4, R3, 0x2000, R8 ;  /* 0x0000200003047824 */ /* 0x000fe200078e0208 */
[----:B------:R-:W-:Y:S01]  /*06a0*/  SHF.R.U32.HI R3, RZ, 0x3, R0 ;  /* 0x00000003ff037819 */ /* 0x000fe20000011600 */
[----:B------:R1:W-:Y:S01]  /*06b0*/  STL [R1+0x3c], R6 ;  /* 0x00003c0601007387 */ /* 0x0003e20000100800 */
[----:B------:R-:W-:Y:S01]  /*06c0*/  LOP3.LUT R2, R2, 0x8, RZ, 0xc0, !PT ;  /* 0x0000000802027812 */ /* 0x000fe200078ec0ff */
[----:B------:R-:W-:-:S03]  /*06d0*/  IMAD R4, R11, 0x400, R4 ;  /* 0x000004000b047824 */ /* 0x000fc600078e0204 */
[----:B------:R-:W-:Y:S02]  /*06e0*/  LOP3.LUT R10, R2, 0x10, R9, 0xf8, !PT ;  /* 0x00000010020a7812 */ /* 0x000fe400078ef809 */
[-C--:B------:R-:W-:Y:S02]  /*06f0*/  LOP3.LUT R9, R3, R0.reuse, R2, 0x1e, !PT ;  /* 0x0000000003097212 */ /* 0x080fe400078e1e02 */
[----:B------:R-:W-:Y:S02]  /*0700*/  LOP3.LUT R2, R7, 0x1c0, RZ, 0xc0, !PT ;  /* 0x000001c007027812 */ /* 0x000fe400078ec0ff */
[----:B-1----:R-:W-:Y:S01]  /*0710*/  LOP3.LUT R6, R3, R0, RZ, 0xfc, !PT ;  /* 0x0000000003067212 */ /* 0x002fe200078efcff */
[----:B------:R-:W-:Y:S01]  /*0720*/  IMAD R0, R11, 0x400, R8 ;  /* 0x000004000b007824 */ /* 0x000fe200078e0208 */
[----:B------:R-:W-:-:S03]  /*0730*/  SHF.R.U32.HI R3, RZ, 0x3, R2 ;  /* 0x00000003ff037819 */ /* 0x000fc60000011602 */
[----:B------:R-:W-:Y:S02]  /*0740*/  IMAD.IADD R234, R6, 0x1, R4 ;  /* 0x0000000106ea7824 */ /* 0x000fe400078e0204 */
[----:B------:R-:W-:Y:S02]  /*0750*/  IMAD.SHL.U32 R6, R12, 0x8, RZ ;  /* 0x000000080c067824 */ /* 0x000fe400078e00ff */
[----:B------:R-:W-:Y:S01]  /*0760*/  IMAD.SHL.U32 R4, R13, 0x40, RZ ;  /* 0x000000400d047824 */ /* 0x000fe200078e00ff */
[----:B------:R-:W-:Y:S01]  /*0770*/  LEA R234, R234, UR4, 0x1 ;  /* 0x00000004eaea7c11 */ /* 0x000fe2000f8e08ff */
[----:B------:R-:W-:Y:S01]  /*0780*/  IMAD.IADD R9, R0, 0x1, R9 ;  /* 0x0000000100097824 */ /* 0x000fe200078e0209 */
[----:B------:R-:W-:Y:S02]  /*0790*/  LOP3.LUT R6, R2, 0x8, R6, 0xf8, !PT ;  /* 0x0000000802067812 */ /* 0x000fe400078ef806 */
[----:B------:R-:W-:Y:S01]  /*07a0*/  LOP3.LUT R0, R4, 0xfffffe00, RZ, 0xc0, !PT ;  /* 0xfffffe0004007812 */ /* 0x000fe200078ec0ff */
[C---:B------:R-:W-:Y:S01]  /*07b0*/  IMAD.IADD R236, R234.reuse, 0x1, R235 ;  /* 0x00000001eaec7824 */ /* 0x040fe200078e02eb */
        /* <DEDUP_REMOVED lines=41> */
[----:B------:R-:W-:Y:S02]  /*0a50*/  IMAD.IADD R186, R189, 0x1, R186 ;  /* 0x00000001bdba7824 */ /* 0x000fe400078e02ba */
[--C-:B------:R-:W-:Y:S01]  /*0a60*/  IMAD.IADD R235, R235, 0x1, R233.reuse ;  /* 0x00000001ebeb7824 */ /* 0x100fe200078e02e9 */
        /* <DEDUP_REMOVED lines=17> */
.L_x_2286:
        /* <DEDUP_REMOVED lines=67> */
.L_x_2240:
        /* <DEDUP_REMOVED lines=40> */
[----:B------:R-:W-:-:S02]  /*1230*/  UIMAD.WIDE.U32 UR16, UR45, UR57, URZ ;  /* 0x000000392d1072a5 */ /* 0x000fc4000f8e003f */
[----:B------:R-:W-:Y:S02]  /*1240*/  UIMAD UR7, UR56, UR57, UR7 ;  /* 0x00000039380772a4 */ /* 0x000fe4000f8e0207 */
[----:B------:R-:W-:Y:S02]  /*1250*/  ULEA.HI UR35, UR14, UR9, URZ, 0x7 ;  /* 0x000000090e237291 */ /* 0x000fe4000f8f383f */
[----:B------:R-:W-:Y:S02]  /*1260*/  UIMAD UR9, UR13, UR16, URZ ;  /* 0x000000100d0972a4 */ /* 0x000fe4000f8e023f */
[----:B------:R-:W-:Y:S01]  /*1270*/  UIADD3 UR7, UR17, UR7, URZ ;  /* 0x0000000711077290 */ /* 0x000fe2000fffe03f */
[----:B-1----:R-:W-:Y:S01]  /*1280*/  VIADD R4, R4, 0xffffffe ;  /* 0x0ffffffe04047836 */ /* 0x002fe20000000000 */
[----:B------:R-:W-:Y:S02]  /*1290*/  ULDC.U8 UR18, c[0x0][0x3d8] ;  /* 0x0000f60000127ab9 */ /* 0x000fe40000000000 */
[----:B------:R-:W-:Y:S01]  /*12a0*/  UIMAD UR7, UR12, UR7, UR9 ;  /* 0x000000070c0772a4 */ /* 0x000fe2000f8e0209 */
[----:B------:R-:W1:Y:S01]  /*12b0*/  F2I.FTZ.U32.TRUNC.NTZ R5, R4 ;  /* 0x0000000400057305 */ /* 0x000e62000021f000 */
[----:B------:R-:W-:-:S02]  /*12c0*/  UISETP.NE.AND UP3, UPT, UR18, URZ, UPT ;  /* 0x0000003f1200728c */ /* 0x000fc4000bf65270 */
[----:B------:R-:W-:Y:S02]  /*12d0*/  UIMAD.WIDE.U32 UR18, UR12, UR16, URZ ;  /* 0x000000100c1272a5 */ /* 0x000fe4000f8e003f */
[----:B------:R-:W-:Y:S02]  /*12e0*/  UISETP.NE.AND UP1, UPT, UR29, -0x1, UPT ;  /* 0xffffffff1d00788c */ /* 0x000fe4000bf25270 */
[----:B------:R-:W-:Y:S02]  /*12f0*/  UIMAD.WIDE.U32 UR16, UR12, UR6, URZ ;  /* 0x000000060c1072a5 */ /* 0x000fe4000f8e003f */
[----:B------:R-:W-:Y:S02]  /*1300*/  UIADD3 UR50, UR19, UR7, URZ ;  /* 0x0000000713327290 */ /* 0x000fe4000fffe03f */
[----:B------:R-:W-:Y:S01]  /*1310*/  UIADD3 UR7, UR33, 0x7f, URZ ;  /* 0x0000007f21077890 */ /* 0x000fe2000fffe03f */
[----:B------:R-:W-:Y:S01]  /*1320*/  PLOP3.LUT P0, PT, PT, PT, UP1, 0x80, 0x0 ;  /* 0x000000000000781c */ /* 0x000fe20003f0f018 */
[----:B------:R-:W-:Y:S01]  /*1330*/  ULDC.64 UR30, c[0x0][0x240] ;  /* 0x00009000001e7ab9 */ /* 0x000fe20000000a00 */
[----:B------:R-:W-:Y:S01]  /*1340*/  USEL UR55, UR18, UR16, !UP2 ;  /* 0x0000001012377287 */ /* 0x000fe2000d000000 */
[----:B-1----:R-:W-:Y:S01]  /*1350*/  IADD3 R0, RZ, -R5, RZ ;  /* 0x80000005ff007210 */ /* 0x002fe20007ffe0ff */
[----:B------:R-:W-:Y:S01]  /*1360*/  IMAD.MOV.U32 R4, RZ, RZ, RZ ;  /* 0x000000ffff047224 */ /* 0x000fe200078e00ff */
[----:B------:R-:W-:-:S02]  /*1370*/  USHF.R.S32.HI UR18, URZ, 0x1f, UR7 ;  /* 0x0000001f3f127899 */ /* 0x000fc40008011407 */
[----:B------:R-:W-:Y:S01]  /*1380*/  UIMAD.WIDE.U32 UR26, UR6, UR30, URZ ;  /* 0x0000001e061a72a5 */ /* 0x000fe2000f8e003f */
[----:B------:R-:W-:Y:S01]  /*1390*/  IMAD R0, R0, R6, RZ ;  /* 0x0000000600007224 */ /* 0x000fe200078e02ff */
[----:B------:R-:W-:Y:S02]  /*13a0*/  UIMAD UR9, UR13, UR6, URZ ;  /* 0x000000060d0972a4 */ /* 0x000fe4000f8e023f */
[----:B------:R-:W-:Y:S01]  /*13b0*/  @UP1 UIADD3 UR20, UR23, UR29, URZ ;  /* 0x0000001d17141290 */ /* 0x000fe2000fffe03f */
[----:B------:R-:W-:Y:S01]  /*13c0*/  IMAD.HI.U32 R0, R5, R0, R4 ;  /* 0x0000000005007227 */ /* 0x000fe200078e0004 */
[----:B------:R-:W-:Y:S02]  /*13d0*/  ULEA.HI UR7, UR18, UR7, URZ, 0x7 ;  /* 0x0000000712077291 */ /* 0x000fe4000f8f383f */
[----:B------:R-:W-:Y:S02]  /*13e0*/  USEL UR53, UR24, UR26, !UP2 ;  /* 0x0000001a18357287 */ /* 0x000fe4000d000000 */
[----:B------:R-:W-:Y:S01]  /*13f0*/  UIADD3 UR46, UR25, UR32, URZ ;  /* 0x00000020192e7290 */ /* 0x000fe2000fffe03f */
[----:B------:R-:W-:Y:S01]  /*1400*/  IMAD.HI.U32 R0, R0, R2, RZ ;  /* 0x0000000200007227 */ /* 0x000fe200078e00ff */
[----:B------:R-:W-:Y:S01]  /*1410*/  @UP2 UIADD3 UR50, UR17, UR9, URZ ;  /* 0x0000000911322290 */ /* 0x000fe2000fffe03f */
[----:B------:R-:W-:Y:S01]  /*1420*/  @UP1 ULDC.64 UR24, c[0x0][0x248] ;  /* 0x0000920000181ab9 */ /* 0x000fe20000000a00 */
[----:B------:R-:W-:-:S02]  /*1430*/  USHF.R.S32.HI UR9, URZ, 0x7, UR35 ;  /* 0x000000073f097899 */ /* 0x000fc40008011423 */
[----:B------:R-:W-:Y:S01]  /*1440*/  IADD3 R4, -R0, RZ, RZ ;  /* 0x000000ff00047210 */ /* 0x000fe20007ffe1ff */
[----:B------:R-:W-:Y:S02]  /*1450*/  @UP1 UIMAD.WIDE.U32 UR16, UR20, UR24, URZ ;  /* 0x00000018141012a5 */ /* 0x000fe4000f8e003f */
[----:B------:R-:W-:Y:S02]  /*1460*/  USHF.R.S32.HI UR7, URZ, 0x7, UR7 ;  /* 0x000000073f077899 */ /* 0x000fe40008011407 */
[C---:B------:R-:W-:Y:S01]  /*1470*/  IMAD R2, R6.reuse, R4, R2 ;  /* 0x0000000406027224 */ /* 0x040fe200078e0202 */
[----:B------:R-:W-:Y:S01]  /*1480*/  ULDC UR48, c[0x0][0x2c4] ;  /* 0x0000b10000307ab9 */ /* 0x000fe20000000800 */
[----:B------:R-:W-:Y:S02]  /*1490*/  @UP1 UIMAD UR14, UR20, UR25, URZ ;  /* 0x00000019140e12a4 */ /* 0x000fe4000f8e023f */
[----:B------:R-:W-:Y:S01]  /*14a0*/  @UP3 UIMAD UR18, UR45, UR48, URZ ;  /* 0x000000302d1232a4 */ /* 0x000fe2000f8e023f */
[----:B------:R-:W-:Y:S01]  /*14b0*/  ISETP.GT.U32.AND P2, PT, R6, R2, PT ;  /* 0x000000020600720c */ /* 0x000fe20003f44070 */
[----:B------:R-:W-:-:S02]  /*14c0*/  UISETP.LT.AND UP0, UPT, UR9, UR7, UPT ;  /* 0x000000070900728c */ /* 0x000fc4000bf01270 */
[----:B------:R-:W-:Y:S01]  /*14d0*/  UIMAD UR34, UR6, UR31, URZ ;  /* 0x0000001f062272a4 */ /* 0x000fe2000f8e023f */
[----:B------:R-:W-:Y:S01]  /*14e0*/  @UP1 UMOV UR47, UR16 ;  /* 0x00000010002f1c82 */ /* 0x000fe20008000000 */
[----:B------:R-:W-:Y:S02]  /*14f0*/  @UP3 USEL UR16, UR18, UR6, !UP2 ;  /* 0x0000000612103287 */ /* 0x000fe4000d000000 */
[----:B------:R-:W-:Y:S02]  /*1500*/  USEL UR33, UR9, UR7, UP0 ;  /* 0x0000000709217287 */ /* 0x000fe40008000000 */
[----:B------:R-:W-:Y:S02]  /*1510*/  @UP1 UIADD3 UR22, UR23, UR29, URZ ;  /* 0x0000001d17161290 */ /* 0x000fe4000fffe03f */
[----:B------:R-:W-:Y:S02]  /*1520*/  @UP1 UIADD3 UR49, UR17, UR14, URZ ;  /* 0x0000000e11311290 */ /* 0x000fe4000fffe03f */
[----:B------:R-:W-:Y:S01]  /*1530*/  @!P2 IMAD.IADD R2, R2, 0x1, -R6 ;  /* 0x000000010202a824 */ /* 0x000fe200078e0a06 */
[----:B------:R-:W-:Y:S01]  /*1540*/  @UP2 UIADD3 UR46, UR27, UR34, URZ ;  /* 0x000000221b2e2290 */ /* 0x000fe2000fffe03f */
[----:B------:R-:W-:-:S02]  /*1550*/  @UP3 ULDC UR14, c[0x0][0x2e4] ;  /* 0x0000b900000e3ab9 */ /* 0x000fc40000000800 */
[----:B------:R-:W-:Y:S01]  /*1560*/  @UP1 ULDC.64 UR26, c[0x0][0x250] ;  /* 0x00009400001a1ab9 */ /* 0x000fe20000000a00 */
[----:B------:R-:W-:Y:S01]  /*1570*/  USHF.L.U64.HI UR36, UR45, 0x7, UR56 ;  /* 0x000000072d247899 */ /* 0x000fe20008010238 */
[----:B------:R-:W-:Y:S01]  /*1580*/  ISETP.GE.U32.AND P3, PT, R2, R6, PT ;  /* 0x000000060200720c */ /* 0x000fe20003f66070 */
[----:B------:R-:W-:Y:S01]  /*1590*/  @UP3 UIMAD UR34, UR54, UR14, UR16 ;  /* 0x0000000e362232a4 */ /* 0x000fe2000f8e0210 */
[----:B------:R-:W-:Y:S01]  /*15a0*/  LOP3.LUT R2, R7, UR54, RZ, 0x3c, !PT ;  /* 0x0000003607027c12 */ /* 0x000fe2000f8e3cff */
[----:B------:R-:W-:Y:S02]  /*15b0*/  ULEA UR7, UR33, 0xffffff80, 0x7 ;  /* 0xffffff8021077891 */ /* 0x000fe4000f8e383f */
[----:B------:R-:W-:Y:S02]  /*15c0*/  @UP1 UIMAD.WIDE.U32 UR16, UR22, UR26, URZ ;  /* 0x0000001a161012a5 */ /* 0x000fe4000f8e003f */
[----:B------:R-:W-:Y:S02]  /*15d0*/  @!UP3 UIMAD UR18, UR45, UR60, UR54 ;  /* 0x0000003c2d12b2a4 */ /* 0x000fe4000f8e0236 */
[----:B------:R-:W-:-:S02]  /*15e0*/  @UP1 UIMAD UR9, UR22, UR27, URZ ;  /* 0x0000001b160912a4 */ /* 0x000fc4000f8e023f */
[----:B------:R-:W-:Y:S02]  /*15f0*/  USEL UR14, UR36, URZ, UP4 ;  /* 0x0000003f240e7287 */ /* 0x000fe4000a000000 */
[----:B------:R-:W-:Y:S02]  /*1600*/  USHF.R.S32.HI UR22, URZ, 0x1f, UR7 ;  /* 0x0000001f3f167899 */ /* 0x000fe40008011407 */
[----:B------:R-:W-:Y:S02]  /*1610*/  UIADD3 UR20, UP0, UR7, UR37, URZ ;  /* 0x0000002507147290 */ /* 0x000fe4000ff1e03f */
[----:B------:R-:W-:Y:S02]  /*1620*/  @!UP3 UIMAD UR34, UR18, UR48, URZ ;  /* 0x000000301222b2a4 */ /* 0x000fe4000f8e023f */
[----:B------:R-:W-:Y:S02]  /*1630*/  @!UP2 UIADD3 UR51, UR41, UR44, URZ ;  /* 0x0000002c2933a290 */ /* 0x000fe4000fffe03f */
[----:B------:R-:W-:-:S02]  /*1640*/  @UP1 UIADD3 UR48, UR17, UR9, URZ ;  /* 0x0000000911301290 */ /* 0x000fc4000fffe03f */
        /* <DEDUP_REMOVED lines=15> */
.L_x_2242:
        /* <DEDUP_REMOVED lines=13> */
.L_x_2243:
        /* <DEDUP_REMOVED lines=30> */
.L_x_2244:
[----:B------:R-:W-:-:S04]  /*19f0*/  UIMAD UR6, UR45, UR60, UR54 ;  /* 0x0000003c2d0672a4 */ /* 0x000fc8000f8e0236 */
[----:B------:R-:W-:-:S12]  /*1a00*/  UIMAD UR6, UR6, UR57, URZ ;  /* 0x00000039060672a4 */ /* 0x000fd8000f8e023f */
.L_x_2245:
        /* <DEDUP_REMOVED lines=8> */
[----:B------:R-:W-:Y:S02]  /*1a90*/  UIADD3 UR37, UR7, UR34, URZ ;  /* 0x0000002207257290 */ /* 0x000fe4000fffe03f */
[----:B------:R-:W-:-:S02]  /*1aa0*/  UIMAD UR20, UR61, UR60, URZ ;  /* 0x0000003c3d1472a4 */ /* 0x000fc4000f8e023f */
[----:B------:R-:W-:Y:S02]  /*1ab0*/  UIMAD UR34, UR54, UR17, UR6 ;  /* 0x00000011362272a4 */ /* 0x000fe4000f8e0206 */
[----:B------:R-:W-:Y:S02]  /*1ac0*/  UIADD3 UR6, -UR8, UR15, UR28 ;  /* 0x0000000f08067290 */ /* 0x000fe4000fffe11c */
[----:B------:R-:W-:Y:S01]  /*1ad0*/  USHF.L.U32 UR16, UR20, 0x7, URZ ;  /* 0x0000000714107899 */ /* 0x000fe2000800063f */
[----:B------:R-:W-:Y:S01]  /*1ae0*/  ULDC UR43, c[0x0][0x398] ;  /* 0x0000e600002b7ab9 */ /* 0x000fe20000000800 */
[----:B------:R-:W-:Y:S01]  /*1af0*/  ULDC.64 UR60, c[0x0][0x2b0] ;  /* 0x0000ac00003c7ab9 */ /* 0x000fe20000000a00 */
[----:B------:R-:W-:Y:S02]  /*1b00*/  UIADD3 UR6, UR6, -UR43, URZ ;  /* 0x8000002b06067290 */ /* 0x000fe4000fffe03f */
[----:B------:R-:W-:Y:S02]  /*1b10*/  UIADD3 UR14, UP3, UP2, UR12, UR16, UR14 ;  /* 0x000000100c0e7290 */ /* 0x000fe4000fa7e00e */
[----:B------:R-:W-:Y:S01]  /*1b20*/  USHF.R.S32.HI UR16, URZ, 0x1f, UR16 ;  /* 0x0000001f3f107899 */ /* 0x000fe20008011410 */
[----:B------:R-:W-:Y:S01]  /*1b30*/  ULDC.64 UR12, c[0x0][0x258] ;  /* 0x00009600000c7ab9 */ /* 0x000fe20000000a00 */
[----:B------:R-:W-:-:S02]  /*1b40*/  USHF.L.U64.HI UR40, UR30, 0x5, UR31 ;  /* 0x000000051e287899 */ /* 0x000fc4000801021f */
[----:B------:R-:W-:Y:S01]  /*1b50*/  USHF.L.U32 UR42, UR30, 0x5, URZ ;  /* 0x000000051e2a7899 */ /* 0x000fe2000800063f */
        /* <DEDUP_REMOVED lines=9> */
[----:B------:R-:W-:Y:S01]  /*1bf0*/  IMAD.SHL.U32 R4, R4, 0x8, RZ ;  /* 0x0000000804047824 */ /* 0x000fe200078e00ff */
[----:B------:R-:W-:Y:S01]  /*1c00*/  SHF.R.S32.HI R12, RZ, 0x5, R12 ;  /* 0x00000005ff0c7819 */ /* 0x000fe2000001140c */
[----:B------:R-:W-:Y:S01]  /*1c10*/  IMAD.IADD R13, R15, 0x1, -R13 ;  /* 0x000000010f0d7824 */ /* 0x000fe200078e0a0d */
[----:B------:R-:W-:Y:S02]  /*1c20*/  IADD3.X R8, R33, UR22, RZ, P1, !PT ;  /* 0x0000001621087c10 */ /* 0x000fe40008ffe4ff */
[--C-:B------:R-:W-:Y:S01]  /*1c30*/  SHF.R.S32.HI R5, RZ, 0x1f, R4.reuse ;  /* 0x0000001fff057819 */ /* 0x100fe20000011404 */
[----:B------:R-:W-:Y:S02]  /*1c40*/  IMAD R12, R12, UR20, R13 ;  /* 0x000000140c0c7c24 */ /* 0x000fe4000f8e020d */
[----:B------:R-:W-:Y:S02]  /*1c50*/  IMAD R10, R8, UR30, RZ ;  /* 0x0000001e080a7c24 */ /* 0x000fe4000f8e02ff */
[----:B------:R-:W-:-:S04]  /*1c60*/  IMAD.WIDE.U32 R8, R2, UR30, R4 ;  /* 0x0000001e02087c25 */ /* 0x000fc8000f8e0004 */
[----:B------:R-:W-:Y:S01]  /*1c70*/  IMAD R2, R2, UR31, R10 ;  /* 0x0000001f02027c24 */ /* 0x000fe2000f8e020a */
[----:B------:R-:W-:Y:S01]  /*1c80*/  IADD3 R10, P1, R8, UR53, RZ ;  /* 0x00000035080a7c10 */ /* 0x000fe2000ff3e0ff */
[----:B--2---:R-:W-:Y:S01]  /*1c90*/  IMAD R13, R33, R6, RZ ;  /* 0x00000006210d7224 */ /* 0x004fe200078e02ff */
[----:B------:R-:W-:Y:S02]  /*1ca0*/  ULDC.64 UR52, c[0x0][0x478] ;  /* 0x00011e0000347ab9 */ /* 0x000fe40000000a00 */
[----:B------:R-:W-:Y:S01]  /*1cb0*/  IADD3.X R11, R9, UR46, R2, P1, !PT ;  /* 0x0000002e090b7c10 */ /* 0x000fe20008ffe402 */
[----:B------:R-:W-:Y:S01]  /*1cc0*/  IMAD R2, R6, UR22, RZ ;  /* 0x0000001606027c24 */ /* 0x000fe2000f8e02ff */
[----:B------:R-:W-:Y:S01]  /*1cd0*/  IADD3 R8, P1, R4, UR9, RZ ;  /* 0x0000000904087c10 */ /* 0x000fe2000ff3e0ff */
[----:B------:R-:W-:Y:S01]  /*1ce0*/  USHF.R.S32.HI UR22, URZ, 0x1f, UR6 ;  /* 0x0000001f3f167899 */ /* 0x000fe20008011406 */
[----:B------:R-:W-:Y:S02]  /*1cf0*/  IMAD R13, R0, R7, R13 ;  /* 0x00000007000d7224 */ /* 0x000fe400078e020d */
[----:B------:R-:W-:Y:S01]  /*1d00*/  IADD3.X R9, R5, UR51, RZ, P1, !PT ;  /* 0x0000003305097c10 */ /* 0x000fe20008ffe4ff */
[----:B------:R-:W-:Y:S01]  /*1d10*/  IMAD R2, R7, UR7, R2 ;  /* 0x0000000707027c24 */ /* 0x000fe2000f8e0202 */
[----:B------:R-:W-:-:S02]  /*1d20*/  ULEA.HI UR22, UR22, UR6, URZ, 0x7 ;  /* 0x0000000616167291 */ /* 0x000fc4000f8f383f */
[----:B------:R-:W-:Y:S01]  /*1d30*/  UIADD3.X UR6, UR35, UR16, UR36, UP3, UP2 ;  /* 0x0000001023067290 */ /* 0x000fe20009fe4424 */
[----:B------:R-:W-:Y:S01]  /*1d40*/  IMAD.WIDE.U32 R8, R6, UR7, R8 ;  /* 0x0000000706087c25 */ /* 0x000fe2000f8e0008 */
[----:B------:R-:W-:Y:S02]  /*1d50*/  UIMAD UR7, UR18, UR12, URZ ;  /* 0x0000000c120772a4 */ /* 0x000fe4000f8e023f */
[----:B------:R-:W-:Y:S01]  /*1d60*/  USHF.R.S32.HI UR22, URZ, 0x7, UR22 ;  /* 0x000000073f167899 */ /* 0x000fe20008011416 */
[----:B------:R-:W-:Y:S01]  /*1d70*/  IMAD.IADD R9, R9, 0x1, R2 ;  /* 0x0000000109097824 */ /* 0x000fe200078e0202 */
[----:B------:R-:W-:Y:S01]  /*1d80*/  UIMAD UR9, UR54, UR13, UR7 ;  /* 0x0000000d360972a4 */ /* 0x000fe2000f8e0207 */
[----:B------:R-:W-:Y:S01]  /*1d90*/  IMAD.U32 R2, RZ, RZ, UR12 ;  /* 0x0000000cff027e24 */ /* 0x000fe2000f8e00ff */
[----:B------:R-:W-:Y:S01]  /*1da0*/  UIADD3 UR7, UP3, UP2, UR38, UR14, UR55 ;  /* 0x0000000e26077290 */ /* 0x000fe2000fa7e037 */
[----:B------:R-:W-:Y:S01]  /*1db0*/  IMAD.WIDE.U32 R8, R14, UR54, R8 ;  /* 0x000000360e087c25 */ /* 0x000fe2000f8e0008 */
[----:B------:R-:W-:Y:S01]  /*1dc0*/  ULDC.64 UR12, c[0x0][0x400] ;  /* 0x00010000000c7ab9 */ /* 0x000fe20000000a00 */
[----:B------:R-:W-:Y:S01]  /*1dd0*/  ULDC.64 UR18, c[0x0][0x210] ;  /* 0x0000840000127ab9 */ /* 0x000fe20000000a00 */
[----:B------:R-:W-:Y:S01]  /*1de0*/  UIADD3.X UR6, UR41, UR6, UR50, UP3, UP2 ;  /* 0x0000000629067290 */ /* 0x000fe20009fe4432 */
[----:B------:R-:W-:Y:S01]  /*1df0*/  IMAD.WIDE.U32 R10, R2, UR54, R10 ;  /* 0x00000036020a7c25 */ /* 0x000fe2000f8e000a */
[C---:B------:R-:W-:Y:S01]  /*1e00*/  IADD3 R2, P1, R12.reuse, UR7, RZ ;  /* 0x000000070c027c10 */ /* 0x040fe2000ff3e0ff */
[----:B------:R-:W-:Y:S01]  /*1e10*/  ULDC.64 UR16, c[0x0][0x3e0] ;  /* 0x0000f80000107ab9 */ /* 0x000fe20000000a00 */
[----:B------:R-:W-:Y:S01]  /*1e20*/  UISETP.LT.AND UP2, UPT, URZ, UR22, UPT ;  /* 0x000000163f00728c */ /* 0x000fe2000bf41270 */
[----:B------:R-:W-:Y:S01]  /*1e30*/  VIADD R9, R9, UR34 ;  /* 0x0000002209097c36 */ /* 0x000fe20008000000 */
[----:B------:R-:W-:Y:S01]  /*1e40*/  LEA.HI.X.SX32 R12, R12, UR6, 0x1, P1 ;  /* 0x000000060c0c7c11 */ /* 0x000fe200088f0eff */
[----:B------:R-:W-:Y:S01]  /*1e50*/  VIADD R11, R11, UR9 ;  /* 0x000000090b0b7c36 */ /* 0x000fe20008000000 */
[----:B------:R-:W-:Y:S01]  /*1e60*/  LEA R198, P1, R2, UR12, 0x2 ;  /* 0x0000000c02c67c11 */ /* 0x000fe2000f8210ff */
[----:B------:R-:W-:Y:S01]  /*1e70*/  IMAD.WIDE.U32 R8, R0, R6, R8 ;  /* 0x0000000600087225 */ /* 0x000fe200078e0008 */
[----:B------:R-:W-:Y:S01]  /*1e80*/  LEA R22, P2, R10, UR18, 0x1 ;  /* 0x000000120a167c11 */ /* 0x000fe2000f8408ff */
[----:B------:R-:W-:Y:S01]  /*1e90*/  USEL UR22, URZ, UR22, !UP2 ;  /* 0x000000163f167287 */ /* 0x000fe2000d000000 */
[----:B------:R-:W-:Y:S01]  /*1ea0*/  LEA.HI.X R197, R2, UR13, R12, 0x2, P1 ;  /* 0x0000000d02c57c11 */ /* 0x000fe200088f140c */
[----:B------:R-:W-:Y:S01]  /*1eb0*/  IMAD.IADD R2, R9, 0x1, R13 ;  /* 0x0000000109027824 */ /* 0x000fe200078e020d */
[----:B------:R-:W-:Y:S01]  /*1ec0*/  LEA.HI.X R23, R10, UR19, R11, 0x1, P2 ;  /* 0x000000130a177c11 */ /* 0x000fe200090f0c0b */
[----:B------:R1:W-:Y:S01]  /*1ed0*/  STL [R1+0x1c], R22 ;  /* 0x00001c1601007387 */ /* 0x0003e20000100800 */
[----:B------:R-:W-:Y:S01]  /*1ee0*/  LEA R27, P2, R8, UR16, 0x1 ;  /* 0x00000010081b7c11 */ /* 0x000fe2000f8408ff */
[----:B------:R-:W-:Y:S01]  /*1ef0*/  UISETP.GT.AND UP2, UPT, UR33, UR22, UPT ;  /* 0x000000162100728c */ /* 0x000fe2000bf44270 */
[----:B------:R-:W-:Y:S01]  /*1f00*/  SHF.L.U64.HI R13, R6, 0x5, R7 ;  /* 0x00000005060d7819 */ /* 0x000fe20000010207 */
[----:B------:R1:W-:Y:S01]  /*1f10*/  STL [R1+0x14], R23 ;  /* 0x0000141701007387 */ /* 0x0003e20000100800 */
[----:B------:R-:W-:Y:S01]  /*1f20*/  LEA.HI.X R26, R8, UR17, R2, 0x1, P2 ;  /* 0x00000011081a7c11 */ /* 0x000fe200090f0c02 */
[----:B------:R-:W-:Y:S01]  /*1f30*/  UIMAD.WIDE UR6, UR37, 0x4, UR60 ;  /* 0x00000004250678a5 */ /* 0x000fe2000f8e023c */
[----:B------:R-:W-:Y:S01]  /*1f40*/  IMAD.SHL.U32 R11, R6, 0x20, RZ ;  /* 0x00000020060b7824 */ /* 0x000fe200078e00ff */
[----:B------:R1:W-:Y:S01]  /*1f50*/  STL [R1+0x18], R27 ;  /* 0x0000181b01007387 */ /* 0x0003e20000100800 */
[----:B------:R-:W-:Y:S01]  /*1f60*/  PLOP3.LUT P1, PT, PT, PT, UP2, 0x80, 0x0 ;  /* 0x000000000000781c */ /* 0x000fe20003f2f028 */
[----:B------:R-:W-:-:S02]  /*1f70*/  UIMAD.WIDE UR12, UR39, 0x4, UR52 ;  /* 0x00000004270c78a5 */ /* 0x000fc4000f8e0234 */
[----:B------:R1:W-:Y:S01]  /*1f80*/  STL [R1], R26 ;  /* 0x0000001a01007387 */ /* 0x0003e20000100800 */
[----:B------:R-:W-:Y:S01]  /*1f90*/  UIADD3 UR9, UR33, -0x1, URZ ;  /* 0xffffffff21097890 */ /* 0x000fe2000fffe03f */
[----:B------:R-:W-:Y:S01]  /*1fa0*/  UMOV UR18, UR6 ;  /* 0x0000000600127c82 */ /* 0x000fe20008000000 */
[----:B------:R-:W-:Y:S02]  /*1fb0*/  UMOV UR17, UR7 ;  /* 0x0000000700117c82 */ /* 0x000fe40008000000 */
[----:B------:R-:W-:Y:S01]  /*1fc0*/  UMOV UR20, UR12 ;  /* 0x0000000c00147c82 */ /* 0x000fe20008000000 */
[----:B------:R-:W-:-:S04]  /*1fd0*/  UMOV UR19, UR13 ;  /* 0x0000000d00137c82 */ /* 0x000fc80008000000 */
        /* <DEDUP_REMOVED lines=20> */
.L_x_2247:
        /* <DEDUP_REMOVED lines=19> */
.L_x_2248:
        /* <DEDUP_REMOVED lines=34> */
.L_x_2250:
[----:B------:R-:W-:Y:S05]  /*2470*/  BSYNC B0 ;  /* 0x0000000000007941 */ /* 0x000fea0003800000 */
.L_x_2249:
        /* <DEDUP_REMOVED lines=14> */
.L_x_2252:
[----:B------:R-:W-:Y:S05]  /*2560*/  BSYNC B0 ;  /* 0x0000000000007941 */ /* 0x000fea0003800000 */
.L_x_2251:
        /* <DEDUP_REMOVED lines=14> */
.L_x_2254:
[----:B------:R-:W-:Y:S05]  /*2650*/  BSYNC B0 ;  /* 0x0000000000007941 */ /* 0x000fea0003800000 */
.L_x_2253:
        /* <DEDUP_REMOVED lines=14> */
.L_x_2256:
[----:B------:R-:W-:Y:S05]  /*2740*/  BSYNC B0 ;  /* 0x0000000000007941 */ /* 0x000fea0003800000 */
.L_x_2255:
        /* <DEDUP_REMOVED lines=14> */
[----:B--234-:R-:W-:Y:S01]  /*2830*/  IADD3 R10, R5, UR7, RZ ;  /* 0x00000007050a7c10 */ /* 0x01cfe2000fffe0ff */
[----:B------:R-:W-:Y:S06]  /*2840*/  @P3 BRA `(.L_x_2258) ;  /* 0x0000000000283947 */ /* 0x000fec0003800000 */
[----:B-1----:R-:W-:Y:S01]  /*2850*/  MOV R6, R4 ;  /* 0x0000000400067202 */ /* 0x002fe20000000f00 */
        /* <DEDUP_REMOVED lines=9> */
.L_x_2258:
[----:B------:R-:W-:Y:S05]  /*28f0*/  BSYNC B0 ;  /* 0x0000000000007941 */ /* 0x000fea0003800000 */
.L_x_2257:
[----:B------:R-:W-:Y:S04]  /*2900*/  BSSY B0, `(.L_x_2259) ;  /* 0x000000e000007945 */ /* 0x000fe80003800000 */
[----:B------:R-:W-:Y:S05]  /*2910*/  @P2 BRA `(.L_x_2260) ;  /* 0x0000000000302947 */ /* 0x000fea0003800000 */
[----:B------:R-:W-:Y:S01]  /*2920*/  IADD3 R2, P2, R0, 0x20, RZ ;  /* 0x0000002000027810 */ /* 0x000fe20007f5e0ff */
[----:B------:R-:W-:Y:S01]  /*2930*/  ULDC.64 UR6, c[0x0][0x3f8] ;  /* 0x0000fe0000067ab9 */ /* 0x000fe20000000a00 */
[----:B-1----:R-:W-:-:S03]  /*2940*/  MOV R7, R10 ;  /* 0x0000000a00077202 */ /* 0x002fc60000000f00 */
        /* <DEDUP_REMOVED lines=9> */
.L_x_2260:
[----:B------:R-:W-:Y:S05]  /*29e0*/  BSYNC B0 ;  /* 0x0000000000007941 */ /* 0x000fea0003800000 */
.L_x_2259:
[----:B------:R-:W-:Y:S04]  /*29f0*/  BSSY B0, `(.L_x_2261) ;  /* 0x000000e000007945 */ /* 0x000fe80003800000 */
[----:B------:R-:W-:Y:S05]  /*2a00*/  @P1 BRA `(.L_x_2262) ;  /* 0x0000000000301947 */ /* 0x000fea0003800000 */
[----:B------:R-:W-:Y:S01]  /*2a10*/  IADD3 R2, P1, R0, 0x40, RZ ;  /* 0x0000004000027810 */ /* 0x000fe20007f3e0ff */
[----:B------:R-:W-:Y:S01]  /*2a20*/  ULDC.64 UR6, c[0x0][0x3f8] ;  /* 0x0000fe0000067ab9 */ /* 0x000fe20000000a00 */
[----:B-1----:R-:W-:-:S03]  /*2a30*/  MOV R7, R10 ;  /* 0x0000000a00077202 */ /* 0x002fc60000000f00 */
        /* <DEDUP_REMOVED lines=9> */
.L_x_2262:
[----:B------:R-:W-:Y:S05]  /*2ad0*/  BSYNC B0 ;  /* 0x0000000000007941 */ /* 0x000fea0003800000 */
.L_x_2261:
[----:B------:R-:W-:Y:S05]  /*2ae0*/  @P0 BRA `(.L_x_2263) ;  /* 0x0000009c00840947 */ /* 0x000fea0003800000 */
[----:B------:R-:W-:Y:S01]  /*2af0*/  IADD3 R0, P0, R0, 0x60, RZ ;  /* 0x0000006000007810 */ /* 0x000fe20007f1e0ff */
[----:B-1----:R-:W-:Y:S01]  /*2b00*/  IMAD.MOV.U32 R6, RZ, RZ, R4 ;  /* 0x000000ffff067224 */ /* 0x002fe200078e0004 */
        /* <DEDUP_REMOVED lines=11> */
.L_x_2246:
[----:B------:R-:W2:Y:S01]  /*2bc0*/  LDL R25, [R1+0x38] ;  /* 0x0000380001197983 */ /* 0x000ea20000100800 */
[----:B------:R-:W-:Y:S01]  /*2bd0*/  PLOP3.LUT P1, PT, PT, PT, UP0, 0x80, 0x0 ;  /* 0x000000000000781c */ /* 0x000fe20003f2f008 */
[----:B------:R-:W-:Y:S01]  /*2be0*/  UIMAD UR6, UR9, -0x80, UR15 ;  /* 0xffffff80090678a4 */ /* 0x000fe2000f8e020f */
[C---:B------:R-:W-:Y:S01]  /*2bf0*/  VIADD R24, R0.reuse, 0x60 ;  /* 0x0000006000187836 */ /* 0x040fe20000000000 */
[----:B------:R-:W3:Y:S01]  /*2c00*/  LDL R36, [R1+0x20] ;  /* 0x0000200001247983 */ /* 0x000ee20000100800 */
        /* <DEDUP_REMOVED lines=11> */
[----:B------:R-:W-:-:S02]  /*2cc0*/  UIADD3 UR7, UR9, -UR7, URZ ;  /* 0x8000000709077290 */ /* 0x000fc4000fffe03f */
[----:B------:R-:W-:Y:S02]  /*2cd0*/  UIMAD UR12, UR32, UR24, URZ ;  /* 0x00000018200c72a4 */ /* 0x000fe4000f8e023f */
        /* <DEDUP_REMOVED lines=8> */
[----:B------:R-:W4:Y:S01]  /*2d60*/  LDL R37, [R1+0x44] ;  /* 0x0000440001257983 */ /* 0x000f220000100800 */
[----:B------:R-:W-:-:S02]  /*2d70*/  @!P6 LEA R10, P4, R6, R27, 0x7 ;  /* 0x0000001b060ae211 */ /* 0x000fc400078838ff */
[-C--:B------:R-:W-:Y:S02]  /*2d80*/  @!P2 LEA.HI.X R13, R11, R26.reuse, R13, 0x1, P5 ;  /* 0x0000001a0b0da211 */ /* 0x080fe400028f0c0d */
[----:B------:R-:W-:Y:S02]  /*2d90*/  @!P6 LEA.HI.X R11, R6, R26, R7, 0x7, P4 ;  /* 0x0000001a060be211 */ /* 0x000fe400020f3c07 */
[----:B------:R-:W-:Y:S02]  /*2da0*/  @!P2 LEA.HI.X R15, R15, R23, R18, 0x1, P1 ;  /* 0x000000170f0fa211 */ /* 0x000fe400008f0c12 */
[----:B------:R-:W-:Y:S02]  /*2db0*/  PLOP3.LUT P1, PT, PT, PT, UP0, 0x80, 0x0 ;  /* 0x000000000000781c */ /* 0x000fe40003f2f008 */
[----:B------:R-:W-:Y:S01]  /*2dc0*/  ISETP.GE.AND P4, PT, R21, UR7, PT ;  /* 0x0000000715007c0c */ /* 0x000fe2000bf86270 */
[----:B------:R-:W-:-:S05]  /*2dd0*/  VOTEU.ALL UP0, P0 ;  /* 0x00000000003f7886 */ /* 0x000fca0000000000 */
[----:B------:R-:W-:Y:S01]  /*2de0*/  @!UP0 UIMAD UR14, UR31, 0xc0, URZ ;  /* 0x000000c01f0e88a4 */ /* 0x000fe2000f8e023f */
[----:B------:R-:W-:Y:S02]  /*2df0*/  IMAD.MOV.U32 R41, RZ, RZ, 0x7f800000 ;  /* 0x7f800000ff297424 */ /* 0x000fe400078e00ff */
[----:B------:R-:W-:Y:S02]  /*2e00*/  IMAD.MOV.U32 R40, RZ, RZ, 0x7f800000 ;  /* 0x7f800000ff287424 */ /* 0x000fe400078e00ff */
[----:B------:R-:W-:Y:S02]  /*2e10*/  IMAD.MOV.U32 R39, RZ, RZ, 0x7f800000 ;  /* 0x7f800000ff277424 */ /* 0x000fe400078e00ff */
[----:B------:R-:W-:Y:S01]  /*2e20*/  IMAD.MOV.U32 R38, RZ, RZ, 0x7f800000 ;  /* 0x7f800000ff267424 */ /* 0x000fe200078e00ff */
        /* <DEDUP_REMOVED lines=41> */
[----:B--2---:R-:W-:-:S04]  /*30c0*/  IMAD.U32 R6, RZ, RZ, UR24 ;  /* 0x00000018ff067e24 */ /* 0x004fc8000f8e00ff */
[----:B------:R-:W-:-:S03]  /*30d0*/  IMAD.WIDE.U32 R6, R6, UR28, R4 ;  /* 0x0000001c06067c25 */ /* 0x000fc6000f8e0004 */
[----:B------:R-:W-:Y:S01]  /*30e0*/  IADD3 R6, P5, R6, UR47, RZ ;  /* 0x0000002f06067c10 */ /* 0x000fe2000ffbe0ff */
[----:B-----5:R-:W-:Y:S02]  /*30f0*/  IMAD.U32 R8, RZ, RZ, UR12 ;  /* 0x0000000cff087e24 */ /* 0x020fe4000f8e00ff */
[----:B------:R-:W-:Y:S01]  /*3100*/  IMAD.U32 R9, RZ, RZ, UR31 ;  /* 0x0000001fff097e24 */ /* 0x000fe2000f8e00ff */
[----:B------:R-:W-:Y:S01]  /*3110*/  @P2 STS [R232+0x1000], RZ ;  /* 0x001000ffe8002388 */ /* 0x000fe20000000800 */
[----:B------:R-:W-:Y:S01]  /*3120*/  ULDC.64 UR12, c[0x0][0x260] ;  /* 0x00009800000c7ab9 */ /* 0x000fe20000000a00 */
[----:B------:R-:W-:Y:S01]  /*3130*/  IADD3.X R7, R7, UR49, R8, P5, !PT ;  /* 0x0000003107077c10 */ /* 0x000fe2000affe408 */
[----:B------:R-:W-:Y:S01]  /*3140*/  @!P0 IMAD.MOV.U32 R8, RZ, RZ, R22 ;  /* 0x000000ffff088224 */ /* 0x000fe200078e0016 */
[----:B------:R-:W-:Y:S02]  /*3150*/  ISETP.GE.AND P5, PT, R0, UR7, PT ;  /* 0x0000000700007c0c */ /* 0x000fe4000bfa6270 */
[----:B------:R-:W-:Y:S01]  /*3160*/  @!P6 LEA.HI.X R13, R10, R23, R9, 0x7, P3 ;  /* 0x000000170a0de211 */ /* 0x000fe200018f3c09 */
[----:B------:R-:W-:Y:S01]  /*3170*/  @!P0 IMAD.MOV.U32 R9, RZ, RZ, R23 ;  /* 0x000000ffff098224 */ /* 0x000fe200078e0017 */
[----:B------:R-:W-:Y:S01]  /*3180*/  @P2 STS [R232+0x1004], RZ ;  /* 0x001004ffe8002388 */ /* 0x000fe20000000800 */
[----:B-1----:R-:W1:Y:S01]  /*3190*/  @!P4 LDC.64 R22, c[0x0][0x218] ;  /* 0x00008600ff16cb82 */ /* 0x002e620000000a00 */
[----:B------:R-:W-:-:S02]  /*31a0*/  ISETP.GE.AND P3, PT, R20, UR7, PT ;  /* 0x0000000714007c0c */ /* 0x000fc4000bf66270 */
[----:B------:R-:W-:Y:S01]  /*31b0*/  @P2 STS [R232+0x1008], RZ ;  /* 0x001008ffe8002388 */ /* 0x000fe20000000800 */
[----:B------:R-:W-:-:S03]  /*31c0*/  @!P0 IMAD.WIDE.U32 R8, R10, 0xc0, R8 ;  /* 0x000000c00a088825 */ /* 0x000fc600078e0008 */
[----:B------:R-:W-:Y:S01]  /*31d0*/  @P2 STS [R232+0x100c], RZ ;  /* 0x00100cffe8002388 */ /* 0x000fe20000000800 */
[----:B------:R-:W-:Y:S01]  /*31e0*/  IMAD R10, R19, UR12, RZ ;  /* 0x0000000c130a7c24 */ /* 0x000fe2000f8e02ff */
[----:B------:R-:W2:Y:S02]  /*31f0*/  @!P5 LDC.64 R20, c[0x0][0x218] ;  /* 0x00008600ff14db82 */ /* 0x000ea40000000a00 */
[----:B------:R-:W-:Y:S01]  /*3200*/  @!PT LDS RZ, [RZ] ;  /* 0x00000000fffff984 */ /* 0x000fe20000000800 */
[----:B------:R-:W-:Y:S01]  /*3210*/  @!PT LDS RZ, [RZ] ;  /* 0x00000000fffff984 */ /* 0x000fe20000000800 */
[----:B------:R-:W-:Y:S01]  /*3220*/  @!PT LDS RZ, [RZ] ;  /* 0x00000000fffff984 */ /* 0x000fe20000000800 */
[----:B------:R5:W-:Y:S01]  /*3230*/  @!P2 LDGSTS.E.BYPASS.LTC128B.128 [R232+0x1000], desc[UR10][R14.64] ;  /* 0x010000000ee8afae */ /* 0x000be2000b901d4a */
[----:B------:R-:W-:-:S04]  /*3240*/  IMAD.WIDE.U32 R6, R16, UR12, R6 ;  /* 0x0000000c10067c25 */ /* 0x000fc8000f8e0006 */
[----:B------:R-:W-:Y:S01]  /*3250*/  @!P0 VIADD R9, R9, UR14 ;  /* 0x0000000e09098c36 */ /* 0x000fe20008000000 */
[----:B------:R-:W-:Y:S01]  /*3260*/  @P6 STS [R232+0x2000], RZ ;  /* 0x002000ffe8006388 */ /* 0x000fe20000000800 */
[----:B------:R-:W4:Y:S03]  /*3270*/  @!P3 LDC.64 R26, c[0x0][0x218] ;  /* 0x00008600ff1abb82 */ /* 0x000f260000000a00 */
[----:B------:R-:W-:Y:S04]  /*3280*/  @P6 STS [R232+0x2004], RZ ;  /* 0x002004ffe8006388 */ /* 0x000fe80000000800 */
[----:B------:R-:W-:Y:S01]  /*3290*/  @P6 STS [R232+0x2008], RZ ;  /* 0x002008ffe8006388 */ /* 0x000fe20000000800 */
[----:B------:R-:W4:Y:S03]  /*32a0*/  @!P5 LDC.64 R30, c[0x0][0x220] ;  /* 0x00008800ff1edb82 */ /* 0x000f260000000a00 */
[----:B------:R-:W-:Y:S04]  /*32b0*/  @P6 STS [R232+0x200c], RZ ;  /* 0x00200cffe8006388 */ /* 0x000fe80000000800 */
[----:B------:R-:W-:Y:S01]  /*32c0*/  @!PT LDS RZ, [RZ] ;  /* 0x00000000fffff984 */ /* 0x000fe20000000800 */
[----:B------:R-:W-:Y:S01]  /*32d0*/  @!PT LDS RZ, [RZ] ;  /* 0x00000000fffff984 */ /* 0x000fe20000000800 */
[----:B------:R-:W-:Y:S01]  /*32e0*/  @!PT LDS RZ, [RZ] ;  /* 0x00000000fffff984 */ /* 0x000fe20000000800 */
[----:B------:R3:W-:Y:S01]  /*32f0*/  @!P6 LDGSTS.E.BYPASS.LTC128B.128 [R232+0x2000], desc[UR10][R12.64] ;  /* 0x020000000ce8efae */ /* 0x0007e2000b901d4a */
[----:B-----5:R-:W-:Y:S01]  /*3300*/  @!P4 IADD3 R14, P2, R0, 0x20, RZ ;  /* 0x00000020000ec810 */ /* 0x020fe20007f5e0ff */
[----:B------:R-:W-:-:S02]  /*3310*/  IMAD R15, R16, UR13, R10 ;  /* 0x0000000d100f7c24 */ /* 0x000fc4000f8e020a */
[----:B------:R-:W-:Y:S02]  /*3320*/  @P0 STS [R232+0x3000], RZ ;  /* 0x003000ffe8000388 */ /* 0x000fe40000000800 */
[----:B------:R-:W-:Y:S02]  /*3330*/  @!P4 IMAD.X R11, RZ, RZ, R33, P2 ;  /* 0x000000ffff0bc224 */ /* 0x000fe400010e0621 */
[----:B------:R-:W-:Y:S01]  /*3340*/  @P0 STS [R232+0x3004], RZ ;  /* 0x003004ffe8000388 */ /* 0x000fe20000000800 */
[----:B------:R-:W-:Y:S01]  /*3350*/  IMAD.U32 R10, RZ, RZ, UR26 ;  /* 0x0000001aff0a7e24 */ /* 0x000fe2000f8e00ff */
[----:B------:R-:W-:Y:S01]  /*3360*/  ULDC.64 UR12, c[0x0][0x268] ;  /* 0x00009a00000c7ab9 */ /* 0x000fe20000000a00 */
[----:B------:R-:W-:Y:S01]  /*3370*/  @!P4 IMAD R17, R11, UR24, RZ ;  /* 0x000000180b11cc24 */ /* 0x000fe2000f8e02ff */
[----:B------:R-:W-:Y:S01]  /*3380*/  @P0 STS [R232+0x3008], RZ ;  /* 0x003008ffe8000388 */ /* 0x000fe20000000800 */
[----:B------:R-:W-:-:S03]  /*3390*/  IMAD.IADD R7, R7, 0x1, R15 ;  /* 0x0000000107077824 */ /* 0x000fc600078e020f */
[----:B------:R-:W-:Y:S01]  /*33a0*/  @P0 STS [R232+0x300c], RZ ;  /* 0x00300cffe8000388 */ /* 0x000fe20000000800 */
[----:B------:R-:W-:-:S03]  /*33b0*/  IMAD.WIDE.U32 R10, R10, UR28, R4 ;  /* 0x0000001c0a0a7c25 */ /* 0x000fc6000f8e0004 */
[----:B------:R-:W-:Y:S01]  /*33c0*/  @!PT LDS RZ, [RZ] ;  /* 0x00000000fffff984 */ /* 0x000fe20000000800 */
[----:B------:R-:W-:Y:S01]  /*33d0*/  @!PT LDS RZ, [RZ] ;  /* 0x00000000fffff984 */ /* 0x000fe20000000800 */
[----:B------:R-:W-:Y:S01]  /*33e0*/  @!PT LDS RZ, [RZ] ;  /* 0x00000000fffff984 */ /* 0x000fe20000000800 */
[----:B------:R5:W-:Y:S01]  /*33f0*/  @!P0 LDGSTS.E.BYPASS.LTC128B.128 [R232+0x3000], desc[UR10][R8.64] ;  /* 0x0300000008e88fae */ /* 0x000be2000b901d4a */
[----:B------:R-:W-:Y:S01]  /*3400*/  ISETP.GE.AND P2, PT, R24, UR7, PT ;  /* 0x0000000718007c0c */ /* 0x000fe2000bf46270 */
[C---:B------:R-:W-:Y:S01]  /*3410*/  @!P4 IMAD R15, R14.reuse, UR25, R17 ;  /* 0x000000190e0fcc24 */ /* 0x040fe2000f8e0211 */
[----:B------:R-:W-:Y:S01]  /*3420*/  UIMAD UR7, UR32, UR26, URZ ;  /* 0x0000001a200772a4 */ /* 0x000fe2000f8e023f */
[----:B------:R-:W-:-:S03]  /*3430*/  @!P4 IMAD.WIDE.U32 R4, R14, UR24, R6 ;  /* 0x000000180e04cc25 */ /* 0x000fc6000f8e0006 */
[----:B------:R-:W-:Y:S01]  /*3440*/  UIMAD UR7, UR28, UR27, UR7 ;  /* 0x0000001b1c0772a4 */ /* 0x000fe2000f8e0207 */
[----:B------:R-:W-:Y:S01]  /*3450*/  @!P4 IMAD.IADD R5, R5, 0x1, R15 ;  /* 0x000000010505c824 */ /* 0x000fe200078e020f */
[----:B-1----:R-:W-:-:S04]  /*3460*/  @!P4 LEA R22, P0, R4, R22, 0x1 ;  /* 0x000000160416c211 */ /* 0x002fc800078008ff */
[----:B------:R-:W-:Y:S01]  /*3470*/  @!P4 LEA.HI.X R23, R4, R23, R5, 0x1, P0 ;  /* 0x000000170417c211 */ /* 0x000fe200000f0c05 */
[----:B------:R-:W-:Y:S01]  /*3480*/  IMAD.U32 R5, RZ, RZ, UR7 ;  /* 0x00000007ff057e24 */ /* 0x000fe2000f8e00ff */
[----:B------:R-:W-:Y:S01]  /*3490*/  IADD3 R4, P0, R10, UR44, RZ ;  /* 0x0000002c0a047c10 */ /* 0x000fe2000ff1e0ff */
[----:B---3--:R-:W-:Y:S01]  /*34a0*/  VIADD R12, R36, 0x8 ;  /* 0x00000008240c7836 */ /* 0x008fe20000000000 */
[----:B------:R-:W1:Y:S01]  /*34b0*/  @!P2 LDC.64 R34, c[0x0][0x218] ;  /* 0x00008600ff22ab82 */ /* 0x000e620000000a00 */
[----:B-----5:R-:W-:Y:S02]  /*34c0*/  @!P5 IMAD R8, R33, UR24, RZ ;  /* 0x000000182108dc24 */ /* 0x020fe4000f8e02ff */
[----:B------:R-:W-:Y:S01]  /*34d0*/  @!P5 IMAD.MOV.U32 R9, RZ, RZ, R7 ;  /* 0x000000ffff09d224 */ /* 0x000fe200078e0007 */
[----:B------:R-:W-:Y:S01]  /*34e0*/  @P5 STS.128 [R2+0xc000], RZ ;  /* 0x00c000ff02005388 */ /* 0x000fe20000000c00 */
[----:B------:R-:W-:Y:S02]  /*34f0*/  @!P5 IMAD R13, R0, UR25, R8 ;  /* 0x00000019000ddc24 */ /* 0x000fe4000f8e0208 */
[----:B------:R-:W-:-:S02]  /*3500*/  VIADD R190, R193, 0x2000 ;  /* 0x00002000c1be7836 */ /* 0x000fc40000000000 */
[----:B------:R-:W-:Y:S02]  /*3510*/  VIADD R184, R192, 0x2000 ;  /* 0x00002000c0b87836 */ /* 0x000fe40000000000 */
[----:B------:R-:W-:Y:S02]  /*3520*/  IMAD.MOV.U32 R191, RZ, RZ, 0x20 ;  /* 0x00000020ffbf7424 */ /* 0x000fe400078e00ff */
[----:B------:R-:W-:Y:S01]  /*3530*/  IMAD.MOV.U32 R185, RZ, RZ, 0x40 ;  /* 0x00000040ffb97424 */ /* 0x000fe200078e00ff */
[----:B------:R-:W-:Y:S01]  /*3540*/  CS2R R126, SRZ ;  /* 0x00000000007e7805 */ /* 0x000fe2000001ff00 */
[----:B------:R-:W-:Y:S01]  /*3550*/  @!P5 IMAD.MOV.U32 R8, RZ, RZ, R6 ;  /* 0x000000ffff08d224 */ /* 0x000fe200078e0006 */
[----:B------:R-:W-:Y:S02]  /*3560*/  CS2R R124, SRZ ;  /* 0x00000000007c7805 */ /* 0x000fe4000001ff00 */
[----:B------:R-:W-:Y:S02]  /*3570*/  CS2R R130, SRZ ;  /* 0x0000000000827805 */ /* 0x000fe4000001ff00 */
[----:B------:R-:W-:Y:S01]  /*3580*/  CS2R R128, SRZ ;  /* 0x0000000000807805 */ /* 0x000fe2000001ff00 */
[----:B------:R-:W-:Y:S01]  /*3590*/  @!P5 IMAD.WIDE.U32 R8, R0, UR24, R8 ;  /* 0x000000180008dc25 */ /* 0x000fe2000f8e0008 */
[----:B------:R-:W-:-:S02]  /*35a0*/  CS2R R122, SRZ ;  /* 0x00000000007a7805 */ /* 0x000fc4000001ff00 */
[----:B------:R-:W-:Y:S02]  /*35b0*/  CS2R R120, SRZ ;  /* 0x0000000000787805 */ /* 0x000fe4000001ff00 */
[----:B------:R-:W-:Y:S01]  /*35c0*/  CS2R R118, SRZ ;  /* 0x0000000000767805 */ /* 0x000fe2000001ff00 */
[----:B------:R-:W-:Y:S01]  /*35d0*/  @!P5 IMAD.IADD R10, R9, 0x1, R13 ;  /* 0x00000001090ad824 */ /* 0x000fe200078e020d */
[----:B--2---:R-:W-:Y:S02]  /*35e0*/  @!P5 LEA R20, P6, R8, R20, 0x1 ;  /* 0x000000140814d211 */ /* 0x004fe400078c08ff */
[----:B------:R-:W-:Y:S02]  /*35f0*/  CS2R R116, SRZ ;  /* 0x0000000000747805 */ /* 0x000fe4000001ff00 */
[----:B------:R-:W-:Y:S02]  /*3600*/  IADD3.X R5, R11, UR48, R5, P0, !PT ;  /* 0x000000300b057c10 */ /* 0x000fe400087fe405 */
[----:B------:R-:W-:-:S02]  /*3610*/  CS2R R110, SRZ ;  /* 0x00000000006e7805 */ /* 0x000fc4000001ff00 */
[----:B------:R-:W-:Y:S02]  /*3620*/  @!P5 LEA.HI.X R21, R8, R21, R10, 0x1, P6 ;  /* 0x000000150815d211 */ /* 0x000fe400030f0c0a */
[----:B------:R-:W-:Y:S02]  /*3630*/  CS2R R108, SRZ ;  /* 0x00000000006c7805 */ /* 0x000fe4000001ff00 */
[----:B------:R-:W-:Y:S01]  /*3640*/  @!P3 IADD3 R10, P0, R0, 0x40, RZ ;  /* 0x00000040000ab810 */ /* 0x000fe20007f1e0ff */
[----:B------:R-:W-:Y:S01]  /*3650*/  IMAD R9, R19, UR12, RZ ;  /* 0x0000000c13097c24 */ /* 0x000fe2000f8e02ff */
[----:B------:R-:W-:Y:S01]  /*3660*/  ISETP.GE.AND P6, PT, R12, UR6, PT ;  /* 0x000000060c007c0c */ /* 0x000fe2000bfc6270 */
[----:B------:R-:W-:Y:S01]  /*3670*/  IMAD.WIDE.U32 R4, R16, UR12, R4 ;  /* 0x0000000c10047c25 */ /* 0x000fe2000f8e0004 */
[----:B------:R-:W-:Y:S01]  /*3680*/  @!PT LDS RZ, [RZ] ;  /* 0x00000000fffff984 */ /* 0x000fe20000000800 */
[----:B------:R-:W-:Y:S01]  /*3690*/  @!PT LDS RZ, [RZ] ;  /* 0x00000000fffff984 */ /* 0x000fe20000000800 */
[----:B------:R-:W-:Y:S01]  /*36a0*/  @!PT LDS RZ, [RZ] ;  /* 0x00000000fffff984 */ /* 0x000fe20000000800 */
[----:B------:R2:W-:Y:S01]  /*36b0*/  @!P5 LDGSTS.E.BYPASS.LTC128B.128 [R2+0xc000], desc[UR10][R20.64] ;  /* 0x0c0000001402dfae */ /* 0x0005e2000b901d4a */
[----:B------:R-:W-:Y:S02]  /*36c0*/  CS2R R114, SRZ ;  /* 0x0000000000727805 */ /* 0x000fe4000001ff00 */
[----:B------:R-:W-:Y:S01]  /*36d0*/  CS2R R112, SRZ ;  /* 0x0000000000707805 */ /* 0x000fe2000001ff00 */
[----:B------:R-:W-:Y:S01]  /*36e0*/  @!P3 IMAD.X R13, RZ, RZ, R33, P0 ;  /* 0x000000ffff0db224 */ /* 0x000fe200000e0621 */
[----:B------:R-:W-:Y:S01]  /*36f0*/  @!P2 IADD3 R11, P0, R0, 0x60, RZ ;  /* 0x00000060000ba810 */ /* 0x000fe20007f1e0ff */
[----:B------:R-:W-:Y:S01]  /*3700*/  IMAD R12, R16, UR13, R9 ;  /* 0x0000000d100c7c24 */ /* 0x000fe2000f8e0209 */
[----:B------:R-:W-:-:S02]  /*3710*/  CS2R R106, SRZ ;  /* 0x00000000006a7805 */ /* 0x000fc4000001ff00 */
[----:B------:R-:W-:Y:S02]  /*3720*/  CS2R R104, SRZ ;  /* 0x0000000000687805 */ /* 0x000fe4000001ff00 */
[----:B------:R-:W-:Y:S01]  /*3730*/  CS2R R102, SRZ ;  /* 0x0000000000667805 */ /* 0x000fe2000001ff00 */
[----:B------:R-:W-:Y:S01]  /*3740*/  IMAD.IADD R5, R5, 0x1, R12 ;  /* 0x0000000105057824 */ /* 0x000fe200078e020c */
[----:B------:R-:W-:Y:S01]  /*3750*/  CS2R R100, SRZ ;  /* 0x0000000000647805 */ /* 0x000fe2000001ff00 */
[----:B------:R-:W-:Y:S01]  /*3760*/  @!P2 IMAD.X R17, RZ, RZ, R33, P0 ;  /* 0x000000ffff11a224 */ /* 0x000fe200000e0621 */
[----:B------:R-:W-:Y:S01]  /*3770*/  @!P4 IADD3 R12, P0, R0, 0x20, RZ ;  /* 0x00000020000cc810 */ /* 0x000fe20007f1e0ff */
[----:B------:R-:W-:Y:S01]  /*3780*/  @!P3 IMAD R13, R13, UR24, RZ ;  /* 0x000000180d0dbc24 */ /* 0x000fe2000f8e02ff */
[----:B------:R-:W-:Y:S02]  /*3790*/  CS2R R94, SRZ ;  /* 0x00000000005e7805 */ /* 0x000fe4000001ff00 */
[----:B------:R-:W-:-:S02]  /*37a0*/  CS2R R92, SRZ ;  /* 0x00000000005c7805 */ /* 0x000fc4000001ff00 */
[----:B------:R-:W-:Y:S01]  /*37b0*/  CS2R R98, SRZ ;  /* 0x0000000000627805 */ /* 0x000fe2000001ff00 */
[----:B------:R-:W-:Y:S01]  /*37c0*/  @!P4 IMAD.X R16, RZ, RZ, R33, P0 ;  /* 0x000000ffff10c224 */ /* 0x000fe200000e0621 */
[----:B------:R-:W-:Y:S01]  /*37d0*/  CS2R R96, SRZ ;  /* 0x0000000000607805 */ /* 0x000fe2000001ff00 */
[--C-:B------:R-:W-:Y:S01]  /*37e0*/  @!P2 IMAD.MOV.U32 R8, RZ, RZ, R6.reuse ;  /* 0x000000ffff08a224 */ /* 0x100fe200078e0006 */
[----:B------:R-:W-:Y:S01]  /*37f0*/  CS2R R90, SRZ ;  /* 0x00000000005a7805 */ /* 0x000fe2000001ff00 */
[----:B------:R-:W-:Y:S01]  /*3800*/  @!P2 IMAD.MOV.U32 R9, RZ, RZ, R7 ;  /* 0x000000ffff09a224 */ /* 0x000fe200078e0007 */
[----:B------:R-:W-:Y:S01]  /*3810*/  CS2R R88, SRZ ;  /* 0x0000000000587805 */ /* 0x000fe2000001ff00 */
[C---:B------:R-:W-:Y:S01]  /*3820*/  @!P3 IMAD R24, R10.reuse, UR25, R13 ;  /* 0x000000190a18bc24 */ /* 0x040fe2000f8e020d */
[----:B------:R-:W-:Y:S01]  /*3830*/  CS2R R86, SRZ ;  /* 0x0000000000567805 */ /* 0x000fe2000001ff00 */
[----:B------:R-:W-:Y:S01]  /*3840*/  @!P3 IMAD.WIDE.U32 R6, R10, UR24, R6 ;  /* 0x000000180a06bc25 */ /* 0x000fe2000f8e0006 */
[----:B------:R-:W-:Y:S01]  /*3850*/  @!P3 IADD3 R10, P0, R0, 0x40, RZ ;  /* 0x00000040000ab810 */ /* 0x000fe20007f1e0ff */
[----:B--2---:R-:W2:Y:S01]  /*3860*/  @!P4 LDC.64 R20, c[0x0][0x220] ;  /* 0x00008800ff14cb82 */ /* 0x004ea20000000a00 */
        /* <DEDUP_REMOVED lines=9> */
[----:B------:R-:W-:Y:S01]  /*3900*/  @!P2 IMAD R25, R11, UR25, R13 ;  /* 0x000000190b19ac24 */ /* 0x000fe2000f8e020d */
[----:B------:R-:W-:Y:S01]  /*3910*/  CS2R R74, SRZ ;  /* 0x00000000004a7805 */ /* 0x000fe2000001ff00 */
[C---:B------:R-:W-:Y:S01]  /*3920*/  @!P4 IMAD R32, R12.reuse, UR27, R16 ;  /* 0x0000001b0c20cc24 */ /* 0x040fe2000f8e0210 */
[----:B------:R-:W-:Y:S01]  /*3930*/  CS2R R72, SRZ ;  /* 0x0000000000487805 */ /* 0x000fe2000001ff00 */
[----:B------:R-:W-:Y:S01]  /*3940*/  @!P4 IMAD.WIDE.U32 R12, R12, UR26, R14 ;  /* 0x0000001a0c0ccc25 */ /* 0x000fe2000f8e000e */
[----:B------:R-:W-:-:S02]  /*3950*/  CS2R R70, SRZ ;  /* 0x0000000000467805 */ /* 0x000fc4000001ff00 */
[----:B------:R-:W-:Y:S01]  /*3960*/  CS2R R68, SRZ ;  /* 0x0000000000447805 */ /* 0x000fe2000001ff00 */
[----:B------:R-:W-:Y:S01]  /*3970*/  ULDC UR16, c[0x0][0x394] ;  /* 0x0000e50000107ab9 */ /* 0x000fe20000000800 */
[----:B------:R-:W-:Y:S01]  /*3980*/  @!P3 IMAD.X R17, RZ, RZ, R33, P0 ;  /* 0x000000ffff11b224 */ /* 0x000fe200000e0621 */
[----:B----4-:R-:W-:Y:S01]  /*3990*/  @!P3 LEA R16, P0, R6, R26, 0x1 ;  /* 0x0000001a0610b211 */ /* 0x010fe200078008ff */
[----:B------:R-:W-:Y:S01]  /*39a0*/  @!P3 IMAD.IADD R14, R7, 0x1, R24 ;  /* 0x00000001070eb824 */ /* 0x000fe200078e0218 */
[----:B------:R-:W-:Y:S01]  /*39b0*/  ULDC UR7, c[0x0][0x2ec] ;  /* 0x0000bb0000077ab9 */ /* 0x000fe20000000800 */
[----:B------:R-:W-:-:S04]  /*39c0*/  @!P2 IMAD.WIDE.U32 R8, R11, UR24, R8 ;  /* 0x000000180b08ac25 */ /* 0x000fc8000f8e0008 */
[--C-:B------:R-:W-:Y:S02]  /*39d0*/  @!P3 IMAD.MOV.U32 R18, RZ, RZ, R4.reuse ;  /* 0x000000ffff12b224 */ /* 0x100fe400078e0004 */
[----:B------:R-:W-:Y:S01]  /*39e0*/  @!P2 IMAD.MOV.U32 R28, RZ, RZ, R4 ;  /* 0x000000ffff1ca224 */ /* 0x000fe200078e0004 */
[----:B------:R-:W-:Y:S01]  /*39f0*/  @P4 STS.128 [R2+0xd000], RZ ;  /* 0x00d000ff02004388 */ /* 0x000fe20000000c00 */
[----:B------:R-:W-:Y:S01]  /*3a00*/  @!P3 IMAD R11, R17, UR26, RZ ;  /* 0x0000001a110bbc24 */ /* 0x000fe2000f8e02ff */
[----:B------:R-:W-:Y:S01]  /*3a10*/  @!P3 LEA.HI.X R17, R6, R27, R14, 0x1, P0 ;  /* 0x0000001b0611b211 */ /* 0x000fe200000f0c0e */
[----:B------:R-:W-:Y:S01]  /*3a20*/  @!P5 IMAD R7, R33, UR26, RZ ;  /* 0x0000001a2107dc24 */ /* 0x000fe2000f8e02ff */
[----:B------:R-:W-:Y:S01]  /*3a30*/  @!PT LDS RZ, [RZ] ;  /* 0x00000000fffff984 */ /* 0x000fe20000000800 */
[----:B------:R-:W-:Y:S01]  /*3a40*/  @!PT LDS RZ, [RZ] ;  /* 0x00000000fffff984 */ /* 0x000fe20000000800 */
[----:B------:R-:W-:Y:S01]  /*3a50*/  @!PT LDS RZ, [RZ] ;  /* 0x00000000fffff984 */ /* 0x000fe20000000800 */
[----:B------:R-:W-:Y:S01]  /*3a60*/  @!P4 LDGSTS.E.BYPASS.LTC128B.128 [R2+0xd000], desc[UR10][R22.64] ;  /* 0x0d0000001602cfae */ /* 0x000fe2000b901d4a */
[----:B------:R-:W-:Y:S01]  /*3a70*/  @!P2 IMAD.IADD R6, R9, 0x1, R25 ;  /* 0x000000010906a824 */ /* 0x000fe200078e0219 */
[----:B-1----:R-:W-:Y:S01]  /*3a80*/  @!P2 LEA R14, P0, R8, R34, 0x1 ;  /* 0x00000022080ea211 */ /* 0x002fe200078008ff */
[--C-:B------:R-:W-:Y:S01]  /*3a90*/  @!P3 IMAD.MOV.U32 R19, RZ, RZ, R5.reuse ;  /* 0x000000ffff13b224 */ /* 0x100fe200078e0005 */
[----:B------:R-:W1:Y:S01]  /*3aa0*/  @!P3 LDC.64 R24, c[0x0][0x220] ;  /* 0x00008800ff18bb82 */ /* 0x000e620000000a00 */
[----:B------:R-:W-:Y:S01]  /*3ab0*/  @!P2 IMAD.MOV.U32 R29, RZ, RZ, R5 ;  /* 0x000000ffff1da224 */ /* 0x000fe200078e0005 */
[----:B------:R-:W-:Y:S01]  /*3ac0*/  SEL R190, R190, R193, !P1 ;  /* 0x000000c1bebe7207 */ /* 0x000fe20004800000 */
[----:B------:R-:W-:Y:S01]  /*3ad0*/  @!P5 IMAD R7, R0, UR27, R7 ;  /* 0x0000001b0007dc24 */ /* 0x000fe2000f8e0207 */
[----:B------:R-:W-:Y:S01]  /*3ae0*/  SEL R184, R184, R192, !P1 ;  /* 0x000000c0b8b87207 */ /* 0x000fe20004800000 */
[----:B------:R-:W-:Y:S01]  /*3af0*/  @!P5 IMAD.WIDE.U32 R4, R0, UR26, R4 ;  /* 0x0000001a0004dc25 */ /* 0x000fe2000f8e0004 */
[----:B------:R-:W-:Y:S01]  /*3b00*/  @!P2 LEA.HI.X R15, R8, R35, R6, 0x1, P0 ;  /* 0x00000023080fa211 */ /* 0x000fe200000f0c06 */
[----:B------:R-:W-:-:S02]  /*3b10*/  ULDC UR25, c[0x0][0x2dc] ;  /* 0x0000b70000197ab9 */ /* 0x000fc40000000800 */
[----:B------:R-:W-:Y:S01]  /*3b20*/  @!P3 IMAD R26, R10, UR27, R11 ;  /* 0x0000001b0a1abc24 */ /* 0x000fe2000f8e020b */
[----:B------:R-:W-:Y:S01]  /*3b30*/  @!P5 LEA R6, P0, R4, R30, 0x1 ;  /* 0x0000001e0406d211 */ /* 0x000fe200078008ff */
[----:B------:R-:W-:Y:S02]  /*3b40*/  @!P5 IMAD.IADD R5, R5, 0x1, R7 ;  /* 0x000000010505d824 */ /* 0x000fe400078e0207 */
[----:B------:R-:W-:Y:S02]  /*3b50*/  @!P3 IMAD.WIDE.U32 R10, R10, UR26, R18 ;  /* 0x0000001a0a0abc25 */ /* 0x000fe4000f8e0012 */
[----:B------:R-:W3:Y:S01]  /*3b60*/  @!P2 LDC.64 R18, c[0x0][0x220] ;  /* 0x00008800ff12ab82 */ /* 0x000ee20000000a00 */
        /* <DEDUP_REMOVED lines=18> */
[----:B------:R4:W-:Y:S01]  /*3c90*/  @!P5 LDGSTS.E.BYPASS.LTC128B.128 [R2+0x10000], desc[UR10][R6.64] ;  /* 0x100000000602dfae */ /* 0x0009e2000b901d4a */
[----:B-1----:R-:W-:-:S03]  /*3ca0*/  @!P3 LEA R8, P0, R10, R24, 0x1 ;  /* 0x000000180a08b211 */ /* 0x002fc600078008ff */
[----:B------:R-:W-:Y:S01]  /*3cb0*/  @P4 STS.128 [R2+0x11000], RZ ;  /* 0x011000ff02004388 */ /* 0x000fe20000000c00 */
[----:B--2---:R-:W-:Y:S01]  /*3cc0*/  @!P4 LEA R14, P5, R12, R20, 0x1 ;  /* 0x000000140c0ec211 */ /* 0x004fe200078a08ff */
[----:B----4-:R-:W-:Y:S02]  /*3cd0*/  @!P4 IMAD.IADD R6, R13, 0x1, R32 ;  /* 0x000000010d06c824 */ /* 0x010fe400078e0220 */
[----:B------:R-:W-:Y:S02]  /*3ce0*/  @!P3 IMAD.IADD R7, R11, 0x1, R26 ;  /* 0x000000010b07b824 */ /* 0x000fe400078e021a */
[----:B------:R-:W-:Y:S01]  /*3cf0*/  @!P2 IMAD R11, R0, UR27, R4 ;  /* 0x0000001b000bac24 */ /* 0x000fe2000f8e0204 */
[----:B------:R-:W-:Y:S01]  /*3d00*/  @!P4 LEA.HI.X R15, R12, R21, R6, 0x1, P5 ;  /* 0x000000150c0fc211 */ /* 0x000fe200028f0c06 */
[----:B------:R-:W-:Y:S01]  /*3d10*/  @!P2 IMAD.WIDE.U32 R4, R0, UR26, R28 ;  /* 0x0000001a0004ac25 */ /* 0x000fe2000f8e001c */
[----:B------:R-:W-:Y:S01]  /*3d20*/  @!P3 LEA.HI.X R9, R10, R25, R7, 0x1, P0 ;  /* 0x000000190a09b211 */ /* 0x000fe200000f0c07 */
[----:B------:R-:W-:-:S02]  /*3d30*/  ULDC UR26, c[0x0][0x398] ;  /* 0x0000e600001a7ab9 */ /* 0x000fc40000000800 */
[C---:B------:R-:W-:Y:S01]  /*3d40*/  VIADD R0, R36.reuse, 0x48 ;  /* 0x0000004824007836 */ /* 0x040fe20000000000 */
[----:B------:R-:W-:Y:S01]  /*3d50*/  @!PT LDS RZ, [RZ] ;  /* 0x00000000fffff984 */ /* 0x000fe20000000800 */
[----:B------:R-:W-:Y:S01]  /*3d60*/  @!PT LDS RZ, [RZ] ;  /* 0x00000000fffff984 */ /* 0x000fe20000000800 */
[----:B------:R-:W-:Y:S01]  /*3d70*/  @!PT LDS RZ, [RZ] ;  /* 0x00000000fffff984 */ /* 0x000fe20000000800 */
[----:B------:R-:W-:Y:S01]  /*3d80*/  @!P4 LDGSTS.E.BYPASS.LTC128B.128 [R2+0x11000], desc[UR10][R14.64] ;  /* 0x110000000e02cfae */ /* 0x000fe2000b901d4a */
[----:B------:R-:W-:Y:S01]  /*3d90*/  VIADD R7, R36, 0x40 ;  /* 0x0000004024077836 */ /* 0x000fe20000000000 */
[----:B---3--:R-:W-:Y:S01]  /*3da0*/  @!P2 LEA R6, P0, R4, R18, 0x1 ;  /* 0x000000120406a211 */ /* 0x008fe200078008ff */
[----:B------:R-:W-:Y:S01]  /*3db0*/  @!P2 IMAD.IADD R5, R5, 0x1, R11 ;  /* 0x000000010505a824 */ /* 0x000fe200078e020b */
[----:B------:R-:W-:Y:S01]  /*3dc0*/  ISETP.GE.AND P4, PT, R0, UR6, PT ;  /* 0x0000000600007c0c */ /* 0x000fe2000bf86270 */
[----:B------:R-:W-:Y:S01]  /*3dd0*/  @P3 STS.128 [R2+0x12000], RZ ;  /* 0x012000ff02003388 */ /* 0x000fe20000000c00 */
[----:B------:R-:W-:Y:S02]  /*3de0*/  ISETP.GE.AND P5, PT, R7, UR6, PT ;  /* 0x0000000607007c0c */ /* 0x000fe4000bfa6270 */
[----:B------:R-:W-:Y:S01]  /*3df0*/  @!P2 LEA.HI.X R7, R4, R19, R5, 0x1, P0 ;  /* 0x000000130407a211 */ /* 0x000fe200000f0c05 */
[----:B------:R-:W-:Y:S01]  /*3e00*/  @!PT LDS RZ, [RZ] ;  /* 0x00000000fffff984 */ /* 0x000fe20000000800 */
[----:B------:R-:W-:Y:S01]  /*3e10*/  @!PT LDS RZ, [RZ] ;  /* 0x00000000fffff984 */ /* 0x000fe20000000800 */
[----:B------:R-:W-:Y:S01]  /*3e20*/  @!PT LDS RZ, [RZ] ;  /* 0x00000000fffff984 */ /* 0x000fe20000000800 */
[----:B------:R1:W-:Y:S01]  /*3e30*/  @!P3 LDGSTS.E.BYPASS.LTC128B.128 [R2+0x12000], desc[UR10][R8.64] ;  /* 0x120000000802bfae */ /* 0x0003e2000b901d4a */
[C---:B------:R-:W-:Y:S01]  /*3e40*/  IMAD.SHL.U32 R4, R36.reuse, 0x4, RZ ;  /* 0x0000000424047824 */ /* 0x040fe200078e00ff */
[----:B------:R-:W-:-:S02]  /*3e50*/  ISETP.GE.AND P3, PT, R36, UR6, PT ;  /* 0x0000000624007c0c */ /* 0x000fc4000bf66270 */
[----:B------:R2:W-:Y:S04]  /*3e60*/  @P2 STS.128 [R2+0x13000], RZ ;  /* 0x013000ff02002388 */ /* 0x0005e80000000c00 */
[----:B------:R-:W-:Y:S01]  /*3e70*/  @!PT LDS RZ, [RZ] ;  /* 0x00000000fffff984 */ /* 0x000fe20000000800 */
[----:B------:R-:W-:Y:S01]  /*3e80*/  @!PT LDS RZ, [RZ] ;  /* 0x00000000fffff984 */ /* 0x000fe20000000800 */
[----:B------:R-:W-:Y:S01]  /*3e90*/  @!PT LDS RZ, [RZ] ;  /* 0x00000000fffff984 */ /* 0x000fe20000000800 */
[----:B------:R2:W-:Y:S01]  /*3ea0*/  @!P2 LDGSTS.E.BYPASS.LTC128B.128 [R2+0x13000], desc[UR10][R6.64] ;  /* 0x130000000602afae */ /* 0x0005e2000b901d4a */
[----:B------:R-:W-:-:S03]  /*3eb0*/  IADD3 R4, P2, R4, UR18, RZ ;  /* 0x0000001204047c10 */ /* 0x000fc6000ff5e0ff */
        /* <DEDUP_REMOVED lines=20> */
[----:B------:R-:W-:Y:S01]  /*4000*/  UIADD3 UR6, UR28, UR15, URZ ;  /* 0x0000000f1c067290 */ /* 0x000fe2000fffe03f */
[C---:B------:R-:W-:Y:S02]  /*4010*/  LOP3.LUT P0, RZ, R37.reuse, 0x2, RZ, 0xc0, !PT ;  /* 0x0000000225ff7812 */ /* 0x040fe4000780c0ff */
[----:B------:R-:W-:Y:S01]  /*4020*/  LOP3.LUT P3, RZ, R37, 0x4, RZ, 0xc0, !PT ;  /* 0x0000000425ff7812 */ /* 0x000fe2000786c0ff */
[----:B------:R-:W-:Y:S01]  /*4030*/  UIADD3 UR6, -UR8, 0x80, UR6 ;  /* 0x0000008008067890 */ /* 0x000fe2000fffe106 */
[----:B------:R-:W-:Y:S02]  /*4040*/  SEL R191, R191, 0xffffffe0, !P0 ;  /* 0xffffffe0bfbf7807 */ /* 0x000fe40004000000 */
[----:B------:R-:W-:Y:S02]  /*4050*/  SEL R185, R185, 0xffffffc0, !P3 ;  /* 0xffffffc0b9b97807 */ /* 0x000fe40005800000 */
[----:B------:R-:W-:-:S02]  /*4060*/  LEA R190, R190, UR4, 0x1 ;  /* 0x00000004bebe7c11 */ /* 0x000fc4000f8e08ff */
[----:B------:R-:W-:Y:S01]  /*4070*/  LEA R184, R184, UR4, 0x1 ;  /* 0x00000004b8b87c11 */ /* 0x000fe2000f8e08ff */
[----:B------:R-:W-:-:S03]  /*4080*/  UIADD3 UR24, UR6, -UR43, URZ ;  /* 0x8000002b06187290 */ /* 0x000fc6000fffe03f */
        /* <DEDUP_REMOVED lines=10> */
.L_x_2268:
[----:B------:R-:W0:Y:S01]  /*4130*/  LDGDEPBAR ;  /* 0x00000000000079af */ /* 0x000e220000000000 */
[----:B-1----:R-:W-:Y:S01]  /*4140*/  IADD3 R0, R190, R191, RZ ;  /* 0x000000bfbe007210 */ /* 0x002fe20007ffe0ff */
[----:B------:R-:W-:Y:S01]  /*4150*/  USHF.L.U32 UR12, UR9, 0x7, URZ ;  /* 0x00000007090c7899 */ /* 0x000fe2000800063f */
[----:B------:R-:W-:Y:S05]  /*4160*/  MOV R199, R197 ;  /* 0x000000c500c77202 */ /* 0x000fea0000000f00 */
        /* <DEDUP_REMOVED lines=158> */
[----:B------:R-:W-:Y:S05]  /*4b50*/  FMUL.FTZ R38, R38, UR6 ;  /* 0x0000000626267c20 */ /* 0x000fea0008410000 */
[----:B------:R4:W1:Y:S01]  /*4b60*/  MUFU.TANH R180, R26 ;  /* 0x0000001a00b47308 */ /* 0x0008620000002400 */
[----:B------:R-:W-:Y:S04]  /*4b70*/  HMMA.16816.F32 R64, R176, R6, R64 ;  /* 0x00000006b040723c */ /* 0x000fe80000001840 */
[----:B------:R-:W-:Y:S01]  /*4b80*/  FMUL.FTZ R39, R39, UR6 ;  /* 0x0000000627277c20 */ /* 0x000fe20008410000 */
[----:B------:R-:W-:Y:S01]  /*4b90*/  FMUL.FTZ R40, R40, UR6 ;  /* 0x0000000628287c20 */ /* 0x000fe20008410000 */
[----:B------:R-:W-:Y:S03]  /*4ba0*/  FMUL.FTZ R41, R41, UR6 ;  /* 0x0000000629297c20 */ /* 0x000fe60008410000 */
        /* <DEDUP_REMOVED lines=144> */
.L_x_2264:
[----:B------:R-:W2:Y:S01]  /*54b0*/  LDL R4, [R1+0x20] ;  /* 0x0000200001047983 */ /* 0x000ea20000100800 */
[----:B------:R-:W-:Y:S01]  /*54c0*/  UIADD3 UR16, UR8, 0x1, -UR15 ;  /* 0x0000000108107890 */ /* 0x000fe2000fffe80f */
[----:B------:R-:W-:Y:S01]  /*54d0*/  IMAD.U32 R0, RZ, RZ, UR21 ;  /* 0x00000015ff007e24 */ /* 0x000fe2000f8e00ff */
[----:B------:R-:W-:Y:S01]  /*54e0*/  UIADD3 UR13, -UR14, UR8, -UR15 ;  /* 0x000000080e0d7290 */ /* 0x000fe2000fffe90f */
[----:B------:R-:W3:Y:S02]  /*54f0*/  LDL R2, [R1+0x3c] ;  /* 0x00003c0001027983 */ /* 0x000ee40000100800 */
[----:B---3--:R-:W-:Y:S02]  /*5500*/  IMAD R0, R0, 0x80, R2 ;  /* 0x0000008000007824 */ /* 0x008fe400078e0202 */
[----:B--2---:R-:W-:Y:S01]  /*5510*/  VIADD R5, R4, UR12 ;  /* 0x0000000c04057c36 */ /* 0x004fe20008000000 */
[----:B------:R-:W-:Y:S01]  /*5520*/  UIADD3 UR12, UR16, UR26, URZ ;  /* 0x0000001a100c7290 */ /* 0x000fe2000fffe03f */
[C---:B----4-:R-:W-:Y:S02]  /*5530*/  VIADD R21, R0.reuse, 0x1 ;  /* 0x0000000100157836 */ /* 0x050fe40000000000 */
[C---:B------:R-:W-:Y:S01]  /*5540*/  VIADD R20, R0.reuse, 0x8 ;  /* 0x0000000800147836 */ /* 0x040fe20000000000 */
[----:B------:R-:W-:Y:S01]  /*5550*/  VIADDMNMX R4, R5, UR13, RZ, !PT ;  /* 0x0000000d05047c46 */ /* 0x000fe2000f8001ff */
[C---:B------:R-:W-:Y:S01]  /*5560*/  VIADD R19, R0.reuse, 0x9 ;  /* 0x0000000900137836 */ /* 0x040fe20000000000 */
[----:B------:R-:W-:Y:S01]  /*5570*/  UMOV UR16, UR14 ;  /* 0x0000000e00107c82 */ /* 0x000fe20008000000 */
[----:B------:R-:W-:Y:S01]  /*5580*/  IMAD.U32 R2, RZ, RZ, UR12 ;  /* 0x0000000cff027e24 */ /* 0x000fe2000f8e00ff */
[CC--:B------:R-:W-:Y:S01]  /*5590*/  ISETP.GE.AND P0, PT, R0.reuse, R4.reuse, PT ;  /* 0x000000040000720c */ /* 0x0c0fe20003f06270 */
[C---:B------:R-:W-:Y:S01]  /*55a0*/  VIADD R18, R0.reuse, 0x10 ;  /* 0x0000001000127836 */ /* 0x040fe20000000000 */
[----:B------:R-:W-:Y:S01]  /*55b0*/  ISETP.GE.AND P6, PT, R21, R4, PT ;  /* 0x000000041500720c */ /* 0x000fe20003fc6270 */
[C---:B------:R-:W-:Y:S01]  /*55c0*/  VIADD R17, R0.reuse, 0x11 ;  /* 0x0000001100117836 */ /* 0x040fe20000000000 */
[----:B------:R-:W-:Y:S01]  /*55d0*/  VIADDMNMX R2, R5, R2, UR8, PT ;  /* 0x0000000805027e46 */ /* 0x000fe2000b800102 */
[----:B-1----:R-:W-:Y:S01]  /*55e0*/  VIADD R16, R0, 0x18 ;  /* 0x0000001800107836 */ /* 0x002fe20000000000 */
        /* <DEDUP_REMOVED lines=19> */
[----:B------:R-:W-:Y:S01]  /*5720*/  IMAD.U32 R22, RZ, RZ, UR12 ;  /* 0x0000000cff167e24 */ /* 0x000fe2000f8e00ff */
[----:B------:R-:W-:Y:S01]  /*5730*/  ISETP.GE.AND P6, PT, R14, R4, PT ;  /* 0x000000040e00720c */ /* 0x000fe20003fc6270 */
[----:B------:R-:W-:Y:S01]  /*5740*/  VIADD R6, R5, 0x40 ;  /* 0x0000004005067836 */ /* 0x000fe20000000000 */
[-C--:B------:R-:W-:Y:S01]  /*5750*/  ISETP.GE.OR P5, PT, R20, R2.reuse, !P5 ;  /* 0x000000021400720c */ /* 0x080fe20006fa6670 */
[----:B------:R-:W-:Y:S01]  /*5760*/  IMAD.U32 R23, RZ, RZ, UR12 ;  /* 0x0000000cff177e24 */ /* 0x000fe2000f8e00ff */
        /* <DEDUP_REMOVED lines=34> */
[C---:B------:R-:W-:Y:S02]  /*5990*/  ISETP.GE.AND P4, PT, R21.reuse, R4, PT ;  /* 0x000000041500720c */ /* 0x040fe40003f86270 */
[----:B------:R-:W-:Y:S02]  /*59a0*/  VIMNMX R2, R2, UR8, PT ;  /* 0x0000000802027c48 */ /* 0x000fe4000bfe0100 */
[----:B------:R-:W-:Y:S02]  /*59b0*/  FSEL R60, R218, -INF , !P3 ;  /* 0xff800000da3c7808 */ /* 0x000fe40005800000 */
        /* <DEDUP_REMOVED lines=41> */
[--C-:B------:R-:W-:Y:S02]  /*5c50*/  IADD3 R22, R22, 0x40, R5.reuse ;  /* 0x0000004016167810 */ /* 0x100fe40007ffe005 */
[----:B------:R-:W-:Y:S02]  /*5c60*/  VIADDMNMX R6, R6, UR13, RZ, !PT ;  /* 0x0000000d06067c46 */ /* 0x000fe4000f8001ff */
[-C--:B------:R-:W-:Y:S02]  /*5c70*/  ISETP.GE.OR P6, PT, R9, R2.reuse, !P6 ;  /* 0x000000020900720c */ /* 0x080fe400077c6670 */
[-C--:B------:R-:W-:Y:S02]  /*5c80*/  ISETP.GE.OR P5, PT, R8, R2.reuse, !P5 ;  /* 0x000000020800720c */ /* 0x080fe40006fa6670 */
[----:B------:R-:W-:Y:S02]  /*5c90*/  ISETP.GE.OR P4, PT, R7, R2, !P4 ;  /* 0x000000020700720c */ /* 0x000fe40006786670 */
        /* <DEDUP_REMOVED lines=41> */
[----:B------:R-:W-:Y:S02]  /*5f30*/  VIADDMNMX R4, R4, UR13, RZ, !PT ;  /* 0x0000000d04047c46 */ /* 0x000fe4000f8001ff */
        /* <DEDUP_REMOVED lines=8> */
[----:B------:R-:W-:Y:S02]  /*5fc0*/  ISETP.GE.AND P2, PT, R7, R6, PT ;  /* 0x000000060700720c */ /* 0x000fe40003f46270 */
        /* <DEDUP_REMOVED lines=56> */
.L_x_2265:
        /* <DEDUP_REMOVED lines=59> */
[----:B----4-:R-:W-:Y:S02]  /*6700*/  FMUL.FTZ R2, R8, 1.4426950216293334961 ;  /* 0x3fb8aa3b08027820 */ /* 0x010fe40000410000 */
[--C-:B------:R-:W-:Y:S01]  /*6710*/  FFMA.FTZ R0, R32, UR7, -R5.reuse ;  /* 0x0000000720007c23 */ /* 0x100fe20008010805 */
[----:B------:R-:W-:Y:S01]  /*6720*/  FSEL R4, R4, RZ, P0 ;  /* 0x000000ff04047208 */ /* 0x000fe20000000000 */
[--C-:B------:R-:W-:Y:S01]  /*6730*/  FFMA.FTZ R10, R58, UR7, -R5.reuse ;  /* 0x000000073a0a7c23 */ /* 0x100fe20008010805 */
[----:B------:R-:W-:Y:S01]  /*6740*/  FSETP.NEU.FTZ.AND P0, PT, R8, -INF , PT ;  /* 0xff8000000800780b */ /* 0x000fe20003f1d000 */
[----:B------:R2:W-:Y:S01]  /*6750*/  MUFU.EX2 R154, R0 ;  /* 0x00000000009a7308 */ /* 0x0005e20000000800 */
[C---:B------:R-:W-:Y:S02]  /*6760*/  FMUL.FTZ R8, R9.reuse, 1.4426950216293334961 ;  /* 0x3fb8aa3b09087820 */ /* 0x040fe40000410000 */
[----:B------:R-:W-:Y:S02]  /*6770*/  FSEL R2, R2, RZ, P0 ;  /* 0x000000ff02027208 */ /* 0x000fe40000000000 */
[----:B------:R-:W-:Y:S05]  /*6780*/  FSETP.NEU.FTZ.AND P0, PT, R9, -INF , PT ;  /* 0xff8000000900780b */ /* 0x000fea0003f1d000 */
[----:B-1----:R1:W-:Y:S01]  /*6790*/  MUFU.EX2 R86, R10 ;  /* 0x0000000a00567308 */ /* 0x0023e20000000800 */
[--C-:B------:R-:W-:Y:S09]  /*67a0*/  FFMA.FTZ R9, R45, UR7, -R2.reuse ;  /* 0x000000072d097c23 */ /* 0x100ff20008010802 */
[----:B------:R3:W-:Y:S01]  /*67b0*/  MUFU.EX2 R105, R9 ;  /* 0x0000000900697308 */ /* 0x0007e20000000800 */
[--C-:B--2---:R-:W-:Y:S09]  /*67c0*/  FFMA.FTZ R0, R33, UR7, -R5.reuse ;  /* 0x0000000721007c23 */ /* 0x104ff20008010805 */
[----:B------:R2:W-:Y:S01]  /*67d0*/  MUFU.EX2 R153, R0 ;  /* 0x0000000000997308 */ /* 0x0005e20000000800 */
[----:B-1----:R-:W-:Y:S09]  /*67e0*/  FFMA.FTZ R10, R66, UR7, -R2 ;  /* 0x00000007420a7c23 */ /* 0x002ff20008010802 */
[----:B------:R-:W-:Y:S01]  /*67f0*/  MUFU.EX2 R74, R10 ;  /* 0x0000000a004a7308 */ /* 0x000fe20000000800 */
[--C-:B---3--:R-:W-:Y:S09]  /*6800*/  FFMA.FTZ R9, R60, UR7, -R5.reuse ;  /* 0x000000073c097c23 */ /* 0x108ff20008010805 */
[----:B------:R-:W-:Y:S01]  /*6810*/  MUFU.EX2 R85, R9 ;  /* 0x0000000900557308 */ /* 0x000fe20000000800 */
[--C-:B--2---:R-:W-:Y:S09]  /*6820*/  FFMA.FTZ R0, R28, UR7, -R4.reuse ;  /* 0x000000071c007c23 */ /* 0x104ff20008010804 */
[----:B------:R1:W-:Y:S02]  /*6830*/  MUFU.EX2 R151, R0 ;  /* 0x0000000000977308 */ /* 0x0003e40000000800 */
[--C-:B-1----:R-:W-:Y:S08]  /*6840*/  FFMA.FTZ R0, R29, UR7, -R4.reuse ;  /* 0x000000071d007c23 */ /* 0x102ff00008010804 */
        /* <DEDUP_REMOVED lines=41> */
[----:B-1----:R-:W-:Y:S09]  /*6ae0*/  FFMA.FTZ R8, R20, UR7, -R0 ;  /* 0x0000000714087c23 */ /* 0x002ff20008010800 */
[----:B------:R1:W-:Y:S01]  /*6af0*/  MUFU.EX2 R245, R8 ;  /* 0x0000000800f57308 */ /* 0x0003e20000000800 */
[----:B---3--:R-:W-:Y:S09]  /*6b00*/  FFMA.FTZ R6, R62, UR7, -R4 ;  /* 0x000000073e067c23 */ /* 0x008ff20008010804 */
        /* <DEDUP_REMOVED lines=57> */
[--C-:B-1----:R-:W-:Y:S01]  /*6ea0*/  FFMA.FTZ R8, R133, UR7, -R5.reuse ;  /* 0x0000000785087c23 */ /* 0x102fe20008010805 */
[----:B------:R-:W-:Y:S07]  /*6eb0*/  FFMA.FTZ R5, R136, UR7, -R5 ;  /* 0x0000000788057c23 */ /* 0x000fee0008010805 */
[----:B------:R1:W-:Y:S10]  /*6ec0*/  MUFU.EX2 R82, R8 ;  /* 0x0000000800527308 */ /* 0x0003f40000000800 */
[----:B------:R2:W-:Y:S01]  /*6ed0*/  MUFU.EX2 R69, R5 ;  /* 0x0000000500457308 */ /* 0x0005e20000000800 */
[--C-:B-1----:R-:W-:Y:S01]  /*6ee0*/  FFMA.FTZ R8, R12, UR7, -R0.reuse ;  /* 0x000000070c087c23 */ /* 0x102fe20008010800 */
[----:B------:R-:W-:Y:S08]  /*6ef0*/  FFMA.FTZ R0, R59, UR7, -R0 ;  /* 0x000000073b007c23 */ /* 0x000ff00008010800 */
[----:B------:R-:W-:Y:S01]  /*6f00*/  MUFU.EX2 R76, R8 ;  /* 0x00000008004c7308 */ /* 0x000fe20000000800 */
[--C-:B--2---:R-:W-:Y:S01]  /*6f10*/  FFMA.FTZ R5, R67, UR7, -R4.reuse ;  /* 0x0000000743057c23 */ /* 0x104fe20008010804 */
[----:B------:R-:W-:Y:S08]  /*6f20*/  FFMA.FTZ R4, R132, UR7, -R4 ;  /* 0x0000000784047c23 */ /* 0x000ff00008010804 */
[----:B------:R1:W-:Y:S10]  /*6f30*/  MUFU.EX2 R68, R5 ;  /* 0x0000000500447308 */ /* 0x0003f40000000800 */
[----:B------:R2:W3:Y:S10]  /*6f40*/  MUFU.EX2 R3, R4 ;  /* 0x0000000400037308 */ /* 0x0004f40000000800 */
[----:B------:R3:W-:Y:S01]  /*6f50*/  MUFU.EX2 R71, R0 ;  /* 0x0000000000477308 */ /* 0x0007e20000000800 */
[--C-:B-1----:R-:W-:Y:S09]  /*6f60*/  FFMA.FTZ R5, R65, UR7, -R2.reuse ;  /* 0x0000000741057c23 */ /* 0x102ff20008010802 */
[----:B------:R1:W-:Y:S01]  /*6f70*/  MUFU.EX2 R77, R5 ;  /* 0x00000005004d7308 */ /* 0x0003e20000000800 */
[--C-:B--2---:R-:W-:Y:S01]  /*6f80*/  FFMA.FTZ R4, R64, UR7, -R2.reuse ;  /* 0x0000000740047c23 */ /* 0x104fe20008010802 */
[----:B------:R-:W-:Y:S08]  /*6f90*/  FFMA.FTZ R2, R61, UR7, -R2 ;  /* 0x000000073d027c23 */ /* 0x000ff00008010802 */
[----:B------:R2:W4:Y:S01]  /*6fa0*/  MUFU.EX2 R78, R4 ;  /* 0x00000004004e7308 */ /* 0x0005220000000800 */
[----:B---3--:R-:W-:Y:S09]  /*6fb0*/  F2FP.F16.F32.PACK_AB R0, R3, R68 ;  /* 0x000000440300723e */ /* 0x008ff200000000ff */
[----:B------:R3:W4:Y:S01]  /*6fc0*/  MUFU.EX2 R73, R2 ;  /* 0x0000000200497308 */ /* 0x0007220000000800 */
[----:B-1----:R-:W-:Y:S02]  /*6fd0*/  F2FP.F16.F32.PACK_AB R5, R112, R32 ;  /* 0x000000207005723e */ /* 0x002fe400000000ff */
[----:B--2---:R-:W-:Y:S05]  /*6fe0*/  F2FP.F16.F32.PACK_AB R4, R153, R154 ;  /* 0x0000009a9904723e */ /* 0x004fea00000000ff */
        /* <DEDUP_REMOVED lines=194> */
[C---:B------:R-:W-:Y:S01]  /*7c10*/  FADD.FTZ R22, -R149.reuse, R22 ;  /* 0x0000001695167221 */ /* 0x040fe20000010100 */
[----:B------:R-:W-:Y:S01]  /*7c20*/  FADD.FTZ R23, -R149, R23 ;  /* 0x0000001795177221 */ /* 0x000fe20000010100 */
[----:B------:R-:W-:Y:S03]  /*7c30*/  FADD.FTZ R20, -R150, R20 ;  /* 0x0000001496147221 */ /* 0x000fe60000010100 */
[----:B------:R-:W-:Y:S01]  /*7c40*/  FMUL.FTZ R5, R5, UR6 ;  /* 0x0000000605057c20 */ /* 0x000fe20008410000 */
[C---:B------:R-:W-:Y:S01]  /*7c50*/  FADD.FTZ R24, -R148.reuse, R24 ;  /* 0x0000001894187221 */ /* 0x040fe20000010100 */
[----:B------:R-:W-:Y:S01]  /*7c60*/  FADD.FTZ R25, -R148, R25 ;  /* 0x0000001994197221 */ /* 0x000fe20000010100 */
[----:B------:R-:W-:Y:S01]  /*7c70*/  FADD.FTZ R27, -R144, R27 ;  /* 0x0000001b901b7221 */ /* 0x000fe20000010100 */
[----:B------:R-:W-:Y:S01]  /*7c80*/  FMUL.FTZ R20, R252, R20 ;  /* 0x00000014fc147220 */ /* 0x000fe20000410000 */
[----:B------:R-:W-:Y:S01]  /*7c90*/  FMUL.FTZ R24, R110, R24 ;  /* 0x000000186e187220 */ /* 0x000fe20000410000 */
[----:B------:R-:W-:Y:S01]  /*7ca0*/  FMUL.FTZ R25, R109, R25 ;  /* 0x000000196d197220 */ /* 0x000fe20000410000 */
[----:B------:R1:W5:Y:S01]  /*7cb0*/  LDL.LU R110, [R1+0x128] ;  /* 0x00012800016e7983 */ /* 0x0003620000300800 */
[----:B------:R-:W-:Y:S01]  /*7cc0*/  FMUL.FTZ R27, R107, R27 ;  /* 0x0000001b6b1b7220 */ /* 0x000fe20000410000 */
[C---:B------:R-:W-:Y:S01]  /*7cd0*/  FADD.FTZ R28, -R148.reuse, R28 ;  /* 0x0000001c941c7221 */ /* 0x040fe20000010100 */
[----:B------:R-:W-:Y:S01]  /*7ce0*/  FADD.FTZ R29, -R148, R29 ;  /* 0x0000001d941d7221 */ /* 0x000fe20000010100 */
[----:B------:R1:W5:Y:S01]  /*7cf0*/  LDL.LU R109, [R1+0x124] ;  /* 0x00012400016d7983 */ /* 0x0003620000300800 */
[----:B------:R-:W-:Y:S01]  /*7d00*/  FADD.FTZ R26, -R144, R26 ;  /* 0x0000001a901a7221 */ /* 0x000fe20000010100 */
[----:B------:R-:W-:Y:S01]  /*7d10*/  FMUL.FTZ R28, R106, R28 ;  /* 0x0000001c6a1c7220 */ /* 0x000fe20000410000 */
[----:B------:R-:W-:Y:S01]  /*7d20*/  FMUL.FTZ R29, R105, R29 ;  /* 0x0000001d691d7220 */ /* 0x000fe20000410000 */
[----:B------:R-:W-:Y:S01]  /*7d30*/  FADD.FTZ R32, -R150, R32 ;  /* 0x0000002096207221 */ /* 0x000fe20000010100 */
[----:B------:R-:W-:Y:S01]  /*7d40*/  FMUL.FTZ R26, R108, R26 ;  /* 0x0000001a6c1a7220 */ /* 0x000fe20000410000 */
[----:B------:R-:W-:Y:S01]  /*7d50*/  FADD.FTZ R33, -R150, R33 ;  /* 0x0000002196217221 */ /* 0x000fe20000010100 */
[----:B------:R1:W5:Y:S01]  /*7d60*/  LDL.LU R108, [R1+0x120] ;  /* 0x00012000016c7983 */ /* 0x0003620000300800 */
[C---:B------:R-:W-:Y:S01]  /*7d70*/  FADD.FTZ R30, -R144.reuse, R30 ;  /* 0x0000001e901e7221 */ /* 0x040fe20000010100 */
[----:B------:R-:W-:Y:S01]  /*7d80*/  FADD.FTZ R31, -R144, R31 ;  /* 0x0000001f901f7221 */ /* 0x000fe20000010100 */
[----:B------:R-:W-:Y:S01]  /*7d90*/  FADD.FTZ R34, -R149, R34 ;  /* 0x0000002295227221 */ /* 0x000fe20000010100 */
[----:B------:R1:W5:Y:S01]  /*7da0*/  LDL.LU R107, [R1+0x11c] ;  /* 0x00011c00016b7983 */ /* 0x0003620000300800 */
[----:B------:R-:W-:Y:S01]  /*7db0*/  FMUL.FTZ R30, R104, R30 ;  /* 0x0000001e681e7220 */ /* 0x000fe20000410000 */
[----:B------:R-:W-:Y:S01]  /*7dc0*/  FMUL.FTZ R31, R103, R31 ;  /* 0x0000001f671f7220 */ /* 0x000fe20000410000 */
[----:B------:R-:W-:Y:S01]  /*7dd0*/  FADD.FTZ R35, -R149, R35 ;  /* 0x0000002395237221 */ /* 0x000fe20000010100 */
[----:B------:R1:W5:Y:S01]  /*7de0*/  LDL.LU R106, [R1+0x118] ;  /* 0x00011800016a7983 */ /* 0x0003620000300800 */
[----:B------:R-:W-:Y:S01]  /*7df0*/  FADD.FTZ R21, -R150, R21 ;  /* 0x0000001596157221 */ /* 0x000fe20000010100 */
[----:B------:R-:W-:Y:S01]  /*7e00*/  FFMA.FTZ R4, -R165, R165, 1 ;  /* 0x3f800000a5047423 */ /* 0x000fe200000101a5 */
[----:B------:R-:W-:Y:S01]  /*7e10*/  FMUL.FTZ R9, R9, UR6 ;  /* 0x0000000609097c20 */ /* 0x000fe20008410000 */
[----:B------:R1:W5:Y:S01]  /*7e20*/  LDL.LU R105, [R1+0x114] ;  /* 0x0001140001697983 */ /* 0x0003620000300800 */
[----:B------:R-:W-:Y:S01]  /*7e30*/  FMUL.FTZ R21, R250, R21 ;  /* 0x00000015fa157220 */ /* 0x000fe20000410000 */
        /* <DEDUP_REMOVED lines=8> */
[----:B------:R-:W-:Y:S01]  /*7ec0*/  FMUL.FTZ R5, R5, UR6 ;  /* 0x0000000605057c20 */ /* 0x000fe20008410000 */
[----:B------:R-:W-:Y:S01]  /*7ed0*/  FFMA.FTZ R2, -R160, R160, 1 ;  /* 0x3f800000a0027423 */ /* 0x000fe200000101a0 */
[----:B------:R-:W-:Y:S01]  /*7ee0*/  FFMA.FTZ R0, -R163, R163, 1 ;  /* 0x3f800000a3007423 */ /* 0x000fe200000101a3 */
[----:B------:R-:W-:Y:S01]  /*7ef0*/  FMUL.FTZ R4, R4, UR6 ;  /* 0x0000000604047c20 */ /* 0x000fe20008410000 */
[----:B------:R-:W-:Y:S01]  /*7f00*/  FMUL.FTZ R17, R136, R5 ;  /* 0x0000000588117220 */ /* 0x000fe20000410000 */
[----:B------:R-:W-:Y:S01]  /*7f10*/  FMUL.FTZ R2, R2, UR6 ;  /* 0x0000000602027c20 */ /* 0x000fe20008410000 */
[----:B------:R-:W-:Y:S01]  /*7f20*/  FMUL.FTZ R0, R0, UR6 ;  /* 0x0000000600007c20 */ /* 0x000fe20008410000 */
[----:B------:R-:W-:Y:S01]  /*7f30*/  FMUL.FTZ R16, R16, R4 ;  /* 0x0000000410107220 */ /* 0x000fe20000410000 */
[----:B------:R-:W-:Y:S01]  /*7f40*/  F2FP.F16.F32.PACK_AB R152, R8, R9 ;  /* 0x000000090898723e */ /* 0x000fe200000000ff */
[----:B------:R-:W2:Y:S01]  /*7f50*/  LDSM.16.M88.4 R4, [R188+0x5000] ;  /* 0x00500000bc04783b */ /* 0x000ea20000000200 */
[----:B------:R-:W-:Y:S01]  /*7f60*/  FMUL.FTZ R13, R139, R2 ;  /* 0x000000028b0d7220 */ /* 0x000fe20000410000 */
[----:B------:R-:W-:Y:S01]  /*7f70*/  FMUL.FTZ R10, R153, R0 ;  /* 0x00000000990a7220 */ /* 0x000fe20000410000 */
[----:B------:R-:W-:Y:S01]  /*7f80*/  F2FP.F16.F32.PACK_AB R139, R16, R17 ;  /* 0x00000011108b723e */ /* 0x000fe200000000ff */
[----:B------:R-:W-:Y:S01]  /*7f90*/  FFMA.FTZ R0, -R166, R166, 1 ;  /* 0x3f800000a6007423 */ /* 0x000fe200000101a6 */
[----:B------:R-:W-:Y:S01]  /*7fa0*/  FFMA.FTZ R9, -R174, R174, 1 ;  /* 0x3f800000ae097423 */ /* 0x000fe200000101ae */
[----:B------:R-:W-:Y:S01]  /*7fb0*/  F2FP.F16.F32.PACK_AB R153, R12, R13 ;  /* 0x0000000d0c99723e */ /* 0x000fe200000000ff */
[----:B------:R-:W-:Y:S01]  /*7fc0*/  FMUL.FTZ R13, R249, R22 ;  /* 0x00000016f90d7220 */ /* 0x000fe20000410000 */
[----:B------:R-:W-:Y:S01]  /*7fd0*/  FMUL.FTZ R12, R248, R23 ;  /* 0x00000017f80c7220 */ /* 0x000fe20000410000 */
[----:B------:R-:W-:Y:S01]  /*7fe0*/  FMUL.FTZ R0, R0, UR6 ;  /* 0x0000000600007c20 */ /* 0x000fe20008410000 */
[----:B------:R-:W-:Y:S01]  /*7ff0*/  FMUL.FTZ R9, R9, UR6 ;  /* 0x0000000609097c20 */ /* 0x000fe20008410000 */
[----:B------:R-:W-:Y:S01]  /*8000*/  FFMA.FTZ R8, -R173, R173, 1 ;  /* 0x3f800000ad087423 */ /* 0x000fe200000101ad */
[----:B------:R-:W-:Y:S03]  /*8010*/  FFMA.FTZ R2, -R164, R164, 1 ;  /* 0x3f800000a4027423 */ /* 0x000fe600000101a4 */
[----:B------:R-:W-:Y:S01]  /*8020*/  FMUL.FTZ R8, R8, UR6 ;  /* 0x0000000608087c20 */ /* 0x000fe20008410000 */
[----:B------:R-:W-:Y:S04]  /*8030*/  FMUL.FTZ R2, R2, UR6 ;  /* 0x0000000602027c20 */ /* 0x000fe80008410000 */
[----:B------:R-:W-:Y:S01]  /*8040*/  FMUL.FTZ R11, R154, R2 ;  /* 0x000000029a0b7220 */ /* 0x000fe20000410000 */
[----:B------:R-:W-:Y:S01]  /*8050*/  F2FP.F16.F32.PACK_AB R154, R14, R15 ;  /* 0x0000000f0e9a723e */ /* 0x000fe200000000ff */
[----:B------:R-:W-:Y:S01]  /*8060*/  FMUL.FTZ R14, R19, R0 ;  /* 0x00000000130e7220 */ /* 0x000fe20000410000 */
        /* <DEDUP_REMOVED lines=8> */
[----:B------:R-:W-:Y:S01]  /*80f0*/  FFMA.FTZ R8, -R181, R181, 1 ;  /* 0x3f800000b5087423 */ /* 0x000fe200000101b5 */
        /* <DEDUP_REMOVED lines=8> */
[-C--:B--2---:R-:W-:Y:S03]  /*8180*/  HMMA.16816.F32 R36, R132, R4.reuse, R36 ;  /* 0x000000048424723c */ /* 0x084fe60000001824 */
[----:B------:R-:W-:Y:S01]  /*8190*/  FMUL.FTZ R2, R2, UR6 ;  /* 0x0000000602027c20 */ /* 0x000fe20008410000 */
[----:B------:R-:W-:Y:S01]  /*81a0*/  FFMA.FTZ R0, -R175, R175, 1 ;  /* 0x3f800000af007423 */ /* 0x000fe200000101af */
[----:B------:R-:W-:Y:S01]  /*81b0*/  F2FP.F16.F32.PACK_AB R137, R10, R11 ;  /* 0x0000000b0a89723e */ /* 0x000fe200000000ff */
[C---:B------:R-:W-:Y:S05]  /*81c0*/  HMMA.16816.F32 R40, R140.reuse, R4, R40 ;  /* 0x000000048c28723c */ /* 0x040fea0000001828 */
[----:B------:R-:W-:Y:S01]  /*81d0*/  FMUL.FTZ R13, R13, R2 ;  /* 0x000000020d0d7220 */ /* 0x000fe20000410000 */
[-C--:B------:R-:W-:Y:S05]  /*81e0*/  HMMA.16816.F32 R44, R140, R6.reuse, R44 ;  /* 0x000000068c2c723c */ /* 0x080fea000000182c */
[----:B------:R-:W-:Y:S01]  /*81f0*/  F2FP.F16.F32.PACK_AB R136, R12, R13 ;  /* 0x0000000d0c88723e */ /* 0x000fe200000000ff */
[----:B------:R-:W-:Y:S01]  /*8200*/  FMUL.FTZ R12, R102, R32 ;  /* 0x00000020660c7220 */ /* 0x000fe20000410000 */
[C---:B------:R-:W-:Y:S01]  /*8210*/  HMMA.16816.F32 R48, R132.reuse, R6, R48 ;  /* 0x000000068430723c */ /* 0x040fe20000001830 */
[----:B------:R1:W5:Y:S03]  /*8220*/  LDL.LU R102, [R1+0x108] ;  /* 0x0001080001667983 */ /* 0x0003660000300800 */
[----:B------:R-:W-:Y:S01]  /*8230*/  FMUL.FTZ R13, R100, R34 ;  /* 0x00000022640d7220 */ /* 0x000fe20000410000 */
[C---:B------:R-:W-:Y:S01]  /*8240*/  FADD.FTZ R36, -R150.reuse, R36 ;  /* 0x0000002496247221 */ /* 0x040fe20000010100 */
[----:B------:R-:W-:Y:S01]  /*8250*/  FADD.FTZ R37, -R150, R37 ;  /* 0x0000002596257221 */ /* 0x000fe20000010100 */
[C---:B------:R-:W-:Y:S01]  /*8260*/  FADD.FTZ R38, -R149.reuse, R38 ;  /* 0x0000002695267221 */ /* 0x040fe20000010100 */
[----:B------:R-:W-:Y:S03]  /*8270*/  FADD.FTZ R39, -R149, R39 ;  /* 0x0000002795277221 */ /* 0x000fe60000010100 */
        /* <DEDUP_REMOVED lines=24> */
[----:B------:R-:W-:Y:S01]  /*8400*/  FMUL.FTZ R0, R0, UR6 ;  /* 0x0000000600007c20 */ /* 0x000fe20008410000 */
[----:B------:R-:W-:Y:S01]  /*8410*/  FMUL.FTZ R19, R85, R49 ;  /* 0x0000003155137220 */ /* 0x000fe20000410000 */
[----:B------:R-:W-:Y:S01]  /*8420*/  FFMA.FTZ R5, -R196, R196, 1 ;  /* 0x3f800000c4057423 */ /* 0x000fe200000101c4 */
[----:B------:R-:W-:Y:S01]  /*8430*/  FFMA.FTZ R4, -R195, R195, 1 ;  /* 0x3f800000c3047423 */ /* 0x000fe200000101c3 */
[----:B------:R-:W-:Y:S01]  /*8440*/  FMUL.FTZ R14, R27, R0 ;  /* 0x000000001b0e7220 */ /* 0x000fe20000410000 */
[----:B------:R-:W-:Y:S01]  /*8450*/  FMUL.FTZ R27, R101, R33 ;  /* 0x00000021651b7220 */ /* 0x000fe20000410000 */
[----:B------:R-:W-:Y:S01]  /*8460*/  FMUL.FTZ R5, R5, UR6 ;  /* 0x0000000605057c20 */ /* 0x000fe20008410000 */
[----:B------:R1:W5:Y:S01]  /*8470*/  LDL.LU R101, [R1+0x104] ;  /* 0x0001040001657983 */ /* 0x0003620000300800 */
[----:B------:R-:W-:Y:S01]  /*8480*/  FMUL.FTZ R4, R4, UR6 ;  /* 0x0000000604047c20 */ /* 0x000fe20008410000 */
[----:B------:R-:W-:Y:S01]  /*8490*/  FFMA.FTZ R2, -R180, R180, 1 ;  /* 0x3f800000b4027423 */ /* 0x000fe200000101b4 */
[----:B------:R-:W-:Y:S01]  /*84a0*/  FMUL.FTZ R9, R28, R5 ;  /* 0x000000051c097220 */ /* 0x000fe20000410000 */
[----:B------:R1:W5:Y:S01]  /*84b0*/  LDL.LU R100, [R1+0x100] ;  /* 0x0001000001647983 */ /* 0x0003620000300800 */
        /* <DEDUP_REMOVED lines=11> */
[----:B------:R1:W5:Y:S01]  /*8570*/  LDL.LU R99, [R1+0xfc] ;  /* 0x0000fc0001637983 */ /* 0x0003620000300800 */
[----:B------:R-:W-:Y:S01]  /*8580*/  FMUL.FTZ R0, R0, UR6 ;  /* 0x0000000600007c20 */ /* 0x000fe20008410000 */
[----:B------:R-:W-:Y:S01]  /*8590*/  F2FP.F16.F32.PACK_AB R29, R8, R9 ;  /* 0x00000009081d723e */ /* 0x000fe200000000ff */
[----:B------:R-:W-:Y:S01]  /*85a0*/  FFMA.FTZ R9, -R207, R207, 1 ;  /* 0x3f800000cf097423 */ /* 0x000fe200000101cf */
[----:B------:R-:W2:Y:S01]  /*85b0*/  LDSM.16.M88.4 R4, [R188+0x5800] ;  /* 0x00580000bc04783b */ /* 0x000ea20000000200 */
[----:B------:R-:W-:Y:S01]  /*85c0*/  FMUL.FTZ R10, R31, R0 ;  /* 0x000000001f0a7220 */ /* 0x000fe20000410000 */
[----:B------:R-:W-:Y:S01]  /*85d0*/  F2FP.F16.F32.PACK_AB R31, R16, R17 ;  /* 0x00000011101f723e */ /* 0x000fe200000000ff */
[----:B------:R-:W-:Y:S01]  /*85e0*/  FMUL.FTZ R9, R9, UR6 ;  /* 0x0000000609097c20 */ /* 0x000fe20008410000 */
[----:B------:R1:W5:Y:S01]  /*85f0*/  LDL.LU R98, [R1+0xf8] ;  /* 0x0000f80001627983 */ /* 0x0003620000300800 */
[----:B------:R-:W-:Y:S01]  /*8600*/  F2FP.F16.F32.PACK_AB R27, R27, R12 ;  /* 0x0000000c1b1b723e */ /* 0x000fe200000000ff */
        /* <DEDUP_REMOVED lines=9> */
[----:B------:R-:W-:Y:S01]  /*86a0*/  F2FP.F16.F32.PACK_AB R30, R14, R15 ;  /* 0x0000000f0e1e723e */ /* 0x000fe200000000ff */
[----:B------:R1:W5:Y:S01]  /*86b0*/  LDL.LU R95, [R1+0xec] ;  /* 0x0000ec00015f7983 */ /* 0x0003620000300800 */
[----:B------:R-:W-:Y:S01]  /*86c0*/  FMUL.FTZ R14, R84, R50 ;  /* 0x00000032540e7220 */ /* 0x000fe20000410000 */
[----:B------:R-:W-:Y:S01]  /*86d0*/  FMUL.FTZ R25, R25, R8 ;  /* 0x0000000819197220 */ /* 0x000fe20000410000 */
[----:B------:R-:W-:Y:S01]  /*86e0*/  F2FP.F16.F32.PACK_AB R28, R10, R11 ;  /* 0x0000000b0a1c723e */ /* 0x000fe200000000ff */
[----:B------:R1:W5:Y:S01]  /*86f0*/  LDL.LU R94, [R1+0xe8] ;  /* 0x0000e800015e7983 */ /* 0x0003620000300800 */
[----:B------:R-:W-:Y:S01]  /*8700*/  FMUL.FTZ R10, R36, R9 ;  /* 0x00000009240a7220 */ /* 0x000fe20000410000 */
[----:B------:R-:W-:Y:S01]  /*8710*/  FMUL.FTZ R26, R26, R0 ;  /* 0x000000001a1a7220 */ /* 0x000fe20000410000 */
[----:B------:R-:W-:Y:S01]  /*8720*/  FFMA.FTZ R9, -R211, R211, 1 ;  /* 0x3f800000d3097423 */ /* 0x000fe200000101d3 */
[----:B------:R1:W5:Y:S01]  /*8730*/  LDL.LU R93, [R1+0xe4] ;  /* 0x0000e400015d7983 */ /* 0x0003620000300800 */
[----:B------:R-:W-:Y:S01]  /*8740*/  FFMA.FTZ R2, -R201, R201, 1 ;  /* 0x3f800000c9027423 */ /* 0x000fe200000101c9 */
[----:B------:R-:W-:Y:S01]  /*8750*/  F2FP.F16.F32.PACK_AB R25, R25, R10 ;  /* 0x0000000a1919723e */ /* 0x000fe200000000ff */
[----:B------:R-:W-:Y:S01]  /*8760*/  FMUL.FTZ R10, R86, R48 ;  /* 0x00000030560a7220 */ /* 0x000fe20000410000 */
[----:B------:R1:W5:Y:S01]  /*8770*/  LDL.LU R92, [R1+0xe0] ;  /* 0x0000e000015c7983 */ /* 0x0003620000300800 */
[----:B------:R-:W-:Y:S01]  /*8780*/  FMUL.FTZ R9, R9, UR6 ;  /* 0x0000000609097c20 */ /* 0x000fe20008410000 */
[----:B------:R-:W-:Y:S01]  /*8790*/  FMUL.FTZ R2, R2, UR6 ;  /* 0x0000000602027c20 */ /* 0x000fe20008410000 */
[----:B------:R-:W-:Y:S01]  /*87a0*/  FFMA.FTZ R0, -R204, R204, 1 ;  /* 0x3f800000cc007423 */ /* 0x000fe200000101cc */
[----:B------:R1:W5:Y:S01]  /*87b0*/  LDL.LU R91, [R1+0xdc] ;  /* 0x0000dc00015b7983 */ /* 0x0003620000300800 */
[----:B------:R-:W-:Y:S01]  /*87c0*/  FMUL.FTZ R12, R40, R9 ;  /* 0x00000009280c7220 */ /* 0x000fe20000410000 */
[----:B------:R-:W-:Y:S01]  /*87d0*/  FMUL.FTZ R13, R13, R2 ;  /* 0x000000020d0d7220 */ /* 0x000fe20000410000 */
[----:B------:R-:W-:Y:S01]  /*87e0*/  FFMA.FTZ R2, -R205, R205, 1 ;  /* 0x3f800000cd027423 */ /* 0x000fe200000101cd */
[----:B------:R1:W5:Y:S01]  /*87f0*/  LDL.LU R90, [R1+0xd8] ;  /* 0x0000d800015a7983 */ /* 0x0003620000300800 */
[----:B------:R-:W-:Y:S01]  /*8800*/  FMUL.FTZ R0, R0, UR6 ;  /* 0x0000000600007c20 */ /* 0x000fe20008410000 */
[----:B------:R-:W-:Y:S01]  /*8810*/  FFMA.FTZ R8, -R210, R210, 1 ;  /* 0x3f800000d2087423 */ /* 0x000fe200000101d2 */
[----:B------:R-:W-:Y:S01]  /*8820*/  FMUL.FTZ R2, R2, UR6 ;  /* 0x0000000602027c20 */ /* 0x000fe20008410000 */
[-C--:B--2---:R-:W-:Y:S01]  /*8830*/  HMMA.16816.F32 R52, R132, R4.reuse, R52 ;  /* 0x000000048434723c */ /* 0x084fe20000001834 */
[----:B------:R1:W5:Y:S02]  /*8840*/  LDL.LU R89, [R1+0xd4] ;  /* 0x0000d40001597983 */ /* 0x0003640000300800 */
[----:B------:R-:W-:Y:S01]  /*8850*/  FMUL.FTZ R11, R38, R2 ;  /* 0x00000002260b7220 */ /* 0x000fe20000410000 */
[----:B------:R-:W-:Y:S01]  /*8860*/  FMUL.FTZ R24, R24, R0 ;  /* 0x0000000018187220 */ /* 0x000fe20000410000 */
[----:B------:R1:W5:Y:S01]  /*8870*/  LDL.LU R88, [R1+0xd0] ;  /* 0x0000d00001587983 */ /* 0x0003620000300800 */
[C---:B------:R-:W-:Y:S03]  /*8880*/  HMMA.16816.F32 R56, R140.reuse, R4, R56 ;  /* 0x000000048c38723c */ /* 0x040fe60000001838 */
[----:B------:R1:W5:Y:S02]  /*8890*/  LDL.LU R87, [R1+0xcc] ;  /* 0x0000cc0001577983 */ /* 0x0003640000300800 */
[----:B------:R-:W-:Y:S01]  /*88a0*/  F2FP.F16.F32.PACK_AB R24, R24, R11 ;  /* 0x0000000b1818723e */ /* 0x000fe200000000ff */
[----:B------:R-:W-:Y:S01]  /*88b0*/  FMUL.FTZ R11, R83, R51 ;  /* 0x00000033530b7220 */ /* 0x000fe20000410000 */
[----:B------:R1:W5:Y:S01]  /*88c0*/  LDL.LU R86, [R1+0xc8] ;  /* 0x0000c80001567983 */ /* 0x0003620000300800 */
[-C--:B------:R-:W-:Y:S03]  /*88d0*/  HMMA.16816.F32 R60, R140, R6.reuse, R60 ;  /* 0x000000068c3c723c */ /* 0x080fe6000000183c */
[----:B------:R1:W5:Y:S01]  /*88e0*/  LDL.LU R85, [R1+0xc4] ;  /* 0x0000c40001557983 */ /* 0x0003620000300800 */
[----:B------:R-:W-:Y:S01]  /*88f0*/  F2FP.F16.F32.PACK_AB R26, R26, R13 ;  /* 0x0000000d1a1a723e */ /* 0x000fe200000000ff */
[----:B------:R-:W-:Y:S01]  /*8900*/  FFMA.FTZ R2, -R209, R209, 1 ;  /* 0x3f800000d1027423 */ /* 0x000fe200000101d1 */
[----:B------:R-:W-:Y:S01]  /*8910*/  HMMA.16816.F32 R64, R132, R6, R64 ;  /* 0x000000068440723c */ /* 0x000fe20000001840 */
[----:B------:R1:W5:Y:S04]  /*8920*/  LDL.LU R84, [R1+0xc0] ;  /* 0x0000c00001547983 */ /* 0x0003680000300800 */
[----:B------:R1:W5:Y:S01]  /*8930*/  LDL.LU R83, [R1+0xbc] ;  /* 0x0000bc0001537983 */ /* 0x0003620000300800 */
[C---:B------:R-:W-:Y:S01]  /*8940*/  FADD.FTZ R52, -R150.reuse, R52 ;  /* 0x0000003496347221 */ /* 0x040fe20000010100 */
[----:B------:R-:W-:Y:S01]  /*8950*/  FADD.FTZ R53, -R150, R53 ;  /* 0x0000003596357221 */ /* 0x000fe20000010100 */
[C---:B------:R-:W-:Y:S03]  /*8960*/  FADD.FTZ R54, -R149.reuse, R54 ;  /* 0x0000003695367221 */ /* 0x040fe60000010100 */
[----:B------:R-:W-:Y:S01]  /*8970*/  FMUL.FTZ R52, R82, R52 ;  /* 0x0000003452347220 */ /* 0x000fe20000410000 */
[----:B------:R-:W-:Y:S01]  /*8980*/  FMUL.FTZ R54, R80, R54 ;  /* 0x0000003650367220 */ /* 0x000fe20000410000 */
[----:B------:R1:W5:Y:S01]  /*8990*/  LDL.LU R82, [R1+0xb8] ;  /* 0x0000b80001527983 */ /* 0x0003620000300800 */
        /* <DEDUP_REMOVED lines=32> */
[----:B------:R-:W-:Y:S01]  /*8ba0*/  FFMA.FTZ R4, -R214, R214, 1 ;  /* 0x3f800000d6047423 */ /* 0x000fe200000101d6 */
[----:B------:R-:W-:Y:S01]  /*8bb0*/  FMUL.FTZ R5, R5, UR6 ;  /* 0x0000000605057c20 */ /* 0x000fe20008410000 */
[----:B------:R-:W-:Y:S01]  /*8bc0*/  FFMA.FTZ R2, -R213, R213, 1 ;  /* 0x3f800000d5027423 */ /* 0x000fe200000101d5 */
[----:B------:R-:W-:Y:S01]  /*8bd0*/  F2FP.F16.F32.PACK_AB R23, R23, R12 ;  /* 0x0000000c1717723e */ /* 0x000fe200000000ff */
[----:B------:R-:W-:Y:S01]  /*8be0*/  FMUL.FTZ R12, R79, R55 ;  /* 0x000000374f0c7220 */ /* 0x000fe20000410000 */
[----:B------:R-:W-:Y:S01]  /*8bf0*/  FMUL.FTZ R22, R22, R0 ;  /* 0x0000000016167220 */ /* 0x000fe20000410000 */
[----:B------:R-:W-:Y:S01]  /*8c00*/  FFMA.FTZ R0, -R212, R212, 1 ;  /* 0x3f800000d4007423 */ /* 0x000fe200000101d4 */
[----:B------:R-:W-:Y:S01]  /*8c10*/  FMUL.FTZ R4, R4, UR6 ;  /* 0x0000000604047c20 */ /* 0x000fe20008410000 */
[----:B------:R-:W-:Y:S01]  /*8c20*/  FMUL.FTZ R8, R44, R5 ;  /* 0x000000052c087220 */ /* 0x000fe20000410000 */
[----:B------:R-:W-:Y:S01]  /*8c30*/  FFMA.FTZ R5, -R219, R219, 1 ;  /* 0x3f800000db057423 */ /* 0x000fe200000101db */
[----:B------:R-:W-:Y:S01]  /*8c40*/  F2FP.F16.F32.PACK_AB R22, R22, R13 ;  /* 0x0000000d1616723e */ /* 0x000fe200000000ff */
[----:B------:R-:W-:Y:S01]  /*8c50*/  FMUL.FTZ R13, R81, R53 ;  /* 0x00000035510d7220 */ /* 0x000fe20000410000 */
        /* <DEDUP_REMOVED lines=24> */
[----:B------:R-:W-:Y:S01]  /*8de0*/  FMUL.FTZ R4, R4, UR6 ;  /* 0x0000000604047c20 */ /* 0x000fe20008410000 */
[----:B------:R1:W5:Y:S01]  /*8df0*/  LDL.LU R75, [R1+0x9c] ;  /* 0x00009c00014b7983 */ /* 0x0003620000300800 */
[----:B------:R-:W-:Y:S01]  /*8e00*/  FFMA.FTZ R0, -R176, R176, 1 ;  /* 0x3f800000b0007423 */ /* 0x000fe200000101b0 */
[----:B------:R-:W-:Y:S01]  /*8e10*/  FMUL.FTZ R9, R46, R2 ;  /* 0x000000022e097220 */ /* 0x000fe20000410000 */
[----:B------:R-:W-:Y:S01]  /*8e20*/  F2FP.F16.F32.PACK_AB R21, R21, R8 ;  /* 0x000000081515723e */ /* 0x000fe200000000ff */
[----:B------:R1:W5:Y:S01]  /*8e30*/  LDL.LU R74, [R1+0x98] ;  /* 0x00009800014a7983 */ /* 0x0003620000300800 */
[----:B------:R-:W-:Y:S01]  /*8e40*/  FFMA.FTZ R2, -R217, R217, 1 ;  /* 0x3f800000d9027423 */ /* 0x000fe200000101d9 */
[----:B------:R-:W-:Y:S01]  /*8e50*/  FMUL.FTZ R8, R52, R5 ;  /* 0x0000000534087220 */ /* 0x000fe20000410000 */
[----:B------:R-:W-:Y:S01]  /*8e60*/  FMUL.FTZ R13, R13, R4 ;  /* 0x000000040d0d7220 */ /* 0x000fe20000410000 */
[----:B------:R1:W5:Y:S01]  /*8e70*/  LDL.LU R73, [R1+0x94] ;  /* 0x0000940001497983 */ /* 0x0003620000300800 */
[----:B------:R-:W-:Y:S01]  /*8e80*/  FMUL.FTZ R0, R0, UR6 ;  /* 0x0000000600007c20 */ /* 0x000fe20008410000 */
[----:B------:R-:W-:Y:S01]  /*8e90*/  FFMA.FTZ R5, -R225, R225, 1 ;  /* 0x3f800000e1057423 */ /* 0x000fe200000101e1 */
[----:B------:R-:W-:Y:S01]  /*8ea0*/  FFMA.FTZ R4, -R224, R224, 1 ;  /* 0x3f800000e0047423 */ /* 0x000fe200000101e0 */
[----:B------:R1:W5:Y:S01]  /*8eb0*/  LDL.LU R72, [R1+0x90] ;  /* 0x0000900001487983 */ /* 0x0003620000300800 */
[----:B------:R-:W-:Y:S01]  /*8ec0*/  FMUL.FTZ R2, R2, UR6 ;  /* 0x0000000602027c20 */ /* 0x000fe20008410000 */
[----:B------:R-:W-:Y:S01]  /*8ed0*/  FFMA.FTZ R6, -R227, R227, 1 ;  /* 0x3f800000e3067423 */ /* 0x000fe200000101e3 */
[----:B------:R-:W-:Y:S01]  /*8ee0*/  FMUL.FTZ R15, R15, R0 ;  /* 0x000000000f0f7220 */ /* 0x000fe20000410000 */
[----:B------:R1:W5:Y:S01]  /*8ef0*/  LDL.LU R71, [R1+0x8c] ;  /* 0x00008c0001477983 */ /* 0x0003620000300800 */
[----:B------:R-:W-:Y:S01]  /*8f00*/  FMUL.FTZ R5, R5, UR6 ;  /* 0x0000000605057c20 */ /* 0x000fe20008410000 */
[----:B------:R-:W-:Y:S01]  /*8f10*/  FMUL.FTZ R4, R4, UR6 ;  /* 0x0000000604047c20 */ /* 0x000fe20008410000 */
[----:B------:R-:W-:Y:S01]  /*8f20*/  FFMA.FTZ R0, -R177, R177, 1 ;  /* 0x3f800000b1007423 */ /* 0x000fe200000101b1 */
[----:B------:R1:W5:Y:S01]  /*8f30*/  LDL.LU R70, [R1+0x88] ;  /* 0x0000880001467983 */ /* 0x0003620000300800 */
[----:B------:R-:W-:Y:S01]  /*8f40*/  FMUL.FTZ R14, R14, R2 ;  /* 0x000000020e0e7220 */ /* 0x000fe20000410000 */
[----:B------:R-:W-:Y:S01]  /*8f50*/  F2FP.F16.F32.PACK_AB R19, R19, R10 ;  /* 0x0000000a1313723e */ /* 0x000fe200000000ff */
[----:B------:R-:W-:Y:S01]  /*8f60*/  FMUL.FTZ R6, R6, UR6 ;  /* 0x0000000606067c20 */ /* 0x000fe20008410000 */
        /* <DEDUP_REMOVED lines=10> */
[----:B------:R-:W-:Y:S01]  /*9010*/  FMUL.FTZ R2, R2, UR6 ;  /* 0x0000000602027c20 */ /* 0x000fe20008410000 */
[----:B------:R-:W-:Y:S01]  /*9020*/  FMUL.FTZ R17, R17, R0 ;  /* 0x0000000011117220 */ /* 0x000fe20000410000 */
[----:B------:R-:W-:Y:S01]  /*9030*/  FMUL.FTZ R5, R5, UR6 ;  /* 0x0000000605057c20 */ /* 0x000fe20008410000 */
[----:B------:R-:W-:Y:S01]  /*9040*/  F2FP.F16.F32.PACK_AB R20, R20, R9 ;  /* 0x000000091414723e */ /* 0x000fe200000000ff */
[----:B------:R-:W-:Y:S01]  /*9050*/  FMUL.FTZ R4, R4, UR6 ;  /* 0x0000000604047c20 */ /* 0x000fe20008410000 */
[----:B------:R-:W-:Y:S01]  /*9060*/  FFMA.FTZ R0, -R231, R231, 1 ;  /* 0x3f800000e7007423 */ /* 0x000fe200000101e7 */
[----:B------:R-:W-:Y:S01]  /*9070*/  F2FP.F16.F32.PACK_AB R13, R13, R8 ;  /* 0x000000080d0d723e */ /* 0x000fe200000000ff */
[----:B------:R-:W-:Y:S01]  /*9080*/  FMUL.FTZ R9, R54, R2 ;  /* 0x0000000236097220 */ /* 0x000fe20000410000 */
[----:B------:R-:W-:Y:S01]  /*9090*/  F2FP.F16.F32.PACK_AB R16, R16, R7 ;  /* 0x000000071010723e */ /* 0x000fe200000000ff */
[----:B------:R-:W-:Y:S01]  /*90a0*/  FMUL.FTZ R18, R18, R5 ;  /* 0x0000000512127220 */ /* 0x000fe20000410000 */
        /* <DEDUP_REMOVED lines=25> */
[----:B------:R-:W-:Y:S02]  /*9240*/  ULOP3.LUT UR12, UR9, 0x1, URZ, 0xc0, !UPT ;  /* 0x00000001090c7892 */ /* 0x000fe4000f8ec03f */
[----:B------:R-:W3:Y:S02]  /*9250*/  LDL.LU R32, [R1+0x1c] ;  /* 0x00001c0001207983 */ /* 0x000ee40000300800 */
[----:B------:R-:W-:Y:S03]  /*9260*/  UISETP.NE.U32.AND UP0, UPT, UR12, 0x1, UPT ;  /* 0x000000010c00788c */ /* 0x000fe6000bf05070 */
[----:B------:R-:W4:Y:S01]  /*9270*/  LDC R7, c[0x0][0x244] ;  /* 0x00009100ff077b82 */ /* 0x000f220000000800 */
[----:B------:R-:W-:Y:S06]  /*9280*/  USEL UR12, UR59, 0x4000, !UP0 ;  /* 0x000040003b0c7887 */ /* 0x000fec000c000000 */
[----:B------:R-:W-:Y:S01]  /*9290*/  VIADD R232, R232, UR12 ;  /* 0x0000000ce8e87c36 */ /* 0x000fe20008000000 */
[----:B------:R-:W-:Y:S01]  /*92a0*/  IADD3 R190, R190, UR12, RZ ;  /* 0x0000000cbebe7c10 */ /* 0x000fe2000fffe0ff */
[----:B---3--:R-:W-:Y:S01]  /*92b0*/  IMAD.MOV.U32 R4, RZ, RZ, R32 ;  /* 0x000000ffff047224 */ /* 0x008fe200078e0020 */
[C---:B-1----:R-:W-:Y:S01]  /*92c0*/  SHF.L.U32 R10, R11.reuse, 0x6, RZ ;  /* 0x000000060b0a7819 */ /* 0x042fe200000006ff */
[C---:B------:R-:W-:Y:S01]  /*92d0*/  IMAD.U32 R6, R11.reuse, -0x80, RZ ;  /* 0xffffff800b067824 */ /* 0x040fe200078e00ff */
[----:B----4-:R-:W-:Y:S01]  /*92e0*/  SHF.L.U64.HI R11, R11, 0x6, R7 ;  /* 0x000000060b0b7819 */ /* 0x010fe20000010207 */
[----:B--2---:R-:W-:Y:S03]  /*92f0*/  IMAD.MOV.U32 R5, RZ, RZ, R33 ;  /* 0x000000ffff057224 */ /* 0x004fe600078e0021 */
[C---:B------:R-:W-:Y:S04]  /*9300*/  LEA R8, P1, R6.reuse, R4, 0x1 ;  /* 0x0000000406087211 */ /* 0x040fe800078208ff */
[----:B------:R-:W-:Y:S01]  /*9310*/  LEA.HI.X.SX32 R9, R6, R5, 0x1, P1 ;  /* 0x0000000506097211 */ /* 0x000fe200008f0eff */
[----:B------:R1:W-:Y:S01]  /*9320*/  STL [R1+0x1c], R8 ;  /* 0x00001c0801007387 */ /* 0x0003e20000100800 */
[-C--:B------:R-:W-:Y:S03]  /*9330*/  IADD3 R6, P1, R8, R10.reuse, RZ ;  /* 0x0000000a08067210 */ /* 0x080fe60007f3e0ff */
[----:B------:R-:W-:Y:S01]  /*9340*/  @!PT LDS RZ, [RZ] ;  /* 0x00000000fffff984 */ /* 0x000fe20000000800 */
[----:B------:R-:W-:Y:S01]  /*9350*/  @!PT LDS RZ, [RZ] ;  /* 0x00000000fffff984 */ /* 0x000fe20000000800 */
[----:B------:R-:W-:Y:S01]  /*9360*/  @!PT LDS RZ, [RZ] ;  /* 0x00000000fffff984 */ /* 0x000fe20000000800 */
[----:B------:R1:W-:Y:S01]  /*9370*/  LDGSTS.E.BYPASS.LTC128B.128 [R232], desc[UR10][R8.64] ;  /* 0x0000000008e87fae */ /* 0x0003e2000b901d4a */
[-C--:B------:R-:W-:Y:S01]  /*9380*/  IADD3 R4, P2, R6, R10.reuse, RZ ;  /* 0x0000000a06047210 */ /* 0x080fe20007f5e0ff */
[--C-:B------:R-:W-:Y:S02]  /*9390*/  IMAD.X R7, R9, 0x1, R11.reuse, P1 ;  /* 0x0000000109077824 */ /* 0x100fe400008e060b */
[----:B------:R1:W-:Y:S01]  /*93a0*/  STL [R1+0x14], R9 ;  /* 0x0000140901007387 */ /* 0x0003e20000100800 */
[----:B------:R-:W-:Y:S02]  /*93b0*/  IADD3 R10, P1, R4, R10, RZ ;  /* 0x0000000a040a7210 */ /* 0x000fe40007f3e0ff */
[----:B------:R-:W-:Y:S01]  /*93c0*/  IADD3.X R5, R7, R11, RZ, P2, !PT ;  /* 0x0000000b07057210 */ /* 0x000fe200017fe4ff */
[----:B------:R1:W-:Y:S04]  /*93d0*/  LDGSTS.E.BYPASS.LTC128B.128 [R232+0x1000], desc[UR10][R6.64] ;  /* 0x0100000006e87fae */ /* 0x0003e8000b901d4a */
[----:B------:R1:W-:Y:S01]  /*93e0*/  LDGSTS.E.BYPASS.LTC128B.128 [R232+0x2000], desc[UR10][R4.64] ;  /* 0x0200000004e87fae */ /* 0x0003e2000b901d4a */
[----:B------:R-:W-:Y:S05]  /*93f0*/  IMAD.X R11, R5, 0x1, R11, P1 ;  /* 0x00000001050b7824 */ /* 0x000fea00008e060b */
[----:B------:R1:W-:Y:S04]  /*9400*/  LDGSTS.E.BYPASS.LTC128B.128 [R232+0x3000], desc[UR10][R10.64] ;  /* 0x030000000ae87fae */ /* 0x0003e8000b901d4a */
[----:B------:R-:W0:Y:S02]  /*9410*/  LDGDEPBAR ;  /* 0x00000000000079af */ /* 0x000e240000000000 */
.L_x_2266:
[----:B------:R-:W-:Y:S01]  /*9420*/  STS [R234+0x14000], R158 ;  /* 0x0140009eea007388 */ /* 0x000fe20000000800 */
[----:B------:R-:W-:Y:S03]  /*9430*/  IMAD.SHL.U32 R36, R192, 0x2, RZ ;  /* 0x00000002c0247824 */ /* 0x000fe600078e00ff */
        /* <DEDUP_REMOVED lines=25> */
[----:B--2---:R-:W-:Y:S03]  /*95d0*/  MOV R2, UR4 ;  /* 0x0000000400027c02 */ /* 0x004fe60008000f00 */
[----:B------:R2:W-:Y:S01]  /*95e0*/  STS [R237+0x14000], R0 ;  /* 0x01400000ed007388 */ /* 0x0005e20000000800 */
[----:B------:R-:W-:Y:S03]  /*95f0*/  IADD3 R2, R36, 0x8000, R2 ;  /* 0x0000800024027810 */ /* 0x000fe60007ffe002 */
[----:B------:R-:W-:Y:S04]  /*9600*/  STS [R237+0x14400], R14 ;  /* 0x0144000eed007388 */ /* 0x000fe80000000800 */
[----:B------:R-:W-:Y:S04]  /*9610*/  STS [R238+0x16000], R16 ;  /* 0x01600010ee007388 */ /* 0x000fe80000000800 */
[----:B------:R-:W-:Y:S04]  /*9620*/  STS [R238+0x16400], R15 ;  /* 0x0164000fee007388 */ /* 0x000fe80000000800 */
[----:B------:R-:W-:Y:S04]  /*9630*/  STS [R237+0x16000], R18 ;  /* 0x01600012ed007388 */ /* 0x000fe80000000800 */
[----:B------:R-:W-:Y:S01]  /*9640*/  STS [R237+0x16400], R17 ;  /* 0x01640011ed007388 */ /* 0x000fe20000000800 */
[----:B------:R-:W-:Y:S01]  /*9650*/  BAR.SYNC.DEFER_BLOCKING 0x0 ;  /* 0x0000000000007b1d */ /* 0x000fe20000010000 */
[----:B--2---:R-:W-:Y:S05]  /*9660*/  IMAD.IADD R0, R2, 0x1, R185 ;  /* 0x0000000102007824 */ /* 0x004fea00078e02b9 */
[----:B-1---5:R-:W-:Y:S04]  /*9670*/  LDSM.16.MT88.4 R4, [R3+0x1c000] ;  /* 0x01c000000304783b */ /* 0x022fe80000004200 */
        /* <DEDUP_REMOVED lines=101> */
[----:B------:R-:W2:Y:S01]  /*9cd0*/  LDL.LU R38, [R1] ;  /* 0x0000000001267983 */ /* 0x000ea20000300800 */
        /* <DEDUP_REMOVED lines=11> */
[----:B------:R1:W-:Y:S01]  /*9d90*/  STL [R1], R8 ;  /* 0x0000000801007387 */ /* 0x0003e20000100800 */
        /* <DEDUP_REMOVED lines=16> */
.L_x_2267:
        /* <DEDUP_REMOVED lines=80> */
[----:B------:R4:W-:Y:S05]  /*a3a0*/  LDSM.16.MT88.4 R52, [R2+0x7800] ;  /* 0x007800000234783b */ /* 0x0009ea0000004200 */
[----:B------:R-:W-:Y:S01]  /*a3b0*/  HMMA.16816.F32 R32, R40, R62, R32 ;  /* 0x0000003e2820723c */ /* 0x000fe20000001820 */
[----:B------:R-:W4:Y:S04]  /*a3c0*/  LDSM.16.M88.4 R40, [R144+0x18000] ;  /* 0x018000009028783b */ /* 0x000f280000000200 */
[----:B------:R4:W-:Y:S01]  /*a3d0*/  LDSM.16.MT88.4 R60, [R0+0x3800] ;  /* 0x00380000003c783b */ /* 0x0009e20000004200 */
        /* <DEDUP_REMOVED lines=16> */
[C---:B------:R-:W-:Y:S01]  /*a4e0*/  IMAD.SHL.U32 R45, R44.reuse, 0x10, RZ ;  /* 0x000000102c2d7824 */ /* 0x040fe200078e00ff */
[C---:B------:R-:W-:Y:S05]  /*a4f0*/  HMMA.16816.F32 R24, R136.reuse, R140, R24 ;  /* 0x0000008c8818723c */ /* 0x040fea0000001818 */
[C---:B------:R-:W-:Y:S01]  /*a500*/  IMAD R2, R44.reuse, 0x18, RZ ;  /* 0x000000182c027824 */ /* 0x040fe200078e02ff */
[-C--:B------:R-:W-:Y:S05]  /*a510*/  HMMA.16816.F32 R28, R136, R142.reuse, R28 ;  /* 0x0000008e881c723c */ /* 0x080fea000000181c */
[----:B------:R-:W-:Y:S01]  /*a520*/  IMAD.U32 R0, R44, -0x80, RZ ;  /* 0xffffff802c007824 */ /* 0x000fe200078e00ff */
        /* <DEDUP_REMOVED lines=386> */
.L_x_2269:
        /* <DEDUP_REMOVED lines=23> */
.L_x_2270:
        /* <DEDUP_REMOVED lines=45> */
.L_x_2272:
[----:B------:R-:W-:Y:S05]  /*c190*/  BSYNC B0 ;  /* 0x0000000000007941 */ /* 0x000fea0003800000 */
.L_x_2271:
        /* <DEDUP_REMOVED lines=14> */
.L_x_2274:
[----:B------:R-:W-:Y:S05]  /*c280*/  BSYNC B0 ;  /* 0x0000000000007941 */ /* 0x000fea0003800000 */
.L_x_2273:
        /* <DEDUP_REMOVED lines=15> */
.L_x_2276:
[----:B------:R-:W-:Y:S05]  /*c380*/  BSYNC B0 ;  /* 0x0000000000007941 */ /* 0x000fea0003800000 */
.L_x_2275:
        /* <DEDUP_REMOVED lines=15> */
.L_x_2278:
[----:B------:R-:W-:Y:S05]  /*c480*/  BSYNC B0 ;  /* 0x0000000000007941 */ /* 0x000fea0003800000 */
.L_x_2277:
        /* <DEDUP_REMOVED lines=27> */
.L_x_2280:
[----:B------:R-:W-:Y:S05]  /*c640*/  BSYNC B0 ;  /* 0x0000000000007941 */ /* 0x000fea0003800000 */
.L_x_2279:
        /* <DEDUP_REMOVED lines=14> */
.L_x_2282:
[----:B------:R-:W-:Y:S05]  /*c730*/  BSYNC B0 ;  /* 0x0000000000007941 */ /* 0x000fea0003800000 */
.L_x_2281:
        /* <DEDUP_REMOVED lines=14> */
.L_x_2284:
[----:B------:R-:W-:Y:S05]  /*c820*/  BSYNC B0 ;  /* 0x0000000000007941 */ /* 0x000fea0003800000 */
.L_x_2283:
        /* <DEDUP_REMOVED lines=13> */
.L_x_2263:
[----:B------:R-:W-:Y:S05]  /*c900*/  BSYNC B1 ;  /* 0x0000000000017941 */ /* 0x000fea0003800000 */
.L_x_2241:
        /* <DEDUP_REMOVED lines=8> */
.L_x_2285:
[----:B------:R-:W-:Y:S05]  /*c990*/  EXIT ;  /* 0x000000000000794d */ /* 0x000fea0003800000 */
.L_x_2287:
        /* <DEDUP_REMOVED lines=14> */
.L_x_2498:


//--------------------- .text._ZN5flash44flash_bwd_dq_dk_dv_loop_seqk_parallel_kernelI23Flash_bwd_kernel_traitsILi64ELi128ELi128ELi8ELi4ELi4ELi4ELb0ELb0EN7cutlass6half_tE19Flash_kernel_traitsILi64ELi128ELi128ELi8ES3_EELb1ELb0ELb1ELb1ELb0ELb0ELb0EEEvNS_16Flash_bwd_paramsE --------------------------
	.section	.text._ZN5flash44flash_bwd_dq_dk_dv_loop_seqk_parallel_kernelI23Flash_bwd_kernel_traitsILi64ELi128ELi128ELi8ELi4ELi4ELi4ELb0ELb0EN7cutlass6half_tE19Flash_kernel_traitsILi64ELi128ELi128ELi8ES3_EELb1ELb0ELb1ELb1ELb0ELb0ELb0EEEvNS_16Flash_bwd_paramsE,"ax",@progbits
	.align	128
        .global         _ZN5flash44flash_bwd_dq_dk_dv_loop_seqk_parallel_kernelI23Flash_bwd_kernel_traitsILi64ELi128ELi128ELi8ELi4ELi4ELi4ELb0ELb0EN7cutlass6half_tE19Flash_kernel_traitsILi64ELi128ELi128ELi8ES3_EELb1ELb0ELb1ELb1ELb0ELb0ELb0EEEvNS_16Flash_bwd_paramsE
        .type           _ZN5flash44flash_bwd_dq_dk_dv_loop_seqk_parallel_kernelI23Flash_bwd_kernel_traitsILi64ELi128ELi128ELi8ELi4ELi4ELi4ELb0ELb0EN7cutlass6half_tE19Flash_kernel_traitsILi64ELi128ELi128ELi8ES3_EELb1ELb0ELb1ELb1ELb0ELb0ELb0EEEvNS_16Flash_bwd_paramsE,@function
        .size           _ZN5flash44flash_bwd_dq_dk_dv_loop_seqk_parallel_kernelI23Flash_bwd_kernel_traitsILi64ELi128ELi128ELi8ELi4ELi4ELi4ELb0ELb0EN7cutlass6half_tE19Flash_kernel_traitsILi64ELi128ELi128ELi8ES3_EELb1ELb0ELb1ELb1ELb0ELb0ELb0EEEvNS_16Flash_bwd_paramsE,(.L_x_2499 - _ZN5flash44flash_bwd_dq_dk_dv_loop_seqk_parallel_kernelI23Flash_bwd_kernel_traitsILi64ELi128ELi128ELi8ELi4ELi4ELi4ELb0ELb0EN7cutlass6half_tE19Flash_kernel_traitsILi64ELi128ELi128ELi8ES3_EELb1ELb0ELb1ELb1ELb0ELb0ELb0EEEvNS_16Flash_bwd_paramsE)
        .other          _ZN5flash44flash_bwd_dq_dk_dv_loop_seqk_parallel_kernelI23Flash_bwd_kernel_traitsILi64ELi128ELi128ELi8ELi4ELi4ELi4ELb0ELb0EN7cutlass6half_tE19Flash_kernel_traitsILi64ELi128ELi128ELi8ES3_EELb1ELb0ELb1ELb1ELb0ELb0ELb0EEEvNS_16Flash_bwd_paramsE,@"STO_CUDA_ENTRY STV_DEFAULT"
_ZN5flash44flash_bwd_dq_dk_dv_loop_seqk_parallel_kernelI23Flash_bwd_kernel_traitsILi64ELi128ELi128ELi8ELi4ELi4ELi4ELb0ELb0EN7cutlass6half_tE19Flash_kernel_traitsILi64ELi128ELi128ELi8ES3_EELb1ELb0ELb1ELb1ELb0ELb0ELb0EEEvNS_16Flash_bwd_paramsE:
.text._ZN5flash44flash_bwd_dq_dk_dv_loop_seqk_parallel_kernelI23Flash_bwd_kernel_traitsILi64ELi128ELi128ELi8ELi4ELi4ELi4ELb0ELb0EN7cutlass6half_tE19Flash_kernel_traitsILi64ELi128ELi128ELi8ES3_EELb1ELb0ELb1ELb1ELb0ELb0ELb0EEEvNS_16Flash_bwd_paramsE:
        /* <DEDUP_REMOVED lines=25> */
[--C-:B------:R-:W-:Y:S01]  /*0190*/  SHF.R.S32.HI R3, RZ, 0x5, R2.reuse ;  /* 0x00000005ff037819 */ /* 0x100fe20000011402 */
[----:B----4-:R-:W-:Y:S01]  /*01a0*/  USHF.L.U32 UR5, UR48, 0x7, URZ ;  /* 0x0000000730057899 */ /* 0x010fe2000800063f */
[----:B------:R-:W-:Y:S02]  /*01b0*/  SHF.R.S32.HI R0, RZ, 0x1f, R2 ;  /* 0x0000001fff007819 */ /* 0x000fe40000011402 */
[CC--:B------:R-:W-:Y:S02]  /*01c0*/  LEA.HI R7, R5.reuse, R10.reuse, RZ, 0x4 ;  /* 0x0000000a05077211 */ /* 0x0c0fe400078f20ff */
[----:B------:R-:W-:-:S02]  /*01d0*/  LEA.HI R247, R5, R10, RZ, 0x7 ;  /* 0x0000000a05f77211 */ /* 0x000fc400078f38ff */
[CC--:B------:R-:W-:Y:S02]  /*01e0*/  LEA.HI R13, R5.reuse, R10.reuse, RZ, 0x6 ;  /* 0x0000000a050d7211 */ /* 0x0c0fe400078f30ff */
[----:B------:R-:W-:Y:S02]  /*01f0*/  LEA.HI R0, R0, R3, RZ, 0x2 ;  /* 0x0000000300007211 */ /* 0x000fe400078f10ff */
[----:B------:R-:W-:Y:S02]  /*0200*/  LEA.HI R5, R5, R10, RZ, 0x2 ;  /* 0x0000000a05057211 */ /* 0x000fe400078f10ff */
[----:B------:R-:W-:Y:S02]  /*0210*/  LOP3.LUT R2, R2, 0xffffffe0, RZ, 0xc0, !PT ;  /* 0xffffffe002027812 */ /* 0x000fe400078ec0ff */
[----:B------:R-:W-:Y:S02]  /*0220*/  LOP3.LUT R8, R9, 0xfffffff8, RZ, 0xc0, !PT ;  /* 0xfffffff809087812 */ /* 0x000fe400078ec0ff */
[----:B------:R-:W-:Y:S01]  /*0230*/  LOP3.LUT R12, R7, 0xfffffff0, RZ, 0xc0, !PT ;  /* 0xfffffff0070c7812 */ /* 0x000fe200078ec0ff */
[----:B------:R-:W-:Y:S01]  /*0240*/  IMAD.IADD R4, R10, 0x1, -R2 ;  /* 0x000000010a047824 */ /* 0x000fe200078e0a02 */
[----:B------:R-:W-:Y:S01]  /*0250*/  LOP3.LUT R0, R0, 0xfffffffc, RZ, 0xc0, !PT ;  /* 0xfffffffc00007812 */ /* 0x000fe200078ec0ff */
[C---:B------:R-:W-:Y:S01]  /*0260*/  IMAD.IADD R2, R10.reuse, 0x1, -R8 ;  /* 0x000000010a027824 */ /* 0x040fe200078e0a08 */
[----:B------:R-:W-:Y:S01]  /*0270*/  LOP3.LUT R11, R5, 0x7ffffffc, RZ, 0xc0, !PT ;  /* 0x7ffffffc050b7812 */ /* 0x000fe200078ec0ff */
[----:B------:R-:W-:Y:S01]  /*0280*/  IMAD.IADD R8, R10, 0x1, -R12 ;  /* 0x000000010a087824 */ /* 0x000fe200078e0a0c */
[----:B------:R-:W-:Y:S01]  /*0290*/  SHF.R.S32.HI R6, RZ, 0x4, R7 ;  /* 0x00000004ff067819 */ /* 0x000fe20000011407 */
[----:B------:R-:W-:Y:S01]  /*02a0*/  IMAD.IADD R252, R3, 0x1, -R0 ;  /* 0x0000000103fc7824 */ /* 0x000fe200078e0a00 */
[----:B------:R-:W-:Y:S01]  /*02b0*/  LOP3.LUT P4, RZ, R2, 0x2, RZ, 0xc0, !PT ;  /* 0x0000000202ff7812 */ /* 0x000fe2000788c0ff */
[----:B------:R-:W-:Y:S01]  /*02c0*/  IMAD.IADD R12, R10, 0x1, -R11 ;  /* 0x000000010a0c7824 */ /* 0x000fe200078e0a0b */
[----:B------:R-:W-:Y:S01]  /*02d0*/  LEA.HI R0, R7, R6, RZ, 0x1 ;  /* 0x0000000607007211 */ /* 0x000fe200078f08ff */
[----:B------:R-:W-:Y:S01]  /*02e0*/  IMAD.SHL.U32 R201, R2, 0x8, RZ ;  /* 0x0000000802c97824 */ /* 0x000fe200078e00ff */
[----:B------:R-:W-:-:S02]  /*02f0*/  SHF.R.S32.HI R11, RZ, 0x3, R9 ;  /* 0x00000003ff0b7819 */ /* 0x000fc40000011409 */
[----:B------:R-:W-:Y:S02]  /*0300*/  SHF.R.S32.HI R10, RZ, 0x1f, R4 ;  /* 0x0000001fff0a7819 */ /* 0x000fe40000011404 */
[----:B------:R-:W-:Y:S02]  /*0310*/  LOP3.LUT R3, R0, 0xfffffffe, RZ, 0xc0, !PT ;  /* 0xfffffffe00037812 */ /* 0x000fe400078ec0ff */
[----:B------:R-:W-:Y:S01]  /*0320*/  LEA.HI R241, R10, R4, RZ, 0x2 ;  /* 0x000000040af17211 */ /* 0x000fe200078f10ff */
[----:B------:R-:W-:Y:S01]  /*0330*/  IMAD.SHL.U32 R4, R11, 0x40, RZ ;  /* 0x000000400b047824 */ /* 0x000fe200078e00ff */
[----:B------:R-:W-:Y:S01]  /*0340*/  SHF.R.S32.HI R7, RZ, 0x2, R5 ;  /* 0x00000002ff077819 */ /* 0x000fe20000011405 */
[----:B------:R-:W-:Y:S01]  /*0350*/  IMAD.IADD R10, R6, 0x1, -R3 ;  /* 0x00000001060a7824 */ /* 0x000fe200078e0a03 */
[----:B------:R-:W-:Y:S02]  /*0360*/  SHF.R.S32.HI R0, RZ, 0x1f, R5 ;  /* 0x0000001fff007819 */ /* 0x000fe40000011405 */
[----:B------:R-:W-:Y:S01]  /*0370*/  LOP3.LUT P3, RZ, R2, 0x4, RZ, 0xc0, !PT ;  /* 0x0000000402ff7812 */ /* 0x000fe2000786c0ff */
[----:B------:R-:W-:Y:S01]  /*0380*/  IMAD.SHL.U32 R180, R10, 0x200, RZ ;  /* 0x000002000ab47824 */ /* 0x000fe200078e00ff */
[----:B------:R-:W-:-:S02]  /*0390*/  LEA.HI R3, R0, R7, RZ, 0x3 ;  /* 0x0000000700037211 */ /* 0x000fc400078f18ff */
[----:B------:R-:W-:Y:S02]  /*03a0*/  LOP3.LUT R0, R4, 0x1c0, RZ, 0xc0, !PT ;  /* 0x000001c004007812 */ /* 0x000fe400078ec0ff */
[----:B------:R-:W-:Y:S02]  /*03b0*/  SHF.R.S32.HI R4, RZ, 0x1f, R8 ;  /* 0x0000001fff047819 */ /* 0x000fe40000011408 */
[----:B------:R-:W-:Y:S02]  /*03c0*/  SHF.R.U32.HI R6, RZ, 0x3, R0 ;  /* 0x00000003ff067819 */ /* 0x000fe40000011600 */
[----:B------:R-:W-:Y:S02]  /*03d0*/  LEA.HI R11, R4, R8, RZ, 0x3 ;  /* 0x00000008040b7211 */ /* 0x000fe400078f18ff */
[----:B------:R-:W-:Y:S01]  /*03e0*/  LOP3.LUT R5, R0, 0x38, R201, 0xf8, !PT ;  /* 0x0000003800057812 */ /* 0x000fe200078ef8c9 */
[----:B------:R-:W-:Y:S01]  /*03f0*/  IMAD.SHL.U32 R0, R2, 0x40, RZ ;  /* 0x0000004002007824 */ /* 0x000fe200078e00ff */
[----:B------:R-:W-:Y:S01]  /*0400*/  LOP3.LUT R4, R11, 0xfffffff8, RZ, 0xc0, !PT ;  /* 0xfffffff80b047812 */ /* 0x000fe200078ec0ff */
[----:B------:R-:W-:Y:S01]  /*0410*/  IMAD.SHL.U32 R2, R252, 0x10, RZ ;  /* 0x00000010fc027824 */ /* 0x000fe200078e00ff */
[----:B------:R-:W-:-:S02]  /*0420*/  LOP3.LUT R3, R3, 0xfffffff8, RZ, 0xc0, !PT ;  /* 0xfffffff803037812 */ /* 0x000fc400078ec0ff */
[----:B------:R-:W-:Y:S01]  /*0430*/  LOP3.LUT R0, R0, 0x1c0, RZ, 0xc0, !PT ;  /* 0x000001c000007812 */ /* 0x000fe200078ec0ff */
[----:B------:R-:W-:Y:S01]  /*0440*/  IMAD.IADD R14, R8, 0x1, -R4 ;  /* 0x00000001080e7824 */ /* 0x000fe200078e0a04 */
[----:B------:R-:W-:Y:S01]  /*0450*/  SHF.R.S32.HI R247, RZ, 0x7, R247 ;  /* 0x00000007fff77819 */ /* 0x000fe200000114f7 */
[----:B------:R-:W-:Y:S01]  /*0460*/  IMAD.IADD R3, R7, 0x1, -R3 ;  /* 0x0000000107037824 */ /* 0x000fe200078e0a03 */
[----:B------:R-:W-:Y:S01]  /*0470*/  LOP3.LUT R4, R0, 0x30, R2, 0xf8, !PT ;  /* 0x0000003000047812 */ /* 0x000fe200078ef802 */
[----:B------:R-:W-:Y:S01]  /*0480*/  IMAD.SHL.U32 R8, R10, 0x10, RZ ;  /* 0x000000100a087824 */ /* 0x000fe200078e00ff */
[--C-:B------:R-:W-:Y:S01]  /*0490*/  LOP3.LUT R184, R0, 0x8, R9.reuse, 0xf8, !PT ;  /* 0x0000000800b87812 */ /* 0x100fe200078ef809 */
[----:B------:R-:W-:Y:S01]  /*04a0*/  STL [R1+0x4], R14 ;  /* 0x0000040e01007387 */ /* 0x000fe20000100800 */
[----:B------:R-:W-:Y:S02]  /*04b0*/  SHF.R.U32.HI R0, RZ, 0x3, R0 ;  /* 0x00000003ff007819 */ /* 0x000fe40000011600 */
[----:B------:R-:W-:-:S02]  /*04c0*/  LOP3.LUT R4, R4, 0x8, R9, 0xf8, !PT ;  /* 0x0000000804047812 */ /* 0x000fc400078ef809 */
        /* <DEDUP_REMOVED lines=78> */
[C---:B------:R-:W-:Y:S01]  /*09b0*/  IMAD.IADD R183, R186.reuse, 0x1, R183 ;  /* 0x00000001bab77824 */ /* 0x040fe200078e02b7 */
        /* <DEDUP_REMOVED lines=8> */
[----:B------:R-:W-:Y:S02]  /*0a40*/  IMAD.IADD R234, R233, 0x1, R229 ;  /* 0x00000001e9ea7824 */ /* 0x000fe400078e02e5 */
        /* <DEDUP_REMOVED lines=10> */
.L_x_2366:
        /* <DEDUP_REMOVED lines=67> */
.L_x_2288:
        /* <DEDUP_REMOVED lines=33> */
[----:B------:R-:W-:Y:S02]  /*1130*/  USEL UR56, UR22, UR16, !UP2 ;  /* 0x0000001016387287 */ /* 0x000fe4000d000000 */
        /* <DEDUP_REMOVED lines=14> */
[----:B------:R-:W-:Y:S02]  /*1220*/  UIADD3 UR45, UR23, UR25, URZ ;  /* 0x00000019172d7290 */ /* 0x000fe4000fffe03f */
[----:B------:R-:W-:Y:S01]  /*1230*/  UIADD3 UR7, UR7, 0x7f, URZ ;  /* 0x0000007f07077890 */ /* 0x000fe2000fffe03f */
[----:B------:R-:W1:Y:S01]  /*1240*/  F2I.FTZ.U32.TRUNC.NTZ R3, R2 ;  /* 0x0000000200037305 */ /* 0x000e62000021f000 */
[----:B------:R-:W-:Y:S02]  /*1250*/  UIMAD.WIDE.U32 UR22, UR12, UR8, URZ ;  /* 0x000000080c1672a5 */ /* 0x000fe4000f8e003f */
[----:B------:R-:W-:Y:S02]  /*1260*/  UIMAD UR25, UR13, UR8, URZ ;  /* 0x000000080d1972a4 */ /* 0x000fe4000f8e023f */
[----:B------:R-:W-:-:S02]  /*1270*/  UIMAD UR8, UR59, UR60, UR14 ;  /* 0x0000003c3b0872a4 */ /* 0x000fc4000f8e020e */
[----:B------:R-:W-:Y:S02]  /*1280*/  UIMAD UR20, UR6, UR29, URZ ;  /* 0x0000001d061472a4 */ /* 0x000fe4000f8e023f */
[----:B------:R-:W-:Y:S02]  /*1290*/  USHF.R.S32.HI UR14, URZ, 0x1f, UR7 ;  /* 0x0000001f3f0e7899 */ /* 0x000fe40008011407 */
[----:B------:R-:W-:Y:S02]  /*12a0*/  UIADD3 UR8, UR9, UR8, URZ ;  /* 0x0000000809087290 */ /* 0x000fe4000fffe03f */
[----:B------:R-:W-:Y:S01]  /*12b0*/  @UP2 UIADD3 UR45, UR17, UR20, URZ ;  /* 0x00000014112d2290 */ /* 0x000fe2000fffe03f */
[----:B-1----:R-:W-:Y:S01]  /*12c0*/  IMAD.MOV R0, RZ, RZ, -R3 ;  /* 0x000000ffff007224 */ /* 0x002fe200078e0a03 */
[----:B------:R-:W-:Y:S01]  /*12d0*/  ULEA.HI UR20, UR14, UR7, URZ, 0x7 ;  /* 0x000000070e147291 */ /* 0x000fe2000f8f383f */
[----:B------:R-:W-:Y:S01]  /*12e0*/  IMAD.MOV.U32 R2, RZ, RZ, RZ ;  /* 0x000000ffff027224 */ /* 0x000fe200078e00ff */
[----:B------:R-:W-:Y:S01]  /*12f0*/  UIMAD UR7, UR12, UR8, UR25 ;  /* 0x000000080c0772a4 */ /* 0x000fe2000f8e0219 */
[----:B------:R-:W-:Y:S01]  /*1300*/  IMAD R0, R0, R5, RZ ;  /* 0x0000000500007224 */ /* 0x000fe200078e02ff */
[----:B------:R-:W-:-:S02]  /*1310*/  @UP2 UIMAD UR50, UR6, UR11, UR47 ;  /* 0x0000000b063222a4 */ /* 0x000fc4000f8e022f */
[----:B------:R-:W-:Y:S01]  /*1320*/  USHF.L.U64.HI UR11, UR48, 0x7, UR59 ;  /* 0x00000007300b7899 */ /* 0x000fe2000801023b */
[----:B------:R-:W-:Y:S01]  /*1330*/  IMAD.HI.U32 R0, R3, R0, R2 ;  /* 0x0000000003007227 */ /* 0x000fe200078e0002 */
[----:B------:R-:W-:Y:S01]  /*1340*/  MOV R2, R4 ;  /* 0x0000000400027202 */ /* 0x000fe20000000f00 */
[----:B------:R-:W-:Y:S02]  /*1350*/  UIADD3 UR49, UR23, UR7, URZ ;  /* 0x0000000717317290 */ /* 0x000fe4000fffe03f */
[----:B------:R-:W-:Y:S02]  /*1360*/  USHF.R.S32.HI UR14, URZ, 0x7, UR33 ;  /* 0x000000073f0e7899 */ /* 0x000fe40008011421 */
[----:B------:R-:W-:Y:S01]  /*1370*/  IMAD.HI.U32 R0, R0, R2, RZ ;  /* 0x0000000200007227 */ /* 0x000fe200078e00ff */
[----:B------:R-:W-:Y:S02]  /*1380*/  USHF.R.S32.HI UR7, URZ, 0x7, UR20 ;  /* 0x000000073f077899 */ /* 0x000fe40008011414 */
[----:B------:R-:W-:Y:S01]  /*1390*/  USEL UR35, UR11, URZ, UP0 ;  /* 0x0000003f0b237287 */ /* 0x000fe20008000000 */
[----:B------:R-:W-:Y:S01]  /*13a0*/  IMAD.MOV R3, RZ, RZ, -R0 ;  /* 0x000000ffff037224 */ /* 0x000fe200078e0a00 */
[----:B------:R-:W-:Y:S01]  /*13b0*/  UISETP.LT.AND UP0, UPT, UR14, UR7, UPT ;  /* 0x000000070e00728c */ /* 0x000fe2000bf01270 */
[----:B------:R-:W-:-:S02]  /*13c0*/  ULDC UR40, c[0x0][0x2c4] ;  /* 0x0000b10000287ab9 */ /* 0x000fc40000000800 */
[C---:B------:R-:W-:Y:S01]  /*13d0*/  IMAD R2, R5.reuse, R3, R2 ;  /* 0x0000000305027224 */ /* 0x040fe200078e0202 */
[----:B------:R-:W-:Y:S02]  /*13e0*/  UIMAD UR52, UR58, UR44, URZ ;  /* 0x0000002c3a3472a4 */ /* 0x000fe4000f8e023f */
[----:B------:R-:W-:Y:S02]  /*13f0*/  @UP3 UIMAD UR20, UR48, UR40, URZ ;  /* 0x00000028301432a4 */ /* 0x000fe4000f8e023f */
[----:B------:R-:W-:Y:S01]  /*1400*/  ISETP.GT.U32.AND P1, PT, R5, R2, PT ;  /* 0x000000020500720c */ /* 0x000fe20003f24070 */
[----:B------:R-:W-:Y:S02]  /*1410*/  USEL UR44, UR14, UR7, UP0 ;  /* 0x000000070e2c7287 */ /* 0x000fe40008000000 */
[----:B------:R-:W-:Y:S02]  /*1420*/  UISETP.NE.AND UP1, UPT, UR38, -0x1, UPT ;  /* 0xffffffff2600788c */ /* 0x000fe4000bf25270 */
[----:B------:R-:W-:-:S02]  /*1430*/  @UP3 USEL UR20, UR20, UR6, !UP2 ;  /* 0x0000000614143287 */ /* 0x000fc4000d000000 */
[----:B------:R-:W-:Y:S02]  /*1440*/  ULEA UR7, UR44, 0xffffff80, 0x7 ;  /* 0xffffff802c077891 */ /* 0x000fe4000f8e383f */
[----:B------:R-:W-:Y:S01]  /*1450*/  UIMAD.WIDE.U32 UR16, UR12, UR6, URZ ;  /* 0x000000060c1072a5 */ /* 0x000fe2000f8e003f */
[----:B------:R-:W-:Y:S01]  /*1460*/  @UP3 ULDC UR14, c[0x0][0x2e4] ;  /* 0x0000b900000e3ab9 */ /* 0x000fe20000000800 */
[----:B------:R-:W-:Y:S02]  /*1470*/  USHF.R.S32.HI UR25, URZ, 0x1f, UR7 ;  /* 0x0000001f3f197899 */ /* 0x000fe40008011407 */
[----:B------:R-:W-:Y:S01]  /*1480*/  @!P1 IMAD.IADD R2, R2, 0x1, -R5 ;  /* 0x0000000102029824 */ /* 0x000fe200078e0a05 */
[----:B------:R-:W-:Y:S01]  /*1490*/  @UP3 UIMAD UR36, UR58, UR14, UR20 ;  /* 0x0000000e3a2432a4 */ /* 0x000fe2000f8e0214 */
[----:B------:R-:W-:Y:S01]  /*14a0*/  @!P1 IADD3 R0, R0, 0x1, RZ ;  /* 0x0000000100009810 */ /* 0x000fe20007ffe0ff */
[----:B------:R-:W-:Y:S01]  /*14b0*/  UIADD3 UR14, UP0, UR7, UR37, URZ ;  /* 0x00000025070e7290 */ /* 0x000fe2000ff1e03f */
[----:B------:R-:W-:Y:S01]  /*14c0*/  PLOP3.LUT P1, PT, PT, PT, UP1, 0x80, 0x0 ;  /* 0x000000000000781c */ /* 0x000fe20003f2f018 */
[----:B------:R-:W-:Y:S01]  /*14d0*/  USEL UR57, UR22, UR16, !UP2 ;  /* 0x0000001016397287 */ /* 0x000fe2000d000000 */
[----:B------:R-:W-:Y:S01]  /*14e0*/  ISETP.GE.U32.AND P0, PT, R2, R5, PT ;  /* 0x000000050200720c */ /* 0x000fe20003f06070 */
[----:B------:R-:W-:Y:S01]  /*14f0*/  @!UP3 UIMAD UR22, UR48, UR53, UR58 ;  /* 0x000000353016b2a4 */ /* 0x000fe2000f8e023a */
[----:B------:R-:W-:Y:S01]  /*1500*/  LOP3.LUT R2, R6, UR58, RZ, 0x3c, !PT ;  /* 0x0000003a06027c12 */ /* 0x000fe2000f8e3cff */
[----:B------:R-:W-:Y:S01]  /*1510*/  UIMAD UR16, UR13, UR6, URZ ;  /* 0x000000060d1072a4 */ /* 0x000fe2000f8e023f */
[----:B------:R-:W-:Y:S01]  /*1520*/  ULDC.U8 UR41, c[0x0][0x480] ;  /* 0x0001200000297ab9 */ /* 0x000fe20000000000 */
[----:B------:R-:W-:Y:S01]  /*1530*/  UIADD3.X UR20, UR25, UR35, URZ, UP0, !UPT ;  /* 0x0000002319147290 */ /* 0x000fe200087fe43f */
[----:B------:R-:W-:Y:S01]  /*1540*/  ISETP.GE.AND P2, PT, R2, RZ, PT ;  /* 0x000000ff0200720c */ /* 0x000fe20003f46270 */
[----:B------:R-:W-:-:S02]  /*1550*/  UIMAD UR13, UR13, UR14, URZ ;  /* 0x0000000e0d0d72a4 */ /* 0x000fc4000f8e023f */
[----:B------:R-:W-:Y:S02]  /*1560*/  @UP1 UIADD3 UR26, UR30, UR38, URZ ;  /* 0x000000261e1a1290 */ /* 0x000fe4000fffe03f */
[----:B------:R-:W-:Y:S02]  /*1570*/  @UP1 UIADD3 UR27, UR30, UR38, URZ ;  /* 0x000000261e1b1290 */ /* 0x000fe4000fffe03f */
[----:B------:R-:W-:Y:S01]  /*1580*/  @P0 VIADD R0, R0, 0x1 ;  /* 0x0000000100000836 */ /* 0x000fe20000000000 */
[----:B------:R-:W-:Y:S01]  /*1590*/  UISETP.NE.AND UP4, UPT, UR41, URZ, UPT ;  /* 0x0000003f2900728c */ /* 0x000fe2000bf85270 */
[----:B------:R-:W-:Y:S01]  /*15a0*/  PLOP3.LUT P0, PT, PT, PT, UP3, 0x80, 0x0 ;  /* 0x000000000000781c */ /* 0x000fe20003f0f038 */
[----:B------:R-:W-:Y:S01]  /*15b0*/  @!UP3 UIMAD UR36, UR22, UR40, URZ ;  /* 0x000000281624b2a4 */ /* 0x000fe2000f8e023f */
[----:B------:R-:W-:Y:S01]  /*15c0*/  IMAD.MOV.U32 R11, RZ, RZ, R0 ;  /* 0x000000ffff0b7224 */ /* 0x000fe200078e0000 */
[----:B------:R-:W-:Y:S01]  /*15d0*/  @UP1 ULDC.64 UR10, c[0x0][0x248] ;  /* 0x00009200000a1ab9 */ /* 0x000fe20000000a00 */
[----:B------:R-:W-:Y:S01]  /*15e0*/  @UP1 ULDC.64 UR8, c[0x0][0x250] ;  /* 0x0000940000081ab9 */ /* 0x000fe20000000a00 */
[----:B------:R-:W-:-:S02]  /*15f0*/  UIMAD.WIDE.U32 UR40, UR12, UR14, URZ ;  /* 0x0000000e0c2872a5 */ /* 0x000fc4000f8e003f */
[----:B------:R-:W-:Y:S01]  /*1600*/  @UP2 UIADD3 UR49, UR17, UR16, URZ ;  /* 0x0000001011312290 */ /* 0x000fe2000fffe03f */
[----:B------:R-:W-:Y:S01]  /*1610*/  @!P2 IADD3 R11, -R11, RZ, RZ ;  /* 0x000000ff0b0ba210 */ /* 0x000fe20007ffe1ff */
[----:B------:R-:W-:Y:S01]  /*1620*/  UIMAD UR14, UR12, UR20, UR13 ;  /* 0x000000140c0e72a4 */ /* 0x000fe2000f8e020d */
[----:B------:R-:W-:Y:S01]  /*1630*/  @!P3 LOP3.LUT R11, RZ, R6, RZ, 0x33, !PT ;  /* 0x00000006ff0bb212 */ /* 0x000fe200078e33ff */
[----:B------:R-:W-:Y:S02]  /*1640*/  @UP1 UIMAD.WIDE.U32 UR16, UR26, UR10, URZ ;  /* 0x0000000a1a1012a5 */ /* 0x000fe4000f8e003f */
[----:B------:R-:W-:Y:S02]  /*1650*/  @UP1 UIMAD.WIDE.U32 UR12, UR27, UR8, URZ ;  /* 0x000000081b0c12a5 */ /* 0x000fe4000f8e003f */
[----:B------:R-:W-:Y:S02]  /*1660*/  @UP1 UIMAD UR23, UR26, UR11, URZ ;  /* 0x0000000b1a1712a4 */ /* 0x000fe4000f8e023f */
[----:B------:R-:W-:-:S02]  /*1670*/  @UP1 UIMAD UR20, UR27, UR9, URZ ;  /* 0x000000091b1412a4 */ /* 0x000fc4000f8e023f */
[----:B------:R-:W-:Y:S02]  /*1680*/  @!UP2 UIADD3 UR50, UR43, UR34, URZ ;  /* 0x000000222b32a290 */ /* 0x000fe4000fffe03f */
[----:B------:R-:W-:Y:S02]  /*1690*/  USEL UR54, UR32, URZ, UP4 ;  /* 0x0000003f20367287 */ /* 0x000fe4000a000000 */
[----:B------:R-:W-:Y:S02]  /*16a0*/  USEL UR53, UR51, URZ, UP4 ;  /* 0x0000003f33357287 */ /* 0x000fe4000a000000 */
[----:B------:R-:W-:Y:S02]  /*16b0*/  USHF.R.S32.HI UR39, URZ, 0x1f, UR24 ;  /* 0x0000001f3f277899 */ /* 0x000fe40008011418 */
[----:B------:R-:W-:Y:S02]  /*16c0*/  USHF.R.S32.HI UR55, URZ, 0x1f, UR52 ;  /* 0x0000001f3f377899 */ /* 0x000fe40008011434 */
        /* <DEDUP_REMOVED lines=18> */
.L_x_2290:
        /* <DEDUP_REMOVED lines=13> */
.L_x_2291:
        /* <DEDUP_REMOVED lines=11> */
.L_x_2292:
[----:B------:R-:W-:Y:S02]  /*1970*/  ULDC UR6, c[0x0][0x270] ;  /* 0x00009c0000067ab9 */ /* 0x000fe40000000800 */
[----:B------:R-:W-:-:S04]  /*1980*/  UIMAD UR6, UR48, UR6, UR58 ;  /* 0x00000006300672a4 */ /* 0x000fc8000f8e023a */
[----:B------:R-:W-:-:S12]  /*1990*/  UIMAD UR6, UR6, UR60, URZ ;  /* 0x0000003c060672a4 */ /* 0x000fd8000f8e023f */
.L_x_2293:
[----:B------:R-:W1:Y:S01]  /*19a0*/  S2R R13, SR_TID.X ;  /* 0x00000000000d7919 */ /* 0x000e620000002100 */
[----:B------:R-:W2:Y:S01]  /*19b0*/  LDC.64 R4, c[0x0][0x420] ;  /* 0x00010800ff047b82 */ /* 0x000ea20000000a00 */
[--C-:B------:R-:W-:Y:S01]  /*19c0*/  SHF.R.S32.HI R23, RZ, 0x1f, R201.reuse ;  /* 0x0000001fff177819 */ /* 0x100fe200000114c9 */
[----:B------:R-:W-:Y:S01]  /*19d0*/  IMAD.MOV.U32 R22, RZ, RZ, R201 ;  /* 0x000000ffff167224 */ /* 0x000fe200078e00c9 */
[----:B------:R-:W-:Y:S01]  /*19e0*/  USHF.R.S32.HI UR27, URZ, 0x1f, UR58 ;  /* 0x0000001f3f1b7899 */ /* 0x000fe2000801143a */
[----:B------:R-:W-:Y:S01]  /*19f0*/  BSSY B1, `(.L_x_2289) ;  /* 0x0000cda000017945 */ /* 0x000fe20003800000 */
[----:B------:R-:W-:Y:S01]  /*1a00*/  ULDC.64 UR16, c[0x0][0x428] ;  /* 0x00010a0000107ab9 */ /* 0x000fe20000000a00 */
[----:B------:R-:W-:Y:S01]  /*1a10*/  UIADD3 UR41, UR7, UR6, URZ ;  /* 0x0000000607297290 */ /* 0x000fe2000fffe03f */
[----:B------:R-:W-:Y:S01]  /*1a20*/  IMAD.U32 R9, RZ, RZ, UR16 ;  /* 0x00000010ff097e24 */ /* 0x000fe2000f8e00ff */
[----:B------:R-:W-:Y:S01]  /*1a30*/  UIMAD UR6, UR27, UR16, URZ ;  /* 0x000000101b0672a4 */ /* 0x000fe2000f8e023f */
[----:B------:R-:W-:Y:S01]  /*1a40*/  ULDC UR13, c[0x0][0x2dc] ;  /* 0x0000b700000d7ab9 */ /* 0x000fe20000000800 */
[----:B------:R-:W-:-:S02]  /*1a50*/  ULDC UR14, c[0x0][0x270] ;  /* 0x00009c00000e7ab9 */ /* 0x000fc40000000800 */
[----:B------:R-:W-:Y:S02]  /*1a60*/  UIMAD UR26, UR58, UR17, UR6 ;  /* 0x000000113a1a72a4 */ /* 0x000fe4000f8e0206 */
[----:B------:R-:W-:Y:S02]  /*1a70*/  UIADD3 UR6, -UR15, UR21, UR24 ;  /* 0x000000150f067290 */ /* 0x000fe4000fffe118 */
[----:B------:R-:W-:Y:S02]  /*1a80*/  UIMAD UR20, UR13, UR14, URZ ;  /* 0x0000000e0d1472a4 */ /* 0x000fe4000f8e023f */
[----:B------:R-:W-:Y:S01]  /*1a90*/  UIADD3 UR22, UR7, UR36, URZ ;  /* 0x0000002407167290 */ /* 0x000fe2000fffe03f */
[----:B------:R-:W-:Y:S02]  /*1aa0*/  ULDC.64 UR46, c[0x0][0x478] ;  /* 0x00011e00002e7ab9 */ /* 0x000fe40000000a00 */
[----:B------:R-:W-:Y:S01]  /*1ab0*/  ULDC.64 UR36, c[0x0][0x2b0] ;  /* 0x0000ac0000247ab9 */ /* 0x000fe20000000a00 */
[----:B------:R-:W-:Y:S01]  /*1ac0*/  ULDC.64 UR42, c[0x0][0x210] ;  /* 0x00008400002a7ab9 */ /* 0x000fe20000000a00 */
[----:B------:R-:W-:Y:S01]  /*1ad0*/  UIMAD.WIDE UR22, UR22, 0x4, UR36 ;  /* 0x00000004161678a5 */ /* 0x000fe2000f8e0224 */
[----:B--2---:R-:W-:Y:S01]  /*1ae0*/  IMAD R8, R4, UR25, RZ ;  /* 0x0000001904087c24 */ /* 0x004fe2000f8e02ff */
[----:B------:R-:W-:Y:S01]  /*1af0*/  UIADD3 UR14, UR44, -0x1, URZ ;  /* 0xffffffff2c0e7890 */ /* 0x000fe2000fffe03f */
[----:B------:R-:W-:-:S02]  /*1b00*/  ULDC.64 UR36, c[0x0][0x3e0] ;  /* 0x0000f80000247ab9 */ /* 0x000fc40000000a00 */
[----:B------:R-:W-:Y:S01]  /*1b10*/  IMAD R8, R5, UR7, R8 ;  /* 0x0000000705087c24 */ /* 0x000fe2000f8e0208 */
[----:B-1----:R-:W-:-:S04]  /*1b20*/  SHF.R.S32.HI R12, RZ, 0x1f, R13 ;  /* 0x0000001fff0c7819 */ /* 0x002fc8000001140d */
[----:B------:R-:W-:-:S04]  /*1b30*/  LEA.HI R0, R12, R13, RZ, 0x3 ;  /* 0x0000000d0c007211 */ /* 0x000fc800078f18ff */
[----:B------:R-:W-:-:S04]  /*1b40*/  SHF.R.S32.HI R0, RZ, 0x3, R0 ;  /* 0x00000003ff007819 */ /* 0x000fc80000011400 */
[----:B------:R-:W-:Y:S02]  /*1b50*/  SHF.R.S32.HI R20, RZ, 0x1f, R0 ;  /* 0x0000001fff147819 */ /* 0x000fe40000011400 */
[----:B------:R-:W-:-:S04]  /*1b60*/  IADD3 R6, P0, R0, UR7, RZ ;  /* 0x0000000700067c10 */ /* 0x000fc8000ff1e0ff */
[----:B------:R-:W-:-:S05]  /*1b70*/  IADD3.X R2, R20, UR25, RZ, P0, !PT ;  /* 0x0000001914027c10 */ /* 0x000fca00087fe4ff */
[----:B------:R-:W-:Y:S02]  /*1b80*/  IMAD R7, R2, UR28, RZ ;  /* 0x0000001c02077c24 */ /* 0x000fe4000f8e02ff */
[----:B------:R-:W-:-:S04]  /*1b90*/  IMAD.WIDE.U32 R2, R6, UR28, R22 ;  /* 0x0000001c06027c25 */ /* 0x000fc8000f8e0016 */
[----:B------:R-:W-:Y:S01]  /*1ba0*/  IMAD R7, R6, UR29, R7 ;  /* 0x0000001d06077c24 */ /* 0x000fe2000f8e0207 */
[----:B------:R-:W-:-:S04]  /*1bb0*/  IADD3 R6, P0, R2, UR56, RZ ;  /* 0x0000003802067c10 */ /* 0x000fc8000ff1e0ff */
[----:B------:R-:W-:Y:S01]  /*1bc0*/  IADD3.X R7, R3, UR45, R7, P0, !PT ;  /* 0x0000002d03077c10 */ /* 0x000fe200087fe407 */
[----:B------:R-:W-:Y:S01]  /*1bd0*/  ULDC UR45, c[0x0][0x398] ;  /* 0x0000e600002d7ab9 */ /* 0x000fe20000000800 */
[----:B------:R-:W-:Y:S01]  /*1be0*/  IADD3 R2, P0, R201, UR12, RZ ;  /* 0x0000000cc9027c10 */ /* 0x000fe2000ff1e0ff */
[----:B------:R-:W-:Y:S01]  /*1bf0*/  UIADD3 UR6, UR6, -UR45, URZ ;  /* 0x8000002d06067290 */ /* 0x000fe2000fffe03f */
[----:B------:R-:W-:Y:S02]  /*1c00*/  ULDC.64 UR12, c[0x0][0x258] ;  /* 0x00009600000c7ab9 */ /* 0x000fe40000000a00 */
[----:B------:R-:W-:Y:S01]  /*1c10*/  IADD3.X R3, R23, UR50, RZ, P0, !PT ;  /* 0x0000003217037c10 */ /* 0x000fe200087fe4ff */
[----:B------:R-:W-:Y:S01]  /*1c20*/  UIMAD UR16, UR27, UR12, URZ ;  /* 0x0000000c1b1072a4 */ /* 0x000fe2000f8e023f */
[----:B------:R-:W-:Y:S01]  /*1c30*/  IMAD.U32 R10, RZ, RZ, UR12 ;  /* 0x0000000cff0a7e24 */ /* 0x000fe2000f8e00ff */
[----:B------:R-:W-:Y:S01]  /*1c40*/  USHF.R.S32.HI UR27, URZ, 0x1f, UR6 ;  /* 0x0000001f3f1b7899 */ /* 0x000fe20008011406 */
[----:B------:R-:W-:Y:S01]  /*1c50*/  IMAD.WIDE.U32 R2, R4, UR7, R2 ;  /* 0x0000000704027c25 */ /* 0x000fe2000f8e0002 */
[----:B------:R-:W-:-:S02]  /*1c60*/  USHF.L.U32 UR7, UR20, 0x7, URZ ;  /* 0x0000000714077899 */ /* 0x000fc4000800063f */
[----:B------:R-:W-:Y:S01]  /*1c70*/  ULEA.HI UR27, UR27, UR6, URZ, 0x7 ;  /* 0x000000061b1b7291 */ /* 0x000fe2000f8f383f */
[----:B------:R-:W-:Y:S01]  /*1c80*/  IMAD.IADD R3, R3, 0x1, R8 ;  /* 0x0000000103037824 */ /* 0x000fe200078e0208 */
[----:B------:R-:W-:Y:S01]  /*1c90*/  LEA.HI R8, R12, R13, RZ, 0x5 ;  /* 0x0000000d0c087211 */ /* 0x000fe200078f28ff */
[----:B------:R-:W-:Y:S01]  /*1ca0*/  UIADD3 UR12, UP2, UP0, UR40, UR7, UR52 ;  /* 0x00000007280c7290 */ /* 0x000fe2000f85e034 */
[----:B------:R-:W-:Y:S01]  /*1cb0*/  IMAD.WIDE.U32 R6, R10, UR58, R6 ;  /* 0x0000003a0a067c25 */ /* 0x000fe2000f8e0006 */
[----:B------:R-:W-:Y:S01]  /*1cc0*/  USHF.R.S32.HI UR7, URZ, 0x1f, UR7 ;  /* 0x0000001f3f077899 */ /* 0x000fe20008011407 */
[----:B------:R-:W-:Y:S01]  /*1cd0*/  LOP3.LUT R12, R8, 0xffffffe0, RZ, 0xc0, !PT ;  /* 0xffffffe0080c7812 */ /* 0x000fe200078ec0ff */
[----:B------:R-:W-:Y:S01]  /*1ce0*/  USHF.R.S32.HI UR27, URZ, 0x7, UR27 ;  /* 0x000000073f1b7899 */ /* 0x000fe2000801141b */
[----:B------:R-:W-:Y:S01]  /*1cf0*/  IMAD.WIDE.U32 R2, R9, UR58, R2 ;  /* 0x0000003a09027c25 */ /* 0x000fe2000f8e0002 */
[----:B------:R-:W-:Y:S01]  /*1d00*/  UIADD3.X UR7, UR51, UR7, UR55, UP2, UP0 ;  /* 0x0000000733077290 */ /* 0x000fe200097e0437 */
[----:B------:R-:W-:Y:S01]  /*1d10*/  SHF.R.S32.HI R9, RZ, 0x5, R8 ;  /* 0x00000005ff097819 */ /* 0x000fe20000011408 */
[----:B------:R-:W-:Y:S01]  /*1d20*/  UISETP.LT.AND UP0, UPT, URZ, UR27, UPT ;  /* 0x0000001b3f00728c */ /* 0x000fe2000bf01270 */
[----:B------:R-:W-:Y:S01]  /*1d30*/  IMAD.IADD R13, R13, 0x1, -R12 ;  /* 0x000000010d0d7824 */ /* 0x000fe200078e0a0c */
[----:B------:R-:W-:Y:S01]  /*1d40*/  UIADD3 UR6, UP3, UP2, UR54, UR12, UR57 ;  /* 0x0000000c36067290 */ /* 0x000fe2000fa7e039 */
[----:B------:R-:W-:Y:S01]  /*1d50*/  VIADD R3, R3, UR26 ;  /* 0x0000001a03037c36 */ /* 0x000fe20008000000 */
[----:B------:R-:W-:Y:S01]  /*1d60*/  USEL UR27, URZ, UR27, !UP0 ;  /* 0x0000001b3f1b7287 */ /* 0x000fe2000c000000 */
[----:B------:R-:W-:Y:S01]  /*1d70*/  IMAD R9, R9, UR20, R13 ;  /* 0x0000001409097c24 */ /* 0x000fe2000f8e020d */
[----:B------:R-:W-:Y:S01]  /*1d80*/  UIADD3.X UR12, UR53, UR7, UR49, UP3, UP2 ;  /* 0x00000007350c7290 */ /* 0x000fe20009fe4431 */
[-C--:B------:R-:W-:Y:S01]  /*1d90*/  IMAD R10, R20, R4.reuse, RZ ;  /* 0x00000004140a7224 */ /* 0x080fe200078e02ff */
[----:B------:R-:W-:Y:S01]  /*1da0*/  UISETP.GT.AND UP0, UPT, UR44, UR27, UPT ;  /* 0x0000001b2c00728c */ /* 0x000fe2000bf04270 */
[----:B------:R-:W-:Y:S01]  /*1db0*/  IMAD.WIDE.U32 R2, R0, R4, R2 ;  /* 0x0000000400027225 */ /* 0x000fe200078e0002 */
[C---:B------:R-:W-:Y:S01]  /*1dc0*/  IADD3 R8, P0, R9.reuse, UR6, RZ ;  /* 0x0000000609087c10 */ /* 0x040fe2000ff1e0ff */
[----:B------:R-:W-:Y:S01]  /*1dd0*/  UIMAD UR13, UR58, UR13, UR16 ;  /* 0x0000000d3a0d72a4 */ /* 0x000fe2000f8e0210 */
[----:B------:R-:W-:Y:S01]  /*1de0*/  LEA R238, P4, R6, UR42, 0x1 ;  /* 0x0000002a06ee7c11 */ /* 0x000fe2000f8808ff */
[----:B------:R-:W-:Y:S01]  /*1df0*/  IMAD R10, R0, R5, R10 ;  /* 0x00000005000a7224 */ /* 0x000fe200078e020a */
[----:B------:R-:W-:Y:S01]  /*1e00*/  LEA.HI.X.SX32 R9, R9, UR12, 0x1, P0 ;  /* 0x0000000c09097c11 */ /* 0x000fe200080f0eff */
[----:B------:R-:W-:Y:S01]  /*1e10*/  UIMAD.WIDE UR6, UR41, 0x4, UR46 ;  /* 0x00000004290678a5 */ /* 0x000fe2000f8e022e */
[----:B------:R-:W-:Y:S01]  /*1e20*/  PLOP3.LUT P0, PT, PT, PT, UP0, 0x80, 0x0 ;  /* 0x000000000000781c */ /* 0x000fe20003f0f008 */
[----:B------:R-:W-:Y:S01]  /*1e30*/  ULDC.64 UR16, c[0x0][0x400] ;  /* 0x0001000000107ab9 */ /* 0x000fe20000000a00 */
        /* <DEDUP_REMOVED lines=8> */
[----:B------:R-:W-:Y:S02]  /*1ec0*/  LEA.HI.X R239, R2, UR37, R3, 0x1, P3 ;  /* 0x0000002502ef7c11 */ /* 0x000fe400098f0c03 */
        /* <DEDUP_REMOVED lines=20> */
.L_x_2295:
        /* <DEDUP_REMOVED lines=20> */
.L_x_2296:
        /* <DEDUP_REMOVED lines=35> */
.L_x_2298:
[----:B------:R-:W-:Y:S05]  /*2380*/  BSYNC B0 ;  /* 0x0000000000007941 */ /* 0x000fea0003800000 */
.L_x_2297:
        /* <DEDUP_REMOVED lines=14> */
.L_x_2300:
[----:B------:R-:W-:Y:S05]  /*2470*/  BSYNC B0 ;  /* 0x0000000000007941 */ /* 0x000fea0003800000 */
.L_x_2299:
        /* <DEDUP_REMOVED lines=14> */
.L_x_2302:
[----:B------:R-:W-:Y:S05]  /*2560*/  BSYNC B0 ;  /* 0x0000000000007941 */ /* 0x000fea0003800000 */
.L_x_2301:
        /* <DEDUP_REMOVED lines=14> */
.L_x_2304:
[----:B------:R-:W-:Y:S05]  /*2650*/  BSYNC B0 ;  /* 0x0000000000007941 */ /* 0x000fea0003800000 */
.L_x_2303:
        /* <DEDUP_REMOVED lines=26> */
.L_x_2306:
[----:B------:R-:W-:Y:S05]  /*2800*/  BSYNC B0 ;  /* 0x0000000000007941 */ /* 0x000fea0003800000 */
.L_x_2305:
        /* <DEDUP_REMOVED lines=14> */
.L_x_2308:
[----:B------:R-:W-:Y:S05]  /*28f0*/  BSYNC B0 ;  /* 0x0000000000007941 */ /* 0x000fea0003800000 */
.L_x_2307:
        /* <DEDUP_REMOVED lines=14> */
.L_x_2310:
[----:B------:R-:W-:Y:S05]  /*29e0*/  BSYNC B0 ;  /* 0x0000000000007941 */ /* 0x000fea0003800000 */
.L_x_2309:
        /* <DEDUP_REMOVED lines=14> */
.L_x_2294:
        /* <DEDUP_REMOVED lines=32> */
.L_x_2313:
[----:B------:R-:W-:Y:S05]  /*2cd0*/  BSYNC B0 ;  /* 0x0000000000007941 */ /* 0x000fea0003800000 */
.L_x_2312:
        /* <DEDUP_REMOVED lines=14> */
.L_x_2315:
[----:B------:R-:W-:Y:S05]  /*2dc0*/  BSYNC B0 ;  /* 0x0000000000007941 */ /* 0x000fea0003800000 */
.L_x_2314:
        /* <DEDUP_REMOVED lines=13> */
.L_x_2317:
[----:B------:R-:W-:Y:S05]  /*2ea0*/  BSYNC B0 ;  /* 0x0000000000007941 */ /* 0x000fea0003800000 */
.L_x_2316:
        /* <DEDUP_REMOVED lines=16> */
.L_x_2319:
[----:B------:R-:W-:Y:S05]  /*2fb0*/  BSYNC B0 ;  /* 0x0000000000007941 */ /* 0x000fea0003800000 */
.L_x_2318:
        /* <DEDUP_REMOVED lines=19> */
.L_x_2321:
[----:B------:R-:W-:Y:S05]  /*30f0*/  BSYNC B0 ;  /* 0x0000000000007941 */ /* 0x000fea0003800000 */
.L_x_2320:
        /* <DEDUP_REMOVED lines=21> */
.L_x_2323:
[----:B------:R-:W-:Y:S05]  /*3250*/  BSYNC B0 ;  /* 0x0000000000007941 */ /* 0x000fea0003800000 */
.L_x_2322:
        /* <DEDUP_REMOVED lines=21> */
.L_x_2325:
[----:B------:R-:W-:Y:S05]  /*33b0*/  BSYNC B0 ;  /* 0x0000000000007941 */ /* 0x000fea0003800000 */
.L_x_2324:
        /* <DEDUP_REMOVED lines=23> */
.L_x_2327:
[----:B------:R-:W-:Y:S05]  /*3530*/  BSYNC B0 ;  /* 0x0000000000007941 */ /* 0x000fea0003800000 */
.L_x_2326:
[----:B------:R-:W-:Y:S01]  /*3540*/  UIMAD UR7, UR39, UR10, URZ ;  /* 0x0000000a270772a4 */ /* 0x000fe2000f8e023f */
[----:B---3--:R-:W-:Y:S01]  /*3550*/  IMAD.WIDE.U32 R4, R8, UR24, R22 ;  /* 0x0000001808047c25 */ /* 0x008fe2000f8e0016 */
[----:B------:R-:W-:Y:S02]  /*3560*/  BSSY B0, `(.L_x_2328) ;  /* 0x0000029000007945 */ /* 0x000fe40003800000 */
[----:B------:R-:W-:Y:S01]  /*3570*/  UIMAD UR12, UR24, UR11, UR7 ;  /* 0x0000000b180c72a4 */ /* 0x000fe2000f8e0207 */
[C---:B------:R-:W-:Y:S01]  /*3580*/  VIADD R6, R241.reuse, 0x8 ;  /* 0x00000008f1067836 */ /* 0x040fe20000000000 */
[----:B------:R-:W-:Y:S01]  /*3590*/  UIMAD UR7, UR31, -0x80, UR15 ;  /* 0xffffff801f0778a4 */ /* 0x000fe2000f8e020f */
[----:B------:R-:W-:Y:S01]  /*35a0*/  IADD3 R4, P0, R4, UR32, RZ ;  /* 0x0000002004047c10 */ /* 0x000fe2000ff1e0ff */
[----:B------:R-:W-:Y:S02]  /*35b0*/  VIADD R12, R241, 0x48 ;  /* 0x00000048f10c7836 */ /* 0x000fe40000000000 */
[----:B------:R-:W-:Y:S01]  /*35c0*/  IMAD.U32 R3, RZ, RZ, UR12 ;  /* 0x0000000cff037e24 */ /* 0x000fe2000f8e00ff */
[----:B------:R-:W-:Y:S01]  /*35d0*/  ULDC.64 UR12, c[0x0][0x260] ;  /* 0x00009800000c7ab9 */ /* 0x000fe20000000a00 */
[----:B------:R-:W-:-:S02]  /*35e0*/  ISETP.GE.AND P5, PT, R0, UR7, PT ;  /* 0x0000000700007c0c */ /* 0x000fc4000bfa6270 */
        /* <DEDUP_REMOVED lines=32> */
.L_x_2329:
[----:B------:R-:W-:Y:S05]  /*37f0*/  BSYNC B0 ;  /* 0x0000000000007941 */ /* 0x000fea0003800000 */
.L_x_2328:
        /* <DEDUP_REMOVED lines=23> */
.L_x_2331:
[----:B------:R-:W-:Y:S05]  /*3970*/  BSYNC B0 ;  /* 0x0000000000007941 */ /* 0x000fea0003800000 */
.L_x_2330:
        /* <DEDUP_REMOVED lines=23> */
.L_x_2333:
[----:B------:R-:W-:Y:S05]  /*3af0*/  BSYNC B0 ;  /* 0x0000000000007941 */ /* 0x000fea0003800000 */
.L_x_2332:
        /* <DEDUP_REMOVED lines=23> */
.L_x_2335:
[----:B------:R-:W-:Y:S05]  /*3c70*/  BSYNC B0 ;  /* 0x0000000000007941 */ /* 0x000fea0003800000 */
.L_x_2334:
        /* <DEDUP_REMOVED lines=32> */
.L_x_2337:
[----:B------:R-:W-:Y:S05]  /*3e80*/  BSYNC B0 ;  /* 0x0000000000007941 */ /* 0x000fea0003800000 */
.L_x_2336:
        /* <DEDUP_REMOVED lines=22> */
.L_x_2339:
[----:B------:R-:W-:Y:S05]  /*3ff0*/  BSYNC B0 ;  /* 0x0000000000007941 */ /* 0x000fea0003800000 */
.L_x_2338:
        /* <DEDUP_REMOVED lines=22> */
.L_x_2341:
[----:B------:R-:W-:Y:S05]  /*4160*/  BSYNC B0 ;  /* 0x0000000000007941 */ /* 0x000fea0003800000 */
.L_x_2340:
        /* <DEDUP_REMOVED lines=22> */
.L_x_2343:
[----:B------:R-:W-:Y:S05]  /*42d0*/  BSYNC B0 ;  /* 0x0000000000007941 */ /* 0x000fea0003800000 */
.L_x_2342:
[----:B------:R-:W-:Y:S01]  /*42e0*/  ULDC.64 UR8, c[0x0][0x3c8] ;  /* 0x0000f20000087ab9 */ /* 0x000fe20000000a00 */
[----:B------:R-:W-:Y:S01]  /*42f0*/  USHF.R.S32.HI UR6, URZ, 0x1f, UR58 ;  /* 0x0000001f3f067899 */ /* 0x000fe2000801143a */
[----:B------:R-:W-:Y:S01]  /*4300*/  ISETP.NE.AND P2, PT, R10, RZ, PT ;  /* 0x000000ff0a00720c */ /* 0x000fe20003f45270 */
[----:B------:R-:W-:Y:S01]  /*4310*/  UISETP.NE.U32.AND UP1, UPT, UR8, URZ, UPT ;  /* 0x0000003f0800728c */ /* 0x000fe2000bf25070 */
[----:B------:R-:W-:Y:S01]  /*4320*/  IMAD.MOV.U32 R6, RZ, RZ, 0x4 ;  /* 0x00000004ff067424 */ /* 0x000fe200078e00ff */
[----:B-1----:R-:W2:Y:S01]  /*4330*/  LDL R9, [R1+0x4] ;  /* 0x0000040001097983 */ /* 0x002ea20000100800 */
[----:B------:R-:W1:Y:S01]  /*4340*/  LDC.64 R10, c[0x0][0x3b8] ;  /* 0x0000ee00ff0a7b82 */ /* 0x000e620000000a00 */
[----:B------:R-:W-:Y:S01]  /*4350*/  UISETP.NE.AND.EX UP1, UPT, UR9, URZ, UPT, UP1 ;  /* 0x0000003f0900728c */ /* 0x000fe2000bf25310 */
[----:B------:R-:W-:Y:S01]  /*4360*/  IMAD.MOV.U32 R243, RZ, RZ, 0x7f800000 ;  /* 0x7f800000fff37424 */ /* 0x000fe200078e00ff */
[----:B------:R-:W2:Y:S01]  /*4370*/  S2R R14, SR_TID.X ;  /* 0x00000000000e7919 */ /* 0x000ea20000002100 */
[----:B------:R-:W-:-:S02]  /*4380*/  ISETP.NE.AND P4, PT, R15, RZ, PT ;  /* 0x000000ff0f00720c */ /* 0x000fc40003f85270 */
[----:B------:R-:W-:Y:S01]  /*4390*/  ISETP.NE.AND P3, PT, R16, RZ, PT ;  /* 0x000000ff1000720c */ /* 0x000fe20003f65270 */
[----:B------:R-:W-:Y:S01]  /*43a0*/  IMAD.MOV.U32 R244, RZ, RZ, 0x7f800000 ;  /* 0x7f800000fff47424 */ /* 0x000fe200078e00ff */
[----:B------:R-:W-:Y:S01]  /*43b0*/  PLOP3.LUT P0, PT, PT, PT, UP1, 0x80, 0x0 ;  /* 0x000000000000781c */ /* 0x000fe20003f0f018 */
[----:B------:R-:W-:Y:S01]  /*43c0*/  IMAD.MOV.U32 R245, RZ, RZ, 0x7f800000 ;  /* 0x7f800000fff57424 */ /* 0x000fe200078e00ff */
[----:B------:R-:W-:Y:S01]  /*43d0*/  ULDC UR13, c[0x0][0x270] ;  /* 0x00009c00000d7ab9 */ /* 0x000fe20000000800 */
[----:B------:R-:W-:Y:S01]  /*43e0*/  IMAD.MOV.U32 R242, RZ, RZ, 0x7f800000 ;  /* 0x7f800000fff27424 */ /* 0x000fe200078e00ff */
[----:B------:R-:W-:Y:S01]  /*43f0*/  @UP1 ULDC.64 UR10, c[0x0][0x3d0] ;  /* 0x0000f400000a1ab9 */ /* 0x000fe20000000a00 */
[----:B------:R-:W-:Y:S01]  /*4400*/  @UP1 UMOV UR7, UR6 ;  /* 0x0000000600071c82 */ /* 0x000fe20008000000 */
[----:B------:R-:W-:Y:S01]  /*4410*/  @UP1 UIMAD UR12, UR59, UR10, URZ ;  /* 0x0000000a3b0c12a4 */ /* 0x000fe2000f8e023f */
[----:B------:R-:W0:Y:S01]  /*4420*/  LDGDEPBAR ;  /* 0x00000000000079af */ /* 0x000e220000000000 */
[----:B------:R-:W-:Y:S01]  /*4430*/  @UP1 UMOV UR6, UR58 ;  /* 0x0000003a00061c82 */ /* 0x000fe20008000000 */
[----:B------:R-:W-:Y:S01]  /*4440*/  ULDC UR29, c[0x0][0x2d0] ;  /* 0x0000b400001d7ab9 */ /* 0x000fe20000000800 */
[----:B------:R-:W-:-:S02]  /*4450*/  @UP1 UIMAD.WIDE.U32 UR6, UR48, UR10, UR6 ;  /* 0x0000000a300612a5 */ /* 0x000fc4000f8e0006 */
[----:B------:R-:W-:Y:S02]  /*4460*/  @UP1 UIMAD UR11, UR48, UR11, UR12 ;  /* 0x0000000b300b12a4 */ /* 0x000fe4000f8e020c */
[----:B------:R-:W-:Y:S02]  /*4470*/  @UP1 ULEA UR8, UP0, UR6, UR8, 0x2 ;  /* 0x0000000806081291 */ /* 0x000fe4000f80103f */
[----:B------:R-:W-:Y:S01]  /*4480*/  @UP1 UIADD3 UR7, UR7, UR11, URZ ;  /* 0x0000000b07071290 */ /* 0x000fe2000fffe03f */
[----:B-1----:R-:W2:Y:S01]  /*4490*/  LDG.E.64 R4, desc[UR18][R10.64+0x8] ;  /* 0x000008120a047981 */ /* 0x002ea2000c1e1b00 */
[----:B------:R-:W-:Y:S01]  /*44a0*/  @!P6 IMAD.WIDE R6, R12, R6, UR22 ;  /* 0x000000160c06ee25 */ /* 0x000fe2000f8e0206 */
[----:B------:R-:W-:Y:S01]  /*44b0*/  ULDC UR34, c[0x0][0x398] ;  /* 0x0000e60000227ab9 */ /* 0x000fe20000000800 */
[----:B------:R-:W-:Y:S02]  /*44c0*/  @UP1 ULEA.HI.X UR9, UR6, UR9, UR7, 0x2, UP0 ;  /* 0x0000000906091291 */ /* 0x000fe400080f1407 */
[----:B--234-:R-:W-:Y:S01]  /*44d0*/  IMAD.U32 R2, RZ, RZ, UR8 ;  /* 0x00000008ff027e24 */ /* 0x01cfe2000f8e00ff */
[----:B------:R-:W5:Y:S01]  /*44e0*/  @!P6 LDG.E R243, desc[UR18][R6.64] ;  /* 0x0000001206f3e981 */ /* 0x000f62000c1e1900 */
[----:B------:R-:W-:Y:S01]  /*44f0*/  @UP1 ULDC UR6, c[0x0][0x2e8] ;  /* 0x0000ba0000061ab9 */ /* 0x000fe20000000800 */
[----:B------:R-:W-:Y:S01]  /*4500*/  VIADD R181, R191, 0x2000 ;  /* 0x00002000bfb57836 */ /* 0x000fe20000000000 */
[----:B------:R-:W-:Y:S01]  /*4510*/  ULDC UR33, c[0x0][0x2dc] ;  /* 0x0000b70000217ab9 */ /* 0x000fe20000000800 */
[----:B------:R-:W-:Y:S01]  /*4520*/  IMAD.U32 R3, RZ, RZ, UR9 ;  /* 0x00000009ff037e24 */ /* 0x000fe2000f8e00ff */
[----:B------:R-:W-:Y:S01]  /*4530*/  ULDC UR32, c[0x0][0x270] ;  /* 0x00009c0000207ab9 */ /* 0x000fe20000000800 */
[----:B------:R-:W-:-:S02]  /*4540*/  VIADD R187, R190, 0x2000 ;  /* 0x00002000bebb7836 */ /* 0x000fc40000000000 */
[----:B------:R-:W-:Y:S01]  /*4550*/  IMAD.MOV.U32 R189, RZ, RZ, 0x20 ;  /* 0x00000020ffbd7424 */ /* 0x000fe200078e00ff */
[----:B------:R1:W2:Y:S01]  /*4560*/  @P0 LDG.E R8, desc[UR18][R2.64] ;  /* 0x0000001202080981 */ /* 0x0002a2000c1e1900 */
[----:B------:R-:W-:Y:S02]  /*4570*/  IMAD.MOV.U32 R182, RZ, RZ, 0x40 ;  /* 0x00000040ffb67424 */ /* 0x000fe400078e00ff */
[----:B------:R-:W-:Y:S01]  /*4580*/  IMAD.MOV.U32 R248, RZ, RZ, 0x40 ;  /* 0x00000040fff87424 */ /* 0x000fe200078e00ff */
[----:B------:R-:W-:Y:S01]  /*4590*/  CS2R R126, SRZ ;  /* 0x00000000007e7805 */ /* 0x000fe2000001ff00 */
[----:B------:R-:W-:Y:S01]  /*45a0*/  IMAD.SHL.U32 R188, R190, 0x2, RZ ;  /* 0x00000002bebc7824 */ /* 0x000fe200078e00ff */
[----:B------:R-:W-:Y:S02]  /*45b0*/  CS2R R124, SRZ ;  /* 0x00000000007c7805 */ /* 0x000fe4000001ff00 */
[----:B------:R-:W-:Y:S02]  /*45c0*/  CS2R R130, SRZ ;  /* 0x0000000000827805 */ /* 0x000fe4000001ff00 */
[----:B------:R-:W-:-:S02]  /*45d0*/  CS2R R128, SRZ ;  /* 0x0000000000807805 */ /* 0x000fc4000001ff00 */
[----:B------:R-:W-:Y:S01]  /*45e0*/  CS2R R122, SRZ ;  /* 0x00000000007a7805 */ /* 0x000fe2000001ff00 */
[----:B------:R-:W3:Y:S01]  /*45f0*/  LDG.E.64 R10, desc[UR18][R10.64] ;  /* 0x000000120a0a7981 */ /* 0x000ee2000c1e1b00 */
[----:B------:R-:W2:Y:S01]  /*4600*/  @P0 MUFU.RCP R0, UR6 ;  /* 0x0000000600000d08 */ /* 0x000ea20008001000 */
        /* <DEDUP_REMOVED lines=13> */
[----:B-1----:R-:W-:Y:S01]  /*46e0*/  IMAD.MOV.U32 R2, RZ, RZ, 0x4 ;  /* 0x00000004ff027424 */ /* 0x002fe200078e00ff */
[----:B------:R-:W-:Y:S02]  /*46f0*/  CS2R R98, SRZ ;  /* 0x0000000000627805 */ /* 0x000fe4000001ff00 */
[----:B------:R-:W-:Y:S02]  /*4700*/  CS2R R96, SRZ ;  /* 0x0000000000607805 */ /* 0x000fe4000001ff00 */
[----:B------:R-:W-:Y:S01]  /*4710*/  CS2R R90, SRZ ;  /* 0x00000000005a7805 */ /* 0x000fe2000001ff00 */
[----:B------:R-:W-:Y:S01]  /*4720*/  IMAD.WIDE R2, R241, R2, UR22 ;  /* 0x00000016f1027e25 */ /* 0x000fe2000f8e0202 */
[----:B------:R-:W-:-:S02]  /*4730*/  CS2R R88, SRZ ;  /* 0x0000000000587805 */ /* 0x000fc4000001ff00 */
[----:B------:R-:W-:Y:S02]  /*4740*/  CS2R R86, SRZ ;  /* 0x0000000000567805 */ /* 0x000fe4000001ff00 */
[----:B------:R-:W-:Y:S02]  /*4750*/  CS2R R84, SRZ ;  /* 0x0000000000547805 */ /* 0x000fe4000001ff00 */
[----:B------:R-:W-:Y:S01]  /*4760*/  CS2R R78, SRZ ;  /* 0x00000000004e7805 */ /* 0x000fe2000001ff00 */
[----:B------:R-:W5:Y:S01]  /*4770*/  @!P4 LDG.E R244, desc[UR18][R2.64] ;  /* 0x0000001202f4c981 */ /* 0x000f62000c1e1900 */
[----:B------:R-:W-:Y:S02]  /*4780*/  CS2R R76, SRZ ;  /* 0x00000000004c7805 */ /* 0x000fe4000001ff00 */
[----:B------:R-:W-:Y:S02]  /*4790*/  CS2R R82, SRZ ;  /* 0x0000000000527805 */ /* 0x000fe4000001ff00 */
[----:B------:R-:W-:Y:S01]  /*47a0*/  CS2R R80, SRZ ;  /* 0x0000000000507805 */ /* 0x000fe2000001ff00 */
[----:B------:R-:W5:Y:S01]  /*47b0*/  @!P3 LDG.E R245, desc[UR18][R2.64+0x20] ;  /* 0x0000201202f5b981 */ /* 0x000f62000c1e1900 */
[----:B------:R-:W-:-:S02]  /*47c0*/  CS2R R74, SRZ ;  /* 0x00000000004a7805 */ /* 0x000fc4000001ff00 */
[----:B------:R-:W-:Y:S02]  /*47d0*/  CS2R R72, SRZ ;  /* 0x0000000000487805 */ /* 0x000fe4000001ff00 */
[----:B------:R-:W-:Y:S01]  /*47e0*/  CS2R R70, SRZ ;  /* 0x0000000000467805 */ /* 0x000fe2000001ff00 */
[----:B------:R1:W5:Y:S01]  /*47f0*/  @!P2 LDG.E R242, desc[UR18][R2.64+0x100] ;  /* 0x0001001202f2a981 */ /* 0x000362000c1e1900 */
[----:B------:R-:W-:Y:S01]  /*4800*/  UIMAD UR6, UR48, UR13, UR58 ;  /* 0x0000000d300672a4 */ /* 0x000fe2000f8e023a */
[----:B------:R-:W-:Y:S02]  /*4810*/  SEL R181, R181, R191, !P1 ;  /* 0x000000bfb5b57207 */ /* 0x000fe40004800000 */
[----:B------:R-:W-:Y:S02]  /*4820*/  CS2R R68, SRZ ;  /* 0x0000000000447805 */ /* 0x000fe4000001ff00 */
[----:B------:R-:W-:Y:S01]  /*4830*/  SEL R187, R187, R190, !P1 ;  /* 0x000000bebbbb7207 */ /* 0x000fe20004800000 */
[----:B------:R-:W-:Y:S01]  /*4840*/  USHF.L.U32 UR6, UR6, 0x5, URZ ;  /* 0x0000000506067899 */ /* 0x000fe2000800063f */
[----:B------:R-:W-:Y:S01]  /*4850*/  IMAD.MOV.U32 R228, RZ, RZ, R227 ;  /* 0x000000ffffe47224 */ /* 0x000fe200078e00e3 */
[----:B------:R-:W-:Y:S01]  /*4860*/  ULDC UR9, c[0x0][0x394] ;  /* 0x0000e50000097ab9 */ /* 0x000fe20000000800 */
[----:B------:R-:W-:Y:S01]  /*4870*/  ULDC.U8 UR13, c[0x0][0x388] ;  /* 0x0000e200000d7ab9 */ /* 0x000fe20000000000 */
[----:B------:R-:W-:Y:S01]  /*4880*/  ULDC UR12, c[0x0][0x2ec] ;  /* 0x0000bb00000c7ab9 */ /* 0x000fe20000000800 */
[----:B-1----:R-:W-:-:S05]  /*4890*/  IMAD.SHL.U32 R2, R14, 0x2, RZ ;  /* 0x000000020e027824 */ /* 0x002fca00078e00ff */
[----:B------:R-:W-:Y:S01]  /*48a0*/  LOP3.LUT R2, R2, 0x6, RZ, 0xc0, !PT ;  /* 0x0000000602027812 */ /* 0x000fe200078ec0ff */
[----:B------:R-:W-:-:S04]  /*48b0*/  IMAD.U32 R3, RZ, RZ, UR15 ;  /* 0x0000000fff037e24 */ /* 0x000fc8000f8e00ff */
[----:B------:R-:W-:Y:S01]  /*48c0*/  IMAD R2, R247, 0x40, R2 ;  /* 0x00000040f7027824 */ /* 0x000fe200078e0202 */
[----:B------:R-:W-:-:S04]  /*48d0*/  USHF.R.S32.HI UR7, URZ, 0x1f, UR6 ;  /* 0x0000001f3f077899 */ /* 0x000fc80008011406 */
[----:B------:R-:W-:-:S04]  /*48e0*/  IADD3 R2, R241, -UR24, -R2 ;  /* 0x80000018f1027c10 */ /* 0x000fc8000fffe802 */
[----:B------:R-:W-:Y:S02]  /*48f0*/  IADD3 R250, R3, -UR21, R2 ;  /* 0x8000001503fa7c10 */ /* 0x000fe4000fffe002 */
[--C-:B------:R-:W-:Y:S02]  /*4900*/  SHF.R.S32.HI R2, RZ, 0x1f, R13.reuse ;  /* 0x0000001fff027819 */ /* 0x100fe4000001140d */
[----:B------:R-:W-:Y:S02]  /*4910*/  LEA R181, R181, UR4, 0x1 ;  /* 0x00000004b5b57c11 */ /* 0x000fe4000f8e08ff */
[----:B------:R-:W-:Y:S02]  /*4920*/  LEA R187, R187, UR4, 0x1 ;  /* 0x00000004bbbb7c11 */ /* 0x000fe4000f8e08ff */
[----:B------:R-:W-:Y:S01]  /*4930*/  IADD3 R249, P3, P2, R4, UR6, R13 ;  /* 0x0000000604f97c10 */ /* 0x000fe2000fa7e00d */
[----:B------:R-:W-:-:S03]  /*4940*/  UIADD3 UR6, UR24, UR21, URZ ;  /* 0x0000001518067290 */ /* 0x000fc6000fffe03f */
[----:B------:R-:W-:Y:S01]  /*4950*/  IADD3.X R2, R5, UR7, R2, P3, P2 ;  /* 0x0000000705027c10 */ /* 0x000fe20009fe4402 */
[----:B--2---:R-:W-:-:S05]  /*4960*/  @P0 FMUL.FTZ R0, R8, R0 ;  /* 0x0000000008000220 */ /* 0x004fca0000410000 */
[----:B------:R-:W-:Y:S02]  /*4970*/  @P0 R2UR UR8, R0 ;  /* 0x00000000000802ca */ /* 0x000fe400000e0000 */
[----:B---3--:R-:W-:Y:S02]  /*4980*/  R2UR UR20, R10 ;  /* 0x000000000a1472ca */ /* 0x008fe400000e0000 */
[----:B------:R-:W-:Y:S02]  /*4990*/  R2UR UR17, R11 ;  /* 0x000000000b1172ca */ /* 0x000fe400000e0000 */
[C---:B------:R-:W-:Y:S02]  /*49a0*/  LOP3.LUT P0, RZ, R9.reuse, 0x2, RZ, 0xc0, !PT ;  /* 0x0000000209ff7812 */ /* 0x040fe4000780c0ff */
[C---:B------:R-:W-:Y:S02]  /*49b0*/  LOP3.LUT P3, RZ, R9.reuse, 0x4, RZ, 0xc0, !PT ;  /* 0x0000000409ff7812 */ /* 0x040fe4000786c0ff */
[----:B------:R-:W-:Y:S01]  /*49c0*/  LOP3.LUT P2, RZ, R9, 0x4, RZ, 0xc0, !PT ;  /* 0x0000000409ff7812 */ /* 0x000fe2000784c0ff */
[----:B------:R-:W-:Y:S01]  /*49d0*/  UIADD3 UR28, -UR15, 0x80, UR6 ;  /* 0x000000800f1c7890 */ /* 0x000fe2000fffe106 */
[----:B------:R-:W-:-:S02]  /*49e0*/  SEL R189, R189, 0xffffffe0, !P0 ;  /* 0xffffffe0bdbd7807 */ /* 0x000fc40004000000 */
[----:B------:R-:W-:Y:S02]  /*49f0*/  SEL R182, R182, 0xffffffc0, !P3 ;  /* 0xffffffc0b6b67807 */ /* 0x000fe40005800000 */
[----:B------:R-:W-:Y:S02]  /*4a00*/  SEL R248, R248, 0xffffffc0, !P2 ;  /* 0xffffffc0f8f87807 */ /* 0x000fe40005000000 */
[----:B------:R-:W-:Y:S01]  /*4a10*/  LOP3.LUT R246, R2, UR20, RZ, 0x3c, !PT ;  /* 0x0000001402f67c12 */ /* 0x000fe2000f8e3cff */
[----:B------:R-:W-:Y:S01]  /*4a20*/  UMOV UR6, URZ ;  /* 0x0000003f00067c82 */ /* 0x000fe20008000000 */
[----:B------:R-:W-:Y:S01]  /*4a30*/  UMOV UR24, UR9 ;  /* 0x0000000900187c82 */ /* 0x000fe20008000000 */
[----:B------:R-:W-:Y:S01]  /*4a40*/  UIADD3 UR28, UR28, -UR45, URZ ;  /* 0x8000002d1c1c7290 */ /* 0x000fe2000fffe03f */
[----:B------:R-:W-:-:S11]  /*4a50*/  @UP1 UMOV UR6, UR8 ;  /* 0x0000000800061c82 */ /* 0x000fd60008000000 */
.L_x_2348:
[----:B------:R-:W0:Y:S01]  /*4a60*/  LDGDEPBAR ;  /* 0x00000000000079af */ /* 0x000e220000000000 */
[C---:B------:R-:W-:Y:S01]  /*4a70*/  IMAD.IADD R0, R187.reuse, 0x1, R189 ;  /* 0x00000001bb007824 */ /* 0x040fe200078e02bd */
[----:B------:R-:W-:Y:S01]  /*4a80*/  USHF.L.U32 UR7, UR14, 0x7, URZ ;  /* 0x000000070e077899 */ /* 0x000fe2000800063f */
[--C-:B------:R-:W-:Y:S01]  /*4a90*/  IMAD.IADD R164, R187, 0x1, R182.reuse ;  /* 0x00000001bba47824 */ /* 0x100fe200078e02b6 */
[----:B------:R-:W-:Y:S01]  /*4aa0*/  USHF.L.U32 UR10, UR31, 0x7, URZ ;  /* 0x000000071f0a7899 */ /* 0x000fe2000800063f */
[----:B------:R-:W-:Y:S01]  /*4ab0*/  IMAD.U32 R2, RZ, RZ, UR26 ;  /* 0x0000001aff027e24 */ /* 0x000fe2000f8e00ff */
[----:B------:R-:W-:Y:S01]  /*4ac0*/  UISETP.GE.AND UP0, UPT, UR7, UR28, UPT ;  /* 0x0000001c0700728c */ /* 0x000fe2000bf06270 */
[----:B------:R-:W-:Y:S01]  /*4ad0*/  IMAD.U32 R3, RZ, RZ, UR25 ;  /* 0x00000019ff037e24 */ /* 0x000fe2000f8e00ff */
[----:B------:R-:W-:Y:S02]  /*4ae0*/  UMOV UR9, UR61 ;  /* 0x0000003d00097c82 */ /* 0x000fe40008000000 */
[C---:B------:R-:W-:Y:S04]  /*4af0*/  LEA R2, P0, R241.reuse, R2, 0x2 ;  /* 0x00000002f1027211 */ /* 0x040fe800078010ff */
[----:B------:R-:W-:Y:S01]  /*4b00*/  LEA.HI.X.SX32 R3, R241, R3, 0x2, P0 ;  /* 0x00000003f1037211 */ /* 0x000fe200000f16ff */
        /* <DEDUP_REMOVED lines=47> */
[-C--:B------:R-:W-:Y:S05]  /*4e00*/  HMMA.16816.F32 R28, R144, R150.reuse, R28 ;  /* 0x00000096901c723c */ /* 0x080fea000000181c */
[----:B--2---:R-:W-:Y:S01]  /*4e10*/  VIADD R2, R250, UR7 ;  /* 0x00000007fa027c36 */ /* 0x004fe20008000000 */
[C---:B------:R-:W-:Y:S01]  /*4e20*/  HMMA.16816.F32 R32, R136.reuse, R150, R32 ;  /* 0x000000968820723c */ /* 0x040fe20000001820 */
[----:B------:R-:W-:Y:S04]  /*4e30*/  LDSM.16.M88.4 R148, [R185+0x1000] ;  /* 0x00100000b994783b */ /* 0x000fe80000000200 */
[----:B------:R-:W-:Y:S01]  /*4e40*/  VIADD R0, R2, 0x47 ;  /* 0x0000004702007836 */ /* 0x000fe20000000000 */
[-C--:B---3--:R-:W-:Y:S04]  /*4e50*/  HMMA.16816.F32 R36, R136, R152.reuse, R36 ;  /* 0x000000988824723c */ /* 0x088fe80000001824 */
[----:B------:R-:W-:Y:S01]  /*4e60*/  ISETP.GE.AND P0, PT, R0, RZ, PT ;  /* 0x000000ff0000720c */ /* 0x000fe20003f06270 */
[C---:B------:R-:W-:Y:S01]  /*4e70*/  VIADD R3, R2.reuse, 0x48 ;  /* 0x0000004802037836 */ /* 0x040fe20000000000 */
[C---:B------:R-:W-:Y:S04]  /*4e80*/  HMMA.16816.F32 R40, R144.reuse, R152, R40 ;  /* 0x000000989028723c */ /* 0x040fe80000001828 */
[----:B------:R-:W-:Y:S01]  /*4e90*/  ISETP.GE.AND P1, PT, R3, RZ, PT ;  /* 0x000000ff0300720c */ /* 0x000fe20003f26270 */
[C---:B------:R-:W-:Y:S01]  /*4ea0*/  VIADD R198, R2.reuse, 0xf ;  /* 0x0000000f02c67836 */ /* 0x040fe20000000000 */
[-C--:B------:R-:W-:Y:S05]  /*4eb0*/  HMMA.16816.F32 R44, R144, R154.reuse, R44 ;  /* 0x0000009a902c723c */ /* 0x080fea000000182c */
[C---:B------:R-:W-:Y:S01]  /*4ec0*/  VIADD R153, R2.reuse, 0x8 ;  /* 0x0000000802997836 */ /* 0x040fe20000000000 */
[C---:B------:R-:W-:Y:S04]  /*4ed0*/  HMMA.16816.F32 R48, R136.reuse, R154, R48 ;  /* 0x0000009a8830723c */ /* 0x040fe80000001830 */
[----:B------:R-:W-:Y:S01]  /*4ee0*/  ISETP.GE.AND P2, PT, R153, RZ, PT ;  /* 0x000000ff9900720c */ /* 0x000fe20003f46270 */
[----:B------:R-:W-:Y:S01]  /*4ef0*/  VIADD R152, R2, 0x7 ;  /* 0x0000000702987836 */ /* 0x000fe20000000000 */
[-C--:B------:R-:W-:Y:S04]  /*4f00*/  HMMA.16816.F32 R52, R136, R156.reuse, R52 ;  /* 0x0000009c8834723c */ /* 0x080fe80000001834 */
[----:B------:R-:W-:Y:S01]  /*4f10*/  ISETP.GE.AND P6, PT, R152, RZ, PT ;  /* 0x000000ff9800720c */ /* 0x000fe20003fc6270 */
[----:B------:R-:W-:Y:S01]  /*4f20*/  VIADD R154, R2, 0xffffffff ;  /* 0xffffffff029a7836 */ /* 0x000fe20000000000 */
[C---:B------:R-:W-:Y:S04]  /*4f30*/  HMMA.16816.F32 R56, R144.reuse, R156, R56 ;  /* 0x0000009c9038723c */ /* 0x040fe80000001838 */
[----:B------:R-:W-:Y:S01]  /*4f40*/  ISETP.GE.AND P3, PT, R154, RZ, PT ;  /* 0x000000ff9a00720c */ /* 0x000fe20003f66270 */
[C---:B------:R-:W-:Y:S01]  /*4f50*/  VIADD R155, R2.reuse, 0x3f ;  /* 0x0000003f029b7836 */ /* 0x040fe20000000000 */
[-C--:B------:R-:W-:Y:S01]  /*4f60*/  HMMA.16816.F32 R60, R144, R158.reuse, R60 ;  /* 0x0000009e903c723c */ /* 0x080fe2000000183c */
[----:B------:R-:W-:Y:S03]  /*4f70*/  LDSM.16.M88.4 R144, [R185+0x800] ;  /* 0x00080000b990783b */ /* 0x000fe60000000200 */
[----:B------:R-:W-:Y:S01]  /*4f80*/  ISETP.GE.AND P4, PT, R155, RZ, PT ;  /* 0x000000ff9b00720c */ /* 0x000fe20003f86270 */
[----:B------:R-:W-:Y:S01]  /*4f90*/  VIADD R156, R2, 0x40 ;  /* 0x00000040029c7836 */ /* 0x000fe20000000000 */
[----:B------:R-:W-:Y:S03]  /*4fa0*/  HMMA.16816.F32 R64, R136, R158, R64 ;  /* 0x0000009e8840723c */ /* 0x000fe60000001840 */
[----:B------:R-:W-:Y:S01]  /*4fb0*/  LDSM.16.M88.4 R136, [R185] ;  /* 0x00000000b988783b */ /* 0x000fe20000000200 */
[----:B------:R-:W-:Y:S01]  /*4fc0*/  ISETP.GE.AND P5, PT, R156, RZ, PT ;  /* 0x000000ff9c00720c */ /* 0x000fe20003fa6270 */
[C---:B------:R-:W-:Y:S01]  /*4fd0*/  VIADD R157, R2.reuse, 0x37 ;  /* 0x00000037029d7836 */ /* 0x040fe20000000000 */
[-C--:B----4-:R-:W-:Y:S05]  /*4fe0*/  HMMA.16816.F32 R4, R132, R160.reuse, R4 ;  /* 0x000000a08404723c */ /* 0x090fea0000001804 */
[C---:B------:R-:W-:Y:S01]  /*4ff0*/  @!P3 IADD3 R154, -R2.reuse, 0x1, RZ ;  /* 0x00000001029ab810 */ /* 0x040fe20007ffe1ff */
[C---:B-1----:R-:W-:Y:S05]  /*5000*/  HMMA.16816.F32 R8, R164.reuse, R160, R8 ;  /* 0x000000a0a408723c */ /* 0x042fea0000001808 */
[C---:B------:R-:W-:Y:S01]  /*5010*/  @!P2 IADD3 R153, -R2.reuse, -0x8, RZ ;  /* 0xfffffff80299a810 */ /* 0x040fe20007ffe1ff */
[-C--:B------:R-:W-:Y:S03]  /*5020*/  HMMA.16816.F32 R12, R164, R162.reuse, R12 ;  /* 0x000000a2a40c723c */ /* 0x080fe6000000180c */
[----:B------:R-:W-:Y:S02]  /*5030*/  ISETP.GE.AND P2, PT, R157, RZ, PT ;  /* 0x000000ff9d00720c */ /* 0x000fe40003f46270 */
[C---:B------:R-:W-:Y:S01]  /*5040*/  @!P6 IADD3 R152, -R2.reuse, -0x7, RZ ;  /* 0xfffffff90298e810 */ /* 0x040fe20007ffe1ff */
[C---:B------:R-:W-:Y:S05]  /*5050*/  HMMA.16816.F32 R16, R132.reuse, R162, R16 ;  /* 0x000000a28410723c */ /* 0x040fea0000001810 */
[C---:B------:R-:W-:Y:S01]  /*5060*/  @!P0 IADD3 R0, -R2.reuse, -0x47, RZ ;  /* 0xffffffb902008810 */ /* 0x040fe20007ffe1ff */
[-C--:B------:R-:W-:Y:S05]  /*5070*/  HMMA.16816.F32 R20, R132, R168.reuse, R20 ;  /* 0x000000a88414723c */ /* 0x080fea0000001814 */
        /* <DEDUP_REMOVED lines=8> */
[----:B------:R-:W-:Y:S01]  /*5100*/  I2FP.F32.S32 R0, R0 ;  /* 0x0000000000007245 */ /* 0x000fe20000201400 */
[C---:B------:R-:W-:Y:S05]  /*5110*/  HMMA.16816.F32 R40, R164.reuse, R172, R40 ;  /* 0x000000aca428723c */ /* 0x040fea0000001828 */
[----:B------:R-:W-:Y:S01]  /*5120*/  IABS R202, R2 ;  /* 0x0000000200ca7213 */ /* 0x000fe20000000000 */
[-C--:B------:R-:W-:Y:S05]  /*5130*/  HMMA.16816.F32 R44, R164, R174.reuse, R44 ;  /* 0x000000aea42c723c */ /* 0x080fea000000182c */
[----:B------:R-:W-:Y:S01]  /*5140*/  I2FP.F32.S32 R3, R3 ;  /* 0x0000000300037245 */ /* 0x000fe20000201400 */
[C---:B------:R-:W-:Y:S05]  /*5150*/  HMMA.16816.F32 R48, R132.reuse, R174, R48 ;  /* 0x000000ae8430723c */ /* 0x040fea0000001830 */
[----:B------:R-:W-:Y:S01]  /*5160*/  I2FP.F32.S32 R202, R202 ;  /* 0x000000ca00ca7245 */ /* 0x000fe20000201400 */
[-C--:B------:R-:W-:Y:S05]  /*5170*/  HMMA.16816.F32 R52, R132, R176.reuse, R52 ;  /* 0x000000b08434723c */ /* 0x080fea0000001834 */
[----:B------:R-:W-:Y:S01]  /*5180*/  I2FP.F32.S32 R154, R154 ;  /* 0x0000009a009a7245 */ /* 0x000fe20000201400 */
[C---:B------:R-:W-:Y:S05]  /*5190*/  HMMA.16816.F32 R56, R164.reuse, R176, R56 ;  /* 0x000000b0a438723c */ /* 0x040fea0000001838 */
[----:B------:R-:W-:Y:S01]  /*51a0*/  I2FP.F32.S32 R153, R153 ;  /* 0x0000009900997245 */ /* 0x000fe20000201400 */
[-C--:B------:R-:W-:Y:S05]  /*51b0*/  HMMA.16816.F32 R60, R164, R178.reuse, R60 ;  /* 0x000000b2a43c723c */ /* 0x080fea000000183c */
[----:B------:R-:W-:Y:S01]  /*51c0*/  I2FP.F32.S32 R152, R152 ;  /* 0x0000009800987245 */ /* 0x000fe20000201400 */
        /* <DEDUP_REMOVED lines=8> */
[C---:B------:R-:W-:Y:S01]  /*5250*/  VIADD R160, R2.reuse, 0xfffffff7 ;  /* 0xfffffff702a07836 */ /* 0x040fe20000000000 */
[----:B------:R-:W-:Y:S01]  /*5260*/  ISETP.GE.AND P6, PT, R159, RZ, PT ;  /* 0x000000ff9f00720c */ /* 0x000fe20003fc6270 */
[C---:B------:R-:W-:Y:S01]  /*5270*/  VIADD R162, R2.reuse, 0xfffffff0 ;  /* 0xfffffff002a27836 */ /* 0x040fe20000000000 */
[----:B------:R-:W-:Y:S01]  /*5280*/  I2FP.F32.S32 R157, R157 ;  /* 0x0000009d009d7245 */ /* 0x000fe20000201400 */
[----:B------:R-:W-:Y:S01]  /*5290*/  VIADD R161, R2, 0xffffffef ;  /* 0xffffffef02a17836 */ /* 0x000fe20000000000 */
[----:B------:R-:W-:Y:S01]  /*52a0*/  ISETP.GE.AND P0, PT, R160, RZ, PT ;  /* 0x000000ffa000720c */ /* 0x000fe20003f06270 */
[----:B------:R-:W-:Y:S01]  /*52b0*/  VIADD R163, R2, 0x30 ;  /* 0x0000003002a37836 */ /* 0x000fe20000000000 */
[----:B------:R-:W-:Y:S01]  /*52c0*/  ISETP.GE.AND P1, PT, R162, RZ, PT ;  /* 0x000000ffa200720c */ /* 0x000fe20003f26270 */
[C---:B------:R-:W-:Y:S01]  /*52d0*/  VIADD R164, R2.reuse, 0x2f ;  /* 0x0000002f02a47836 */ /* 0x040fe20000000000 */
[----:B------:R-:W-:Y:S01]  /*52e0*/  ISETP.GE.AND P5, PT, R161, RZ, PT ;  /* 0x000000ffa100720c */ /* 0x000fe20003fa6270 */
[C---:B------:R-:W-:Y:S01]  /*52f0*/  VIADD R165, R2.reuse, 0x28 ;  /* 0x0000002802a57836 */ /* 0x040fe20000000000 */
[----:B------:R-:W-:Y:S01]  /*5300*/  ISETP.GE.AND P4, PT, R163, RZ, PT ;  /* 0x000000ffa300720c */ /* 0x000fe20003f86270 */
[C---:B------:R-:W-:Y:S01]  /*5310*/  VIADD R166, R2.reuse, 0x27 ;  /* 0x0000002702a67836 */ /* 0x040fe20000000000 */
[C---:B------:R-:W-:Y:S01]  /*5320*/  @!P3 IADD3 R158, -R2.reuse, -0x38, RZ ;  /* 0xffffffc8029eb810 */ /* 0x040fe20007ffe1ff */
[C---:B------:R-:W-:Y:S01]  /*5330*/  VIADD R167, R2.reuse, 0xffffffe8 ;  /* 0xffffffe802a77836 */ /* 0x040fe20000000000 */
[C---:B------:R-:W-:Y:S01]  /*5340*/  @!P6 IADD3 R159, -R2.reuse, 0x8, RZ ;  /* 0x00000008029fe810 */ /* 0x040fe20007ffe1ff */
[----:B------:R-:W-:Y:S01]  /*5350*/  VIADD R168, R2, 0xffffffe7 ;  /* 0xffffffe702a87836 */ /* 0x000fe20000000000 */
[----:B------:R-:W-:Y:S01]  /*5360*/  ISETP.GE.AND P3, PT, R164, RZ, PT ;  /* 0x000000ffa400720c */ /* 0x000fe20003f66270 */
[C---:B------:R-:W-:Y:S01]  /*5370*/  VIADD R169, R2.reuse, 0xffffffe0 ;  /* 0xffffffe002a97836 */ /* 0x040fe20000000000 */
[C---:B------:R-:W-:Y:S01]  /*5380*/  @!P0 IADD3 R160, -R2.reuse, 0x9, RZ ;  /* 0x0000000902a08810 */ /* 0x040fe20007ffe1ff */
[C---:B------:R-:W-:Y:S01]  /*5390*/  VIADD R170, R2.reuse, 0xffffffdf ;  /* 0xffffffdf02aa7836 */ /* 0x040fe20000000000 */
[C---:B------:R-:W-:Y:S01]  /*53a0*/  @!P1 IADD3 R162, -R2.reuse, 0x10, RZ ;  /* 0x0000001002a29810 */ /* 0x040fe20007ffe1ff */
        /* <DEDUP_REMOVED lines=8> */
[-C--:B-1----:R-:W-:Y:S03]  /*5430*/  HMMA.16816.F32 R4, R132, R136.reuse, R4 ;  /* 0x000000888404723c */ /* 0x082fe60000001804 */
[C---:B------:R-:W-:Y:S01]  /*5440*/  @!P5 IADD3 R161, -R2.reuse, 0x11, RZ ;  /* 0x0000001102a1d810 */ /* 0x040fe20007ffe1ff */
[C---:B------:R-:W-:Y:S01]  /*5450*/  VIADD R175, R2.reuse, 0xffffffd8 ;  /* 0xffffffd802af7836 */ /* 0x040fe20000000000 */
[C---:B------:R-:W-:Y:S01]  /*5460*/  @!P4 IADD3 R163, -R2.reuse, -0x30, RZ ;  /* 0xffffffd002a3c810 */ /* 0x040fe20007ffe1ff */
[C---:B------:R-:W-:Y:S01]  /*5470*/  VIADD R176, R2.reuse, 0xffffffd7 ;  /* 0xffffffd702b07836 */ /* 0x040fe20000000000 */
[C---:B------:R-:W-:Y:S01]  /*5480*/  @!P3 IADD3 R164, -R2.reuse, -0x2f, RZ ;  /* 0xffffffd102a4b810 */ /* 0x040fe20007ffe1ff */
[C---:B--2---:R-:W-:Y:S04]  /*5490*/  HMMA.16816.F32 R8, R140.reuse, R136, R8 ;  /* 0x000000888c08723c */ /* 0x044fe80000001808 */
[C---:B------:R-:W-:Y:S01]  /*54a0*/  @!P2 IADD3 R165, -R2.reuse, -0x28, RZ ;  /* 0xffffffd802a5a810 */ /* 0x040fe20007ffe1ff */
[C---:B------:R-:W-:Y:S01]  /*54b0*/  VIADD R177, R2.reuse, 0xffffffd0 ;  /* 0xffffffd002b17836 */ /* 0x040fe20000000000 */
[C---:B------:R-:W-:Y:S01]  /*54c0*/  @!P6 IADD3 R166, -R2.reuse, -0x27, RZ ;  /* 0xffffffd902a6e810 */ /* 0x040fe20007ffe1ff */
[-C--:B------:R-:W-:Y:S03]  /*54d0*/  HMMA.16816.F32 R12, R140, R138.reuse, R12 ;  /* 0x0000008a8c0c723c */ /* 0x080fe6000000180c */
[----:B------:R-:W-:Y:S01]  /*54e0*/  ISETP.GE.AND P5, PT, R169, RZ, PT ;  /* 0x000000ffa900720c */ /* 0x000fe20003fa6270 */
[C---:B------:R-:W-:Y:S01]  /*54f0*/  VIADD R178, R2.reuse, 0xffffffcf ;  /* 0xffffffcf02b27836 */ /* 0x040fe20000000000 */
[----:B------:R-:W-:Y:S01]  /*5500*/  @!P0 IADD3 R167, -R2, 0x18, RZ ;  /* 0x0000001802a78810 */ /* 0x000fe20007ffe1ff */
[C---:B------:R-:W-:Y:S01]  /*5510*/  HMMA.16816.F32 R16, R132.reuse, R138, R16 ;  /* 0x0000008a8410723c */ /* 0x040fe20000001810 */
[----:B------:R-:W1:Y:S03]  /*5520*/  LDSM.16.M88.4 R136, [R185+0x1800] ;  /* 0x00180000b988783b */ /* 0x000e660000000200 */
[----:B------:R-:W-:Y:S01]  /*5530*/  ISETP.GE.AND P4, PT, R170, RZ, PT ;  /* 0x000000ffaa00720c */ /* 0x000fe20003f86270 */
[C---:B------:R-:W-:Y:S01]  /*5540*/  VIADD R179, R2.reuse, 0x10 ;  /* 0x0000001002b37836 */ /* 0x040fe20000000000 */
[C---:B------:R-:W-:Y:S01]  /*5550*/  @!P1 IADD3 R168, -R2.reuse, 0x19, RZ ;  /* 0x0000001902a89810 */ /* 0x040fe20007ffe1ff */
[-C--:B------:R-:W-:Y:S03]  /*5560*/  HMMA.16816.F32 R20, R132, R144.reuse, R20 ;  /* 0x000000908414723c */ /* 0x080fe60000001814 */
[----:B------:R-:W-:Y:S01]  /*5570*/  ISETP.GE.AND P3, PT, R171, RZ, PT ;  /* 0x000000ffab00720c */ /* 0x000fe20003f66270 */
[----:B------:R-:W-:Y:S01]  /*5580*/  VIADD R199, R2, 0xffffffc8 ;  /* 0xffffffc802c77836 */ /* 0x000fe20000000000 */
[----:B------:R-:W-:Y:S01]  /*5590*/  ISETP.GE.AND P2, PT, R172, RZ, PT ;  /* 0x000000ffac00720c */ /* 0x000fe20003f46270 */
[C---:B------:R-:W-:Y:S04]  /*55a0*/  HMMA.16816.F32 R24, R140.reuse, R144, R24 ;  /* 0x000000908c18723c */ /* 0x040fe80000001818 */
[----:B------:R-:W-:Y:S01]  /*55b0*/  ISETP.GE.AND P6, PT, R173, RZ, PT ;  /* 0x000000ffad00720c */ /* 0x000fe20003fc6270 */
[----:B------:R-:W-:Y:S01]  /*55c0*/  VIADD R200, R2, 0xffffffc7 ;  /* 0xffffffc702c87836 */ /* 0x000fe20000000000 */
[----:B------:R-:W-:Y:S01]  /*55d0*/  ISETP.GE.AND P0, PT, R174, RZ, PT ;  /* 0x000000ffae00720c */ /* 0x000fe20003f06270 */
[-C--:B------:R-:W-:Y:S03]  /*55e0*/  HMMA.16816.F32 R28, R140, R146.reuse, R28 ;  /* 0x000000928c1c723c */ /* 0x080fe6000000181c */
[----:B------:R-:W-:Y:S01]  /*55f0*/  ISETP.GE.AND P1, PT, R175, RZ, PT ;  /* 0x000000ffaf00720c */ /* 0x000fe20003f26270 */
[----:B------:R-:W-:Y:S01]  /*5600*/  FFMA.FTZ R11, R0, -UR6, R11 ;  /* 0x80000006000b7c23 */ /* 0x000fe2000801000b */
[----:B------:R-:W-:Y:S01]  /*5610*/  @!P5 IADD3 R169, -R2, 0x20, RZ ;  /* 0x0000002002a9d810 */ /* 0x000fe20007ffe1ff */
[C---:B------:R-:W-:Y:S04]  /*5620*/  HMMA.16816.F32 R32, R132.reuse, R146, R32 ;  /* 0x000000928420723c */ /* 0x040fe80000001820 */
        /* <DEDUP_REMOVED lines=19> */
[-C--:B-1----:R-:W-:Y:S03]  /*5760*/  HMMA.16816.F32 R52, R132, R136.reuse, R52 ;  /* 0x000000888434723c */ /* 0x082fe60000001834 */
[----:B------:R-:W-:Y:S01]  /*5770*/  ISETP.GE.AND P0, PT, R199, RZ, PT ;  /* 0x000000ffc700720c */ /* 0x000fe20003f06270 */
[----:B------:R-:W-:Y:S01]  /*5780*/  FFMA.FTZ R8, R156, -UR6, R8 ;  /* 0x800000069c087c23 */ /* 0x000fe20008010008 */
[----:B------:R-:W-:Y:S01]  /*5790*/  @!P1 IADD3 R175, -R2, 0x28, RZ ;  /* 0x0000002802af9810 */ /* 0x000fe20007ffe1ff */
[C---:B------:R-:W-:Y:S04]  /*57a0*/  HMMA.16816.F32 R56, R140.reuse, R136, R56 ;  /* 0x000000888c38723c */ /* 0x040fe80000001838 */
[----:B------:R-:W-:Y:S01]  /*57b0*/  ISETP.GE.AND P1, PT, R200, RZ, PT ;  /* 0x000000ffc800720c */ /* 0x000fe20003f26270 */
[C---:B------:R-:W-:Y:S01]  /*57c0*/  FFMA.FTZ R9, R155.reuse, -UR6, R9 ;  /* 0x800000069b097c23 */ /* 0x040fe20008010009 */
[----:B------:R-:W-:Y:S01]  /*57d0*/  I2FP.F32.S32 R0, R160 ;  /* 0x000000a000007245 */ /* 0x000fe20000201400 */
[-C--:B------:R-:W-:Y:S04]  /*57e0*/  HMMA.16816.F32 R60, R140, R138.reuse, R60 ;  /* 0x0000008a8c3c723c */ /* 0x080fe8000000183c */
[----:B------:R-:W-:Y:S01]  /*57f0*/  @!P5 IADD3 R176, -R2, 0x29, RZ ;  /* 0x0000002902b0d810 */ /* 0x000fe20007ffe1ff */
[----:B------:R-:W-:Y:S01]  /*5800*/  FFMA.FTZ R17, R0, -UR6, R17 ;  /* 0x8000000600117c23 */ /* 0x000fe20008010011 */
[----:B------:R-:W-:Y:S01]  /*5810*/  @!P4 IADD3 R177, -R2, 0x30, RZ ;  /* 0x0000003002b1c810 */ /* 0x000fe20007ffe1ff */
[----:B------:R-:W-:Y:S01]  /*5820*/  FFMA.FTZ R23, R0, -UR6, R23 ;  /* 0x8000000600177c23 */ /* 0x000fe20008010017 */
[C---:B------:R-:W-:Y:S01]  /*5830*/  @!P3 IADD3 R178, -R2.reuse, 0x31, RZ ;  /* 0x0000003102b2b810 */ /* 0x040fe20007ffe1ff */
[----:B------:R-:W-:Y:S04]  /*5840*/  HMMA.16816.F32 R64, R132, R138, R64 ;  /* 0x0000008a8440723c */ /* 0x000fe80000001840 */
[----:B------:R-:W-:Y:S01]  /*5850*/  @!P2 IADD3 R179, -R2, -0x10, RZ ;  /* 0xfffffff002b3a810 */ /* 0x000fe20007ffe1ff */
[----:B------:R-:W-:Y:S01]  /*5860*/  FFMA.FTZ R14, R156, -UR6, R14 ;  /* 0x800000069c0e7c23 */ /* 0x000fe2000801000e */
[C---:B------:R-:W-:Y:S01]  /*5870*/  @!P6 IADD3 R198, -R2.reuse, -0xf, RZ ;  /* 0xfffffff102c6e810 */ /* 0x040fe20007ffe1ff */
[----:B------:R-:W-:Y:S01]  /*5880*/  FFMA.FTZ R15, R155, -UR6, R15 ;  /* 0x800000069b0f7c23 */ /* 0x000fe2000801000f */
[C---:B------:R-:W-:Y:S02]  /*5890*/  @!P0 IADD3 R199, -R2.reuse, 0x38, RZ ;  /* 0x0000003802c78810 */ /* 0x040fe40007ffe1ff */
[----:B------:R-:W-:Y:S01]  /*58a0*/  PLOP3.LUT P0, PT, PT, PT, UP0, 0x80, 0x0 ;  /* 0x000000000000781c */ /* 0x000fe20003f0f008 */
[C---:B------:R-:W-:Y:S01]  /*58b0*/  FFMA.FTZ R13, R157.reuse, -UR6, R13 ;  /* 0x800000069d0d7c23 */ /* 0x040fe2000801000d */
[----:B------:R-:W-:Y:S01]  /*58c0*/  @!P1 IADD3 R200, -R2, 0x39, RZ ;  /* 0x0000003902c89810 */ /* 0x000fe20007ffe1ff */
[----:B------:R-:W-:Y:S01]  /*58d0*/  FFMA.FTZ R19, R154, -UR6, R19 ;  /* 0x800000069a137c23 */ /* 0x000fe20008010013 */
[----:B------:R-:W-:Y:S01]  /*58e0*/  I2FP.F32.S32 R2, R159 ;  /* 0x0000009f00027245 */ /* 0x000fe20000201400 */
[----:B------:R-:W-:Y:S01]  /*58f0*/  FFMA.FTZ R18, R202, -UR6, R18 ;  /* 0x80000006ca127c23 */ /* 0x000fe20008010012 */
        /* <DEDUP_REMOVED lines=72> */
[----:B------:R-:W-:Y:S06]  /*5d80*/  @!P0 BRA `(.L_x_2344) ;  /* 0x00000000002c8947 */ /* 0x000fec0003800000 */
[----:B------:R-:W-:Y:S02]  /*5d90*/  UIADD3 UR8, UR10, UR21, URZ ;  /* 0x000000150a087290 */ /* 0x000fe4000fffe03f */
[----:B------:R-:W-:Y:S02]  /*5da0*/  UIADD3 UR11, UR10, 0x80, URZ ;  /* 0x000000800a0b7890 */ /* 0x000fe4000fffe03f */
[----:B------:R-:W-:Y:S02]  /*5db0*/  UIADD3 UR9, UR7, 0x80, URZ ;  /* 0x0000008007097890 */ /* 0x000fe4000fffe03f */
[----:B------:R-:W-:Y:S02]  /*5dc0*/  UIADD3 UR8, UR24, UR8, -UR15 ;  /* 0x0000000818087290 */ /* 0x000fe4000fffe80f */
[----:B------:R-:W-:Y:S02]  /*5dd0*/  IMAD.U32 R0, RZ, RZ, UR11 ;  /* 0x0000000bff007e24 */ /* 0x000fe4000f8e00ff */
[----:B------:R-:W-:Y:S03]  /*5de0*/  UISETP.GE.AND UP0, UPT, UR9, UR8, UPT ;  /* 0x000000080900728c */ /* 0x000fe6000bf06270 */
[----:B------:R-:W-:Y:S01]  /*5df0*/  ISETP.LT.AND P0, PT, R0, UR15, PT ;  /* 0x0000000f00007c0c */ /* 0x000fe2000bf01270 */
[----:B------:R-:W-:Y:S02]  /*5e00*/  UMOV UR9, UR24 ;  /* 0x0000001800097c82 */ /* 0x000fe40008000000 */
[----:B------:R-:W-:Y:S11]  /*5e10*/  PLOP3.LUT P1, PT, PT, PT, UP0, 0x80, 0x0 ;  /* 0x000000000000781c */ /* 0x000ff60003f2f008 */
[----:B------:R-:W-:Y:S02]  /*5e20*/  @!UPT UIADD3 URZ, URZ, URZ, URZ ;  /* 0x0000003f3f3ff290 */ /* 0x000fe4000fffe03f */
[----:B------:R-:W-:Y:S05]  /*5e30*/  @!P1 BRA P0, `(.L_x_2345) ;  /* 0x0000000c00ac9947 */ /* 0x000fea0000000000 */
.L_x_2344:
[----:B------:R-:W1:Y:S01]  /*5e40*/  S2R R0, SR_TID.X ;  /* 0x0000000000007919 */ /* 0x000e620000002100 */
[----:B------:R-:W-:Y:S01]  /*5e50*/  UIADD3 UR11, UR15, 0x1, -UR21 ;  /* 0x000000010f0b7890 */ /* 0x000fe2000fffe815 */
[----:B------:R-:W-:Y:S01]  /*5e60*/  VIADD R137, R241, UR7 ;  /* 0x00000007f1897c36 */ /* 0x000fe20008000000 */
[----:B------:R-:W-:Y:S02]  /*5e70*/  UIADD3 UR8, -UR9, UR15, -UR21 ;  /* 0x0000000f09087290 */ /* 0x000fe4000fffe915 */
[----:B------:R-:W-:Y:S01]  /*5e80*/  UIADD3 UR7, UR11, UR34, URZ ;  /* 0x000000220b077290 */ /* 0x000fe2000fffe03f */
[C---:B------:R-:W-:Y:S01]  /*5e90*/  VIADD R135, R137.reuse, 0x8 ;  /* 0x0000000889877836 */ /* 0x040fe20000000000 */
[----:B------:R-:W-:Y:S01]  /*5ea0*/  UMOV UR24, UR9 ;  /* 0x0000000900187c82 */ /* 0x000fe20008000000 */
[C---:B------:R-:W-:Y:S02]  /*5eb0*/  VIADD R133, R137.reuse, 0x40 ;  /* 0x0000004089857836 */ /* 0x040fe40000000000 */
[----:B------:R-:W-:Y:S01]  /*5ec0*/  VIADD R134, R137, 0x48 ;  /* 0x0000004889867836 */ /* 0x000fe20000000000 */
[----:B------:R-:W-:Y:S01]  /*5ed0*/  VIADDMNMX R135, R135, UR8, RZ, !PT ;  /* 0x0000000887877c46 */ /* 0x000fe2000f8001ff */
[----:B------:R-:W-:Y:S01]  /*5ee0*/  IMAD.U32 R2, RZ, RZ, UR7 ;  /* 0x00000007ff027e24 */ /* 0x000fe2000f8e00ff */
[----:B------:R-:W-:Y:S01]  /*5ef0*/  VIADDMNMX R133, R133, UR8, RZ, !PT ;  /* 0x0000000885857c46 */ /* 0x000fe2000f8001ff */
[----:B------:R-:W-:Y:S02]  /*5f00*/  IMAD.U32 R3, RZ, RZ, UR7 ;  /* 0x00000007ff037e24 */ /* 0x000fe4000f8e00ff */
[----:B------:R-:W-:Y:S01]  /*5f10*/  IMAD.U32 R136, RZ, RZ, UR7 ;  /* 0x00000007ff887e24 */ /* 0x000fe2000f8e00ff */
[--C-:B------:R-:W-:Y:S02]  /*5f20*/  IADD3 R138, R2, 0x40, R137.reuse ;  /* 0x00000040028a7810 */ /* 0x100fe40007ffe089 */
[--C-:B------:R-:W-:Y:S02]  /*5f30*/  IADD3 R139, R3, 0x8, R137.reuse ;  /* 0x00000008038b7810 */ /* 0x100fe40007ffe089 */
[----:B------:R-:W-:Y:S02]  /*5f40*/  VIADDMNMX R136, R137, R136, UR15, PT ;  /* 0x0000000f89887e46 */ /* 0x000fe4000b800188 */
[----:B------:R-:W-:Y:S02]  /*5f50*/  VIADDMNMX R3, R134, UR8, RZ, !PT ;  /* 0x0000000886037c46 */ /* 0x000fe4000f8001ff */
[----:B------:R-:W-:Y:S01]  /*5f60*/  VIMNMX R134, R139, UR15, PT ;  /* 0x0000000f8b867c48 */ /* 0x000fe2000bfe0100 */
[----:B-1----:R-:W-:Y:S02]  /*5f70*/  IMAD.SHL.U32 R132, R0, 0x2, RZ ;  /* 0x0000000200847824 */ /* 0x002fe400078e00ff */
[----:B------:R-:W-:Y:S03]  /*5f80*/  IMAD.U32 R0, RZ, RZ, UR7 ;  /* 0x00000007ff007e24 */ /* 0x000fe6000f8e00ff */
[----:B------:R-:W-:Y:S02]  /*5f90*/  LOP3.LUT R132, R132, 0x6, RZ, 0xc0, !PT ;  /* 0x0000000684847812 */ /* 0x000fe400078ec0ff */
[----:B------:R-:W-:Y:S02]  /*5fa0*/  IADD3 R2, R0, 0x48, R137 ;  /* 0x0000004800027810 */ /* 0x000fe40007ffe089 */
[----:B------:R-:W-:Y:S01]  /*5fb0*/  VIADDMNMX R137, R137, UR8, RZ, !PT ;  /* 0x0000000889897c46 */ /* 0x000fe2000f8001ff */
[----:B------:R-:W-:Y:S01]  /*5fc0*/  IMAD R132, R247, 0x40, R132 ;  /* 0x00000040f7847824 */ /* 0x000fe200078e0284 */
[----:B------:R-:W-:Y:S03]  /*5fd0*/  VIMNMX R2, R2, UR15, PT ;  /* 0x0000000f02027c48 */ /* 0x000fe6000bfe0100 */
[----:B------:R-:W-:Y:S01]  /*5fe0*/  VIADD R0, R132, UR10 ;  /* 0x0000000a84007c36 */ /* 0x000fe20008000000 */
[----:B------:R-:W-:Y:S03]  /*5ff0*/  VIMNMX R132, R138, UR15, PT ;  /* 0x0000000f8a847c48 */ /* 0x000fe6000bfe0100 */
        /* <DEDUP_REMOVED lines=11> */
[C---:B------:R-:W-:Y:S01]  /*60b0*/  ISETP.GE.AND P4, PT, R0.reuse, R3, PT ;  /* 0x000000030000720c */ /* 0x040fe20003f86270 */
        /* <DEDUP_REMOVED lines=9> */
[C---:B------:R-:W-:Y:S01]  /*6150*/  ISETP.GE.OR P6, PT, R0.reuse, R134, !P6 ;  /* 0x000000860000720c */ /* 0x040fe200077c6670 */
[C---:B------:R-:W-:Y:S01]  /*6160*/  VIADD R140, R0.reuse, 0x30 ;  /* 0x00000030008c7836 */ /* 0x040fe20000000000 */
[C---:B------:R-:W-:Y:S01]  /*6170*/  ISETP.GE.OR P5, PT, R0.reuse, R132, !P5 ;  /* 0x000000840000720c */ /* 0x040fe20006fa6670 */
[C---:B------:R-:W-:Y:S01]  /*6180*/  VIADD R139, R0.reuse, 0x31 ;  /* 0x00000031008b7836 */ /* 0x040fe20000000000 */
[C---:B------:R-:W-:Y:S01]  /*6190*/  ISETP.GE.OR P4, PT, R0.reuse, R2, !P4 ;  /* 0x000000020000720c */ /* 0x040fe20006786670 */
[C---:B------:R-:W-:Y:S01]  /*61a0*/  VIADD R138, R0.reuse, 0x38 ;  /* 0x00000038008a7836 */ /* 0x040fe20000000000 */
[-C--:B------:R-:W-:Y:S01]  /*61b0*/  ISETP.GE.OR P3, PT, R151, R136.reuse, !P3 ;  /* 0x000000889700720c */ /* 0x080fe20005f66670 */
[----:B------:R-:W-:Y:S01]  /*61c0*/  VIADD R0, R0, 0x39 ;  /* 0x0000003900007836 */ /* 0x000fe20000000000 */
        /* <DEDUP_REMOVED lines=178> */
.L_x_2345:
        /* <DEDUP_REMOVED lines=8> */
[----:B------:R-:W-:Y:S01]  /*6d70*/  FSETP.NEU.FTZ.AND P1, PT, R242, -INF , PT ;  /* 0xff800000f200780b */ /* 0x000fe20003f3d000 */
[----:B------:R-:W-:Y:S01]  /*6d80*/  UIADD3 UR9, UR17, -0x126145ec, URZ ;  /* 0xed9eba1411097890 */ /* 0x000fe2000fffe03f */
[----:B------:R-:W-:Y:S01]  /*6d90*/  FSEL R3, R3, RZ, P0 ;  /* 0x000000ff03037208 */ /* 0x000fe20000000000 */
[--C-:B------:R-:W-:Y:S01]  /*6da0*/  FFMA.FTZ R16, R16, UR12, -R132.reuse ;  /* 0x0000000c10107c23 */ /* 0x100fe20008010884 */
[----:B------:R-:W-:Y:S01]  /*6db0*/  FSEL R2, R2, RZ, P1 ;  /* 0x000000ff02027208 */ /* 0x000fe20000800000 */
[----:B------:R-:W-:Y:S01]  /*6dc0*/  FFMA.FTZ R4, R4, UR12, -R132 ;  /* 0x0000000c04047c23 */ /* 0x000fe20008010884 */
[----:B------:R-:W-:Y:S01]  /*6dd0*/  FSETP.NEU.FTZ.AND P0, PT, R243, -INF , PT ;  /* 0xff800000f300780b */ /* 0x000fe20003f1d000 */
[----:B------:R1:W-:Y:S01]  /*6de0*/  MUFU.EX2 R210, R16 ;  /* 0x0000001000d27308 */ /* 0x0003e20000000800 */
[--C-:B------:R-:W-:Y:S01]  /*6df0*/  FFMA.FTZ R18, R18, UR12, -R3.reuse ;  /* 0x0000000c12127c23 */ /* 0x100fe20008010803 */
[--C-:B------:R-:W-:Y:S01]  /*6e00*/  FFMA.FTZ R12, R12, UR12, -R2.reuse ;  /* 0x0000000c0c0c7c23 */ /* 0x100fe20008010802 */
[----:B------:R-:W-:Y:S01]  /*6e10*/  FSEL R0, R0, RZ, P0 ;  /* 0x000000ff00007208 */ /* 0x000fe20000000000 */
[----:B------:R-:W-:Y:S01]  /*6e20*/  FFMA.FTZ R152, R8, UR12, -R2 ;  /* 0x0000000c08987c23 */ /* 0x000fe20008010802 */
[----:B------:R-:W-:Y:S02]  /*6e30*/  IMAD.U32 R8, RZ, RZ, UR14 ;  /* 0x0000000eff087e24 */ /* 0x000fe4000f8e00ff */
[--C-:B------:R-:W-:Y:S01]  /*6e40*/  FFMA.FTZ R155, R6, UR12, -R3.reuse ;  /* 0x0000000c069b7c23 */ /* 0x100fe20008010803 */
[----:B------:R-:W-:Y:S02]  /*6e50*/  IMAD.U32 R6, RZ, RZ, UR31 ;  /* 0x0000001fff067e24 */ /* 0x000fe4000f8e00ff */
[----:B------:R2:W-:Y:S01]  /*6e60*/  MUFU.EX2 R156, R4 ;  /* 0x00000004009c7308 */ /* 0x0005e20000000800 */
[----:B------:R-:W-:Y:S01]  /*6e70*/  FFMA.FTZ R15, R15, UR12, -R0 ;  /* 0x0000000c0f0f7c23 */ /* 0x000fe20008010800 */
[----:B------:R-:W-:Y:S02]  /*6e80*/  IMAD R8, R8, 0x8, R252 ;  /* 0x0000000808087824 */ /* 0x000fe400078e02fc */
[----:B------:R-:W-:Y:S01]  /*6e90*/  FFMA.FTZ R7, R7, UR12, -R3 ;  /* 0x0000000c07077c23 */ /* 0x000fe20008010803 */
[----:B------:R-:W-:Y:S02]  /*6ea0*/  IMAD R6, R6, 0x2, R247 ;  /* 0x0000000206067824 */ /* 0x000fe400078e02f7 */
[--C-:B------:R-:W-:Y:S01]  /*6eb0*/  FFMA.FTZ R145, R5, UR12, -R132.reuse ;  /* 0x0000000c05917c23 */ /* 0x100fe20008010884 */
[----:B------:R-:W-:Y:S01]  /*6ec0*/  UIADD3 UR7, UR17, -0x4498517b, URZ ;  /* 0xbb67ae8511077890 */ /* 0x000fe2000fffe03f */
[----:B------:R-:W-:Y:S01]  /*6ed0*/  FFMA.FTZ R169, R17, UR12, -R132 ;  /* 0x0000000c11a97c23 */ /* 0x000fe20008010884 */
[----:B------:R3:W-:Y:S01]  /*6ee0*/  MUFU.EX2 R207, R18 ;  /* 0x0000001200cf7308 */ /* 0x0007e20000000800 */
[----:B-1----:R-:W-:Y:S02]  /*6ef0*/  VIADD R16, R8, 0x4 ;  /* 0x0000000408107836 */ /* 0x002fe40000000000 */
[--C-:B------:R-:W-:Y:S01]  /*6f00*/  FFMA.FTZ R144, R9, UR12, -R2.reuse ;  /* 0x0000000c09907c23 */ /* 0x100fe20008010802 */
[----:B------:R-:W-:Y:S02]  /*6f10*/  IMAD.SHL.U32 R6, R6, 0x2, RZ ;  /* 0x0000000206067824 */ /* 0x000fe400078e00ff */
[--C-:B------:R-:W-:Y:S01]  /*6f20*/  FFMA.FTZ R19, R19, UR12, -R3.reuse ;  /* 0x0000000c13137c23 */ /* 0x100fe20008010803 */
[----:B------:R-:W-:Y:S04]  /*6f30*/  IMAD.WIDE.U32 R16, R16, -0x326172a9, RZ ;  /* 0xcd9e8d5710107825 */ /* 0x000fe800078e00ff */
[----:B------:R-:W-:Y:S01]  /*6f40*/  FFMA.FTZ R28, R28, UR12, -R2 ;  /* 0x0000000c1c1c7c23 */ /* 0x000fe20008010802 */
[----:B------:R-:W-:Y:S01]  /*6f50*/  UIADD3 UR8, UR20, 0x3c6ef372, URZ ;  /* 0x3c6ef37214087890 */ /* 0x000fe2000fffe03f */
[----:B------:R1:W-:Y:S01]  /*6f60*/  MUFU.EX2 R203, R12 ;  /* 0x0000000c00cb7308 */ /* 0x0003e20000000800 */
[----:B--2---:R-:W-:Y:S04]  /*6f70*/  IMAD.WIDE.U32 R4, R249, -0x2daee0ad, RZ ;  /* 0xd2511f53f9047825 */ /* 0x004fe800078e00ff */
[--C-:B------:R-:W-:Y:S01]  /*6f80*/  FFMA.FTZ R48, R48, UR12, -R132.reuse ;  /* 0x0000000c30307c23 */ /* 0x100fe20008010884 */
[----:B------:R-:W-:Y:S01]  /*6f90*/  UISETP.GT.AND UP3, UPT, UR14, UR27, UPT ;  /* 0x0000001b0e00728c */ /* 0x000fe2000bf64270 */
[--C-:B------:R-:W-:Y:S01]  /*6fa0*/  FFMA.FTZ R51, R51, UR12, -R3.reuse ;  /* 0x0000000c33337c23 */ /* 0x100fe20008010803 */
[--C-:B------:R-:W-:Y:S01]  /*6fb0*/  FFMA.FTZ R50, R50, UR12, -R3.reuse ;  /* 0x0000000c32327c23 */ /* 0x100fe20008010803 */
[----:B------:R-:W-:Y:S01]  /*6fc0*/  FFMA.FTZ R64, R64, UR12, -R132 ;  /* 0x0000000c40407c23 */ /* 0x000fe20008010884 */
[--C-:B------:R-:W-:Y:S01]  /*6fd0*/  FFMA.FTZ R67, R67, UR12, -R3.reuse ;  /* 0x0000000c43437c23 */ /* 0x100fe20008010803 */
[----:B------:R2:W-:Y:S01]  /*6fe0*/  MUFU.EX2 R202, R15 ;  /* 0x0000000f00ca7308 */ /* 0x0005e20000000800 */
[----:B---3--:R-:W-:Y:S01]  /*6ff0*/  LOP3.LUT R18, R4, UR7, RZ, 0x3c, !PT ;  /* 0x0000000704127c12 */ /* 0x008fe2000f8e3cff */
[----:B------:R-:W-:Y:S04]  /*7000*/  IMAD.WIDE.U32 R8, R8, -0x326172a9, RZ ;  /* 0xcd9e8d5708087825 */ /* 0x000fe800078e00ff */
[----:B------:R-:W-:Y:S01]  /*7010*/  FFMA.FTZ R60, R60, UR12, -R2 ;  /* 0x0000000c3c3c7c23 */ /* 0x000fe20008010802 */
[----:B------:R-:W-:Y:S01]  /*7020*/  UIADD3 UR7, UR20, -0x61c88647, URZ ;  /* 0x9e3779b914077890 */ /* 0x000fe2000fffe03f */
[--C-:B------:R-:W-:Y:S01]  /*7030*/  FFMA.FTZ R49, R49, UR12, -R132.reuse ;  /* 0x0000000c31317c23 */ /* 0x100fe20008010884 */
[----:B------:R-:W-:Y:S02]  /*7040*/  VIADD R4, R6, 0x1 ;  /* 0x0000000106047836 */ /* 0x000fe40000000000 */
[--C-:B------:R-:W-:Y:S01]  /*7050*/  FFMA.FTZ R66, R66, UR12, -R3.reuse ;  /* 0x0000000c42427c23 */ /* 0x100fe20008010803 */
[----:B------:R3:W-:Y:S01]  /*7060*/  MUFU.EX2 R200, R7 ;  /* 0x0000000700c87308 */ /* 0x0007e20000000800 */
[-C--:B-1----:R-:W-:Y:S01]  /*7070*/  LOP3.LUT R12, R17, R246.reuse, RZ, 0x3c, !PT ;  /* 0x000000f6110c7212 */ /* 0x082fe200078e3cff */
[----:B------:R-:W-:Y:S01]  /*7080*/  FFMA.FTZ R20, R20, UR12, -R132 ;  /* 0x0000000c14147c23 */ /* 0x000fe20008010884 */
[----:B------:R-:W-:Y:S01]  /*7090*/  LOP3.LUT R4, R5, UR17, R4, 0x96, !PT ;  /* 0x0000001105047c12 */ /* 0x000fe2000f8e9604 */
[--C-:B------:R-:W-:Y:S01]  /*70a0*/  FFMA.FTZ R30, R30, UR12, -R0.reuse ;  /* 0x0000000c1e1e7c23 */ /* 0x100fe20008010800 */
[----:B------:R-:W-:Y:S01]  /*70b0*/  FFMA.FTZ R153, R14, UR12, -R0 ;  /* 0x0000000c0e997c23 */ /* 0x000fe20008010800 */
[----:B------:R-:W-:Y:S01]  /*70c0*/  LOP3.LUT R14, R9, R246, RZ, 0x3c, !PT ;  /* 0x000000f6090e7212 */ /* 0x000fe200078e3cff */
[----:B------:R-:W-:Y:S03]  /*70d0*/  FFMA.FTZ R147, R13, UR12, -R2 ;  /* 0x0000000c0d937c23 */ /* 0x000fe60008010802 */
[----:B------:R-:W1:Y:S01]  /*70e0*/  MUFU.EX2 R211, R19 ;  /* 0x0000001300d37308 */ /* 0x000e620000000800 */
[--C-:B------:R-:W-:Y:S01]  /*70f0*/  FFMA.FTZ R23, R23, UR12, -R3.reuse ;  /* 0x0000000c17177c23 */ /* 0x100fe20008010803 */
[----:B------:R-:W-:Y:S01]  /*7100*/  FFMA.FTZ R146, R10, UR12, -R0 ;  /* 0x0000000c0a927c23 */ /* 0x000fe20008010800 */
[----:B------:R-:W-:Y:S01]  /*7110*/  LOP3.LUT R10, R5, UR17, R6, 0x96, !PT ;  /* 0x00000011050a7c12 */ /* 0x000fe2000f8e9606 */
[----:B------:R-:W-:Y:S04]  /*7120*/  IMAD.WIDE.U32 R12, R12, -0x2daee0ad, RZ ;  /* 0xd2511f530c0c7825 */ /* 0x000fe800078e00ff */
[--C-:B------:R-:W-:Y:S01]  /*7130*/  FFMA.FTZ R31, R31, UR12, -R0.reuse ;  /* 0x0000000c1f1f7c23 */ /* 0x100fe20008010800 */
[----:B------:R-:W-:Y:S01]  /*7140*/  FFMA.FTZ R150, R11, UR12, -R0 ;  /* 0x0000000c0b967c23 */ /* 0x000fe20008010800 */
[----:B------:R4:W-:Y:S01]  /*7150*/  MUFU.EX2 R217, R28 ;  /* 0x0000001c00d97308 */ /* 0x0009e20000000800 */
[----:B--2---:R-:W-:Y:S04]  /*7160*/  IMAD.WIDE.U32 R14, R14, -0x2daee0ad, RZ ;  /* 0xd2511f530e0e7825 */ /* 0x004fe800078e00ff */
[----:B------:R-:W-:Y:S01]  /*7170*/  FFMA.FTZ R24, R24, UR12, -R2 ;  /* 0x0000000c18187c23 */ /* 0x000fe20008010802 */
[----:B------:R-:W-:Y:S01]  /*7180*/  FFMA.FTZ R65, R65, UR12, -R132 ;  /* 0x0000000c41417c23 */ /* 0x000fe20008010884 */
[----:B---3--:R-:W-:Y:S01]  /*7190*/  IMAD.WIDE.U32 R6, R4, -0x326172a9, RZ ;  /* 0xcd9e8d5704067825 */ /* 0x008fe200078e00ff */
[C---:B------:R-:W-:Y:S02]  /*71a0*/  LOP3.LUT R4, R18.reuse, R13, RZ, 0x3c, !PT ;  /* 0x0000000d12047212 */ /* 0x040fe400078e3cff */
[----:B------:R-:W-:Y:S01]  /*71b0*/  LOP3.LUT R9, R18, R15, RZ, 0x3c, !PT ;  /* 0x0000000f12097212 */ /* 0x000fe200078e3cff */
[----:B------:R2:W-:Y:S01]  /*71c0*/  MUFU.EX2 R209, R20 ;  /* 0x0000001400d17308 */ /* 0x0005e20000000800 */
[----:B------:R-:W-:Y:S01]  /*71d0*/  LOP3.LUT R17, R7, UR7, R8, 0x96, !PT ;  /* 0x0000000707117c12 */ /* 0x000fe2000f8e9608 */
[----:B------:R-:W-:Y:S04]  /*71e0*/  IMAD.WIDE.U32 R10, R10, -0x326172a9, RZ ;  /* 0xcd9e8d570a0a7825 */ /* 0x000fe800078e00ff */
[--C-:B------:R-:W-:Y:S01]  /*71f0*/  FFMA.FTZ R63, R63, UR12, -R0.reuse ;  /* 0x0000000c3f3f7c23 */ /* 0x100fe20008010800 */
[----:B------:R-:W-:Y:S01]  /*7200*/  FFMA.FTZ R27, R27, UR12, -R0 ;  /* 0x0000000c1b1b7c23 */ /* 0x000fe20008010800 */
[----:B------:R-:W-:Y:S01]  /*7210*/  IMAD.WIDE.U32 R4, R4, -0x326172a9, RZ ;  /* 0xcd9e8d5704047825 */ /* 0x000fe200078e00ff */
[C---:B------:R-:W-:Y:S01]  /*7220*/  LOP3.LUT R18, R11.reuse, UR7, R8, 0x96, !PT ;  /* 0x000000070b127c12 */ /* 0x040fe2000f8e9608 */
[----:B------:R3:W-:Y:S01]  /*7230*/  MUFU.EX2 R208, R30 ;  /* 0x0000001e00d07308 */ /* 0x0007e20000000800 */
[--C-:B------:R-:W-:Y:S01]  /*7240*/  LOP3.LUT R13, R11, UR7, R16.reuse, 0x96, !PT ;  /* 0x000000070b0d7c12 */ /* 0x100fe2000f8e9610 */
[----:B------:R-:W-:Y:S01]  /*7250*/  IMAD.WIDE.U32 R8, R9, -0x326172a9, RZ ;  /* 0xcd9e8d5709087825 */ /* 0x000fe200078e00ff */
[----:B------:R-:W-:Y:S01]  /*7260*/  LOP3.LUT R11, R7, UR7, R16, 0x96, !PT ;  /* 0x00000007070b7c12 */ /* 0x000fe2000f8e9610 */
[----:B------:R-:W-:Y:S01]  /*7270*/  UIADD3 UR7, UR17, 0x76cf5d0a, URZ ;  /* 0x76cf5d0a11077890 */ /* 0x000fe2000fffe03f */
[C---:B----4-:R-:W-:Y:S01]  /*7280*/  LOP3.LUT R28, R5.reuse, UR8, R6, 0x96, !PT ;  /* 0x00000008051c7c12 */ /* 0x050fe2000f8e9606 */
[--C-:B------:R-:W-:Y:S01]  /*7290*/  FFMA.FTZ R161, R22, UR12, -R3.reuse ;  /* 0x0000000c16a17c23 */ /* 0x100fe20008010803 */
[--C-:B------:R-:W-:Y:S03]  /*72a0*/  LOP3.LUT R22, R5, UR8, R10.reuse, 0x96, !PT ;  /* 0x0000000805167c12 */ /* 0x100fe6000f8e960a */
[----:B------:R4:W-:Y:S01]  /*72b0*/  MUFU.EX2 R206, R23 ;  /* 0x0000001700ce7308 */ /* 0x0009e20000000800 */
[----:B--2---:R-:W-:Y:S01]  /*72c0*/  LOP3.LUT R20, R9, UR8, R10, 0x96, !PT ;  /* 0x0000000809147c12 */ /* 0x004fe2000f8e960a */
[----:B------:R-:W-:Y:S04]  /*72d0*/  IMAD.WIDE.U32 R18, R18, -0x2daee0ad, RZ ;  /* 0xd2511f5312127825 */ /* 0x000fe800078e00ff */
[--C-:B------:R-:W-:Y:S01]  /*72e0*/  FFMA.FTZ R148, R21, UR12, -R132.reuse ;  /* 0x0000000c15947c23 */ /* 0x100fe20008010884 */
[----:B------:R-:W-:Y:S01]  /*72f0*/  FFMA.FTZ R32, R32, UR12, -R132 ;  /* 0x0000000c20207c23 */ /* 0x000fe20008010884 */
[----:B------:R-:W-:Y:S01]  /*7300*/  FFMA.FTZ R163, R29, UR12, -R2 ;  /* 0x0000000c1da37c23 */ /* 0x000fe20008010802 */
[----:B------:R-:W-:Y:S01]  /*7310*/  LOP3.LUT R5, R19, UR7, R14, 0x96, !PT ;  /* 0x0000000713057c12 */ /* 0x000fe2000f8e960e */
[----:B------:R2:W-:Y:S01]  /*7320*/  MUFU.EX2 R218, R31 ;  /* 0x0000001f00da7308 */ /* 0x0005e20000000800 */
[----:B---3--:R-:W-:Y:S01]  /*7330*/  LOP3.LUT R30, R9, UR8, R6, 0x96, !PT ;  /* 0x00000008091e7c12 */ /* 0x008fe2000f8e9606 */
[----:B------:R-:W-:Y:S01]  /*7340*/  IMAD.WIDE.U32 R16, R17, -0x2daee0ad, RZ ;  /* 0xd2511f5311107825 */ /* 0x000fe200078e00ff */
[----:B------:R-:W-:Y:S03]  /*7350*/  UIADD3 UR8, UR17, 0x32370b8f, URZ ;  /* 0x32370b8f11087890 */ /* 0x000fe6000fffe03f */
[----:B------:R-:W-:Y:S01]  /*7360*/  FFMA.FTZ R159, R26, UR12, -R0 ;  /* 0x0000000c1a9f7c23 */ /* 0x000fe20008010800 */
[----:B------:R-:W-:Y:S01]  /*7370*/  IMAD.WIDE.U32 R6, R13, -0x2daee0ad, RZ ;  /* 0xd2511f530d067825 */ /* 0x000fe200078e00ff */
[----:B------:R-:W-:Y:S02]  /*7380*/  LOP3.LUT R19, R17, UR7, R14, 0x96, !PT ;  /* 0x0000000711137c12 */ /* 0x000fe4000f8e960e */
[----:B------:R3:W-:Y:S01]  /*7390*/  MUFU.EX2 R205, R24 ;  /* 0x0000001800cd7308 */ /* 0x0007e20000000800 */
[----:B------:R-:W-:Y:S01]  /*73a0*/  FFMA.FTZ R149, R25, UR12, -R2 ;  /* 0x0000000c19957c23 */ /* 0x000fe20008010802 */
[----:B------:R-:W-:Y:S01]  /*73b0*/  IMAD.WIDE.U32 R10, R11, -0x2daee0ad, RZ ;  /* 0xd2511f530b0a7825 */ /* 0x000fe200078e00ff */
[--C-:B------:R-:W-:Y:S03]  /*73c0*/  LOP3.LUT R17, R7, UR7, R12.reuse, 0x96, !PT ;  /* 0x0000000707117c12 */ /* 0x100fe6000f8e960c */
[--C-:B------:R-:W-:Y:S01]  /*73d0*/  FFMA.FTZ R35, R35, UR12, -R3.reuse ;  /* 0x0000000c23237c23 */ /* 0x100fe20008010803 */
[----:B----4-:R-:W-:Y:S01]  /*73e0*/  IMAD.WIDE.U32 R22, R22, -0x2daee0ad, RZ ;  /* 0xd2511f5316167825 */ /* 0x010fe200078e00ff */
[----:B------:R-:W-:Y:S02]  /*73f0*/  LOP3.LUT R14, R11, UR7, R12, 0x96, !PT ;  /* 0x000000070b0e7c12 */ /* 0x000fe4000f8e960c */
[----:B------:R4:W-:Y:S01]  /*7400*/  MUFU.EX2 R204, R27 ;  /* 0x0000001b00cc7308 */ /* 0x0009e20000000800 */
[----:B------:R-:W-:Y:S01]  /*7410*/  FFMA.FTZ R36, R36, UR12, -R132 ;  /* 0x0000000c24247c23 */ /* 0x000fe20008010884 */
[----:B------:R-:W-:Y:S01]  /*7420*/  IMAD.WIDE.U32 R20, R20, -0x2daee0ad, RZ ;  /* 0xd2511f5314147825 */ /* 0x000fe200078e00ff */
[----:B------:R-:W-:Y:S01]  /*7430*/  LOP3.LUT R9, R23, UR8, R6, 0x96, !PT ;  /* 0x0000000817097c12 */ /* 0x000fe2000f8e9606 */
[----:B------:R-:W-:Y:S02]  /*7440*/  UIADD3 UR7, UR20, -0x255992d5, URZ ;  /* 0xdaa66d2b14077890 */ /* 0x000fe4000fffe03f */
[----:B------:R-:W-:Y:S01]  /*7450*/  FFMA.FTZ R172, R33, UR12, -R132 ;  /* 0x0000000c21ac7c23 */ /* 0x000fe20008010884 */
[----:B--2---:R-:W-:Y:S04]  /*7460*/  IMAD.WIDE.U32 R30, R30, -0x2daee0ad, RZ ;  /* 0xd2511f531e1e7825 */ /* 0x004fe800078e00ff */
[--C-:B------:R-:W-:Y:S01]  /*7470*/  FFMA.FTZ R34, R34, UR12, -R3.reuse ;  /* 0x0000000c22227c23 */ /* 0x100fe20008010803 */
[----:B------:R-:W-:Y:S01]  /*7480*/  MUFU.EX2 R225, R48 ;  /* 0x0000003000e17308 */ /* 0x000fe20000000800 */
[----:B---3--:R-:W-:Y:S01]  /*7490*/  LOP3.LUT R24, R21, UR8, R18, 0x96, !PT ;  /* 0x0000000815187c12 */ /* 0x008fe2000f8e9612 */
[----:B------:R-:W-:Y:S01]  /*74a0*/  IMAD.WIDE.U32 R28, R28, -0x2daee0ad, RZ ;  /* 0xd2511f531c1c7825 */ /* 0x000fe200078e00ff */
[----:B------:R-:W-:Y:S03]  /*74b0*/  LOP3.LUT R12, R31, UR8, R16, 0x96, !PT ;  /* 0x000000081f0c7c12 */ /* 0x000fe6000f8e9610 */
[----:B------:R-:W-:Y:S01]  /*74c0*/  FFMA.FTZ R154, R37, UR12, -R132 ;  /* 0x0000000c259a7c23 */ /* 0x000fe20008010884 */
        /* <DEDUP_REMOVED lines=23> */
[----:B----4-:R-:W-:Y:S01]  /*7640*/  IMAD.WIDE.U32 R26, R26, -0x2daee0ad, RZ ;  /* 0xd2511f531a1a7825 */ /* 0x010fe200078e00ff */
        /* <DEDUP_REMOVED lines=14> */
[----:B--2---:R-:W-:Y:S02]  /*7730*/  LOP3.LUT R32, R11, UR9, R22, 0x96, !PT ;  /* 0x000000090b207c12 */ /* 0x004fe4000f8e9616 */
        /* <DEDUP_REMOVED lines=14> */
[----:B------:R2:W3:Y:S01]  /*7820*/  MUFU.EX2 R223, R35 ;  /* 0x0000002300df7308 */ /* 0x0004e20000000800 */
[----:B------:R-:W-:Y:S01]  /*7830*/  FFMA.FTZ R59, R59, UR12, -R0 ;  /* 0x0000000c3b3b7c23 */ /* 0x000fe20008010800 */
        /* <DEDUP_REMOVED lines=13> */
[----:B------:R-:W-:Y:S01]  /*7910*/  UIADD3 UR7, UR17, 0x646e171e, URZ ;  /* 0x646e171e11077890 */ /* 0x000fe2000fffe03f */
[----:B------:R-:W-:Y:S01]  /*7920*/  IMAD.WIDE.U32 R24, R25, -0x326172a9, RZ ;  /* 0xcd9e8d5719187825 */ /* 0x000fe200078e00ff */
[----:B------:R-:W-:Y:S03]  /*7930*/  LOP3.LUT R29, R23, UR8, R12, 0x96, !PT ;  /* 0x00000008171d7c12 */ /* 0x000fe6000f8e960c */
[--C-:B------:R-:W-:Y:S01]  /*7940*/  FFMA.FTZ R39, R39, UR12, -R3.reuse ;  /* 0x0000000c27277c23 */ /* 0x100fe20008010803 */
[----:B------:R-:W-:Y:S01]  /*7950*/  IMAD.WIDE.U32 R8, R9, -0x326172a9, RZ ;  /* 0xcd9e8d5709087825 */ /* 0x000fe200078e00ff */
[----:B------:R-:W-:Y:S02]  /*7960*/  LOP3.LUT R23, R25, UR8, R4, 0x96, !PT ;  /* 0x0000000819177c12 */ /* 0x000fe4000f8e9604 */
[----:B------:R1:W3:Y:S01]  /*7970*/  MUFU.EX2 R214, R34 ;  /* 0x0000002200d67308 */ /* 0x0002e20000000800 */
[----:B------:R-:W-:Y:S01]  /*7980*/  UIADD3 UR8, UR20, -0x4ab325aa, URZ ;  /* 0xb54cda5614087890 */ /* 0x000fe2000fffe03f */
[----:B------:R-:W-:Y:S01]  /*7990*/  IMAD.WIDE.U32 R4, R5, -0x2daee0ad, RZ ;  /* 0xd2511f5305047825 */ /* 0x000fe200078e00ff */
[----:B------:R-:W-:Y:S02]  /*79a0*/  LOP3.LUT R14, R8, 0xff, RZ, 0xc0, !PT ;  /* 0x000000ff080e7812 */ /* 0x000fe400078ec0ff */
[----:B------:R-:W-:Y:S01]  /*79b0*/  SHF.R.U32.HI R15, RZ, 0x18, R8 ;  /* 0x00000018ff0f7819 */ /* 0x000fe20000011608 */
[----:B------:R-:W-:Y:S01]  /*79c0*/  IMAD.WIDE.U32 R6, R7, -0x326172a9, RZ ;  /* 0xcd9e8d5707067825 */ /* 0x000fe200078e00ff */
[----:B------:R-:W-:Y:S03]  /*79d0*/  LOP3.LUT R19, R9, UR8, R16, 0x96, !PT ;  /* 0x0000000809137c12 */ /* 0x000fe6000f8e9610 */
[----:B------:R-:W-:Y:S01]  /*79e0*/  MUFU.EX2 R177, R65 ;  /* 0x0000004100b17308 */ /* 0x000fe20000000800 */
[----:B------:R-:W-:Y:S01]  /*79f0*/  SHF.R.U32.HI R30, RZ, 0x10, R8 ;  /* 0x00000010ff1e7819 */ /* 0x000fe20000011608 */
[----:B------:R-:W-:Y:S01]  /*7a00*/  FFMA.FTZ R3, R54, UR12, -R3 ;  /* 0x0000000c36037c23 */ /* 0x000fe20008010803 */
[----:B--2---:R-:W-:Y:S01]  /*7a10*/  LOP3.LUT R35, R8, 0xffff, RZ, 0xc0, !PT ;  /* 0x0000ffff08237812 */ /* 0x004fe200078ec0ff */
[----:B------:R-:W-:Y:S01]  /*7a20*/  IMAD.WIDE.U32 R10, R11, -0x2daee0ad, RZ ;  /* 0xd2511f530b0a7825 */ /* 0x000fe200078e00ff */
        /* <DEDUP_REMOVED lines=481> */
[----:B------:R-:W-:Y:S01]  /*9840*/  FADD.FTZ R7, -R194, R18 ;  /* 0x00000012c2077221 */ /* 0x000fe20000010100 */
        /* <DEDUP_REMOVED lines=115> */
[-C--:B-1----:R-:W-:Y:S03]  /*9f80*/  HMMA.16816.F32 R52, R132, R8.reuse, R52 ;  /* 0x000000088434723c */ /* 0x082fe60000001834 */
[----:B------:R-:W-:Y:S01]  /*9f90*/  FSETP.GE.FTZ.AND P0, PT, R175, RZ, PT ;  /* 0x000000ffaf00720b */ /* 0x000fe20003f16000 */
[----:B------:R-:W-:Y:S01]  /*9fa0*/  FMUL.FTZ R6, R212, R5 ;  /* 0x00000005d4067220 */ /* 0x000fe20000410000 */
[----:B------:R-:W-:Y:S01]  /*9fb0*/  FSETP.GE.FTZ.AND P1, PT, R162, RZ, PT ;  /* 0x000000ffa200720b */ /* 0x000fe20003f36000 */
[C---:B------:R-:W-:Y:S05]  /*9fc0*/  HMMA.16816.F32 R56, R140.reuse, R8, R56 ;  /* 0x000000088c38723c */ /* 0x040fea0000001838 */
[----:B------:R-:W-:Y:S01]  /*9fd0*/  F2FP.F16.F32.PACK_AB R29, R12, R13 ;  /* 0x0000000d0c1d723e */ /* 0x000fe200000000ff */
[----:B------:R-:W-:Y:S01]  /*9fe0*/  FMUL.FTZ R13, R213, R4 ;  /* 0x00000004d50d7220 */ /* 0x000fe20000410000 */
[----:B------:R-:W-:Y:S01]  /*9ff0*/  FSEL R4, R41, R193, P2 ;  /* 0x000000c129047208 */ /* 0x000fe20001000000 */
[----:B------:R-:W-:Y:S01]  /*a000*/  FMUL.FTZ R12, R154, R3 ;  /* 0x000000039a0c7220 */ /* 0x000fe20000410000 */
[----:B------:R-:W-:Y:S01]  /*a010*/  FSETP.GE.FTZ.AND P2, PT, R167, RZ, PT ;  /* 0x000000ffa700720b */ /* 0x000fe20003f56000 */
[-C--:B------:R-:W-:Y:S03]  /*a020*/  HMMA.16816.F32 R60, R140, R10.reuse, R60 ;  /* 0x0000000a8c3c723c */ /* 0x080fe6000000183c */
[----:B------:R-:W-:Y:S01]  /*a030*/  FSEL R5, R40, R193, P3 ;  /* 0x000000c128057208 */ /* 0x000fe20001800000 */
[C---:B------:R-:W-:Y:S01]  /*a040*/  FADD.FTZ R44, -R193.reuse, R44 ;  /* 0x0000002cc12c7221 */ /* 0x040fe20000010100 */
[-C--:B------:R-:W-:Y:S01]  /*a050*/  FSEL R3, R42, R192.reuse, P1 ;  /* 0x000000c02a037208 */ /* 0x080fe20000800000 */
[----:B------:R-:W-:Y:S01]  /*a060*/  FADD.FTZ R45, -R193, R45 ;  /* 0x0000002dc12d7221 */ /* 0x000fe20000010100 */
[----:B------:R-:W-:Y:S01]  /*a070*/  FSEL R0, R43, R192, P0 ;  /* 0x000000c02b007208 */ /* 0x000fe20000000000 */
[----:B------:R-:W-:Y:S01]  /*a080*/  FADD.FTZ R46, -R192, R46 ;  /* 0x0000002ec02e7221 */ /* 0x000fe20000010100 */
[----:B------:R-:W-:Y:S01]  /*a090*/  FSETP.GE.FTZ.AND P3, PT, R216, RZ, PT ;  /* 0x000000ffd800720b */ /* 0x000fe20003f76000 */
[----:B------:R-:W-:Y:S04]  /*a0a0*/  HMMA.16816.F32 R64, R132, R10, R64 ;  /* 0x0000000a8440723c */ /* 0x000fe80000001840 */
[----:B------:R-:W-:Y:S01]  /*a0b0*/  FSETP.GE.FTZ.AND P1, PT, R176, RZ, PT ;  /* 0x000000ffb000720b */ /* 0x000fe20003f36000 */
[----:B------:R-:W-:Y:S01]  /*a0c0*/  FADD.FTZ R47, -R192, R47 ;  /* 0x0000002fc02f7221 */ /* 0x000fe20000010100 */
[----:B------:R-:W-:Y:S01]  /*a0d0*/  F2FP.F16.F32.PACK_AB R27, R16, R17 ;  /* 0x00000011101b723e */ /* 0x000fe200000000ff */
[----:B------:R-:W-:Y:S01]  /*a0e0*/  FMUL.FTZ R16, R151, R4 ;  /* 0x0000000497107220 */ /* 0x000fe20000410000 */
[----:B------:R-:W-:Y:S03]  /*a0f0*/  FSETP.GE.FTZ.AND P0, PT, R215, RZ, PT ;  /* 0x000000ffd700720b */ /* 0x000fe60003f16000 */
[----:B------:R-:W-:Y:S01]  /*a100*/  F2FP.F16.F32.PACK_AB R30, R14, R15 ;  /* 0x0000000f0e1e723e */ /* 0x000fe200000000ff */
[----:B------:R-:W-:Y:S01]  /*a110*/  FMUL.FTZ R15, R162, R3 ;  /* 0x00000003a20f7220 */ /* 0x000fe20000410000 */
[----:B------:R-:W-:Y:S01]  /*a120*/  FSEL R4, R44, R193, P3 ;  /* 0x000000c12c047208 */ /* 0x000fe20001800000 */
[----:B------:R-:W-:Y:S01]  /*a130*/  FMUL.FTZ R14, R175, R0 ;  /* 0x00000000af0e7220 */ /* 0x000fe20000410000 */
[----:B------:R-:W-:Y:S01]  /*a140*/  F2FP.F16.F32.PACK_AB R25, R6, R7 ;  /* 0x000000070619723e */ /* 0x000fe200000000ff */
        /* <DEDUP_REMOVED lines=8> */
[----:B------:R-:W-:Y:S01]  /*a1d0*/  FADD.FTZ R5, -R195, R48 ;  /* 0x00000030c3057221 */ /* 0x000fe20000010100 */
[----:B------:R-:W-:Y:S01]  /*a1e0*/  FSETP.GE.FTZ.AND P0, PT, R226, RZ, PT ;  /* 0x000000ffe200720b */ /* 0x000fe20003f16000 */
[----:B------:R-:W-:Y:S01]  /*a1f0*/  FMUL.FTZ R8, R216, R4 ;  /* 0x00000004d8087220 */ /* 0x000fe20000410000 */
[----:B------:R-:W-:Y:S01]  /*a200*/  FSETP.GE.FTZ.AND P1, PT, R220, RZ, PT ;  /* 0x000000ffdc00720b */ /* 0x000fe20003f36000 */
[----:B------:R-:W-:Y:S01]  /*a210*/  FMUL.FTZ R7, R176, R0 ;  /* 0x00000000b0077220 */ /* 0x000fe20000410000 */
[----:B------:R-:W-:Y:S01]  /*a220*/  FSETP.GE.FTZ.AND P3, PT, R225, RZ, PT ;  /* 0x000000ffe100720b */ /* 0x000fe20003f76000 */
[----:B------:R-:W-:Y:S01]  /*a230*/  FMUL.FTZ R22, R167, R3 ;  /* 0x00000003a7167220 */ /* 0x000fe20000410000 */
[----:B------:R-:W-:Y:S01]  /*a240*/  F2FP.F16.F32.PACK_AB R24, R16, R17 ;  /* 0x000000111018723e */ /* 0x000fe200000000ff */
[----:B------:R-:W-:Y:S01]  /*a250*/  FADD.FTZ R17, -R194, R55 ;  /* 0x00000037c2117221 */ /* 0x000fe20000010100 */
[-C--:B------:R-:W-:Y:S01]  /*a260*/  FSEL R4, R49, R195.reuse, P2 ;  /* 0x000000c331047208 */ /* 0x080fe20001000000 */
[----:B------:R-:W-:Y:S01]  /*a270*/  FADD.FTZ R52, -R195, R52 ;  /* 0x00000034c3347221 */ /* 0x000fe20000010100 */
[-C--:B------:R-:W-:Y:S01]  /*a280*/  FSEL R0, R51, R194.reuse, P0 ;  /* 0x000000c233007208 */ /* 0x080fe20000000000 */
[----:B------:R-:W-:Y:S01]  /*a290*/  FADD.FTZ R53, -R195, R53 ;  /* 0x00000035c3357221 */ /* 0x000fe20000010100 */
[----:B------:R-:W-:Y:S01]  /*a2a0*/  FSEL R3, R50, R194, P1 ;  /* 0x000000c232037208 */ /* 0x000fe20000800000 */
[----:B------:R-:W-:Y:S01]  /*a2b0*/  FMUL.FTZ R20, R179, R4 ;  /* 0x00000004b3147220 */ /* 0x000fe20000410000 */
        /* <DEDUP_REMOVED lines=10> */
[----:B------:R-:W-:Y:S01]  /*a360*/  FSEL R17, R17, R194, P0 ;  /* 0x000000c211117208 */ /* 0x000fe20000000000 */
[----:B------:R-:W-:Y:S01]  /*a370*/  FADD.FTZ R66, -R194, R66 ;  /* 0x00000042c2427221 */ /* 0x000fe20000010100 */
[----:B------:R-:W-:Y:S01]  /*a380*/  FSETP.GE.FTZ.AND P0, PT, R164, RZ, PT ;  /* 0x000000ffa400720b */ /* 0x000fe20003f16000 */
[----:B------:R-:W-:Y:S01]  /*a390*/  FADD.FTZ R64, -R195, R64 ;  /* 0x00000040c3407221 */ /* 0x000fe20000010100 */
[----:B------:R-:W-:Y:S01]  /*a3a0*/  FSEL R3, R52, R195, P3 ;  /* 0x000000c334037208 */ /* 0x000fe20001800000 */
        /* <DEDUP_REMOVED lines=11> */
[----:B------:R-:W-:Y:S01]  /*a460*/  FMUL.FTZ R4, R164, R4 ;  /* 0x00000004a4047220 */ /* 0x000fe20000410000 */
[----:B------:R-:W-:Y:S01]  /*a470*/  F2FP.F16.F32.PACK_AB R21, R6, R7 ;  /* 0x000000070615723e */ /* 0x000fe200000000ff */
[C---:B------:R-:W-:Y:S01]  /*a480*/  FADD.FTZ R6, -R193.reuse, R57 ;  /* 0x00000039c1067221 */ /* 0x040fe20000010100 */
[----:B------:R-:W-:Y:S01]  /*a490*/  FSEL R8, R54, R194, P1 ;  /* 0x000000c236087208 */ /* 0x000fe20000800000 */
[----:B------:R-:W-:Y:S01]  /*a4a0*/  FADD.FTZ R7, -R193, R56 ;  /* 0x00000038c1077221 */ /* 0x000fe20000010100 */
        /* <DEDUP_REMOVED lines=62> */
[C---:B------:R-:W-:Y:S01]  /*a890*/  @P1 VIADD R0, R227.reuse, 0x4000 ;  /* 0x00004000e3001836 */ /* 0x040fe20000000000 */
        /* <DEDUP_REMOVED lines=17> */
[C---:B------:R-:W-:Y:S02]  /*a9b0*/  @!P4 LEA R8, P3, R9.reuse, R238, 0x1 ;  /* 0x000000ee0908c211 */ /* 0x040fe400078608ff */
        /* <DEDUP_REMOVED lines=9> */
[C---:B------:R-:W-:Y:S01]  /*aa50*/  @!P4 VIADD R5, R228.reuse, 0xffffc000 ;  /* 0xffffc000e405c836 */ /* 0x040fe20000000000 */
[----:B------:R-:W-:Y:S01]  /*aa60*/  PLOP3.LUT P1, PT, PT, PT, PT, 0x8, 0x0 ;  /* 0x000000000000781c */ /* 0x000fe20003f2e170 */
[----:B------:R-:W-:Y:S01]  /*aa70*/  @P4 STS [R0+0x1004], RZ ;  /* 0x001004ff00004388 */ /* 0x000fe20000000800 */
[-C--:B------:R-:W-:Y:S02]  /*aa80*/  @!P4 LEA.HI.X R9, R9, R237.reuse, R10, 0x1, P3 ;  /* 0x000000ed0909c211 */ /* 0x080fe400018f0c0a */
        /* <DEDUP_REMOVED lines=20> */
[----:B-1----:R-:W-:Y:S01]  /*abd0*/  @!P4 VIADD R9, R228, 0xffffc000 ;  /* 0xffffc000e409c836 */ /* 0x002fe20000000000 */
[----:B------:R-:W-:Y:S01]  /*abe0*/  @!P4 LEA R3, P2, R32, R4, 0x6 ;  /* 0x000000042003c211 */ /* 0x000fe200078430ff */
[----:B------:R-:W-:Y:S01]  /*abf0*/  @P3 VIADD R9, R228, 0x4000 ;  /* 0x00004000e4093836 */ /* 0x000fe20000000000 */
[--C-:B------:R-:W-:Y:S01]  /*ac00*/  @!P4 SHF.R.S32.HI R8, RZ, 0x1f, R4.reuse ;  /* 0x0000001fff08c819 */ /* 0x100fe20000011404 */
[C---:B------:R-:W-:Y:S01]  /*ac10*/  @!P4 IMAD.WIDE.U32 R4, R32.reuse, 0x60, R4 ;  /* 0x000000602004c825 */ /* 0x040fe200078e0004 */
[----:B------:R-:W-:Y:S02]  /*ac20*/  @!P4 LEA R10, P5, R3, R238, 0x1 ;  /* 0x000000ee030ac211 */ /* 0x000fe400078a08ff */
[----:B---3--:R-:W-:Y:S01]  /*ac30*/  @!P4 LEA.HI.X R8, R32, R8, R11, 0x6, P2 ;  /* 0x000000082008c211 */ /* 0x008fe200010f340b */
[----:B------:R-:W-:Y:S01]  /*ac40*/  @!P4 IMAD.IADD R16, R5, 0x1, R16 ;  /* 0x000000010510c824 */ /* 0x000fe200078e0210 */
[----:B------:R-:W-:Y:S02]  /*ac50*/  PLOP3.LUT P2, PT, PT, PT, PT, 0x8, 0x0 ;  /* 0x000000000000781c */ /* 0x000fe40003f4e170 */
[-C--:B------:R-:W-:Y:S01]  /*ac60*/  @!P4 LEA.HI.X R11, R3, R237.reuse, R8, 0x1, P5 ;  /* 0x000000ed030bc211 */ /* 0x080fe200028f0c08 */
[----:B------:R-:W-:Y:S01]  /*ac70*/  @!P4 VIADD R3, R228, 0xffffc000 ;  /* 0xffffc000e403c836 */ /* 0x000fe20000000000 */
        /* <DEDUP_REMOVED lines=26> */
.L_x_2346:
        /* <DEDUP_REMOVED lines=190> */
.L_x_2347:
        /* <DEDUP_REMOVED lines=541> */
.L_x_2349:
        /* <DEDUP_REMOVED lines=23> */
.L_x_2350:
        /* <DEDUP_REMOVED lines=17> */
[----:B------:R-:W-:Y:S01]  /*de50*/  BSSY B0, `(.L_x_2351) ;  /* 0x000001f000007945 */ /* 0x000fe20003800000 */
[----:B------:R-:W-:Y:S01]  /*de60*/  VIADD R5, R0, 0x60 ;  /* 0x0000006000057836 */ /* 0x000fe20000000000 */
[----:B------:R-:W-:Y:S01]  /*de70*/  ISETP.GE.OR P3, PT, R4, UR15, P4 ;  /* 0x0000000f04007c0c */ /* 0x000fe2000a766670 */
[----:B------:R-:W-:Y:S01]  /*de80*/  IMAD.U32 R4, RZ, RZ, UR12 ;  /* 0x0000000cff047e24 */ /* 0x000fe2000f8e00ff */
[----:B------:R-:W-:Y:S01]  /*de90*/  IADD3 R2, P0, R2, UR14, RZ ;  /* 0x0000000e02027c10 */ /* 0x000fe2000ff1e0ff */
        /* <DEDUP_REMOVED lines=26> */
.L_x_2352:
[----:B------:R-:W-:Y:S05]  /*e040*/  BSYNC B0 ;  /* 0x0000000000007941 */ /* 0x000fea0003800000 */
.L_x_2351:
        /* <DEDUP_REMOVED lines=14> */
.L_x_2354:
[----:B------:R-:W-:Y:S05]  /*e130*/  BSYNC B0 ;  /* 0x0000000000007941 */ /* 0x000fea0003800000 */
.L_x_2353:
        /* <DEDUP_REMOVED lines=15> */
.L_x_2356:
[----:B------:R-:W-:Y:S05]  /*e230*/  BSYNC B0 ;  /* 0x0000000000007941 */ /* 0x000fea0003800000 */
.L_x_2355:
        /* <DEDUP_REMOVED lines=14> */
.L_x_2358:
[----:B------:R-:W-:Y:S05]  /*e320*/  BSYNC B0 ;  /* 0x0000000000007941 */ /* 0x000fea0003800000 */
.L_x_2357:
        /* <DEDUP_REMOVED lines=27> */
.L_x_2360:
[----:B------:R-:W-:Y:S05]  /*e4e0*/  BSYNC B0 ;  /* 0x0000000000007941 */ /* 0x000fea0003800000 */
.L_x_2359:
        /* <DEDUP_REMOVED lines=14> */
.L_x_2362:
[----:B------:R-:W-:Y:S05]  /*e5d0*/  BSYNC B0 ;  /* 0x0000000000007941 */ /* 0x000fea0003800000 */
.L_x_2361:
        /* <DEDUP_REMOVED lines=14> */
.L_x_2364:
[----:B------:R-:W-:Y:S05]  /*e6c0*/  BSYNC B0 ;  /* 0x0000000000007941 */ /* 0x000fea0003800000 */
.L_x_2363:
        /* <DEDUP_REMOVED lines=12> */
.L_x_2311:
[----:B------:R-:W-:Y:S05]  /*e790*/  BSYNC B1 ;  /* 0x0000000000017941 */ /* 0x000fea0003800000 */
.L_x_2289:
        /* <DEDUP_REMOVED lines=11> */
.L_x_2365:
[----:B------:R-:W-:Y:S05]  /*e850*/  EXIT ;  /* 0x000000000000794d */ /* 0x000fea0003800000 */
.L_x_2367:
        /* <DEDUP_REMOVED lines=10> */
.L_x_2499:


//--------------------- .text._ZN5flash44flash_bwd_dq_dk_dv_loop_seqk_parallel_kernelI23Flash_bwd_kernel_traitsILi64ELi128ELi128ELi8ELi4ELi4ELi4ELb0ELb0EN7cutlass6half_tE19Flash_kernel_traitsILi64ELi128ELi128ELi8ES3_EELb0ELb0ELb1ELb1ELb0ELb0ELb1EEEvNS_16Flash_bwd_paramsE --------------------------
	.section	.text._ZN5flash44flash_bwd_dq_dk_dv_loop_seqk_parallel_kernelI23Flash_bwd_kernel_traitsILi64ELi128ELi128ELi8ELi4ELi4ELi4ELb0ELb0EN7cutlass6half_tE19Flash_kernel_traitsILi64ELi128ELi128ELi8ES3_EELb0ELb0ELb1ELb1ELb0ELb0ELb1EEEvNS_16Flash_bwd_paramsE,"ax",@progbits
	.align	128
        .global         _ZN5flash44flash_bwd_dq_dk_dv_loop_seqk_parallel_kernelI23Flash_bwd_kernel_traitsILi64ELi128ELi128ELi8ELi4ELi4ELi4ELb0ELb0EN7cutlass6half_tE19Flash_kernel_traitsILi64ELi128ELi128ELi8ES3_EELb0ELb0ELb1ELb1ELb0ELb0ELb1EEEvNS_16Flash_bwd_paramsE
        .type           _ZN5flash44flash_bwd_dq_dk_dv_loop_seqk_parallel_kernelI23Flash_bwd_kernel_traitsILi64ELi128ELi128ELi8ELi4ELi4ELi4ELb0ELb0EN7cutlass6half_tE19Flash_kernel_traitsILi64ELi128ELi128ELi8ES3_EELb0ELb0ELb1ELb1ELb0ELb0ELb1EEEvNS_16Flash_bwd_paramsE,@function
        .size           _ZN5flash44flash_bwd_dq_dk_dv_loop_seqk_parallel_kernelI23Flash_bwd_kernel_traitsILi64ELi128ELi128ELi8ELi4ELi4ELi4ELb0ELb0EN7cutlass6half_tE19Flash_kernel_traitsILi64ELi128ELi128ELi8ES3_EELb0ELb0ELb1ELb1ELb0ELb0ELb1EEEvNS_16Flash_bwd_paramsE,(.L_x_2500 - _ZN5flash44flash_bwd_dq_dk_dv_loop_seqk_parallel_kernelI23Flash_bwd_kernel_traitsILi64ELi128ELi128ELi8ELi4ELi4ELi4ELb0ELb0EN7cutlass6half_tE19Flash_kernel_traitsILi64ELi128ELi128ELi8ES3_EELb0ELb0ELb1ELb1ELb0ELb0ELb1EEEvNS_16Flash_bwd_paramsE)
        .other          _ZN5flash44flash_bwd_dq_dk_dv_loop_seqk_parallel_kernelI23Flash_bwd_kernel_traitsILi64ELi128ELi128ELi8ELi4ELi4ELi4ELb0ELb0EN7cutlass6half_tE19Flash_kernel_traitsILi64ELi128ELi128ELi8ES3_EELb0ELb0ELb1ELb1ELb0ELb0ELb1EEEvNS_16Flash_bwd_paramsE,@"STO_CUDA_ENTRY STV_DEFAULT"
_ZN5flash44flash_bwd_dq_dk_dv_loop_seqk_parallel_kernelI23Flash_bwd_kernel_traitsILi64ELi128ELi128ELi8ELi4ELi4ELi4ELb0ELb0EN7cutlass6half_tE19Flash_kernel_traitsILi64ELi128ELi128ELi8ES3_EELb0ELb0ELb1ELb1ELb0ELb0ELb1EEEvNS_16Flash_bwd_paramsE:
.text._ZN5flash44flash_bwd_dq_dk_dv_loop_seqk_parallel_kernelI23Flash_bwd_kernel_traitsILi64ELi128ELi128ELi8ELi4ELi4ELi4ELb0ELb0EN7cutlass6half_tE19Flash_kernel_traitsILi64ELi128ELi128ELi8ES3_EELb0ELb0ELb1ELb1ELb0ELb0ELb1EEEvNS_16Flash_bwd_paramsE:
        /* <DEDUP_REMOVED lines=15> */
[----:B------:R-:W-:Y:S01]  /*00f0*/  MOV R219, 0xfffffff0 ;  /* 0xfffffff000db7802 */ /* 0x000fe20000000f00 */
[----:B------:R-:W-:Y:S01]  /*0100*/  ULDC.64 UR12, c[0x0][0x208] ;  /* 0x00008200000c7ab9 */ /* 0x000fe20000000a00 */
[----:B------:R-:W-:Y:S01]  /*0110*/  ULDC UR60, c[0x0][0x394] ;  /* 0x0000e500003c7ab9 */ /* 0x000fe20000000800 */
[----:B------:R-:W-:Y:S02]  /*0120*/  UMOV UR61, 0xffffc000 ;  /* 0xffffc000003d7882 */ /* 0x000fe40000000000 */
[----:B------:R-:W3:Y:S08]  /*0130*/  S2UR UR4, SR_CgaCtaId ;  /* 0x00000000000479c3 */ /* 0x000ef00000008800 */
[----:B------:R-:W4:Y:S01]  /*0140*/  S2UR UR47, SR_CTAID.Y ;  /* 0x00000000002f79c3 */ /* 0x000f220000002600 */
[----:B--2---:R-:W-:Y:S01]  /*0150*/  USHF.R.S32.HI UR6, URZ, 0x1f, UR57 ;  /* 0x0000001f3f067899 */ /* 0x004fe20008011439 */
[----:B-1----:R-:W-:Y:S01]  /*0160*/  SHF.R.S32.HI R2, RZ, 0x1f, R11 ;  /* 0x0000001fff027819 */ /* 0x002fe2000001140b */
[----:B---3--:R-:W-:-:S03]  /*0170*/  ULEA UR4, UR4, UR5, 0x18 ;  /* 0x0000000504047291 */ /* 0x008fc6000f8ec03f */
[CC--:B------:R-:W-:Y:S02]  /*0180*/  LEA.HI R0, R2.reuse, R11.reuse, RZ, 0x5 ;  /* 0x0000000b02007211 */ /* 0x0c0fe400078f28ff */
[CC--:B------:R-:W-:Y:S02]  /*0190*/  LEA.HI R14, R2.reuse, R11.reuse, RZ, 0x3 ;  /* 0x0000000b020e7211 */ /* 0x0c0fe400078f18ff */
[CC--:B------:R-:W-:Y:S01]  /*01a0*/  LEA.HI R6, R2.reuse, R11.reuse, RZ, 0x4 ;  /* 0x0000000b02067211 */ /* 0x0c0fe200078f20ff */
[----:B----4-:R-:W-:Y:S01]  /*01b0*/  USHF.L.U32 UR5, UR47, 0x7, URZ ;  /* 0x000000072f057899 */ /* 0x010fe2000800063f */
[CC--:B------:R-:W-:Y:S02]  /*01c0*/  LEA.HI R13, R2.reuse, R11.reuse, RZ, 0x7 ;  /* 0x0000000b020d7211 */ /* 0x0c0fe400078f38ff */
[----:B------:R-:W-:Y:S02]  /*01d0*/  LEA.HI R2, R2, R11, RZ, 0x2 ;  /* 0x0000000b02027211 */ /* 0x000fe400078f10ff */
[----:B------:R-:W-:-:S02]  /*01e0*/  LOP3.LUT R3, R0, 0xffffffe0, RZ, 0xc0, !PT ;  /* 0xffffffe000037812 */ /* 0x000fc400078ec0ff */
[--C-:B------:R-:W-:Y:S02]  /*01f0*/  SHF.R.S32.HI R5, RZ, 0x5, R0.reuse ;  /* 0x00000005ff057819 */ /* 0x100fe40000011400 */
[----:B------:R-:W-:Y:S01]  /*0200*/  SHF.R.S32.HI R0, RZ, 0x1f, R0 ;  /* 0x0000001fff007819 */ /* 0x000fe20000011400 */
[----:B------:R-:W-:Y:S01]  /*0210*/  IMAD.IADD R4, R11, 0x1, -R3 ;  /* 0x000000010b047824 */ /* 0x000fe200078e0a03 */
[--C-:B------:R-:W-:Y:S02]  /*0220*/  SHF.R.S32.HI R7, RZ, 0x2, R2.reuse ;  /* 0x00000002ff077819 */ /* 0x100fe40000011402 */
[----:B------:R-:W-:Y:S02]  /*0230*/  SHF.R.S32.HI R9, RZ, 0x1f, R2 ;  /* 0x0000001fff097819 */ /* 0x000fe40000011402 */
[----:B------:R-:W-:Y:S02]  /*0240*/  LOP3.LUT R2, R2, 0x7ffffffc, RZ, 0xc0, !PT ;  /* 0x7ffffffc02027812 */ /* 0x000fe400078ec0ff */
[----:B------:R-:W-:-:S02]  /*0250*/  LEA.HI R0, R0, R5, RZ, 0x2 ;  /* 0x0000000500007211 */ /* 0x000fc400078f10ff */
[----:B------:R-:W-:Y:S01]  /*0260*/  LOP3.LUT R10, R14, 0xfffffff8, RZ, 0xc0, !PT ;  /* 0xfffffff80e0a7812 */ /* 0x000fe200078ec0ff */
[C---:B------:R-:W-:Y:S01]  /*0270*/  IMAD.IADD R15, R11.reuse, 0x1, -R2 ;  /* 0x000000010b0f7824 */ /* 0x040fe200078e0a02 */
[----:B------:R-:W-:Y:S02]  /*0280*/  SHF.R.S32.HI R8, RZ, 0x4, R6 ;  /* 0x00000004ff087819 */ /* 0x000fe40000011406 */
[----:B------:R-:W-:Y:S01]  /*0290*/  LOP3.LUT R12, R6, 0xfffffff0, RZ, 0xc0, !PT ;  /* 0xfffffff0060c7812 */ /* 0x000fe200078ec0ff */
[C---:B------:R-:W-:Y:S01]  /*02a0*/  IMAD.IADD R226, R11.reuse, 0x1, -R10 ;  /* 0x000000010be27824 */ /* 0x040fe200078e0a0a */
[----:B------:R-:W-:Y:S02]  /*02b0*/  LOP3.LUT R2, R0, 0xfffffffc, RZ, 0xc0, !PT ;  /* 0xfffffffc00027812 */ /* 0x000fe400078ec0ff */
[----:B------:R-:W-:Y:S01]  /*02c0*/  LEA.HI R0, R6, R8, RZ, 0x1 ;  /* 0x0000000806007211 */ /* 0x000fe200078f08ff */
[----:B------:R-:W-:Y:S01]  /*02d0*/  IMAD.IADD R10, R11, 0x1, -R12 ;  /* 0x000000010b0a7824 */ /* 0x000fe200078e0a0c */
[----:B------:R-:W-:Y:S01]  /*02e0*/  LEA.HI R3, R9, R7, RZ, 0x3 ;  /* 0x0000000709037211 */ /* 0x000fe200078f18ff */
[----:B------:R-:W-:Y:S01]  /*02f0*/  IMAD.IADD R12, R5, 0x1, -R2 ;  /* 0x00000001050c7824 */ /* 0x000fe200078e0a02 */
[----:B------:R-:W-:-:S02]  /*0300*/  SHF.R.S32.HI R6, RZ, 0x1f, R4 ;  /* 0x0000001fff067819 */ /* 0x000fc40000011404 */
[----:B------:R-:W-:Y:S02]  /*0310*/  LOP3.LUT R2, R0, 0xfffffffe, RZ, 0xc0, !PT ;  /* 0xfffffffe00027812 */ /* 0x000fe400078ec0ff */
[----:B------:R-:W-:Y:S02]  /*0320*/  LOP3.LUT R0, R3, 0xfffffff8, RZ, 0xc0, !PT ;  /* 0xfffffff803007812 */ /* 0x000fe400078ec0ff */
[----:B------:R-:W-:Y:S01]  /*0330*/  LEA.HI R4, R6, R4, RZ, 0x2 ;  /* 0x0000000406047211 */ /* 0x000fe200078f10ff */
[----:B------:R-:W-:Y:S01]  /*0340*/  IMAD.SHL.U32 R6, R226, 0x40, RZ ;  /* 0x00000040e2067824 */ /* 0x000fe200078e00ff */
[----:B------:R-:W-:Y:S01]  /*0350*/  SHF.R.S32.HI R5, RZ, 0x1f, R10 ;  /* 0x0000001fff057819 */ /* 0x000fe2000001140a */
[----:B------:R-:W-:Y:S02]  /*0360*/  IMAD.IADD R11, R8, 0x1, -R2 ;  /* 0x00000001080b7824 */ /* 0x000fe400078e0a02 */
[----:B------:R-:W-:Y:S02]  /*0370*/  IMAD.SHL.U32 R2, R12, 0x10, RZ ;  /* 0x000000100c027824 */ /* 0x000fe400078e00ff */
[----:B------:R-:W-:Y:S01]  /*0380*/  IMAD.IADD R3, R7, 0x1, -R0 ;  /* 0x0000000107037824 */ /* 0x000fe200078e0a00 */
[----:B------:R-:W-:Y:S01]  /*0390*/  LOP3.LUT R0, R6, 0x1c0, RZ, 0xc0, !PT ;  /* 0x000001c006007812 */ /* 0x000fe200078ec0ff */
[----:B------:R-:W-:Y:S01]  /*03a0*/  IMAD.SHL.U32 R9, R11, 0x10, RZ ;  /* 0x000000100b097824 */ /* 0x000fe200078e00ff */
[----:B------:R-:W-:-:S02]  /*03b0*/  LEA.HI.SX32 R4, R4, R2, 0x1e ;  /* 0x0000000204047211 */ /* 0x000fc400078ff2ff */
[C---:B------:R-:W-:Y:S02]  /*03c0*/  LOP3.LUT R2, R0.reuse, 0x30, R2, 0xf8, !PT ;  /* 0x0000003000027812 */ /* 0x040fe400078ef802 */
[----:B------:R-:W-:Y:S01]  /*03d0*/  SHF.R.S32.HI R6, RZ, 0x7, R13 ;  /* 0x00000007ff067819 */ /* 0x000fe2000001140d */
[----:B------:R1:W-:Y:S01]  /*03e0*/  STL [R1+0x24], R4 ;  /* 0x0000240401007387 */ /* 0x0003e20000100800 */
[----:B------:R-:W-:Y:S01]  /*03f0*/  LEA.HI R13, R5, R10, RZ, 0x3 ;  /* 0x0000000a050d7211 */ /* 0x000fe200078f18ff */
[----:B------:R-:W-:Y:S01]  /*0400*/  IMAD.SHL.U32 R5, R11, 0x200, RZ ;  /* 0x000002000b057824 */ /* 0x000fe200078e00ff */
[----:B------:R-:W-:Y:S02]  /*0410*/  LOP3.LUT R187, R0, 0x8, R14, 0xf8, !PT ;  /* 0x0000000800bb7812 */ /* 0x000fe400078ef80e */
[----:B------:R-:W-:Y:S01]  /*0420*/  SHF.R.U32.HI R0, RZ, 0x3, R0 ;  /* 0x00000003ff007819 */ /* 0x000fe20000011600 */
[----:B------:R-:W-:Y:S01]  /*0430*/  IMAD R7, R6, 0x1000, R5 ;  /* 0x0000100006077824 */ /* 0x000fe200078e0205 */
[----:B------:R-:W-:-:S02]  /*0440*/  LOP3.LUT R2, R2, 0x8, R14, 0xf8, !PT ;  /* 0x0000000802027812 */ /* 0x000fc400078ef80e */
[----:B------:R-:W-:Y:S02]  /*0450*/  LOP3.LUT R187, R187, R0, RZ, 0x3c, !PT ;  /* 0x00000000bbbb7212 */ /* 0x000fe400078e3cff */
[----:B------:R-:W-:Y:S01]  /*0460*/  LOP3.LUT R5, R5, R2, R0, 0xf6, !PT ;  /* 0x0000000205057212 */ /* 0x000fe200078ef600 */
[----:B------:R-:W-:Y:S01]  /*0470*/  IMAD.SHL.U32 R0, R3, 0x40, RZ ;  /* 0x0000004003007824 */ /* 0x000fe200078e00ff */
[----:B------:R-:W-:Y:S01]  /*0480*/  LOP3.LUT R8, R13, 0xfffffff8, RZ, 0xc0, !PT ;  /* 0xfffffff80d087812 */ /* 0x000fe200078ec0ff */
[----:B------:R-:W-:Y:S02]  /*0490*/  IMAD.SHL.U32 R2, R6, 0x8, RZ ;  /* 0x0000000806027824 */ /* 0x000fe400078e00ff */
[----:B------:R-:W-:Y:S01]  /*04a0*/  IMAD.IADD R187, R7, 0x1, R187 ;  /* 0x0000000107bb7824 */ /* 0x000fe200078e02bb */
[----:B------:R-:W-:Y:S01]  /*04b0*/  LOP3.LUT R0, R0, 0x1c0, RZ, 0xc0, !PT ;  /* 0x000001c000007812 */ /* 0x000fe200078ec0ff */
[----:B------:R-:W-:Y:S01]  /*04c0*/  IMAD.IADD R10, R10, 0x1, -R8 ;  /* 0x000000010a0a7824 */ /* 0x000fe200078e0a08 */
[----:B------:R-:W-:Y:S01]  /*04d0*/  LOP3.LUT R2, R2, 0x8, RZ, 0xc0, !PT ;  /* 0x0000000802027812 */ /* 0x000fe200078ec0ff */
[----:B------:R-:W-:-:S02]  /*04e0*/  IMAD.SHL.U32 R8, R15, 0x2, RZ ;  /* 0x000000020f087824 */ /* 0x000fc400078e00ff */
[----:B------:R-:W-:Y:S01]  /*04f0*/  IMAD.SHL.U32 R7, R10, 0x40, RZ ;  /* 0x000000400a077824 */ /* 0x000fe200078e00ff */
[----:B------:R2:W-:Y:S01]  /*0500*/  STL [R1+0x38], R10 ;  /* 0x0000380a01007387 */ /* 0x0005e20000100800 */
[----:B------:R-:W-:Y:S01]  /*0510*/  IMAD.SHL.U32 R187, R187, 0x2, RZ ;  /* 0x00000002bbbb7824 */ /* 0x000fe200078e00ff */
[----:B-1----:R-:W-:-:S04]  /*0520*/  LOP3.LUT R4, R3, 0x1, RZ, 0xc0, !PT ;  /* 0x0000000103047812 */ /* 0x002fc800078ec0ff */
[----:B------:R-:W-:Y:S01]  /*0530*/  ISETP.NE.U32.AND P0, PT, R4, 0x1, PT ;  /* 0x000000010400780c */ /* 0x000fe20003f05070 */
[----:B------:R-:W-:-:S03]  /*0540*/  IMAD R4, R6, 0x2000, R8 ;  /* 0x0000200006047824 */ /* 0x000fc600078e0208 */
[----:B------:R-:W-:Y:S01]  /*0550*/  R2P PR, R3, 0x6 ;  /* 0x0000000603007804 */ /* 0x000fe20000000000 */
[----:B------:R-:W-:Y:S01]  /*0560*/  IMAD R4, R12, 0x400, R4 ;  /* 0x000004000c047824 */ /* 0x000fe200078e0204 */
[----:B------:R-:W-:Y:S02]  /*0570*/  SHF.R.U32.HI R3, RZ, 0x3, R0 ;  /* 0x00000003ff037819 */ /* 0x000fe40000011600 */
[C---:B------:R-:W-:Y:S02]  /*0580*/  LOP3.LUT P3, RZ, R226.reuse, 0x4, RZ, 0xc0, !PT ;  /* 0x00000004e2ff7812 */ /* 0x040fe4000786c0ff */
[----:B------:R-:W-:Y:S02]  /*0590*/  LOP3.LUT R6, R3, R0, RZ, 0xfc, !PT ;  /* 0x0000000003067212 */ /* 0x000fe400078efcff */
[C---:B------:R-:W-:Y:S01]  /*05a0*/  LOP3.LUT P4, RZ, R226.reuse, 0x2, RZ, 0xc0, !PT ;  /* 0x00000002e2ff7812 */ /* 0x040fe2000788c0ff */
[----:B------:R-:W-:Y:S01]  /*05b0*/  IMAD.SHL.U32 R226, R226, 0x8, RZ ;  /* 0x00000008e2e27824 */ /* 0x000fe200078e00ff */
[----:B------:R-:W-:Y:S01]  /*05c0*/  SEL R219, R219, 0x10, !P0 ;  /* 0x00000010dbdb7807 */ /* 0x000fe20004000000 */
[----:B------:R-:W-:Y:S01]  /*05d0*/  IMAD.IADD R218, R6, 0x1, R4 ;  /* 0x0000000106da7824 */ /* 0x000fe200078e0204 */
[----:B------:R-:W-:Y:S01]  /*05e0*/  SEL R188, R221, 0xffffffe0, !P4 ;  /* 0xffffffe0ddbc7807 */ /* 0x000fe20006000000 */
[----:B------:R-:W-:Y:S01]  /*05f0*/  IMAD.SHL.U32 R6, R11, 0x8, RZ ;  /* 0x000000080b067824 */ /* 0x000fe200078e00ff */
[----:B------:R-:W-:Y:S01]  /*0600*/  SEL R221, R221, 0xffffffe0, !P1 ;  /* 0xffffffe0dddd7807 */ /* 0x000fe20004800000 */
[----:B------:R-:W-:Y:S01]  /*0610*/  IMAD.SHL.U32 R4, R13, 0x40, RZ ;  /* 0x000000400d047824 */ /* 0x000fe200078e00ff */
[----:B--2---:R-:W-:-:S02]  /*0620*/  LOP3.LUT R10, R2, 0x10, R9, 0xf8, !PT ;  /* 0x00000010020a7812 */ /* 0x004fc400078ef809 */
[----:B------:R-:W-:Y:S01]  /*0630*/  LOP3.LUT R9, R3, R0, R2, 0x1e, !PT ;  /* 0x0000000003097212 */ /* 0x000fe200078e1e02 */
[----:B------:R-:W-:Y:S01]  /*0640*/  IMAD R0, R12, 0x400, R8 ;  /* 0x000004000c007824 */ /* 0x000fe200078e0208 */
[----:B------:R-:W-:Y:S02]  /*0650*/  LOP3.LUT R2, R7, 0x1c0, RZ, 0xc0, !PT ;  /* 0x000001c007027812 */ /* 0x000fe400078ec0ff */
[----:B------:R-:W-:Y:S01]  /*0660*/  LEA R218, R218, UR4, 0x1 ;  /* 0x00000004dada7c11 */ /* 0x000fe2000f8e08ff */
[----:B------:R-:W-:Y:S01]  /*0670*/  IMAD.IADD R9, R0, 0x1, R9 ;  /* 0x0000000100097824 */ /* 0x000fe200078e0209 */
[----:B------:R-:W-:Y:S02]  /*0680*/  SHF.R.U32.HI R3, RZ, 0x3, R2 ;  /* 0x00000003ff037819 */ /* 0x000fe40000011602 */
[----:B------:R-:W-:Y:S01]  /*0690*/  LOP3.LUT R6, R2, 0x8, R6, 0xf8, !PT ;  /* 0x0000000802067812 */ /* 0x000fe200078ef806 */
[----:B------:R-:W-:Y:S01]  /*06a0*/  IMAD.IADD R220, R218, 0x1, R219 ;  /* 0x00000001dadc7824 */ /* 0x000fe200078e02db */
[----:B------:R-:W-:Y:S01]  /*06b0*/  LOP3.LUT R0, R4, 0xfffffe00, RZ, 0xc0, !PT ;  /* 0xfffffe0004007812 */ /* 0x000fe200078ec0ff */
[--C-:B------:R-:W-:Y:S01]  /*06c0*/  IMAD.IADD R224, R218, 0x1, R221.reuse ;  /* 0x00000001dae07824 */ /* 0x100fe200078e02dd */
        /* <DEDUP_REMOVED lines=17> */
[----:B------:R-:W-:Y:S01]  /*07e0*/  UIADD3 UR5, UR4, 0xc000, URZ ;  /* 0x0000c00004057890 */ /* 0x000fe2000fffe03f */
[----:B------:R-:W-:Y:S01]  /*07f0*/  LEA R8, R9, UR6, 0x1 ;  /* 0x0000000609087c11 */ /* 0x000fe2000f8e08ff */
[----:B------:R-:W-:Y:S01]  /*0800*/  VIADD R189, R187, UR6 ;  /* 0x00000006bbbd7c36 */ /* 0x000fe20008000000 */
[----:B------:R-:W-:Y:S01]  /*0810*/  SEL R0, R0, 0x3c0, !P2 ;  /* 0x000003c000007807 */ /* 0x000fe20005000000 */
[----:B------:R-:W-:Y:S01]  /*0820*/  IMAD.IADD R217, R218, 0x1, R2 ;  /* 0x00000001dad97824 */ /* 0x000fe200078e0202 */
[----:B------:R-:W-:Y:S01]  /*0830*/  SHF.R.S32.HI R3, RZ, 0x3, R14 ;  /* 0x00000003ff037819 */ /* 0x000fe2000001140e */
[--C-:B------:R-:W-:Y:S01]  /*0840*/  IMAD.IADD R6, R2, 0x1, R8.reuse ;  /* 0x0000000102067824 */ /* 0x100fe200078e0208 */
[----:B------:R-:W-:Y:S01]  /*0850*/  LEA R3, R5, UR4, 0x1 ;  /* 0x0000000405037c11 */ /* 0x000fe2000f8e08ff */
[----:B------:R-:W-:Y:S01]  /*0860*/  IMAD.IADD R7, R221, 0x1, R8 ;  /* 0x00000001dd077824 */ /* 0x000fe200078e0208 */
[C---:B------:R-:W-:Y:S01]  /*0870*/  IADD3 R5, R8.reuse, R0, RZ ;  /* 0x0000000008057210 */ /* 0x040fe20007ffe0ff */
[C---:B------:R-:W-:Y:S01]  /*0880*/  VIADD R11, R8.reuse, 0x420 ;  /* 0x00000420080b7836 */ /* 0x040fe20000000000 */
[----:B------:R-:W-:Y:S01]  /*0890*/  STL [R1+0x3c], R8 ;  /* 0x00003c0801007387 */ /* 0x000fe20000100800 */
[----:B------:R-:W-:-:S02]  /*08a0*/  VIADD R4, R8, 0x2020 ;  /* 0x0000202008047836 */ /* 0x000fc40000000000 */
[C---:B------:R-:W-:Y:S01]  /*08b0*/  @P1 VIADD R11, R8.reuse, 0x3e0 ;  /* 0x000003e0080b1836 */ /* 0x040fe20000000000 */
[----:B------:R1:W-:Y:S01]  /*08c0*/  STL [R1+0x50], R6 ;  /* 0x0000500601007387 */ /* 0x0003e20000100800 */
[C---:B------:R-:W-:Y:S02]  /*08d0*/  VIADD R10, R8.reuse, 0x2420 ;  /* 0x00002420080a7836 */ /* 0x040fe40000000000 */
[C---:B------:R-:W-:Y:S01]  /*08e0*/  @P1 VIADD R4, R8.reuse, 0x1fe0 ;  /* 0x00001fe008041836 */ /* 0x040fe20000000000 */
[----:B------:R2:W-:Y:S01]  /*08f0*/  STL [R1+0x6c], R7 ;  /* 0x00006c0701007387 */ /* 0x0005e20000100800 */
[C---:B------:R-:W-:Y:S02]  /*0900*/  VIADD R9, R8.reuse, 0x2040 ;  /* 0x0000204008097836 */ /* 0x040fe40000000000 */
[C---:B------:R-:W-:Y:S01]  /*0910*/  @P1 VIADD R10, R8.reuse, 0x23e0 ;  /* 0x000023e0080a1836 */ /* 0x040fe20000000000 */
[----:B------:R3:W-:Y:S01]  /*0920*/  STL [R1+0x4c], R5 ;  /* 0x00004c0501007387 */ /* 0x0007e20000100800 */
[----:B------:R-:W-:-:S02]  /*0930*/  @P2 VIADD R9, R8, 0x1fc0 ;  /* 0x00001fc008092836 */ /* 0x000fc40000000000 */
[--C-:B------:R-:W-:Y:S01]  /*0940*/  IMAD.IADD R2, R2, 0x1, R4.reuse ;  /* 0x0000000102027824 */ /* 0x100fe200078e0204 */
[----:B------:R4:W-:Y:S01]  /*0950*/  STL [R1+0x58], R11 ;  /* 0x0000580b01007387 */ /* 0x0009e20000100800 */
[----:B------:R-:W-:Y:S02]  /*0960*/  IMAD.IADD R0, R0, 0x1, R4 ;  /* 0x0000000100007824 */ /* 0x000fe400078e0204 */
[----:B------:R-:W-:Y:S01]  /*0970*/  IMAD.IADD R186, R189, 0x1, R186 ;  /* 0x00000001bdba7824 */ /* 0x000fe200078e02ba */
        /* <DEDUP_REMOVED lines=8> */
[C---:B--2---:R-:W-:Y:S02]  /*0a00*/  VIADD R7, R8.reuse, 0x2440 ;  /* 0x0000244008077836 */ /* 0x044fe40000000000 */
[----:B------:R-:W-:Y:S02]  /*0a10*/  @P2 VIADD R7, R8, 0x23c0 ;  /* 0x000023c008072836 */ /* 0x000fe40000000000 */
[C---:B---3--:R-:W-:Y:S02]  /*0a20*/  IMAD.IADD R5, R221.reuse, 0x1, R5 ;  /* 0x00000001dd057824 */ /* 0x048fe400078e0205 */
[----:B------:R-:W-:Y:S01]  /*0a30*/  IMAD.IADD R221, R221, 0x1, R219 ;  /* 0x00000001dddd7824 */ /* 0x000fe200078e02db */
[----:B------:R4:W-:Y:S04]  /*0a40*/  STL [R1+0x44], R7 ;  /* 0x0000440701007387 */ /* 0x0009e80000100800 */
[----:B------:R4:W-:Y:S04]  /*0a50*/  STL [R1+0x68], R6 ;  /* 0x0000680601007387 */ /* 0x0009e80000100800 */
[----:B------:R4:W-:Y:S04]  /*0a60*/  STL [R1+0x64], R5 ;  /* 0x0000640501007387 */ /* 0x0009e80000100800 */
[----:B------:R4:W-:Y:S04]  /*0a70*/  STL [R1+0x60], R2 ;  /* 0x0000600201007387 */ /* 0x0009e80000100800 */
[----:B------:R4:W-:Y:S02]  /*0a80*/  STL [R1+0x5c], R0 ;  /* 0x00005c0001007387 */ /* 0x0009e40000100800 */
.L_x_2446:
        /* <DEDUP_REMOVED lines=67> */
.L_x_2368:
        /* <DEDUP_REMOVED lines=18> */
[----:B------:R-:W-:Y:S01]  /*0fe0*/  ULDC UR59, c[0x0][0x2d4] ;  /* 0x0000b500003b7ab9 */ /* 0x000fe20000000800 */
[----:B------:R-:W-:Y:S02]  /*0ff0*/  @!UP2 UIMAD.WIDE.U32 UR42, UR47, UR10, URZ ;  /* 0x0000000a2f2aa2a5 */ /* 0x000fe4000f8e003f */
[----:B------:R-:W-:Y:S02]  /*1000*/  USHF.R.S32.HI UR35, URZ, 0x1f, UR59 ;  /* 0x0000001f3f237899 */ /* 0x000fe4000801143b */
[----:B------:R-:W-:Y:S01]  /*1010*/  @UP1 ULDC.64 UR26, c[0x0][0x248] ;  /* 0x00009200001a1ab9 */ /* 0x000fe20000000a00 */
[----:B------:R-:W-:Y:S01]  /*1020*/  USHF.L.U32 UR14, UR47, 0x7, URZ ;  /* 0x000000072f0e7899 */ /* 0x000fe2000800063f */
[----:B-1----:R-:W-:Y:S01]  /*1030*/  IABS R6, R7 ;  /* 0x0000000700067213 */ /* 0x002fe20000000000 */
[----:B------:R-:W-:Y:S01]  /*1040*/  UIADD3 UR48, UR21, UR22, URZ ;  /* 0x0000001615307290 */ /* 0x000fe2000fffe03f */
        /* <DEDUP_REMOVED lines=43> */
[----:B------:R-:W-:Y:S01]  /*1300*/  USEL UR56, UR20, UR18, !UP2 ;  /* 0x0000001214387287 */ /* 0x000fe2000d000000 */
[----:B------:R-:W-:Y:S01]  /*1310*/  IMAD.HI.U32 R0, R0, R2, RZ ;  /* 0x0000000200007227 */ /* 0x000fe200078e00ff */
[----:B------:R-:W-:Y:S02]  /*1320*/  @UP2 UIADD3 UR48, UR19, UR14, URZ ;  /* 0x0000000e13302290 */ /* 0x000fe4000fffe03f */
[----:B------:R-:W-:-:S02]  /*1330*/  UIMAD.WIDE.U32 UR18, UR10, UR16, URZ ;  /* 0x000000100a1272a5 */ /* 0x000fc4000f8e003f */
[----:B------:R-:W-:Y:S01]  /*1340*/  IADD3 R4, -R0, RZ, RZ ;  /* 0x000000ff00047210 */ /* 0x000fe20007ffe1ff */
[----:B------:R-:W-:Y:S02]  /*1350*/  UIMAD UR21, UR11, UR16, URZ ;  /* 0x000000100b1572a4 */ /* 0x000fe4000f8e023f */
[----:B------:R-:W-:Y:S02]  /*1360*/  USHF.L.U64.HI UR23, UR47, 0x7, UR58 ;  /* 0x000000072f177899 */ /* 0x000fe4000801023a */
[C---:B------:R-:W-:Y:S01]  /*1370*/  IMAD R2, R6.reuse, R4, R2 ;  /* 0x0000000406027224 */ /* 0x040fe200078e0202 */
[----:B------:R-:W-:Y:S01]  /*1380*/  UIADD3 UR16, UR17, UR7, URZ ;  /* 0x0000000711107290 */ /* 0x000fe2000fffe03f */
[----:B------:R-:W-:Y:S01]  /*1390*/  ULDC UR46, c[0x0][0x2c4] ;  /* 0x0000b100002e7ab9 */ /* 0x000fe20000000800 */
[----:B------:R-:W-:Y:S02]  /*13a0*/  USHF.R.S32.HI UR8, URZ, 0x7, UR32 ;  /* 0x000000073f087899 */ /* 0x000fe40008011420 */
[----:B------:R-:W-:Y:S01]  /*13b0*/  ISETP.GT.U32.AND P1, PT, R6, R2, PT ;  /* 0x000000020600720c */ /* 0x000fe20003f24070 */
[----:B------:R-:W-:-:S02]  /*13c0*/  USHF.R.S32.HI UR7, URZ, 0x7, UR22 ;  /* 0x000000073f077899 */ /* 0x000fc40008011416 */
[----:B------:R-:W-:Y:S02]  /*13d0*/  @UP3 UIMAD UR20, UR47, UR46, URZ ;  /* 0x0000002e2f1432a4 */ /* 0x000fe4000f8e023f */
[----:B------:R-:W-:Y:S02]  /*13e0*/  USEL UR23, UR23, URZ, UP0 ;  /* 0x0000003f17177287 */ /* 0x000fe40008000000 */
[----:B------:R-:W-:Y:S02]  /*13f0*/  UISETP.LT.AND UP0, UPT, UR8, UR7, UPT ;  /* 0x000000070800728c */ /* 0x000fe4000bf01270 */
[----:B------:R-:W-:Y:S02]  /*1400*/  @UP3 USEL UR17, UR20, UR6, !UP2 ;  /* 0x0000000614113287 */ /* 0x000fe4000d000000 */
[----:B------:R-:W-:Y:S02]  /*1410*/  @!UP3 UIMAD UR20, UR47, UR38, UR57 ;  /* 0x000000262f14b2a4 */ /* 0x000fe4000f8e0239 */
[----:B------:R-:W-:Y:S01]  /*1420*/  @!P1 IMAD.IADD R2, R2, 0x1, -R6 ;  /* 0x0000000102029824 */ /* 0x000fe200078e0a06 */
[----:B------:R-:W-:Y:S01]  /*1430*/  USEL UR38, UR8, UR7, UP0 ;  /* 0x0000000708267287 */ /* 0x000fe20008000000 */
[----:B------:R-:W-:Y:S01]  /*1440*/  @!P1 VIADD R0, R0, 0x1 ;  /* 0x0000000100009836 */ /* 0x000fe20000000000 */
[----:B------:R-:W-:Y:S01]  /*1450*/  @UP3 ULDC UR14, c[0x0][0x2e4] ;  /* 0x0000b900000e3ab9 */ /* 0x000fe20000000800 */
[----:B------:R-:W-:Y:S01]  /*1460*/  @!UP2 UIADD3 UR49, UR43, UR30, URZ ;  /* 0x0000001e2b31a290 */ /* 0x000fe2000fffe03f */
[----:B------:R-:W-:Y:S01]  /*1470*/  ISETP.GE.U32.AND P0, PT, R2, R6, PT ;  /* 0x000000060200720c */ /* 0x000fe20003f06070 */
[----:B------:R-:W-:Y:S01]  /*1480*/  @UP3 UIMAD UR30, UR57, UR14, UR17 ;  /* 0x0000000e391e32a4 */ /* 0x000fe2000f8e0211 */
[----:B------:R-:W-:Y:S01]  /*1490*/  LOP3.LUT R2, R7, UR57, RZ, 0x3c, !PT ;  /* 0x0000003907027c12 */ /* 0x000fe2000f8e3cff */
[----:B------:R-:W-:Y:S01]  /*14a0*/  ULEA UR7, UR38, 0xffffff80, 0x7 ;  /* 0xffffff8026077891 */ /* 0x000fe2000f8e383f */
[----:B------:R-:W-:Y:S01]  /*14b0*/  PLOP3.LUT P1, PT, PT, PT, UP1, 0x80, 0x0 ;  /* 0x000000000000781c */ /* 0x000fe20003f2f018 */
[----:B------:R-:W-:Y:S01]  /*14c0*/  UIMAD UR14, UR10, UR16, UR21 ;  /* 0x000000100a0e72a4 */ /* 0x000fe2000f8e0215 */
[----:B------:R-:W-:Y:S01]  /*14d0*/  ISETP.GE.AND P2, PT, R2, RZ, PT ;  /* 0x000000ff0200720c */ /* 0x000fe20003f46270 */
[----:B------:R-:W-:-:S02]  /*14e0*/  UIMAD.WIDE.U32 UR16, UR10, UR6, URZ ;  /* 0x000000060a1072a5 */ /* 0x000fc4000f8e003f */
[----:B------:R-:W-:Y:S02]  /*14f0*/  @!UP3 UIMAD UR30, UR20, UR46, URZ ;  /* 0x0000002e141eb2a4 */ /* 0x000fe4000f8e023f */
[----:B------:R-:W-:Y:S02]  /*1500*/  USHF.R.S32.HI UR22, URZ, 0x1f, UR7 ;  /* 0x0000001f3f167899 */ /* 0x000fe40008011407 */
[----:B------:R-:W-:Y:S01]  /*1510*/  UIADD3 UR8, UP0, UR7, UR34, URZ ;  /* 0x0000002207087290 */ /* 0x000fe2000ff1e03f */
[----:B------:R-:W-:Y:S01]  /*1520*/  @P0 IADD3 R0, R0, 0x1, RZ ;  /* 0x0000000100000810 */ /* 0x000fe20007ffe0ff */
[----:B------:R-:W-:Y:S01]  /*1530*/  UIADD3 UR46, UR19, UR14, URZ ;  /* 0x0000000e132e7290 */ /* 0x000fe2000fffe03f */
[----:B------:R-:W-:Y:S01]  /*1540*/  PLOP3.LUT P0, PT, PT, PT, UP3, 0x80, 0x0 ;  /* 0x000000000000781c */ /* 0x000fe20003f0f038 */
[----:B------:R-:W-:Y:S02]  /*1550*/  UIMAD UR14, UR11, UR6, URZ ;  /* 0x000000060b0e72a4 */ /* 0x000fe4000f8e023f */
[----:B------:R-:W-:Y:S01]  /*1560*/  USEL UR55, UR18, UR16, !UP2 ;  /* 0x0000001012377287 */ /* 0x000fe2000d000000 */
[----:B------:R-:W-:Y:S01]  /*1570*/  IMAD.MOV.U32 R12, RZ, RZ, R0 ;  /* 0x000000ffff0c7224 */ /* 0x000fe200078e0000 */
[----:B------:R-:W-:-:S02]  /*1580*/  UIADD3.X UR18, UR22, UR23, URZ, UP0, !UPT ;  /* 0x0000001716127290 */ /* 0x000fc400087fe43f */
[----:B------:R-:W-:Y:S02]  /*1590*/  UIMAD UR11, UR11, UR8, URZ ;  /* 0x000000080b0b72a4 */ /* 0x000fe4000f8e023f */
[----:B------:R-:W-:Y:S01]  /*15a0*/  @UP1 UIADD3 UR31, UR25, UR33, URZ ;  /* 0x00000021191f1290 */ /* 0x000fe2000fffe03f */
[----:B------:R-:W-:Y:S01]  /*15b0*/  @!P2 IADD3 R12, -R12, RZ, RZ ;  /* 0x000000ff0c0ca210 */ /* 0x000fe20007ffe1ff */
[----:B------:R-:W-:Y:S01]  /*15c0*/  @UP2 UIADD3 UR46, UR17, UR14, URZ ;  /* 0x0000000e112e2290 */ /* 0x000fe2000fffe03f */
[----:B------:R-:W-:Y:S01]  /*15d0*/  @!P3 LOP3.LUT R12, RZ, R7, RZ, 0x33, !PT ;  /* 0x00000007ff0cb212 */ /* 0x000fe200078e33ff */
[----:B------:R-:W-:Y:S01]  /*15e0*/  UIMAD.WIDE.U32 UR34, UR10, UR8, URZ ;  /* 0x000000080a2272a5 */ /* 0x000fe2000f8e003f */
[----:B------:R-:W-:Y:S01]  /*15f0*/  @UP1 ULDC.64 UR16, c[0x0][0x250] ;  /* 0x0000940000101ab9 */ /* 0x000fe20000000a00 */
[----:B------:R-:W-:Y:S02]  /*1600*/  UIMAD UR8, UR10, UR18, UR11 ;  /* 0x000000120a0872a4 */ /* 0x000fe4000f8e020b */
[----:B------:R-:W-:-:S02]  /*1610*/  @UP1 UIMAD.WIDE.U32 UR10, UR31, UR16, URZ ;  /* 0x000000101f0a12a5 */ /* 0x000fc4000f8e003f */
[----:B------:R-:W-:Y:S02]  /*1620*/  @UP1 UIMAD UR14, UR31, UR17, URZ ;  /* 0x000000111f0e12a4 */ /* 0x000fe4000f8e023f */
[----:B------:R-:W-:Y:S02]  /*1630*/  UIMAD UR37, UR57, UR52, URZ ;  /* 0x00000034392572a4 */ /* 0x000fe4000f8e023f */
[----:B------:R-:W-:Y:S02]  /*1640*/  @UP1 UIADD3 UR32, UR11, UR14, URZ ;  /* 0x0000000e0b201290 */ /* 0x000fe4000fffe03f */
[----:B------:R-:W-:Y:S02]  /*1650*/  USEL UR52, UR50, URZ, UP4 ;  /* 0x0000003f32347287 */ /* 0x000fe4000a000000 */
[----:B------:R-:W-:Y:S02]  /*1660*/  USHF.R.S32.HI UR39, URZ, 0x1f, UR24 ;  /* 0x0000001f3f277899 */ /* 0x000fe40008011418 */
[----:B------:R-:W-:-:S02]  /*1670*/  USHF.R.S32.HI UR54, URZ, 0x1f, UR37 ;  /* 0x0000001f3f367899 */ /* 0x000fc40008011425 */
        /* <DEDUP_REMOVED lines=16> */
.L_x_2370:
        /* <DEDUP_REMOVED lines=13> */
.L_x_2371:
        /* <DEDUP_REMOVED lines=11> */
.L_x_2372:
[----:B------:R-:W-:Y:S02]  /*1900*/  ULDC UR6, c[0x0][0x270] ;  /* 0x00009c0000067ab9 */ /* 0x000fe40000000800 */
[----:B------:R-:W-:-:S04]  /*1910*/  UIMAD UR6, UR47, UR6, UR57 ;  /* 0x000000062f0672a4 */ /* 0x000fc8000f8e0239 */
[----:B------:R-:W-:-:S12]  /*1920*/  UIMAD UR6, UR6, UR59, URZ ;  /* 0x0000003b060672a4 */ /* 0x000fd8000f8e023f */
.L_x_2373:
[----:B------:R-:W1:Y:S01]  /*1930*/  S2R R24, SR_TID.X ;  /* 0x0000000000187919 */ /* 0x000e620000002100 */
[----:B------:R-:W2:Y:S01]  /*1940*/  LDC.64 R8, c[0x0][0x420] ;  /* 0x00010800ff087b82 */ /* 0x000ea20000000a00 */
[----:B------:R-:W-:Y:S01]  /*1950*/  SHF.R.S32.HI R227, RZ, 0x1f, R226 ;  /* 0x0000001fffe37819 */ /* 0x000fe200000114e2 */
[----:B------:R-:W-:Y:S01]  /*1960*/  UIADD3 UR35, UR7, UR6, URZ ;  /* 0x0000000607237290 */ /* 0x000fe2000fffe03f */
[----:B------:R-:W3:Y:S01]  /*1970*/  S2R R25, SR_TID.X ;  /* 0x0000000000197919 */ /* 0x000ee20000002100 */
[----:B------:R-:W-:Y:S01]  /*1980*/  ULDC UR10, c[0x0][0x2dc] ;  /* 0x0000b700000a7ab9 */ /* 0x000fe20000000800 */
[----:B------:R-:W-:Y:S01]  /*1990*/  ULDC UR18, c[0x0][0x270] ;  /* 0x00009c0000127ab9 */ /* 0x000fe20000000800 */
[----:B------:R-:W-:Y:S01]  /*19a0*/  UIADD3 UR6, -UR9, UR15, UR24 ;  /* 0x0000000f09067290 */ /* 0x000fe2000fffe118 */
[----:B------:R-:W4:Y:S01]  /*19b0*/  S2R R21, SR_TID.X ;  /* 0x0000000000157919 */ /* 0x000f220000002100 */
[----:B------:R-:W-:Y:S01]  /*19c0*/  UIMAD UR10, UR10, UR18, URZ ;  /* 0x000000120a0a72a4 */ /* 0x000fe2000f8e023f */
[----:B------:R-:W-:Y:S01]  /*19d0*/  BSSY B1, `(.L_x_2369) ;  /* 0x0000c59000017945 */ /* 0x000fe20003800000 */
[----:B------:R-:W-:Y:S01]  /*19e0*/  UIADD3 UR11, UR7, UR30, URZ ;  /* 0x0000001e070b7290 */ /* 0x000fe2000fffe03f */
[----:B------:R-:W-:Y:S01]  /*19f0*/  ULDC UR18, c[0x0][0x398] ;  /* 0x0000e60000127ab9 */ /* 0x000fe20000000800 */
[----:B------:R-:W-:-:S02]  /*1a00*/  USHF.R.S32.HI UR59, URZ, 0x1f, UR57 ;  /* 0x0000001f3f3b7899 */ /* 0x000fc40008011439 */
[----:B------:R-:W-:Y:S01]  /*1a10*/  UIADD3 UR6, UR6, -UR18, URZ ;  /* 0x8000001206067290 */ /* 0x000fe2000fffe03f */
[----:B------:R-:W-:Y:S02]  /*1a20*/  ULDC.64 UR20, c[0x0][0x2b0] ;  /* 0x0000ac0000147ab9 */ /* 0x000fe40000000a00 */
[----:B------:R-:W-:Y:S01]  /*1a30*/  ULDC.64 UR18, c[0x0][0x428] ;  /* 0x00010a0000127ab9 */ /* 0x000fe20000000a00 */
[----:B------:R-:W-:Y:S02]  /*1a40*/  USHF.R.S32.HI UR23, URZ, 0x1f, UR6 ;  /* 0x0000001f3f177899 */ /* 0x000fe40008011406 */
[----:B------:R-:W-:Y:S01]  /*1a50*/  UIMAD.WIDE UR20, UR11, 0x4, UR20 ;  /* 0x000000040b1478a5 */ /* 0x000fe2000f8e0214 */
[----:B------:R-:W-:Y:S01]  /*1a60*/  ULDC.64 UR30, c[0x0][0x258] ;  /* 0x00009600001e7ab9 */ /* 0x000fe20000000a00 */
[----:B------:R-:W-:Y:S02]  /*1a70*/  UIMAD UR11, UR59, UR18, URZ ;  /* 0x000000123b0b72a4 */ /* 0x000fe4000f8e023f */
[----:B------:R-:W-:-:S02]  /*1a80*/  ULEA.HI UR23, UR23, UR6, URZ, 0x7 ;  /* 0x0000000617177291 */ /* 0x000fc4000f8f383f */
[----:B------:R-:W-:Y:S02]  /*1a90*/  UIMAD UR11, UR57, UR19, UR11 ;  /* 0x00000013390b72a4 */ /* 0x000fe4000f8e020b */
[----:B------:R-:W-:Y:S01]  /*1aa0*/  USHF.R.S32.HI UR23, URZ, 0x7, UR23 ;  /* 0x000000073f177899 */ /* 0x000fe20008011417 */
[----:B-1----:R-:W-:Y:S01]  /*1ab0*/  SHF.R.S32.HI R24, RZ, 0x1f, R24 ;  /* 0x0000001fff187819 */ /* 0x002fe20000011418 */
[----:B------:R-:W-:Y:S01]  /*1ac0*/  ULDC.64 UR42, c[0x0][0x210] ;  /* 0x00008400002a7ab9 */ /* 0x000fe20000000a00 */
[----:B------:R-:W-:Y:S02]  /*1ad0*/  ULDC.64 UR44, c[0x0][0x478] ;  /* 0x00011e00002c7ab9 */ /* 0x000fe40000000a00 */
[----:B---3--:R-:W-:-:S04]  /*1ae0*/  LEA.HI R24, R24, R25, RZ, 0x3 ;  /* 0x0000001918187211 */ /* 0x008fc800078f18ff */
[----:B------:R-:W-:Y:S02]  /*1af0*/  SHF.R.S32.HI R24, RZ, 0x3, R24 ;  /* 0x00000003ff187819 */ /* 0x000fe40000011418 */
[----:B----4-:R-:W-:Y:S02]  /*1b00*/  SHF.R.S32.HI R22, RZ, 0x1f, R21 ;  /* 0x0000001fff167819 */ /* 0x010fe40000011415 */
[----:B------:R-:W-:Y:S02]  /*1b10*/  SHF.R.S32.HI R20, RZ, 0x1f, R24 ;  /* 0x0000001fff147819 */ /* 0x000fe40000011418 */
[----:B------:R-:W-:Y:S02]  /*1b20*/  IADD3 R0, P0, R24, UR7, RZ ;  /* 0x0000000718007c10 */ /* 0x000fe4000ff1e0ff */
[----:B------:R-:W-:Y:S02]  /*1b30*/  LEA.HI R11, R22, R21, RZ, 0x5 ;  /* 0x00000015160b7211 */ /* 0x000fe400078f28ff */
[----:B------:R-:W-:Y:S01]  /*1b40*/  IADD3.X R2, R20, UR22, RZ, P0, !PT ;  /* 0x0000001614027c10 */ /* 0x000fe200087fe4ff */
[----:B------:R-:W-:Y:S01]  /*1b50*/  IMAD.WIDE.U32 R4, R0, UR28, R226 ;  /* 0x0000001c00047c25 */ /* 0x000fe2000f8e00e2 */
[----:B------:R-:W-:-:S03]  /*1b60*/  LOP3.LUT R10, R11, 0xffffffe0, RZ, 0xc0, !PT ;  /* 0xffffffe00b0a7812 */ /* 0x000fc600078ec0ff */
[----:B------:R-:W-:Y:S01]  /*1b70*/  IMAD R2, R2, UR28, RZ ;  /* 0x0000001c02027c24 */ /* 0x000fe2000f8e02ff */
[----:B------:R-:W-:Y:S01]  /*1b80*/  IADD3 R6, P2, R4, UR56, RZ ;  /* 0x0000003804067c10 */ /* 0x000fe2000ff5e0ff */
[----:B------:R-:W-:Y:S01]  /*1b90*/  IMAD.IADD R10, R21, 0x1, -R10 ;  /* 0x00000001150a7824 */ /* 0x000fe200078e0a0a */
[----:B------:R-:W-:Y:S01]  /*1ba0*/  IADD3 R4, P0, R226, UR8, RZ ;  /* 0x00000008e2047c10 */ /* 0x000fe2000ff1e0ff */
[----:B------:R-:W-:Y:S01]  /*1bb0*/  IMAD R2, R0, UR29, R2 ;  /* 0x0000001d00027c24 */ /* 0x000fe2000f8e0202 */
[----:B------:R-:W-:Y:S01]  /*1bc0*/  USHF.L.U32 UR8, UR10, 0x7, URZ ;  /* 0x000000070a087899 */ /* 0x000fe2000800063f */
[----:B--2---:R-:W-:-:S03]  /*1bd0*/  IMAD R0, R8, UR22, RZ ;  /* 0x0000001608007c24 */ /* 0x004fc6000f8e02ff */
[----:B------:R-:W-:Y:S01]  /*1be0*/  IADD3.X R7, R5, UR48, R2, P2, !PT ;  /* 0x0000003005077c10 */ /* 0x000fe200097fe402 */
[----:B------:R-:W-:Y:S01]  /*1bf0*/  IMAD R0, R9, UR7, R0 ;  /* 0x0000000709007c24 */ /* 0x000fe2000f8e0200 */
[----:B------:R-:W-:Y:S01]  /*1c00*/  IADD3.X R5, R227, UR49, RZ, P0, !PT ;  /* 0x00000031e3057c10 */ /* 0x000fe200087fe4ff */
[----:B------:R-:W-:Y:S01]  /*1c10*/  UIADD3 UR34, UP2, UP0, UR34, UR8, UR37 ;  /* 0x0000000822227290 */ /* 0x000fe2000f85e025 */
[----:B------:R-:W-:Y:S01]  /*1c20*/  IMAD.U32 R2, RZ, RZ, UR18 ;  /* 0x00000012ff027e24 */ /* 0x000fe2000f8e00ff */
[----:B------:R-:W-:Y:S01]  /*1c30*/  USHF.R.S32.HI UR6, URZ, 0x1f, UR8 ;  /* 0x0000001f3f067899 */ /* 0x000fe20008011408 */
[----:B------:R-:W-:Y:S01]  /*1c40*/  IMAD.WIDE.U32 R4, R8, UR7, R4 ;  /* 0x0000000708047c25 */ /* 0x000fe2000f8e0004 */
[----:B------:R-:W-:Y:S02]  /*1c50*/  UIMAD UR7, UR59, UR30, URZ ;  /* 0x0000001e3b0772a4 */ /* 0x000fe4000f8e023f */
[----:B------:R-:W-:Y:S01]  /*1c60*/  UIADD3.X UR6, UR50, UR6, UR54, UP2, UP0 ;  /* 0x0000000632067290 */ /* 0x000fe200097e0436 */
[----:B------:R-:W-:Y:S01]  /*1c70*/  IMAD.IADD R5, R5, 0x1, R0 ;  /* 0x0000000105057824 */ /* 0x000fe200078e0200 */
[----:B------:R-:W-:Y:S01]  /*1c80*/  SHF.R.S32.HI R0, RZ, 0x5, R11 ;  /* 0x00000005ff007819 */ /* 0x000fe2000001140b */
[----:B------:R-:W-:Y:S01]  /*1c90*/  UIMAD UR31, UR57, UR31, UR7 ;  /* 0x0000001f391f72a4 */ /* 0x000fe2000f8e0207 */
[----:B------:R-:W-:Y:S01]  /*1ca0*/  IMAD.WIDE.U32 R4, R2, UR57, R4 ;  /* 0x0000003902047c25 */ /* 0x000fe2000f8e0004 */
[----:B------:R-:W-:Y:S01]  /*1cb0*/  UIADD3 UR7, UP3, UP2, UR53, UR34, UR55 ;  /* 0x0000002235077290 */ /* 0x000fe2000fa7e037 */
[----:B------:R-:W-:-:S02]  /*1cc0*/  ULDC.64 UR36, c[0x0][0x3e0] ;  /* 0x0000f80000247ab9 */ /* 0x000fc40000000a00 */
[----:B------:R-:W-:Y:S01]  /*1cd0*/  IMAD R2, R0, UR10, R10 ;  /* 0x0000000a00027c24 */ /* 0x000fe2000f8e020a */
[----:B------:R-:W-:Y:S01]  /*1ce0*/  UIADD3.X UR8, UR52, UR6, UR46, UP3, UP2 ;  /* 0x0000000634087290 */ /* 0x000fe20009fe442e */
[----:B------:R-:W-:Y:S01]  /*1cf0*/  IMAD.U32 R0, RZ, RZ, UR30 ;  /* 0x0000001eff007e24 */ /* 0x000fe2000f8e00ff */
[----:B------:R-:W-:Y:S01]  /*1d00*/  UISETP.LT.AND UP0, UPT, URZ, UR23, UPT ;  /* 0x000000173f00728c */ /* 0x000fe2000bf01270 */
[----:B------:R-:W-:Y:S01]  /*1d10*/  VIADD R5, R5, UR11 ;  /* 0x0000000b05057c36 */ /* 0x000fe20008000000 */
[----:B------:R-:W-:Y:S01]  /*1d20*/  ULDC.64 UR18, c[0x0][0x400] ;  /* 0x0001000000127ab9 */ /* 0x000fe20000000a00 */
[----:B------:R-:W-:Y:S01]  /*1d30*/  IMAD R10, R20, R8, RZ ;  /* 0x00000008140a7224 */ /* 0x000fe200078e02ff */
[----:B------:R-:W-:Y:S01]  /*1d40*/  USEL UR23, URZ, UR23, !UP0 ;  /* 0x000000173f177287 */ /* 0x000fe2000c000000 */
[----:B------:R-:W-:Y:S01]  /*1d50*/  IMAD.WIDE.U32 R6, R0, UR57, R6 ;  /* 0x0000003900067c25 */ /* 0x000fe2000f8e0006 */
[----:B------:R-:W-:Y:S01]  /*1d60*/  IADD3 R0, P0, R2, UR7, RZ ;  /* 0x0000000702007c10 */ /* 0x000fe2000ff1e0ff */
[----:B------:R-:W-:-:S02]  /*1d70*/  UIMAD.WIDE UR6, UR35, 0x4, UR44 ;  /* 0x00000004230678a5 */ /* 0x000fc4000f8e022c */
[----:B------:R-:W-:Y:S01]  /*1d80*/  IMAD R10, R24, R9, R10 ;  /* 0x00000009180a7224 */ /* 0x000fe200078e020a */
[----:B------:R-:W-:Y:S01]  /*1d90*/  LEA.HI.X.SX32 R11, R2, UR8, 0x1, P0 ;  /* 0x00000008020b7c11 */ /* 0x000fe200080f0eff */
[----:B------:R-:W-:Y:S01]  /*1da0*/  IMAD.WIDE.U32 R4, R24, R8, R4 ;  /* 0x0000000818047225 */ /* 0x000fe200078e0004 */
[----:B------:R-:W-:Y:S01]  /*1db0*/  LEA R14, P4, R6, UR42, 0x1 ;  /* 0x0000002a060e7c11 */ /* 0x000fe2000f8808ff */
[----:B------:R-:W-:Y:S01]  /*1dc0*/  UISETP.GT.AND UP0, UPT, UR38, UR23, UPT ;  /* 0x000000172600728c */ /* 0x000fe2000bf04270 */
[----:B------:R-:W-:Y:S01]  /*1dd0*/  LEA R212, P2, R0, UR18, 0x2 ;  /* 0x0000001200d47c11 */ /* 0x000fe2000f8410ff */
[----:B------:R-:W-:Y:S01]  /*1de0*/  VIADD R7, R7, UR31 ;  /* 0x0000001f07077c36 */ /* 0x000fe20008000000 */
[----:B------:R-:W-:Y:S01]  /*1df0*/  LEA R16, P3, R4, UR36, 0x1 ;  /* 0x0000002404107c11 */ /* 0x000fe2000f8608ff */
[----:B------:R-:W-:Y:S01]  /*1e00*/  IMAD.IADD R2, R5, 0x1, R10 ;  /* 0x0000000105027824 */ /* 0x000fe200078e020a */
[----:B------:R1:W-:Y:S01]  /*1e10*/  STL [R1+0xc], R14 ;  /* 0x00000c0e01007387 */ /* 0x0003e20000100800 */
[----:B------:R-:W-:Y:S01]  /*1e20*/  PLOP3.LUT P0, PT, PT, PT, UP0, 0x80, 0x0 ;  /* 0x000000000000781c */ /* 0x000fe20003f0f008 */
[----:B------:R-:W-:Y:S01]  /*1e30*/  UIADD3 UR11, UR38, -0x1, URZ ;  /* 0xffffffff260b7890 */ /* 0x000fe2000fffe03f */
[----:B------:R-:W-:Y:S01]  /*1e40*/  LEA.HI.X R15, R6, UR43, R7, 0x1, P4 ;  /* 0x0000002b060f7c11 */ /* 0x000fe2000a0f0c07 */
[----:B------:R1:W-:Y:S01]  /*1e50*/  STL [R1+0x10], R16 ;  /* 0x0000101001007387 */ /* 0x0003e20000100800 */
[----:B------:R-:W-:Y:S01]  /*1e60*/  LEA.HI.X R23, R4, UR37, R2, 0x1, P3 ;  /* 0x0000002504177c11 */ /* 0x000fe200098f0c02 */
[----:B------:R-:W-:Y:S01]  /*1e70*/  UMOV UR22, UR6 ;  /* 0x0000000600167c82 */ /* 0x000fe20008000000 */
[----:B------:R-:W-:Y:S01]  /*1e80*/  LEA.HI.X R211, R0, UR19, R11, 0x2, P2 ;  /* 0x0000001300d37c11 */ /* 0x000fe200090f140b */
[----:B------:R1:W-:Y:S01]  /*1e90*/  STL [R1+0x8], R15 ;  /* 0x0000080f01007387 */ /* 0x0003e20000100800 */
[----:B------:R-:W-:Y:S01]  /*1ea0*/  UMOV UR19, UR21 ;  /* 0x0000001500137c82 */ /* 0x000fe20008000000 */
[----:B------:R-:W-:-:S02]  /*1eb0*/  UMOV UR21, UR7 ;  /* 0x0000000700157c82 */ /* 0x000fc40008000000 */
[----:B------:R1:W-:Y:S02]  /*1ec0*/  STL [R1+0x4], R23 ;  /* 0x0000041701007387 */ /* 0x0003e40000100800 */
        /* <DEDUP_REMOVED lines=20> */
.L_x_2375:
        /* <DEDUP_REMOVED lines=20> */
.L_x_2376:
        /* <DEDUP_REMOVED lines=35> */
.L_x_2378:
[----:B------:R-:W-:Y:S05]  /*2380*/  BSYNC B0 ;  /* 0x0000000000007941 */ /* 0x000fea0003800000 */
.L_x_2377:
        /* <DEDUP_REMOVED lines=9> */
[----:B--2---:R-:W-:-:S03]  /*2420*/  LEA R8, P4, R6, UR14, 0x1 ;  /* 0x0000000e06087c11 */ /* 0x004fc6000f8808ff */
[----:B------:R-:W-:-:S05]  /*2430*/  IMAD R0, R0, UR11, R2 ;  /* 0x0000000b00007c24 */ /* 0x000fca000f8e0202 */
[----:B------:R-:W-:-:S04]  /*2440*/  IADD3 R0, R7, R0, RZ ;  /* 0x0000000007007210 */ /* 0x000fc80007ffe0ff */
[----:B------:R-:W-:-:S05]  /*2450*/  LEA.HI.X R9, R6, UR15, R0, 0x1, P4 ;  /* 0x0000000f06097c11 */ /* 0x000fca000a0f0c00 */
[----:B------:R3:W-:Y:S02]  /*2460*/  STG.E.128 desc[UR12][R8.64], RZ ;  /* 0x000000ff08007986 */ /* 0x0007e4000c101d0c */
.L_x_2380:
[----:B------:R-:W-:Y:S05]  /*2470*/  BSYNC B0 ;  /* 0x0000000000007941 */ /* 0x000fea0003800000 */
.L_x_2379:
        /* <DEDUP_REMOVED lines=9> */
[----:B--23--:R-:W-:-:S03]  /*2510*/  LEA R8, P4, R6, UR14, 0x1 ;  /* 0x0000000e06087c11 */ /* 0x00cfc6000f8808ff */
[----:B------:R-:W-:-:S05]  /*2520*/  IMAD R0, R0, UR11, R2 ;  /* 0x0000000b00007c24 */ /* 0x000fca000f8e0202 */
[----:B------:R-:W-:-:S04]  /*2530*/  IADD3 R0, R7, R0, RZ ;  /* 0x0000000007007210 */ /* 0x000fc80007ffe0ff */
[----:B------:R-:W-:-:S05]  /*2540*/  LEA.HI.X R9, R6, UR15, R0, 0x1, P4 ;  /* 0x0000000f06097c11 */ /* 0x000fca000a0f0c00 */
[----:B------:R4:W-:Y:S02]  /*2550*/  STG.E.128 desc[UR12][R8.64], RZ ;  /* 0x000000ff08007986 */ /* 0x0009e4000c101d0c */
.L_x_2382:
[----:B------:R-:W-:Y:S05]  /*2560*/  BSYNC B0 ;  /* 0x0000000000007941 */ /* 0x000fea0003800000 */
.L_x_2381:
        /* <DEDUP_REMOVED lines=14> */
.L_x_2384:
[----:B------:R-:W-:Y:S05]  /*2650*/  BSYNC B0 ;  /* 0x0000000000007941 */ /* 0x000fea0003800000 */
.L_x_2383:
[----:B-1----:R-:W-:Y:S01]  /*2660*/  IMAD.U32 R4, RZ, RZ, UR6 ;  /* 0x00000006ff047e24 */ /* 0x002fe2000f8e00ff */
[----:B------:R-:W-:Y:S01]  /*2670*/  UIMAD UR8, UR39, UR6, URZ ;  /* 0x00000006270872a4 */ /* 0x000fe2000f8e023f */
[----:B------:R-:W-:Y:S01]  /*2680*/  BSSY B0, `(.L_x_2385) ;  /* 0x0000018000007945 */ /* 0x000fe20003800000 */
[----:B------:R-:W-:Y:S01]  /*2690*/  USHF.R.S32.HI UR10, URZ, 0x1f, UR57 ;  /* 0x0000001f3f0a7899 */ /* 0x000fe20008011439 */
[----:B------:R-:W-:Y:S01]  /*26a0*/  IMAD.WIDE.U32 R4, R4, UR24, R226 ;  /* 0x0000001804047c25 */ /* 0x000fe2000f8e00e2 */
[----:B------:R-:W-:-:S03]  /*26b0*/  UIMAD UR24, UR24, UR7, UR8 ;  /* 0x00000007181872a4 */ /* 0x000fc6000f8e0208 */
[----:B------:R-:W-:Y:S01]  /*26c0*/  ULDC.64 UR8, c[0x0][0x470] ;  /* 0x00011c0000087ab9 */ /* 0x000fe20000000a00 */
[----:B------:R-:W-:Y:S01]  /*26d0*/  IADD3 R4, P4, R4, UR16, RZ ;  /* 0x0000001004047c10 */ /* 0x000fe2000ff9e0ff */
[----:B------:R-:W-:Y:S01]  /*26e0*/  UIMAD UR10, UR10, UR8, URZ ;  /* 0x000000080a0a72a4 */ /* 0x000fe2000f8e023f */
[----:B------:R-:W-:-:S03]  /*26f0*/  IMAD.U32 R0, RZ, RZ, UR24 ;  /* 0x00000018ff007e24 */ /* 0x000fc6000f8e00ff */
[----:B------:R-:W-:Y:S02]  /*2700*/  UIMAD UR9, UR57, UR9, UR10 ;  /* 0x00000009390972a4 */ /* 0x000fe4000f8e020a */
        /* <DEDUP_REMOVED lines=15> */
.L_x_2386:
[----:B------:R-:W-:Y:S05]  /*2800*/  BSYNC B0 ;  /* 0x0000000000007941 */ /* 0x000fea0003800000 */
.L_x_2385:
        /* <DEDUP_REMOVED lines=14> */
.L_x_2388:
[----:B------:R-:W-:Y:S05]  /*28f0*/  BSYNC B0 ;  /* 0x0000000000007941 */ /* 0x000fea0003800000 */
.L_x_2387:
        /* <DEDUP_REMOVED lines=14> */
.L_x_2390:
[----:B------:R-:W-:Y:S05]  /*29e0*/  BSYNC B0 ;  /* 0x0000000000007941 */ /* 0x000fea0003800000 */
.L_x_2389:
        /* <DEDUP_REMOVED lines=14> */
.L_x_2374:
[----:B------:R-:W-:Y:S01]  /*2ad0*/  PLOP3.LUT P1, PT, PT, PT, UP4, 0x80, 0x0 ;  /* 0x000000000000781c */ /* 0x000fe20003f2f048 */
[----:B------:R-:W-:Y:S01]  /*2ae0*/  IMAD.SHL.U32 R0, R24, 0x40, RZ ;  /* 0x0000004018007824 */ /* 0x000fe200078e00ff */
[----:B------:R-:W-:Y:S01]  /*2af0*/  ULEA.HI UR6, UR11, UR11, URZ, 0x1 ;  /* 0x0000000b0b067291 */ /* 0x000fe2000f8f083f */
[----:B------:R-:W-:Y:S01]  /*2b00*/  LEA.HI R2, R22, R21, RZ, 0x6 ;  /* 0x0000001516027211 */ /* 0x000fe200078f30ff */
[----:B------:R-:W-:Y:S01]  /*2b10*/  VIADD R17, R24, 0x20 ;  /* 0x0000002018117836 */ /* 0x000fe20000000000 */
[----:B------:R-:W-:Y:S01]  /*2b20*/  BSSY B0, `(.L_x_2392) ;  /* 0x0000024000007945 */ /* 0x000fe20003800000 */
[----:B------:R-:W-:Y:S01]  /*2b30*/  LOP3.LUT R0, R0, 0x1c0, RZ, 0xc0, !PT ;  /* 0x000001c000007812 */ /* 0x000fe200078ec0ff */
[----:B------:R-:W-:Y:S01]  /*2b40*/  ULOP3.LUT UR6, UR6, 0xfffffffe, URZ, 0xc0, !UPT ;  /* 0xfffffffe06067892 */ /* 0x000fe2000f8ec03f */
[----:B------:R-:W-:Y:S02]  /*2b50*/  IMAD.SHL.U32 R2, R2, 0x8, RZ ;  /* 0x0000000802027824 */ /* 0x000fe400078e00ff */
[----:B------:R-:W-:Y:S01]  /*2b60*/  LOP3.LUT R4, R0, 0x38, R226, 0xf8, !PT ;  /* 0x0000003800047812 */ /* 0x000fe200078ef8e2 */
[----:B------:R-:W-:Y:S01]  /*2b70*/  UIADD3 UR7, UR11, -UR6, URZ ;  /* 0x800000060b077290 */ /* 0x000fe2000fffe03f */
[----:B------:R-:W-:Y:S01]  /*2b80*/  SHF.R.U32.HI R0, RZ, 0x3, R0 ;  /* 0x00000003ff007819 */ /* 0x000fe20000011600 */
[----:B------:R-:W-:Y:S01]  /*2b90*/  @P1 BAR.SYNC.DEFER_BLOCKING 0x0 ;  /* 0x0000000000001b1d */ /* 0x000fe20000010000 */
[----:B------:R-:W-:Y:S01]  /*2ba0*/  UIMAD UR6, UR11, -0x80, UR15 ;  /* 0xffffff800b0678a4 */ /* 0x000fe2000f8e020f */
[----:B------:R-:W-:Y:S01]  /*2bb0*/  VIADD R18, R24, 0x40 ;  /* 0x0000004018127836 */ /* 0x000fe20000000000 */
[----:B------:R-:W-:Y:S01]  /*2bc0*/  LOP3.LUT R0, R4, R0, RZ, 0x3c, !PT ;  /* 0x0000000004007212 */ /* 0x000fe200078e3cff */
[----:B------:R-:W-:Y:S01]  /*2bd0*/  UISETP.NE.AND UP0, UPT, UR7, 0x1, UPT ;  /* 0x000000010700788c */ /* 0x000fe2000bf05270 */
[----:B------:R-:W-:-:S02]  /*2be0*/  VIADD R19, R24, 0x60 ;  /* 0x0000006018137836 */ /* 0x000fc40000000000 */
[----:B------:R-:W-:Y:S01]  /*2bf0*/  LOP3.LUT R0, R0, 0xfffffe00, R2, 0xf8, !PT ;  /* 0xfffffe0000007812 */ /* 0x000fe200078ef802 */
[----:B------:R-:W-:Y:S01]  /*2c00*/  IMAD.U32 R6, RZ, RZ, UR26 ;  /* 0x0000001aff067e24 */ /* 0x000fe2000f8e00ff */
[----:B------:R-:W-:Y:S02]  /*2c10*/  ISETP.GE.AND P5, PT, R24, UR6, PT ;  /* 0x0000000618007c0c */ /* 0x000fe4000bfa6270 */
[----:B------:R-:W-:Y:S01]  /*2c20*/  PLOP3.LUT P0, PT, PT, PT, UP0, 0x80, 0x0 ;  /* 0x000000000000781c */ /* 0x000fe20003f0f008 */
[----:B------:R-:W-:Y:S01]  /*2c30*/  VIADD R2, R0, 0x2000 ;  /* 0x0000200000027836 */ /* 0x000fe20000000000 */
[----:B------:R-:W-:Y:S02]  /*2c40*/  ISETP.GE.AND P4, PT, R17, UR6, PT ;  /* 0x0000000611007c0c */ /* 0x000fe4000bf86270 */
[----:B------:R-:W-:Y:S02]  /*2c50*/  ISETP.GE.AND P3, PT, R18, UR6, PT ;  /* 0x0000000612007c0c */ /* 0x000fe4000bf66270 */
[----:B------:R-:W-:-:S02]  /*2c60*/  SEL R2, R2, R0, !P0 ;  /* 0x0000000002027207 */ /* 0x000fc40004000000 */
        /* <DEDUP_REMOVED lines=15> */
.L_x_2393:
[----:B------:R-:W-:Y:S05]  /*2d60*/  BSYNC B0 ;  /* 0x0000000000007941 */ /* 0x000fea0003800000 */
.L_x_2392:
        /* <DEDUP_REMOVED lines=13> */
.L_x_2395:
[----:B------:R-:W-:Y:S05]  /*2e40*/  BSYNC B0 ;  /* 0x0000000000007941 */ /* 0x000fea0003800000 */
.L_x_2394:
        /* <DEDUP_REMOVED lines=13> */
.L_x_2397:
[----:B------:R-:W-:Y:S05]  /*2f20*/  BSYNC B0 ;  /* 0x0000000000007941 */ /* 0x000fea0003800000 */
.L_x_2396:
        /* <DEDUP_REMOVED lines=16> */
.L_x_2399:
[----:B------:R-:W-:Y:S05]  /*3030*/  BSYNC B0 ;  /* 0x0000000000007941 */ /* 0x000fea0003800000 */
.L_x_2398:
        /* <DEDUP_REMOVED lines=19> */
.L_x_2401:
[----:B------:R-:W-:Y:S05]  /*3170*/  BSYNC B0 ;  /* 0x0000000000007941 */ /* 0x000fea0003800000 */
.L_x_2400:
        /* <DEDUP_REMOVED lines=14> */
[----:B----4-:R-:W-:-:S03]  /*3260*/  IMAD.U32 R5, RZ, RZ, UR29 ;  /* 0x0000001dff057e24 */ /* 0x010fc6000f8e00ff */
[----:B------:R-:W-:-:S04]  /*3270*/  LEA R4, P1, R2, R14, 0x6 ;  /* 0x0000000e02047211 */ /* 0x000fc800078230ff */
[----:B------:R-:W-:-:S05]  /*3280*/  LEA.HI.X R5, R2, R15, R5, 0x6, P1 ;  /* 0x0000000f02057211 */ /* 0x000fca00008f3405 */
[----:B------:R-:W-:Y:S01]  /*3290*/  @!PT LDS RZ, [RZ] ;  /* 0x00000000fffff984 */ /* 0x000fe20000000800 */
[----:B------:R-:W-:Y:S01]  /*32a0*/  @!PT LDS RZ, [RZ] ;  /* 0x00000000fffff984 */ /* 0x000fe20000000800 */
[----:B------:R-:W-:Y:S01]  /*32b0*/  @!PT LDS RZ, [RZ] ;  /* 0x00000000fffff984 */ /* 0x000fe20000000800 */
[----:B------:R4:W-:Y:S04]  /*32c0*/  LDGSTS.E.BYPASS.LTC128B.128 [R196+0x1000], desc[UR12][R4.64] ;  /* 0x0100000004c47fae */ /* 0x0009e8000b901d4c */
.L_x_2403:
[----:B------:R-:W-:Y:S05]  /*32d0*/  BSYNC B0 ;  /* 0x0000000000007941 */ /* 0x000fea0003800000 */
.L_x_2402:
        /* <DEDUP_REMOVED lines=21> */
.L_x_2405:
[----:B------:R-:W-:Y:S05]  /*3430*/  BSYNC B0 ;  /* 0x0000000000007941 */ /* 0x000fea0003800000 */
.L_x_2404:
        /* <DEDUP_REMOVED lines=15> */
[----:B----4-:R-:W-:Y:S02]  /*3530*/  MOV R4, R14 ;  /* 0x0000000e00047202 */ /* 0x010fe40000000f00 */
[----:B------:R-:W-:-:S03]  /*3540*/  MOV R5, R15 ;  /* 0x0000000f00057202 */ /* 0x000fc60000000f00 */
[----:B------:R-:W-:-:S05]  /*3550*/  IMAD.WIDE.U32 R4, R2, 0xc0, R4 ;  /* 0x000000c002047825 */ /* 0x000fca00078e0004 */
[----:B------:R-:W-:-:S05]  /*3560*/  IADD3 R5, R5, UR7, RZ ;  /* 0x0000000705057c10 */ /* 0x000fca000fffe0ff */
[----:B------:R-:W-:Y:S01]  /*3570*/  @!PT LDS RZ, [RZ] ;  /* 0x00000000fffff984 */ /* 0x000fe20000000800 */
[----:B------:R-:W-:Y:S01]  /*3580*/  @!PT LDS RZ, [RZ] ;  /* 0x00000000fffff984 */ /* 0x000fe20000000800 */
[----:B------:R-:W-:Y:S01]  /*3590*/  @!PT LDS RZ, [RZ] ;  /* 0x00000000fffff984 */ /* 0x000fe20000000800 */
[----:B------:R4:W-:Y:S02]  /*35a0*/  LDGSTS.E.BYPASS.LTC128B.128 [R196+0x3000], desc[UR12][R4.64] ;  /* 0x0300000004c47fae */ /* 0x0009e4000b901d4c */
.L_x_2407:
[----:B------:R-:W-:Y:S05]  /*35b0*/  BSYNC B0 ;  /* 0x0000000000007941 */ /* 0x000fea0003800000 */
.L_x_2406:
[----:B-1----:R-:W5:Y:S01]  /*35c0*/  LDL R23, [R1+0x24] ;  /* 0x0000240001177983 */ /* 0x002f620000100800 */
[----:B------:R-:W-:Y:S01]  /*35d0*/  UIMAD UR7, UR39, UR26, URZ ;  /* 0x0000001a270772a4 */ /* 0x000fe2000f8e023f */
[----:B----4-:R-:W-:Y:S01]  /*35e0*/  IMAD.WIDE.U32 R4, R6, UR24, R226 ;  /* 0x0000001806047c25 */ /* 0x010fe2000f8e00e2 */
        /* <DEDUP_REMOVED lines=41> */
.L_x_2409:
[----:B------:R-:W-:Y:S05]  /*3880*/  BSYNC B0 ;  /* 0x0000000000007941 */ /* 0x000fea0003800000 */
.L_x_2408:
        /* <DEDUP_REMOVED lines=23> */
.L_x_2411:
[----:B------:R-:W-:Y:S05]  /*3a00*/  BSYNC B0 ;  /* 0x0000000000007941 */ /* 0x000fea0003800000 */
.L_x_2410:
        /* <DEDUP_REMOVED lines=23> */
.L_x_2413:
[----:B------:R-:W-:Y:S05]  /*3b80*/  BSYNC B0 ;  /* 0x0000000000007941 */ /* 0x000fea0003800000 */
.L_x_2412:
        /* <DEDUP_REMOVED lines=23> */
.L_x_2415:
[----:B------:R-:W-:Y:S05]  /*3d00*/  BSYNC B0 ;  /* 0x0000000000007941 */ /* 0x000fea0003800000 */
.L_x_2414:
        /* <DEDUP_REMOVED lines=26> */
[----:B----4-:R-:W-:-:S04]  /*3eb0*/  LEA R8, P1, R6, UR6, 0x1 ;  /* 0x0000000606087c11 */ /* 0x010fc8000f8208ff */
[----:B------:R-:W-:-:S05]  /*3ec0*/  LEA.HI.X R9, R6, UR7, R2, 0x1, P1 ;  /* 0x0000000706097c11 */ /* 0x000fca00088f0c02 */
[----:B------:R-:W-:Y:S01]  /*3ed0*/  @!PT LDS RZ, [RZ] ;  /* 0x00000000fffff984 */ /* 0x000fe20000000800 */
[----:B------:R-:W-:Y:S01]  /*3ee0*/  @!PT LDS RZ, [RZ] ;  /* 0x00000000fffff984 */ /* 0x000fe20000000800 */
[----:B------:R-:W-:Y:S01]  /*3ef0*/  @!PT LDS RZ, [RZ] ;  /* 0x00000000fffff984 */ /* 0x000fe20000000800 */
[----:B------:R4:W-:Y:S04]  /*3f00*/  LDGSTS.E.BYPASS.LTC128B.128 [R0+0x10000], desc[UR12][R8.64] ;  /* 0x1000000008007fae */ /* 0x0009e8000b901d4c */
.L_x_2417:
[----:B------:R-:W-:Y:S05]  /*3f10*/  BSYNC B0 ;  /* 0x0000000000007941 */ /* 0x000fea0003800000 */
.L_x_2416:
        /* <DEDUP_REMOVED lines=22> */
.L_x_2419:
[----:B------:R-:W-:Y:S05]  /*4080*/  BSYNC B0 ;  /* 0x0000000000007941 */ /* 0x000fea0003800000 */
.L_x_2418:
        /* <DEDUP_REMOVED lines=22> */
.L_x_2421:
[----:B------:R-:W-:Y:S05]  /*41f0*/  BSYNC B0 ;  /* 0x0000000000007941 */ /* 0x000fea0003800000 */
.L_x_2420:
        /* <DEDUP_REMOVED lines=22> */
.L_x_2423:
[----:B------:R-:W-:Y:S05]  /*4360*/  BSYNC B0 ;  /* 0x0000000000007941 */ /* 0x000fea0003800000 */
.L_x_2422:
[----:B------:R-:W-:Y:S01]  /*4370*/  ULDC.64 UR16, c[0x0][0x3c8] ;  /* 0x0000f20000107ab9 */ /* 0x000fe20000000a00 */
[----:B------:R-:W-:Y:S01]  /*4380*/  USHF.R.S32.HI UR6, URZ, 0x1f, UR57 ;  /* 0x0000001f3f067899 */ /* 0x000fe20008011439 */
[----:B------:R-:W-:Y:S01]  /*4390*/  ISETP.NE.AND P5, PT, R15, RZ, PT ;  /* 0x000000ff0f00720c */ /* 0x000fe20003fa5270 */
[----:B------:R-:W-:Y:S01]  /*43a0*/  UISETP.NE.U32.AND UP1, UPT, UR16, URZ, UPT ;  /* 0x0000003f1000728c */ /* 0x000fe2000bf25070 */
[----:B----4-:R-:W-:Y:S02]  /*43b0*/  SHF.R.S32.HI R9, RZ, 0x1f, R23 ;  /* 0x0000001fff097819 */ /* 0x010fe40000011417 */
[----:B------:R-:W-:Y:S01]  /*43c0*/  ISETP.NE.AND P4, PT, R16, RZ, PT ;  /* 0x000000ff1000720c */ /* 0x000fe20003f85270 */
[----:B------:R-:W-:Y:S01]  /*43d0*/  UISETP.NE.AND.EX UP1, UPT, UR17, URZ, UPT, UP1 ;  /* 0x0000003f1100728c */ /* 0x000fe2000bf25310 */
[----:B------:R-:W-:Y:S01]  /*43e0*/  ISETP.NE.AND P3, PT, R14, RZ, PT ;  /* 0x000000ff0e00720c */ /* 0x000fe20003f65270 */
[----:B------:R-:W-:Y:S01]  /*43f0*/  IMAD.MOV.U32 R17, RZ, RZ, 0x7f800000 ;  /* 0x7f800000ff117424 */ /* 0x000fe200078e00ff */
[----:B------:R-:W-:Y:S01]  /*4400*/  SHF.R.S32.HI R2, RZ, 0x1f, R11 ;  /* 0x0000001fff027819 */ /* 0x000fe2000001140b */
[----:B------:R-:W-:Y:S01]  /*4410*/  IMAD.MOV.U32 R13, RZ, RZ, 0x7f800000 ;  /* 0x7f800000ff0d7424 */ /* 0x000fe200078e00ff */
[----:B------:R-:W0:Y:S01]  /*4420*/  LDGDEPBAR ;  /* 0x00000000000079af */ /* 0x000e220000000000 */
        /* <DEDUP_REMOVED lines=11> */
[----:B-123--:R-:W-:Y:S01]  /*44e0*/  SHF.L.U64.HI R0, R23, 0x2, R9 ;  /* 0x0000000217007819 */ /* 0x00efe20000010209 */
[----:B------:R-:W-:-:S02]  /*44f0*/  IMAD.MOV.U32 R10, RZ, RZ, 0x7f800000 ;  /* 0x7f800000ff0a7424 */ /* 0x000fc400078e00ff */
[----:B------:R-:W-:Y:S01]  /*4500*/  VIADD R190, R192, 0x2000 ;  /* 0x00002000c0be7836 */ /* 0x000fe20000000000 */
[----:B------:R-:W-:Y:S01]  /*4510*/  @UP1 ULEA.HI.X UR17, UR6, UR17, UR7, 0x2, UP0 ;  /* 0x0000001106111291 */ /* 0x000fe200080f1407 */
[----:B------:R-:W-:Y:S01]  /*4520*/  IMAD.U32 R4, RZ, RZ, UR16 ;  /* 0x00000010ff047e24 */ /* 0x000fe2000f8e00ff */
[----:B------:R-:W-:Y:S01]  /*4530*/  CS2R R126, SRZ ;  /* 0x00000000007e7805 */ /* 0x000fe2000001ff00 */
[----:B------:R-:W-:Y:S01]  /*4540*/  @UP1 ULDC UR6, c[0x0][0x2e8] ;  /* 0x0000ba0000061ab9 */ /* 0x000fe20000000800 */
[----:B------:R-:W-:Y:S01]  /*4550*/  IMAD.MOV.U32 R194, RZ, RZ, 0x20 ;  /* 0x00000020ffc27424 */ /* 0x000fe200078e00ff */
[----:B------:R-:W-:Y:S01]  /*4560*/  CS2R R124, SRZ ;  /* 0x00000000007c7805 */ /* 0x000fe2000001ff00 */
[----:B------:R-:W-:Y:S01]  /*4570*/  IMAD.U32 R5, RZ, RZ, UR17 ;  /* 0x00000011ff057e24 */ /* 0x000fe2000f8e00ff */
[----:B------:R-:W-:Y:S01]  /*4580*/  CS2R R130, SRZ ;  /* 0x0000000000827805 */ /* 0x000fe2000001ff00 */
[----:B------:R-:W-:Y:S01]  /*4590*/  IMAD.MOV.U32 R193, RZ, RZ, 0x40 ;  /* 0x00000040ffc17424 */ /* 0x000fe200078e00ff */
[----:B------:R-:W-:-:S02]  /*45a0*/  CS2R R128, SRZ ;  /* 0x0000000000807805 */ /* 0x000fc4000001ff00 */
[----:B------:R-:W-:Y:S01]  /*45b0*/  CS2R R122, SRZ ;  /* 0x00000000007a7805 */ /* 0x000fe2000001ff00 */
[----:B------:R1:W2:Y:S01]  /*45c0*/  @P1 LDG.E R8, desc[UR12][R4.64] ;  /* 0x0000000c04081981 */ /* 0x0002a2000c1e1900 */
        /* <DEDUP_REMOVED lines=23> */
[----:B------:R-:W-:Y:S01]  /*4740*/  CS2R R74, SRZ ;  /* 0x00000000004a7805 */ /* 0x000fe2000001ff00 */
[----:B-1----:R-:W-:Y:S01]  /*4750*/  IMAD.SHL.U32 R4, R23, 0x4, RZ ;  /* 0x0000000417047824 */ /* 0x002fe200078e00ff */
[----:B------:R-:W-:Y:S02]  /*4760*/  CS2R R72, SRZ ;  /* 0x0000000000487805 */ /* 0x000fe4000001ff00 */
[----:B------:R-:W-:Y:S02]  /*4770*/  CS2R R70, SRZ ;  /* 0x0000000000467805 */ /* 0x000fe4000001ff00 */
[----:B------:R-:W-:Y:S01]  /*4780*/  CS2R R68, SRZ ;  /* 0x0000000000447805 */ /* 0x000fe2000001ff00 */
[----:B------:R-:W-:Y:S01]  /*4790*/  ULDC UR10, c[0x0][0x394] ;  /* 0x0000e500000a7ab9 */ /* 0x000fe20000000800 */
[----:B------:R-:W-:Y:S01]  /*47a0*/  IADD3 R4, P2, R4, UR20, RZ ;  /* 0x0000001404047c10 */ /* 0x000fe2000ff5e0ff */
[----:B------:R-:W-:Y:S01]  /*47b0*/  UMOV UR8, URZ ;  /* 0x0000003f00087c82 */ /* 0x000fe20008000000 */
[----:B------:R-:W-:-:S02]  /*47c0*/  ULDC UR27, c[0x0][0x2d0] ;  /* 0x0000b400001b7ab9 */ /* 0x000fc40000000800 */
[----:B------:R-:W-:Y:S02]  /*47d0*/  IADD3.X R5, R0, UR19, RZ, P2, !PT ;  /* 0x0000001300057c10 */ /* 0x000fe400097fe4ff */
[----:B------:R-:W-:-:S03]  /*47e0*/  @!P6 LEA R6, P2, R11, UR20, 0x2 ;  /* 0x000000140b06ec11 */ /* 0x000fc6000f8410ff */
[----:B------:R-:W3:Y:S01]  /*47f0*/  @!P5 LDG.E R17, desc[UR12][R4.64] ;  /* 0x0000000c0411d981 */ /* 0x000ee2000c1e1900 */
[----:B------:R-:W-:-:S03]  /*4800*/  @!P6 LEA.HI.X R7, R11, UR19, R2, 0x2, P2 ;  /* 0x000000130b07ec11 */ /* 0x000fc600090f1402 */
[----:B------:R-:W4:Y:S04]  /*4810*/  @!P4 LDG.E R13, desc[UR12][R4.64+0x20] ;  /* 0x0000200c040dc981 */ /* 0x000f28000c1e1900 */
[----:B------:R1:W5:Y:S04]  /*4820*/  @!P3 LDG.E R12, desc[UR12][R4.64+0x100] ;  /* 0x0001000c040cb981 */ /* 0x000368000c1e1900 */
[----:B------:R-:W5:Y:S01]  /*4830*/  @!P6 LDG.E R10, desc[UR12][R6.64] ;  /* 0x0000000c060ae981 */ /* 0x000f62000c1e1900 */
[----:B------:R-:W-:Y:S01]  /*4840*/  IMAD.SHL.U32 R2, R21, 0x2, RZ ;  /* 0x0000000215027824 */ /* 0x000fe200078e00ff */
[----:B------:R-:W-:-:S04]  /*4850*/  LEA.HI R0, R22, R21, RZ, 0x7 ;  /* 0x0000001516007211 */ /* 0x000fc800078f38ff */
[----:B------:R-:W-:Y:S02]  /*4860*/  SHF.R.S32.HI R0, RZ, 0x7, R0 ;  /* 0x00000007ff007819 */ /* 0x000fe40000011400 */
[----:B------:R-:W-:Y:S01]  /*4870*/  LOP3.LUT R2, R2, 0x6, RZ, 0xc0, !PT ;  /* 0x0000000602027812 */ /* 0x000fe200078ec0ff */
[----:B-1----:R-:W2:Y:S04]  /*4880*/  @P1 MUFU.RCP R4, UR6 ;  /* 0x0000000600041d08 */ /* 0x002ea80008001000 */
[----:B------:R-:W-:Y:S02]  /*4890*/  IMAD R2, R0, 0x40, R2 ;  /* 0x0000004000027824 */ /* 0x000fe400078e0202 */
[----:B------:R-:W-:-:S04]  /*48a0*/  IMAD.U32 R0, RZ, RZ, UR51 ;  /* 0x00000033ff007e24 */ /* 0x000fc8000f8e00ff */
[----:B------:R-:W-:Y:S02]  /*48b0*/  IMAD R195, R0, 0x80, R2 ;  /* 0x0000008000c37824 */ /* 0x000fe400078e0202 */
[C---:B------:R-:W-:Y:S01]  /*48c0*/  VIADD R0, R23.reuse, 0xffffff80 ;  /* 0xffffff8017007836 */ /* 0x040fe20000000000 */
[----:B------:R-:W-:Y:S01]  /*48d0*/  SHF.L.U64.HI R5, R23, 0x2, R9 ;  /* 0x0000000217057819 */ /* 0x000fe20000010209 */
[----:B------:R-:W-:Y:S01]  /*48e0*/  VIADD R2, R191, 0x2000 ;  /* 0x00002000bf027836 */ /* 0x000fe20000000000 */
[----:B------:R-:W-:-:S04]  /*48f0*/  SEL R190, R190, R192, !P0 ;  /* 0x000000c0bebe7207 */ /* 0x000fc80004000000 */
[----:B------:R-:W-:Y:S02]  /*4900*/  SEL R2, R2, R191, !P0 ;  /* 0x000000bf02027207 */ /* 0x000fe40004000000 */
[----:B------:R-:W-:Y:S02]  /*4910*/  LEA R190, R190, UR4, 0x1 ;  /* 0x00000004bebe7c11 */ /* 0x000fe4000f8e08ff */
[----:B------:R-:W-:Y:S01]  /*4920*/  LEA R184, R2, UR4, 0x1 ;  /* 0x0000000402b87c11 */ /* 0x000fe2000f8e08ff */
[----:B------:R-:W-:Y:S01]  /*4930*/  UMOV UR18, UR10 ;  /* 0x0000000a00127c82 */ /* 0x000fe20008000000 */
[----:B------:R-:W-:Y:S01]  /*4940*/  UIADD3 UR26, UR24, 0x80, URZ ;  /* 0x00000080181a7890 */ /* 0x000fe2000fffe03f */
[----:B------:R-:W-:Y:S01]  /*4950*/  ULDC UR10, c[0x0][0x2ec] ;  /* 0x0000bb00000a7ab9 */ /* 0x000fe20000000800 */
[----:B--2---:R-:W-:-:S05]  /*4960*/  @P1 FMUL.FTZ R4, R8, R4 ;  /* 0x0000000408041220 */ /* 0x004fca0000410000 */
[----:B------:R-:W-:Y:S01]  /*4970*/  @P1 R2UR UR6, R4 ;  /* 0x00000000040612ca */ /* 0x000fe200000e0000 */
[----:B------:R-:W-:-:S05]  /*4980*/  IMAD.SHL.U32 R4, R23, 0x4, RZ ;  /* 0x0000000417047824 */ /* 0x000fca00078e00ff */
[----:B------:R1:W-:Y:S02]  /*4990*/  STL [R1+0x34], R4 ;  /* 0x0000340401007387 */ /* 0x0003e40000100800 */
[----:B-1----:R-:W-:Y:S02]  /*49a0*/  SHF.R.S32.HI R4, RZ, 0x1f, R0 ;  /* 0x0000001fff047819 */ /* 0x002fe40000011400 */
[----:B---3--:R1:W-:Y:S02]  /*49b0*/  STL [R1+0x1c], R17 ;  /* 0x00001c1101007387 */ /* 0x0083e40000100800 */
[C---:B------:R-:W-:Y:S01]  /*49c0*/  SHF.L.U64.HI R4, R0.reuse, 0x2, R4 ;  /* 0x0000000200047819 */ /* 0x040fe20000010204 */
[----:B------:R-:W-:Y:S01]  /*49d0*/  IMAD.SHL.U32 R0, R0, 0x4, RZ ;  /* 0x0000000400007824 */ /* 0x000fe200078e00ff */
[----:B----4-:R1:W-:Y:S04]  /*49e0*/  STL [R1+0x20], R13 ;  /* 0x0000200d01007387 */ /* 0x0103e80000100800 */
[----:B-----5:R1:W-:Y:S04]  /*49f0*/  STL [R1+0x14], R12 ;  /* 0x0000140c01007387 */ /* 0x0203e80000100800 */
[----:B------:R1:W-:Y:S04]  /*4a00*/  STL [R1+0x18], R10 ;  /* 0x0000180a01007387 */ /* 0x0003e80000100800 */
[----:B------:R1:W-:Y:S04]  /*4a10*/  STL [R1+0x30], R5 ;  /* 0x0000300501007387 */ /* 0x0003e80000100800 */
[----:B------:R1:W-:Y:S04]  /*4a20*/  STL [R1+0x2c], R4 ;  /* 0x00002c0401007387 */ /* 0x0003e80000100800 */
[----:B------:R1:W-:Y:S04]  /*4a30*/  STL [R1+0x28], R0 ;  /* 0x0000280001007387 */ /* 0x0003e80000100800 */
[----:B------:R1:W-:Y:S01]  /*4a40*/  STL [R1], R196 ;  /* 0x000000c401007387 */ /* 0x0003e20000100800 */
[----:B------:R-:W-:Y:S01]  /*4a50*/  @UP1 UMOV UR8, UR6 ;  /* 0x0000000600081c82 */ /* 0x000fe20008000000 */
[----:B------:R-:W-:-:S05]  /*4a60*/  ULDC.64 UR6, c[0x0][0x398] ;  /* 0x0000e60000067ab9 */ /* 0x000fca0000000a00 */
.L_x_2428:
[----:B-1----:R-:W2:Y:S01]  /*4a70*/  LDL R0, [R1+0x38] ;  /* 0x0000380001007983 */ /* 0x002ea20000100800 */
[----:B------:R-:W-:Y:S02]  /*4a80*/  USHF.L.U32 UR14, UR11, 0x7, URZ ;  /* 0x000000070b0e7899 */ /* 0x000fe4000800063f */
[----:B------:R-:W-:Y:S01]  /*4a90*/  UIADD3 UR16, UR24, UR15, URZ ;  /* 0x0000000f18107290 */ /* 0x000fe2000fffe03f */
[----:B------:R-:W0:Y:S03]  /*4aa0*/  LDGDEPBAR ;  /* 0x00000000000079af */ /* 0x000e260000000000 */
[----:B------:R-:W-:Y:S05]  /*4ab0*/  UIADD3 UR17, -UR9, 0x80, UR16 ;  /* 0x0000008009117890 */ /* 0x000fea000fffe110 */
[----:B------:R-:W3:Y:S01]  /*4ac0*/  LDL R206, [R1+0x34] ;  /* 0x0000340001ce7983 */ /* 0x000ee20000100800 */
[----:B------:R-:W-:Y:S03]  /*4ad0*/  UIADD3 UR17, UR17, -UR6, URZ ;  /* 0x8000000611117290 */ /* 0x000fe6000fffe03f */
[----:B------:R-:W4:Y:S01]  /*4ae0*/  LDL R205, [R1+0x30] ;  /* 0x0000300001cd7983 */ /* 0x000f220000100800 */
[----:B------:R-:W-:Y:S03]  /*4af0*/  UISETP.GE.AND UP0, UPT, UR14, UR17, UPT ;  /* 0x000000110e00728c */ /* 0x000fe6000bf06270 */
[----:B------:R-:W4:Y:S01]  /*4b00*/  LDL R249, [R1+0x24] ;  /* 0x0000240001f97983 */ /* 0x000f220000100800 */
[----:B------:R-:W-:Y:S01]  /*4b10*/  UMOV UR17, UR60 ;  /* 0x0000003c00117c82 */ /* 0x000fe20008000000 */
[----:B------:R-:W-:Y:S04]  /*4b20*/  DEPBAR.LE SB0, 0x0 ;  /* 0x000080000000791a */ /* 0x000fe80000000000 */
[----:B------:R-:W-:Y:S06]  /*4b30*/  BAR.SYNC.DEFER_BLOCKING 0x0 ;  /* 0x0000000000007b1d */ /* 0x000fec0000010000 */
        /* <DEDUP_REMOVED lines=29> */
[----:B------:R-:W-:Y:S01]  /*4d10*/  LDSM.16.M88.4 R132, [R189+0x1000] ;  /* 0x00100000bd84783b */ /* 0x000fe20000000200 */
[----:B--2---:R-:W-:Y:S05]  /*4d20*/  R2P PR, R0, 0x6 ;  /* 0x0000000600007804 */ /* 0x004fea0000000000 */
[----:B------:R-:W-:Y:S04]  /*4d30*/  SEL R2, R194, 0xffffffe0, !P1 ;  /* 0xffffffe0c2027807 */ /* 0x000fe80004800000 */
[----:B------:R-:W-:Y:S02]  /*4d40*/  SEL R185, R193, 0xffffffc0, !P2 ;  /* 0xffffffc0c1b97807 */ /* 0x000fe40005000000 */
[C---:B------:R-:W-:Y:S02]  /*4d50*/  IADD3 R0, R190.reuse, R2, RZ ;  /* 0x00000002be007210 */ /* 0x040fe40007ffe0ff */
[-C--:B------:R-:W-:Y:S03]  /*4d60*/  IADD3 R164, R190, R185.reuse, RZ ;  /* 0x000000b9bea47210 */ /* 0x080fe60007ffe0ff */
[----:B------:R-:W1:Y:S08]  /*4d70*/  LDSM.16.M88.4 R136, [R0] ;  /* 0x000000000088783b */ /* 0x000e700000000200 */
[----:B------:R2:W3:Y:S08]  /*4d80*/  LDSM.16.M88.4 R144, [R0+0x2000] ;  /* 0x002000000090783b */ /* 0x0004f00000000200 */
[----:B------:R-:W4:Y:S08]  /*4d90*/  LDSM.16.M88.4 R156, [R164] ;  /* 0x00000000a49c783b */ /* 0x000f300000000200 */
[----:B------:R-:W4:Y:S01]  /*4da0*/  LDSM.16.M88.4 R164, [R164+0x2000] ;  /* 0x00200000a4a4783b */ /* 0x000f220000000200 */
[----:B--2---:R-:W-:Y:S07]  /*4db0*/  IADD3 R0, R0, R185, RZ ;  /* 0x000000b900007210 */ /* 0x004fee0007ffe0ff */
        /* <DEDUP_REMOVED lines=18> */
[----:B------:R-:W-:Y:S01]  /*4ee0*/  HMMA.16816.F32 R64, R136, R154, R64 ;  /* 0x0000009a8840723c */ /* 0x000fe20000001840 */
[----:B------:R-:W3:Y:S05]  /*4ef0*/  LDSM.16.M88.4 R136, [R188+0x800] ;  /* 0x00080000bc88783b */ /* 0x000eea0000000200 */
[-C--:B----4-:R-:W-:Y:S06]  /*4f00*/  HMMA.16816.F32 R4, R156, R160.reuse, R4 ;  /* 0x000000a09c04723c */ /* 0x090fec0000001804 */
        /* <DEDUP_REMOVED lines=21> */
[----:B------:R-:W-:Y:S01]  /*5060*/  FMUL.FTZ R7, R7, UR7 ;  /* 0x0000000707077c20 */ /* 0x000fe20008410000 */
[-C--:B---3--:R-:W-:Y:S01]  /*5070*/  HMMA.16816.F32 R20, R176, R136.reuse, R20 ;  /* 0x00000088b014723c */ /* 0x088fe20000001814 */
[----:B------:R-:W-:Y:S02]  /*5080*/  MUFU.TANH R201, R5 ;  /* 0x0000000500c97308 */ /* 0x000fe40000002400 */
[----:B------:R-:W-:Y:S01]  /*5090*/  FMUL.FTZ R4, R4, UR7 ;  /* 0x0000000704047c20 */ /* 0x000fe20008410000 */
[----:B------:R-:W-:Y:S01]  /*50a0*/  FMUL.FTZ R10, R10, UR7 ;  /* 0x000000070a0a7c20 */ /* 0x000fe20008410000 */
[----:B------:R-:W-:Y:S01]  /*50b0*/  FMUL.FTZ R11, R11, UR7 ;  /* 0x000000070b0b7c20 */ /* 0x000fe20008410000 */
[----:B------:R-:W-:Y:S01]  /*50c0*/  FMUL.FTZ R8, R8, UR7 ;  /* 0x0000000708087c20 */ /* 0x000fe20008410000 */
[----:B------:R-:W-:Y:S01]  /*50d0*/  FMUL.FTZ R9, R9, UR7 ;  /* 0x0000000709097c20 */ /* 0x000fe20008410000 */
[C---:B------:R-:W-:Y:S03]  /*50e0*/  HMMA.16816.F32 R24, R132.reuse, R136, R24 ;  /* 0x000000888418723c */ /* 0x040fe60000001818 */
[----:B------:R-:W-:Y:S01]  /*50f0*/  MUFU.TANH R203, R6 ;  /* 0x0000000600cb7308 */ /* 0x000fe20000002400 */
[----:B------:R-:W-:Y:S01]  /*5100*/  FMUL.FTZ R0, R12, UR7 ;  /* 0x000000070c007c20 */ /* 0x000fe20008410000 */
[----:B------:R-:W-:Y:S01]  /*5110*/  IADD3 R12, P0, R206, UR22, RZ ;  /* 0x00000016ce0c7c10 */ /* 0x000fe2000ff1e0ff */
[----:B------:R-:W-:Y:S01]  /*5120*/  FMUL.FTZ R15, R15, UR7 ;  /* 0x000000070f0f7c20 */ /* 0x000fe20008410000 */
[-C--:B------:R-:W-:Y:S06]  /*5130*/  HMMA.16816.F32 R28, R132, R138.reuse, R28 ;  /* 0x0000008a841c723c */ /* 0x080fec000000181c */
[----:B------:R-:W-:Y:S01]  /*5140*/  MUFU.TANH R202, R7 ;  /* 0x0000000700ca7308 */ /* 0x000fe20000002400 */
[----:B------:R-:W-:Y:S01]  /*5150*/  FMUL.FTZ R14, R14, UR7 ;  /* 0x000000070e0e7c20 */ /* 0x000fe20008410000 */
[----:B------:R-:W-:Y:S01]  /*5160*/  FMUL.FTZ R19, R19, UR7 ;  /* 0x0000000713137c20 */ /* 0x000fe20008410000 */
[C---:B------:R-:W-:Y:S07]  /*5170*/  HMMA.16816.F32 R32, R176.reuse, R138, R32 ;  /* 0x0000008ab020723c */ /* 0x040fee0000001820 */
[----:B------:R1:W-:Y:S01]  /*5180*/  MUFU.TANH R204, R4 ;  /* 0x0000000400cc7308 */ /* 0x0003e20000002400 */
[----:B------:R-:W-:Y:S03]  /*5190*/  FMUL.FTZ R22, R22, UR7 ;  /* 0x0000000716167c20 */ /* 0x000fe60008410000 */
[----:B------:R-:W-:Y:S01]  /*51a0*/  FMUL.FTZ R23, R23, UR7 ;  /* 0x0000000717177c20 */ /* 0x000fe20008410000 */
[----:B------:R-:W-:Y:S01]  /*51b0*/  FMUL.FTZ R20, R20, UR7 ;  /* 0x0000000714147c20 */ /* 0x000fe20008410000 */
[----:B------:R-:W-:Y:S01]  /*51c0*/  FMUL.FTZ R18, R18, UR7 ;  /* 0x0000000712127c20 */ /* 0x000fe20008410000 */
[----:B------:R-:W-:Y:S03]  /*51d0*/  FMUL.FTZ R26, R26, UR7 ;  /* 0x000000071a1a7c20 */ /* 0x000fe60008410000 */
[----:B------:R-:W-:Y:S01]  /*51e0*/  MUFU.TANH R197, R10 ;  /* 0x0000000a00c57308 */ /* 0x000fe20000002400 */
[----:B------:R-:W-:Y:S01]  /*51f0*/  FMUL.FTZ R27, R27, UR7 ;  /* 0x000000071b1b7c20 */ /* 0x000fe20008410000 */
[----:B------:R-:W-:Y:S01]  /*5200*/  FMUL.FTZ R24, R24, UR7 ;  /* 0x0000000718187c20 */ /* 0x000fe20008410000 */
[----:B------:R-:W-:Y:S01]  /*5210*/  FMUL.FTZ R25, R25, UR7 ;  /* 0x0000000719197c20 */ /* 0x000fe20008410000 */
[----:B------:R-:W-:Y:S01]  /*5220*/  FMUL.FTZ R155, R31, UR7 ;  /* 0x000000071f9b7c20 */ /* 0x000fe20008410000 */
[----:B------:R-:W-:Y:S05]  /*5230*/  FMUL.FTZ R150, R30, UR7 ;  /* 0x000000071e967c20 */ /* 0x000fea0008410000 */
[----:B------:R-:W-:Y:S01]  /*5240*/  MUFU.TANH R198, R11 ;  /* 0x0000000b00c67308 */ /* 0x000fe20000002400 */
[----:B-1----:R-:W1:Y:S01]  /*5250*/  LDSM.16.M88.4 R4, [R188+0x1000] ;  /* 0x00100000bc04783b */ /* 0x002e620000000200 */
[----:B------:R-:W-:Y:S01]  /*5260*/  FMUL.FTZ R144, R29, UR7 ;  /* 0x000000071d907c20 */ /* 0x000fe20008410000 */
[----:B------:R-:W-:Y:S01]  /*5270*/  FMUL.FTZ R145, R28, UR7 ;  /* 0x000000071c917c20 */ /* 0x000fe20008410000 */
[----:B------:R-:W-:Y:S01]  /*5280*/  FMUL.FTZ R159, R35, UR7 ;  /* 0x00000007239f7c20 */ /* 0x000fe20008410000 */
[----:B------:R-:W-:Y:S01]  /*5290*/  FMUL.FTZ R162, R32, UR7 ;  /* 0x0000000720a27c20 */ /* 0x000fe20008410000 */
[----:B------:R-:W-:Y:S01]  /*52a0*/  FMUL.FTZ R158, R34, UR7 ;  /* 0x00000007229e7c20 */ /* 0x000fe20008410000 */
[----:B------:R-:W-:Y:S03]  /*52b0*/  FMUL.FTZ R143, R33, UR7 ;  /* 0x00000007218f7c20 */ /* 0x000fe60008410000 */
[----:B------:R-:W-:Y:S10]  /*52c0*/  MUFU.TANH R200, R8 ;  /* 0x0000000800c87308 */ /* 0x000ff40000002400 */
[----:B------:R2:W-:Y:S10]  /*52d0*/  MUFU.TANH R199, R9 ;  /* 0x0000000900c77308 */ /* 0x0005f40000002400 */
[----:B------:R3:W-:Y:S10]  /*52e0*/  MUFU.TANH R175, R15 ;  /* 0x0000000f00af7308 */ /* 0x0007f40000002400 */
[----:B------:R4:W-:Y:S01]  /*52f0*/  MUFU.TANH R181, R14 ;  /* 0x0000000e00b57308 */ /* 0x0009e20000002400 */
[----:B--2---:R-:W2:Y:S09]  /*5300*/  LDSM.16.M88.4 R8, [R188+0x1800] ;  /* 0x00180000bc08783b */ /* 0x004eb20000000200 */
[----:B------:R4:W-:Y:S01]  /*5310*/  MUFU.TANH R172, R0 ;  /* 0x0000000000ac7308 */ /* 0x0009e20000002400 */
[----:B---3--:R-:W-:Y:S01]  /*5320*/  FMUL.FTZ R15, R13, UR7 ;  /* 0x000000070d0f7c20 */ /* 0x008fe20008410000 */
[----:B------:R-:W-:Y:S01]  /*5330*/  IADD3.X R13, R205, UR21, RZ, P0, !PT ;  /* 0x00000015cd0d7c10 */ /* 0x000fe200087fe4ff */
[-C--:B-1----:R-:W-:Y:S04]  /*5340*/  HMMA.16816.F32 R36, R176, R4.reuse, R36 ;  /* 0x00000004b024723c */ /* 0x082fe80000001824 */
[----:B------:R-:W5:Y:S03]  /*5350*/  LDG.E R154, desc[UR12][R12.64] ;  /* 0x0000000c0c9a7981 */ /* 0x000f66000c1e1900 */
[----:B------:R-:W-:Y:S01]  /*5360*/  MUFU.TANH R164, R22 ;  /* 0x0000001600a47308 */ /* 0x000fe20000002400 */
[C---:B------:R-:W-:Y:S01]  /*5370*/  HMMA.16816.F32 R40, R132.reuse, R4, R40 ;  /* 0x000000048428723c */ /* 0x040fe20000001828 */
[----:B------:R-:W5:Y:S03]  /*5380*/  LDG.E R153, desc[UR12][R12.64+0x20] ;  /* 0x0000200c0c997981 */ /* 0x000f66000c1e1900 */
[----:B----4-:R-:W-:Y:S01]  /*5390*/  IADD3 R14, R249, -UR15, -R195 ;  /* 0x8000000ff90e7c10 */ /* 0x010fe2000fffe8c3 */
[----:B------:R-:W5:Y:S04]  /*53a0*/  LDG.E R152, desc[UR12][R12.64+0x100] ;  /* 0x0001000c0c987981 */ /* 0x000f68000c1e1900 */
[----:B------:R1:W-:Y:S01]  /*53b0*/  MUFU.TANH R157, R23 ;  /* 0x00000017009d7308 */ /* 0x0003e20000002400 */
[-C--:B------:R-:W-:Y:S01]  /*53c0*/  HMMA.16816.F32 R44, R132, R6.reuse, R44 ;  /* 0x00000006842c723c */ /* 0x080fe2000000182c */
[----:B------:R3:W5:Y:S01]  /*53d0*/  LDG.E R151, desc[UR12][R12.64+0x120] ;  /* 0x0001200c0c977981 */ /* 0x000762000c1e1900 */
[----:B------:R-:W-:Y:S04]  /*53e0*/  MOV R0, UR14 ;  /* 0x0000000e00007c02 */ /* 0x000fe80008000f00 */
[C---:B------:R-:W-:Y:S03]  /*53f0*/  HMMA.16816.F32 R48, R176.reuse, R6, R48 ;  /* 0x00000006b030723c */ /* 0x040fe60000001830 */
[----:B------:R4:W-:Y:S02]  /*5400*/  MUFU.TANH R167, R19 ;  /* 0x0000001300a77308 */ /* 0x0009e40000002400 */
[----:B------:R-:W-:Y:S01]  /*5410*/  IADD3 R0, R0, UR9, R14 ;  /* 0x0000000900007c10 */ /* 0x000fe2000fffe00e */
[----:B------:R-:W-:Y:S01]  /*5420*/  FMUL.FTZ R14, R21, UR7 ;  /* 0x00000007150e7c20 */ /* 0x000fe20008410000 */
[----:B------:R-:W-:Y:S01]  /*5430*/  FMUL.FTZ R137, R38, UR7 ;  /* 0x0000000726897c20 */ /* 0x000fe20008410000 */
[----:B------:R-:W-:Y:S05]  /*5440*/  FMUL.FTZ R136, R39, UR7 ;  /* 0x0000000727887c20 */ /* 0x000fea0008410000 */
[----:B------:R4:W-:Y:S01]  /*5450*/  MUFU.TANH R165, R18 ;  /* 0x0000001200a57308 */ /* 0x0009e20000002400 */
[-C--:B--2---:R-:W-:Y:S03]  /*5460*/  HMMA.16816.F32 R52, R176, R8.reuse, R52 ;  /* 0x00000008b034723c */ /* 0x084fe60000001834 */
[----:B------:R-:W-:Y:S01]  /*5470*/  FMUL.FTZ R146, R40, UR7 ;  /* 0x0000000728927c20 */ /* 0x000fe20008410000 */
[C---:B------:R-:W-:Y:S01]  /*5480*/  IADD3 R40, R0.reuse, -0x1, RZ ;  /* 0xffffffff00287810 */ /* 0x040fe20007ffe0ff */
[----:B------:R-:W-:Y:S01]  /*5490*/  FMUL.FTZ R142, R37, UR7 ;  /* 0x00000007258e7c20 */ /* 0x000fe20008410000 */
[C---:B-1----:R-:W-:Y:S03]  /*54a0*/  IADD3 R23, R0.reuse, 0x8, RZ ;  /* 0x0000000800177810 */ /* 0x042fe60007ffe0ff */
[----:B------:R-:W-:Y:S02]  /*54b0*/  MUFU.TANH R169, R15 ;  /* 0x0000000f00a97308 */ /* 0x000fe40000002400 */
[C---:B------:R-:W-:Y:S01]  /*54c0*/  IADD3 R22, R0.reuse, 0x7, RZ ;  /* 0x0000000700167810 */ /* 0x040fe20007ffe0ff */
[C---:B------:R-:W-:Y:S04]  /*54d0*/  HMMA.16816.F32 R56, R132.reuse, R8, R56 ;  /* 0x000000088438723c */ /* 0x040fe80000001838 */
[----:B------:R-:W-:Y:S01]  /*54e0*/  IADD3 R5, R0, 0x48, RZ ;  /* 0x0000004800057810 */ /* 0x000fe20007ffe0ff */
[----:B------:R-:W-:Y:S02]  /*54f0*/  FMUL.FTZ R139, R36, UR7 ;  /* 0x00000007248b7c20 */ /* 0x000fe40008410000 */
[----:B------:R-:W-:Y:S01]  /*5500*/  MUFU.TANH R138, R26 ;  /* 0x0000001a008a7308 */ /* 0x000fe20000002400 */
[----:B------:R-:W-:Y:S03]  /*5510*/  IADD3 R4, R0, 0x47, RZ ;  /* 0x0000004700047810 */ /* 0x000fe60007ffe0ff */
[----:B---3--:R-:W-:Y:S01]  /*5520*/  FMUL.FTZ R12, R17, UR7 ;  /* 0x00000007110c7c20 */ /* 0x008fe20008410000 */
[----:B------:R-:W-:Y:S01]  /*5530*/  ISETP.GE.AND P3, PT, R40, RZ, PT ;  /* 0x000000ff2800720c */ /* 0x000fe20003f66270 */
[-C--:B------:R-:W-:Y:S03]  /*5540*/  HMMA.16816.F32 R60, R132, R10.reuse, R60 ;  /* 0x0000000a843c723c */ /* 0x080fe6000000183c */
[----:B------:R-:W-:Y:S01]  /*5550*/  ISETP.GE.AND P2, PT, R23, RZ, PT ;  /* 0x000000ff1700720c */ /* 0x000fe20003f46270 */
[----:B------:R-:W-:Y:S01]  /*5560*/  MUFU.TANH R140, R27 ;  /* 0x0000001b008c7308 */ /* 0x000fe20000002400 */
[----:B------:R-:W-:Y:S01]  /*5570*/  FMUL.FTZ R207, R53, UR7 ;  /* 0x0000000735cf7c20 */ /* 0x000fe20008410000 */
[----:B------:R-:W-:Y:S01]  /*5580*/  ISETP.GE.AND P6, PT, R22, RZ, PT ;  /* 0x000000ff1600720c */ /* 0x000fe20003fc6270 */
[----:B------:R-:W-:Y:S01]  /*5590*/  FMUL.FTZ R182, R54, UR7 ;  /* 0x0000000736b67c20 */ /* 0x000fe20008410000 */
[----:B------:R-:W-:Y:S01]  /*55a0*/  ISETP.GE.AND P1, PT, R5, RZ, PT ;  /* 0x000000ff0500720c */ /* 0x000fe20003f26270 */
[----:B------:R-:W-:Y:S05]  /*55b0*/  HMMA.16816.F32 R64, R176, R10, R64 ;  /* 0x0000000ab040723c */ /* 0x000fea0000001840 */
[----:B------:R1:W-:Y:S01]  /*55c0*/  MUFU.TANH R53, R20 ;  /* 0x0000001400357308 */ /* 0x0003e20000002400 */
[----:B------:R-:W-:Y:S01]  /*55d0*/  ISETP.GE.AND P0, PT, R4, RZ, PT ;  /* 0x000000ff0400720c */ /* 0x000fe20003f06270 */
[----:B------:R-:W-:Y:S01]  /*55e0*/  FMUL.FTZ R13, R16, UR7 ;  /* 0x00000007100d7c20 */ /* 0x000fe20008410000 */
[C---:B------:R-:W-:Y:S03]  /*55f0*/  IADD3 R21, R0.reuse, 0x40, RZ ;  /* 0x0000004000157810 */ /* 0x040fe60007ffe0ff */
[----:B------:R-:W-:Y:S01]  /*5600*/  FMUL.FTZ R43, R43, UR7 ;  /* 0x000000072b2b7c20 */ /* 0x000fe20008410000 */
[C---:B----4-:R-:W-:Y:S02]  /*5610*/  IADD3 R19, R0.reuse, 0x38, RZ ;  /* 0x0000003800137810 */ /* 0x050fe40007ffe0ff */
[----:B------:R-:W-:Y:S01]  /*5620*/  ISETP.GE.AND P5, PT, R21, RZ, PT ;  /* 0x000000ff1500720c */ /* 0x000fe20003fa6270 */
[----:B------:R2:W-:Y:S01]  /*5630*/  MUFU.TANH R54, R14 ;  /* 0x0000000e00367308 */ /* 0x0005e20000002400 */
[----:B------:R-:W-:Y:S01]  /*5640*/  IADD3 R18, R0, 0x37, RZ ;  /* 0x0000003700127810 */ /* 0x000fe20007ffe0ff */
[----:B------:R-:W-:Y:S01]  /*5650*/  FMUL.FTZ R42, R42, UR7 ;  /* 0x000000072a2a7c20 */ /* 0x000fe20008410000 */
[C---:B------:R-:W-:Y:S01]  /*5660*/  IADD3 R39, R0.reuse, -0x8, RZ ;  /* 0xfffffff800277810 */ /* 0x040fe20007ffe0ff */
[----:B------:R-:W-:Y:S01]  /*5670*/  FMUL.FTZ R147, R41, UR7 ;  /* 0x0000000729937c20 */ /* 0x000fe20008410000 */
[----:B------:R-:W-:Y:S01]  /*5680*/  IADD3 R38, R0, -0x9, RZ ;  /* 0xfffffff700267810 */ /* 0x000fe20007ffe0ff */
[----:B------:R-:W-:Y:S01]  /*5690*/  FMUL.FTZ R170, R44, UR7 ;  /* 0x000000072caa7c20 */ /* 0x000fe20008410000 */
[C---:B------:R-:W-:Y:S03]  /*56a0*/  IADD3 R37, R0.reuse, -0x10, RZ ;  /* 0xfffffff000257810 */ /* 0x040fe60007ffe0ff */
[----:B------:R-:W-:Y:S01]  /*56b0*/  MUFU.TANH R141, R24 ;  /* 0x00000018008d7308 */ /* 0x000fe20000002400 */
[C---:B-1----:R-:W-:Y:S01]  /*56c0*/  IADD3 R20, R0.reuse, 0x3f, RZ ;  /* 0x0000003f00147810 */ /* 0x042fe20007ffe0ff */
[----:B------:R-:W-:Y:S01]  /*56d0*/  FMUL.FTZ R168, R47, UR7 ;  /* 0x000000072fa87c20 */ /* 0x000fe20008410000 */
[----:B------:R-:W-:Y:S01]  /*56e0*/  @!P3 IADD3 R40, -R0, 0x1, RZ ;  /* 0x000000010028b810 */ /* 0x000fe20007ffe1ff */
[----:B------:R-:W-:Y:S01]  /*56f0*/  FMUL.FTZ R171, R45, UR7 ;  /* 0x000000072dab7c20 */ /* 0x000fe20008410000 */
[----:B------:R-:W-:Y:S01]  /*5700*/  ISETP.GE.AND P4, PT, R20, RZ, PT ;  /* 0x000000ff1400720c */ /* 0x000fe20003f86270 */
[----:B------:R-:W-:Y:S01]  /*5710*/  FMUL.FTZ R174, R51, UR7 ;  /* 0x0000000733ae7c20 */ /* 0x000fe20008410000 */
[C---:B------:R-:W-:Y:S03]  /*5720*/  @!P2 IADD3 R23, -R0.reuse, -0x8, RZ ;  /* 0xfffffff80017a810 */ /* 0x040fe60007ffe1ff */
[----:B------:R1:W-:Y:S01]  /*5730*/  MUFU.TANH R148, R25 ;  /* 0x0000001900947308 */ /* 0x0003e20000002400 */
[----:B------:R-:W-:Y:S01]  /*5740*/  @!P6 IADD3 R22, -R0, -0x7, RZ ;  /* 0xfffffff90016e810 */ /* 0x000fe20007ffe1ff */
[----:B------:R-:W-:Y:S01]  /*5750*/  FMUL.FTZ R180, R48, UR7 ;  /* 0x0000000730b47c20 */ /* 0x000fe20008410000 */
[----:B------:R-:W-:Y:S01]  /*5760*/  @!P1 IADD3 R5, -R0, -0x48, RZ ;  /* 0xffffffb800059810 */ /* 0x000fe20007ffe1ff */
[----:B------:R-:W-:Y:S01]  /*5770*/  FMUL.FTZ R166, R46, UR7 ;  /* 0x000000072ea67c20 */ /* 0x000fe20008410000 */
[----:B------:R-:W-:Y:S01]  /*5780*/  @!P0 IADD3 R4, -R0, -0x47, RZ ;  /* 0xffffffb900048810 */ /* 0x000fe20007ffe1ff */
[----:B------:R-:W-:Y:S01]  /*5790*/  FMUL.FTZ R173, R58, UR7 ;  /* 0x000000073aad7c20 */ /* 0x000fe20008410000 */
[----:B------:R-:W-:Y:S03]  /*57a0*/  ISETP.GE.AND P3, PT, R19, RZ, PT ;  /* 0x000000ff1300720c */ /* 0x000fe60003f66270 */
[----:B------:R3:W-:Y:S01]  /*57b0*/  MUFU.TANH R149, R43 ;  /* 0x0000002b00957308 */ /* 0x0007e20000002400 */
[----:B------:R-:W-:Y:S01]  /*57c0*/  ISETP.GE.AND P2, PT, R18, RZ, PT ;  /* 0x000000ff1200720c */ /* 0x000fe20003f46270 */
[----:B------:R-:W-:Y:S01]  /*57d0*/  FMUL.FTZ R177, R56, UR7 ;  /* 0x0000000738b17c20 */ /* 0x000fe20008410000 */
[----:B------:R-:W-:Y:S01]  /*57e0*/  ISETP.GE.AND P6, PT, R39, RZ, PT ;  /* 0x000000ff2700720c */ /* 0x000fe20003fc6270 */
[----:B------:R-:W-:Y:S01]  /*57f0*/  FMUL.FTZ R50, R50, UR7 ;  /* 0x0000000732327c20 */ /* 0x000fe20008410000 */
[----:B------:R-:W-:Y:S01]  /*5800*/  ISETP.GE.AND P1, PT, R38, RZ, PT ;  /* 0x000000ff2600720c */ /* 0x000fe20003f26270 */
[----:B------:R-:W-:Y:S01]  /*5810*/  FMUL.FTZ R206, R52, UR7 ;  /* 0x0000000734ce7c20 */ /* 0x000fe20008410000 */
[----:B------:R-:W-:Y:S03]  /*5820*/  ISETP.GE.AND P0, PT, R37, RZ, PT ;  /* 0x000000ff2500720c */ /* 0x000fe60003f06270 */
[----:B------:R-:W-:Y:S01]  /*5830*/  MUFU.TANH R160, R137 ;  /* 0x0000008900a07308 */ /* 0x000fe20000002400 */
[C---:B------:R-:W-:Y:S01]  /*5840*/  IADD3 R36, R0.reuse, -0x11, RZ ;  /* 0xffffffef00247810 */ /* 0x040fe20007ffe0ff */
[----:B------:R-:W-:Y:S01]  /*5850*/  FMUL.FTZ R215, R65, UR7 ;  /* 0x0000000741d77c20 */ /* 0x000fe20008410000 */
[C---:B------:R-:W-:Y:S01]  /*5860*/  IADD3 R17, R0.reuse, 0x30, RZ ;  /* 0x0000003000117810 */ /* 0x040fe20007ffe0ff */
[----:B------:R-:W-:Y:S01]  /*5870*/  FMUL.FTZ R179, R57, UR7 ;  /* 0x0000000739b37c20 */ /* 0x000fe20008410000 */
[----:B------:R-:W-:Y:S01]  /*5880*/  @!P5 IADD3 R21, -R0, -0x40, RZ ;  /* 0xffffffc00015d810 */ /* 0x000fe20007ffe1ff */
[----:B------:R-:W-:Y:S01]  /*5890*/  FMUL.FTZ R213, R64, UR7 ;  /* 0x0000000740d57c20 */ /* 0x000fe20008410000 */
[C---:B------:R-:W-:Y:S03]  /*58a0*/  IADD3 R16, R0.reuse, 0x2f, RZ ;  /* 0x0000002f00107810 */ /* 0x040fe60007ffe0ff */
[----:B------:R-:W-:Y:S01]  /*58b0*/  MUFU.TANH R156, R42 ;  /* 0x0000002a009c7308 */ /* 0x000fe20000002400 */
[C---:B------:R-:W-:Y:S01]  /*58c0*/  IADD3 R15, R0.reuse, 0x28, RZ ;  /* 0x00000028000f7810 */ /* 0x040fe20007ffe0ff */
[----:B------:R-:W-:Y:S01]  /*58d0*/  FMUL.FTZ R183, R55, UR7 ;  /* 0x0000000737b77c20 */ /* 0x000fe20008410000 */
[----:B--2---:R-:W-:Y:S01]  /*58e0*/  IADD3 R14, R0, 0x27, RZ ;  /* 0x00000027000e7810 */ /* 0x004fe20007ffe0ff */
[----:B------:R-:W-:Y:S01]  /*58f0*/  FMUL.FTZ R208, R62, UR7 ;  /* 0x000000073ed07c20 */ /* 0x000fe20008410000 */
[C---:B------:R-:W-:Y:S01]  /*5900*/  IADD3 R35, R0.reuse, -0x18, RZ ;  /* 0xffffffe800237810 */ /* 0x040fe20007ffe0ff */
[----:B------:R-:W-:Y:S01]  /*5910*/  FMUL.FTZ R209, R61, UR7 ;  /* 0x000000073dd17c20 */ /* 0x000fe20008410000 */
[----:B------:R-:W-:Y:S03]  /*5920*/  IADD3 R32, R0, -0x19, RZ ;  /* 0xffffffe700207810 */ /* 0x000fe60007ffe0ff */
[----:B------:R-:W-:Y:S01]  /*5930*/  MUFU.TANH R34, R145 ;  /* 0x0000009100227308 */ /* 0x000fe20000002400 */
[----:B------:R-:W-:Y:S01]  /*5940*/  ISETP.GE.AND P5, PT, R36, RZ, PT ;  /* 0x000000ff2400720c */ /* 0x000fe20003fa6270 */
[----:B------:R-:W-:Y:S01]  /*5950*/  FMUL.FTZ R214, R66, UR7 ;  /* 0x0000000742d67c20 */ /* 0x000fe20008410000 */
[C---:B------:R-:W-:Y:S01]  /*5960*/  @!P4 IADD3 R20, -R0.reuse, -0x3f, RZ ;  /* 0xffffffc10014c810 */ /* 0x040fe20007ffe1ff */
[----:B------:R-:W-:Y:S01]  /*5970*/  FMUL.FTZ R216, R67, UR7 ;  /* 0x0000000743d87c20 */ /* 0x000fe20008410000 */
[----:B------:R-:W-:Y:S01]  /*5980*/  ISETP.GE.AND P4, PT, R17, RZ, PT ;  /* 0x000000ff1100720c */ /* 0x000fe20003f86270 */
[----:B------:R-:W-:Y:S01]  /*5990*/  FMUL.FTZ R210, R63, UR7 ;  /* 0x000000073fd27c20 */ /* 0x000fe20008410000 */
[C---:B------:R-:W-:Y:S03]  /*59a0*/  @!P3 IADD3 R19, -R0.reuse, -0x38, RZ ;  /* 0xffffffc80013b810 */ /* 0x040fe60007ffe1ff */
[----:B------:R-:W-:Y:S01]  /*59b0*/  MUFU.TANH R145, R168 ;  /* 0x000000a800917308 */ /* 0x000fe20000002400 */
[C---:B------:R-:W-:Y:S01]  /*59c0*/  @!P2 IADD3 R18, -R0.reuse, -0x37, RZ ;  /* 0xffffffc90012a810 */ /* 0x040fe20007ffe1ff */
[----:B------:R-:W-:Y:S01]  /*59d0*/  FMUL.FTZ R205, R49, UR7 ;  /* 0x0000000731cd7c20 */ /* 0x000fe20008410000 */
[C---:B------:R-:W-:Y:S01]  /*59e0*/  @!P6 IADD3 R39, -R0.reuse, 0x8, RZ ;  /* 0x000000080027e810 */ /* 0x040fe20007ffe1ff */
[----:B------:R-:W-:Y:S01]  /*59f0*/  FMUL.FTZ R176, R59, UR7 ;  /* 0x000000073bb07c20 */ /* 0x000fe20008410000 */
[----:B------:R-:W-:Y:S01]  /*5a00*/  @!P1 IADD3 R38, -R0, 0x9, RZ ;  /* 0x0000000900269810 */ /* 0x000fe20007ffe1ff */
[----:B------:R-:W-:Y:S01]  /*5a10*/  FMUL.FTZ R178, R60, UR7 ;  /* 0x000000073cb27c20 */ /* 0x000fe20008410000 */
[----:B------:R-:W-:Y:S03]  /*5a20*/  @!P0 IADD3 R37, -R0, 0x10, RZ ;  /* 0x0000001000258810 */ /* 0x000fe60007ffe1ff */
[----:B------:R-:W-:Y:S01]  /*5a30*/  MUFU.TANH R12, R12 ;  /* 0x0000000c000c7308 */ /* 0x000fe20000002400 */
[----:B------:R-:W-:Y:S02]  /*5a40*/  ISETP.GE.AND P3, PT, R16, RZ, PT ;  /* 0x000000ff1000720c */ /* 0x000fe40003f66270 */
[----:B------:R-:W-:Y:S02]  /*5a50*/  ISETP.GE.AND P2, PT, R15, RZ, PT ;  /* 0x000000ff0f00720c */ /* 0x000fe40003f46270 */
[----:B------:R-:W-:Y:S02]  /*5a60*/  ISETP.GE.AND P6, PT, R14, RZ, PT ;  /* 0x000000ff0e00720c */ /* 0x000fe40003fc6270 */
[----:B------:R-:W-:Y:S03]  /*5a70*/  ISETP.GE.AND P1, PT, R35, RZ, PT ;  /* 0x000000ff2300720c */ /* 0x000fe60003f26270 */
[----:B------:R-:W-:Y:S01]  /*5a80*/  MUFU.TANH R13, R13 ;  /* 0x0000000d000d7308 */ /* 0x000fe20000002400 */
[----:B------:R-:W-:Y:S02]  /*5a90*/  ISETP.GE.AND P0, PT, R32, RZ, PT ;  /* 0x000000ff2000720c */ /* 0x000fe40003f06270 */
[C---:B------:R-:W-:Y:S02]  /*5aa0*/  IADD3 R31, R0.reuse, -0x20, RZ ;  /* 0xffffffe0001f7810 */ /* 0x040fe40007ffe0ff */
[C---:B------:R-:W-:Y:S02]  /*5ab0*/  IADD3 R30, R0.reuse, -0x21, RZ ;  /* 0xffffffdf001e7810 */ /* 0x040fe40007ffe0ff */
[C---:B------:R-:W-:Y:S03]  /*5ac0*/  @!P5 IADD3 R36, -R0.reuse, 0x11, RZ ;  /* 0x000000110024d810 */ /* 0x040fe60007ffe1ff */
[----:B------:R-:W2:Y:S01]  /*5ad0*/  MUFU.TANH R163, R143 ;  /* 0x0000008f00a37308 */ /* 0x000ea20000002400 */
[C---:B------:R-:W-:Y:S02]  /*5ae0*/  IADD3 R11, R0.reuse, 0x20, RZ ;  /* 0x00000020000b7810 */ /* 0x040fe40007ffe0ff */
[C---:B------:R-:W-:Y:S02]  /*5af0*/  IADD3 R10, R0.reuse, 0x1f, RZ ;  /* 0x0000001f000a7810 */ /* 0x040fe40007ffe0ff */
[C---:B------:R-:W-:Y:S02]  /*5b00*/  IADD3 R9, R0.reuse, 0x18, RZ ;  /* 0x0000001800097810 */ /* 0x040fe40007ffe0ff */
[C---:B------:R-:W-:Y:S03]  /*5b10*/  IADD3 R8, R0.reuse, 0x17, RZ ;  /* 0x0000001700087810 */ /* 0x040fe60007ffe0ff */
[----:B------:R-:W-:Y:S01]  /*5b20*/  MUFU.TANH R143, R174 ;  /* 0x000000ae008f7308 */ /* 0x000fe20000002400 */
[C---:B------:R-:W-:Y:S02]  /*5b30*/  IADD3 R29, R0.reuse, -0x28, RZ ;  /* 0xffffffd8001d7810 */ /* 0x040fe40007ffe0ff */
[----:B------:R-:W-:Y:S02]  /*5b40*/  ISETP.GE.AND P5, PT, R31, RZ, PT ;  /* 0x000000ff1f00720c */ /* 0x000fe40003fa6270 */
[----:B------:R-:W-:Y:S02]  /*5b50*/  @!P4 IADD3 R17, -R0, -0x30, RZ ;  /* 0xffffffd00011c810 */ /* 0x000fe40007ffe1ff */
[----:B------:R-:W-:Y:S03]  /*5b60*/  ISETP.GE.AND P4, PT, R30, RZ, PT ;  /* 0x000000ff1e00720c */ /* 0x000fe60003f86270 */
[----:B------:R-:W-:Y:S01]  /*5b70*/  MUFU.TANH R58, R139 ;  /* 0x0000008b003a7308 */ /* 0x000fe20000002400 */
[C---:B------:R-:W-:Y:S02]  /*5b80*/  @!P3 IADD3 R16, -R0.reuse, -0x2f, RZ ;  /* 0xffffffd10010b810 */ /* 0x040fe40007ffe1ff */
[C---:B------:R-:W-:Y:S02]  /*5b90*/  @!P2 IADD3 R15, -R0.reuse, -0x28, RZ ;  /* 0xffffffd8000fa810 */ /* 0x040fe40007ffe1ff */
[C---:B------:R-:W-:Y:S02]  /*5ba0*/  @!P6 IADD3 R14, -R0.reuse, -0x27, RZ ;  /* 0xffffffd9000ee810 */ /* 0x040fe40007ffe1ff */
[C---:B------:R-:W-:Y:S03]  /*5bb0*/  @!P1 IADD3 R35, -R0.reuse, 0x18, RZ ;  /* 0x0000001800239810 */ /* 0x040fe60007ffe1ff */
[----:B------:R-:W-:Y:S01]  /*5bc0*/  MUFU.TANH R56, R180 ;  /* 0x000000b400387308 */ /* 0x000fe20000002400 */
[----:B------:R-:W-:Y:S02]  /*5bd0*/  @!P0 IADD3 R32, -R0, 0x19, RZ ;  /* 0x0000001900208810 */ /* 0x000fe40007ffe1ff */
[----:B------:R-:W-:Y:S02]  /*5be0*/  ISETP.GE.AND P3, PT, R11, RZ, PT ;  /* 0x000000ff0b00720c */ /* 0x000fe40003f66270 */
[----:B------:R-:W-:Y:S02]  /*5bf0*/  ISETP.GE.AND P2, PT, R10, RZ, PT ;  /* 0x000000ff0a00720c */ /* 0x000fe40003f46270 */
[----:B------:R-:W-:Y:S03]  /*5c00*/  ISETP.GE.AND P6, PT, R9, RZ, PT ;  /* 0x000000ff0900720c */ /* 0x000fe60003fc6270 */
[----:B------:R-:W4:Y:S01]  /*5c10*/  MUFU.TANH R161, R136 ;  /* 0x0000008800a17308 */ /* 0x000f220000002400 */
[----:B------:R-:W-:Y:S02]  /*5c20*/  ISETP.GE.AND P1, PT, R8, RZ, PT ;  /* 0x000000ff0800720c */ /* 0x000fe40003f26270 */
[----:B------:R-:W-:Y:S02]  /*5c30*/  ISETP.GE.AND P0, PT, R29, RZ, PT ;  /* 0x000000ff1d00720c */ /* 0x000fe40003f06270 */
[C---:B------:R-:W-:Y:S02]  /*5c40*/  @!P5 IADD3 R31, -R0.reuse, 0x20, RZ ;  /* 0x00000020001fd810 */ /* 0x040fe40007ffe1ff */
[C---:B------:R-:W-:Y:S03]  /*5c50*/  IADD3 R28, R0.reuse, -0x29, RZ ;  /* 0xffffffd7001c7810 */ /* 0x040fe60007ffe0ff */
[----:B------:R-:W-:Y:S01]  /*5c60*/  MUFU.TANH R139, R166 ;  /* 0x000000a6008b7308 */ /* 0x000fe20000002400 */
[C---:B------:R-:W-:Y:S02]  /*5c70*/  IADD3 R27, R0.reuse, -0x30, RZ ;  /* 0xffffffd0001b7810 */ /* 0x040fe40007ffe0ff */
[C---:B------:R-:W-:Y:S02]  /*5c80*/  IADD3 R26, R0.reuse, -0x31, RZ ;  /* 0xffffffcf001a7810 */ /* 0x040fe40007ffe0ff */
[C---:B------:R-:W-:Y:S02]  /*5c90*/  IADD3 R7, R0.reuse, 0x10, RZ ;  /* 0x0000001000077810 */ /* 0x040fe40007ffe0ff */
[C---:B------:R-:W-:Y:S03]  /*5ca0*/  IADD3 R6, R0.reuse, 0xf, RZ ;  /* 0x0000000f00067810 */ /* 0x040fe60007ffe0ff */
[----:B------:R-:W-:Y:S01]  /*5cb0*/  MUFU.TANH R33, R144 ;  /* 0x0000009000217308 */ /* 0x000fe20000002400 */
[C---:B-1----:R-:W-:Y:S02]  /*5cc0*/  IADD3 R25, R0.reuse, -0x38, RZ ;  /* 0xffffffc800197810 */ /* 0x042fe40007ffe0ff */
[C---:B------:R-:W-:Y:S02]  /*5cd0*/  IADD3 R24, R0.reuse, -0x39, RZ ;  /* 0xffffffc700187810 */ /* 0x040fe40007ffe0ff */
[C---:B------:R-:W-:Y:S02]  /*5ce0*/  @!P4 IADD3 R30, -R0.reuse, 0x21, RZ ;  /* 0x00000021001ec810 */ /* 0x040fe40007ffe1ff */
[C---:B------:R-:W-:Y:S03]  /*5cf0*/  @!P3 IADD3 R11, -R0.reuse, -0x20, RZ ;  /* 0xffffffe0000bb810 */ /* 0x040fe60007ffe1ff */
[----:B------:R-:W-:Y:S01]  /*5d00*/  MUFU.TANH R144, R50 ;  /* 0x0000003200907308 */ /* 0x000fe20000002400 */
[C---:B------:R-:W-:Y:S02]  /*5d10*/  @!P2 IADD3 R10, -R0.reuse, -0x1f, RZ ;  /* 0xffffffe1000aa810 */ /* 0x040fe40007ffe1ff */
[C---:B------:R-:W-:Y:S02]  /*5d20*/  @!P6 IADD3 R9, -R0.reuse, -0x18, RZ ;  /* 0xffffffe80009e810 */ /* 0x040fe40007ffe1ff */
[C---:B------:R-:W-:Y:S02]  /*5d30*/  @!P1 IADD3 R8, -R0.reuse, -0x17, RZ ;  /* 0xffffffe900089810 */ /* 0x040fe40007ffe1ff */
[----:B------:R-:W-:Y:S03]  /*5d40*/  @!P0 IADD3 R29, -R0, 0x28, RZ ;  /* 0x00000028001d8810 */ /* 0x000fe60007ffe1ff */
[----:B------:R-:W-:Y:S01]  /*5d50*/  MUFU.TANH R57, R142 ;  /* 0x0000008e00397308 */ /* 0x000fe20000002400 */
[----:B------:R-:W-:Y:S02]  /*5d60*/  I2FP.F32.S32 R44, R31 ;  /* 0x0000001f002c7245 */ /* 0x000fe40000201400 */
[----:B------:R-:W-:Y:S02]  /*5d70*/  ISETP.GE.AND P5, PT, R28, RZ, PT ;  /* 0x000000ff1c00720c */ /* 0x000fe40003fa6270 */
[----:B------:R-:W-:Y:S02]  /*5d80*/  ISETP.GE.AND P4, PT, R27, RZ, PT ;  /* 0x000000ff1b00720c */ /* 0x000fe40003f86270 */
[----:B------:R-:W-:Y:S03]  /*5d90*/  ISETP.GE.AND P3, PT, R26, RZ, PT ;  /* 0x000000ff1a00720c */ /* 0x000fe60003f66270 */
[----:B------:R-:W-:Y:S01]  /*5da0*/  MUFU.TANH R31, R147 ;  /* 0x00000093001f7308 */ /* 0x000fe20000002400 */
[----:B------:R-:W-:Y:S02]  /*5db0*/  ISETP.GE.AND P2, PT, R7, RZ, PT ;  /* 0x000000ff0700720c */ /* 0x000fe40003f46270 */
[----:B------:R-:W-:Y:S02]  /*5dc0*/  ISETP.GE.AND P6, PT, R6, RZ, PT ;  /* 0x000000ff0600720c */ /* 0x000fe40003fc6270 */
[----:B------:R-:W-:Y:S02]  /*5dd0*/  ISETP.GE.AND P1, PT, R25, RZ, PT ;  /* 0x000000ff1900720c */ /* 0x000fe40003f26270 */
[----:B------:R-:W-:Y:S03]  /*5de0*/  ISETP.GE.AND P0, PT, R24, RZ, PT ;  /* 0x000000ff1800720c */ /* 0x000fe60003f06270 */
[----:B------:R-:W1:Y:S01]  /*5df0*/  MUFU.TANH R150, R150 ;  /* 0x0000009600967308 */ /* 0x000e620000002400 */
[----:B---3--:R-:W-:Y:S02]  /*5e00*/  I2FP.F32.S32 R43, R30 ;  /* 0x0000001e002b7245 */ /* 0x008fe40000201400 */
[----:B------:R-:W-:Y:S02]  /*5e10*/  I2FP.F32.S32 R45, R32 ;  /* 0x00000020002d7245 */ /* 0x000fe40000201400 */
[C---:B------:R-:W-:Y:S02]  /*5e20*/  @!P5 IADD3 R28, -R0.reuse, 0x29, RZ ;  /* 0x00000029001cd810 */ /* 0x040fe40007ffe1ff */
[C---:B------:R-:W-:Y:S03]  /*5e30*/  @!P4 IADD3 R27, -R0.reuse, 0x30, RZ ;  /* 0x00000030001bc810 */ /* 0x040fe60007ffe1ff */
[----:B------:R3:W-:Y:S01]  /*5e40*/  MUFU.TANH R30, R170 ;  /* 0x000000aa001e7308 */ /* 0x0007e20000002400 */
[C---:B------:R-:W-:Y:S01]  /*5e50*/  @!P3 IADD3 R26, -R0.reuse, 0x31, RZ ;  /* 0x00000031001ab810 */ /* 0x040fe20007ffe1ff */
[C---:B--2---:R-:W-:Y:S01]  /*5e60*/  FFMA.FTZ R59, R45.reuse, -UR8, R163 ;  /* 0x800000082d3b7c23 */ /* 0x044fe200080100a3 */
[C---:B------:R-:W-:Y:S01]  /*5e70*/  @!P2 IADD3 R7, -R0.reuse, -0x10, RZ ;  /* 0xfffffff00007a810 */ /* 0x040fe20007ffe1ff */
[----:B----4-:R-:W-:Y:S01]  /*5e80*/  FFMA.FTZ R45, R45, -UR8, R161 ;  /* 0x800000082d2d7c23 */ /* 0x010fe200080100a1 */
[C---:B------:R-:W-:Y:S02]  /*5e90*/  @!P6 IADD3 R6, -R0.reuse, -0xf, RZ ;  /* 0xfffffff10006e810 */ /* 0x040fe40007ffe1ff */
[C---:B------:R-:W-:Y:S03]  /*5ea0*/  @!P1 IADD3 R25, -R0.reuse, 0x38, RZ ;  /* 0x0000003800199810 */ /* 0x040fe60007ffe1ff */
[----:B------:R2:W-:Y:S01]  /*5eb0*/  MUFU.TANH R32, R146 ;  /* 0x0000009200207308 */ /* 0x0005e20000002400 */
[----:B------:R-:W-:Y:S02]  /*5ec0*/  @!P0 IADD3 R24, -R0, 0x39, RZ ;  /* 0x0000003900188810 */ /* 0x000fe40007ffe1ff */
[----:B------:R-:W-:Y:S02]  /*5ed0*/  IABS R0, R0 ;  /* 0x0000000000007213 */ /* 0x000fe40000000000 */
[----:B------:R-:W-:Y:S02]  /*5ee0*/  I2FP.F32.S32 R20, R20 ;  /* 0x0000001400147245 */ /* 0x000fe40000201400 */
[----:B------:R-:W-:Y:S01]  /*5ef0*/  I2FP.F32.S32 R137, R22 ;  /* 0x0000001600897245 */ /* 0x000fe20000201400 */
[----:B------:R-:W-:Y:S01]  /*5f00*/  FFMA.FTZ R22, -R203, R203, 1 ;  /* 0x3f800000cb167423 */ /* 0x000fe200000101cb */
[----:B------:R-:W-:Y:S01]  /*5f10*/  I2FP.F32.S32 R42, R29 ;  /* 0x0000001d002a7245 */ /* 0x000fe20000201400 */
[----:B------:R-:W-:Y:S01]  /*5f20*/  FFMA.FTZ R134, R20, -UR8, R199 ;  /* 0x8000000814867c23 */ /* 0x000fe200080100c7 */
[----:B------:R-:W-:Y:S01]  /*5f30*/  I2FP.F32.S32 R132, R4 ;  /* 0x0000000400847245 */ /* 0x000fe20000201400 */
[----:B------:R4:W-:Y:S01]  /*5f40*/  MUFU.TANH R29, R171 ;  /* 0x000000ab001d7308 */ /* 0x0009e20000002400 */
[----:B------:R-:W-:Y:S01]  /*5f50*/  I2FP.F32.S32 R52, R9 ;  /* 0x0000000900347245 */ /* 0x000fe20000201400 */
[----:B------:R-:W-:Y:S01]  /*5f60*/  FFMA.FTZ R9, -R202, R202, 1 ;  /* 0x3f800000ca097423 */ /* 0x000fe200000101ca */
[----:B------:R-:W-:Y:S01]  /*5f70*/  I2FP.F32.S32 R0, R0 ;  /* 0x0000000000007245 */ /* 0x000fe20000201400 */
[----:B---3--:R-:W-:Y:S01]  /*5f80*/  FMUL.FTZ R170, R22, UR7 ;  /* 0x0000000716aa7c20 */ /* 0x008fe20008410000 */
[----:B------:R-:W-:Y:S01]  /*5f90*/  I2FP.F32.S32 R18, R18 ;  /* 0x0000001200127245 */ /* 0x000fe20000201400 */
[----:B------:R-:W-:Y:S01]  /*5fa0*/  FFMA.FTZ R22, -R169, R169, 1 ;  /* 0x3f800000a9167423 */ /* 0x000fe200000101a9 */
[----:B------:R-:W-:Y:S01]  /*5fb0*/  I2FP.F32.S32 R135, R27 ;  /* 0x0000001b00877245 */ /* 0x000fe20000201400 */
[----:B------:R-:W-:Y:S01]  /*5fc0*/  FFMA.FTZ R27, -R197, R197, 1 ;  /* 0x3f800000c51b7423 */ /* 0x000fe200000101c5 */
[----:B------:R-:W-:Y:S01]  /*5fd0*/  I2FP.F32.S32 R147, R24 ;  /* 0x0000001800937245 */ /* 0x000fe20000201400 */
[----:B------:R-:W-:Y:S01]  /*5fe0*/  FFMA.FTZ R24, R20, -UR8, R175 ;  /* 0x8000000814187c23 */ /* 0x000fe200080100af */
[----:B------:R-:W-:Y:S01]  /*5ff0*/  FFMA.FTZ R20, -R175, R175, 1 ;  /* 0x3f800000af147423 */ /* 0x000fe200000101af */
[----:B--2---:R-:W-:Y:S01]  /*6000*/  I2FP.F32.S32 R146, R25 ;  /* 0x0000001900927245 */ /* 0x004fe20000201400 */
[----:B------:R-:W-:Y:S01]  /*6010*/  FFMA.FTZ R132, R132, -UR8, R198 ;  /* 0x8000000884847c23 */ /* 0x000fe200080100c6 */
[----:B------:R-:W-:Y:S01]  /*6020*/  I2FP.F32.S32 R48, R37 ;  /* 0x0000002500307245 */ /* 0x000fe20000201400 */
[----:B------:R-:W-:Y:S01]  /*6030*/  FFMA.FTZ R25, -R198, R198, 1 ;  /* 0x3f800000c6197423 */ /* 0x000fe200000101c6 */
[----:B------:R-:W-:Y:S01]  /*6040*/  I2FP.F32.S32 R17, R17 ;  /* 0x0000001100117245 */ /* 0x000fe20000201400 */
[----:B------:R-:W-:Y:S01]  /*6050*/  FMUL.FTZ R168, R9, UR7 ;  /* 0x0000000709a87c20 */ /* 0x000fe20008410000 */
[----:B------:R-:W-:Y:S01]  /*6060*/  I2FP.F32.S32 R65, R7 ;  /* 0x0000000700417245 */ /* 0x000fe20000201400 */
[----:B------:R-:W-:Y:S01]  /*6070*/  FFMA.FTZ R7, R0, -UR8, R204 ;  /* 0x8000000800077c23 */ /* 0x000fe200080100cc */
[----:B------:R-:W-:Y:S01]  /*6080*/  FMUL.FTZ R198, R27, UR7 ;  /* 0x000000071bc67c20 */ /* 0x000fe20008410000 */
[----:B------:R-:W-:Y:S01]  /*6090*/  FFMA.FTZ R37, R18, -UR8, R169 ;  /* 0x8000000812257c23 */ /* 0x000fe200080100a9 */
[----:B------:R-:W-:Y:S01]  /*60a0*/  FFMA.FTZ R9, R0, -UR8, R165 ;  /* 0x8000000800097c23 */ /* 0x000fe200080100a5 */
[----:B------:R-:W-:Y:S01]  /*60b0*/  I2FP.F32.S32 R133, R5 ;  /* 0x0000000500857245 */ /* 0x000fe20000201400 */
[----:B------:R-:W-:Y:S01]  /*60c0*/  FFMA.FTZ R27, -R165, R165, 1 ;  /* 0x3f800000a51b7423 */ /* 0x000fe200000101a5 */
[----:B------:R-:W-:Y:S01]  /*60d0*/  FMUL.FTZ R169, R20, UR7 ;  /* 0x0000000714a97c20 */ /* 0x000fe20008410000 */
[----:B------:R-:W-:Y:S01]  /*60e0*/  FFMA.FTZ R0, -R12, R12, 1 ;  /* 0x3f8000000c007423 */ /* 0x000fe2000001010c */
[----:B------:R-:W-:Y:S01]  /*60f0*/  I2FP.F32.S32 R64, R23 ;  /* 0x0000001700407245 */ /* 0x000fe20000201400 */
[----:B------:R-:W-:Y:S01]  /*6100*/  FFMA.FTZ R20, -R13, R13, 1 ;  /* 0x3f8000000d147423 */ /* 0x000fe2000001010d */
[----:B------:R-:W-:Y:S01]  /*6110*/  I2FP.F32.S32 R47, R36 ;  /* 0x00000024002f7245 */ /* 0x000fe20000201400 */
[----:B------:R-:W-:Y:S01]  /*6120*/  FMUL.FTZ R165, R22, UR7 ;  /* 0x0000000716a57c20 */ /* 0x000fe20008410000 */
[----:B------:R-:W-:Y:S01]  /*6130*/  I2FP.F32.S32 R51, R8 ;  /* 0x0000000800337245 */ /* 0x000fe20000201400 */
[----:B------:R-:W-:Y:S01]  /*6140*/  FFMA.FTZ R8, -R201, R201, 1 ;  /* 0x3f800000c9087423 */ /* 0x000fe200000101c9 */
[----:B------:R-:W-:Y:S01]  /*6150*/  I2FP.F32.S32 R21, R21 ;  /* 0x0000001500157245 */ /* 0x000fe20000201400 */
[----:B------:R-:W-:Y:S01]  /*6160*/  FFMA.FTZ R23, -R204, R204, 1 ;  /* 0x3f800000cc177423 */ /* 0x000fe200000101cc */
[----:B------:R-:W-:Y:S01]  /*6170*/  FFMA.FTZ R22, R18, -UR8, R140 ;  /* 0x8000000812167c23 */ /* 0x000fe2000801008c */
[----:B------:R2:W-:Y:S01]  /*6180*/  MUFU.TANH R142, R182 ;  /* 0x000000b6008e7308 */ /* 0x0005e20000002400 */
[----:B------:R-:W-:Y:S01]  /*6190*/  FFMA.FTZ R18, -R141, R141, 1 ;  /* 0x3f8000008d127423 */ /* 0x000fe2000001018d */
[----:B------:R-:W-:Y:S01]  /*61a0*/  FFMA.FTZ R36, R17, -UR8, R141 ;  /* 0x8000000811247c23 */ /* 0x000fe2000801008d */
[----:B------:R-:W-:Y:S01]  /*61b0*/  I2FP.F32.S32 R39, R39 ;  /* 0x0000002700277245 */ /* 0x000fe20000201400 */
[----:B------:R-:W-:Y:S01]  /*61c0*/  FMUL.FTZ R174, R0, UR7 ;  /* 0x0000000700ae7c20 */ /* 0x000fe20008410000 */
[----:B------:R-:W-:Y:S01]  /*61d0*/  FFMA.FTZ R133, R133, -UR8, R197 ;  /* 0x8000000885857c23 */ /* 0x000fe200080100c5 */
[----:B------:R-:W-:Y:S01]  /*61e0*/  FMUL.FTZ R180, R20, UR7 ;  /* 0x0000000714b47c20 */ /* 0x000fe20008410000 */
[----:B------:R-:W-:Y:S03]  /*61f0*/  FFMA.FTZ R0, -R53, R53, 1 ;  /* 0x3f80000035007423 */ /* 0x000fe60000010135 */
[----:B------:R-:W3:Y:S01]  /*6200*/  MUFU.TANH R155, R155 ;  /* 0x0000009b009b7308 */ /* 0x000ee20000002400 */
[----:B------:R-:W-:Y:S01]  /*6210*/  FFMA.FTZ R62, R48, -UR8, R53 ;  /* 0x80000008303e7c23 */ /* 0x000fe20008010035 */
[----:B------:R-:W-:Y:S01]  /*6220*/  I2FP.F32.S32 R136, R26 ;  /* 0x0000001a00887245 */ /* 0x000fe20000201400 */
[----:B------:R-:W-:Y:S01]  /*6230*/  FMUL.FTZ R197, R8, UR7 ;  /* 0x0000000708c57c20 */ /* 0x000fe20008410000 */
[----:B------:R-:W-:Y:S01]  /*6240*/  FMUL.FTZ R166, R23, UR7 ;  /* 0x0000000717a67c20 */ /* 0x000fe20008410000 */
[----:B------:R-:W-:Y:S01]  /*6250*/  FFMA.FTZ R20, -R54, R54, 1 ;  /* 0x3f80000036147423 */ /* 0x000fe20000010136 */
[----:B------:R-:W-:Y:S01]  /*6260*/  FFMA.FTZ R61, R47, -UR8, R54 ;  /* 0x800000082f3d7c23 */ /* 0x000fe20008010036 */
[----:B------:R-:W-:Y:S03]  /*6270*/  I2FP.F32.S32 R40, R40 ;  /* 0x0000002800287245 */ /* 0x000fe60000201400 */
[----:B------:R3:W-:Y:S01]  /*6280*/  MUFU.TANH R141, R183 ;  /* 0x000000b7008d7308 */ /* 0x0007e20000002400 */
[----:B------:R-:W-:Y:S01]  /*6290*/  FFMA.FTZ R26, -R200, R200, 1 ;  /* 0x3f800000c81a7423 */ /* 0x000fe200000101c8 */
[----:B------:R-:W-:Y:S01]  /*62a0*/  FFMA.FTZ R8, -R199, R199, 1 ;  /* 0x3f800000c7087423 */ /* 0x000fe200000101c7 */
[----:B------:R-:W-:Y:S01]  /*62b0*/  FFMA.FTZ R66, R21, -UR8, R181 ;  /* 0x8000000815427c23 */ /* 0x000fe200080100b5 */
[----:B------:R-:W-:Y:S01]  /*62c0*/  FFMA.FTZ R23, -R181, R181, 1 ;  /* 0x3f800000b5177423 */ /* 0x000fe200000101b5 */
[----:B------:R-:W-:Y:S01]  /*62d0*/  FFMA.FTZ R67, R21, -UR8, R200 ;  /* 0x8000000815437c23 */ /* 0x000fe200080100c8 */
[----:B------:R-:W-:Y:S01]  /*62e0*/  FMUL.FTZ R181, R25, UR7 ;  /* 0x0000000719b57c20 */ /* 0x000fe20008410000 */
[----:B------:R-:W-:Y:S03]  /*62f0*/  FFMA.FTZ R21, -R172, R172, 1 ;  /* 0x3f800000ac157423 */ /* 0x000fe600000101ac */
[----:B------:R-:W3:Y:S01]  /*6300*/  MUFU.TANH R159, R159 ;  /* 0x0000009f009f7308 */ /* 0x000ee20000002400 */
[----:B------:R-:W-:Y:S01]  /*6310*/  FFMA.FTZ R50, R39, -UR8, R164 ;  /* 0x8000000827327c23 */ /* 0x000fe200080100a4 */
[----:B------:R-:W-:Y:S01]  /*6320*/  FFMA.FTZ R25, -R164, R164, 1 ;  /* 0x3f800000a4197423 */ /* 0x000fe200000101a4 */
[----:B------:R-:W-:Y:S01]  /*6330*/  FMUL.FTZ R164, R27, UR7 ;  /* 0x000000071ba47c20 */ /* 0x000fe20008410000 */
[----:B------:R-:W-:Y:S01]  /*6340*/  FMUL.FTZ R175, R26, UR7 ;  /* 0x000000071aaf7c20 */ /* 0x000fe20008410000 */
[----:B----4-:R-:W-:Y:S01]  /*6350*/  FMUL.FTZ R171, R8, UR7 ;  /* 0x0000000708ab7c20 */ /* 0x010fe20008410000 */
[C---:B------:R-:W-:Y:S01]  /*6360*/  FFMA.FTZ R8, R40.reuse, -UR8, R167 ;  /* 0x8000000828087c23 */ /* 0x040fe200080100a7 */
[----:B------:R-:W-:Y:S03]  /*6370*/  FFMA.FTZ R26, -R167, R167, 1 ;  /* 0x3f800000a71a7423 */ /* 0x000fe600000101a7 */
[----:B------:R4:W-:Y:S01]  /*6380*/  MUFU.TANH R53, R207 ;  /* 0x000000cf00357308 */ /* 0x0009e20000002400 */
[----:B------:R-:W-:Y:S01]  /*6390*/  FMUL.FTZ R167, R21, UR7 ;  /* 0x0000000715a77c20 */ /* 0x000fe20008410000 */
[----:B------:R-:W-:Y:S01]  /*63a0*/  FFMA.FTZ R21, -R157, R157, 1 ;  /* 0x3f8000009d157423 */ /* 0x000fe2000001019d */
[----:B------:R-:W-:Y:S01]  /*63b0*/  I2FP.F32.S32 R19, R19 ;  /* 0x0000001300137245 */ /* 0x000fe20000201400 */
[----:B------:R-:W-:Y:S01]  /*63c0*/  FFMA.FTZ R63, R40, -UR8, R201 ;  /* 0x80000008283f7c23 */ /* 0x000fe200080100c9 */
[----:B------:R-:W-:Y:S01]  /*63d0*/  I2FP.F32.S32 R16, R16 ;  /* 0x0000001000107245 */ /* 0x000fe20000201400 */
[----:B------:R-:W-:Y:S01]  /*63e0*/  FMUL.FTZ R200, R0, UR7 ;  /* 0x0000000700c87c20 */ /* 0x000fe20008410000 */
[----:B------:R-:W-:Y:S03]  /*63f0*/  I2FP.F32.S32 R4, R10 ;  /* 0x0000000a00047245 */ /* 0x000fe60000201400 */
[----:B------:R4:W-:Y:S01]  /*6400*/  MUFU.TANH R54, R206 ;  /* 0x000000ce00367308 */ /* 0x0009e20000002400 */
[----:B------:R-:W-:Y:S01]  /*6410*/  I2FP.F32.S32 R41, R28 ;  /* 0x0000001c00297245 */ /* 0x000fe20000201400 */
[----:B------:R-:W-:Y:S01]  /*6420*/  FFMA.FTZ R10, R137, -UR8, R202 ;  /* 0x80000008890a7c23 */ /* 0x000fe200080100ca */
[----:B------:R-:W-:Y:S01]  /*6430*/  FMUL.FTZ R201, R21, UR7 ;  /* 0x0000000715c97c20 */ /* 0x000fe20008410000 */
[----:B------:R-:W-:Y:S01]  /*6440*/  FFMA.FTZ R0, -R148, R148, 1 ;  /* 0x3f80000094007423 */ /* 0x000fe20000010194 */
[----:B------:R-:W-:Y:S01]  /*6450*/  I2FP.F32.S32 R49, R38 ;  /* 0x0000002600317245 */ /* 0x000fe20000201400 */
[----:B------:R-:W-:Y:S01]  /*6460*/  FMUL.FTZ R202, R25, UR7 ;  /* 0x0000000719ca7c20 */ /* 0x000fe20008410000 */
[----:B------:R-:W-:Y:S03]  /*6470*/  I2FP.F32.S32 R46, R35 ;  /* 0x00000023002e7245 */ /* 0x000fe60000201400 */
[----:B------:R-:W4:Y:S01]  /*6480*/  MUFU.TANH R162, R162 ;  /* 0x000000a200a27308 */ /* 0x000f220000002400 */
[----:B--2---:R-:W-:Y:S01]  /*6490*/  FMUL.FTZ R182, R20, UR7 ;  /* 0x0000000714b67c20 */ /* 0x004fe20008410000 */
[----:B-1----:R-:W-:Y:S01]  /*64a0*/  FFMA.FTZ R21, R17, -UR8, R150 ;  /* 0x8000000811157c23 */ /* 0x002fe20008010096 */
[----:B------:R-:W-:Y:S01]  /*64b0*/  I2FP.F32.S32 R5, R11 ;  /* 0x0000000b00057245 */ /* 0x000fe20000201400 */
[----:B------:R-:W-:Y:S01]  /*64c0*/  FFMA.FTZ R38, R19, -UR8, R172 ;  /* 0x8000000813267c23 */ /* 0x000fe200080100ac */
[----:B------:R-:W-:Y:S01]  /*64d0*/  FFMA.FTZ R35, R16, -UR8, R148 ;  /* 0x8000000810237c23 */ /* 0x000fe20008010094 */
[----:B------:R-:W-:Y:S01]  /*64e0*/  FFMA.FTZ R25, -R150, R150, 1 ;  /* 0x3f80000096197423 */ /* 0x000fe20000010196 */
[----:B---3--:R-:W-:Y:S03]  /*64f0*/  FFMA.FTZ R20, R16, -UR8, R155 ;  /* 0x8000000810147c23 */ /* 0x008fe6000801009b */
[----:B------:R1:W-:Y:S01]  /*6500*/  MUFU.TANH R27, R179 ;  /* 0x000000b3001b7308 */ /* 0x0003e20000002400 */
[----:B------:R-:W-:Y:S01]  /*6510*/  FFMA.FTZ R17, -R33, R33, 1 ;  /* 0x3f80000021117423 */ /* 0x000fe20000010121 */
[----:B------:R-:W-:Y:S01]  /*6520*/  FFMA.FTZ R11, R64, -UR8, R203 ;  /* 0x80000008400b7c23 */ /* 0x000fe200080100cb */
[----:B------:R-:W-:Y:S01]  /*6530*/  FMUL.FTZ R172, R23, UR7 ;  /* 0x0000000717ac7c20 */ /* 0x000fe20008410000 */
[----:B------:R-:W-:Y:S01]  /*6540*/  FFMA.FTZ R16, -R155, R155, 1 ;  /* 0x3f8000009b107423 */ /* 0x000fe2000001019b */
[----:B------:R-:W-:Y:S01]  /*6550*/  FFMA.FTZ R13, R39, -UR8, R13 ;  /* 0x80000008270d7c23 */ /* 0x000fe2000801000d */
[----:B------:R-:W-:Y:S01]  /*6560*/  FFMA.FTZ R23, R19, -UR8, R138 ;  /* 0x8000000813177c23 */ /* 0x000fe2000801008a */
[----:B------:R-:W-:Y:S03]  /*6570*/  FMUL.FTZ R203, R18, UR7 ;  /* 0x0000000712cb7c20 */ /* 0x000fe60008410000 */
[----:B------:R-:W2:Y:S01]  /*6580*/  MUFU.TANH R158, R158 ;  /* 0x0000009e009e7308 */ /* 0x000ea20000002400 */
[----:B------:R-:W-:Y:S01]  /*6590*/  FMUL.FTZ R183, R0, UR7 ;  /* 0x0000000700b77c20 */ /* 0x000fe20008410000 */
[----:B------:R-:W-:Y:S01]  /*65a0*/  FFMA.FTZ R19, -R140, R140, 1 ;  /* 0x3f8000008c137423 */ /* 0x000fe2000001018c */
[----:B------:R-:W-:Y:S01]  /*65b0*/  FFMA.FTZ R0, -R34, R34, 1 ;  /* 0x3f80000022007423 */ /* 0x000fe20000010122 */
[----:B------:R-:W-:Y:S01]  /*65c0*/  FFMA.FTZ R47, R47, -UR8, R159 ;  /* 0x800000082f2f7c23 */ /* 0x000fe2000801009f */
[----:B------:R-:W-:Y:S01]  /*65d0*/  FFMA.FTZ R18, -R159, R159, 1 ;  /* 0x3f8000009f127423 */ /* 0x000fe2000001019f */
[----:B----4-:R-:W-:Y:S01]  /*65e0*/  FMUL.FTZ R207, R25, UR7 ;  /* 0x0000000719cf7c20 */ /* 0x010fe20008410000 */
[----:B------:R-:W-:Y:S03]  /*65f0*/  FMUL.FTZ R159, R17, UR7 ;  /* 0x00000007119f7c20 */ /* 0x000fe60008410000 */
[----:B------:R3:W-:Y:S01]  /*6600*/  MUFU.TANH R40, R173 ;  /* 0x000000ad00287308 */ /* 0x0007e20000002400 */
[----:B------:R-:W-:Y:S01]  /*6610*/  FMUL.FTZ R206, R16, UR7 ;  /* 0x0000000710ce7c20 */ /* 0x000fe20008410000 */
[----:B------:R-:W-:Y:S01]  /*6620*/  FFMA.FTZ R25, -R160, R160, 1 ;  /* 0x3f800000a0197423 */ /* 0x000fe200000101a0 */
[----:B------:R-:W-:Y:S01]  /*6630*/  FFMA.FTZ R17, -R161, R161, 1 ;  /* 0x3f800000a1117423 */ /* 0x000fe200000101a1 */
[----:B------:R-:W-:Y:S01]  /*6640*/  FFMA.FTZ R16, -R162, R162, 1 ;  /* 0x3f800000a2107423 */ /* 0x000fe200000101a2 */
[----:B------:R-:W-:Y:S01]  /*6650*/  FFMA.FTZ R60, R46, -UR8, R162 ;  /* 0x800000082e3c7c23 */ /* 0x000fe200080100a2 */
[----:B------:R-:W-:Y:S01]  /*6660*/  FMUL.FTZ R162, R0, UR7 ;  /* 0x0000000700a27c20 */ /* 0x000fe20008410000 */
[----:B------:R-:W-:Y:S03]  /*6670*/  FFMA.FTZ R0, -R163, R163, 1 ;  /* 0x3f800000a3007423 */ /* 0x000fe600000101a3 */
[----:B------:R4:W-:Y:S01]  /*6680*/  MUFU.TANH R28, R177 ;  /* 0x000000b1001c7308 */ /* 0x0009e20000002400 */
[----:B------:R-:W-:Y:S01]  /*6690*/  FMUL.FTZ R199, R26, UR7 ;  /* 0x000000071ac77c20 */ /* 0x000fe20008410000 */
[----:B------:R-:W-:Y:S01]  /*66a0*/  FMUL.FTZ R225, R25, UR7 ;  /* 0x0000000719e17c20 */ /* 0x000fe20008410000 */
[----:B-1----:R-:W-:Y:S01]  /*66b0*/  FMUL.FTZ R179, R17, UR7 ;  /* 0x0000000711b37c20 */ /* 0x002fe20008410000 */
[----:B------:R-:W-:Y:S01]  /*66c0*/  FFMA.FTZ R26, -R138, R138, 1 ;  /* 0x3f8000008a1a7423 */ /* 0x000fe2000001018a */
[----:B------:R-:W-:Y:S01]  /*66d0*/  FFMA.FTZ R17, R5, -UR8, R139 ;  /* 0x8000000805117c23 */ /* 0x000fe2000801008b */
[----:B------:R-:W-:Y:S01]  /*66e0*/  FFMA.FTZ R25, -R139, R139, 1 ;  /* 0x3f8000008b197423 */ /* 0x000fe2000001018b */
[----:B------:R-:W-:Y:S03]  /*66f0*/  FFMA.FTZ R46, R46, -UR8, R160 ;  /* 0x800000082e2e7c23 */ /* 0x000fe600080100a0 */
[----:B------:R1:W-:Y:S01]  /*6700*/  MUFU.TANH R39, R176 ;  /* 0x000000b000277308 */ /* 0x0003e20000002400 */
[----:B------:R-:W-:Y:S01]  /*6710*/  FMUL.FTZ R204, R19, UR7 ;  /* 0x0000000713cc7c20 */ /* 0x000fe20008410000 */
[----:B------:R-:W-:Y:S01]  /*6720*/  FMUL.FTZ R160, R0, UR7 ;  /* 0x0000000700a07c20 */ /* 0x000fe20008410000 */
[----:B------:R-:W-:Y:S01]  /*6730*/  I2FP.F32.S32 R15, R15 ;  /* 0x0000000f000f7245 */ /* 0x000fe20000201400 */
[----:B--2---:R-:W-:Y:S01]  /*6740*/  FFMA.FTZ R19, -R158, R158, 1 ;  /* 0x3f8000009e137423 */ /* 0x004fe2000001019e */
[----:B------:R-:W-:Y:S01]  /*6750*/  FFMA.FTZ R0, -R58, R58, 1 ;  /* 0x3f8000003a007423 */ /* 0x000fe2000001013a */
[----:B------:R-:W-:Y:S01]  /*6760*/  FMUL.FTZ R161, R16, UR7 ;  /* 0x0000000710a17c20 */ /* 0x000fe20008410000 */
[----:B------:R-:W-:Y:S03]  /*6770*/  I2FP.F32.S32 R14, R14 ;  /* 0x0000000e000e7245 */ /* 0x000fe60000201400 */
[----:B------:R2:W-:Y:S01]  /*6780*/  MUFU.TANH R140, R178 ;  /* 0x000000b2008c7308 */ /* 0x0005e20000002400 */
[----:B---3--:R-:W-:Y:S01]  /*6790*/  FMUL.FTZ R173, R19, UR7 ;  /* 0x0000000713ad7c20 */ /* 0x008fe20008410000 */
[----:B------:R-:W-:Y:S01]  /*67a0*/  FFMA.FTZ R16, -R57, R57, 1 ;  /* 0x3f80000039107423 */ /* 0x000fe20000010139 */
[----:B----4-:R-:W-:Y:S01]  /*67b0*/  FMUL.FTZ R177, R0, UR7 ;  /* 0x0000000700b17c20 */ /* 0x010fe20008410000 */
[C---:B------:R-:W-:Y:S01]  /*67c0*/  FFMA.FTZ R34, R15.reuse, -UR8, R34 ;  /* 0x800000080f227c23 */ /* 0x040fe20008010022 */
[----:B------:R-:W-:Y:S01]  /*67d0*/  FFMA.FTZ R19, R15, -UR8, R156 ;  /* 0x800000080f137c23 */ /* 0x000fe2000801009c */
[----:B------:R-:W-:Y:S01]  /*67e0*/  FFMA.FTZ R0, -R31, R31, 1 ;  /* 0x3f8000001f007423 */ /* 0x000fe2000001011f */
[----:B------:R-:W-:Y:S03]  /*67f0*/  FFMA.FTZ R15, -R149, R149, 1 ;  /* 0x3f800000950f7423 */ /* 0x000fe60000010195 */
[----:B------:R-:W3:Y:S01]  /*6800*/  MUFU.TANH R55, R205 ;  /* 0x000000cd00377308 */ /* 0x000ee20000002400 */
[----:B------:R-:W-:Y:S01]  /*6810*/  FMUL.FTZ R163, R18, UR7 ;  /* 0x0000000712a37c20 */ /* 0x000fe20008410000 */
[----:B-1----:R-:W-:Y:S01]  /*6820*/  FMUL.FTZ R176, R16, UR7 ;  /* 0x0000000710b07c20 */ /* 0x002fe20008410000 */
[C---:B------:R-:W-:Y:S01]  /*6830*/  FFMA.FTZ R33, R14.reuse, -UR8, R33 ;  /* 0x800000080e217c23 */ /* 0x040fe20008010021 */
[----:B------:R-:W-:Y:S01]  /*6840*/  FFMA.FTZ R18, R14, -UR8, R149 ;  /* 0x800000080e127c23 */ /* 0x000fe20008010095 */
[C---:B------:R-:W-:Y:S01]  /*6850*/  FFMA.FTZ R31, R4.reuse, -UR8, R31 ;  /* 0x80000008041f7c23 */ /* 0x040fe2000801001f */
[----:B------:R-:W-:Y:S01]  /*6860*/  FFMA.FTZ R16, R4, -UR8, R145 ;  /* 0x8000000804107c23 */ /* 0x000fe20008010091 */
[----:B------:R-:W-:Y:S03]  /*6870*/  FFMA.FTZ R58, R44, -UR8, R58 ;  /* 0x800000082c3a7c23 */ /* 0x000fe6000801003a */
[----:B------:R1:W4:Y:S01]  /*6880*/  MUFU.TANH R139, R208 ;  /* 0x000000d0008b7308 */ /* 0x0003220000002400 */
[----:B--2---:R-:W-:Y:S01]  /*6890*/  FMUL.FTZ R178, R0, UR7 ;  /* 0x0000000700b27c20 */ /* 0x004fe20008410000 */
[----:B------:R-:W-:Y:S01]  /*68a0*/  FFMA.FTZ R14, -R32, R32, 1 ;  /* 0x3f800000200e7423 */ /* 0x000fe20000010120 */
[----:B------:R-:W-:Y:S01]  /*68b0*/  FFMA.FTZ R4, -R145, R145, 1 ;  /* 0x3f80000091047423 */ /* 0x000fe20000010191 */
[----:B------:R-:W-:Y:S01]  /*68c0*/  FMUL.FTZ R229, R15, UR7 ;  /* 0x000000070fe57c20 */ /* 0x000fe20008410000 */
[----:B------:R-:W-:Y:S01]  /*68d0*/  FFMA.FTZ R0, -R30, R30, 1 ;  /* 0x3f8000001e007423 */ /* 0x000fe2000001011e */
[----:B------:R-:W-:Y:S01]  /*68e0*/  FFMA.FTZ R32, R5, -UR8, R32 ;  /* 0x8000000805207c23 */ /* 0x000fe20008010020 */
[----:B------:R-:W-:Y:S03]  /*68f0*/  FFMA.FTZ R44, R44, -UR8, R144 ;  /* 0x800000082c2c7c23 */ /* 0x000fe60008010090 */
[----:B------:R2:W4:Y:S01]  /*6900*/  MUFU.TANH R138, R209 ;  /* 0x000000d1008a7308 */ /* 0x0005220000002400 */
[----:B------:R-:W-:Y:S01]  /*6910*/  FFMA.FTZ R15, -R144, R144, 1 ;  /* 0x3f800000900f7423 */ /* 0x000fe20000010190 */
[----:B------:R-:W-:Y:S01]  /*6920*/  FFMA.FTZ R5, -R29, R29, 1 ;  /* 0x3f8000001d057423 */ /* 0x000fe2000001011d */
[----:B------:R-:W-:Y:S01]  /*6930*/  FMUL.FTZ R231, R4, UR7 ;  /* 0x0000000704e77c20 */ /* 0x000fe20008410000 */
[----:B------:R-:W-:Y:S01]  /*6940*/  FMUL.FTZ R228, R0, UR7 ;  /* 0x0000000700e47c20 */ /* 0x000fe20008410000 */
[----:B------:R-:W-:Y:S01]  /*6950*/  FFMA.FTZ R4, -R56, R56, 1 ;  /* 0x3f80000038047423 */ /* 0x000fe20000010138 */
[----:B---3--:R-:W-:Y:S01]  /*6960*/  FFMA.FTZ R0, -R55, R55, 1 ;  /* 0x3f80000037007423 */ /* 0x008fe20000010137 */
[----:B------:R-:W-:Y:S03]  /*6970*/  FFMA.FTZ R57, R43, -UR8, R57 ;  /* 0x800000082b397c23 */ /* 0x000fe60008010039 */
[----:B------:R3:W-:Y:S01]  /*6980*/  MUFU.TANH R144, R213 ;  /* 0x000000d500907308 */ /* 0x0007e20000002400 */
[----:B-1----:R-:W-:Y:S01]  /*6990*/  FMUL.FTZ R208, R14, UR7 ;  /* 0x000000070ed07c20 */ /* 0x002fe20008410000 */
[----:B------:R-:W-:Y:S01]  /*69a0*/  FMUL.FTZ R232, R25, UR7 ;  /* 0x0000000719e87c20 */ /* 0x000fe20008410000 */
[C---:B------:R-:W-:Y:S01]  /*69b0*/  FFMA.FTZ R56, R42.reuse, -UR8, R56 ;  /* 0x800000082a387c23 */ /* 0x040fe20008010038 */
[----:B------:R-:W-:Y:S01]  /*69c0*/  FFMA.FTZ R55, R41, -UR8, R55 ;  /* 0x8000000829377c23 */ /* 0x000fe20008010037 */
[----:B------:R-:W-:Y:S01]  /*69d0*/  FFMA.FTZ R43, R43, -UR8, R143 ;  /* 0x800000082b2b7c23 */ /* 0x000fe2000801008f */
[----:B------:R-:W-:Y:S01]  /*69e0*/  FFMA.FTZ R14, -R143, R143, 1 ;  /* 0x3f8000008f0e7423 */ /* 0x000fe2000001018f */
[----:B------:R-:W-:Y:S01]  /*69f0*/  FFMA.FTZ R42, R42, -UR8, R142 ;  /* 0x800000082a2a7c23 */ /* 0x000fe2000801008e */
[----:B------:R-:W-:Y:S01]  /*6a00*/  FFMA.FTZ R25, -R142, R142, 1 ;  /* 0x3f8000008e197423 */ /* 0x000fe2000001018e */
[----:B--2---:R-:W-:Y:S01]  /*6a10*/  FMUL.FTZ R209, R5, UR7 ;  /* 0x0000000705d17c20 */ /* 0x004fe20008410000 */
[----:B------:R-:W-:Y:S01]  /*6a20*/  FFMA.FTZ R41, R41, -UR8, R141 ;  /* 0x8000000829297c23 */ /* 0x000fe2000801008d */
[----:B------:R-:W-:Y:S01]  /*6a30*/  FFMA.FTZ R5, -R141, R141, 1 ;  /* 0x3f8000008d057423 */ /* 0x000fe2000001018d */
[----:B------:R-:W1:Y:S01]  /*6a40*/  MUFU.TANH R145, R210 ;  /* 0x000000d200917308 */ /* 0x000e620000002400 */
[----:B------:R-:W-:Y:S01]  /*6a50*/  PLOP3.LUT P0, PT, PT, PT, UP0, 0x80, 0x0 ;  /* 0x000000000000781c */ /* 0x000fe20003f0f008 */
[----:B------:R-:W-:Y:S01]  /*6a60*/  FMUL.FTZ R233, R0, UR7 ;  /* 0x0000000700e97c20 */ /* 0x000fe20008410000 */
[----:B------:R-:W-:Y:S01]  /*6a70*/  FFMA.FTZ R0, -R54, R54, 1 ;  /* 0x3f80000036007423 */ /* 0x000fe20000010136 */
[----:B------:R-:W-:Y:S01]  /*6a80*/  FMUL.FTZ R205, R26, UR7 ;  /* 0x000000071acd7c20 */ /* 0x000fe20008410000 */
[----:B------:R-:W-:Y:S01]  /*6a90*/  FFMA.FTZ R26, -R156, R156, 1 ;  /* 0x3f8000009c1a7423 */ /* 0x000fe2000001019c */
[----:B------:R-:W-:Y:S01]  /*6aa0*/  I2FP.F32.S32 R6, R6 ;  /* 0x0000000600067245 */ /* 0x000fe20000201400 */
[----:B---3--:R-:W-:Y:S03]  /*6ab0*/  FMUL.FTZ R213, R4, UR7 ;  /* 0x0000000704d57c20 */ /* 0x008fe60008410000 */
[----:B------:R-:W2:Y:S01]  /*6ac0*/  MUFU.TANH R143, R214 ;  /* 0x000000d6008f7308 */ /* 0x000ea20000002400 */
[----:B------:R-:W-:Y:S01]  /*6ad0*/  FMUL.FTZ R247, R5, UR7 ;  /* 0x0000000705f77c20 */ /* 0x000fe20008410000 */
[----:B------:R-:W-:Y:S01]  /*6ae0*/  FMUL.FTZ R243, R0, UR7 ;  /* 0x0000000700f37c20 */ /* 0x000fe20008410000 */
[----:B------:R-:W-:Y:S01]  /*6af0*/  FMUL.FTZ R235, R15, UR7 ;  /* 0x000000070feb7c20 */ /* 0x000fe20008410000 */
[----:B------:R-:W-:Y:S01]  /*6b00*/  FMUL.FTZ R234, R14, UR7 ;  /* 0x000000070eea7c20 */ /* 0x000fe20008410000 */
[----:B------:R-:W-:Y:S01]  /*6b10*/  FFMA.FTZ R4, -R53, R53, 1 ;  /* 0x3f80000035047423 */ /* 0x000fe20000010135 */
[----:B------:R-:W-:Y:S01]  /*6b20*/  FFMA.FTZ R5, -R28, R28, 1 ;  /* 0x3f8000001c057423 */ /* 0x000fe2000001011c */
[----:B------:R-:W-:Y:S03]  /*6b30*/  FFMA.FTZ R0, -R27, R27, 1 ;  /* 0x3f8000001b007423 */ /* 0x000fe6000001011b */
[----:B------:R-:W3:Y:S01]  /*6b40*/  MUFU.TANH R142, R215 ;  /* 0x000000d7008e7308 */ /* 0x000ee20000002400 */
[----:B------:R-:W-:Y:S01]  /*6b50*/  FFMA.FTZ R15, R52, -UR8, R40 ;  /* 0x80000008340f7c23 */ /* 0x000fe20008010028 */
[----:B------:R-:W-:Y:S01]  /*6b60*/  FFMA.FTZ R14, R51, -UR8, R39 ;  /* 0x80000008330e7c23 */ /* 0x000fe20008010027 */
[----:B------:R-:W-:Y:S01]  /*6b70*/  FMUL.FTZ R230, R26, UR7 ;  /* 0x000000071ae67c20 */ /* 0x000fe20008410000 */
[----:B------:R-:W-:Y:S01]  /*6b80*/  FFMA.FTZ R40, -R40, R40, 1 ;  /* 0x3f80000028287423 */ /* 0x000fe20000010128 */
[----:B------:R-:W-:Y:S01]  /*6b90*/  FFMA.FTZ R39, -R39, R39, 1 ;  /* 0x3f80000027277423 */ /* 0x000fe20000010127 */
[----:B------:R-:W-:Y:S01]  /*6ba0*/  FMUL.FTZ R248, R25, UR7 ;  /* 0x0000000719f87c20 */ /* 0x000fe20008410000 */
[C---:B------:R-:W-:Y:S03]  /*6bb0*/  FFMA.FTZ R28, R65.reuse, -UR8, R28 ;  /* 0x80000008411c7c23 */ /* 0x040fe6000801001c */
[----:B------:R-:W3:Y:S01]  /*6bc0*/  MUFU.TANH R141, R216 ;  /* 0x000000d8008d7308 */ /* 0x000ee20000002400 */
[----:B------:R-:W-:Y:S01]  /*6bd0*/  FFMA.FTZ R26, R64, -UR8, R140 ;  /* 0x80000008401a7c23 */ /* 0x000fe2000801008c */
[----:B------:R-:W-:Y:S01]  /*6be0*/  FMUL.FTZ R238, R4, UR7 ;  /* 0x0000000704ee7c20 */ /* 0x000fe20008410000 */
[C---:B------:R-:W-:Y:S01]  /*6bf0*/  FFMA.FTZ R27, R6.reuse, -UR8, R27 ;  /* 0x80000008061b7c23 */ /* 0x040fe2000801001b */
[----:B----4-:R-:W-:Y:S01]  /*6c00*/  FFMA.FTZ R65, R65, -UR8, R139 ;  /* 0x8000000841417c23 */ /* 0x010fe2000801008b */
[----:B------:R-:W-:Y:S01]  /*6c10*/  FFMA.FTZ R25, R137, -UR8, R138 ;  /* 0x8000000889197c23 */ /* 0x000fe2000801008a */
[----:B-1----:R-:W-:Y:S01]  /*6c20*/  FFMA.FTZ R64, R6, -UR8, R145 ;  /* 0x8000000806407c23 */ /* 0x002fe20008010091 */
[----:B------:R-:W-:Y:S01]  /*6c30*/  FMUL.FTZ R239, R5, UR7 ;  /* 0x0000000705ef7c20 */ /* 0x000fe20008410000 */
[----:B------:R-:W-:Y:S01]  /*6c40*/  FMUL.FTZ R237, R0, UR7 ;  /* 0x0000000700ed7c20 */ /* 0x000fe20008410000 */
[----:B------:R-:W-:Y:S01]  /*6c50*/  FFMA.FTZ R140, -R140, R140, 1 ;  /* 0x3f8000008c8c7423 */ /* 0x000fe2000001018c */
[----:B------:R-:W-:Y:S01]  /*6c60*/  FFMA.FTZ R139, -R139, R139, 1 ;  /* 0x3f8000008b8b7423 */ /* 0x000fe2000001018b */
[----:B------:R-:W-:Y:S01]  /*6c70*/  FFMA.FTZ R138, -R138, R138, 1 ;  /* 0x3f8000008a8a7423 */ /* 0x000fe2000001018a */
[----:B------:R-:W-:Y:S01]  /*6c80*/  FFMA.FTZ R137, -R145, R145, 1 ;  /* 0x3f80000091897423 */ /* 0x000fe20000010191 */
[----:B------:R-:W-:Y:S01]  /*6c90*/  FFMA.FTZ R6, -R144, R144, 1 ;  /* 0x3f80000090067423 */ /* 0x000fe20000010190 */
[----:B--2---:R-:W-:Y:S01]  /*6ca0*/  FFMA.FTZ R5, -R143, R143, 1 ;  /* 0x3f8000008f057423 */ /* 0x004fe2000001018f */
[----:B---3--:R-:W-:Y:S01]  /*6cb0*/  FFMA.FTZ R4, -R142, R142, 1 ;  /* 0x3f8000008e047423 */ /* 0x008fe2000001018e */
[----:B------:R-:W-:Y:S01]  /*6cc0*/  FFMA.FTZ R12, R49, -UR8, R12 ;  /* 0x80000008310c7c23 */ /* 0x000fe2000801000c */
[----:B------:R-:W-:Y:S01]  /*6cd0*/  FFMA.FTZ R0, -R141, R141, 1 ;  /* 0x3f8000008d007423 */ /* 0x000fe2000001018d */
[----:B------:R-:W-:Y:S01]  /*6ce0*/  FFMA.FTZ R30, R52, -UR8, R30 ;  /* 0x80000008341e7c23 */ /* 0x000fe2000801001e */
[----:B------:R-:W-:Y:S01]  /*6cf0*/  FFMA.FTZ R29, R51, -UR8, R29 ;  /* 0x80000008331d7c23 */ /* 0x000fe2000801001d */
[----:B------:R-:W-:Y:S01]  /*6d00*/  FMUL.FTZ R246, R40, UR7 ;  /* 0x0000000728f67c20 */ /* 0x000fe20008410000 */
[----:B------:R-:W-:Y:S01]  /*6d10*/  FMUL.FTZ R245, R39, UR7 ;  /* 0x0000000727f57c20 */ /* 0x000fe20008410000 */
        /* <DEDUP_REMOVED lines=8> */
[----:B------:R-:W-:Y:S01]  /*6da0*/  FMUL.FTZ R236, R140, UR7 ;  /* 0x000000078cec7c20 */ /* 0x000fe20008410000 */
[----:B------:R-:W-:Y:S01]  /*6db0*/  FMUL.FTZ R241, R139, UR7 ;  /* 0x000000078bf17c20 */ /* 0x000fe20008410000 */
[----:B------:R-:W-:Y:S01]  /*6dc0*/  FMUL.FTZ R214, R138, UR7 ;  /* 0x000000078ad67c20 */ /* 0x000fe20008410000 */
[----:B------:R-:W-:Y:S01]  /*6dd0*/  FMUL.FTZ R215, R137, UR7 ;  /* 0x0000000789d77c20 */ /* 0x000fe20008410000 */
[----:B------:R-:W-:Y:S01]  /*6de0*/  FMUL.FTZ R242, R6, UR7 ;  /* 0x0000000706f27c20 */ /* 0x000fe20008410000 */
[----:B------:R-:W-:Y:S01]  /*6df0*/  FMUL.FTZ R244, R5, UR7 ;  /* 0x0000000705f47c20 */ /* 0x000fe20008410000 */
[----:B------:R-:W-:Y:S01]  /*6e00*/  FMUL.FTZ R216, R4, UR7 ;  /* 0x0000000704d87c20 */ /* 0x000fe20008410000 */
[----:B------:R-:W-:Y:S01]  /*6e10*/  MOV R210, R212 ;  /* 0x000000d400d27202 */ /* 0x000fe20000000f00 */
        /* <DEDUP_REMOVED lines=11> */
.L_x_2424:
        /* <DEDUP_REMOVED lines=13> */
[C---:B------:R-:W-:Y:S01]  /*6fa0*/  ISETP.GE.AND P5, PT, R148.reuse, R4, PT ;  /* 0x000000049400720c */ /* 0x040fe20003fa6270 */
[----:B------:R-:W-:Y:S01]  /*6fb0*/  VIADD R143, R195, 0x18 ;  /* 0x00000018c38f7836 */ /* 0x000fe20000000000 */
        /* <DEDUP_REMOVED lines=56> */
[----:B------:R-:W-:Y:S02]  /*7340*/  ISETP.GE.AND P3, PT, R148, R4, PT ;  /* 0x000000049400720c */ /* 0x000fe40003f66270 */
[----:B------:R-:W-:Y:S02]  /*7350*/  VIMNMX R0, R0, UR9, PT ;  /* 0x0000000900007c48 */ /* 0x000fe4000bfe0100 */
[----:B------:R-:W-:Y:S02]  /*7360*/  FSEL R55, R55, -INF , !P2 ;  /* 0xff80000037377808 */ /* 0x000fe40005000000 */
        /* <DEDUP_REMOVED lines=100> */
[----:B------:R-:W-:Y:S02]  /*79b0*/  IADD3 R0, R0, 0x48, R5 ;  /* 0x0000004800007810 */ /* 0x000fe40007ffe005 */
[----:B------:R-:W-:Y:S02]  /*79c0*/  FSEL R30, R30, -INF , !P6 ;  /* 0xff8000001e1e7808 */ /* 0x000fe40007000000 */
[-C--:B------:R-:W-:Y:S02]  /*79d0*/  ISETP.GE.AND P0, PT, R148, R4.reuse, PT ;  /* 0x000000049400720c */ /* 0x080fe40003f06270 */
[----:B------:R-:W-:Y:S02]  /*79e0*/  VIMNMX R0, R0, UR9, PT ;  /* 0x0000000900007c48 */ /* 0x000fe4000bfe0100 */
[C---:B------:R-:W-:Y:S02]  /*79f0*/  ISETP.GE.AND P6, PT, R147.reuse, R4, PT ;  /* 0x000000049300720c */ /* 0x040fe40003fc6270 */
        /* <DEDUP_REMOVED lines=51> */
.L_x_2425:
        /* <DEDUP_REMOVED lines=56> */
[----:B------:R1:W-:Y:S01]  /*80b0*/  STL [R1+0x70], R3 ;  /* 0x0000700301007387 */ /* 0x0003e20000100800 */
[C---:B--2---:R-:W-:Y:S01]  /*80c0*/  FMUL.FTZ R6, R5.reuse, 1.4426950216293334961 ;  /* 0x3fb8aa3b05067820 */ /* 0x044fe20000410000 */
[----:B------:R-:W-:Y:S01]  /*80d0*/  FSETP.NEU.FTZ.AND P0, PT, R5, -INF , PT ;  /* 0xff8000000500780b */ /* 0x000fe20003f1d000 */
[----:B---3--:R-:W-:Y:S03]  /*80e0*/  FMUL.FTZ R5, R4, 1.4426950216293334961 ;  /* 0x3fb8aa3b04057820 */ /* 0x008fe60000410000 */
[----:B------:R-:W-:Y:S02]  /*80f0*/  FSEL R6, R6, RZ, P0 ;  /* 0x000000ff06067208 */ /* 0x000fe40000000000 */
[----:B------:R-:W-:Y:S01]  /*8100*/  FSETP.NEU.FTZ.AND P0, PT, R4, -INF , PT ;  /* 0xff8000000400780b */ /* 0x000fe20003f1d000 */
[----:B----4-:R-:W-:Y:S02]  /*8110*/  FMUL.FTZ R4, R0, 1.4426950216293334961 ;  /* 0x3fb8aa3b00047820 */ /* 0x010fe40000410000 */
        /* <DEDUP_REMOVED lines=25> */
[----:B------:R-:W-:Y:S01]  /*82b0*/  FSETP.NEU.FTZ.AND P0, PT, R0, -INF , PT ;  /* 0xff8000000000780b */ /* 0x000fe20003f1d000 */
[----:B------:R-:W-:Y:S01]  /*82c0*/  FMUL.FTZ R0, R135, 1.4426950216293334961 ;  /* 0x3fb8aa3b87007820 */ /* 0x000fe20000410000 */
[--C-:B------:R-:W-:Y:S03]  /*82d0*/  FFMA.FTZ R13, R13, UR10, -R6.reuse ;  /* 0x0000000a0d0d7c23 */ /* 0x100fe60008010806 */
[----:B------:R2:W-:Y:S01]  /*82e0*/  MUFU.EX2 R193, R5 ;  /* 0x0000000500c17308 */ /* 0x0005e20000000800 */
[--C-:B------:R-:W-:Y:S01]  /*82f0*/  FFMA.FTZ R12, R12, UR10, -R6.reuse ;  /* 0x0000000a0c0c7c23 */ /* 0x100fe20008010806 */
[----:B------:R-:W-:Y:S01]  /*8300*/  FSEL R4, R4, RZ, P0 ;  /* 0x000000ff04047208 */ /* 0x000fe20000000000 */
        /* <DEDUP_REMOVED lines=8> */
[--C-:B------:R-:W-:Y:S01]  /*8390*/  FFMA.FTZ R52, R52, UR10, -R6.reuse ;  /* 0x0000000a34347c23 */ /* 0x100fe20008010806 */
[----:B------:R-:W-:Y:S01]  /*83a0*/  FFMA.FTZ R6, R51, UR10, -R6 ;  /* 0x0000000a33067c23 */ /* 0x000fe20008010806 */
[--C-:B------:R-:W-:Y:S01]  /*83b0*/  FFMA.FTZ R67, R67, UR10, -R4.reuse ;  /* 0x0000000a43437c23 */ /* 0x100fe20008010804 */
[--C-:B------:R-:W-:Y:S01]  /*83c0*/  FFMA.FTZ R134, R134, UR10, -R4.reuse ;  /* 0x0000000a86867c23 */ /* 0x100fe20008010804 */
[----:B------:R-:W-:Y:S03]  /*83d0*/  FSETP.NEU.FTZ.AND P0, PT, R135, -INF , PT ;  /* 0xff8000008700780b */ /* 0x000fe60003f1d000 */
[----:B-1----:R3:W-:Y:S01]  /*83e0*/  MUFU.EX2 R113, R8 ;  /* 0x0000000800717308 */ /* 0x0027e20000000800 */
[----:B--2---:R-:W-:Y:S01]  /*83f0*/  F2FP.F16.F32.PACK_AB R5, R145, R155 ;  /* 0x0000009b9105723e */ /* 0x004fe200000000ff */
[--C-:B------:R-:W-:Y:S01]  /*8400*/  FFMA.FTZ R35, R35, UR10, -R4.reuse ;  /* 0x0000000a23237c23 */ /* 0x100fe20008010804 */
[--C-:B------:R-:W-:Y:S01]  /*8410*/  FFMA.FTZ R34, R34, UR10, -R4.reuse ;  /* 0x0000000a22227c23 */ /* 0x100fe20008010804 */
[--C-:B------:R-:W-:Y:S01]  /*8420*/  FFMA.FTZ R33, R33, UR10, -R4.reuse ;  /* 0x0000000a21217c23 */ /* 0x100fe20008010804 */
[--C-:B------:R-:W-:Y:S01]  /*8430*/  FFMA.FTZ R32, R32, UR10, -R4.reuse ;  /* 0x0000000a20207c23 */ /* 0x100fe20008010804 */
[----:B------:R1:W-:Y:S01]  /*8440*/  STS [R218+0x1c000], R5 ;  /* 0x01c00005da007388 */ /* 0x0003e20000000800 */
[----:B------:R-:W-:Y:S03]  /*8450*/  FSEL R0, R0, RZ, P0 ;  /* 0x000000ff00007208 */ /* 0x000fe60000000000 */
        /* <DEDUP_REMOVED lines=8> */
[----:B------:R-:W-:Y:S01]  /*84e0*/  MUFU.EX2 R115, R12 ;  /* 0x0000000c00737308 */ /* 0x000fe20000000800 */
[----:B---3--:R-:W-:Y:S01]  /*84f0*/  F2FP.F16.F32.PACK_AB R8, R251, R144 ;  /* 0x00000090fb08723e */ /* 0x008fe200000000ff */
[--C-:B------:R-:W-:Y:S01]  /*8500*/  FFMA.FTZ R18, R18, UR10, -R0.reuse ;  /* 0x0000000a12127c23 */ /* 0x100fe20008010800 */
[--C-:B------:R-:W-:Y:S01]  /*8510*/  FFMA.FTZ R17, R17, UR10, -R0.reuse ;  /* 0x0000000a11117c23 */ /* 0x100fe20008010800 */
[--C-:B------:R-:W-:Y:S01]  /*8520*/  FFMA.FTZ R16, R16, UR10, -R0.reuse ;  /* 0x0000000a10107c23 */ /* 0x100fe20008010800 */
[--C-:B------:R-:W-:Y:S01]  /*8530*/  FFMA.FTZ R65, R65, UR10, -R0.reuse ;  /* 0x0000000a41417c23 */ /* 0x100fe20008010800 */
[----:B------:R2:W-:Y:S01]  /*8540*/  STS [R218+0x1c400], R8 ;  /* 0x01c40008da007388 */ /* 0x0005e20000000800 */
[--C-:B------:R-:W-:Y:S03]  /*8550*/  FFMA.FTZ R24, R24, UR10, -R0.reuse ;  /* 0x0000000a18187c23 */ /* 0x100fe60008010800 */
[----:B------:R-:W1:Y:S01]  /*8560*/  MUFU.EX2 R114, R9 ;  /* 0x0000000900727308 */ /* 0x000e620000000800 */
[--C-:B------:R-:W-:Y:S01]  /*8570*/  FFMA.FTZ R23, R23, UR10, -R0.reuse ;  /* 0x0000000a17177c23 */ /* 0x100fe20008010800 */
[----:B------:R-:W-:Y:S01]  /*8580*/  FFMA.FTZ R22, R22, UR10, -R0 ;  /* 0x0000000a16167c23 */ /* 0x000fe20008010800 */
[--C-:B------:R-:W-:Y:S01]  /*8590*/  FFMA.FTZ R29, R29, UR10, -R4.reuse ;  /* 0x0000000a1d1d7c23 */ /* 0x100fe20008010804 */
[--C-:B------:R-:W-:Y:S01]  /*85a0*/  FFMA.FTZ R28, R28, UR10, -R4.reuse ;  /* 0x0000000a1c1c7c23 */ /* 0x100fe20008010804 */
[--C-:B------:R-:W-:Y:S01]  /*85b0*/  FFMA.FTZ R27, R27, UR10, -R4.reuse ;  /* 0x0000000a1b1b7c23 */ /* 0x100fe20008010804 */
[----:B------:R-:W-:Y:S01]  /*85c0*/  FFMA.FTZ R26, R26, UR10, -R4 ;  /* 0x0000000a1a1a7c23 */ /* 0x000fe20008010804 */
[--C-:B------:R-:W-:Y:S03]  /*85d0*/  FFMA.FTZ R21, R21, UR10, -R0.reuse ;  /* 0x0000000a15157c23 */ /* 0x100fe60008010800 */
[----:B------:R3:W-:Y:S01]  /*85e0*/  MUFU.EX2 R3, R6 ;  /* 0x0000000600037308 */ /* 0x0007e20000000800 */
[--C-:B------:R-:W-:Y:S01]  /*85f0*/  FFMA.FTZ R20, R20, UR10, -R0.reuse ;  /* 0x0000000a14147c23 */ /* 0x100fe20008010800 */
[--C-:B------:R-:W-:Y:S01]  /*8600*/  FFMA.FTZ R15, R15, UR10, -R0.reuse ;  /* 0x0000000a0f0f7c23 */ /* 0x100fe20008010800 */
[--C-:B------:R-:W-:Y:S01]  /*8610*/  FFMA.FTZ R14, R14, UR10, -R0.reuse ;  /* 0x0000000a0e0e7c23 */ /* 0x100fe20008010800 */
[----:B------:R-:W-:Y:S01]  /*8620*/  FFMA.FTZ R0, R64, UR10, -R0 ;  /* 0x0000000a40007c23 */ /* 0x000fe20008010800 */
[--C-:B------:R-:W-:Y:S01]  /*8630*/  FFMA.FTZ R38, R38, UR10, -R4.reuse ;  /* 0x0000000a26267c23 */ /* 0x100fe20008010804 */
[--C-:B------:R-:W-:Y:S01]  /*8640*/  FFMA.FTZ R37, R37, UR10, -R4.reuse ;  /* 0x0000000a25257c23 */ /* 0x100fe20008010804 */
[----:B------:R-:W-:Y:S03]  /*8650*/  FFMA.FTZ R4, R25, UR10, -R4 ;  /* 0x0000000a19047c23 */ /* 0x000fe60008010804 */
[----:B------:R-:W-:Y:S01]  /*8660*/  MUFU.EX2 R212, R67 ;  /* 0x0000004300d47308 */ /* 0x000fe20000000800 */
[----:B-1----:R-:W-:Y:S02]  /*8670*/  F2FP.F16.F32.PACK_AB R5, R113, R114 ;  /* 0x000000727105723e */ /* 0x002fe400000000ff */
[----:B------:R-:W-:Y:S03]  /*8680*/  PLOP3.LUT P0, PT, PT, PT, UP0, 0x80, 0x0 ;  /* 0x000000000000781c */ /* 0x000fe60003f0f008 */
[----:B------:R-:W-:Y:S04]  /*8690*/  STS [R220+0x1c400], R5 ;  /* 0x01c40005dc007388 */ /* 0x000fe80000000800 */
[----:B------:R-:W1:Y:S01]  /*86a0*/  MUFU.EX2 R158, R134 ;  /* 0x00000086009e7308 */ /* 0x000e620000000800 */
[----:B---3--:R-:W-:Y:S05]  /*86b0*/  F2FP.F16.F32.PACK_AB R6, R115, R146 ;  /* 0x000000927306723e */ /* 0x008fea00000000ff */
[----:B------:R-:W-:Y:S04]  /*86c0*/  STS [R220+0x1c000], R6 ;  /* 0x01c00006dc007388 */ /* 0x000fe80000000800 */
[----:B------:R-:W-:Y:S10]  /*86d0*/  MUFU.EX2 R157, R133 ;  /* 0x00000085009d7308 */ /* 0x000ff40000000800 */
        /* <DEDUP_REMOVED lines=16> */
[----:B------:R-:W1:Y:S01]  /*87e0*/  MUFU.EX2 R109, R49 ;  /* 0x00000031006d7308 */ /* 0x000e620000000800 */
[----:B---3--:R-:W-:Y:S05]  /*87f0*/  F2FP.F16.F32.PACK_AB R5, R111, R112 ;  /* 0x000000706f05723e */ /* 0x008fea00000000ff */
        /* <DEDUP_REMOVED lines=8> */
[----:B------:R1:W-:Y:S04]  /*8880*/  STS [R223+0x1c000], R6 ;  /* 0x01c00006df007388 */ /* 0x0003e80000000800 */
[----:B------:R-:W-:Y:S10]  /*8890*/  MUFU.EX2 R108, R36 ;  /* 0x00000024006c7308 */ /* 0x000ff40000000800 */
[----:B------:R-:W2:Y:S01]  /*88a0*/  MUFU.EX2 R107, R35 ;  /* 0x00000023006b7308 */ /* 0x000ea20000000800 */
[----:B---3--:R-:W-:Y:S05]  /*88b0*/  F2FP.F16.F32.PACK_AB R5, R97, R98 ;  /* 0x000000626105723e */ /* 0x008fea00000000ff */
[----:B------:R3:W-:Y:S04]  /*88c0*/  STS [R223+0x1c400], R5 ;  /* 0x01c40005df007388 */ /* 0x0007e80000000800 */
[----:B------:R-:W-:Y:S10]  /*88d0*/  MUFU.EX2 R106, R23 ;  /* 0x00000017006a7308 */ /* 0x000ff40000000800 */
[----:B------:R-:W1:Y:S01]  /*88e0*/  MUFU.EX2 R105, R22 ;  /* 0x0000001600697308 */ /* 0x000e620000000800 */
[----:B--2---:R-:W-:Y:S05]  /*88f0*/  F2FP.F16.F32.PACK_AB R8, R107, R108 ;  /* 0x0000006c6b08723e */ /* 0x004fea00000000ff */
[----:B------:R-:W-:Y:S04]  /*8900*/  STS [R224+0x1e000], R8 ;  /* 0x01e00008e0007388 */ /* 0x000fe80000000800 */
[----:B------:R-:W-:Y:S10]  /*8910*/  MUFU.EX2 R104, R34 ;  /* 0x0000002200687308 */ /* 0x000ff40000000800 */
[----:B------:R-:W3:Y:S01]  /*8920*/  MUFU.EX2 R103, R33 ;  /* 0x0000002100677308 */ /* 0x000ee20000000800 */
[----:B-1----:R-:W-:Y:S05]  /*8930*/  F2FP.F16.F32.PACK_AB R6, R105, R106 ;  /* 0x0000006a6906723e */ /* 0x002fea00000000ff */
[----:B------:R1:W-:Y:S04]  /*8940*/  STS [R224+0x1e400], R6 ;  /* 0x01e40006e0007388 */ /* 0x0003e80000000800 */
[----:B------:R-:W-:Y:S10]  /*8950*/  MUFU.EX2 R102, R21 ;  /* 0x0000001500667308 */ /* 0x000ff40000000800 */
[----:B------:R-:W2:Y:S01]  /*8960*/  MUFU.EX2 R101, R20 ;  /* 0x0000001400657308 */ /* 0x000ea20000000800 */
[----:B---3--:R-:W-:Y:S05]  /*8970*/  F2FP.F16.F32.PACK_AB R5, R103, R104 ;  /* 0x000000686705723e */ /* 0x008fea00000000ff */
[----:B------:R3:W-:Y:S04]  /*8980*/  STS [R223+0x1e000], R5 ;  /* 0x01e00005df007388 */ /* 0x0007e80000000800 */
[----:B------:R2:W-:Y:S10]  /*8990*/  MUFU.EX2 R71, R4 ;  /* 0x0000000400477308 */ /* 0x0005f40000000800 */
[----:B------:R-:W-:Y:S10]  /*89a0*/  MUFU.EX2 R96, R58 ;  /* 0x0000003a00607308 */ /* 0x000ff40000000800 */
[----:B------:R-:W1:Y:S01]  /*89b0*/  MUFU.EX2 R95, R57 ;  /* 0x00000039005f7308 */ /* 0x000e620000000800 */
[----:B--2---:R-:W-:Y:S05]  /*89c0*/  F2FP.F16.F32.PACK_AB R4, R101, R102 ;  /* 0x000000666504723e */ /* 0x004fea00000000ff */
[----:B------:R2:W-:Y:S04]  /*89d0*/  STS [R223+0x1e400], R4 ;  /* 0x01e40004df007388 */ /* 0x0005e80000000800 */
        /* <DEDUP_REMOVED lines=8> */
[----:B------:R-:W-:Y:S10]  /*8a60*/  MUFU.EX2 R82, R44 ;  /* 0x0000002c00527308 */ /* 0x000ff40000000800 */
[----:B------:R-:W4:Y:S01]  /*8a70*/  MUFU.EX2 R81, R43 ;  /* 0x0000002b00517308 */ /* 0x000f220000000800 */
[----:B--2---:R-:W-:Y:S05]  /*8a80*/  F2FP.F16.F32.PACK_AB R4, R83, R84 ;  /* 0x000000545304723e */ /* 0x004fea00000000ff */
[----:B------:R2:W-:Y:S04]  /*8a90*/  STS [R219+0x1c000], R4 ;  /* 0x01c00004db007388 */ /* 0x0005e80000000800 */
[----:B------:R-:W-:Y:S10]  /*8aa0*/  MUFU.EX2 R92, R32 ;  /* 0x00000020005c7308 */ /* 0x000ff40000000800 */
[----:B------:R-:W1:Y:S01]  /*8ab0*/  MUFU.EX2 R91, R31 ;  /* 0x0000001f005b7308 */ /* 0x000e620000000800 */
[----:B----4-:R-:W-:Y:S05]  /*8ac0*/  F2FP.F16.F32.PACK_AB R7, R81, R82 ;  /* 0x000000525107723e */ /* 0x010fea00000000ff */
        /* <DEDUP_REMOVED lines=16> */
[----:B------:R-:W-:Y:S04]  /*8bd0*/  STS [R219+0x1e400], R7 ;  /* 0x01e40007db007388 */ /* 0x000fe80000000800 */
[----:B------:R-:W-:Y:S10]  /*8be0*/  MUFU.EX2 R78, R42 ;  /* 0x0000002a004e7308 */ /* 0x000ff40000000800 */
[----:B------:R-:W3:Y:S01]  /*8bf0*/  MUFU.EX2 R77, R41 ;  /* 0x00000029004d7308 */ /* 0x000ee20000000800 */
[----:B-1----:R-:W-:Y:S05]  /*8c00*/  F2FP.F16.F32.PACK_AB R6, R79, R80 ;  /* 0x000000504f06723e */ /* 0x002fea00000000ff */
[----:B------:R1:W-:Y:S04]  /*8c10*/  STS [R222+0x1c000], R6 ;  /* 0x01c00006de007388 */ /* 0x0003e80000000800 */
[----:B------:R-:W2:Y:S10]  /*8c20*/  MUFU.EX2 R68, R52 ;  /* 0x0000003400447308 */ /* 0x000eb40000000800 */
[----:B------:R-:W-:Y:S01]  /*8c30*/  MUFU.EX2 R69, R0 ;  /* 0x0000000000457308 */ /* 0x000fe20000000800 */
[----:B---3--:R-:W-:Y:S05]  /*8c40*/  F2FP.F16.F32.PACK_AB R5, R77, R78 ;  /* 0x0000004e4d05723e */ /* 0x008fea00000000ff */
[----:B------:R3:W-:Y:S04]  /*8c50*/  STS [R222+0x1c400], R5 ;  /* 0x01c40005de007388 */ /* 0x0007e80000000800 */
        /* <DEDUP_REMOVED lines=10> */
[----:B------:R-:W-:Y:S04]  /*8d00*/  STS [R222+0x1e000], R6 ;  /* 0x01e00006de007388 */ /* 0x000fe80000000800 */
[----:B------:R-:W2:Y:S10]  /*8d10*/  MUFU.EX2 R72, R26 ;  /* 0x0000001a00487308 */ /* 0x000eb40000000800 */
[----:B------:R-:W4:Y:S01]  /*8d20*/  MUFU.EX2 R70, R65 ;  /* 0x0000004100467308 */ /* 0x000f220000000800 */
[----:B---3--:R-:W-:Y:S05]  /*8d30*/  F2FP.F16.F32.PACK_AB R5, R73, R74 ;  /* 0x0000004a4905723e */ /* 0x008fea00000000ff */
[----:B------:R-:W-:Y:S01]  /*8d40*/  STS [R222+0x1e400], R5 ;  /* 0x01e40005de007388 */ /* 0x000fe20000000800 */
[----:B--2---:R-:W-:Y:S05]  /*8d50*/  F2FP.F16.F32.PACK_AB R4, R71, R72 ;  /* 0x000000484704723e */ /* 0x004fea00000000ff */
[----:B------:R-:W-:Y:S01]  /*8d60*/  STS [R221+0x1e000], R4 ;  /* 0x01e00004dd007388 */ /* 0x000fe20000000800 */
[----:B----4-:R-:W-:Y:S05]  /*8d70*/  F2FP.F16.F32.PACK_AB R0, R69, R70 ;  /* 0x000000464500723e */ /* 0x010fea00000000ff */
[----:B------:R-:W-:Y:S04]  /*8d80*/  STS [R221+0x1e400], R0 ;  /* 0x01e40000dd007388 */ /* 0x000fe80000000800 */
[----:B------:R-:W-:Y:S04]  /*8d90*/  LDSM.16.M88.4 R64, [R148+0x8000] ;  /* 0x008000009440783b */ /* 0x000fe80000000200 */
[----:B------:R-:W1:Y:S04]  /*8da0*/  LDSM.16.M88.4 R16, [R187+UR4+0x10000] ;  /* 0x01000004bb10783b */ /* 0x000e680008000200 */
[----:B------:R-:W2:Y:S04]  /*8db0*/  LDSM.16.M88.4 R60, [R148+0xa000] ;  /* 0x00a00000943c783b */ /* 0x000ea80000000200 */
[----:B------:R-:W3:Y:S04]  /*8dc0*/  LDSM.16.M88.4 R32, [R187+UR4+0x10800] ;  /* 0x01080004bb20783b */ /* 0x000ee80008000200 */
[----:B------:R-:W4:Y:S04]  /*8dd0*/  LDSM.16.M88.4 R48, [R187+UR4+0x11000] ;  /* 0x01100004bb30783b */ /* 0x000f280008000200 */
[----:B------:R-:W4:Y:S04]  /*8de0*/  LDSM.16.M88.4 R132, [R187+UR4+0x11800] ;  /* 0x01180004bb84783b */ /* 0x000f280008000200 */
[----:B------:R-:W-:Y:S04]  /*8df0*/  LDSM.16.M88.4 R136, [R150+0x8000] ;  /* 0x008000009688783b */ /* 0x000fe80000000200 */
[----:B------:R-:W4:Y:S01]  /*8e00*/  LDSM.16.M88.4 R140, [R189+0x4000] ;  /* 0x00400000bd8c783b */ /* 0x000f220000000200 */
[-C--:B-1----:R-:W-:Y:S06]  /*8e10*/  HMMA.16816.F32 R4, R64, R16.reuse, RZ ;  /* 0x000000104004723c */ /* 0x082fec00000018ff */
[C---:B--2---:R-:W-:Y:S06]  /*8e20*/  HMMA.16816.F32 R8, R60.reuse, R16, RZ ;  /* 0x000000103c08723c */ /* 0x044fec00000018ff */
        /* <DEDUP_REMOVED lines=15> */
[-C--:B------:R-:W-:Y:S06]  /*8f20*/  HMMA.16816.F32 R4, R136, R140.reuse, R4 ;  /* 0x0000008c8804723c */ /* 0x080fec0000001804 */
        /* <DEDUP_REMOVED lines=39> */
[----:B------:R-:W-:Y:S04]  /*91a0*/  LDSM.16.M88.4 R140, [R188+0x4000] ;  /* 0x00400000bc8c783b */ /* 0x000fe80000000200 */
[----:B------:R-:W-:Y:S01]  /*91b0*/  IADD3 R136, R2, R149, RZ ;  /* 0x0000009502887210 */ /* 0x000fe20007ffe0ff */
[----:B------:R-:W-:Y:S04]  /*91c0*/  HMMA.16816.F32 R64, R132, R138, R64 ;  /* 0x0000008a8440723c */ /* 0x000fe80000001840 */
[----:B------:R-:W1:Y:S04]  /*91d0*/  LDSM.16.M88.4 R132, [R136+0x8000] ;  /* 0x008000008884783b */ /* 0x000e680000000200 */
[----:B------:R-:W2:Y:S01]  /*91e0*/  LDSM.16.M88.4 R136, [R136+0xa000] ;  /* 0x00a000008888783b */ /* 0x000ea20000000200 */
[-C--:B-1----:R-:W-:Y:S06]  /*91f0*/  HMMA.16816.F32 R4, R132, R140.reuse, R4 ;  /* 0x0000008c8404723c */ /* 0x082fec0000001804 */
[C---:B--2---:R-:W-:Y:S06]  /*9200*/  HMMA.16816.F32 R8, R136.reuse, R140, R8 ;  /* 0x0000008c8808723c */ /* 0x044fec0000001808 */
[-C--:B------:R-:W-:Y:S05]  /*9210*/  HMMA.16816.F32 R12, R136, R142.reuse, R12 ;  /* 0x0000008e880c723c */ /* 0x080fea000000180c */
[----:B------:R-:W-:Y:S01]  /*9220*/  MOV R140, R147 ;  /* 0x00000093008c7202 */ /* 0x000fe20000000f00 */
[C---:B------:R-:W-:Y:S05]  /*9230*/  HMMA.16816.F32 R16, R132.reuse, R142, R16 ;  /* 0x0000008e8410723c */ /* 0x040fea0000001810 */
[----:B------:R-:W-:Y:S01]  /*9240*/  MOV R141, R146 ;  /* 0x00000092008d7202 */ /* 0x000fe20000000f00 */
[C---:B-----5:R-:W-:Y:S01]  /*9250*/  FADD.FTZ R4, -R154.reuse, R4 ;  /* 0x000000049a047221 */ /* 0x060fe20000010100 */
[----:B------:R-:W-:Y:S01]  /*9260*/  FADD.FTZ R5, -R154, R5 ;  /* 0x000000059a057221 */ /* 0x000fe20000010100 */
[----:B------:R-:W-:Y:S03]  /*9270*/  FADD.FTZ R6, -R153, R6 ;  /* 0x0000000699067221 */ /* 0x000fe60000010100 */
[----:B------:R-:W-:Y:S01]  /*9280*/  FMUL.FTZ R155, R155, R4 ;  /* 0x000000049b9b7220 */ /* 0x000fe20000410000 */
[----:B------:R-:W-:Y:S01]  /*9290*/  FMUL.FTZ R4, R145, R5 ;  /* 0x0000000591047220 */ /* 0x000fe20000410000 */
[----:B------:R-:W-:Y:S01]  /*92a0*/  FMUL.FTZ R2, R144, R6 ;  /* 0x0000000690027220 */ /* 0x000fe20000410000 */
[----:B------:R-:W-:Y:S01]  /*92b0*/  FADD.FTZ R7, -R153, R7 ;  /* 0x0000000799077221 */ /* 0x000fe20000010100 */
[----:B------:R-:W1:Y:S01]  /*92c0*/  LDSM.16.M88.4 R144, [R188+0x4800] ;  /* 0x00480000bc90783b */ /* 0x000e620000000200 */
[C---:B------:R-:W-:Y:S01]  /*92d0*/  FADD.FTZ R8, -R152.reuse, R8 ;  /* 0x0000000898087221 */ /* 0x040fe20000010100 */
[----:B------:R-:W-:Y:S01]  /*92e0*/  FADD.FTZ R10, -R151, R10 ;  /* 0x0000000a970a7221 */ /* 0x000fe20000010100 */
[----:B------:R-:W-:Y:S01]  /*92f0*/  FADD.FTZ R13, -R152, R13 ;  /* 0x0000000d980d7221 */ /* 0x000fe20000010100 */
[----:B------:R-:W-:Y:S01]  /*9300*/  FMUL.FTZ R5, R166, R155 ;  /* 0x0000009ba6057220 */ /* 0x000fe20000410000 */
[----:B------:R-:W-:Y:S01]  /*9310*/  FMUL.FTZ R4, R197, R4 ;  /* 0x00000004c5047220 */ /* 0x000fe20000410000 */
[----:B------:R-:W-:Y:S01]  /*9320*/  FMUL.FTZ R0, R251, R7 ;  /* 0x00000007fb007220 */ /* 0x000fe20000410000 */
[----:B------:R-:W-:Y:S01]  /*9330*/  FADD.FTZ R11, -R151, R11 ;  /* 0x0000000b970b7221 */ /* 0x000fe20000010100 */
[----:B------:R-:W-:Y:S01]  /*9340*/  FMUL.FTZ R8, R212, R8 ;  /* 0x00000008d4087220 */ /* 0x000fe20000410000 */
[----:B------:R-:W-:Y:S01]  /*9350*/  FADD.FTZ R17, -R154, R17 ;  /* 0x000000119a117221 */ /* 0x000fe20000010100 */
[----:B------:R-:W-:Y:S01]  /*9360*/  FADD.FTZ R18, -R153, R18 ;  /* 0x0000001299127221 */ /* 0x000fe20000010100 */
[----:B------:R-:W-:Y:S01]  /*9370*/  FADD.FTZ R9, -R152, R9 ;  /* 0x0000000998097221 */ /* 0x000fe20000010100 */
[----:B------:R-:W-:Y:S01]  /*9380*/  FMUL.FTZ R6, R157, R10 ;  /* 0x0000000a9d067220 */ /* 0x000fe20000410000 */
[----:B------:R-:W-:Y:S01]  /*9390*/  FMUL.FTZ R17, R115, R17 ;  /* 0x0000001173117220 */ /* 0x000fe20000410000 */
[----:B------:R-:W-:Y:S01]  /*93a0*/  FMUL.FTZ R7, R250, R13 ;  /* 0x0000000dfa077220 */ /* 0x000fe20000410000 */
[----:B------:R2:W5:Y:S01]  /*93b0*/  LDL.LU R115, [R1+0x130] ;  /* 0x0001300001737983 */ /* 0x0005620000300800 */
[----:B------:R-:W-:Y:S01]  /*93c0*/  FMUL.FTZ R18, R114, R18 ;  /* 0x0000001272127220 */ /* 0x000fe20000410000 */
[----:B------:R-:W-:Y:S01]  /*93d0*/  FADD.FTZ R19, -R153, R19 ;  /* 0x0000001399137221 */ /* 0x000fe20000010100 */
[----:B------:R-:W-:Y:S01]  /*93e0*/  FMUL.FTZ R9, R158, R9 ;  /* 0x000000099e097220 */ /* 0x000fe20000410000 */
[----:B------:R2:W5:Y:S01]  /*93f0*/  LDL.LU R114, [R1+0x12c] ;  /* 0x00012c0001727983 */ /* 0x0005620000300800 */
[----:B------:R-:W-:Y:S01]  /*9400*/  FMUL.FTZ R10, R156, R11 ;  /* 0x0000000b9c0a7220 */ /* 0x000fe20000410000 */
[----:B------:R-:W-:Y:S01]  /*9410*/  FMUL.FTZ R13, R175, R8 ;  /* 0x00000008af0d7220 */ /* 0x000fe20000410000 */
[----:B------:R-:W-:Y:S01]  /*9420*/  FMUL.FTZ R11, R198, R6 ;  /* 0x00000006c60b7220 */ /* 0x000fe20000410000 */
[----:B------:R-:W-:Y:S01]  /*9430*/  F2FP.F16.F32.PACK_AB R158, R4, R5 ;  /* 0x00000005049e723e */ /* 0x000fe200000000ff */
[----:B------:R-:W-:Y:S01]  /*9440*/  FMUL.FTZ R8, R165, R7 ;  /* 0x00000007a5087220 */ /* 0x000fe20000410000 */
[----:B------:R-:W-:Y:S01]  /*9450*/  FMUL.FTZ R19, R113, R19 ;  /* 0x0000001371137220 */ /* 0x000fe20000410000 */
[----:B------:R-:W3:Y:S01]  /*9460*/  LDSM.16.M88.4 R4, [R188+0x5000] ;  /* 0x00500000bc04783b */ /* 0x000ee20000000200 */
[----:B------:R-:W-:Y:S01]  /*9470*/  FMUL.FTZ R10, R181, R10 ;  /* 0x0000000ab50a7220 */ /* 0x000fe20000410000 */
[----:B------:R-:W-:Y:S01]  /*9480*/  MOV R251, R140 ;  /* 0x0000008c00fb7202 */ /* 0x000fe20000000f00 */
[----:B------:R-:W-:Y:S01]  /*9490*/  FADD.FTZ R16, -R154, R16 ;  /* 0x000000109a107221 */ /* 0x000fe20000010100 */
[----:B------:R2:W5:Y:S01]  /*94a0*/  LDL.LU R113, [R1+0x128] ;  /* 0x0001280001717983 */ /* 0x0005620000300800 */
[C---:B------:R-:W-:Y:S01]  /*94b0*/  FADD.FTZ R15, -R151.reuse, R15 ;  /* 0x0000000f970f7221 */ /* 0x040fe20000010100 */
[----:B------:R-:W-:Y:S01]  /*94c0*/  FMUL.FTZ R2, R170, R2 ;  /* 0x00000002aa027220 */ /* 0x000fe20000410000 */
[----:B------:R-:W-:Y:S01]  /*94d0*/  FMUL.FTZ R0, R168, R0 ;  /* 0x00000000a8007220 */ /* 0x000fe20000410000 */
[----:B------:R-:W-:Y:S01]  /*94e0*/  FADD.FTZ R14, -R151, R14 ;  /* 0x0000000e970e7221 */ /* 0x000fe20000010100 */
[----:B------:R-:W-:Y:S01]  /*94f0*/  FMUL.FTZ R15, R251, R15 ;  /* 0x0000000ffb0f7220 */ /* 0x000fe20000410000 */
[----:B------:R-:W-:Y:S01]  /*9500*/  FADD.FTZ R12, -R152, R12 ;  /* 0x0000000c980c7221 */ /* 0x000fe20000010100 */
[----:B------:R-:W-:Y:S01]  /*9510*/  F2FP.F16.F32.PACK_AB R155, R10, R11 ;  /* 0x0000000b0a9b723e */ /* 0x000fe200000000ff */
[----:B------:R-:W-:Y:S01]  /*9520*/  FMUL.FTZ R14, R249, R14 ;  /* 0x0000000ef90e7220 */ /* 0x000fe20000410000 */
[----:B------:R-:W-:Y:S01]  /*9530*/  F2FP.F16.F32.PACK_AB R157, R0, R2 ;  /* 0x00000002009d723e */ /* 0x000fe200000000ff */
[-C--:B-1----:R-:W-:Y:S03]  /*9540*/  HMMA.16816.F32 R20, R132, R144.reuse, R20 ;  /* 0x000000908414723c */ /* 0x082fe60000001814 */
[----:B------:R-:W-:Y:S01]  /*9550*/  FMUL.FTZ R0, R169, R15 ;  /* 0x0000000fa9007220 */ /* 0x000fe20000410000 */
        /* <DEDUP_REMOVED lines=8> */
[C---:B------:R-:W-:Y:S01]  /*95e0*/  FADD.FTZ R20, -R154.reuse, R20 ;  /* 0x000000149a147221 */ /* 0x040fe20000010100 */
[----:B------:R-:W-:Y:S01]  /*95f0*/  FADD.FTZ R21, -R154, R21 ;  /* 0x000000159a157221 */ /* 0x000fe20000010100 */
[----:B------:R-:W-:Y:S01]  /*9600*/  FADD.FTZ R22, -R153, R22 ;  /* 0x0000001699167221 */ /* 0x000fe20000010100 */
[-C--:B---3--:R-:W-:Y:S03]  /*9610*/  HMMA.16816.F32 R36, R132, R4.reuse, R36 ;  /* 0x000000048424723c */ /* 0x088fe60000001824 */
[----:B------:R-:W-:Y:S01]  /*9620*/  FMUL.FTZ R20, R112, R20 ;  /* 0x0000001470147220 */ /* 0x000fe20000410000 */
[----:B------:R-:W-:Y:S01]  /*9630*/  FMUL.FTZ R21, R111, R21 ;  /* 0x000000156f157220 */ /* 0x000fe20000410000 */
[----:B------:R2:W5:Y:S01]  /*9640*/  LDL.LU R112, [R1+0x124] ;  /* 0x0001240001707983 */ /* 0x0005620000300800 */
[----:B------:R-:W-:Y:S01]  /*9650*/  FMUL.FTZ R11, R164, R18 ;  /* 0x00000012a40b7220 */ /* 0x000fe20000410000 */
[----:B------:R-:W-:Y:S01]  /*9660*/  FMUL.FTZ R10, R199, R19 ;  /* 0x00000013c70a7220 */ /* 0x000fe20000410000 */
[----:B------:R-:W-:Y:S01]  /*9670*/  FMUL.FTZ R9, R200, R20 ;  /* 0x00000014c8097220 */ /* 0x000fe20000410000 */
[----:B------:R2:W5:Y:S01]  /*9680*/  LDL.LU R111, [R1+0x120] ;  /* 0x00012000016f7983 */ /* 0x0005620000300800 */
[C---:B------:R-:W-:Y:S04]  /*9690*/  HMMA.16816.F32 R40, R136.reuse, R4, R40 ;  /* 0x000000048828723c */ /* 0x040fe80000001828 */
[----:B------:R-:W-:Y:S01]  /*96a0*/  FMUL.FTZ R22, R110, R22 ;  /* 0x000000166e167220 */ /* 0x000fe20000410000 */
[----:B------:R-:W-:Y:S01]  /*96b0*/  FADD.FTZ R23, -R153, R23 ;  /* 0x0000001799177221 */ /* 0x000fe20000010100 */
[----:B------:R2:W5:Y:S01]  /*96c0*/  LDL.LU R110, [R1+0x11c] ;  /* 0x00011c00016e7983 */ /* 0x0005620000300800 */
[C---:B------:R-:W-:Y:S01]  /*96d0*/  FADD.FTZ R24, -R152.reuse, R24 ;  /* 0x0000001898187221 */ /* 0x040fe20000010100 */
[----:B------:R-:W-:Y:S01]  /*96e0*/  FADD.FTZ R25, -R152, R25 ;  /* 0x0000001998197221 */ /* 0x000fe20000010100 */
[-C--:B------:R-:W-:Y:S03]  /*96f0*/  HMMA.16816.F32 R44, R136, R6.reuse, R44 ;  /* 0x00000006882c723c */ /* 0x080fe6000000182c */
[----:B------:R-:W-:Y:S01]  /*9700*/  FMUL.FTZ R23, R109, R23 ;  /* 0x000000176d177220 */ /* 0x000fe20000410000 */
[----:B------:R-:W-:Y:S01]  /*9710*/  FMUL.FTZ R8, R182, R21 ;  /* 0x00000015b6087220 */ /* 0x000fe20000410000 */
[----:B------:R2:W5:Y:S01]  /*9720*/  LDL.LU R109, [R1+0x118] ;  /* 0x00011800016d7983 */ /* 0x0005620000300800 */
[----:B------:R-:W-:Y:S01]  /*9730*/  FMUL.FTZ R15, R108, R24 ;  /* 0x000000186c0f7220 */ /* 0x000fe20000410000 */
[----:B------:R-:W-:Y:S01]  /*9740*/  F2FP.F16.F32.PACK_AB R142, R10, R11 ;  /* 0x0000000b0a8e723e */ /* 0x000fe200000000ff */
[----:B------:R-:W-:Y:S01]  /*9750*/  FMUL.FTZ R14, R107, R25 ;  /* 0x000000196b0e7220 */ /* 0x000fe20000410000 */
[----:B------:R2:W5:Y:S01]  /*9760*/  LDL.LU R108, [R1+0x114] ;  /* 0x00011400016c7983 */ /* 0x0005620000300800 */
[C---:B------:R-:W-:Y:S03]  /*9770*/  HMMA.16816.F32 R48, R132.reuse, R6, R48 ;  /* 0x000000068430723c */ /* 0x040fe60000001830 */
[----:B------:R2:W5:Y:S01]  /*9780*/  LDL.LU R107, [R1+0x110] ;  /* 0x00011000016b7983 */ /* 0x0005620000300800 */
[C---:B------:R-:W-:Y:S01]  /*9790*/  FADD.FTZ R26, -R151.reuse, R26 ;  /* 0x0000001a971a7221 */ /* 0x040fe20000010100 */
[----:B------:R-:W-:Y:S01]  /*97a0*/  FADD.FTZ R27, -R151, R27 ;  /* 0x0000001b971b7221 */ /* 0x000fe20000010100 */
        /* <DEDUP_REMOVED lines=8> */
[----:B------:R-:W-:Y:S01]  /*9830*/  FMUL.FTZ R16, R141, R16 ;  /* 0x000000108d107220 */ /* 0x000fe20000410000 */
[----:B------:R-:W-:Y:S01]  /*9840*/  F2FP.F16.F32.PACK_AB R141, R8, R9 ;  /* 0x00000009088d723e */ /* 0x000fe200000000ff */
[C---:B------:R-:W-:Y:S01]  /*9850*/  FADD.FTZ R30, -R151.reuse, R30 ;  /* 0x0000001e971e7221 */ /* 0x040fe20000010100 */
[----:B------:R-:W1:Y:S01]  /*9860*/  LDSM.16.M88.4 R8, [R188+0x5800] ;  /* 0x00580000bc08783b */ /* 0x000e620000000200 */
[----:B------:R-:W-:Y:S01]  /*9870*/  FADD.FTZ R31, -R151, R31 ;  /* 0x0000001f971f7221 */ /* 0x000fe20000010100 */
[----:B------:R-:W-:Y:S01]  /*9880*/  FADD.FTZ R32, -R154, R32 ;  /* 0x000000209a207221 */ /* 0x000fe20000010100 */
[----:B------:R-:W-:Y:S01]  /*9890*/  FMUL.FTZ R30, R102, R30 ;  /* 0x0000001e661e7220 */ /* 0x000fe20000410000 */
[----:B------:R2:W5:Y:S01]  /*98a0*/  LDL.LU R104, [R1+0x104] ;  /* 0x0001040001687983 */ /* 0x0005620000300800 */
[----:B------:R-:W-:Y:S01]  /*98b0*/  FMUL.FTZ R31, R101, R31 ;  /* 0x0000001f651f7220 */ /* 0x000fe20000410000 */
[----:B------:R-:W-:Y:S01]  /*98c0*/  FMUL.FTZ R32, R100, R32 ;  /* 0x0000002064207220 */ /* 0x000fe20000410000 */
[C---:B------:R-:W-:Y:S01]  /*98d0*/  FADD.FTZ R33, -R154.reuse, R33 ;  /* 0x000000219a217221 */ /* 0x040fe20000010100 */
[----:B------:R2:W5:Y:S01]  /*98e0*/  LDL.LU R103, [R1+0x100] ;  /* 0x0001000001677983 */ /* 0x0005620000300800 */
[C---:B------:R-:W-:Y:S01]  /*98f0*/  FADD.FTZ R34, -R153.reuse, R34 ;  /* 0x0000002299227221 */ /* 0x040fe20000010100 */
[----:B------:R-:W-:Y:S01]  /*9900*/  FADD.FTZ R35, -R153, R35 ;  /* 0x0000002399237221 */ /* 0x000fe20000010100 */
        /* <DEDUP_REMOVED lines=8> */
[----:B------:R-:W-:Y:S01]  /*9990*/  FMUL.FTZ R38, R94, R38 ;  /* 0x000000265e267220 */ /* 0x000fe20000410000 */
[----:B------:R2:W5:Y:S01]  /*99a0*/  LDL.LU R100, [R1+0xf4] ;  /* 0x0000f40001647983 */ /* 0x0005620000300800 */
[----:B------:R-:W-:Y:S01]  /*99b0*/  FADD.FTZ R39, -R153, R39 ;  /* 0x0000002799277221 */ /* 0x000fe20000010100 */
[C---:B------:R-:W-:Y:S01]  /*99c0*/  FADD.FTZ R40, -R152.reuse, R40 ;  /* 0x0000002898287221 */ /* 0x040fe20000010100 */
[----:B------:R-:W-:Y:S01]  /*99d0*/  FADD.FTZ R41, -R152, R41 ;  /* 0x0000002998297221 */ /* 0x000fe20000010100 */
[----:B------:R2:W5:Y:S01]  /*99e0*/  LDL.LU R99, [R1+0xf0] ;  /* 0x0000f00001637983 */ /* 0x0005620000300800 */
[----:B------:R-:W-:Y:S01]  /*99f0*/  F2FP.F16.F32.PACK_AB R156, R12, R13 ;  /* 0x0000000d0c9c723e */ /* 0x000fe200000000ff */
[----:B------:R-:W-:Y:S01]  /*9a00*/  FMUL.FTZ R12, R174, R17 ;  /* 0x00000011ae0c7220 */ /* 0x000fe20000410000 */
[----:B------:R-:W-:Y:S01]  /*9a10*/  FMUL.FTZ R17, R98, R34 ;  /* 0x0000002262117220 */ /* 0x000fe20000410000 */
[----:B------:R-:W-:Y:S01]  /*9a20*/  FMUL.FTZ R39, R93, R39 ;  /* 0x000000275d277220 */ /* 0x000fe20000410000 */
[----:B------:R2:W5:Y:S01]  /*9a30*/  LDL.LU R98, [R1+0xec] ;  /* 0x0000ec0001627983 */ /* 0x0005620000300800 */
[----:B------:R-:W-:Y:S01]  /*9a40*/  FMUL.FTZ R13, R180, R16 ;  /* 0x00000010b40d7220 */ /* 0x000fe20000410000 */
[----:B------:R-:W-:Y:S01]  /*9a50*/  FMUL.FTZ R16, R97, R35 ;  /* 0x0000002361107220 */ /* 0x000fe20000410000 */
[----:B------:R-:W-:Y:S01]  /*9a60*/  FMUL.FTZ R6, R92, R40 ;  /* 0x000000285c067220 */ /* 0x000fe20000410000 */
[----:B------:R2:W5:Y:S01]  /*9a70*/  LDL.LU R97, [R1+0xe8] ;  /* 0x0000e80001617983 */ /* 0x0005620000300800 */
[C---:B------:R-:W-:Y:S01]  /*9a80*/  FADD.FTZ R42, -R151.reuse, R42 ;  /* 0x0000002a972a7221 */ /* 0x040fe20000010100 */
[C---:B------:R-:W-:Y:S01]  /*9a90*/  FADD.FTZ R43, -R151.reuse, R43 ;  /* 0x0000002b972b7221 */ /* 0x040fe20000010100 */
[----:B------:R-:W-:Y:S01]  /*9aa0*/  FADD.FTZ R44, -R152, R44 ;  /* 0x0000002c982c7221 */ /* 0x000fe20000010100 */
[----:B------:R2:W5:Y:S01]  /*9ab0*/  LDL.LU R96, [R1+0xe4] ;  /* 0x0000e40001607983 */ /* 0x0005620000300800 */
[----:B------:R-:W-:Y:S01]  /*9ac0*/  FMUL.FTZ R7, R90, R42 ;  /* 0x0000002a5a077220 */ /* 0x000fe20000410000 */
[----:B------:R-:W-:Y:S01]  /*9ad0*/  FADD.FTZ R45, -R152, R45 ;  /* 0x0000002d982d7221 */ /* 0x000fe20000010100 */
[----:B------:R-:W-:Y:S01]  /*9ae0*/  FMUL.FTZ R44, R88, R44 ;  /* 0x0000002c582c7220 */ /* 0x000fe20000410000 */
[----:B------:R2:W5:Y:S01]  /*9af0*/  LDL.LU R95, [R1+0xe0] ;  /* 0x0000e000015f7983 */ /* 0x0005620000300800 */
[----:B------:R-:W-:Y:S01]  /*9b00*/  FADD.FTZ R46, -R151, R46 ;  /* 0x0000002e972e7221 */ /* 0x000fe20000010100 */
[----:B------:R-:W-:Y:S01]  /*9b10*/  FMUL.FTZ R25, R87, R45 ;  /* 0x0000002d57197220 */ /* 0x000fe20000410000 */
[----:B------:R-:W-:Y:S01]  /*9b20*/  FADD.FTZ R47, -R151, R47 ;  /* 0x0000002f972f7221 */ /* 0x000fe20000010100 */
[----:B------:R2:W5:Y:S01]  /*9b30*/  LDL.LU R94, [R1+0xdc] ;  /* 0x0000dc00015e7983 */ /* 0x0005620000300800 */
[----:B------:R-:W-:Y:S01]  /*9b40*/  FMUL.FTZ R46, R86, R46 ;  /* 0x0000002e562e7220 */ /* 0x000fe20000410000 */
[C---:B------:R-:W-:Y:S01]  /*9b50*/  FADD.FTZ R48, -R154.reuse, R48 ;  /* 0x000000309a307221 */ /* 0x040fe20000010100 */
        /* <DEDUP_REMOVED lines=19> */
[-C--:B-1----:R-:W-:Y:S03]  /*9c90*/  HMMA.16816.F32 R52, R132, R8.reuse, R52 ;  /* 0x000000088434723c */ /* 0x082fe60000001834 */
[----:B------:R2:W5:Y:S01]  /*9ca0*/  LDL.LU R88, [R1+0xc4] ;  /* 0x0000c40001587983 */ /* 0x0005620000300800 */
[----:B------:R-:W-:Y:S01]  /*9cb0*/  F2FP.F16.F32.PACK_AB R144, R0, R2 ;  /* 0x000000020090723e */ /* 0x000fe200000000ff */
[----:B------:R-:W-:Y:S01]  /*9cc0*/  FMUL.FTZ R2, R202, R22 ;  /* 0x00000016ca027220 */ /* 0x000fe20000410000 */
[----:B------:R-:W-:Y:S01]  /*9cd0*/  FMUL.FTZ R22, R81, R51 ;  /* 0x0000003351167220 */ /* 0x000fe20000410000 */
[----:B------:R2:W5:Y:S01]  /*9ce0*/  LDL.LU R87, [R1+0xc0] ;  /* 0x0000c00001577983 */ /* 0x0005620000300800 */
[----:B------:R-:W-:Y:S01]  /*9cf0*/  FMUL.FTZ R0, R201, R23 ;  /* 0x00000017c9007220 */ /* 0x000fe20000410000 */
[C---:B------:R-:W-:Y:S02]  /*9d00*/  HMMA.16816.F32 R56, R136.reuse, R8, R56 ;  /* 0x000000088838723c */ /* 0x040fe40000001838 */
[----:B------:R2:W5:Y:S02]  /*9d10*/  LDL.LU R86, [R1+0xbc] ;  /* 0x0000bc0001567983 */ /* 0x0005640000300800 */
[----:B------:R-:W-:Y:S01]  /*9d20*/  F2FP.F16.F32.PACK_AB R35, R14, R15 ;  /* 0x0000000f0e23723e */ /* 0x000fe200000000ff */
[----:B------:R-:W-:Y:S01]  /*9d30*/  FMUL.FTZ R14, R160, R33 ;  /* 0x00000021a00e7220 */ /* 0x000fe20000410000 */
[----:B------:R2:W5:Y:S01]  /*9d40*/  LDL.LU R85, [R1+0xb8] ;  /* 0x0000b80001557983 */ /* 0x0005620000300800 */
[----:B------:R-:W-:Y:S01]  /*9d50*/  F2FP.F16.F32.PACK_AB R33, R4, R5 ;  /* 0x000000050421723e */ /* 0x000fe200000000ff */
[----:B------:R-:W-:Y:S01]  /*9d60*/  FMUL.FTZ R5, R177, R36 ;  /* 0x00000024b1057220 */ /* 0x000fe20000410000 */
[-C--:B------:R-:W-:Y:S03]  /*9d70*/  HMMA.16816.F32 R60, R136, R10.reuse, R60 ;  /* 0x0000000a883c723c */ /* 0x080fe6000000183c */
[----:B------:R-:W-:Y:S01]  /*9d80*/  FMUL.FTZ R4, R176, R37 ;  /* 0x00000025b0047220 */ /* 0x000fe20000410000 */
[----:B------:R-:W-:Y:S01]  /*9d90*/  F2FP.F16.F32.PACK_AB R140, R0, R2 ;  /* 0x00000002008c723e */ /* 0x000fe200000000ff */
[----:B------:R-:W-:Y:S01]  /*9da0*/  FMUL.FTZ R0, R206, R31 ;  /* 0x0000001fce007220 */ /* 0x000fe20000410000 */
[----:B------:R-:W-:Y:S01]  /*9db0*/  FMUL.FTZ R2, R207, R30 ;  /* 0x0000001ecf027220 */ /* 0x000fe20000410000 */
[----:B------:R-:W-:Y:S01]  /*9dc0*/  FMUL.FTZ R15, R161, R32 ;  /* 0x00000020a10f7220 */ /* 0x000fe20000410000 */
[----:B------:R-:W-:Y:S01]  /*9dd0*/  F2FP.F16.F32.PACK_AB R29, R4, R5 ;  /* 0x00000005041d723e */ /* 0x000fe200000000ff */
[----:B------:R-:W-:Y:S04]  /*9de0*/  HMMA.16816.F32 R64, R132, R10, R64 ;  /* 0x0000000a8440723c */ /* 0x000fe80000001840 */
[----:B------:R-:W-:Y:S01]  /*9df0*/  FMUL.FTZ R5, R84, R48 ;  /* 0x0000003054057220 */ /* 0x000fe20000410000 */
[----:B------:R-:W-:Y:S01]  /*9e00*/  F2FP.F16.F32.PACK_AB R32, R0, R2 ;  /* 0x000000020020723e */ /* 0x000fe200000000ff */
[----:B------:R2:W5:Y:S01]  /*9e10*/  LDL.LU R84, [R1+0xb4] ;  /* 0x0000b40001547983 */ /* 0x0005620000300800 */
[----:B------:R-:W-:Y:S01]  /*9e20*/  FMUL.FTZ R0, R179, R39 ;  /* 0x00000027b3007220 */ /* 0x000fe20000410000 */
[----:B------:R-:W-:Y:S03]  /*9e30*/  FMUL.FTZ R2, R225, R38 ;  /* 0x00000026e1027220 */ /* 0x000fe60000410000 */
[----:B------:R-:W-:Y:S01]  /*9e40*/  FMUL.FTZ R23, R83, R49 ;  /* 0x0000003153177220 */ /* 0x000fe20000410000 */
[----:B------:R-:W-:Y:S01]  /*9e50*/  FADD.FTZ R52, -R154, R52 ;  /* 0x000000349a347221 */ /* 0x000fe20000010100 */
[----:B------:R2:W5:Y:S01]  /*9e60*/  LDL.LU R83, [R1+0xb0] ;  /* 0x0000b00001537983 */ /* 0x0005620000300800 */
[----:B------:R-:W-:Y:S01]  /*9e70*/  F2FP.F16.F32.PACK_AB R28, R0, R2 ;  /* 0x00000002001c723e */ /* 0x000fe200000000ff */
        /* <DEDUP_REMOVED lines=10> */
[----:B------:R2:W5:Y:S01]  /*9f20*/  LDL.LU R80, [R1+0xa4] ;  /* 0x0000a40001507983 */ /* 0x0005620000300800 */
[----:B------:R-:W-:Y:S01]  /*9f30*/  FMUL.FTZ R16, R79, R53 ;  /* 0x000000354f107220 */ /* 0x000fe20000410000 */
[----:B------:R-:W-:Y:S01]  /*9f40*/  F2FP.F16.F32.PACK_AB R31, R14, R15 ;  /* 0x0000000f0e1f723e */ /* 0x000fe200000000ff */
        /* <DEDUP_REMOVED lines=10> */
[C---:B------:R-:W-:Y:S01]  /*9ff0*/  FADD.FTZ R60, -R152.reuse, R60 ;  /* 0x0000003c983c7221 */ /* 0x040fe20000010100 */
        /* <DEDUP_REMOVED lines=8> */
[----:B------:R-:W-:Y:S01]  /*a080*/  FADD.FTZ R64, -R154, R64 ;  /* 0x000000409a407221 */ /* 0x000fe20000010100 */
[----:B------:R-:W-:Y:S01]  /*a090*/  FMUL.FTZ R62, R70, R62 ;  /* 0x0000003e463e7220 */ /* 0x000fe20000410000 */
        /* <DEDUP_REMOVED lines=11> */
[----:B------:R2:W5:Y:S01]  /*a150*/  LDL.LU R74, [R1+0x8c] ;  /* 0x00008c00014a7983 */ /* 0x0005620000300800 */
[----:B------:R-:W-:Y:S01]  /*a160*/  F2FP.F16.F32.PACK_AB R25, R25, R4 ;  /* 0x000000041919723e */ /* 0x000fe200000000ff */
[----:B------:R-:W-:Y:S01]  /*a170*/  FMUL.FTZ R0, R235, R0 ;  /* 0x00000000eb007220 */ /* 0x000fe20000410000 */
[----:B------:R-:W-:Y:S01]  /*a180*/  FMUL.FTZ R22, R234, R22 ;  /* 0x00000016ea167220 */ /* 0x000fe20000410000 */
[----:B------:R-:W-:Y:S01]  /*a190*/  F2FP.F16.F32.PACK_AB R24, R24, R2 ;  /* 0x000000021818723e */ /* 0x000fe200000000ff */
[----:B------:R2:W5:Y:S01]  /*a1a0*/  LDL.LU R73, [R1+0x88] ;  /* 0x0000880001497983 */ /* 0x0005620000300800 */
[----:B------:R-:W-:Y:S01]  /*a1b0*/  FMUL.FTZ R5, R213, R5 ;  /* 0x00000005d5057220 */ /* 0x000fe20000410000 */
[----:B------:R-:W-:Y:S01]  /*a1c0*/  FMUL.FTZ R23, R233, R23 ;  /* 0x00000017e9177220 */ /* 0x000fe20000410000 */
[----:B------:R-:W-:Y:S01]  /*a1d0*/  F2FP.F16.F32.PACK_AB R22, R22, R0 ;  /* 0x000000001616723e */ /* 0x000fe200000000ff */
[----:B------:R2:W5:Y:S01]  /*a1e0*/  LDL.LU R72, [R1+0x84] ;  /* 0x0000840001487983 */ /* 0x0005620000300800 */
[C---:B------:R-:W-:Y:S01]  /*a1f0*/  FADD.FTZ R66, -R153.reuse, R66 ;  /* 0x0000004299427221 */ /* 0x040fe20000010100 */
[----:B------:R-:W-:Y:S01]  /*a200*/  FADD.FTZ R67, -R153, R67 ;  /* 0x0000004399437221 */ /* 0x000fe20000010100 */
[----:B------:R-:W-:Y:S01]  /*a210*/  F2FP.F16.F32.PACK_AB R23, R23, R5 ;  /* 0x000000051717723e */ /* 0x000fe200000000ff */
[----:B------:R2:W5:Y:S01]  /*a220*/  LDL.LU R71, [R1+0x80] ;  /* 0x0000800001477983 */ /* 0x0005620000300800 */
[----:B------:R-:W-:Y:S01]  /*a230*/  FMUL.FTZ R2, R243, R52 ;  /* 0x00000034f3027220 */ /* 0x000fe20000410000 */
[----:B------:R-:W-:Y:S01]  /*a240*/  FMUL.FTZ R16, R238, R16 ;  /* 0x00000010ee107220 */ /* 0x000fe20000410000 */
[----:B------:R-:W-:Y:S01]  /*a250*/  FMUL.FTZ R4, R248, R54 ;  /* 0x00000036f8047220 */ /* 0x000fe20000410000 */
[----:B------:R2:W5:Y:S01]  /*a260*/  LDL.LU R70, [R1+0x7c] ;  /* 0x00007c0001467983 */ /* 0x0005620000300800 */
[----:B------:R-:W-:Y:S01]  /*a270*/  FMUL.FTZ R15, R247, R15 ;  /* 0x0000000ff70f7220 */ /* 0x000fe20000410000 */
[----:B------:R-:W-:Y:S01]  /*a280*/  FMUL.FTZ R0, R239, R56 ;  /* 0x00000038ef007220 */ /* 0x000fe20000410000 */
[----:B------:R-:W-:Y:S01]  /*a290*/  F2FP.F16.F32.PACK_AB R16, R16, R2 ;  /* 0x000000021010723e */ /* 0x000fe200000000ff */
[----:B------:R2:W5:Y:S01]  /*a2a0*/  LDL.LU R69, [R1+0x78] ;  /* 0x0000780001457983 */ /* 0x0005620000300800 */
[----:B------:R-:W-:Y:S01]  /*a2b0*/  FMUL.FTZ R19, R237, R19 ;  /* 0x00000013ed137220 */ /* 0x000fe20000410000 */
[----:B------:R-:W-:Y:S01]  /*a2c0*/  F2FP.F16.F32.PACK_AB R15, R15, R4 ;  /* 0x000000040f0f723e */ /* 0x000fe200000000ff */
[----:B------:R-:W-:Y:S01]  /*a2d0*/  FMUL.FTZ R13, R173, R17 ;  /* 0x00000011ad0d7220 */ /* 0x000fe20000410000 */
[----:B------:R2:W5:Y:S01]  /*a2e0*/  LDL.LU R68, [R1+0x74] ;  /* 0x0000740001447983 */ /* 0x0005620000300800 */
[----:B------:R-:W-:Y:S01]  /*a2f0*/  FMUL.FTZ R5, R194, R66 ;  /* 0x00000042c2057220 */ /* 0x000fe20000410000 */
[----:B------:R-:W-:Y:S01]  /*a300*/  F2FP.F16.F32.PACK_AB R19, R19, R0 ;  /* 0x000000001313723e */ /* 0x000fe200000000ff */
[----:B------:R-:W-:Y:S01]  /*a310*/  FMUL.FTZ R17, R193, R67 ;  /* 0x00000043c1117220 */ /* 0x000fe20000410000 */
[----:B------:R-:W-:Y:S01]  /*a320*/  F2FP.F16.F32.PACK_AB R30, R12, R13 ;  /* 0x0000000d0c1e723e */ /* 0x000fe200000000ff */
[----:B------:R2:W5:Y:S01]  /*a330*/  LDL.LU R3, [R1+0x70] ;  /* 0x0000700001037983 */ /* 0x0005620000300800 */
[----:B------:R-:W-:Y:S01]  /*a340*/  MOV R194, 0x20 ;  /* 0x0000002000c27802 */ /* 0x000fe20000000f00 */
[----:B------:R-:W-:Y:S01]  /*a350*/  FMUL.FTZ R7, R230, R7 ;  /* 0x00000007e6077220 */ /* 0x000fe20000410000 */
[----:B------:R-:W-:Y:S01]  /*a360*/  MOV R193, 0x40 ;  /* 0x0000004000c17802 */ /* 0x000fe20000000f00 */
        /* <DEDUP_REMOVED lines=14> */
[----:B------:R-:W-:Y:S02]  /*a450*/  FMUL.FTZ R17, R240, R17 ;  /* 0x00000011f0117220 */ /* 0x000fe40000410000 */
[----:B------:R-:W-:Y:S03]  /*a460*/  F2FP.F16.F32.PACK_AB R14, R14, R0 ;  /* 0x000000000e0e723e */ /* 0x000fe600000000ff */
[----:B------:R-:W-:Y:S01]  /*a470*/  F2FP.F16.F32.PACK_AB R17, R17, R5 ;  /* 0x000000051111723e */ /* 0x000fe200000000ff */
[----:B--2---:R-:W-:Y:S06]  /*a480*/  @!P0 BRA `(.L_x_2426) ;  /* 0x0000000400148947 */ /* 0x004fec0003800000 */
[----:B------:R-:W2:Y:S01]  /*a490*/  LDL.LU R39, [R1+0xc] ;  /* 0x00000c0001277983 */ /* 0x000ea20000300800 */
[----:B------:R-:W1:Y:S01]  /*a4a0*/  LDC R36, c[0x0][0x240] ;  /* 0x00009000ff247b82 */ /* 0x000e620000000800 */
[----:B------:R-:W-:Y:S01]  /*a4b0*/  ISETP.GE.AND P1, PT, R226, UR27, PT ;  /* 0x0000001be2007c0c */ /* 0x000fe2000bf26270 */
[----:B------:R-:W-:Y:S01]  /*a4c0*/  ULOP3.LUT UR14, UR11, 0x1, URZ, 0xc0, !UPT ;  /* 0x000000010b0e7892 */ /* 0x000fe2000f8ec03f */
[----:B------:R-:W3:Y:S03]  /*a4d0*/  LDL.LU R38, [R1+0x8] ;  /* 0x0000080001267983 */ /* 0x000ee60000300800 */
[----:B------:R-:W-:Y:S01]  /*a4e0*/  UISETP.NE.U32.AND UP1, UPT, UR14, 0x1, UPT ;  /* 0x000000010e00788c */ /* 0x000fe2000bf25070 */
[----:B------:R-:W4:Y:S03]  /*a4f0*/  LDL.LU R37, [R1] ;  /* 0x0000000001257983 */ /* 0x000f260000300800 */
[----:B------:R-:W-:Y:S04]  /*a500*/  USEL UR14, UR61, 0x4000, !UP1 ;  /* 0x000040003d0e7887 */ /* 0x000fe8000c800000 */
[----:B------:R-:W1:Y:S02]  /*a510*/  @!P1 LDC R2, c[0x0][0x244] ;  /* 0x00009100ff029b82 */ /* 0x000e640000000800 */
[----:B------:R-:W-:Y:S02]  /*a520*/  VIADD R196, R196, UR14 ;  /* 0x0000000ec4c47c36 */ /* 0x000fe40008000000 */
[----:B------:R-:W-:Y:S03]  /*a530*/  VIADD R190, R190, UR14 ;  /* 0x0000000ebebe7c36 */ /* 0x000fe60008000000 */
[----:B------:R1:W-:Y:S01]  /*a540*/  @P1 STS [R196], RZ ;  /* 0x000000ffc4001388 */ /* 0x0003e20000000800 */
[----:B------:R-:W4:Y:S03]  /*a550*/  @!P1 LDC R10, c[0x0][0x244] ;  /* 0x00009100ff0a9b82 */ /* 0x000f260000000800 */
[----:B------:R1:W-:Y:S04]  /*a560*/  @P1 STS [R196+0x4], RZ ;  /* 0x000004ffc4001388 */ /* 0x0003e80000000800 */
[----:B------:R2:W-:Y:S01]  /*a570*/  @P1 STS [R196+0x8], RZ ;  /* 0x000008ffc4001388 */ /* 0x0005e20000000800 */
[----:B------:R-:W1:Y:S03]  /*a580*/  @!P1 LDC R11, c[0x0][0x244] ;  /* 0x00009100ff0b9b82 */ /* 0x000e660000000800 */
[----:B------:R2:W-:Y:S01]  /*a590*/  @P1 STS [R196+0xc], RZ ;  /* 0x00000cffc4001388 */ /* 0x0005e20000000800 */
[C---:B-1----:R-:W-:Y:S05]  /*a5a0*/  IMAD.U32 R4, R36.reuse, -0x80, RZ ;  /* 0xffffff8024047824 */ /* 0x042fea00078e00ff */
[C---:B------:R-:W-:Y:S02]  /*a5b0*/  @!P1 LEA R0, P3, R36.reuse, R4, 0x5 ;  /* 0x0000000424009211 */ /* 0x040fe400078628ff */
[----:B------:R-:W-:Y:S04]  /*a5c0*/  SHF.R.S32.HI R5, RZ, 0x1f, R4 ;  /* 0x0000001fff057819 */ /* 0x000fe80000011404 */
[C---:B------:R-:W-:Y:S01]  /*a5d0*/  @!P1 LEA.HI.X R2, R36.reuse, R5, R2, 0x5, P3 ;  /* 0x0000000524029211 */ /* 0x040fe200018f2c02 */
[----:B------:R-:W-:Y:S04]  /*a5e0*/  @!P1 IMAD.WIDE.U32 R8, R36, 0x60, R4 ;  /* 0x0000006024089825 */ /* 0x000fe800078e0004 */
[----:B------:R-:W-:Y:S04]  /*a5f0*/  @!P1 IMAD R11, R11, 0x60, RZ ;  /* 0x000000600b0b9824 */ /* 0x000fe800078e02ff */
[----:B------:R-:W-:Y:S01]  /*a600*/  @!P1 IMAD.IADD R9, R9, 0x1, R11 ;  /* 0x0000000109099824 */ /* 0x000fe200078e020b */
[-C--:B--2---:R-:W-:Y:S02]  /*a610*/  @!P1 LEA R12, P2, R0, R39.reuse, 0x1 ;  /* 0x00000027000c9211 */ /* 0x084fe400078408ff */
[----:B------:R-:W-:Y:S02]  /*a620*/  LEA R6, P3, R4, R39, 0x1 ;  /* 0x0000002704067211 */ /* 0x000fe400078608ff */
[-C--:B---3--:R-:W-:Y:S02]  /*a630*/  @!P1 LEA.HI.X R13, R0, R38.reuse, R2, 0x1, P2 ;  /* 0x00000026000d9211 */ /* 0x088fe400010f0c02 */
[----:B------:R-:W-:Y:S01]  /*a640*/  LEA.HI.X R7, R4, R38, R5, 0x1, P3 ;  /* 0x0000002604077211 */ /* 0x000fe200018f0c05 */
[C---:B----4-:R-:W-:Y:S01]  /*a650*/  VIADD R0, R37.reuse, UR14 ;  /* 0x0000000e25007c36 */ /* 0x050fe20008000000 */
[C---:B------:R-:W-:Y:S04]  /*a660*/  @!P1 LEA R2, P2, R36.reuse, R4, 0x6 ;  /* 0x0000000424029211 */ /* 0x040fe800078430ff */
        /* <DEDUP_REMOVED lines=10> */
[C---:B------:R-:W-:Y:S01]  /*a710*/  @!P1 VIADD R2, R37.reuse, UR14 ;  /* 0x0000000e25029c36 */ /* 0x040fe20008000000 */
[----:B------:R-:W-:Y:S01]  /*a720*/  @!P1 LEA.HI.X R5, R8, R38, R9, 0x1, P2 ;  /* 0x0000002608059211 */ /* 0x000fe200010f0c09 */
[----:B------:R-:W-:Y:S01]  /*a730*/  @!P1 VIADD R8, R37, UR14 ;  /* 0x0000000e25089c36 */ /* 0x000fe20008000000 */
        /* <DEDUP_REMOVED lines=18> */
[----:B------:R1:W-:Y:S04]  /*a860*/  STL [R1], R0 ;  /* 0x0000000001007387 */ /* 0x0003e80000100800 */
[----:B------:R-:W-:Y:S01]  /*a870*/  @!PT LDS RZ, [RZ] ;  /* 0x00000000fffff984 */ /* 0x000fe20000000800 */
[----:B------:R-:W-:Y:S01]  /*a880*/  @!PT LDS RZ, [RZ] ;  /* 0x00000000fffff984 */ /* 0x000fe20000000800 */
[----:B------:R-:W-:Y:S01]  /*a890*/  @!PT LDS RZ, [RZ] ;  /* 0x00000000fffff984 */ /* 0x000fe20000000800 */
[----:B------:R1:W-:Y:S04]  /*a8a0*/  @!P1 LDGSTS.E.BYPASS.LTC128B.128 [R2+0x3000], desc[UR12][R4.64] ;  /* 0x0300000004029fae */ /* 0x0003e8000b901d4c */
[----:B------:R1:W-:Y:S04]  /*a8b0*/  STL [R1+0xc], R6 ;  /* 0x00000c0601007387 */ /* 0x0003e80000100800 */
[----:B------:R-:W0:Y:S04]  /*a8c0*/  LDGDEPBAR ;  /* 0x00000000000079af */ /* 0x000e280000000000 */
[----:B------:R1:W-:Y:S02]  /*a8d0*/  STL [R1+0x8], R7 ;  /* 0x0000080701007387 */ /* 0x0003e40000100800 */
.L_x_2426:
[----:B------:R-:W-:Y:S01]  /*a8e0*/  STS [R218+0x14000], R158 ;  /* 0x0140009eda007388 */ /* 0x000fe20000000800 */
[----:B------:R-:W-:Y:S02]  /*a8f0*/  IMAD.SHL.U32 R40, R191, 0x2, RZ ;  /* 0x00000002bf287824 */ /* 0x000fe400078e00ff */
[----:B-1----:R-:W-:Y:S01]  /*a900*/  IMAD.U32 R2, RZ, RZ, UR4 ;  /* 0x00000004ff027e24 */ /* 0x002fe2000f8e00ff */
[----:B------:R-:W-:Y:S04]  /*a910*/  STS [R218+0x14400], R157 ;  /* 0x0144009dda007388 */ /* 0x000fe80000000800 */
        /* <DEDUP_REMOVED lines=42> */
[----:B------:R-:W4:Y:S01]  /*abc0*/  S2R R146, SR_TID.X ;  /* 0x0000000000927919 */ /* 0x000f220000002100 */
[----:B------:R-:W4:Y:S01]  /*abd0*/  S2R R147, SR_TID.X ;  /* 0x0000000000937919 */ /* 0x000f220000002100 */
[-C--:B-1----:R-:W-:Y:S06]  /*abe0*/  HMMA.16816.F32 R68, R4, R8.reuse, R68 ;  /* 0x000000080444723c */ /* 0x082fec0000001844 */
[C---:B--2---:R-:W-:Y:S06]  /*abf0*/  HMMA.16816.F32 R72, R12.reuse, R8, R72 ;  /* 0x000000080c48723c */ /* 0x044fec0000001848 */
[-C--:B------:R-:W-:Y:S06]  /*ac00*/  HMMA.16816.F32 R76, R12, R10.reuse, R76 ;  /* 0x0000000a0c4c723c */ /* 0x080fec000000184c */
[C---:B------:R-:W-:Y:S01]  /*ac10*/  HMMA.16816.F32 R80, R4.reuse, R10, R80 ;  /* 0x0000000a0450723c */ /* 0x040fe20000001850 */
[----:B------:R-:W-:Y:S05]  /*ac20*/  LDSM.16.MT88.4 R8, [R3+0x1d000] ;  /* 0x01d000000308783b */ /* 0x000fea0000004200 */
[-C--:B---3--:R-:W-:Y:S05]  /*ac30*/  HMMA.16816.F32 R84, R4, R16.reuse, R84 ;  /* 0x000000100454723c */ /* 0x088fea0000001854 */
[----:B----4-:R-:W-:Y:S01]  /*ac40*/  SHF.R.S32.HI R146, RZ, 0x1f, R146 ;  /* 0x0000001fff927819 */ /* 0x010fe20000011492 */
[C---:B------:R-:W-:Y:S05]  /*ac50*/  HMMA.16816.F32 R88, R12.reuse, R16, R88 ;  /* 0x000000100c58723c */ /* 0x040fea0000001858 */
[----:B------:R-:W-:Y:S01]  /*ac60*/  LEA.HI R146, R146, R147, RZ, 0x3 ;  /* 0x0000009392927211 */ /* 0x000fe200078f18ff */
[-C--:B------:R-:W-:Y:S01]  /*ac70*/  HMMA.16816.F32 R92, R12, R18.reuse, R92 ;  /* 0x000000120c5c723c */ /* 0x080fe2000000185c */
[----:B------:R-:W1:Y:S04]  /*ac80*/  LDSM.16.MT88.4 R12, [R2+0x1000] ;  /* 0x00100000020c783b */ /* 0x000e680000004200 */
[----:B------:R-:W-:Y:S01]  /*ac90*/  SHF.R.S32.HI R146, RZ, 0x3, R146 ;  /* 0x00000003ff927819 */ /* 0x000fe20000011492 */
[----:B------:R-:W-:Y:S01]  /*aca0*/  HMMA.16816.F32 R96, R4, R18, R96 ;  /* 0x000000120460723c */ /* 0x000fe20000001860 */
[----:B------:R-:W2:Y:S04]  /*acb0*/  LDSM.16.MT88.4 R4, [R0+0x1000] ;  /* 0x001000000004783b */ /* 0x000ea80000004200 */
[----:B------:R-:W-:Y:S01]  /*acc0*/  LDSM.16.MT88.4 R16, [R3+0x1d800] ;  /* 0x01d800000310783b */ /* 0x000fe20000004200 */
[-C--:B------:R-:W-:Y:S06]  /*acd0*/  HMMA.16816.F32 R68, R20, R24.reuse, R68 ;  /* 0x000000181444723c */ /* 0x080fec0000001844 */
        /* <DEDUP_REMOVED lines=136> */
.L_x_2427:
        /* <DEDUP_REMOVED lines=483> */
.L_x_2429:
[----:B------:R-:W-:Y:S01]  /*d390*/  @UP0 UIADD3 UR8, UR25, UR33, URZ ;  /* 0x0000002119080290 */ /* 0x000fe2000fffe03f */
[----:B------:R-:W-:Y:S01]  /*d3a0*/  F2FP.F16.F32.PACK_AB R92, R93, R92 ;  /* 0x0000005c5d5c723e */ /* 0x000fe200000000ff */
[----:B------:R-:W-:Y:S01]  /*d3b0*/  @UP0 ULDC.64 UR10, c[0x0][0x458] ;  /* 0x00011600000a0ab9 */ /* 0x000fe20000000a00 */
[----:B------:R-:W-:Y:S01]  /*d3c0*/  F2FP.F16.F32.PACK_AB R94, R95, R94 ;  /* 0x0000005e5f5e723e */ /* 0x000fe200000000ff */
        /* <DEDUP_REMOVED lines=18> */
.L_x_2430:
[----:B------:R2:W-:Y:S01]  /*d4f0*/  STS [R55+0x4000], R92 ;  /* 0x0040005c37007388 */ /* 0x0005e20000000800 */
[----:B------:R-:W-:Y:S01]  /*d500*/  USHF.R.S32.HI UR8, URZ, 0x1f, UR24 ;  /* 0x0000001f3f087899 */ /* 0x000fe20008011418 */
[--C-:B-1----:R-:W-:Y:S01]  /*d510*/  SHF.R.S32.HI R11, RZ, 0x1f, R226.reuse ;  /* 0x0000001fff0b7819 */ /* 0x102fe200000114e2 */
[----:B------:R-:W-:Y:S01]  /*d520*/  UIMAD UR9, UR51, -0x80, UR9 ;  /* 0xffffff80330978a4 */ /* 0x000fe2000f8e0209 */
[----:B------:R2:W-:Y:S01]  /*d530*/  STS [R54+0x4000], R94 ;  /* 0x0040005e36007388 */ /* 0x0005e20000000800 */
[----:B------:R-:W-:Y:S01]  /*d540*/  ULDC UR15, c[0x0][0x2d0] ;  /* 0x0000b400000f7ab9 */ /* 0x000fe20000000800 */
[----:B------:R-:W-:Y:S01]  /*d550*/  VIADD R2, R146, 0x20 ;  /* 0x0000002092027836 */ /* 0x000fe20000000000 */
[----:B------:R-:W-:Y:S01]  /*d560*/  UIMAD UR14, UR8, UR6, URZ ;  /* 0x00000006080e72a4 */ /* 0x000fe2000f8e023f */
[----:B------:R-:W-:Y:S01]  /*d570*/  BAR.SYNC.DEFER_BLOCKING 0x0 ;  /* 0x0000000000007b1d */ /* 0x000fe20000010000 */
[----:B------:R-:W-:Y:S01]  /*d580*/  IMAD.U32 R0, RZ, RZ, UR6 ;  /* 0x00000006ff007e24 */ /* 0x000fe2000f8e00ff */
[----:B------:R-:W-:Y:S01]  /*d590*/  ISETP.GE.AND P4, PT, R226, UR15, PT ;  /* 0x0000000fe2007c0c */ /* 0x000fe2000bf86270 */
[----:B------:R-:W-:Y:S01]  /*d5a0*/  IMAD.MOV.U32 R10, RZ, RZ, R226 ;  /* 0x000000ffff0a7224 */ /* 0x000fe200078e00e2 */
[----:B------:R-:W-:Y:S01]  /*d5b0*/  UIMAD UR14, UR24, UR7, UR14 ;  /* 0x00000007180e72a4 */ /* 0x000fe2000f8e020e */
[----:B------:R-:W-:Y:S01]  /*d5c0*/  VIADD R6, R146, 0x40 ;  /* 0x0000004092067836 */ /* 0x000fe20000000000 */
[----:B------:R-:W-:Y:S01]  /*d5d0*/  ISETP.GE.OR P3, PT, R2, UR9, P4 ;  /* 0x0000000902007c0c */ /* 0x000fe2000a766670 */
[----:B------:R-:W-:Y:S01]  /*d5e0*/  IMAD.WIDE.U32 R4, R0, UR24, R10 ;  /* 0x0000001800047c25 */ /* 0x000fe2000f8e000a */
[----:B------:R-:W-:Y:S01]  /*d5f0*/  USHF.R.S32.HI UR16, URZ, 0x1f, UR57 ;  /* 0x0000001f3f107899 */ /* 0x000fe20008011439 */
[----:B------:R-:W-:Y:S01]  /*d600*/  BSSY B0, `(.L_x_2431) ;  /* 0x000001f000007945 */ /* 0x000fe20003800000 */
[----:B------:R-:W-:Y:S01]  /*d610*/  MOV R0, UR14 ;  /* 0x0000000e00007c02 */ /* 0x000fe20008000f00 */
[----:B------:R-:W-:Y:S01]  /*d620*/  VIADD R2, R146, 0x60 ;  /* 0x0000006092027836 */ /* 0x000fe20000000000 */
[----:B------:R-:W-:Y:S01]  /*d630*/  IADD3 R4, P0, R4, UR19, RZ ;  /* 0x0000001304047c10 */ /* 0x000fe2000ff1e0ff */
[----:B------:R-:W-:Y:S01]  /*d640*/  ULDC.64 UR14, c[0x0][0x468] ;  /* 0x00011a00000e7ab9 */ /* 0x000fe20000000a00 */
[----:B------:R-:W-:Y:S01]  /*d650*/  ISETP.GE.OR P2, PT, R6, UR9, P4 ;  /* 0x0000000906007c0c */ /* 0x000fe2000a746670 */
[----:B------:R-:W-:Y:S01]  /*d660*/  UIMAD UR16, UR16, UR14, URZ ;  /* 0x0000000e101072a4 */ /* 0x000fe2000f8e023f */
[----:B------:R-:W-:-:S02]  /*d670*/  ISETP.GE.OR P1, PT, R2, UR9, P4 ;  /* 0x0000000902007c0c */ /* 0x000fc4000a726670 */
[----:B------:R-:W-:Y:S01]  /*d680*/  ISETP.GE.OR P4, PT, R146, UR9, P4 ;  /* 0x0000000992007c0c */ /* 0x000fe2000a786670 */
[----:B------:R-:W-:Y:S01]  /*d690*/  UIMAD UR15, UR57, UR15, UR16 ;  /* 0x0000000f390f72a4 */ /* 0x000fe2000f8e0210 */
[----:B------:R-:W-:Y:S01]  /*d6a0*/  IADD3.X R5, R5, UR20, R0, P0, !PT ;  /* 0x0000001405057c10 */ /* 0x000fe200087fe400 */
[----:B------:R-:W-:Y:S01]  /*d6b0*/  IMAD.U32 R0, RZ, RZ, UR14 ;  /* 0x0000000eff007e24 */ /* 0x000fe2000f8e00ff */
[----:B------:R-:W-:Y:S01]  /*d6c0*/  SHF.R.S32.HI R17, RZ, 0x1f, R146 ;  /* 0x0000001fff117819 */ /* 0x000fe20000011492 */
[----:B------:R2:W1:Y:S02]  /*d6d0*/  LDS.128 R20, [R145+0xd000] ;  /* 0x00d0000091147984 */ /* 0x0004640000000c00 */
[----:B------:R-:W-:Y:S02]  /*d6e0*/  IMAD.WIDE.U32 R4, R0, UR57, R4 ;  /* 0x0000003900047c25 */ /* 0x000fe4000f8e0004 */
[----:B------:R2:W3:Y:S03]  /*d6f0*/  LDS.128 R24, [R145+0x11000] ;  /* 0x0110000091187984 */ /* 0x0004e60000000c00 */
[----:B------:R-:W-:Y:S01]  /*d700*/  IADD3 R16, R5, UR15, RZ ;  /* 0x0000000f05107c10 */ /* 0x000fe2000fffe0ff */
[----:B------:R2:W4:Y:S04]  /*d710*/  LDS.128 R28, [R145+0x12000] ;  /* 0x01200000911c7984 */ /* 0x0005280000000c00 */
        /* <DEDUP_REMOVED lines=13> */
.L_x_2432:
[----:B------:R-:W-:Y:S05]  /*d7f0*/  BSYNC B0 ;  /* 0x0000000000007941 */ /* 0x000fea0003800000 */
.L_x_2431:
        /* <DEDUP_REMOVED lines=14> */
.L_x_2434:
[----:B------:R-:W-:Y:S05]  /*d8e0*/  BSYNC B0 ;  /* 0x0000000000007941 */ /* 0x000fea0003800000 */
.L_x_2433:
        /* <DEDUP_REMOVED lines=15> */
.L_x_2436:
[----:B------:R-:W-:Y:S05]  /*d9e0*/  BSYNC B0 ;  /* 0x0000000000007941 */ /* 0x000fea0003800000 */
.L_x_2435:
        /* <DEDUP_REMOVED lines=15> */
.L_x_2438:
[----:B------:R-:W-:Y:S05]  /*dae0*/  BSYNC B0 ;  /* 0x0000000000007941 */ /* 0x000fea0003800000 */
.L_x_2437:
        /* <DEDUP_REMOVED lines=27> */
.L_x_2440:
[----:B------:R-:W-:Y:S05]  /*dca0*/  BSYNC B0 ;  /* 0x0000000000007941 */ /* 0x000fea0003800000 */
.L_x_2439:
        /* <DEDUP_REMOVED lines=14> */
.L_x_2442:
[----:B------:R-:W-:Y:S05]  /*dd90*/  BSYNC B0 ;  /* 0x0000000000007941 */ /* 0x000fea0003800000 */
.L_x_2441:
        /* <DEDUP_REMOVED lines=14> */
.L_x_2444:
[----:B------:R-:W-:Y:S05]  /*de80*/  BSYNC B0 ;  /* 0x0000000000007941 */ /* 0x000fea0003800000 */
.L_x_2443:
        /* <DEDUP_REMOVED lines=13> */
.L_x_2391:
[----:B------:R-:W-:Y:S05]  /*df60*/  BSYNC B1 ;  /* 0x0000000000017941 */ /* 0x000fea0003800000 */
.L_x_2369:
        /* <DEDUP_REMOVED lines=11> */
.L_x_2445:
[----:B------:R-:W-:Y:S05]  /*e020*/  EXIT ;  /* 0x000000000000794d */ /* 0x000fea0003800000 */
.L_x_2447:
        /* <DEDUP_REMOVED lines=13> */
.L_x_2500:


//--------------------- .text._ZN5flash25flash_bwd_dot_do_o_kernelILb0E23Flash_bwd_kernel_traitsILi64ELi128ELi128ELi8ELi4ELi4ELi4ELb0ELb0EN7cutlass6half_tE19Flash_kernel_traitsILi64ELi128ELi128ELi8ES3_EEEEvNS_16Flash_bwd_paramsE --------------------------
	.section	.text._ZN5flash25flash_bwd_dot_do_o_kernelILb0E23Flash_bwd_kernel_traitsILi64ELi128ELi128ELi8ELi4ELi4ELi4ELb0ELb0EN7cutlass6half_tE19Flash_kernel_traitsILi64ELi128ELi128ELi8ES3_EEEEvNS_16Flash_bwd_paramsE,"ax",@progbits
	.align	128
        .global         _ZN5flash25flash_bwd_dot_do_o_kernelILb0E23Flash_bwd_kernel_traitsILi64ELi128ELi128ELi8ELi4ELi4ELi4ELb0ELb0EN7cutlass6half_tE19Flash_kernel_traitsILi64ELi128ELi128ELi8ES3_EEEEvNS_16Flash_bwd_paramsE
        .type           _ZN5flash25flash_bwd_dot_do_o_kernelILb0E23Flash_bwd_kernel_traitsILi64ELi128ELi128ELi8ELi4ELi4ELi4ELb0ELb0EN7cutlass6half_tE19Flash_kernel_traitsILi64ELi128ELi128ELi8ES3_EEEEvNS_16Flash_bwd_paramsE,@function
        .size           _ZN5flash25flash_bwd_dot_do_o_kernelILb0E23Flash_bwd_kernel_traitsILi64ELi128ELi128ELi8ELi4ELi4ELi4ELb0ELb0EN7cutlass6half_tE19Flash_kernel_traitsILi64ELi128ELi128ELi8ES3_EEEEvNS_16Flash_bwd_paramsE,(.L_x_2501 - _ZN5flash25flash_bwd_dot_do_o_kernelILb0E23Flash_bwd_kernel_traitsILi64ELi128ELi128ELi8ELi4ELi4ELi4ELb0ELb0EN7cutlass6half_tE19Flash_kernel_traitsILi64ELi128ELi128ELi8ES3_EEEEvNS_16Flash_bwd_paramsE)
        .other          _ZN5flash25flash_bwd_dot_do_o_kernelILb0E23Flash_bwd_kernel_traitsILi64ELi128ELi128ELi8ELi4ELi4ELi4ELb0ELb0EN7cutlass6half_tE19Flash_kernel_traitsILi64ELi128ELi128ELi8ES3_EEEEvNS_16Flash_bwd_paramsE,@"STO_CUDA_ENTRY STV_DEFAULT"
_ZN5flash25flash_bwd_dot_do_o_kernelILb0E23Flash_bwd_kernel_traitsILi64ELi128ELi128ELi8ELi4ELi4ELi4ELb0ELb0EN7cutlass6half_tE19Flash_kernel_traitsILi64ELi128ELi128ELi8ES3_EEEEvNS_16Flash_bwd_paramsE:
.text._ZN5flash25flash_bwd_dot_do_o_kernelILb0E23Flash_bwd_kernel_traitsILi64ELi128ELi128ELi8ELi4ELi4ELi4ELb0ELb0EN7cutlass6half_tE19Flash_kernel_traitsILi64ELi128ELi128ELi8ES3_EEEEvNS_16Flash_bwd_paramsE:
        /* <DEDUP_REMOVED lines=22> */
[----:B------:R-:W2:Y:S01]  /*0160*/  @P1 LDC.64 R14, c[0x0][0x420] ;  /* 0x00010800ff0e1b82 */ /* 0x000ea20000000a00 */
[--C-:B------:R-:W-:Y:S02]  /*0170*/  @!P1 SHF.R.S32.HI R17, RZ, 0x1f, R2.reuse ;  /* 0x0000001fff119819 */ /* 0x100fe40000011402 */
[----:B------:R-:W-:-:S05]  /*0180*/  @!P1 SHF.R.S32.HI R9, RZ, 0x1f, R2 ;  /* 0x0000001fff099819 */ /* 0x000fca0000011402 */
[----:B------:R-:W3:Y:S08]  /*0190*/  @!P1 LDC.64 R6, c[0x0][0x290] ;  /* 0x0000a400ff069b82 */ /* 0x000ef00000000a00 */
[----:B------:R-:W4:Y:S08]  /*01a0*/  @!P1 LDC.64 R12, c[0x0][0x418] ;  /* 0x00010600ff0c9b82 */ /* 0x000f300000000a00 */
[----:B------:R-:W5:Y:S01]  /*01b0*/  @P1 LDC.64 R4, c[0x0][0x298] ;  /* 0x0000a600ff041b82 */ /* 0x000f620000000a00 */
[----:B--2---:R-:W-:-:S04]  /*01c0*/  @P1 IMAD.WIDE.U32 R10, R3, R14, RZ ;  /* 0x0000000e030a1225 */ /* 0x004fc800078e00ff */
[----:B------:R-:W-:Y:S02]  /*01d0*/  @P1 IMAD R8, R3, R15, R11 ;  /* 0x0000000f03081224 */ /* 0x000fe400078e020b */
[----:B---3--:R-:W-:-:S04]  /*01e0*/  @!P1 IMAD R14, R17, R6, RZ ;  /* 0x00000006110e9224 */ /* 0x008fc800078e02ff */
[C---:B------:R-:W-:Y:S02]  /*01f0*/  @!P1 IMAD R11, R2.reuse, R7, R14 ;  /* 0x00000007020b9224 */ /* 0x040fe400078e020e */
[----:B------:R-:W-:-:S04]  /*0200*/  @!P1 IMAD.WIDE.U32 R6, R2, R6, RZ ;  /* 0x0000000602069225 */ /* 0x000fc800078e00ff */
[-C--:B----4-:R-:W-:Y:S02]  /*0210*/  @!P1 IMAD R9, R9, R12.reuse, RZ ;  /* 0x0000000c09099224 */ /* 0x090fe400078e02ff */
[----:B------:R-:W-:-:S04]  /*0220*/  @!P1 IMAD.WIDE.U32 R14, R2, R12, RZ ;  /* 0x0000000c020e9225 */ /* 0x000fc800078e00ff */
[----:B------:R-:W-:Y:S01]  /*0230*/  @!P1 IMAD R9, R2, R13, R9 ;  /* 0x0000000d02099224 */ /* 0x000fe200078e0209 */
[----:B------:R-:W-:Y:S01]  /*0240*/  @!P1 MOV R10, R14 ;  /* 0x0000000e000a9202 */ /* 0x000fe20000000f00 */
[----:B-----5:R-:W-:Y:S01]  /*0250*/  @P1 IMAD.WIDE.U32 R20, R3, R4, RZ ;  /* 0x0000000403141225 */ /* 0x020fe200078e00ff */
[----:B------:R-:W-:Y:S02]  /*0260*/  @!P1 MOV R20, R6 ;  /* 0x0000000600149202 */ /* 0x000fe40000000f00 */
[----:B------:R-:W-:Y:S01]  /*0270*/  @!P1 IADD3 R8, R15, R9, RZ ;  /* 0x000000090f089210 */ /* 0x000fe20007ffe0ff */
[----:B------:R-:W-:Y:S01]  /*0280*/  @P1 IMAD R12, R3, R5, R21 ;  /* 0x00000005030c1224 */ /* 0x000fe200078e0215 */
[----:B------:R-:W-:Y:S01]  /*0290*/  @!P1 IADD3 R12, R7, R11, RZ ;  /* 0x0000000b070c9210 */ /* 0x000fe20007ffe0ff */
        /* <DEDUP_REMOVED lines=9> */
.L_x_2448:
[----:B------:R-:W0:Y:S08]  /*0330*/  LDC R3, c[0x0][0x270] ;  /* 0x00009c00ff037b82 */ /* 0x000e300000000800 */
[----:B------:R-:W1:Y:S01]  /*0340*/  LDC R5, c[0x0][0x2d4] ;  /* 0x0000b500ff057b82 */ /* 0x000e620000000800 */
[----:B0-----:R-:W-:-:S04]  /*0350*/  IMAD R2, R2, R3, UR5 ;  /* 0x0000000502027e24 */ /* 0x001fc8000f8e0203 */
[----:B-1----:R-:W-:-:S07]  /*0360*/  IMAD R2, R2, R5, RZ ;  /* 0x0000000502027224 */ /* 0x002fce00078e02ff */
.L_x_2449:
[----:B------:R-:W-:Y:S01]  /*0370*/  SHF.R.S32.HI R3, RZ, 0x1f, R0 ;  /* 0x0000001fff037819 */ /* 0x000fe20000011400 */
[----:B------:R-:W0:Y:S01]  /*0380*/  LDC.64 R4, c[0x0][0x420] ;  /* 0x00010800ff047b82 */ /* 0x000e220000000a00 */
[----:B------:R-:W-:Y:S01]  /*0390*/  ULDC UR9, c[0x0][0x2d0] ;  /* 0x0000b40000097ab9 */ /* 0x000fe20000000800 */
[----:B------:R-:W-:Y:S01]  /*03a0*/  IADD3 R18, R18, -UR4, RZ ;  /* 0x8000000412127c10 */ /* 0x000fe2000fffe0ff */
[----:B------:R-:W-:Y:S01]  /*03b0*/  USHF.R.S32.HI UR8, URZ, 0x1f, UR4 ;  /* 0x0000001f3f087899 */ /* 0x000fe20008011404 */
[----:B------:R-:W-:Y:S02]  /*03c0*/  LEA.HI R3, R3, R0, RZ, 0x3 ;  /* 0x0000000003037211 */ /* 0x000fe400078f18ff */
[----:B------:R-:W-:Y:S02]  /*03d0*/  CS2R R34, SRZ ;  /* 0x0000000000227805 */ /* 0x000fe4000001ff00 */
[----:B------:R-:W-:Y:S02]  /*03e0*/  CS2R R32, SRZ ;  /* 0x0000000000207805 */ /* 0x000fe4000001ff00 */
[----:B------:R-:W-:Y:S01]  /*03f0*/  LOP3.LUT R9, R3, 0x1ffffff8, RZ, 0xc0, !PT ;  /* 0x1ffffff803097812 */ /* 0x000fe200078ec0ff */
[----:B------:R-:W1:Y:S01]  /*0400*/  LDC.64 R6, c[0x0][0x428] ;  /* 0x00010a00ff067b82 */ /* 0x000e620000000a00 */
[----:B------:R-:W-:-:S02]  /*0410*/  SHF.R.S32.HI R3, RZ, 0x3, R3 ;  /* 0x00000003ff037819 */ /* 0x000fc40000011403 */
[----:B------:R-:W-:Y:S02]  /*0420*/  IADD3 R9, -R9, R0, RZ ;  /* 0x0000000009097210 */ /* 0x000fe40007ffe1ff */
[----:B------:R-:W-:Y:S02]  /*0430*/  SHF.R.S32.HI R25, RZ, 0x1f, R3 ;  /* 0x0000001fff197819 */ /* 0x000fe40000011403 */
[----:B------:R-:W-:Y:S02]  /*0440*/  SHF.L.U32 R16, R9, 0x3, RZ ;  /* 0x0000000309107819 */ /* 0x000fe400000006ff */
[----:B------:R-:W-:Y:S02]  /*0450*/  IADD3 R9, R3, 0x20, RZ ;  /* 0x0000002003097810 */ /* 0x000fe40007ffe0ff */
[----:B------:R-:W-:Y:S01]  /*0460*/  ISETP.GE.AND P0, PT, R16, UR9, PT ;  /* 0x0000000910007c0c */ /* 0x000fe2000bf06270 */
[----:B------:R-:W-:Y:S01]  /*0470*/  USHF.R.S32.HI UR9, URZ, 0x1f, UR5 ;  /* 0x0000001f3f097899 */ /* 0x000fe20008011405 */
[----:B------:R-:W-:-:S02]  /*0480*/  SHF.R.S32.HI R17, RZ, 0x1f, R16 ;  /* 0x0000001fff117819 */ /* 0x000fc40000011410 */
[----:B------:R-:W-:Y:S01]  /*0490*/  ISETP.LT.AND P1, PT, R9, R18, !P0 ;  /* 0x000000120900720c */ /* 0x000fe20004721270 */
[C---:B0-----:R-:W-:Y:S02]  /*04a0*/  IMAD R22, R4.reuse, UR8, RZ ;  /* 0x0000000804167c24 */ /* 0x041fe4000f8e02ff */
[----:B------:R-:W-:-:S04]  /*04b0*/  IMAD.WIDE.U32 R14, R4, UR4, R16 ;  /* 0x00000004040e7c25 */ /* 0x000fc8000f8e0010 */
[----:B------:R-:W-:Y:S01]  /*04c0*/  IMAD R9, R5, UR4, R22 ;  /* 0x0000000405097c24 */ /* 0x000fe2000f8e0216 */
[----:B------:R-:W-:Y:S01]  /*04d0*/  IADD3 R14, P2, R10, R14, RZ ;  /* 0x0000000e0a0e7210 */ /* 0x000fe20007f5e0ff */
[----:B-1----:R-:W-:-:S03]  /*04e0*/  IMAD R22, R6, UR9, RZ ;  /* 0x0000000906167c24 */ /* 0x002fc6000f8e02ff */
[----:B------:R-:W-:Y:S01]  /*04f0*/  IADD3.X R15, R8, R15, R9, P2, !PT ;  /* 0x0000000f080f7210 */ /* 0x000fe200017fe409 */
[----:B------:R-:W0:Y:S01]  /*0500*/  @P1 LDC.64 R10, c[0x0][0x3e0] ;  /* 0x0000f800ff0a1b82 */ /* 0x000e220000000a00 */
[----:B------:R-:W-:Y:S01]  /*0510*/  ISETP.LT.AND P2, PT, R3, R18, !P0 ;  /* 0x000000120300720c */ /* 0x000fe20004741270 */
[----:B------:R-:W-:Y:S01]  /*0520*/  IMAD R21, R7, UR5, R22 ;  /* 0x0000000507157c24 */ /* 0x000fe2000f8e0216 */
[C---:B------:R-:W-:Y:S01]  /*0530*/  @P1 IADD3 R13, P3, R3.reuse, 0x20, RZ ;  /* 0x00000020030d1810 */ /* 0x040fe20007f7e0ff */
[----:B------:R-:W-:Y:S01]  /*0540*/  IMAD.WIDE.U32 R6, R6, UR5, R14 ;  /* 0x0000000506067c25 */ /* 0x000fe2000f8e000e */
[----:B------:R-:W-:Y:S02]  /*0550*/  IADD3 R9, R3, 0x60, RZ ;  /* 0x0000006003097810 */ /* 0x000fe40007ffe0ff */
[----:B------:R-:W-:Y:S02]  /*0560*/  @P1 IADD3.X R19, RZ, R25, RZ, P3, !PT ;  /* 0x00000019ff131210 */ /* 0x000fe40001ffe4ff */
[----:B------:R-:W-:-:S02]  /*0570*/  IADD3 R7, R7, R21, RZ ;  /* 0x0000001507077210 */ /* 0x000fc40007ffe0ff */
[----:B------:R-:W-:Y:S01]  /*0580*/  ISETP.LT.AND P3, PT, R9, R18, !P0 ;  /* 0x000000120900720c */ /* 0x000fe20004761270 */
[-C--:B------:R-:W-:Y:S02]  /*0590*/  @P1 IMAD R14, R19, R4.reuse, RZ ;  /* 0x00000004130e1224 */ /* 0x080fe400078e02ff */
[----:B------:R-:W1:Y:S01]  /*05a0*/  @P2 LDC.64 R8, c[0x0][0x3e0] ;  /* 0x0000f800ff082b82 */ /* 0x000e620000000a00 */
[-C--:B------:R-:W-:Y:S02]  /*05b0*/  @P2 IMAD R24, R25, R4.reuse, RZ ;  /* 0x0000000419182224 */ /* 0x080fe400078e02ff */
[C---:B------:R-:W-:Y:S02]  /*05c0*/  @P1 IMAD R19, R13.reuse, R5, R14 ;  /* 0x000000050d131224 */ /* 0x040fe400078e020e */
[----:B------:R-:W-:-:S05]  /*05d0*/  @P1 IMAD.WIDE.U32 R14, R13, R4, R6 ;  /* 0x000000040d0e1225 */ /* 0x000fca00078e0006 */
[----:B------:R-:W-:Y:S01]  /*05e0*/  @P1 IADD3 R13, R15, R19, RZ ;  /* 0x000000130f0d1210 */ /* 0x000fe20007ffe0ff */
[----:B------:R-:W2:Y:S01]  /*05f0*/  @P3 LDC.64 R36, c[0x0][0x3e0] ;  /* 0x0000f800ff243b82 */ /* 0x000ea20000000a00 */
[C---:B0-----:R-:W-:Y:S01]  /*0600*/  @P1 LEA R10, P4, R14.reuse, R10, 0x1 ;  /* 0x0000000a0e0a1211 */ /* 0x041fe200078808ff */
[C---:B------:R-:W-:Y:S01]  /*0610*/  @P2 IMAD R19, R3.reuse, R5, R24 ;  /* 0x0000000503132224 */ /* 0x040fe200078e0218 */
[----:B------:R-:W-:Y:S02]  /*0620*/  @P2 MOV R15, R7 ;  /* 0x00000007000f2202 */ /* 0x000fe40000000f00 */
[----:B------:R-:W-:Y:S02]  /*0630*/  @P1 LEA.HI.X R11, R14, R11, R13, 0x1, P4 ;  /* 0x0000000b0e0b1211 */ /* 0x000fe400020f0c0d */
[----:B------:R-:W-:Y:S02]  /*0640*/  @P2 MOV R14, R6 ;  /* 0x00000006000e2202 */ /* 0x000fe40000000f00 */
[----:B------:R-:W-:-:S03]  /*0650*/  @P3 IADD3 R22, P4, R3, 0x60, RZ ;  /* 0x0000006003163810 */ /* 0x000fc60007f9e0ff */
[----:B------:R-:W-:Y:S01]  /*0660*/  @P2 IMAD.WIDE.U32 R14, R3, R4, R14 ;  /* 0x00000004030e2225 */ /* 0x000fe200078e000e */
[----:B------:R-:W-:-:S04]  /*0670*/  @P3 IADD3.X R13, RZ, R25, RZ, P4, !PT ;  /* 0x00000019ff0d3210 */ /* 0x000fc800027fe4ff */
[----:B------:R-:W-:Y:S01]  /*0680*/  @P2 IADD3 R15, R15, R19, RZ ;  /* 0x000000130f0f2210 */ /* 0x000fe20007ffe0ff */
[----:B------:R-:W-:Y:S01]  /*0690*/  @P3 IMAD R13, R13, R4, RZ ;  /* 0x000000040d0d3224 */ /* 0x000fe200078e02ff */
[----:B-1----:R-:W-:-:S03]  /*06a0*/  @P2 LEA R8, P4, R14, R8, 0x1 ;  /* 0x000000080e082211 */ /* 0x002fc600078808ff */
[----:B------:R-:W-:Y:S01]  /*06b0*/  @P3 IMAD R13, R22, R5, R13 ;  /* 0x00000005160d3224 */ /* 0x000fe200078e020d */
[----:B------:R-:W-:Y:S01]  /*06c0*/  @P2 LEA.HI.X R9, R14, R9, R15, 0x1, P4 ;  /* 0x000000090e092211 */ /* 0x000fe200020f0c0f */
[----:B------:R-:W-:Y:S01]  /*06d0*/  @P3 IMAD.WIDE.U32 R22, R22, R4, R6 ;  /* 0x0000000416163225 */ /* 0x000fe200078e0006 */
[----:B------:R-:W0:Y:S03]  /*06e0*/  LDC.64 R14, c[0x0][0x298] ;  /* 0x0000a600ff0e7b82 */ /* 0x000e260000000a00 */
[----:B------:R1:W3:Y:S01]  /*06f0*/  @P2 LDG.E.128 R32, desc[UR6][R8.64] ;  /* 0x0000000608202981 */ /* 0x0002e2000c1e1d00 */
[----:B------:R-:W-:Y:S02]  /*0700*/  @P3 IADD3 R13, R23, R13, RZ ;  /* 0x0000000d170d3210 */ /* 0x000fe40007ffe0ff */
[----:B--2---:R-:W-:-:S04]  /*0710*/  @P3 LEA R36, P4, R22, R36, 0x1 ;  /* 0x0000002416243211 */ /* 0x004fc800078808ff */
[----:B------:R-:W-:Y:S02]  /*0720*/  @P3 LEA.HI.X R37, R22, R37, R13, 0x1, P4 ;  /* 0x0000002516253211 */ /* 0x000fe400020f0c0d */
[----:B------:R-:W2:Y:S01]  /*0730*/  LDC.64 R22, c[0x0][0x2a0] ;  /* 0x0000a800ff167b82 */ /* 0x000ea20000000a00 */
[----:B------:R-:W-:-:S04]  /*0740*/  IADD3 R13, R3, 0x40, RZ ;  /* 0x00000040030d7810 */ /* 0x000fc80007ffe0ff */
[----:B------:R-:W-:Y:S01]  /*0750*/  ISETP.LT.AND P0, PT, R13, R18, !P0 ;  /* 0x000000120d00720c */ /* 0x000fe20004701270 */
[C---:B0-----:R-:W-:Y:S02]  /*0760*/  IMAD R18, R14.reuse, UR8, RZ ;  /* 0x000000080e127c24 */ /* 0x041fe4000f8e02ff */
[----:B------:R-:W-:-:S04]  /*0770*/  IMAD.WIDE.U32 R16, R14, UR4, R16 ;  /* 0x000000040e107c25 */ /* 0x000fc8000f8e0010 */
[----:B------:R-:W-:Y:S01]  /*0780*/  IMAD R13, R15, UR4, R18 ;  /* 0x000000040f0d7c24 */ /* 0x000fe2000f8e0212 */
[----:B------:R-:W-:Y:S01]  /*0790*/  IADD3 R16, P4, R20, R16, RZ ;  /* 0x0000001014107210 */ /* 0x000fe20007f9e0ff */
[----:B------:R-:W-:-:S04]  /*07a0*/  @P2 IMAD R24, R25, R14, RZ ;  /* 0x0000000e19182224 */ /* 0x000fc800078e02ff */
[----:B-1----:R-:W0:Y:S01]  /*07b0*/  @P0 LDC.64 R8, c[0x0][0x3e0] ;  /* 0x0000f800ff080b82 */ /* 0x002e220000000a00 */
[----:B------:R-:W-:Y:S01]  /*07c0*/  IADD3.X R17, R12, R17, R13, P4, !PT ;  /* 0x000000110c117210 */ /* 0x000fe200027fe40d */
[----:B--2---:R-:W-:Y:S01]  /*07d0*/  IMAD R12, R22, UR9, RZ ;  /* 0x00000009160c7c24 */ /* 0x004fe2000f8e02ff */
[----:B------:R-:W-:-:S03]  /*07e0*/  @P0 IADD3 R13, P4, R3, 0x40, RZ ;  /* 0x00000040030d0810 */ /* 0x000fc60007f9e0ff */
[----:B------:R-:W-:Y:S01]  /*07f0*/  IMAD R21, R23, UR5, R12 ;  /* 0x0000000517157c24 */ /* 0x000fe2000f8e020c */
[-C--:B------:R-:W-:Y:S01]  /*0800*/  @P0 IADD3.X R27, RZ, R25.reuse, RZ, P4, !PT ;  /* 0x00000019ff1b0210 */ /* 0x080fe200027fe4ff */
[----:B------:R-:W-:Y:S01]  /*0810*/  IMAD.WIDE.U32 R22, R22, UR5, R16 ;  /* 0x0000000516167c25 */ /* 0x000fe2000f8e0010 */
[C---:B------:R-:W-:Y:S02]  /*0820*/  @P1 IADD3 R19, P4, R3.reuse, 0x20, RZ ;  /* 0x0000002003131810 */ /* 0x040fe40007f9e0ff */
[----:B------:R-:W-:Y:S01]  /*0830*/  @P0 IADD3 R12, P5, R3, 0x40, RZ ;  /* 0x00000040030c0810 */ /* 0x000fe20007fbe0ff */
[----:B------:R-:W-:Y:S01]  /*0840*/  @P0 IMAD R16, R27, R4, RZ ;  /* 0x000000041b100224 */ /* 0x000fe200078e02ff */
[-C--:B------:R-:W-:Y:S02]  /*0850*/  @P1 IADD3.X R27, RZ, R25.reuse, RZ, P4, !PT ;  /* 0x00000019ff1b1210 */ /* 0x080fe400027fe4ff */
[----:B------:R-:W-:Y:S01]  /*0860*/  @P0 IADD3.X R29, RZ, R25, RZ, P5, !PT ;  /* 0x00000019ff1d0210 */ /* 0x000fe20002ffe4ff */
[----:B------:R-:W-:Y:S01]  /*0870*/  @P0 IMAD R17, R13, R5, R16 ;  /* 0x000000050d110224 */ /* 0x000fe200078e0210 */
[----:B------:R-:W-:Y:S01]  /*0880*/  IADD3 R23, R23, R21, RZ ;  /* 0x0000001517177210 */ /* 0x000fe20007ffe0ff */
[----:B------:R-:W-:Y:S01]  /*0890*/  @P1 IMAD R16, R27, R14, RZ ;  /* 0x0000000e1b101224 */ /* 0x000fe200078e02ff */
[----:B------:R-:W-:Y:S01]  /*08a0*/  @P3 IADD3 R27, P4, R3, 0x60, RZ ;  /* 0x00000060031b3810 */ /* 0x000fe20007f9e0ff */
[----:B------:R-:W-:Y:S01]  /*08b0*/  @P0 IMAD.WIDE.U32 R4, R13, R4, R6 ;  /* 0x000000040d040225 */ /* 0x000fe200078e0006 */
[----:B------:R-:W-:-:S02]  /*08c0*/  @P0 MOV R20, R22 ;  /* 0x0000001600140202 */ /* 0x000fc40000000f00 */
[----:B------:R-:W-:Y:S01]  /*08d0*/  @P0 MOV R21, R23 ;  /* 0x0000001700150202 */ /* 0x000fe20000000f00 */
[-C--:B------:R-:W-:Y:S01]  /*08e0*/  @P0 IMAD R6, R29, R14.reuse, RZ ;  /* 0x0000000e1d060224 */ /* 0x080fe200078e02ff */
[----:B------:R-:W-:Y:S01]  /*08f0*/  @P3 IADD3.X R25, RZ, R25, RZ, P4, !PT ;  /* 0x00000019ff193210 */ /* 0x000fe200027fe4ff */
[-C--:B------:R-:W-:Y:S02]  /*0900*/  @P2 IMAD R7, R3, R15.reuse, R24 ;  /* 0x0000000f03072224 */ /* 0x080fe400078e0218 */
[C---:B------:R-:W-:Y:S02]  /*0910*/  @P0 IMAD R6, R12.reuse, R15, R6 ;  /* 0x0000000f0c060224 */ /* 0x040fe400078e0206 */
[----:B------:R-:W-:Y:S01]  /*0920*/  @P0 IMAD.WIDE.U32 R12, R12, R14, R20 ;  /* 0x0000000e0c0c0225 */ /* 0x000fe200078e0014 */
[----:B------:R-:W-:Y:S02]  /*0930*/  @P2 MOV R20, R22 ;  /* 0x0000001600142202 */ /* 0x000fe40000000f00 */
[----:B------:R-:W-:Y:S01]  /*0940*/  @P2 MOV R21, R23 ;  /* 0x0000001700152202 */ /* 0x000fe20000000f00 */
[----:B------:R-:W-:-:S02]  /*0950*/  @P3 IMAD R24, R25, R14, RZ ;  /* 0x0000000e19183224 */ /* 0x000fc400078e02ff */
[----:B------:R-:W-:Y:S02]  /*0960*/  @P1 IMAD R16, R19, R15, R16 ;  /* 0x0000000f13101224 */ /* 0x000fe400078e0210 */
[----:B------:R-:W-:-:S04]  /*0970*/  @P2 IMAD.WIDE.U32 R20, R3, R14, R20 ;  /* 0x0000000e03142225 */ /* 0x000fc800078e0014 */
[----:B------:R-:W-:Y:S01]  /*0980*/  @P3 IMAD R3, R27, R15, R24 ;  /* 0x0000000f1b033224 */ /* 0x000fe200078e0218 */
[----:B------:R-:W-:Y:S01]  /*0990*/  @P2 IADD3 R7, R21, R7, RZ ;  /* 0x0000000715072210 */ /* 0x000fe20007ffe0ff */
[----:B------:R-:W1:Y:S01]  /*09a0*/  @P2 LDC.64 R24, c[0x0][0x280] ;  /* 0x0000a000ff182b82 */ /* 0x000e620000000a00 */
[----:B------:R-:W-:-:S04]  /*09b0*/  @P1 IMAD.WIDE.U32 R18, R19, R14, R22 ;  /* 0x0000000e13121225 */ /* 0x000fc800078e0016 */
[----:B------:R-:W-:Y:S01]  /*09c0*/  @P3 IMAD.WIDE.U32 R14, R27, R14, R22 ;  /* 0x0000000e1b0e3225 */ /* 0x000fe200078e0016 */
[----:B------:R-:W-:Y:S02]  /*09d0*/  CS2R R22, SRZ ;  /* 0x0000000000167805 */ /* 0x000fe4000001ff00 */
[----:B-1----:R-:W-:-:S04]  /*09e0*/  @P2 LEA R24, P4, R20, R24, 0x1 ;  /* 0x0000001814182211 */ /* 0x002fc800078808ff */
[----:B------:R-:W-:Y:S02]  /*09f0*/  @P2 LEA.HI.X R25, R20, R25, R7, 0x1, P4 ;  /* 0x0000001914192211 */ /* 0x000fe400020f0c07 */
[----:B------:R-:W-:-:S06]  /*0a00*/  CS2R R20, SRZ ;  /* 0x0000000000147805 */ /* 0x000fcc000001ff00 */
[----:B------:R1:W2:Y:S01]  /*0a10*/  @P2 LDG.E.128 R20, desc[UR6][R24.64] ;  /* 0x0000000618142981 */ /* 0x0002a2000c1e1d00 */
[----:B------:R-:W-:Y:S02]  /*0a20*/  @P0 IADD3 R17, R5, R17, RZ ;  /* 0x0000001105110210 */ /* 0x000fe40007ffe0ff */
[----:B0-----:R-:W-:-:S04]  /*0a30*/  @P0 LEA R8, P2, R4, R8, 0x1 ;  /* 0x0000000804080211 */ /* 0x001fc800078408ff */
[----:B------:R-:W-:Y:S02]  /*0a40*/  @P0 LEA.HI.X R9, R4, R9, R17, 0x1, P2 ;  /* 0x0000000904090211 */ /* 0x000fe400010f0c11 */
[----:B------:R-:W0:Y:S01]  /*0a50*/  @P1 LDC.64 R4, c[0x0][0x280] ;  /* 0x0000a000ff041b82 */ /* 0x000e220000000a00 */
[----:B------:R-:W-:Y:S02]  /*0a60*/  @P1 IADD3 R16, R19, R16, RZ ;  /* 0x0000001013101210 */ /* 0x000fe40007ffe0ff */
[----:B------:R-:W-:Y:S02]  /*0a70*/  CS2R R30, SRZ ;  /* 0x00000000001e7805 */ /* 0x000fe4000001ff00 */
[----:B------:R-:W-:Y:S02]  /*0a80*/  CS2R R28, SRZ ;  /* 0x00000000001c7805 */ /* 0x000fe4000001ff00 */
[----:B-1----:R-:W-:-:S04]  /*0a90*/  CS2R R24, SRZ ;  /* 0x0000000000187805 */ /* 0x002fc8000001ff00 */
[----:B------:R-:W4:Y:S01]  /*0aa0*/  @P1 LDG.E.128 R28, desc[UR6][R10.64] ;  /* 0x000000060a1c1981 */ /* 0x000f22000c1e1d00 */
[----:B0-----:R-:W-:-:S04]  /*0ab0*/  @P1 LEA R4, P2, R18, R4, 0x1 ;  /* 0x0000000412041211 */ /* 0x001fc800078408ff */
[----:B------:R-:W-:Y:S02]  /*0ac0*/  @P1 LEA.HI.X R5, R18, R5, R16, 0x1, P2 ;  /* 0x0000000512051211 */ /* 0x000fe400010f0c10 */
[----:B------:R-:W0:Y:S01]  /*0ad0*/  @P0 LDC.64 R16, c[0x0][0x280] ;  /* 0x0000a000ff100b82 */ /* 0x000e220000000a00 */
[----:B---3--:R-:W-:Y:S02]  /*0ae0*/  HADD2.F32 R7, -RZ, R32.H1_H1 ;  /* 0x30000020ff077230 */ /* 0x008fe40000004100 */
[--C-:B--2---:R-:W-:Y:S02]  /*0af0*/  HADD2.F32 R26, -RZ, R20.reuse.H1_H1 ;  /* 0x30000014ff1a7230 */ /* 0x104fe40000004100 */
[----:B------:R-:W-:-:S03]  /*0b00*/  HADD2.F32 R20, -RZ, R20.H0_H0 ;  /* 0x20000014ff147230 */ /* 0x000fc60000004100 */
[----:B------:R-:W-:Y:S01]  /*0b10*/  FMUL.FTZ R26, R7, R26 ;  /* 0x0000001a071a7220 */ /* 0x000fe20000410000 */
[----:B------:R-:W-:-:S05]  /*0b20*/  HADD2.F32 R7, -RZ, R32.H0_H0 ;  /* 0x20000020ff077230 */ /* 0x000fca0000004100 */
[----:B------:R-:W-:Y:S01]  /*0b30*/  FFMA.FTZ R7, R7, R20, R26 ;  /* 0x0000001407077223 */ /* 0x000fe2000001001a */
[----:B------:R-:W-:-:S06]  /*0b40*/  CS2R R26, SRZ ;  /* 0x00000000001a7805 */ /* 0x000fcc000001ff00 */
[----:B------:R1:W2:Y:S01]  /*0b50*/  @P1 LDG.E.128 R24, desc[UR6][R4.64] ;  /* 0x0000000604181981 */ /* 0x0002a2000c1e1d00 */
[----:B------:R-:W-:Y:S02]  /*0b60*/  @P0 IADD3 R6, R13, R6, RZ ;  /* 0x000000060d060210 */ /* 0x000fe40007ffe0ff */
[----:B0-----:R-:W-:-:S04]  /*0b70*/  @P0 LEA R16, P2, R12, R16, 0x1 ;  /* 0x000000100c100211 */ /* 0x001fc800078408ff */
[----:B------:R-:W-:Y:S01]  /*0b80*/  @P0 LEA.HI.X R17, R12, R17, R6, 0x1, P2 ;  /* 0x000000110c110211 */ /* 0x000fe200010f0c06 */
[----:B------:R-:W-:Y:S02]  /*0b90*/  HADD2.F32 R6, -RZ, R33.H0_H0 ;  /* 0x20000021ff067230 */ /* 0x000fe40000004100 */
[----:B------:R-:W-:Y:S02]  /*0ba0*/  HADD2.F32 R12, -RZ, R21.H0_H0 ;  /* 0x20000015ff0c7230 */ /* 0x000fe40000004100 */
[----:B------:R-:W-:Y:S02]  /*0bb0*/  HADD2.F32 R33, -RZ, R33.H1_H1 ;  /* 0x30000021ff217230 */ /* 0x000fe40000004100 */
[----:B------:R-:W-:Y:S02]  /*0bc0*/  HADD2.F32 R18, -RZ, R21.H1_H1 ;  /* 0x30000015ff127230 */ /* 0x000fe40000004100 */
[----:B------:R-:W-:Y:S01]  /*0bd0*/  FFMA.FTZ R6, R6, R12, R7 ;  /* 0x0000000c06067223 */ /* 0x000fe20000010007 */
[----:B------:R-:W-:-:S03]  /*0be0*/  HADD2.F32 R7, -RZ, R22.H0_H0 ;  /* 0x20000016ff077230 */ /* 0x000fc60000004100 */
[----:B------:R-:W-:Y:S01]  /*0bf0*/  FFMA.FTZ R33, R33, R18, R6 ;  /* 0x0000001221217223 */ /* 0x000fe20000010006 */
[----:B------:R-:W-:-:S05]  /*0c00*/  HADD2.F32 R6, -RZ, R34.H0_H0 ;  /* 0x20000022ff067230 */ /* 0x000fca0000004100 */
[----:B------:R-:W-:Y:S01]  /*0c10*/  FFMA.FTZ R6, R6, R7, R33 ;  /* 0x0000000706067223 */ /* 0x000fe20000010021 */
[--C-:B----4-:R-:W-:Y:S02]  /*0c20*/  HADD2.F32 R7, -RZ, R28.reuse.H1_H1 ;  /* 0x3000001cff077230 */ /* 0x110fe40000004100 */
[----:B------:R-:W-:Y:S02]  /*0c30*/  HADD2.F32 R28, -RZ, R28.H0_H0 ;  /* 0x2000001cff1c7230 */ /* 0x000fe40000004100 */
[----:B------:R-:W-:Y:S02]  /*0c40*/  HADD2.F32 R10, -RZ, R29.H0_H0 ;  /* 0x2000001dff0a7230 */ /* 0x000fe40000004100 */
[----:B-1----:R-:W-:Y:S02]  /*0c50*/  HADD2.F32 R4, -RZ, R30.H0_H0 ;  /* 0x2000001eff047230 */ /* 0x002fe40000004100 */
[----:B------:R-:W-:Y:S02]  /*0c60*/  HADD2.F32 R5, -RZ, R34.H1_H1 ;  /* 0x30000022ff057230 */ /* 0x000fe40000004100 */
[----:B------:R-:W-:-:S02]  /*0c70*/  HADD2.F32 R22, -RZ, R22.H1_H1 ;  /* 0x30000016ff167230 */ /* 0x000fc40000004100 */
[----:B------:R-:W-:-:S03]  /*0c80*/  HADD2.F32 R18, -RZ, R30.H1_H1 ;  /* 0x3000001eff127230 */ /* 0x000fc60000004100 */
[----:B------:R-:W-:Y:S01]  /*0c90*/  FFMA.FTZ R19, R5, R22, R6 ;  /* 0x0000001605137223 */ /* 0x000fe20000010006 */
[----:B------:R-:W-:Y:S01]  /*0ca0*/  HADD2.F32 R20, -RZ, R35.H0_H0 ;  /* 0x20000023ff147230 */ /* 0x000fe20000004100 */
[----:B------:R-:W-:Y:S01]  /*0cb0*/  @P3 IADD3 R3, R15, R3, RZ ;  /* 0x000000030f033210 */ /* 0x000fe20007ffe0ff */
[--C-:B--2---:R-:W-:Y:S02]  /*0cc0*/  HADD2.F32 R12, -RZ, R24.reuse.H1_H1 ;  /* 0x30000018ff0c7230 */ /* 0x104fe40000004100 */
[----:B------:R-:W-:-:S03]  /*0cd0*/  HADD2.F32 R24, -RZ, R24.H0_H0 ;  /* 0x20000018ff187230 */ /* 0x000fc60000004100 */
[----:B------:R-:W-:Y:S01]  /*0ce0*/  FMUL.FTZ R7, R7, R12 ;  /* 0x0000000c07077220 */ /* 0x000fe20000410000 */
[--C-:B------:R-:W-:Y:S01]  /*0cf0*/  HADD2.F32 R11, -RZ, R25.reuse.H0_H0 ;  /* 0x20000019ff0b7230 */ /* 0x100fe20000004100 */
[----:B------:R-:W0:Y:S02]  /*0d00*/  @P3 LDC.64 R12, c[0x0][0x280] ;  /* 0x0000a000ff0c3b82 */ /* 0x000e240000000a00 */
[----:B------:R-:W-:Y:S01]  /*0d10*/  FFMA.FTZ R7, R28, R24, R7 ;  /* 0x000000181c077223 */ /* 0x000fe20000010007 */
[----:B------:R-:W-:-:S03]  /*0d20*/  HADD2.F32 R25, -RZ, R25.H1_H1 ;  /* 0x30000019ff197230 */ /* 0x000fc60000004100 */
[----:B------:R-:W-:Y:S01]  /*0d30*/  FFMA.FTZ R7, R10, R11, R7 ;  /* 0x0000000b0a077223 */ /* 0x000fe20000010007 */
[----:B------:R-:W-:-:S05]  /*0d40*/  HADD2.F32 R10, -RZ, R29.H1_H1 ;  /* 0x3000001dff0a7230 */ /* 0x000fca0000004100 */
[----:B------:R-:W-:Y:S01]  /*0d50*/  FFMA.FTZ R7, R10, R25, R7 ;  /* 0x000000190a077223 */ /* 0x000fe20000010007 */
[--C-:B------:R-:W-:Y:S02]  /*0d60*/  HADD2.F32 R10, -RZ, R26.reuse.H0_H0 ;  /* 0x2000001aff0a7230 */ /* 0x100fe40000004100 */
[----:B------:R-:W-:-:S03]  /*0d70*/  HADD2.F32 R26, -RZ, R26.H1_H1 ;  /* 0x3000001aff1a7230 */ /* 0x000fc60000004100 */
[----:B------:R-:W-:Y:S01]  /*0d80*/  FFMA.FTZ R7, R4, R10, R7 ;  /* 0x0000000a04077223 */ /* 0x000fe20000010007 */
[----:B------:R-:W-:Y:S01]  /*0d90*/  CS2R R4, SRZ ;  /* 0x0000000000047805 */ /* 0x000fe2000001ff00 */
[----:B------:R-:W-:Y:S02]  /*0da0*/  HADD2.F32 R11, -RZ, R23.H0_H0 ;  /* 0x20000017ff0b7230 */ /* 0x000fe40000004100 */
[----:B------:R-:W-:Y:S01]  /*0db0*/  FFMA.FTZ R18, R18, R26, R7 ;  /* 0x0000001a12127223 */ /* 0x000fe20000010007 */
[----:B------:R-:W-:Y:S02]  /*0dc0*/  CS2R R6, SRZ ;  /* 0x0000000000067805 */ /* 0x000fe4000001ff00 */
[----:B------:R-:W-:Y:S01]  /*0dd0*/  FFMA.FTZ R20, R20, R11, R19 ;  /* 0x0000000b14147223 */ /* 0x000fe20000010013 */
[----:B------:R-:W-:-:S03]  /*0de0*/  CS2R R10, SRZ ;  /* 0x00000000000a7805 */ /* 0x000fc6000001ff00 */
[----:B------:R1:W2:Y:S02]  /*0df0*/  @P0 LDG.E.128 R4, desc[UR6][R8.64] ;  /* 0x0000000608040981 */ /* 0x0002a4000c1e1d00 */
[----:B-1----:R-:W-:-:S06]  /*0e00*/  CS2R R8, SRZ ;  /* 0x0000000000087805 */ /* 0x002fcc000001ff00 */
[----:B------:R1:W3:Y:S01]  /*0e10*/  @P0 LDG.E.128 R8, desc[UR6][R16.64] ;  /* 0x0000000610080981 */ /* 0x0002e2000c1e1d00 */
[----:B0-----:R-:W-:Y:S01]  /*0e20*/  @P3 LEA R24, P0, R14, R12, 0x1 ;  /* 0x0000000c0e183211 */ /* 0x001fe200078008ff */
[----:B------:R-:W-:-:S03]  /*0e30*/  HADD2.F32 R19, -RZ, R27.H0_H0 ;  /* 0x2000001bff137230 */ /* 0x000fc60000004100 */
[----:B------:R-:W-:Y:S01]  /*0e40*/  @P3 LEA.HI.X R25, R14, R13, R3, 0x1, P0 ;  /* 0x0000000d0e193211 */ /* 0x000fe200000f0c03 */
[----:B------:R-:W-:Y:S01]  /*0e50*/  HADD2.F32 R3, -RZ, R31.H0_H0 ;  /* 0x2000001fff037230 */ /* 0x000fe20000004100 */
[----:B------:R-:W-:Y:S02]  /*0e60*/  CS2R R14, SRZ ;  /* 0x00000000000e7805 */ /* 0x000fe4000001ff00 */
[----:B------:R-:W-:Y:S02]  /*0e70*/  CS2R R12, SRZ ;  /* 0x00000000000c7805 */ /* 0x000fe4000001ff00 */
[----:B-1----:R-:W-:Y:S01]  /*0e80*/  CS2R R16, SRZ ;  /* 0x0000000000107805 */ /* 0x002fe2000001ff00 */
[----:B------:R-:W-:Y:S01]  /*0e90*/  FFMA.FTZ R3, R3, R19, R18 ;  /* 0x0000001303037223 */ /* 0x000fe20000010012 */
[----:B------:R-:W-:Y:S02]  /*0ea0*/  CS2R R18, SRZ ;  /* 0x0000000000127805 */ /* 0x000fe4000001ff00 */
[----:B------:R-:W4:Y:S04]  /*0eb0*/  @P3 LDG.E.128 R12, desc[UR6][R36.64] ;  /* 0x00000006240c3981 */ /* 0x000f28000c1e1d00 */
[----:B------:R-:W5:Y:S01]  /*0ec0*/  @P3 LDG.E.128 R16, desc[UR6][R24.64] ;  /* 0x0000000618103981 */ /* 0x000f62000c1e1d00 */
[----:B------:R-:W-:-:S02]  /*0ed0*/  HADD2.F32 R35, -RZ, R35.H1_H1 ;  /* 0x30000023ff237230 */ /* 0x000fc40000004100 */
[----:B------:R-:W-:-:S05]  /*0ee0*/  HADD2.F32 R23, -RZ, R23.H1_H1 ;  /* 0x30000017ff177230 */ /* 0x000fca0000004100 */
[----:B------:R-:W-:Y:S01]  /*0ef0*/  FFMA.FTZ R20, R35, R23, R20 ;  /* 0x0000001723147223 */ /* 0x000fe20000010014 */
[----:B------:R-:W-:Y:S01]  /*0f00*/  HADD2.F32 R27, -RZ, R27.H1_H1 ;  /* 0x3000001bff1b7230 */ /* 0x000fe20000004100 */
[----:B------:R-:W-:Y:S01]  /*0f10*/  LOP3.LUT P0, RZ, R0, 0x7, RZ, 0xc0, !PT ;  /* 0x0000000700ff7812 */ /* 0x000fe2000780c0ff */
[--C-:B--2---:R-:W-:Y:S02]  /*0f20*/  HADD2.F32 R21, -RZ, R4.reuse.H1_H1 ;  /* 0x30000004ff157230 */ /* 0x104fe40000004100 */
[----:B------:R-:W-:Y:S02]  /*0f30*/  HADD2.F32 R4, -RZ, R4.H0_H0 ;  /* 0x20000004ff047230 */ /* 0x000fe40000004100 */
[--C-:B---3--:R-:W-:Y:S02]  /*0f40*/  HADD2.F32 R22, -RZ, R8.reuse.H1_H1 ;  /* 0x30000008ff167230 */ /* 0x108fe40000004100 */
[----:B------:R-:W-:-:S03]  /*0f50*/  HADD2.F32 R8, -RZ, R8.H0_H0 ;  /* 0x20000008ff087230 */ /* 0x000fc60000004100 */
[----:B------:R-:W-:Y:S01]  /*0f60*/  FMUL.FTZ R21, R21, R22 ;  /* 0x0000001615157220 */ /* 0x000fe20000410000 */
[----:B------:R-:W-:-:S03]  /*0f70*/  HADD2.F32 R22, -RZ, R9.H0_H0 ;  /* 0x20000009ff167230 */ /* 0x000fc60000004100 */
[----:B------:R-:W-:Y:S01]  /*0f80*/  FFMA.FTZ R8, R4, R8, R21 ;  /* 0x0000000804087223 */ /* 0x000fe20000010015 */
[----:B------:R-:W-:Y:S02]  /*0f90*/  HADD2.F32 R21, -RZ, R5.H0_H0 ;  /* 0x20000005ff157230 */ /* 0x000fe40000004100 */
[----:B------:R-:W-:-:S03]  /*0fa0*/  HADD2.F32 R26, -RZ, R9.H1_H1 ;  /* 0x30000009ff1a7230 */ /* 0x000fc60000004100 */
[----:B------:R-:W-:Y:S01]  /*0fb0*/  FFMA.FTZ R8, R21, R22, R8 ;  /* 0x0000001615087223 */ /* 0x000fe20000010008 */
[----:B----4-:R-:W-:Y:S02]  /*0fc0*/  HADD2.F32 R22, -RZ, R12.H1_H1 ;  /* 0x3000000cff167230 */ /* 0x010fe40000004100 */
[----:B-----5:R-:W-:Y:S02]  /*0fd0*/  HADD2.F32 R23, -RZ, R16.H1_H1 ;  /* 0x30000010ff177230 */ /* 0x020fe40000004100 */
[----:B------:R-:W-:Y:S02]  /*0fe0*/  HADD2.F32 R21, -RZ, R5.H1_H1 ;  /* 0x30000005ff157230 */ /* 0x000fe40000004100 */
[----:B------:R-:W-:Y:S02]  /*0ff0*/  HADD2.F32 R25, -RZ, R12.H0_H0 ;  /* 0x2000000cff197230 */ /* 0x000fe40000004100 */
[----:B------:R-:W-:Y:S01]  /*1000*/  FMUL.FTZ R22, R22, R23 ;  /* 0x0000001716167220 */ /* 0x000fe20000410000 */
[----:B------:R-:W-:-:S02]  /*1010*/  HADD2.F32 R16, -RZ, R16.H0_H0 ;  /* 0x20000010ff107230 */ /* 0x000fc40000004100 */
[----:B------:R-:W-:Y:S01]  /*1020*/  FFMA.FTZ R8, R21, R26, R8 ;  /* 0x0000001a15087223 */ /* 0x000fe20000010008 */
[----:B------:R-:W-:Y:S02]  /*1030*/  HADD2.F32 R5, -RZ, R6.H0_H0 ;  /* 0x20000006ff057230 */ /* 0x000fe40000004100 */
[--C-:B------:R-:W-:Y:S02]  /*1040*/  HADD2.F32 R24, -RZ, R10.reuse.H0_H0 ;  /* 0x2000000aff187230 */ /* 0x100fe40000004100 */
[----:B------:R-:W-:Y:S02]  /*1050*/  HADD2.F32 R23, -RZ, R10.H1_H1 ;  /* 0x3000000aff177230 */ /* 0x000fe40000004100 */
[--C-:B------:R-:W-:Y:S02]  /*1060*/  HADD2.F32 R9, -RZ, R11.reuse.H0_H0 ;  /* 0x2000000bff097230 */ /* 0x100fe40000004100 */
[----:B------:R-:W-:Y:S02]  /*1070*/  HADD2.F32 R10, -RZ, R11.H1_H1 ;  /* 0x3000000bff0a7230 */ /* 0x000fe40000004100 */
[----:B------:R-:W-:Y:S01]  /*1080*/  FFMA.FTZ R22, R25, R16, R22 ;  /* 0x0000001019167223 */ /* 0x000fe20000010016 */
[----:B------:R-:W-:-:S02]  /*1090*/  HADD2.F32 R4, -RZ, R31.H1_H1 ;  /* 0x3000001fff047230 */ /* 0x000fc40000004100 */
[----:B------:R-:W-:Y:S02]  /*10a0*/  HADD2.F32 R11, -RZ, R13.H0_H0 ;  /* 0x2000000dff0b7230 */ /* 0x000fe40000004100 */
[----:B------:R-:W-:Y:S02]  /*10b0*/  HADD2.F32 R12, -RZ, R17.H0_H0 ;  /* 0x20000011ff0c7230 */ /* 0x000fe40000004100 */
[----:B------:R-:W-:Y:S01]  /*10c0*/  FFMA.FTZ R5, R5, R24, R8 ;  /* 0x0000001805057223 */ /* 0x000fe20000010008 */
[----:B------:R-:W-:Y:S02]  /*10d0*/  HADD2.F32 R6, -RZ, R6.H1_H1 ;  /* 0x30000006ff067230 */ /* 0x000fe40000004100 */
[----:B------:R-:W-:Y:S01]  /*10e0*/  FFMA.FTZ R3, R4, R27, R3 ;  /* 0x0000001b04037223 */ /* 0x000fe20000010003 */
[----:B------:R-:W-:Y:S02]  /*10f0*/  HADD2.F32 R13, -RZ, R13.H1_H1 ;  /* 0x3000000dff0d7230 */ /* 0x000fe40000004100 */
[----:B------:R-:W-:Y:S01]  /*1100*/  FFMA.FTZ R22, R11, R12, R22 ;  /* 0x0000000c0b167223 */ /* 0x000fe20000010016 */
[----:B------:R-:W-:-:S02]  /*1110*/  HADD2.F32 R17, -RZ, R17.H1_H1 ;  /* 0x30000011ff117230 */ /* 0x000fc40000004100 */
[----:B------:R-:W-:Y:S01]  /*1120*/  FFMA.FTZ R5, R6, R23, R5 ;  /* 0x0000001706057223 */ /* 0x000fe20000010005 */
[--C-:B------:R-:W-:Y:S02]  /*1130*/  HADD2.F32 R4, -RZ, R7.reuse.H0_H0 ;  /* 0x20000007ff047230 */ /* 0x100fe40000004100 */
[----:B------:R-:W-:Y:S02]  /*1140*/  HADD2.F32 R11, -RZ, R14.H0_H0 ;  /* 0x2000000eff0b7230 */ /* 0x000fe40000004100 */
[----:B------:R-:W-:Y:S01]  /*1150*/  FFMA.FTZ R22, R13, R17, R22 ;  /* 0x000000110d167223 */ /* 0x000fe20000010016 */
[----:B------:R-:W-:Y:S02]  /*1160*/  HADD2.F32 R6, -RZ, R18.H0_H0 ;  /* 0x20000012ff067230 */ /* 0x000fe40000004100 */
[----:B------:R-:W-:Y:S01]  /*1170*/  FFMA.FTZ R4, R4, R9, R5 ;  /* 0x0000000904047223 */ /* 0x000fe20000010005 */
[----:B------:R-:W-:Y:S02]  /*1180*/  HADD2.F32 R7, -RZ, R7.H1_H1 ;  /* 0x30000007ff077230 */ /* 0x000fe40000004100 */
[----:B------:R-:W-:-:S02]  /*1190*/  HADD2.F32 R5, -RZ, R14.H1_H1 ;  /* 0x3000000eff057230 */ /* 0x000fc40000004100 */
[----:B------:R-:W-:Y:S01]  /*11a0*/  FFMA.FTZ R22, R11, R6, R22 ;  /* 0x000000060b167223 */ /* 0x000fe20000010016 */
[----:B------:R-:W-:Y:S02]  /*11b0*/  HADD2.F32 R18, -RZ, R18.H1_H1 ;  /* 0x30000012ff127230 */ /* 0x000fe40000004100 */
[----:B------:R-:W-:Y:S01]  /*11c0*/  FFMA.FTZ R10, R7, R10, R4 ;  /* 0x0000000a070a7223 */ /* 0x000fe20000010004 */
[----:B------:R-:W-:Y:S02]  /*11d0*/  HADD2.F32 R7, -RZ, R15.H0_H0 ;  /* 0x2000000fff077230 */ /* 0x000fe40000004100 */
[----:B------:R-:W-:Y:S02]  /*11e0*/  HADD2.F32 R4, -RZ, R19.H0_H0 ;  /* 0x20000013ff047230 */ /* 0x000fe40000004100 */
[----:B------:R-:W-:Y:S01]  /*11f0*/  FFMA.FTZ R22, R5, R18, R22 ;  /* 0x0000001205167223 */ /* 0x000fe20000010016 */
[----:B------:R-:W-:Y:S02]  /*1200*/  HADD2.F32 R15, -RZ, R15.H1_H1 ;  /* 0x3000000fff0f7230 */ /* 0x000fe40000004100 */
[----:B------:R-:W-:-:S02]  /*1210*/  HADD2.F32 R19, -RZ, R19.H1_H1 ;  /* 0x30000013ff137230 */ /* 0x000fc40000004100 */
[----:B------:R-:W-:Y:S01]  /*1220*/  FFMA.FTZ R22, R7, R4, R22 ;  /* 0x0000000407167223 */ /* 0x000fe20000010016 */
[----:B------:R-:W0:Y:S03]  /*1230*/  SHFL.BFLY PT, R5, R20, 0x4, 0x1f ;  /* 0x0c801f0014057f89 */ /* 0x000e2600000e0000 */
[----:B------:R-:W-:Y:S01]  /*1240*/  FFMA.FTZ R22, R15, R19, R22 ;  /* 0x000000130f167223 */ /* 0x000fe20000010016 */
[----:B------:R-:W1:Y:S04]  /*1250*/  SHFL.BFLY PT, R4, R3, 0x4, 0x1f ;  /* 0x0c801f0003047f89 */ /* 0x000e6800000e0000 */
[----:B------:R-:W2:Y:S04]  /*1260*/  SHFL.BFLY PT, R7, R10, 0x4, 0x1f ;  /* 0x0c801f000a077f89 */ /* 0x000ea800000e0000 */
[----:B------:R-:W3:Y:S01]  /*1270*/  SHFL.BFLY PT, R11, R22, 0x4, 0x1f ;  /* 0x0c801f00160b7f89 */ /* 0x000ee200000e0000 */
[----:B0-----:R-:W-:Y:S01]  /*1280*/  FADD.FTZ R5, R20, R5 ;  /* 0x0000000514057221 */ /* 0x001fe20000010000 */
[----:B-1----:R-:W-:Y:S01]  /*1290*/  FADD.FTZ R6, R3, R4 ;  /* 0x0000000403067221 */ /* 0x002fe20000010000 */
[----:B--2---:R-:W-:-:S03]  /*12a0*/  FADD.FTZ R9, R10, R7 ;  /* 0x000000070a097221 */ /* 0x004fc60000010000 */
[----:B------:R-:W0:Y:S01]  /*12b0*/  SHFL.BFLY PT, R4, R5, 0x2, 0x1f ;  /* 0x0c401f0005047f89 */ /* 0x000e2200000e0000 */
[----:B---3--:R-:W-:-:S03]  /*12c0*/  FADD.FTZ R12, R22, R11 ;  /* 0x0000000b160c7221 */ /* 0x008fc60000010000 */
        /* <DEDUP_REMOVED lines=11> */
[----:B------:R-:W-:Y:S01]  /*1380*/  IADD3 R9, R2, UR4, RZ ;  /* 0x0000000402097c10 */ /* 0x000fe2000fffe0ff */
[----:B------:R-:W-:-:S03]  /*1390*/  ULDC.64 UR4, c[0x0][0x478] ;  /* 0x00011e0000047ab9 */ /* 0x000fc60000000a00 */
[----:B------:R-:W-:-:S04]  /*13a0*/  LEA.HI R5, P1, R0, R9, RZ, 0x1d ;  /* 0x0000000900057211 */ /* 0x000fc8000783e8ff */
[----:B------:R-:W-:Y:S02]  /*13b0*/  LEA.HI.X.SX32 R12, R9, RZ, 0x1, P1 ;  /* 0x000000ff090c7211 */ /* 0x000fe400008f0eff */
[----:B------:R-:W-:Y:S01]  /*13c0*/  LEA R2, P1, R5, UR4, 0x2 ;  /* 0x0000000405027c11 */ /* 0x000fe2000f8210ff */
[----:B0-----:R-:W-:Y:S01]  /*13d0*/  FADD.FTZ R0, R4, R3 ;  /* 0x0000000304007221 */ /* 0x001fe20000010000 */
[----:B------:R-:W-:Y:S01]  /*13e0*/  ULDC UR4, c[0x0][0x384] ;  /* 0x0000e10000047ab9 */ /* 0x000fe20000000800 */
[----:B-1----:R-:W-:Y:S01]  /*13f0*/  FADD.FTZ R8, R7, R8 ;  /* 0x0000000807087221 */ /* 0x002fe20000010000 */
[----:B------:R-:W-:Y:S01]  /*1400*/  LEA.HI.X R3, R5, UR5, R12, 0x2, P1 ;  /* 0x0000000505037c11 */ /* 0x000fe200088f140c */
[----:B--2---:R-:W-:Y:S01]  /*1410*/  FADD.FTZ R11, R10, R11 ;  /* 0x0000000b0a0b7221 */ /* 0x004fe20000010000 */
[----:B------:R-:W-:Y:S01]  /*1420*/  FMUL.FTZ R5, R0, UR4 ;  /* 0x0000000400057c20 */ /* 0x000fe20008410000 */
[----:B------:R-:W-:Y:S02]  /*1430*/  FMUL.FTZ R7, R8, UR4 ;  /* 0x0000000408077c20 */ /* 0x000fe40008410000 */
[----:B------:R-:W-:Y:S01]  /*1440*/  FMUL.FTZ R11, R11, UR4 ;  /* 0x000000040b0b7c20 */ /* 0x000fe20008410000 */
[----:B---3--:R-:W-:Y:S01]  /*1450*/  FADD.FTZ R6, R13, R6 ;  /* 0x000000060d067221 */ /* 0x008fe20000010000 */
[----:B------:R0:W-:Y:S03]  /*1460*/  @!P0 STG.E desc[UR6][R2.64], R5 ;  /* 0x0000000502008986 */ /* 0x0001e6000c101906 */
[----:B------:R-:W-:Y:S01]  /*1470*/  FMUL.FTZ R9, R6, UR4 ;  /* 0x0000000406097c20 */ /* 0x000fe20008410000 */
[----:B------:R0:W-:Y:S04]  /*1480*/  @!P0 STG.E desc[UR6][R2.64+0x80], R7 ;  /* 0x0000800702008986 */ /* 0x0001e8000c101906 */
[----:B------:R0:W-:Y:S01]  /*1490*/  @!P0 STG.E desc[UR6][R2.64+0x100], R11 ;  /* 0x0001000b02008986 */ /* 0x0001e2000c101906 */
[----:B------:R-:W-:Y:S05]  /*14a0*/  @P0 EXIT ;  /* 0x000000000000094d */ /* 0x000fea0003800000 */
[----:B------:R-:W-:Y:S01]  /*14b0*/  STG.E desc[UR6][R2.64+0x180], R9 ;  /* 0x0001800902007986 */ /* 0x000fe2000c101906 */
[----:B------:R-:W-:Y:S05]  /*14c0*/  EXIT ;  /* 0x000000000000794d */ /* 0x000fea0003800000 */
.L_x_2450:
        /* <DEDUP_REMOVED lines=11> */
.L_x_2501:


//--------------------- .text._ZN5flash25flash_bwd_dot_do_o_kernelILb1E23Flash_bwd_kernel_traitsILi64ELi128ELi128ELi8ELi4ELi4ELi4ELb0ELb0EN7cutlass6half_tE19Flash_kernel_traitsILi64ELi128ELi128ELi8ES3_EEEEvNS_16Flash_bwd_paramsE --------------------------
	.section	.text._ZN5flash25flash_bwd_dot_do_o_kernelILb1E23Flash_bwd_kernel_traitsILi64ELi128ELi128ELi8ELi4ELi4ELi4ELb0ELb0EN7cutlass6half_tE19Flash_kernel_traitsILi64ELi128ELi128ELi8ES3_EEEEvNS_16Flash_bwd_paramsE,"ax",@progbits
	.align	128
        .global         _ZN5flash25flash_bwd_dot_do_o_kernelILb1E23Flash_bwd_kernel_traitsILi64ELi128ELi128ELi8ELi4ELi4ELi4ELb0ELb0EN7cutlass6half_tE19Flash_kernel_traitsILi64ELi128ELi128ELi8ES3_EEEEvNS_16Flash_bwd_paramsE
        .type           _ZN5flash25flash_bwd_dot_do_o_kernelILb1E23Flash_bwd_kernel_traitsILi64ELi128ELi128ELi8ELi4ELi4ELi4ELb0ELb0EN7cutlass6half_tE19Flash_kernel_traitsILi64ELi128ELi128ELi8ES3_EEEEvNS_16Flash_bwd_paramsE,@function
        .size           _ZN5flash25flash_bwd_dot_do_o_kernelILb1E23Flash_bwd_kernel_traitsILi64ELi128ELi128ELi8ELi4ELi4ELi4ELb0ELb0EN7cutlass6half_tE19Flash_kernel_traitsILi64ELi128ELi128ELi8ES3_EEEEvNS_16Flash_bwd_paramsE,(.L_x_2502 - _ZN5flash25flash_bwd_dot_do_o_kernelILb1E23Flash_bwd_kernel_traitsILi64ELi128ELi128ELi8ELi4ELi4ELi4ELb0ELb0EN7cutlass6half_tE19Flash_kernel_traitsILi64ELi128ELi128ELi8ES3_EEEEvNS_16Flash_bwd_paramsE)
        .other          _ZN5flash25flash_bwd_dot_do_o_kernelILb1E23Flash_bwd_kernel_traitsILi64ELi128ELi128ELi8ELi4ELi4ELi4ELb0ELb0EN7cutlass6half_tE19Flash_kernel_traitsILi64ELi128ELi128ELi8ES3_EEEEvNS_16Flash_bwd_paramsE,@"STO_CUDA_ENTRY STV_DEFAULT"
_ZN5flash25flash_bwd_dot_do_o_kernelILb1E23Flash_bwd_kernel_traitsILi64ELi128ELi128ELi8ELi4ELi4ELi4ELb0ELb0EN7cutlass6half_tE19Flash_kernel_traitsILi64ELi128ELi128ELi8ES3_EEEEvNS_16Flash_bwd_paramsE:
.text._ZN5flash25flash_bwd_dot_do_o_kernelILb1E23Flash_bwd_kernel_traitsILi64ELi128ELi128ELi8ELi4ELi4ELi4ELb0ELb0EN7cutlass6half_tE19Flash_kernel_traitsILi64ELi128ELi128ELi8ES3_EEEEvNS_16Flash_bwd_paramsE:
        /* <DEDUP_REMOVED lines=19> */
[----:B------:R-:W-:Y:S01]  /*0130*/  IMAD.WIDE R6, R21, 0x80, RZ ;  /* 0x0000008015067825 */ /* 0x000fe200078e02ff */
[----:B------:R-:W-:-:S04]  /*0140*/  HFMA2.MMA R33, -RZ, RZ, 0, 0 ;  /* 0x00000000ff217435 */ /* 0x000fc800000001ff */
[----:B------:R-:W-:Y:S02]  /*0150*/  SEL R25, R7, RZ, P0 ;  /* 0x000000ff07197207 */ /* 0x000fe40000000000 */
[----:B------:R-:W1:Y:S01]  /*0160*/  LDC R17, c[0x0][0x270] ;  /* 0x00009c00ff117b82 */ /* 0x000e620000000800 */
[----:B------:R-:W2:Y:S03]  /*0170*/  S2R R7, SR_CTAID.Z ;  /* 0x0000000000077919 */ /* 0x000ea60000002700 */
[----:B------:R-:W-:Y:S02]  /*0180*/  @!P1 SHF.R.S32.HI R3, RZ, 0x1f, R21 ;  /* 0x0000001fff039819 */ /* 0x000fe40000011415 */
[----:B------:R-:W-:Y:S02]  /*0190*/  @P1 MOV R31, R12 ;  /* 0x0000000c001f1202 */ /* 0x000fe40000000f00 */
[----:B------:R-:W3:Y:S08]  /*01a0*/  @!P1 LDC.64 R4, c[0x0][0x418] ;  /* 0x00010600ff049b82 */ /* 0x000ef00000000a00 */
[----:B------:R-:W4:Y:S01]  /*01b0*/  @P1 LDC.64 R8, c[0x0][0x420] ;  /* 0x00010800ff081b82 */ /* 0x000f220000000a00 */
[----:B0-----:R-:W-:-:S07]  /*01c0*/  IMAD.WIDE R22, R21, R2, RZ ;  /* 0x0000000215167225 */ /* 0x001fce00078e02ff */
[----:B------:R-:W0:Y:S01]  /*01d0*/  @P1 LDC.64 R18, c[0x0][0x298] ;  /* 0x0000a600ff121b82 */ /* 0x000e220000000a00 */
[----:B---3--:R-:W-:-:S07]  /*01e0*/  @!P1 IMAD R0, R3, R4, RZ ;  /* 0x0000000403009224 */ /* 0x008fce00078e02ff */
[----:B------:R-:W3:Y:S01]  /*01f0*/  LDC R14, c[0x0][0x2dc] ;  /* 0x0000b700ff0e7b82 */ /* 0x000ee20000000800 */
[----:B------:R-:W2:Y:S01]  /*0200*/  S2R R3, SR_TID.X ;  /* 0x0000000000037919 */ /* 0x000ea20000002100 */
[C---:B------:R-:W-:Y:S02]  /*0210*/  @!P1 IMAD R11, R21.reuse, R5, R0 ;  /* 0x00000005150b9224 */ /* 0x040fe400078e0200 */
[----:B------:R-:W-:-:S04]  /*0220*/  @!P1 IMAD.WIDE.U32 R4, R21, R4, RZ ;  /* 0x0000000415049225 */ /* 0x000fc800078e00ff */
[----:B----4-:R-:W-:Y:S01]  /*0230*/  @P1 IMAD.WIDE.U32 R26, R12, R8, RZ ;  /* 0x000000080c1a1225 */ /* 0x010fe200078e00ff */
[----:B------:R-:W-:-:S03]  /*0240*/  @!P1 MOV R26, R4 ;  /* 0x00000004001a9202 */ /* 0x000fc60000000f00 */
[C---:B------:R-:W-:Y:S01]  /*0250*/  @P1 IMAD R15, R12.reuse, R9, R27 ;  /* 0x000000090c0f1224 */ /* 0x040fe200078e021b */
[----:B------:R-:W-:Y:S01]  /*0260*/  @!P1 IADD3 R15, R5, R11, RZ ;  /* 0x0000000b050f9210 */ /* 0x000fe20007ffe0ff */
[----:B-1----:R-:W-:Y:S01]  /*0270*/  IMAD R0, R23, R17, RZ ;  /* 0x0000001117007224 */ /* 0x002fe200078e02ff */
[----:B------:R-:W-:Y:S01]  /*0280*/  SHF.R.S32.HI R5, RZ, 0x1f, R17 ;  /* 0x0000001fff057819 */ /* 0x000fe20000011411 */
[----:B0-----:R-:W-:Y:S01]  /*0290*/  @P1 IMAD.WIDE.U32 R10, R12, R18, RZ ;  /* 0x000000120c0a1225 */ /* 0x001fe200078e00ff */
[----:B------:R-:W-:Y:S02]  /*02a0*/  SEL R9, R6, RZ, P0 ;  /* 0x000000ff06097207 */ /* 0x000fe40000000000 */
[----:B------:R-:W-:Y:S01]  /*02b0*/  SHF.R.S32.HI R18, RZ, 0x1f, R20 ;  /* 0x0000001fff127819 */ /* 0x000fe20000011414 */
[----:B------:R-:W-:Y:S01]  /*02c0*/  IMAD R5, R22, R5, R0 ;  /* 0x0000000516057224 */ /* 0x000fe200078e0200 */
[----:B------:R-:W-:Y:S01]  /*02d0*/  IADD3 R27, P0, R20, R9, RZ ;  /* 0x00000009141b7210 */ /* 0x000fe20007f1e0ff */
[----:B------:R-:W-:Y:S01]  /*02e0*/  IMAD.WIDE.U32 R22, R22, R17, RZ ;  /* 0x0000001116167225 */ /* 0x000fe200078e00ff */
[----:B---3--:R-:W-:-:S02]  /*02f0*/  SHF.R.S32.HI R29, RZ, 0x1f, R14 ;  /* 0x0000001fff1d7819 */ /* 0x008fc4000001140e */
[----:B------:R-:W-:Y:S01]  /*0300*/  IADD3.X R25, R18, R25, RZ, P0, !PT ;  /* 0x0000001912197210 */ /* 0x000fe200007fe4ff */
[----:B------:R-:W-:Y:S01]  /*0310*/  @P1 IMAD R19, R12, R19, R11 ;  /* 0x000000130c131224 */ /* 0x000fe200078e020b */
[----:B------:R-:W-:Y:S01]  /*0320*/  IADD3 R5, R23, R5, RZ ;  /* 0x0000000517057210 */ /* 0x000fe20007ffe0ff */
[----:B------:R-:W-:-:S04]  /*0330*/  IMAD.WIDE R8, R17, R14, RZ ;  /* 0x0000000e11087225 */ /* 0x000fc800078e02ff */
[----:B------:R-:W-:Y:S01]  /*0340*/  IMAD R0, R5, R14, RZ ;  /* 0x0000000e05007224 */ /* 0x000fe200078e02ff */
[----:B--2---:R-:W-:Y:S06]  /*0350*/  @P1 BRA `(.L_x_2451) ;  /* 0x00000000001c1947 */ /* 0x004fec0003800000 */
[----:B------:R-:W0:Y:S01]  /*0360*/  LDC.64 R4, c[0x0][0x290] ;  /* 0x0000a400ff047b82 */ /* 0x000e220000000a00 */
[----:B------:R-:W-:Y:S02]  /*0370*/  SHF.R.S32.HI R11, RZ, 0x1f, R21 ;  /* 0x0000001fff0b7819 */ /* 0x000fe40000011415 */
[----:B------:R-:W-:-:S03]  /*0380*/  MOV R31, 0xffffffff ;  /* 0xffffffff001f7802 */ /* 0x000fc60000000f00 */
[-C--:B0-----:R-:W-:Y:S02]  /*0390*/  IMAD R6, R11, R4.reuse, RZ ;  /* 0x000000040b067224 */ /* 0x081fe400078e02ff */
[----:B------:R-:W-:-:S04]  /*03a0*/  IMAD.WIDE.U32 R10, R21, R4, RZ ;  /* 0x00000004150a7225 */ /* 0x000fc800078e00ff */
[----:B------:R-:W-:-:S05]  /*03b0*/  IMAD R5, R21, R5, R6 ;  /* 0x0000000515057224 */ /* 0x000fca00078e0206 */
[----:B------:R-:W-:-:S07]  /*03c0*/  IADD3 R19, R11, R5, RZ ;  /* 0x000000050b137210 */ /* 0x000fce0007ffe0ff */
.L_x_2451:
[----:B------:R-:W-:Y:S01]  /*03d0*/  ULDC.U8 UR6, c[0x0][0x3d8] ;  /* 0x0000f60000067ab9 */ /* 0x000fe20000000000 */
[----:B------:R-:W-:Y:S01]  /*03e0*/  IMAD R11, R9, R31, RZ ;  /* 0x0000001f090b7224 */ /* 0x000fe200078e02ff */
[----:B------:R-:W-:Y:S01]  /*03f0*/  ISETP.NE.AND P0, PT, RZ, UR6, PT ;  /* 0x00000006ff007c0c */ /* 0x000fe2000bf05270 */
[----:B------:R-:W-:Y:S01]  /*0400*/  IMAD R29, R29, R22, R0 ;  /* 0x000000161d1d7224 */ /* 0x000fe200078e0200 */
[----:B------:R-:W-:Y:S01]  /*0410*/  SHF.R.S32.HI R6, RZ, 0x1f, R7 ;  /* 0x0000001fff067819 */ /* 0x000fe20000011407 */
[----:B------:R-:W-:Y:S02]  /*0420*/  IMAD R25, R25, R8, RZ ;  /* 0x0000000819197224 */ /* 0x000fe400078e02ff */
[----:B------:R-:W-:-:S04]  /*0430*/  IMAD.WIDE.U32 R4, R22, R14, RZ ;  /* 0x0000000e16047225 */ /* 0x000fc800078e00ff */
[----:B------:R-:W-:Y:S01]  /*0440*/  IMAD R11, R8, R33, R11 ;  /* 0x00000021080b7224 */ /* 0x000fe200078e020b */
[----:B------:R-:W-:Y:S01]  /*0450*/  IADD3 R0, R5, R29, RZ ;  /* 0x0000001d05007210 */ /* 0x000fe20007ffe0ff */
[----:B------:R-:W-:Y:S02]  /*0460*/  IMAD R25, R9, R27, R25 ;  /* 0x0000001b09197224 */ /* 0x000fe400078e0219 */
[----:B------:R-:W-:-:S04]  /*0470*/  IMAD.WIDE.U32 R22, R27, R8, RZ ;  /* 0x000000081b167225 */ /* 0x000fc800078e00ff */
[----:B------:R-:W-:-:S04]  /*0480*/  IMAD.WIDE.U32 R8, R8, R31, RZ ;  /* 0x0000001f08087225 */ /* 0x000fc800078e00ff */
[----:B------:R-:W-:Y:S01]  /*0490*/  IMAD R5, R7, R14, RZ ;  /* 0x0000000e07057224 */ /* 0x000fe200078e02ff */
[----:B------:R-:W-:Y:S02]  /*04a0*/  SEL R16, R4, R8, !P1 ;  /* 0x0000000804107207 */ /* 0x000fe40004800000 */
[----:B------:R-:W-:Y:S02]  /*04b0*/  @P1 IADD3 R0, R9, R11, RZ ;  /* 0x0000000b09001210 */ /* 0x000fe40007ffe0ff */
[----:B------:R-:W-:Y:S02]  /*04c0*/  SHF.R.S32.HI R8, RZ, 0x1f, R5 ;  /* 0x0000001fff087819 */ /* 0x000fe40000011405 */
[----:B------:R-:W-:Y:S01]  /*04d0*/  IADD3 R11, R23, R25, RZ ;  /* 0x00000019170b7210 */ /* 0x000fe20007ffe0ff */
        /* <DEDUP_REMOVED lines=8> */
.L_x_2452:
[----:B------:R-:W-:-:S04]  /*0560*/  IMAD R9, R21, R17, R7 ;  /* 0x0000001115097224 */ /* 0x000fc800078e0207 */
[----:B------:R-:W-:-:S07]  /*0570*/  IMAD R9, R9, R2, RZ ;  /* 0x0000000209097224 */ /* 0x000fce00078e02ff */
.L_x_2453:
[----:B------:R-:W-:Y:S01]  /*0580*/  SHF.R.S32.HI R12, RZ, 0x1f, R3 ;  /* 0x0000001fff0c7819 */ /* 0x000fe20000011403 */
[----:B------:R-:W-:Y:S01]  /*0590*/  ULDC UR6, c[0x0][0x2d0] ;  /* 0x0000b40000067ab9 */ /* 0x000fe20000000800 */
[----:B------:R-:W-:Y:S01]  /*05a0*/  ULDC.64 UR8, c[0x0][0x420] ;  /* 0x0001080000087ab9 */ /* 0x000fe20000000a00 */
[----:B------:R-:W-:Y:S01]  /*05b0*/  ULDC.64 UR10, c[0x0][0x298] ;  /* 0x0000a600000a7ab9 */ /* 0x000fe20000000a00 */
[----:B------:R-:W-:Y:S01]  /*05c0*/  LEA.HI R21, R12, R3, RZ, 0x3 ;  /* 0x000000030c157211 */ /* 0x000fe200078f18ff */
[----:B------:R-:W-:-:S03]  /*05d0*/  IMAD R25, R18, UR8, RZ ;  /* 0x0000000812197c24 */ /* 0x000fc6000f8e02ff */
[----:B------:R-:W-:Y:S01]  /*05e0*/  LOP3.LUT R2, R21, 0x1ffffff8, RZ, 0xc0, !PT ;  /* 0x1ffffff815027812 */ /* 0x000fe200078ec0ff */
[----:B------:R-:W-:-:S03]  /*05f0*/  IMAD R25, R20, UR9, R25 ;  /* 0x0000000914197c24 */ /* 0x000fc6000f8e0219 */
[----:B------:R-:W-:-:S04]  /*0600*/  IADD3 R2, -R2, R3, RZ ;  /* 0x0000000302027210 */ /* 0x000fc80007ffe1ff */
[----:B------:R-:W-:Y:S02]  /*0610*/  SHF.L.U32 R4, R2, 0x3, RZ ;  /* 0x0000000302047819 */ /* 0x000fe400000006ff */
[----:B------:R-:W-:Y:S02]  /*0620*/  IADD3 R2, P2, P3, R22, R16, R5 ;  /* 0x0000001016027210 */ /* 0x000fe40007b5e005 */
[----:B------:R-:W-:Y:S02]  /*0630*/  IADD3 R16, -R20, R13, RZ ;  /* 0x0000000d14107210 */ /* 0x000fe40007ffe1ff */
[----:B------:R-:W-:Y:S02]  /*0640*/  SHF.R.S32.HI R13, RZ, 0x3, R21 ;  /* 0x00000003ff0d7819 */ /* 0x000fe40000011415 */
[----:B------:R-:W-:Y:S01]  /*0650*/  ISETP.GE.AND P0, PT, R4, UR6, PT ;  /* 0x0000000604007c0c */ /* 0x000fe2000bf06270 */
[----:B------:R-:W-:Y:S01]  /*0660*/  ULDC.64 UR6, c[0x0][0x428] ;  /* 0x00010a0000067ab9 */ /* 0x000fe20000000a00 */
[----:B------:R-:W-:-:S02]  /*0670*/  SHF.R.S32.HI R5, RZ, 0x1f, R4 ;  /* 0x0000001fff057819 */ /* 0x000fc40000011404 */
[----:B------:R-:W-:Y:S02]  /*0680*/  ISETP.LT.AND P1, PT, R13, R16, !P0 ;  /* 0x000000100d00720c */ /* 0x000fe40004721270 */
[----:B------:R-:W-:Y:S01]  /*0690*/  IADD3.X R0, R11, R0, R8, P2, P3 ;  /* 0x000000000b007210 */ /* 0x000fe200017e6408 */
[----:B------:R-:W-:-:S04]  /*06a0*/  IMAD.WIDE.U32 R22, R20, UR8, R4 ;  /* 0x0000000814167c25 */ /* 0x000fc8000f8e0004 */
[----:B------:R-:W-:Y:S01]  /*06b0*/  IMAD.WIDE.U32 R4, R20, UR10, R4 ;  /* 0x0000000a14047c25 */ /* 0x000fe2000f8e0004 */
[----:B------:R-:W-:-:S03]  /*06c0*/  IADD3 R26, P4, R26, R22, RZ ;  /* 0x000000161a1a7210 */ /* 0x000fc60007f9e0ff */
[----:B------:R-:W-:Y:S01]  /*06d0*/  IMAD R22, R6, UR6, RZ ;  /* 0x0000000606167c24 */ /* 0x000fe2000f8e02ff */
[----:B------:R-:W-:Y:S01]  /*06e0*/  IADD3.X R27, R15, R23, R25, P4, !PT ;  /* 0x000000170f1b7210 */ /* 0x000fe200027fe419 */
[----:B------:R-:W-:Y:S01]  /*06f0*/  IMAD R15, R18, UR10, RZ ;  /* 0x0000000a120f7c24 */ /* 0x000fe2000f8e02ff */
[----:B------:R-:W0:Y:S01]  /*0700*/  @P1 LDC.64 R24, c[0x0][0x3e0] ;  /* 0x0000f800ff181b82 */ /* 0x000e220000000a00 */
[C---:B------:R-:W-:Y:S01]  /*0710*/  IMAD R21, R7.reuse, UR7, R22 ;  /* 0x0000000707157c24 */ /* 0x040fe2000f8e0216 */
[----:B------:R-:W-:Y:S01]  /*0720*/  IADD3 R22, P4, R10, R4, RZ ;  /* 0x000000040a167210 */ /* 0x000fe20007f9e0ff */
[C---:B------:R-:W-:Y:S01]  /*0730*/  IMAD R18, R20.reuse, UR11, R15 ;  /* 0x0000000b14127c24 */ /* 0x040fe2000f8e020f */
[----:B------:R-:W-:Y:S01]  /*0740*/  SHF.R.S32.HI R15, RZ, 0x1f, R13 ;  /* 0x0000001fff0f7819 */ /* 0x000fe2000001140d */
[----:B------:R-:W-:Y:S01]  /*0750*/  IMAD.WIDE.U32 R26, R7, UR6, R26 ;  /* 0x00000006071a7c25 */ /* 0x000fe2000f8e001a */
[----:B------:R-:W-:Y:S01]  /*0760*/  ULDC.64 UR6, c[0x0][0x2a0] ;  /* 0x0000a80000067ab9 */ /* 0x000fe20000000a00 */
[----:B------:R-:W-:-:S02]  /*0770*/  IADD3 R20, R20, R9, RZ ;  /* 0x0000000914147210 */ /* 0x000fc40007ffe0ff */
[----:B------:R-:W-:Y:S01]  /*0780*/  @P1 IMAD R4, R15, UR8, RZ ;  /* 0x000000080f041c24 */ /* 0x000fe2000f8e02ff */
[----:B------:R-:W-:Y:S01]  /*0790*/  IADD3 R27, R27, R21, RZ ;  /* 0x000000151b1b7210 */ /* 0x000fe20007ffe0ff */
[----:B------:R-:W-:Y:S01]  /*07a0*/  IMAD R6, R6, UR6, RZ ;  /* 0x0000000606067c24 */ /* 0x000fe2000f8e02ff */
[----:B------:R-:W-:Y:S01]  /*07b0*/  IADD3.X R23, R19, R5, R18, P4, !PT ;  /* 0x0000000513177210 */ /* 0x000fe200027fe412 */
[C---:B------:R-:W-:Y:S02]  /*07c0*/  @P1 IMAD R19, R13.reuse, UR9, R4 ;  /* 0x000000090d131c24 */ /* 0x040fe4000f8e0204 */
[----:B------:R-:W-:-:S04]  /*07d0*/  @P1 IMAD.WIDE.U32 R4, R13, UR8, R26 ;  /* 0x000000080d041c25 */ /* 0x000fc8000f8e001a */
[----:B------:R-:W-:Y:S01]  /*07e0*/  IMAD.WIDE.U32 R22, R7, UR6, R22 ;  /* 0x0000000607167c25 */ /* 0x000fe2000f8e0016 */
[----:B------:R-:W-:-:S03]  /*07f0*/  @P1 IADD3 R5, R5, R19, RZ ;  /* 0x0000001305051210 */ /* 0x000fc60007ffe0ff */
[----:B------:R-:W-:Y:S01]  /*0800*/  IMAD R19, R7, UR7, R6 ;  /* 0x0000000707137c24 */ /* 0x000fe2000f8e0206 */
[C---:B0-----:R-:W-:Y:S01]  /*0810*/  @P1 LEA R24, P4, R4.reuse, R24, 0x1 ;  /* 0x0000001804181211 */ /* 0x041fe200078808ff */
[----:B------:R-:W-:Y:S01]  /*0820*/  @P1 IMAD R6, R15, UR10, RZ ;  /* 0x0000000a0f061c24 */ /* 0x000fe2000f8e02ff */
[----:B------:R-:W-:Y:S02]  /*0830*/  CS2R R8, SRZ ;  /* 0x0000000000087805 */ /* 0x000fe4000001ff00 */
[----:B------:R-:W-:Y:S02]  /*0840*/  CS2R R10, SRZ ;  /* 0x00000000000a7805 */ /* 0x000fe4000001ff00 */
[----:B------:R-:W-:Y:S01]  /*0850*/  @P1 LEA.HI.X R25, R4, R25, R5, 0x1, P4 ;  /* 0x0000001904191211 */ /* 0x000fe200020f0c05 */
[----:B------:R-:W-:Y:S01]  /*0860*/  ULDC.64 UR6, c[0x0][0x478] ;  /* 0x00011e0000067ab9 */ /* 0x000fe20000000a00 */
[----:B------:R-:W0:Y:S01]  /*0870*/  @P1 LDC.64 R4, c[0x0][0x280] ;  /* 0x0000a000ff041b82 */ /* 0x000e220000000a00 */
[----:B------:R-:W-:Y:S01]  /*0880*/  IADD3 R23, R23, R19, RZ ;  /* 0x0000001317177210 */ /* 0x000fe20007ffe0ff */
[----:B------:R-:W-:-:S02]  /*0890*/  @P1 IMAD R19, R13, UR11, R6 ;  /* 0x0000000b0d131c24 */ /* 0x000fc4000f8e0206 */
[----:B------:R-:W-:-:S05]  /*08a0*/  @P1 IMAD.WIDE.U32 R6, R13, UR10, R22 ;  /* 0x0000000a0d061c25 */ /* 0x000fca000f8e0016 */
[----:B------:R-:W-:Y:S02]  /*08b0*/  @P1 IADD3 R7, R7, R19, RZ ;  /* 0x0000001307071210 */ /* 0x000fe40007ffe0ff */
[----:B0-----:R-:W-:-:S04]  /*08c0*/  @P1 LEA R18, P2, R6, R4, 0x1 ;  /* 0x0000000406121211 */ /* 0x001fc800078408ff */
[----:B------:R-:W-:Y:S02]  /*08d0*/  @P1 LEA.HI.X R19, R6, R5, R7, 0x1, P2 ;  /* 0x0000000506131211 */ /* 0x000fe400010f0c07 */
[----:B------:R-:W-:Y:S02]  /*08e0*/  CS2R R4, SRZ ;  /* 0x0000000000047805 */ /* 0x000fe4000001ff00 */
[----:B------:R-:W-:Y:S01]  /*08f0*/  CS2R R6, SRZ ;  /* 0x0000000000067805 */ /* 0x000fe2000001ff00 */
[----:B------:R0:W2:Y:S05]  /*0900*/  @P1 LDG.E.128 R8, desc[UR4][R18.64] ;  /* 0x0000000412081981 */ /* 0x0000aa000c1e1d00 */
[----:B------:R-:W3:Y:S01]  /*0910*/  @P1 LDG.E.128 R4, desc[UR4][R24.64] ;  /* 0x0000000418041981 */ /* 0x000ee2000c1e1d00 */
[----:B0-----:R-:W-:Y:S01]  /*0920*/  IADD3 R19, R13, 0x60, RZ ;  /* 0x000000600d137810 */ /* 0x001fe20007ffe0ff */
[----:B--2---:R-:W-:-:S02]  /*0930*/  HADD2.F32 R28, -RZ, R8.H1_H1 ;  /* 0x30000008ff1c7230 */ /* 0x004fc40000004100 */
[--C-:B---3--:R-:W-:Y:S02]  /*0940*/  HADD2.F32 R21, -RZ, R4.reuse.H1_H1 ;  /* 0x30000004ff157230 */ /* 0x108fe40000004100 */
[----:B------:R-:W-:-:S03]  /*0950*/  HADD2.F32 R4, -RZ, R4.H0_H0 ;  /* 0x20000004ff047230 */ /* 0x000fc60000004100 */
[----:B------:R-:W-:Y:S01]  /*0960*/  FMUL.FTZ R29, R21, R28 ;  /* 0x0000001c151d7220 */ /* 0x000fe20000410000 */
[----:B------:R-:W-:-:S05]  /*0970*/  HADD2.F32 R21, -RZ, R8.H0_H0 ;  /* 0x20000008ff157230 */ /* 0x000fca0000004100 */
[----:B------:R-:W-:Y:S01]  /*0980*/  FFMA.FTZ R4, R4, R21, R29 ;  /* 0x0000001504047223 */ /* 0x000fe2000001001d */
[----:B------:R-:W-:-:S04]  /*0990*/  IADD3 R21, R13, 0x20, RZ ;  /* 0x000000200d157810 */ /* 0x000fc80007ffe0ff */
[----:B------:R-:W-:Y:S02]  /*09a0*/  ISETP.LT.AND P2, PT, R21, R16, !P0 ;  /* 0x000000101500720c */ /* 0x000fe40004741270 */
[----:B------:R-:W-:Y:S01]  /*09b0*/  IADD3 R21, R13, 0x40, RZ ;  /* 0x000000400d157810 */ /* 0x000fe20007ffe0ff */
[----:B------:R-:W-:-:S03]  /*09c0*/  HADD2.F32 R8, -RZ, R9.H0_H0 ;  /* 0x20000009ff087230 */ /* 0x000fc60000004100 */
[-C--:B------:R-:W-:Y:S01]  /*09d0*/  ISETP.LT.AND P1, PT, R21, R16.reuse, !P0 ;  /* 0x000000101500720c */ /* 0x080fe20004721270 */
[--C-:B------:R-:W-:Y:S01]  /*09e0*/  HADD2.F32 R21, -RZ, R5.reuse.H0_H0 ;  /* 0x20000005ff157230 */ /* 0x100fe20000004100 */
[----:B------:R-:W-:Y:S01]  /*09f0*/  ISETP.LT.AND P0, PT, R19, R16, !P0 ;  /* 0x000000101300720c */ /* 0x000fe20004701270 */
[----:B------:R-:W-:-:S03]  /*0a00*/  HADD2.F32 R5, -RZ, R5.H1_H1 ;  /* 0x30000005ff057230 */ /* 0x000fc60000004100 */
[----:B------:R-:W-:Y:S01]  /*0a10*/  FFMA.FTZ R8, R21, R8, R4 ;  /* 0x0000000815087223 */ /* 0x000fe20000010004 */
[----:B------:R-:W-:Y:S01]  /*0a20*/  HADD2.F32 R4, -RZ, R9.H1_H1 ;  /* 0x30000009ff047230 */ /* 0x000fe20000004100 */
[----:B------:R-:W0:Y:S01]  /*0a30*/  @P2 LDC.64 R18, c[0x0][0x3e0] ;  /* 0x0000f800ff122b82 */ /* 0x000e220000000a00 */
[----:B------:R-:W-:-:S03]  /*0a40*/  @P2 IADD3 R21, P3, R13, 0x20, RZ ;  /* 0x000000200d152810 */ /* 0x000fc60007f7e0ff */
[----:B------:R-:W-:Y:S01]  /*0a50*/  FFMA.FTZ R9, R5, R4, R8 ;  /* 0x0000000405097223 */ /* 0x000fe20000010008 */
[----:B------:R-:W-:Y:S01]  /*0a60*/  @P2 IADD3.X R4, RZ, R15, RZ, P3, !PT ;  /* 0x0000000fff042210 */ /* 0x000fe20001ffe4ff */
[----:B------:R-:W-:Y:S02]  /*0a70*/  HADD2.F32 R8, -RZ, R6.H0_H0 ;  /* 0x20000006ff087230 */ /* 0x000fe40000004100 */
[----:B------:R-:W-:Y:S02]  /*0a80*/  HADD2.F32 R5, -RZ, R10.H0_H0 ;  /* 0x2000000aff057230 */ /* 0x000fe40000004100 */
[----:B------:R-:W-:-:S03]  /*0a90*/  @P2 IMAD R4, R4, UR8, RZ ;  /* 0x0000000804042c24 */ /* 0x000fc6000f8e02ff */
[----:B------:R-:W-:Y:S01]  /*0aa0*/  FFMA.FTZ R8, R8, R5, R9 ;  /* 0x0000000508087223 */ /* 0x000fe20000010009 */
[----:B------:R-:W-:Y:S01]  /*0ab0*/  @P2 IMAD R9, R21, UR9, R4 ;  /* 0x0000000915092c24 */ /* 0x000fe2000f8e0204 */
[----:B------:R-:W-:Y:S02]  /*0ac0*/  @P2 MOV R4, R26 ;  /* 0x0000001a00042202 */ /* 0x000fe40000000f00 */
[----:B------:R-:W-:-:S03]  /*0ad0*/  @P2 MOV R5, R27 ;  /* 0x0000001b00052202 */ /* 0x000fc60000000f00 */
[----:B------:R-:W-:-:S05]  /*0ae0*/  @P2 IMAD.WIDE.U32 R4, R21, UR8, R4 ;  /* 0x0000000815042c25 */ /* 0x000fca000f8e0004 */
[----:B------:R-:W-:Y:S02]  /*0af0*/  @P2 IADD3 R9, R5, R9, RZ ;  /* 0x0000000905092210 */ /* 0x000fe40007ffe0ff */
[----:B0-----:R-:W-:-:S04]  /*0b00*/  @P2 LEA R18, P3, R4, R18, 0x1 ;  /* 0x0000001204122211 */ /* 0x001fc800078608ff */
[----:B------:R-:W-:Y:S02]  /*0b10*/  @P2 LEA.HI.X R19, R4, R19, R9, 0x1, P3 ;  /* 0x0000001304132211 */ /* 0x000fe400018f0c09 */
[----:B------:R-:W0:Y:S01]  /*0b20*/  @P2 LDC.64 R4, c[0x0][0x280] ;  /* 0x0000a000ff042b82 */ /* 0x000e220000000a00 */
[----:B------:R-:W-:Y:S02]  /*0b30*/  HADD2.F32 R9, -RZ, R6.H1_H1 ;  /* 0x30000006ff097230 */ /* 0x000fe40000004100 */
[----:B------:R-:W-:Y:S01]  /*0b40*/  HADD2.F32 R10, -RZ, R10.H1_H1 ;  /* 0x3000000aff0a7230 */ /* 0x000fe20000004100 */
[----:B------:R-:W-:Y:S01]  /*0b50*/  @P2 IADD3 R29, P3, R13, 0x20, RZ ;  /* 0x000000200d1d2810 */ /* 0x000fe20007f7e0ff */
[----:B------:R-:W-:Y:S02]  /*0b60*/  HADD2.F32 R21, -RZ, R7.H0_H0 ;  /* 0x20000007ff157230 */ /* 0x000fe40000004100 */
[----:B------:R-:W-:Y:S02]  /*0b70*/  HADD2.F32 R6, -RZ, R11.H0_H0 ;  /* 0x2000000bff067230 */ /* 0x000fe40000004100 */
[----:B------:R-:W-:Y:S01]  /*0b80*/  FFMA.FTZ R8, R9, R10, R8 ;  /* 0x0000000a09087223 */ /* 0x000fe20000010008 */
[----:B------:R-:W-:-:S02]  /*0b90*/  @P2 IADD3.X R10, RZ, R15, RZ, P3, !PT ;  /* 0x0000000fff0a2210 */ /* 0x000fc40001ffe4ff */
[----:B------:R-:W-:Y:S01]  /*0ba0*/  @P2 MOV R9, R23 ;  /* 0x0000001700092202 */ /* 0x000fe20000000f00 */
[----:B------:R-:W-:Y:S01]  /*0bb0*/  FFMA.FTZ R21, R21, R6, R8 ;  /* 0x0000000615157223 */ /* 0x000fe20000010008 */
[----:B------:R-:W-:Y:S01]  /*0bc0*/  @P2 MOV R8, R22 ;  /* 0x0000001600082202 */ /* 0x000fe20000000f00 */
[----:B------:R-:W-:-:S04]  /*0bd0*/  @P2 IMAD R10, R10, UR10, RZ ;  /* 0x0000000a0a0a2c24 */ /* 0x000fc8000f8e02ff */
[C---:B------:R-:W-:Y:S02]  /*0be0*/  @P2 IMAD R25, R29.reuse, UR11, R10 ;  /* 0x0000000b1d192c24 */ /* 0x040fe4000f8e020a */
[----:B------:R-:W-:-:S04]  /*0bf0*/  @P2 IMAD.WIDE.U32 R8, R29, UR10, R8 ;  /* 0x0000000a1d082c25 */ /* 0x000fc8000f8e0008 */
[----:B------:R-:W-:Y:S01]  /*0c00*/  HADD2.F32 R6, -RZ, R7.H1_H1 ;  /* 0x30000007ff067230 */ /* 0x000fe20000004100 */
[----:B------:R-:W-:Y:S01]  /*0c10*/  @P2 IADD3 R7, R9, R25, RZ ;  /* 0x0000001909072210 */ /* 0x000fe20007ffe0ff */
[----:B------:R-:W-:Y:S01]  /*0c20*/  HADD2.F32 R11, -RZ, R11.H1_H1 ;  /* 0x3000000bff0b7230 */ /* 0x000fe20000004100 */
[----:B0-----:R-:W-:-:S04]  /*0c30*/  @P2 LEA R24, P3, R8, R4, 0x1 ;  /* 0x0000000408182211 */ /* 0x001fc800078608ff */
[----:B------:R-:W-:Y:S01]  /*0c40*/  FFMA.FTZ R21, R6, R11, R21 ;  /* 0x0000000b06157223 */ /* 0x000fe20000010015 */
[----:B------:R-:W-:Y:S02]  /*0c50*/  @P2 LEA.HI.X R25, R8, R5, R7, 0x1, P3 ;  /* 0x0000000508192211 */ /* 0x000fe400018f0c07 */
[----:B------:R-:W-:Y:S02]  /*0c60*/  CS2R R4, SRZ ;  /* 0x0000000000047805 */ /* 0x000fe4000001ff00 */
[----:B------:R-:W-:Y:S02]  /*0c70*/  CS2R R6, SRZ ;  /* 0x0000000000067805 */ /* 0x000fe4000001ff00 */
[----:B------:R-:W-:Y:S02]  /*0c80*/  CS2R R8, SRZ ;  /* 0x0000000000087805 */ /* 0x000fe4000001ff00 */
[----:B------:R-:W-:Y:S02]  /*0c90*/  CS2R R10, SRZ ;  /* 0x00000000000a7805 */ /* 0x000fe4000001ff00 */
[----:B------:R-:W2:Y:S04]  /*0ca0*/  @P2 LDG.E.128 R4, desc[UR4][R18.64] ;  /* 0x0000000412042981 */ /* 0x000ea8000c1e1d00 */
[----:B------:R0:W3:Y:S02]  /*0cb0*/  @P2 LDG.E.128 R8, desc[UR4][R24.64] ;  /* 0x0000000418082981 */ /* 0x0000e4000c1e1d00 */
[----:B0-----:R-:W-:-:S02]  /*0cc0*/  @P1 MOV R24, R26 ;  /* 0x0000001a00181202 */ /* 0x001fc40000000f00 */
[----:B------:R-:W-:Y:S02]  /*0cd0*/  @P1 MOV R25, R27 ;  /* 0x0000001b00191202 */ /* 0x000fe40000000f00 */
[----:B------:R-:W-:Y:S02]  /*0ce0*/  @P0 MOV R31, R23 ;  /* 0x00000017001f0202 */ /* 0x000fe40000000f00 */
[-C--:B------:R-:W-:Y:S02]  /*0cf0*/  @P1 MOV R28, R22.reuse ;  /* 0x00000016001c1202 */ /* 0x080fe40000000f00 */
[----:B------:R-:W-:Y:S01]  /*0d00*/  @P0 MOV R30, R22 ;  /* 0x00000016001e0202 */ /* 0x000fe20000000f00 */
[----:B------:R-:W-:Y:S01]  /*0d10*/  IMAD R22, R17, R14, RZ ;  /* 0x0000000e11167224 */ /* 0x000fe200078e02ff */
[----:B------:R-:W-:-:S04]  /*0d20*/  LEA.HI R14, R12, R3, RZ, 0x4 ;  /* 0x000000030c0e7211 */ /* 0x000fc800078f20ff */
[----:B------:R-:W-:Y:S01]  /*0d30*/  LOP3.LUT R12, R14, 0x3ffffff0, RZ, 0xc0, !PT ;  /* 0x3ffffff00e0c7812 */ /* 0x000fe200078ec0ff */
[----:B--2---:R-:W-:Y:S02]  /*0d40*/  HADD2.F32 R16, -RZ, R4.H1_H1 ;  /* 0x30000004ff107230 */ /* 0x004fe40000004100 */
[--C-:B---3--:R-:W-:Y:S02]  /*0d50*/  HADD2.F32 R29, -RZ, R8.reuse.H1_H1 ;  /* 0x30000008ff1d7230 */ /* 0x108fe40000004100 */
[----:B------:R-:W-:-:S03]  /*0d60*/  HADD2.F32 R8, -RZ, R8.H0_H0 ;  /* 0x20000008ff087230 */ /* 0x000fc60000004100 */
[----:B------:R-:W-:Y:S01]  /*0d70*/  FMUL.FTZ R16, R16, R29 ;  /* 0x0000001d10107220 */ /* 0x000fe20000410000 */
[----:B------:R-:W-:Y:S02]  /*0d80*/  HADD2.F32 R29, -RZ, R4.H0_H0 ;  /* 0x20000004ff1d7230 */ /* 0x000fe40000004100 */
[----:B------:R-:W-:Y:S02]  /*0d90*/  HADD2.F32 R19, -RZ, R5.H0_H0 ;  /* 0x20000005ff137230 */ /* 0x000fe40000004100 */
[----:B------:R-:W-:Y:S02]  /*0da0*/  HADD2.F32 R4, -RZ, R9.H0_H0 ;  /* 0x20000009ff047230 */ /* 0x000fe40000004100 */
[----:B------:R-:W-:Y:S01]  /*0db0*/  FFMA.FTZ R16, R29, R8, R16 ;  /* 0x000000081d107223 */ /* 0x000fe20000010010 */
[----:B------:R-:W-:-:S03]  /*0dc0*/  HADD2.F32 R5, -RZ, R5.H1_H1 ;  /* 0x30000005ff057230 */ /* 0x000fc60000004100 */
[----:B------:R-:W-:Y:S01]  /*0dd0*/  FFMA.FTZ R16, R19, R4, R16 ;  /* 0x0000000413107223 */ /* 0x000fe20000010010 */
[----:B------:R-:W-:Y:S02]  /*0de0*/  HADD2.F32 R4, -RZ, R9.H1_H1 ;  /* 0x30000009ff047230 */ /* 0x000fe40000004100 */
[----:B------:R-:W-:-:S03]  /*0df0*/  HADD2.F32 R19, -RZ, R6.H0_H0 ;  /* 0x20000006ff137230 */ /* 0x000fc60000004100 */
[----:B------:R-:W-:Y:S01]  /*0e00*/  FFMA.FTZ R4, R5, R4, R16 ;  /* 0x0000000405047223 */ /* 0x000fe20000010010 */
[----:B------:R-:W-:-:S05]  /*0e10*/  HADD2.F32 R16, -RZ, R10.H0_H0 ;  /* 0x2000000aff107230 */ /* 0x000fca0000004100 */
[----:B------:R-:W-:Y:S02]  /*0e20*/  FFMA.FTZ R4, R19, R16, R4 ;  /* 0x0000001013047223 */ /* 0x000fe40000010004 */
[----:B------:R-:W0:Y:S01]  /*0e30*/  @P1 LDC.64 R18, c[0x0][0x3e0] ;  /* 0x0000f800ff121b82 */ /* 0x000e220000000a00 */
[----:B------:R-:W-:-:S04]  /*0e40*/  @P1 IADD3 R9, P2, R13, 0x40, RZ ;  /* 0x000000400d091810 */ /* 0x000fc80007f5e0ff */
[----:B------:R-:W-:Y:S01]  /*0e50*/  @P1 IADD3.X R5, RZ, R15, RZ, P2, !PT ;  /* 0x0000000fff051210 */ /* 0x000fe200017fe4ff */
[----:B------:R-:W-:-:S04]  /*0e60*/  @P1 IMAD.WIDE.U32 R24, R9, UR8, R24 ;  /* 0x0000000809181c25 */ /* 0x000fc8000f8e0018 */
[----:B------:R-:W-:-:S04]  /*0e70*/  @P1 IMAD R8, R5, UR8, RZ ;  /* 0x0000000805081c24 */ /* 0x000fc8000f8e02ff */
[----:B------:R-:W-:-:S05]  /*0e80*/  @P1 IMAD R5, R9, UR9, R8 ;  /* 0x0000000909051c24 */ /* 0x000fca000f8e0208 */
[----:B------:R-:W-:Y:S02]  /*0e90*/  @P1 IADD3 R8, R25, R5, RZ ;  /* 0x0000000519081210 */ /* 0x000fe40007ffe0ff */
[----:B0-----:R-:W-:-:S04]  /*0ea0*/  @P1 LEA R18, P2, R24, R18, 0x1 ;  /* 0x0000001218121211 */ /* 0x001fc800078408ff */
[----:B------:R-:W-:Y:S02]  /*0eb0*/  @P1 LEA.HI.X R19, R24, R19, R8, 0x1, P2 ;  /* 0x0000001318131211 */ /* 0x000fe400010f0c08 */
[----:B------:R-:W0:Y:S01]  /*0ec0*/  @P0 LDC.64 R24, c[0x0][0x3e0] ;  /* 0x0000f800ff180b82 */ /* 0x000e220000000a00 */
[----:B------:R-:W-:-:S04]  /*0ed0*/  @P0 IADD3 R5, P2, R13, 0x60, RZ ;  /* 0x000000600d050810 */ /* 0x000fc80007f5e0ff */
[----:B------:R-:W-:Y:S02]  /*0ee0*/  @P0 IADD3.X R16, RZ, R15, RZ, P2, !PT ;  /* 0x0000000fff100210 */ /* 0x000fe400017fe4ff */
[----:B------:R-:W-:Y:S02]  /*0ef0*/  @P0 MOV R8, R26 ;  /* 0x0000001a00080202 */ /* 0x000fe40000000f00 */
[----:B------:R-:W-:Y:S01]  /*0f00*/  @P0 MOV R9, R27 ;  /* 0x0000001b00090202 */ /* 0x000fe20000000f00 */
[----:B------:R-:W-:-:S04]  /*0f10*/  @P0 IMAD R16, R16, UR8, RZ ;  /* 0x0000000810100c24 */ /* 0x000fc8000f8e02ff */
[C---:B------:R-:W-:Y:S02]  /*0f20*/  @P0 IMAD R27, R5.reuse, UR9, R16 ;  /* 0x00000009051b0c24 */ /* 0x040fe4000f8e0210 */
[----:B------:R-:W-:-:S05]  /*0f30*/  @P0 IMAD.WIDE.U32 R8, R5, UR8, R8 ;  /* 0x0000000805080c25 */ /* 0x000fca000f8e0008 */
[----:B------:R-:W-:Y:S02]  /*0f40*/  @P0 IADD3 R5, R9, R27, RZ ;  /* 0x0000001b09050210 */ /* 0x000fe40007ffe0ff */
[----:B0-----:R-:W-:-:S04]  /*0f50*/  @P0 LEA R24, P2, R8, R24, 0x1 ;  /* 0x0000001808180211 */ /* 0x001fc800078408ff */
[----:B------:R-:W-:Y:S02]  /*0f60*/  @P0 LEA.HI.X R25, R8, R25, R5, 0x1, P2 ;  /* 0x0000001908190211 */ /* 0x000fe400010f0c05 */
[----:B------:R-:W-:Y:S01]  /*0f70*/  @P1 IADD3 R5, P2, R13, 0x40, RZ ;  /* 0x000000400d051810 */ /* 0x000fe20007f5e0ff */
[----:B------:R-:W-:Y:S02]  /*0f80*/  HADD2.F32 R9, -RZ, R6.H1_H1 ;  /* 0x30000006ff097230 */ /* 0x000fe40000004100 */
[----:B------:R-:W-:Y:S01]  /*0f90*/  HADD2.F32 R10, -RZ, R10.H1_H1 ;  /* 0x3000000aff0a7230 */ /* 0x000fe20000004100 */
[----:B------:R-:W-:Y:S01]  /*0fa0*/  @P1 IADD3.X R6, RZ, R15, RZ, P2, !PT ;  /* 0x0000000fff061210 */ /* 0x000fe200017fe4ff */
[----:B------:R-:W-:Y:S01]  /*0fb0*/  HADD2.F32 R8, -RZ, R11.H0_H0 ;  /* 0x2000000bff087230 */ /* 0x000fe20000004100 */
[----:B------:R-:W-:Y:S01]  /*0fc0*/  @P1 MOV R29, R23 ;  /* 0x00000017001d1202 */ /* 0x000fe20000000f00 */
[----:B------:R-:W-:Y:S02]  /*0fd0*/  HADD2.F32 R23, -RZ, R7.H0_H0 ;  /* 0x20000007ff177230 */ /* 0x000fe40000004100 */
[----:B------:R-:W-:Y:S01]  /*0fe0*/  FFMA.FTZ R4, R9, R10, R4 ;  /* 0x0000000a09047223 */ /* 0x000fe20000010004 */
[----:B------:R-:W-:-:S02]  /*0ff0*/  @P1 IMAD R6, R6, UR10, RZ ;  /* 0x0000000a06061c24 */ /* 0x000fc4000f8e02ff */
[----:B------:R-:W-:-:S04]  /*1000*/  @P1 IMAD.WIDE.U32 R28, R5, UR10, R28 ;  /* 0x0000000a051c1c25 */ /* 0x000fc8000f8e001c */
[----:B------:R-:W-:Y:S02]  /*1010*/  FFMA.FTZ R23, R23, R8, R4 ;  /* 0x0000000817177223 */ /* 0x000fe40000010004 */
[----:B------:R-:W0:Y:S01]  /*1020*/  @P1 LDC.64 R8, c[0x0][0x280] ;  /* 0x0000a000ff081b82 */ /* 0x000e220000000a00 */
[----:B------:R-:W-:Y:S01]  /*1030*/  @P1 IMAD R27, R5, UR11, R6 ;  /* 0x0000000b051b1c24 */ /* 0x000fe2000f8e0206 */
[----:B------:R-:W-:-:S06]  /*1040*/  @P0 IADD3 R6, P2, R13, 0x60, RZ ;  /* 0x000000600d060810 */ /* 0x000fcc0007f5e0ff */
[----:B------:R-:W1:Y:S01]  /*1050*/  @P0 LDC.64 R4, c[0x0][0x280] ;  /* 0x0000a000ff040b82 */ /* 0x000e620000000a00 */
[----:B------:R-:W-:Y:S01]  /*1060*/  @P0 IADD3.X R13, RZ, R15, RZ, P2, !PT ;  /* 0x0000000fff0d0210 */ /* 0x000fe200017fe4ff */
[----:B------:R-:W-:-:S04]  /*1070*/  @P0 IMAD.WIDE.U32 R30, R6, UR10, R30 ;  /* 0x0000000a061e0c25 */ /* 0x000fc8000f8e001e */
[----:B------:R-:W-:-:S04]  /*1080*/  @P0 IMAD R13, R13, UR10, RZ ;  /* 0x0000000a0d0d0c24 */ /* 0x000fc8000f8e02ff */
[----:B------:R-:W-:Y:S01]  /*1090*/  @P0 IMAD R13, R6, UR11, R13 ;  /* 0x0000000b060d0c24 */ /* 0x000fe2000f8e020d */
[----:B------:R-:W-:Y:S01]  /*10a0*/  @P1 IADD3 R27, R29, R27, RZ ;  /* 0x0000001b1d1b1210 */ /* 0x000fe20007ffe0ff */
[----:B------:R-:W-:Y:S02]  /*10b0*/  HADD2.F32 R6, -RZ, R7.H1_H1 ;  /* 0x30000007ff067230 */ /* 0x000fe40000004100 */
[----:B------:R-:W-:Y:S01]  /*10c0*/  HADD2.F32 R11, -RZ, R11.H1_H1 ;  /* 0x3000000bff0b7230 */ /* 0x000fe20000004100 */
[----:B------:R-:W-:Y:S02]  /*10d0*/  @P0 IADD3 R13, R31, R13, RZ ;  /* 0x0000000d1f0d0210 */ /* 0x000fe40007ffe0ff */
[----:B0-----:R-:W-:Y:S02]  /*10e0*/  @P1 LEA R32, P2, R28, R8, 0x1 ;  /* 0x000000081c201211 */ /* 0x001fe400078408ff */
[----:B------:R-:W-:Y:S02]  /*10f0*/  FFMA.FTZ R23, R6, R11, R23 ;  /* 0x0000000b06177223 */ /* 0x000fe40000010017 */
[----:B------:R-:W-:-:S02]  /*1100*/  @P1 LEA.HI.X R33, R28, R9, R27, 0x1, P2 ;  /* 0x000000091c211211 */ /* 0x000fc400010f0c1b */
[C---:B-1----:R-:W-:Y:S02]  /*1110*/  @P0 LEA R26, P3, R30.reuse, R4, 0x1 ;  /* 0x000000041e1a0211 */ /* 0x042fe400078608ff */
[----:B------:R-:W-:Y:S02]  /*1120*/  CS2R R6, SRZ ;  /* 0x0000000000067805 */ /* 0x000fe4000001ff00 */
[----:B------:R-:W-:Y:S02]  /*1130*/  CS2R R8, SRZ ;  /* 0x0000000000087805 */ /* 0x000fe4000001ff00 */
[----:B------:R-:W-:Y:S02]  /*1140*/  CS2R R10, SRZ ;  /* 0x00000000000a7805 */ /* 0x000fe4000001ff00 */
[----:B------:R-:W-:Y:S02]  /*1150*/  @P0 LEA.HI.X R27, R30, R5, R13, 0x1, P3 ;  /* 0x000000051e1b0211 */ /* 0x000fe400018f0c0d */
[----:B------:R-:W-:-:S02]  /*1160*/  CS2R R4, SRZ ;  /* 0x0000000000047805 */ /* 0x000fc4000001ff00 */
[----:B------:R-:W-:Y:S01]  /*1170*/  IADD3 R15, -R12, R3, RZ ;  /* 0x000000030c0f7210 */ /* 0x000fe20007ffe1ff */
[----:B------:R-:W2:Y:S04]  /*1180*/  @P1 LDG.E.128 R8, desc[UR4][R32.64] ;  /* 0x0000000420081981 */ /* 0x000ea8000c1e1d00 */
[----:B------:R0:W3:Y:S01]  /*1190*/  @P1 LDG.E.128 R4, desc[UR4][R18.64] ;  /* 0x0000000412041981 */ /* 0x0000e2000c1e1d00 */
[----:B------:R-:W-:Y:S02]  /*11a0*/  SHF.R.S32.HI R16, RZ, 0x4, R14 ;  /* 0x00000004ff107819 */ /* 0x000fe4000001140e */
[----:B------:R-:W-:Y:S02]  /*11b0*/  SHF.L.U32 R29, R15, 0x2, RZ ;  /* 0x000000020f1d7819 */ /* 0x000fe400000006ff */
[----:B------:R-:W-:-:S02]  /*11c0*/  CS2R R12, SRZ ;  /* 0x00000000000c7805 */ /* 0x000fc4000001ff00 */
[----:B------:R-:W-:Y:S01]  /*11d0*/  CS2R R14, SRZ ;  /* 0x00000000000e7805 */ /* 0x000fe2000001ff00 */
[----:B------:R-:W-:Y:S01]  /*11e0*/  IMAD R29, R16, R22, R29 ;  /* 0x00000016101d7224 */ /* 0x000fe200078e021d */
[----:B------:R-:W-:Y:S02]  /*11f0*/  CS2R R16, SRZ ;  /* 0x0000000000107805 */ /* 0x000fe4000001ff00 */
[----:B0-----:R-:W-:Y:S02]  /*1200*/  CS2R R18, SRZ ;  /* 0x0000000000127805 */ /* 0x001fe4000001ff00 */
[----:B------:R2:W4:Y:S04]  /*1210*/  @P0 LDG.E.128 R12, desc[UR4][R24.64] ;  /* 0x00000004180c0981 */ /* 0x000528000c1e1d00 */
[----:B------:R-:W5:Y:S01]  /*1220*/  @P0 LDG.E.128 R16, desc[UR4][R26.64] ;  /* 0x000000041a100981 */ /* 0x000f62000c1e1d00 */
[----:B------:R-:W-:-:S02]  /*1230*/  IADD3 R28, P1, R29, R2, RZ ;  /* 0x000000021d1c7210 */ /* 0x000fc40007f3e0ff */
[C---:B------:R-:W-:Y:S02]  /*1240*/  LOP3.LUT P0, RZ, R3.reuse, 0x7, RZ, 0xc0, !PT ;  /* 0x0000000703ff7812 */ /* 0x040fe4000780c0ff */
[----:B------:R-:W-:Y:S02]  /*1250*/  LEA.HI R3, P2, R3, R20, RZ, 0x1d ;  /* 0x0000001403037211 */ /* 0x000fe4000785e8ff */
[----:B------:R-:W-:Y:S02]  /*1260*/  LEA.HI.X.SX32 R29, R29, R0, 0x1, P1 ;  /* 0x000000001d1d7211 */ /* 0x000fe400008f0eff */
[----:B------:R-:W-:Y:S02]  /*1270*/  LEA.HI.X.SX32 R20, R20, RZ, 0x1, P2 ;  /* 0x000000ff14147211 */ /* 0x000fe400010f0eff */
[----:B------:R-:W-:-:S04]  /*1280*/  LEA R2, P1, R3, UR6, 0x2 ;  /* 0x0000000603027c11 */ /* 0x000fc8000f8210ff */
[----:B------:R-:W-:Y:S01]  /*1290*/  LEA.HI.X R3, R3, UR7, R20, 0x2, P1 ;  /* 0x0000000703037c11 */ /* 0x000fe200088f1414 */
[----:B------:R-:W0:Y:S01]  /*12a0*/  SHFL.BFLY PT, R0, R23, 0x4, 0x1f ;  /* 0x0c801f0017007f89 */ /* 0x000e2200000e0000 */
[----:B------:R-:W-:-:S03]  /*12b0*/  ULDC.64 UR6, c[0x0][0x400] ;  /* 0x0001000000067ab9 */ /* 0x000fc60000000a00 */
[----:B------:R-:W1:Y:S01]  /*12c0*/  SHFL.BFLY PT, R30, R21, 0x4, 0x1f ;  /* 0x0c801f00151e7f89 */ /* 0x000e6200000e0000 */
[----:B0-----:R-:W-:Y:S01]  /*12d0*/  FADD.FTZ R23, R23, R0 ;  /* 0x0000000017177221 */ /* 0x001fe20000010000 */
[----:B-1----:R-:W-:Y:S01]  /*12e0*/  FADD.FTZ R21, R21, R30 ;  /* 0x0000001e15157221 */ /* 0x002fe20000010000 */
[----:B--2---:R-:W-:Y:S02]  /*12f0*/  HADD2.F32 R25, -RZ, R8.H1_H1 ;  /* 0x30000008ff197230 */ /* 0x004fe40000004100 */
[----:B---3--:R-:W-:-:S05]  /*1300*/  HADD2.F32 R20, -RZ, R4.H1_H1 ;  /* 0x30000004ff147230 */ /* 0x008fca0000004100 */
[----:B------:R-:W-:Y:S01]  /*1310*/  FMUL.FTZ R20, R20, R25 ;  /* 0x0000001914147220 */ /* 0x000fe20000410000 */
[----:B------:R-:W-:Y:S02]  /*1320*/  HADD2.F32 R25, -RZ, R4.H0_H0 ;  /* 0x20000004ff197230 */ /* 0x000fe40000004100 */
[----:B------:R-:W-:Y:S02]  /*1330*/  HADD2.F32 R4, -RZ, R8.H0_H0 ;  /* 0x20000008ff047230 */ /* 0x000fe40000004100 */
[----:B------:R-:W-:-:S03]  /*1340*/  HADD2.F32 R8, -RZ, R9.H0_H0 ;  /* 0x20000009ff087230 */ /* 0x000fc60000004100 */
[----:B------:R-:W-:Y:S01]  /*1350*/  FFMA.FTZ R4, R25, R4, R20 ;  /* 0x0000000419047223 */ /* 0x000fe20000010014 */
[--C-:B------:R-:W-:Y:S02]  /*1360*/  HADD2.F32 R25, -RZ, R5.reuse.H0_H0 ;  /* 0x20000005ff197230 */ /* 0x100fe40000004100 */
        /* <DEDUP_REMOVED lines=15> */
[----:B------:R-:W-:-:S02]  /*1460*/  HADD2.F32 R25, -RZ, R6.H0_H0 ;  /* 0x20000006ff197230 */ /* 0x000fc40000004100 */
[--C-:B------:R-:W-:Y:S02]  /*1470*/  HADD2.F32 R16, -RZ, R10.reuse.H0_H0 ;  /* 0x2000000aff107230 */ /* 0x100fe40000004100 */
[----:B------:R-:W-:Y:S02]  /*1480*/  HADD2.F32 R9, -RZ, R10.H1_H1 ;  /* 0x3000000aff097230 */ /* 0x000fe40000004100 */
[--C-:B------:R-:W-:Y:S02]  /*1490*/  HADD2.F32 R5, -RZ, R11.reuse.H0_H0 ;  /* 0x2000000bff057230 */ /* 0x100fe40000004100 */
[----:B------:R-:W-:Y:S02]  /*14a0*/  HADD2.F32 R8, -RZ, R11.H1_H1 ;  /* 0x3000000bff087230 */ /* 0x000fe40000004100 */
        /* <DEDUP_REMOVED lines=8> */
[----:B------:R-:W-:Y:S01]  /*1530*/  FFMA.FTZ R9, R6, R9, R25 ;  /* 0x0000000906097223 */ /* 0x000fe20000010019 */
[----:B------:R-:W-:Y:S02]  /*1540*/  HADD2.F32 R0, -RZ, R7.H0_H0 ;  /* 0x20000007ff007230 */ /* 0x000fe40000004100 */
[----:B------:R-:W-:-:S02]  /*1550*/  HADD2.F32 R11, -RZ, R15.H0_H0 ;  /* 0x2000000fff0b7230 */ /* 0x000fc40000004100 */
[----:B------:R-:W-:Y:S01]  /*1560*/  FFMA.FTZ R12, R13, R18, R12 ;  /* 0x000000120d0c7223 */ /* 0x000fe2000001000c */
        /* <DEDUP_REMOVED lines=9> */
[----:B------:R-:W1:Y:S04]  /*1600*/  SHFL.BFLY PT, R5, R12, 0x4, 0x1f ;  /* 0x0c801f000c057f89 */ /* 0x000e6800000e0000 */
[----:B------:R-:W2:Y:S04]  /*1610*/  SHFL.BFLY PT, R4, R21, 0x2, 0x1f ;  /* 0x0c401f0015047f89 */ /* 0x000ea800000e0000 */
[----:B------:R-:W3:Y:S01]  /*1620*/  SHFL.BFLY PT, R0, R23, 0x2, 0x1f ;  /* 0x0c401f0017007f89 */ /* 0x000ee200000e0000 */
[----:B0-----:R-:W-:Y:S01]  /*1630*/  FADD.FTZ R9, R7, R6 ;  /* 0x0000000607097221 */ /* 0x001fe20000010000 */
[----:B-1----:R-:W-:-:S04]  /*1640*/  FADD.FTZ R10, R12, R5 ;  /* 0x000000050c0a7221 */ /* 0x002fc80000010000 */
[----:B------:R-:W0:Y:S01]  /*1650*/  SHFL.BFLY PT, R6, R9, 0x2, 0x1f ;  /* 0x0c401f0009067f89 */ /* 0x000e2200000e0000 */
[----:B--2---:R-:W-:-:S03]  /*1660*/  FADD.FTZ R21, R21, R4 ;  /* 0x0000000415157221 */ /* 0x004fc60000010000 */
[----:B------:R-:W1:Y:S04]  /*1670*/  SHFL.BFLY PT, R11, R10, 0x2, 0x1f ;  /* 0x0c401f000a0b7f89 */ /* 0x000e6800000e0000 */
[----:B------:R-:W2:Y:S01]  /*1680*/  SHFL.BFLY PT, R8, R21, 0x1, 0x1f ;  /* 0x0c201f0015087f89 */ /* 0x000ea200000e0000 */
[----:B------:R-:W-:Y:S01]  /*1690*/  LEA R4, P1, R28, UR6, 0x2 ;  /* 0x000000061c047c11 */ /* 0x000fe2000f8210ff */
[----:B---3--:R-:W-:Y:S01]  /*16a0*/  FADD.FTZ R0, R23, R0 ;  /* 0x0000000017007221 */ /* 0x008fe20000010000 */
[----:B------:R-:W-:Y:S01]  /*16b0*/  SHF.L.U32 R7, R22, 0x2, RZ ;  /* 0x0000000216077819 */ /* 0x000fe200000006ff */
[----:B------:R-:W-:Y:S01]  /*16c0*/  ULDC UR6, c[0x0][0x384] ;  /* 0x0000e10000067ab9 */ /* 0x000fe20000000800 */
[----:B------:R-:W-:Y:S02]  /*16d0*/  LEA.HI.X R5, R28, UR7, R29, 0x2, P1 ;  /* 0x000000071c057c11 */ /* 0x000fe400088f141d */
[----:B------:R-:W3:Y:S01]  /*16e0*/  SHFL.BFLY PT, R17, R0, 0x1, 0x1f ;  /* 0x0c201f0000117f89 */ /* 0x000ee200000e0000 */
[----:B0-----:R-:W-:Y:S01]  /*16f0*/  FADD.FTZ R20, R9, R6 ;  /* 0x0000000609147221 */ /* 0x001fe20000010000 */
[----:B-1----:R-:W-:Y:S01]  /*1700*/  FADD.FTZ R24, R10, R11 ;  /* 0x0000000b0a187221 */ /* 0x002fe20000010000 */
[----:B------:R-:W-:-:S03]  /*1710*/  IMAD.WIDE R6, R7, 0x10, R4 ;  /* 0x0000001007067825 */ /* 0x000fc600078e0204 */
[----:B------:R-:W0:Y:S01]  /*1720*/  SHFL.BFLY PT, R23, R20, 0x1, 0x1f ;  /* 0x0c201f0014177f89 */ /* 0x000e2200000e0000 */
[----:B--2---:R-:W-:-:S03]  /*1730*/  FADD.FTZ R18, R21, R8 ;  /* 0x0000000815127221 */ /* 0x004fc60000010000 */
[----:B------:R-:W1:Y:S01]  /*1740*/  SHFL.BFLY PT, R21, R24, 0x1, 0x1f ;  /* 0x0c201f0018157f89 */ /* 0x000e6200000e0000 */
[----:B------:R-:W-:-:S04]  /*1750*/  IMAD.WIDE R8, R22, 0x40, R6 ;  /* 0x0000004016087825 */ /* 0x000fc800078e0206 */
[----:B------:R-:W-:-:S04]  /*1760*/  IMAD.WIDE R10, R22, 0x40, R8 ;  /* 0x00000040160a7825 */ /* 0x000fc800078e0208 */
[----:B------:R-:W-:-:S04]  /*1770*/  IMAD.WIDE R12, R22, 0x40, R10 ;  /* 0x00000040160c7825 */ /* 0x000fc800078e020a */
[----:B---3--:R-:W-:Y:S01]  /*1780*/  FADD.FTZ R19, R0, R17 ;  /* 0x0000001100137221 */ /* 0x008fe20000010000 */
[----:B------:R-:W-:Y:S01]  /*1790*/  FMUL.FTZ R25, R18, UR6 ;  /* 0x0000000612197c20 */ /* 0x000fe20008410000 */
[----:B------:R-:W-:-:S04]  /*17a0*/  IMAD.WIDE R14, R22, 0x40, R12 ;  /* 0x00000040160e7825 */ /* 0x000fc800078e020c */
[----:B0-----:R-:W-:Y:S01]  /*17b0*/  FADD.FTZ R23, R20, R23 ;  /* 0x0000001714177221 */ /* 0x001fe20000010000 */
[----:B-1----:R-:W-:Y:S01]  /*17c0*/  FADD.FTZ R21, R24, R21 ;  /* 0x0000001518157221 */ /* 0x002fe20000010000 */
[----:B------:R-:W-:Y:S02]  /*17d0*/  FMUL.FTZ R19, R19, UR6 ;  /* 0x0000000613137c20 */ /* 0x000fe40008410000 */
[----:B------:R-:W-:Y:S01]  /*17e0*/  FMUL.FTZ R27, R23, UR6 ;  /* 0x00000006171b7c20 */ /* 0x000fe20008410000 */
[----:B------:R-:W-:Y:S01]  /*17f0*/  FMUL.FTZ R21, R21, UR6 ;  /* 0x0000000615157c20 */ /* 0x000fe20008410000 */
[C---:B------:R-:W-:Y:S01]  /*1800*/  IMAD.WIDE R16, R22.reuse, 0x40, R14 ;  /* 0x0000004016107825 */ /* 0x040fe200078e020e */
[----:B------:R-:W-:Y:S04]  /*1810*/  @!P0 STG.E desc[UR4][R2.64], R25 ;  /* 0x0000001902008986 */ /* 0x000fe8000c101904 */
[----:B------:R-:W-:Y:S01]  /*1820*/  @!P0 STG.E desc[UR4][R2.64+0x80], R19 ;  /* 0x0000801302008986 */ /* 0x000fe2000c101904 */
[----:B------:R-:W-:-:S03]  /*1830*/  IMAD.WIDE R22, R22, 0x40, R16 ;  /* 0x0000004016167825 */ /* 0x000fc600078e0210 */
[----:B------:R-:W-:Y:S04]  /*1840*/  @!P0 STG.E desc[UR4][R2.64+0x100], R27 ;  /* 0x0001001b02008986 */ /* 0x000fe8000c101904 */
[----:B------:R-:W-:Y:S04]  /*1850*/  @!P0 STG.E desc[UR4][R2.64+0x180], R21 ;  /* 0x0001801502008986 */ /* 0x000fe8000c101904 */
[----:B------:R-:W-:Y:S04]  /*1860*/  STG.E.128 desc[UR4][R4.64], RZ ;  /* 0x000000ff04007986 */ /* 0x000fe8000c101d04 */
[----:B------:R-:W-:Y:S04]  /*1870*/  STG.E.128 desc[UR4][R6.64], RZ ;  /* 0x000000ff06007986 */ /* 0x000fe8000c101d04 */
[----:B------:R-:W-:Y:S04]  /*1880*/  STG.E.128 desc[UR4][R8.64], RZ ;  /* 0x000000ff08007986 */ /* 0x000fe8000c101d04 */
[----:B------:R-:W-:Y:S04]  /*1890*/  STG.E.128 desc[UR4][R10.64], RZ ;  /* 0x000000ff0a007986 */ /* 0x000fe8000c101d04 */
[----:B------:R-:W-:Y:S04]  /*18a0*/  STG.E.128 desc[UR4][R12.64], RZ ;  /* 0x000000ff0c007986 */ /* 0x000fe8000c101d04 */
[----:B------:R-:W-:Y:S04]  /*18b0*/  STG.E.128 desc[UR4][R14.64], RZ ;  /* 0x000000ff0e007986 */ /* 0x000fe8000c101d04 */
[----:B------:R-:W-:Y:S04]  /*18c0*/  STG.E.128 desc[UR4][R16.64], RZ ;  /* 0x000000ff10007986 */ /* 0x000fe8000c101d04 */
[----:B------:R-:W-:Y:S01]  /*18d0*/  STG.E.128 desc[UR4][R22.64], RZ ;  /* 0x000000ff16007986 */ /* 0x000fe2000c101d04 */
[----:B------:R-:W-:Y:S05]  /*18e0*/  EXIT ;  /* 0x000000000000794d */ /* 0x000fea0003800000 */
.L_x_2454:
        /* <DEDUP_REMOVED lines=9> */
.L_x_2502:


//--------------------- .nv.shared._ZN5flash44flash_bwd_dq_dk_dv_loop_seqk_parallel_kernelI23Flash_bwd_kernel_traitsILi64ELi64ELi128ELi8ELi2ELi4ELi4ELb1ELb0EN7cutlass6half_tE19Flash_kernel_traitsILi64ELi64ELi128ELi8ES3_EELb0ELb0ELb0ELb0ELb0ELb1ELb0EEEvNS_16Flash_bwd_paramsE --------------------------
	.section	.nv.shared._ZN5flash44flash_bwd_dq_dk_dv_loop_seqk_parallel_kernelI23Flash_bwd_kernel_traitsILi64ELi64ELi128ELi8ELi2ELi4ELi4ELb1ELb0EN7cutlass6half_tE19Flash_kernel_traitsILi64ELi64ELi128ELi8ES3_EELb0ELb0ELb0ELb0ELb0ELb1ELb0EEEvNS_16Flash_bwd_paramsE,"aw",@nobits
	.sectionflags	@""
	.align	16
	.zero		1024


//--------------------- .nv.shared.reserved.0     --------------------------
	.section	.nv.shared.reserved.0,"aw",@nobits
	.weak		__nv_reservedSMEM_offset_0_alias
	.size		__nv_reservedSMEM_offset_0_alias, 0, 0
	.other		__nv_reservedSMEM_offset_0_alias,@"STO_CUDA_RESERVED_SHARED STV_DEFAULT"
__nv_reservedSMEM_offset_0_alias:
	.zero		0


//--------------------- .nv.global                --------------------------
	.section	.nv.global,"aw",@nobits
.nv.global:
	.type		_ZN65_INTERNAL_66a1502c_29_flash_bwd_hdim64_fp16_sm80_cu_4022bc09_28084cute1_E,@object
	.size		_ZN65_INTERNAL_66a1502c_29_flash_bwd_hdim64_fp16_sm80_cu_4022bc09_28084cute1_E,(_ZN65_INTERNAL_66a1502c_29_flash_bwd_hdim64_fp16_sm80_cu_4022bc09_28084cuda3std3__45__cpo6cbeginE - _ZN65_INTERNAL_66a1502c_29_flash_bwd_hdim64_fp16_sm80_cu_4022bc09_28084cute1_E)
_ZN65_INTERNAL_66a1502c_29_flash_bwd_hdim64_fp16_sm80_cu_4022bc09_28084cute1_E:
	.zero		1
	.type		_ZN65_INTERNAL_66a1502c_29_flash_bwd_hdim64_fp16_sm80_cu_4022bc09_28084cuda3std3__45__cpo6cbeginE,@object
	.size		_ZN65_INTERNAL_66a1502c_29_flash_bwd_hdim64_fp16_sm80_cu_4022bc09_28084cuda3std3__45__cpo6cbeginE,(_ZN65_INTERNAL_66a1502c_29_flash_bwd_hdim64_fp16_sm80_cu_4022bc09_28084cuda3std3__48in_placeE - _ZN65_INTERNAL_66a1502c_29_flash_bwd_hdim64_fp16_sm80_cu_4022bc09_28084cuda3std3__45__cpo6cbeginE)
_ZN65_INTERNAL_66a1502c_29_flash_bwd_hdim64_fp16_sm80_cu_4022bc09_28084cuda3std3__45__cpo6cbeginE:
	.zero		1
	.type		_ZN65_INTERNAL_66a1502c_29_flash_bwd_hdim64_fp16_sm80_cu_4022bc09_28084cuda3std3__48in_placeE,@object
	.size		_ZN65_INTERNAL_66a1502c_29_flash_bwd_hdim64_fp16_sm80_cu_4022bc09_28084cuda3std3__48in_placeE,(_ZN65_INTERNAL_66a1502c_29_flash_bwd_hdim64_fp16_sm80_cu_4022bc09_28084cuda3std6ranges3__45__cpo9iter_moveE - _ZN65_INTERNAL_66a1502c_29_flash_bwd_hdim64_fp16_sm80_cu_4022bc09_28084cuda3std3__48in_placeE)
_ZN65_INTERNAL_66a1502c_29_flash_bwd_hdim64_fp16_sm80_cu_4022bc09_28084cuda3std3__48in_placeE:
	.zero		1
	.type		_ZN65_INTERNAL_66a1502c_29_flash_bwd_hdim64_fp16_sm80_cu_4022bc09_28084cuda3std6ranges3__45__cpo9iter_moveE,@object
	.size		_ZN65_INTERNAL_66a1502c_29_flash_bwd_hdim64_fp16_sm80_cu_4022bc09_28084cuda3std6ranges3__45__cpo9iter_moveE,(_ZN65_INTERNAL_66a1502c_29_flash_bwd_hdim64_fp16_sm80_cu_4022bc09_28084cuda3std3__45__cpo5beginE - _ZN65_INTERNAL_66a1502c_29_flash_bwd_hdim64_fp16_sm80_cu_4022bc09_28084cuda3std6ranges3__45__cpo9iter_moveE)
_ZN65_INTERNAL_66a1502c_29_flash_bwd_hdim64_fp16_sm80_cu_4022bc09_28084cuda3std6ranges3__45__cpo9iter_moveE:
	.zero		1
	.type		_ZN65_INTERNAL_66a1502c_29_flash_bwd_hdim64_fp16_sm80_cu_4022bc09_28084cuda3std3__45__cpo5beginE,@object
	.size		_ZN65_INTERNAL_66a1502c_29_flash_bwd_hdim64_fp16_sm80_cu_4022bc09_28084cuda3std3__45__cpo5beginE,(_ZN65_INTERNAL_66a1502c_29_flash_bwd_hdim64_fp16_sm80_cu_4022bc09_28084cuda3std3__467_GLOBAL__N__66a1502c_29_flash_bwd_hdim64_fp16_sm80_cu_4022bc09_28086ignoreE - _ZN65_INTERNAL_66a1502c_29_flash_bwd_hdim64_fp16_sm80_cu_4022bc09_28084cuda3std3__45__cpo5beginE)
_ZN65_INTERNAL_66a1502c_29_flash_bwd_hdim64_fp16_sm80_cu_4022bc09_28084cuda3std3__45__cpo5beginE:
	.zero		1
	.type		_ZN65_INTERNAL_66a1502c_29_flash_bwd_hdim64_fp16_sm80_cu_4022bc09_28084cuda3std3__467_GLOBAL__N__66a1502c_29_flash_bwd_hdim64_fp16_sm80_cu_4022bc09_28086ignoreE,@object
	.size		_ZN65_INTERNAL_66a1502c_29_flash_bwd_hdim64_fp16_sm80_cu_4022bc09_28084cuda3std3__467_GLOBAL__N__66a1502c_29_flash_bwd_hdim64_fp16_sm80_cu_4022bc09_28086ignoreE,(_ZN65_INTERNAL_66a1502c_29_flash_bwd_hdim64_fp16_sm80_cu_4022bc09_28084cute7productE - _ZN65_INTERNAL_66a1502c_29_flash_bwd_hdim64_fp16_sm80_cu_4022bc09_28084cuda3std3__467_GLOBAL__N__66a1502c_29_flash_bwd_hdim64_fp16_sm80_cu_4022bc09_28086ignoreE)
_ZN65_INTERNAL_66a1502c_29_flash_bwd_hdim64_fp16_sm80_cu_4022bc09_28084cuda3std3__467_GLOBAL__N__66a1502c_29_flash_bwd_hdim64_fp16_sm80_cu_4022bc09_28086ignoreE:
	.zero		1
	.type		_ZN65_INTERNAL_66a1502c_29_flash_bwd_hdim64_fp16_sm80_cu_4022bc09_28084cute7productE,@object
	.size		_ZN65_INTERNAL_66a1502c_29_flash_bwd_hdim64_fp16_sm80_cu_4022bc09_28084cute7productE,(_ZN65_INTERNAL_66a1502c_29_flash_bwd_hdim64_fp16_sm80_cu_4022bc09_28084cuda3std3__45__cpo3endE - _ZN65_INTERNAL_66a1502c_29_flash_bwd_hdim64_fp16_sm80_cu_4022bc09_28084cute7productE)
_ZN65_INTERNAL_66a1502c_29_flash_bwd_hdim64_fp16_sm80_cu_4022bc09_28084cute7productE:
	.zero		1
	.type		_ZN65_INTERNAL_66a1502c_29_flash_bwd_hdim64_fp16_sm80_cu_4022bc09_28084cuda3std3__45__cpo3endE,@object
	.size		_ZN65_INTERNAL_66a1502c_29_flash_bwd_hdim64_fp16_sm80_cu_4022bc09_28084cuda3std3__45__cpo3endE,(_ZN65_INTERNAL_66a1502c_29_flash_bwd_hdim64_fp16_sm80_cu_4022bc09_28084cuda3std3__419piecewise_constructE - _ZN65_INTERNAL_66a1502c_29_flash_bwd_hdim64_fp16_sm80_cu_4022bc09_28084cuda3std3__45__cpo3endE)
_ZN65_INTERNAL_66a1502c_29_flash_bwd_hdim64_fp16_sm80_cu_4022bc09_28084cuda3std3__45__cpo3endE:
	.zero		1
	.type		_ZN65_INTERNAL_66a1502c_29_flash_bwd_hdim64_fp16_sm80_cu_4022bc09_28084cuda3std3__419piecewise_constructE,@object
	.size		_ZN65_INTERNAL_66a1502c_29_flash_bwd_hdim64_fp16_sm80_cu_4022bc09_28084cuda3std3__419piecewise_constructE,(_ZN65_INTERNAL_66a1502c_29_flash_bwd_hdim64_fp16_sm80_cu_4022bc09_28084cuda3std3__45__cpo4cendE - _ZN65_INTERNAL_66a1502c_29_flash_bwd_hdim64_fp16_sm80_cu_4022bc09_28084cuda3std3__419piecewise_constructE)
_ZN65_INTERNAL_66a1502c_29_flash_bwd_hdim64_fp16_sm80_cu_4022bc09_28084cuda3std3__419piecewise_constructE:
	.zero		1
	.type		_ZN65_INTERNAL_66a1502c_29_flash_bwd_hdim64_fp16_sm80_cu_4022bc09_28084cuda3std3__45__cpo4cendE,@object
	.size		_ZN65_INTERNAL_66a1502c_29_flash_bwd_hdim64_fp16_sm80_cu_4022bc09_28084cuda3std3__45__cpo4cendE,(_ZN65_INTERNAL_66a1502c_29_flash_bwd_hdim64_fp16_sm80_cu_4022bc09_28084cuda3std6ranges3__45__cpo4swapE - _ZN65_INTERNAL_66a1502c_29_flash_bwd_hdim64_fp16_sm80_cu_4022bc09_28084cuda3std3__45__cpo4cendE)
_ZN65_INTERNAL_66a1502c_29_flash_bwd_hdim64_fp16_sm80_cu_4022bc09_28084cuda3std3__45__cpo4cendE:
	.zero		1
	.type		_ZN65_INTERNAL_66a1502c_29_flash_bwd_hdim64_fp16_sm80_cu_4022bc09_28084cuda3std6ranges3__45__cpo4swapE,@object
	.size		_ZN65_INTERNAL_66a1502c_29_flash_bwd_hdim64_fp16_sm80_cu_4022bc09_28084cuda3std6ranges3__45__cpo4swapE,(.L_7 - _ZN65_INTERNAL_66a1502c_29_flash_bwd_hdim64_fp16_sm80_cu_4022bc09_28084cuda3std6ranges3__45__cpo4swapE)
_ZN65_INTERNAL_66a1502c_29_flash_bwd_hdim64_fp16_sm80_cu_4022bc09_28084cuda3std6ranges3__45__cpo4swapE:
	.zero		1
.L_7:


//--------------------- .nv.shared._ZN5flash44flash_bwd_dq_dk_dv_loop_seqk_parallel_kernelI23Flash_bwd_kernel_traitsILi64ELi64ELi128ELi8ELi2ELi4ELi4ELb1ELb0EN7cutlass6half_tE19Flash_kernel_traitsILi64ELi64ELi128ELi8ES3_EELb0ELb0ELb0ELb0ELb0ELb0ELb0EEEvNS_16Flash_bwd_paramsE --------------------------
	.section	.nv.shared._ZN5flash44flash_bwd_dq_dk_dv_loop_seqk_parallel_kernelI23Flash_bwd_kernel_traitsILi64ELi64ELi128ELi8ELi2ELi4ELi4ELb1ELb0EN7cutlass6half_tE19Flash_kernel_traitsILi64ELi64ELi128ELi8ES3_EELb0ELb0ELb0ELb0ELb0ELb0ELb0EEEvNS_16Flash_bwd_paramsE,"aw",@nobits
	.sectionflags	@""
	.align	16
	.zero		1024


//--------------------- .nv.shared._ZN5flash44flash_bwd_dq_dk_dv_loop_seqk_parallel_kernelI23Flash_bwd_kernel_traitsILi64ELi64ELi128ELi8ELi2ELi4ELi4ELb1ELb0EN7cutlass6half_tE19Flash_kernel_traitsILi64ELi64ELi128ELi8ES3_EELb0ELb0ELb1ELb0ELb0ELb0ELb0EEEvNS_16Flash_bwd_paramsE --------------------------
	.section	.nv.shared._ZN5flash44flash_bwd_dq_dk_dv_loop_seqk_parallel_kernelI23Flash_bwd_kernel_traitsILi64ELi64ELi128ELi8ELi2ELi4ELi4ELb1ELb0EN7cutlass6half_tE19Flash_kernel_traitsILi64ELi64ELi128ELi8ES3_EELb0ELb0ELb1ELb0ELb0ELb0ELb0EEEvNS_16Flash_bwd_paramsE,"aw",@nobits
	.sectionflags	@""
	.align	16
	.zero		1024


//--------------------- .nv.shared._ZN5flash44flash_bwd_dq_dk_dv_loop_seqk_parallel_kernelI23Flash_bwd_kernel_traitsILi64ELi64ELi128ELi8ELi2ELi4ELi4ELb1ELb0EN7cutlass6half_tE19Flash_kernel_traitsILi64ELi64ELi128ELi8ES3_EELb0ELb0ELb0ELb0ELb1ELb1ELb0EEEvNS_16Flash_bwd_paramsE --------------------------
	.section	.nv.shared._ZN5flash44flash_bwd_dq_dk_dv_loop_seqk_parallel_kernelI23Flash_bwd_kernel_traitsILi64ELi64ELi128ELi8ELi2ELi4ELi4ELb1ELb0EN7cutlass6half_tE19Flash_kernel_traitsILi64ELi64ELi128ELi8ES3_EELb0ELb0ELb0ELb0ELb1ELb1ELb0EEEvNS_16Flash_bwd_paramsE,"aw",@nobits
	.sectionflags	@""
	.align	16
	.zero		1024


//--------------------- .nv.shared._ZN5flash44flash_bwd_dq_dk_dv_loop_seqk_parallel_kernelI23Flash_bwd_kernel_traitsILi64ELi64ELi128ELi8ELi2ELi4ELi4ELb1ELb0EN7cutlass6half_tE19Flash_kernel_traitsILi64ELi64ELi128ELi8ES3_EELb0ELb0ELb0ELb1ELb0ELb0ELb0EEEvNS_16Flash_bwd_paramsE --------------------------
	.section	.nv.shared._ZN5flash44flash_bwd_dq_dk_dv_loop_seqk_parallel_kernelI23Flash_bwd_kernel_traitsILi64ELi64ELi128ELi8ELi2ELi4ELi4ELb1ELb0EN7cutlass6half_tE19Flash_kernel_traitsILi64ELi64ELi128ELi8ES3_EELb0ELb0ELb0ELb1ELb0ELb0ELb0EEEvNS_16Flash_bwd_paramsE,"aw",@nobits
	.sectionflags	@""
	.align	16
	.zero		1024


//--------------------- .nv.shared._ZN5flash44flash_bwd_dq_dk_dv_loop_seqk_parallel_kernelI23Flash_bwd_kernel_traitsILi64ELi64ELi128ELi8ELi2ELi4ELi4ELb1ELb0EN7cutlass6half_tE19Flash_kernel_traitsILi64ELi64ELi128ELi8ES3_EELb0ELb0ELb1ELb0ELb0ELb1ELb0EEEvNS_16Flash_bwd_paramsE --------------------------
	.section	.nv.shared._ZN5flash44flash_bwd_dq_dk_dv_loop_seqk_parallel_kernelI23Flash_bwd_kernel_traitsILi64ELi64ELi128ELi8ELi2ELi4ELi4ELb1ELb0EN7cutlass6half_tE19Flash_kernel_traitsILi64ELi64ELi128ELi8ES3_EELb0ELb0ELb1ELb0ELb0ELb1ELb0EEEvNS_16Flash_bwd_paramsE,"aw",@nobits
	.sectionflags	@""
	.align	16
	.zero		1024


//--------------------- .nv.shared._ZN5flash44flash_bwd_dq_dk_dv_loop_seqk_parallel_kernelI23Flash_bwd_kernel_traitsILi64ELi64ELi128ELi8ELi2ELi4ELi4ELb1ELb0EN7cutlass6half_tE19Flash_kernel_traitsILi64ELi64ELi128ELi8ES3_EELb0ELb0ELb1ELb1ELb0ELb0ELb0EEEvNS_16Flash_bwd_paramsE --------------------------
	.section	.nv.shared._ZN5flash44flash_bwd_dq_dk_dv_loop_seqk_parallel_kernelI23Flash_bwd_kernel_traitsILi64ELi64ELi128ELi8ELi2ELi4ELi4ELb1ELb0EN7cutlass6half_tE19Flash_kernel_traitsILi64ELi64ELi128ELi8ES3_EELb0ELb0ELb1ELb1ELb0ELb0ELb0EEEvNS_16Flash_bwd_paramsE,"aw",@nobits
	.sectionflags	@""
	.align	16
	.zero		1024


//--------------------- .nv.shared._ZN5flash44flash_bwd_dq_dk_dv_loop_seqk_parallel_kernelI23Flash_bwd_kernel_traitsILi64ELi128ELi128ELi8ELi4ELi4ELi4ELb0ELb0EN7cutlass6half_tE19Flash_kernel_traitsILi64ELi128ELi128ELi8ES3_EELb0ELb0ELb0ELb0ELb0ELb1ELb0EEEvNS_16Flash_bwd_paramsE --------------------------
	.section	.nv.shared._ZN5flash44flash_bwd_dq_dk_dv_loop_seqk_parallel_kernelI23Flash_bwd_kernel_traitsILi64ELi128ELi128ELi8ELi4ELi4ELi4ELb0ELb0EN7cutlass6half_tE19Flash_kernel_traitsILi64ELi128ELi128ELi8ES3_EELb0ELb0ELb0ELb0ELb0ELb1ELb0EEEvNS_16Flash_bwd_paramsE,"aw",@nobits
	.sectionflags	@""
	.align	16
	.zero		1024


//--------------------- .nv.shared._ZN5flash44flash_bwd_dq_dk_dv_loop_seqk_parallel_kernelI23Flash_bwd_kernel_traitsILi64ELi128ELi128ELi8ELi4ELi4ELi4ELb0ELb0EN7cutlass6half_tE19Flash_kernel_traitsILi64ELi128ELi128ELi8ES3_EELb0ELb0ELb0ELb0ELb0ELb0ELb0EEEvNS_16Flash_bwd_paramsE --------------------------
	.section	.nv.shared._ZN5flash44flash_bwd_dq_dk_dv_loop_seqk_parallel_kernelI23Flash_bwd_kernel_traitsILi64ELi128ELi128ELi8ELi4ELi4ELi4ELb0ELb0EN7cutlass6half_tE19Flash_kernel_traitsILi64ELi128ELi128ELi8ES3_EELb0ELb0ELb0ELb0ELb0ELb0ELb0EEEvNS_16Flash_bwd_paramsE,"aw",@nobits
	.sectionflags	@""
	.align	16
	.zero		1024


//--------------------- .nv.shared._ZN5flash44flash_bwd_dq_dk_dv_loop_seqk_parallel_kernelI23Flash_bwd_kernel_traitsILi64ELi128ELi128ELi8ELi4ELi4ELi4ELb0ELb0EN7cutlass6half_tE19Flash_kernel_traitsILi64ELi128ELi128ELi8ES3_EELb0ELb0ELb1ELb0ELb0ELb0ELb0EEEvNS_16Flash_bwd_paramsE --------------------------
	.section	.nv.shared._ZN5flash44flash_bwd_dq_dk_dv_loop_seqk_parallel_kernelI23Flash_bwd_kernel_traitsILi64ELi128ELi128ELi8ELi4ELi4ELi4ELb0ELb0EN7cutlass6half_tE19Flash_kernel_traitsILi64ELi128ELi128ELi8ES3_EELb0ELb0ELb1ELb0ELb0ELb0ELb0EEEvNS_16Flash_bwd_paramsE,"aw",@nobits
	.sectionflags	@""
	.align	16
	.zero		1024


//--------------------- .nv.shared._ZN5flash44flash_bwd_dq_dk_dv_loop_seqk_parallel_kernelI23Flash_bwd_kernel_traitsILi64ELi128ELi128ELi8ELi4ELi4ELi4ELb0ELb0EN7cutlass6half_tE19Flash_kernel_traitsILi64ELi128ELi128ELi8ES3_EELb0ELb0ELb0ELb0ELb1ELb1ELb0EEEvNS_16Flash_bwd_paramsE --------------------------
	.section	.nv.shared._ZN5flash44flash_bwd_dq_dk_dv_loop_seqk_parallel_kernelI23Flash_bwd_kernel_traitsILi64ELi128ELi128ELi8ELi4ELi4ELi4ELb0ELb0EN7cutlass6half_tE19Flash_kernel_traitsILi64ELi128ELi128ELi8ES3_EELb0ELb0ELb0ELb0ELb1ELb1ELb0EEEvNS_16Flash_bwd_paramsE,"aw",@nobits
	.sectionflags	@""
	.align	16
	.zero		1024


//--------------------- .nv.shared._ZN5flash44flash_bwd_dq_dk_dv_loop_seqk_parallel_kernelI23Flash_bwd_kernel_traitsILi64ELi128ELi128ELi8ELi4ELi4ELi4ELb0ELb0EN7cutlass6half_tE19Flash_kernel_traitsILi64ELi128ELi128ELi8ES3_EELb0ELb0ELb0ELb1ELb0ELb0ELb0EEEvNS_16Flash_bwd_paramsE --------------------------
	.section	.nv.shared._ZN5flash44flash_bwd_dq_dk_dv_loop_seqk_parallel_kernelI23Flash_bwd_kernel_traitsILi64ELi128ELi128ELi8ELi4ELi4ELi4ELb0ELb0EN7cutlass6half_tE19Flash_kernel_traitsILi64ELi128ELi128ELi8ES3_EELb0ELb0ELb0ELb1ELb0ELb0ELb0EEEvNS_16Flash_bwd_paramsE,"aw",@nobits
	.sectionflags	@""
	.align	16
	.zero		1024


//--------------------- .nv.shared._ZN5flash44flash_bwd_dq_dk_dv_loop_seqk_parallel_kernelI23Flash_bwd_kernel_traitsILi64ELi128ELi128ELi8ELi4ELi4ELi4ELb0ELb0EN7cutlass6half_tE19Flash_kernel_traitsILi64ELi128ELi128ELi8ES3_EELb0ELb0ELb1ELb0ELb0ELb1ELb0EEEvNS_16Flash_bwd_paramsE --------------------------
	.section	.nv.shared._ZN5flash44flash_bwd_dq_dk_dv_loop_seqk_parallel_kernelI23Flash_bwd_kernel_traitsILi64ELi128ELi128ELi8ELi4ELi4ELi4ELb0ELb0EN7cutlass6half_tE19Flash_kernel_traitsILi64ELi128ELi128ELi8ES3_EELb0ELb0ELb1ELb0ELb0ELb1ELb0EEEvNS_16Flash_bwd_paramsE,"aw",@nobits
	.sectionflags	@""
	.align	16
	.zero		1024


//--------------------- .nv.shared._ZN5flash44flash_bwd_dq_dk_dv_loop_seqk_parallel_kernelI23Flash_bwd_kernel_traitsILi64ELi128ELi128ELi8ELi4ELi4ELi4ELb0ELb0EN7cutlass6half_tE19Flash_kernel_traitsILi64ELi128ELi128ELi8ES3_EELb0ELb0ELb1ELb1ELb0ELb0ELb0EEEvNS_16Flash_bwd_paramsE --------------------------
	.section	.nv.shared._ZN5flash44flash_bwd_dq_dk_dv_loop_seqk_parallel_kernelI23Flash_bwd_kernel_traitsILi64ELi128ELi128ELi8ELi4ELi4ELi4ELb0ELb0EN7cutlass6half_tE19Flash_kernel_traitsILi64ELi128ELi128ELi8ES3_EELb0ELb0ELb1ELb1ELb0ELb0ELb0EEEvNS_16Flash_bwd_paramsE,"aw",@nobits
	.sectionflags	@""
	.align	16
	.zero		1024


//--------------------- .nv.shared._ZN5flash27flash_bwd_convert_dq_kernelI23Flash_bwd_kernel_traitsILi64ELi64ELi128ELi8ELi2ELi4ELi4ELb1ELb0EN7cutlass6half_tE19Flash_kernel_traitsILi64ELi64ELi128ELi8ES3_EEEEvNS_16Flash_bwd_paramsEi --------------------------
	.section	.nv.shared._ZN5flash27flash_bwd_convert_dq_kernelI23Flash_bwd_kernel_traitsILi64ELi64ELi128ELi8ELi2ELi4ELi4ELb1ELb0EN7cutlass6half_tE19Flash_kernel_traitsILi64ELi64ELi128ELi8ES3_EEEEvNS_16Flash_bwd_paramsEi,"aw",@nobits
	.sectionflags	@""
	.align	16
	.zero		1024


//--------------------- .nv.shared._ZN5flash44flash_bwd_dq_dk_dv_loop_seqk_parallel_kernelI23Flash_bwd_kernel_traitsILi64ELi64ELi128ELi8ELi2ELi4ELi4ELb1ELb0EN7cutlass6half_tE19Flash_kernel_traitsILi64ELi64ELi128ELi8ES3_EELb1ELb0ELb0ELb0ELb0ELb1ELb0EEEvNS_16Flash_bwd_paramsE --------------------------
	.section	.nv.shared._ZN5flash44flash_bwd_dq_dk_dv_loop_seqk_parallel_kernelI23Flash_bwd_kernel_traitsILi64ELi64ELi128ELi8ELi2ELi4ELi4ELb1ELb0EN7cutlass6half_tE19Flash_kernel_traitsILi64ELi64ELi128ELi8ES3_EELb1ELb0ELb0ELb0ELb0ELb1ELb0EEEvNS_16Flash_bwd_paramsE,"aw",@nobits
	.sectionflags	@""
	.align	16
	.zero		1024


//--------------------- .nv.shared._ZN5flash44flash_bwd_dq_dk_dv_loop_seqk_parallel_kernelI23Flash_bwd_kernel_traitsILi64ELi64ELi128ELi8ELi2ELi4ELi4ELb1ELb0EN7cutlass6half_tE19Flash_kernel_traitsILi64ELi64ELi128ELi8ES3_EELb0ELb0ELb0ELb0ELb0ELb1ELb1EEEvNS_16Flash_bwd_paramsE --------------------------
	.section	.nv.shared._ZN5flash44flash_bwd_dq_dk_dv_loop_seqk_parallel_kernelI23Flash_bwd_kernel_traitsILi64ELi64ELi128ELi8ELi2ELi4ELi4ELb1ELb0EN7cutlass6half_tE19Flash_kernel_traitsILi64ELi64ELi128ELi8ES3_EELb0ELb0ELb0ELb0ELb0ELb1ELb1EEEvNS_16Flash_bwd_paramsE,"aw",@nobits
	.sectionflags	@""
	.align	16
	.zero		1024


//--------------------- .nv.shared._ZN5flash44flash_bwd_dq_dk_dv_loop_seqk_parallel_kernelI23Flash_bwd_kernel_traitsILi64ELi64ELi128ELi8ELi2ELi4ELi4ELb1ELb0EN7cutlass6half_tE19Flash_kernel_traitsILi64ELi64ELi128ELi8ES3_EELb1ELb0ELb0ELb0ELb0ELb0ELb0EEEvNS_16Flash_bwd_paramsE --------------------------
	.section	.nv.shared._ZN5flash44flash_bwd_dq_dk_dv_loop_seqk_parallel_kernelI23Flash_bwd_kernel_traitsILi64ELi64ELi128ELi8ELi2ELi4ELi4ELb1ELb0EN7cutlass6half_tE19Flash_kernel_traitsILi64ELi64ELi128ELi8ES3_EELb1ELb0ELb0ELb0ELb0ELb0ELb0EEEvNS_16Flash_bwd_paramsE,"aw",@nobits
	.sectionflags	@""
	.align	16
	.zero		1024


//--------------------- .nv.shared._ZN5flash44flash_bwd_dq_dk_dv_loop_seqk_parallel_kernelI23Flash_bwd_kernel_traitsILi64ELi64ELi128ELi8ELi2ELi4ELi4ELb1ELb0EN7cutlass6half_tE19Flash_kernel_traitsILi64ELi64ELi128ELi8ES3_EELb0ELb0ELb0ELb0ELb0ELb0ELb1EEEvNS_16Flash_bwd_paramsE --------------------------
	.section	.nv.shared._ZN5flash44flash_bwd_dq_dk_dv_loop_seqk_parallel_kernelI23Flash_bwd_kernel_traitsILi64ELi64ELi128ELi8ELi2ELi4ELi4ELb1ELb0EN7cutlass6half_tE19Flash_kernel_traitsILi64ELi64ELi128ELi8ES3_EELb0ELb0ELb0ELb0ELb0ELb0ELb1EEEvNS_16Flash_bwd_paramsE,"aw",@nobits
	.sectionflags	@""
	.align	16
	.zero		1024


//--------------------- .nv.shared._ZN5flash44flash_bwd_dq_dk_dv_loop_seqk_parallel_kernelI23Flash_bwd_kernel_traitsILi64ELi64ELi128ELi8ELi2ELi4ELi4ELb1ELb0EN7cutlass6half_tE19Flash_kernel_traitsILi64ELi64ELi128ELi8ES3_EELb1ELb0ELb1ELb0ELb0ELb0ELb0EEEvNS_16Flash_bwd_paramsE --------------------------
	.section	.nv.shared._ZN5flash44flash_bwd_dq_dk_dv_loop_seqk_parallel_kernelI23Flash_bwd_kernel_traitsILi64ELi64ELi128ELi8ELi2ELi4ELi4ELb1ELb0EN7cutlass6half_tE19Flash_kernel_traitsILi64ELi64ELi128ELi8ES3_EELb1ELb0ELb1ELb0ELb0ELb0ELb0EEEvNS_16Flash_bwd_paramsE,"aw",@nobits
	.sectionflags	@""
	.align	16
	.zero		1024


//--------------------- .nv.shared._ZN5flash44flash_bwd_dq_dk_dv_loop_seqk_parallel_kernelI23Flash_bwd_kernel_traitsILi64ELi64ELi128ELi8ELi2ELi4ELi4ELb1ELb0EN7cutlass6half_tE19Flash_kernel_traitsILi64ELi64ELi128ELi8ES3_EELb0ELb0ELb1ELb0ELb0ELb0ELb1EEEvNS_16Flash_bwd_paramsE --------------------------
	.section	.nv.shared._ZN5flash44flash_bwd_dq_dk_dv_loop_seqk_parallel_kernelI23Flash_bwd_kernel_traitsILi64ELi64ELi128ELi8ELi2ELi4ELi4ELb1ELb0EN7cutlass6half_tE19Flash_kernel_traitsILi64ELi64ELi128ELi8ES3_EELb0ELb0ELb1ELb0ELb0ELb0ELb1EEEvNS_16Flash_bwd_paramsE,"aw",@nobits
	.sectionflags	@""
	.align	16
	.zero		1024


//--------------------- .nv.shared._ZN5flash44flash_bwd_dq_dk_dv_loop_seqk_parallel_kernelI23Flash_bwd_kernel_traitsILi64ELi64ELi128ELi8ELi2ELi4ELi4ELb1ELb0EN7cutlass6half_tE19Flash_kernel_traitsILi64ELi64ELi128ELi8ES3_EELb1ELb0ELb0ELb0ELb1ELb1ELb0EEEvNS_16Flash_bwd_paramsE --------------------------
	.section	.nv.shared._ZN5flash44flash_bwd_dq_dk_dv_loop_seqk_parallel_kernelI23Flash_bwd_kernel_traitsILi64ELi64ELi128ELi8ELi2ELi4ELi4ELb1ELb0EN7cutlass6half_tE19Flash_kernel_traitsILi64ELi64ELi128ELi8ES3_EELb1ELb0ELb0ELb0ELb1ELb1ELb0EEEvNS_16Flash_bwd_paramsE,"aw",@nobits
	.sectionflags	@""
	.align	16
	.zero		1024


//--------------------- .nv.shared._ZN5flash44flash_bwd_dq_dk_dv_loop_seqk_parallel_kernelI23Flash_bwd_kernel_traitsILi64ELi64ELi128ELi8ELi2ELi4ELi4ELb1ELb0EN7cutlass6half_tE19Flash_kernel_traitsILi64ELi64ELi128ELi8ES3_EELb0ELb0ELb0ELb0ELb1ELb1ELb1EEEvNS_16Flash_bwd_paramsE --------------------------
	.section	.nv.shared._ZN5flash44flash_bwd_dq_dk_dv_loop_seqk_parallel_kernelI23Flash_bwd_kernel_traitsILi64ELi64ELi128ELi8ELi2ELi4ELi4ELb1ELb0EN7cutlass6half_tE19Flash_kernel_traitsILi64ELi64ELi128ELi8ES3_EELb0ELb0ELb0ELb0ELb1ELb1ELb1EEEvNS_16Flash_bwd_paramsE,"aw",@nobits
	.sectionflags	@""
	.align	16
	.zero		1024


//--------------------- .nv.shared._ZN5flash44flash_bwd_dq_dk_dv_loop_seqk_parallel_kernelI23Flash_bwd_kernel_traitsILi64ELi64ELi128ELi8ELi2ELi4ELi4ELb1ELb0EN7cutlass6half_tE19Flash_kernel_traitsILi64ELi64ELi128ELi8ES3_EELb1ELb0ELb0ELb1ELb0ELb0ELb0EEEvNS_16Flash_bwd_paramsE --------------------------
	.section	.nv.shared._ZN5flash44flash_bwd_dq_dk_dv_loop_seqk_parallel_kernelI23Flash_bwd_kernel_traitsILi64ELi64ELi128ELi8ELi2ELi4ELi4ELb1ELb0EN7cutlass6half_tE19Flash_kernel_traitsILi64ELi64ELi128ELi8ES3_EELb1ELb0ELb0ELb1ELb0ELb0ELb0EEEvNS_16Flash_bwd_paramsE,"aw",@nobits
	.sectionflags	@""
	.align	16
	.zero		1024


//--------------------- .nv.shared._ZN5flash44flash_bwd_dq_dk_dv_loop_seqk_parallel_kernelI23Flash_bwd_kernel_traitsILi64ELi64ELi128ELi8ELi2ELi4ELi4ELb1ELb0EN7cutlass6half_tE19Flash_kernel_traitsILi64ELi64ELi128ELi8ES3_EELb0ELb0ELb0ELb1ELb0ELb0ELb1EEEvNS_16Flash_bwd_paramsE --------------------------
	.section	.nv.shared._ZN5flash44flash_bwd_dq_dk_dv_loop_seqk_parallel_kernelI23Flash_bwd_kernel_traitsILi64ELi64ELi128ELi8ELi2ELi4ELi4ELb1ELb0EN7cutlass6half_tE19Flash_kernel_traitsILi64ELi64ELi128ELi8ES3_EELb0ELb0ELb0ELb1ELb0ELb0ELb1EEEvNS_16Flash_bwd_paramsE,"aw",@nobits
	.sectionflags	@""
	.align	16
	.zero		1024


//--------------------- .nv.shared._ZN5flash44flash_bwd_dq_dk_dv_loop_seqk_parallel_kernelI23Flash_bwd_kernel_traitsILi64ELi64ELi128ELi8ELi2ELi4ELi4ELb1ELb0EN7cutlass6half_tE19Flash_kernel_traitsILi64ELi64ELi128ELi8ES3_EELb1ELb0ELb1ELb0ELb0ELb1ELb0EEEvNS_16Flash_bwd_paramsE --------------------------
	.section	.nv.shared._ZN5flash44flash_bwd_dq_dk_dv_loop_seqk_parallel_kernelI23Flash_bwd_kernel_traitsILi64ELi64ELi128ELi8ELi2ELi4ELi4ELb1ELb0EN7cutlass6half_tE19Flash_kernel_traitsILi64ELi64ELi128ELi8ES3_EELb1ELb0ELb1ELb0ELb0ELb1ELb0EEEvNS_16Flash_bwd_paramsE,"aw",@nobits
	.sectionflags	@""
	.align	16
	.zero		1024


//--------------------- .nv.shared._ZN5flash44flash_bwd_dq_dk_dv_loop_seqk_parallel_kernelI23Flash_bwd_kernel_traitsILi64ELi64ELi128ELi8ELi2ELi4ELi4ELb1ELb0EN7cutlass6half_tE19Flash_kernel_traitsILi64ELi64ELi128ELi8ES3_EELb0ELb0ELb1ELb0ELb0ELb1ELb1EEEvNS_16Flash_bwd_paramsE --------------------------
	.section	.nv.shared._ZN5flash44flash_bwd_dq_dk_dv_loop_seqk_parallel_kernelI23Flash_bwd_kernel_traitsILi64ELi64ELi128ELi8ELi2ELi4ELi4ELb1ELb0EN7cutlass6half_tE19Flash_kernel_traitsILi64ELi64ELi128ELi8ES3_EELb0ELb0ELb1ELb0ELb0ELb1ELb1EEEvNS_16Flash_bwd_paramsE,"aw",@nobits
	.sectionflags	@""
	.align	16
	.zero		1024


//--------------------- .nv.shared._ZN5flash44flash_bwd_dq_dk_dv_loop_seqk_parallel_kernelI23Flash_bwd_kernel_traitsILi64ELi64ELi128ELi8ELi2ELi4ELi4ELb1ELb0EN7cutlass6half_tE19Flash_kernel_traitsILi64ELi64ELi128ELi8ES3_EELb1ELb0ELb1ELb1ELb0ELb0ELb0EEEvNS_16Flash_bwd_paramsE --------------------------
	.section	.nv.shared._ZN5flash44flash_bwd_dq_dk_dv_loop_seqk_parallel_kernelI23Flash_bwd_kernel_traitsILi64ELi64ELi128ELi8ELi2ELi4ELi4ELb1ELb0EN7cutlass6half_tE19Flash_kernel_traitsILi64ELi64ELi128ELi8ES3_EELb1ELb0ELb1ELb1ELb0ELb0ELb0EEEvNS_16Flash_bwd_paramsE,"aw",@nobits
	.sectionflags	@""
	.align	16
	.zero		1024


//--------------------- .nv.shared._ZN5flash44flash_bwd_dq_dk_dv_loop_seqk_parallel_kernelI23Flash_bwd_kernel_traitsILi64ELi64ELi128ELi8ELi2ELi4ELi4ELb1ELb0EN7cutlass6half_tE19Flash_kernel_traitsILi64ELi64ELi128ELi8ES3_EELb0ELb0ELb1ELb1ELb0ELb0ELb1EEEvNS_16Flash_bwd_paramsE --------------------------
	.section	.nv.shared._ZN5flash44flash_bwd_dq_dk_dv_loop_seqk_parallel_kernelI23Flash_bwd_kernel_traitsILi64ELi64ELi128ELi8ELi2ELi4ELi4ELb1ELb0EN7cutlass6half_tE19Flash_kernel_traitsILi64ELi64ELi128ELi8ES3_EELb0ELb0ELb1ELb1ELb0ELb0ELb1EEEvNS_16Flash_bwd_paramsE,"aw",@nobits
	.sectionflags	@""
	.align	16
	.zero		1024


//--------------------- .nv.shared._ZN5flash25flash_bwd_dot_do_o_kernelILb0E23Flash_bwd_kernel_traitsILi64ELi64ELi128ELi8ELi2ELi4ELi4ELb1ELb0EN7cutlass6half_tE19Flash_kernel_traitsILi64ELi64ELi128ELi8ES3_EEEEvNS_16Flash_bwd_paramsE --------------------------
	.section	.nv.shared._ZN5flash25flash_bwd_dot_do_o_kernelILb0E23Flash_bwd_kernel_traitsILi64ELi64ELi128ELi8ELi2ELi4ELi4ELb1ELb0EN7cutlass6half_tE19Flash_kernel_traitsILi64ELi64ELi128ELi8ES3_EEEEvNS_16Flash_bwd_paramsE,"aw",@nobits
	.sectionflags	@""
	.align	16
	.zero		1024


//--------------------- .nv.shared._ZN5flash25flash_bwd_dot_do_o_kernelILb1E23Flash_bwd_kernel_traitsILi64ELi64ELi128ELi8ELi2ELi4ELi4ELb1ELb0EN7cutlass6half_tE19Flash_kernel_traitsILi64ELi64ELi128ELi8ES3_EEEEvNS_16Flash_bwd_paramsE --------------------------
	.section	.nv.shared._ZN5flash25flash_bwd_dot_do_o_kernelILb1E23Flash_bwd_kernel_traitsILi64ELi64ELi128ELi8ELi2ELi4ELi4ELb1ELb0EN7cutlass6half_tE19Flash_kernel_traitsILi64ELi64ELi128ELi8ES3_EEEEvNS_16Flash_bwd_paramsE,"aw",@nobits
	.sectionflags	@""
	.align	16
	.zero		1024


//--------------------- .nv.shared._ZN5flash27flash_bwd_convert_dq_kernelI23Flash_bwd_kernel_traitsILi64ELi128ELi128ELi8ELi4ELi4ELi4ELb0ELb0EN7cutlass6half_tE19Flash_kernel_traitsILi64ELi128ELi128ELi8ES3_EEEEvNS_16Flash_bwd_paramsEi --------------------------
	.section	.nv.shared._ZN5flash27flash_bwd_convert_dq_kernelI23Flash_bwd_kernel_traitsILi64ELi128ELi128ELi8ELi4ELi4ELi4ELb0ELb0EN7cutlass6half_tE19Flash_kernel_traitsILi64ELi128ELi128ELi8ES3_EEEEvNS_16Flash_bwd_paramsEi,"aw",@nobits
	.sectionflags	@""
	.align	16
	.zero		1024


//--------------------- .nv.shared._ZN5flash44flash_bwd_dq_dk_dv_loop_seqk_parallel_kernelI23Flash_bwd_kernel_traitsILi64ELi128ELi128ELi8ELi4ELi4ELi4ELb0ELb0EN7cutlass6half_tE19Flash_kernel_traitsILi64ELi128ELi128ELi8ES3_EELb1ELb0ELb0ELb0ELb0ELb1ELb0EEEvNS_16Flash_bwd_paramsE --------------------------
	.section	.nv.shared._ZN5flash44flash_bwd_dq_dk_dv_loop_seqk_parallel_kernelI23Flash_bwd_kernel_traitsILi64ELi128ELi128ELi8ELi4ELi4ELi4ELb0ELb0EN7cutlass6half_tE19Flash_kernel_traitsILi64ELi128ELi128ELi8ES3_EELb1ELb0ELb0ELb0ELb0ELb1ELb0EEEvNS_16Flash_bwd_paramsE,"aw",@nobits
	.sectionflags	@""
	.align	16
	.zero		1024


//--------------------- .nv.shared._ZN5flash44flash_bwd_dq_dk_dv_loop_seqk_parallel_kernelI23Flash_bwd_kernel_traitsILi64ELi128ELi128ELi8ELi4ELi4ELi4ELb0ELb0EN7cutlass6half_tE19Flash_kernel_traitsILi64ELi128ELi128ELi8ES3_EELb0ELb0ELb0ELb0ELb0ELb1ELb1EEEvNS_16Flash_bwd_paramsE --------------------------
	.section	.nv.shared._ZN5flash44flash_bwd_dq_dk_dv_loop_seqk_parallel_kernelI23Flash_bwd_kernel_traitsILi64ELi128ELi128ELi8ELi4ELi4ELi4ELb0ELb0EN7cutlass6half_tE19Flash_kernel_traitsILi64ELi128ELi128ELi8ES3_EELb0ELb0ELb0ELb0ELb0ELb1ELb1EEEvNS_16Flash_bwd_paramsE,"aw",@nobits
	.sectionflags	@""
	.align	16
	.zero		1024


//--------------------- .nv.shared._ZN5flash44flash_bwd_dq_dk_dv_loop_seqk_parallel_kernelI23Flash_bwd_kernel_traitsILi64ELi128ELi128ELi8ELi4ELi4ELi4ELb0ELb0EN7cutlass6half_tE19Flash_kernel_traitsILi64ELi128ELi128ELi8ES3_EELb1ELb0ELb0ELb0ELb0ELb0ELb0EEEvNS_16Flash_bwd_paramsE --------------------------
	.section	.nv.shared._ZN5flash44flash_bwd_dq_dk_dv_loop_seqk_parallel_kernelI23Flash_bwd_kernel_traitsILi64ELi128ELi128ELi8ELi4ELi4ELi4ELb0ELb0EN7cutlass6half_tE19Flash_kernel_traitsILi64ELi128ELi128ELi8ES3_EELb1ELb0ELb0ELb0ELb0ELb0ELb0EEEvNS_16Flash_bwd_paramsE,"aw",@nobits
	.sectionflags	@""
	.align	16
	.zero		1024


//--------------------- .nv.shared._ZN5flash44flash_bwd_dq_dk_dv_loop_seqk_parallel_kernelI23Flash_bwd_kernel_traitsILi64ELi128ELi128ELi8ELi4ELi4ELi4ELb0ELb0EN7cutlass6half_tE19Flash_kernel_traitsILi64ELi128ELi128ELi8ES3_EELb0ELb0ELb0ELb0ELb0ELb0ELb1EEEvNS_16Flash_bwd_paramsE --------------------------
	.section	.nv.shared._ZN5flash44flash_bwd_dq_dk_dv_loop_seqk_parallel_kernelI23Flash_bwd_kernel_traitsILi64ELi128ELi128ELi8ELi4ELi4ELi4ELb0ELb0EN7cutlass6half_tE19Flash_kernel_traitsILi64ELi128ELi128ELi8ES3_EELb0ELb0ELb0ELb0ELb0ELb0ELb1EEEvNS_16Flash_bwd_paramsE,"aw",@nobits
	.sectionflags	@""
	.align	16
	.zero		1024


//--------------------- .nv.shared._ZN5flash44flash_bwd_dq_dk_dv_loop_seqk_parallel_kernelI23Flash_bwd_kernel_traitsILi64ELi128ELi128ELi8ELi4ELi4ELi4ELb0ELb0EN7cutlass6half_tE19Flash_kernel_traitsILi64ELi128ELi128ELi8ES3_EELb1ELb0ELb1ELb0ELb0ELb0ELb0EEEvNS_16Flash_bwd_paramsE --------------------------
	.section	.nv.shared._ZN5flash44flash_bwd_dq_dk_dv_loop_seqk_parallel_kernelI23Flash_bwd_kernel_traitsILi64ELi128ELi128ELi8ELi4ELi4ELi4ELb0ELb0EN7cutlass6half_tE19Flash_kernel_traitsILi64ELi128ELi128ELi8ES3_EELb1ELb0ELb1ELb0ELb0ELb0ELb0EEEvNS_16Flash_bwd_paramsE,"aw",@nobits
	.sectionflags	@""
	.align	16
	.zero		1024


//--------------------- .nv.shared._ZN5flash44flash_bwd_dq_dk_dv_loop_seqk_parallel_kernelI23Flash_bwd_kernel_traitsILi64ELi128ELi128ELi8ELi4ELi4ELi4ELb0ELb0EN7cutlass6half_tE19Flash_kernel_traitsILi64ELi128ELi128ELi8ES3_EELb0ELb0ELb1ELb0ELb0ELb0ELb1EEEvNS_16Flash_bwd_paramsE --------------------------
	.section	.nv.shared._ZN5flash44flash_bwd_dq_dk_dv_loop_seqk_parallel_kernelI23Flash_bwd_kernel_traitsILi64ELi128ELi128ELi8ELi4ELi4ELi4ELb0ELb0EN7cutlass6half_tE19Flash_kernel_traitsILi64ELi128ELi128ELi8ES3_EELb0ELb0ELb1ELb0ELb0ELb0ELb1EEEvNS_16Flash_bwd_paramsE,"aw",@nobits
	.sectionflags	@""
	.align	16
	.zero		1024


//--------------------- .nv.shared._ZN5flash44flash_bwd_dq_dk_dv_loop_seqk_parallel_kernelI23Flash_bwd_kernel_traitsILi64ELi128ELi128ELi8ELi4ELi4ELi4ELb0ELb0EN7cutlass6half_tE19Flash_kernel_traitsILi64ELi128ELi128ELi8ES3_EELb1ELb0ELb0ELb0ELb1ELb1ELb0EEEvNS_16Flash_bwd_paramsE --------------------------
	.section	.nv.shared._ZN5flash44flash_bwd_dq_dk_dv_loop_seqk_parallel_kernelI23Flash_bwd_kernel_traitsILi64ELi128ELi128ELi8ELi4ELi4ELi4ELb0ELb0EN7cutlass6half_tE19Flash_kernel_traitsILi64ELi128ELi128ELi8ES3_EELb1ELb0ELb0ELb0ELb1ELb1ELb0EEEvNS_16Flash_bwd_paramsE,"aw",@nobits
	.sectionflags	@""
	.align	16
	.zero		1024


//--------------------- .nv.shared._ZN5flash44flash_bwd_dq_dk_dv_loop_seqk_parallel_kernelI23Flash_bwd_kernel_traitsILi64ELi128ELi128ELi8ELi4ELi4ELi4ELb0ELb0EN7cutlass6half_tE19Flash_kernel_traitsILi64ELi128ELi128ELi8ES3_EELb0ELb0ELb0ELb0ELb1ELb1ELb1EEEvNS_16Flash_bwd_paramsE --------------------------
	.section	.nv.shared._ZN5flash44flash_bwd_dq_dk_dv_loop_seqk_parallel_kernelI23Flash_bwd_kernel_traitsILi64ELi128ELi128ELi8ELi4ELi4ELi4ELb0ELb0EN7cutlass6half_tE19Flash_kernel_traitsILi64ELi128ELi128ELi8ES3_EELb0ELb0ELb0ELb0ELb1ELb1ELb1EEEvNS_16Flash_bwd_paramsE,"aw",@nobits
	.sectionflags	@""
	.align	16
	.zero		1024


//--------------------- .nv.shared._ZN5flash44flash_bwd_dq_dk_dv_loop_seqk_parallel_kernelI23Flash_bwd_kernel_traitsILi64ELi128ELi128ELi8ELi4ELi4ELi4ELb0ELb0EN7cutlass6half_tE19Flash_kernel_traitsILi64ELi128ELi128ELi8ES3_EELb1ELb0ELb0ELb1ELb0ELb0ELb0EEEvNS_16Flash_bwd_paramsE --------------------------
	.section	.nv.shared._ZN5flash44flash_bwd_dq_dk_dv_loop_seqk_parallel_kernelI23Flash_bwd_kernel_traitsILi64ELi128ELi128ELi8ELi4ELi4ELi4ELb0ELb0EN7cutlass6half_tE19Flash_kernel_traitsILi64ELi128ELi128ELi8ES3_EELb1ELb0ELb0ELb1ELb0ELb0ELb0EEEvNS_16Flash_bwd_paramsE,"aw",@nobits
	.sectionflags	@""
	.align	16
	.zero		1024


//--------------------- .nv.shared._ZN5flash44flash_bwd_dq_dk_dv_loop_seqk_parallel_kernelI23Flash_bwd_kernel_traitsILi64ELi128ELi128ELi8ELi4ELi4ELi4ELb0ELb0EN7cutlass6half_tE19Flash_kernel_traitsILi64ELi128ELi128ELi8ES3_EELb0ELb0ELb0ELb1ELb0ELb0ELb1EEEvNS_16Flash_bwd_paramsE --------------------------
	.section	.nv.shared._ZN5flash44flash_bwd_dq_dk_dv_loop_seqk_parallel_kernelI23Flash_bwd_kernel_traitsILi64ELi128ELi128ELi8ELi4ELi4ELi4ELb0ELb0EN7cutlass6half_tE19Flash_kernel_traitsILi64ELi128ELi128ELi8ES3_EELb0ELb0ELb0ELb1ELb0ELb0ELb1EEEvNS_16Flash_bwd_paramsE,"aw",@nobits
	.sectionflags	@""
	.align	16
	.zero		1024


//--------------------- .nv.shared._ZN5flash44flash_bwd_dq_dk_dv_loop_seqk_parallel_kernelI23Flash_bwd_kernel_traitsILi64ELi128ELi128ELi8ELi4ELi4ELi4ELb0ELb0EN7cutlass6half_tE19Flash_kernel_traitsILi64ELi128ELi128ELi8ES3_EELb1ELb0ELb1ELb0ELb0ELb1ELb0EEEvNS_16Flash_bwd_paramsE --------------------------
	.section	.nv.shared._ZN5flash44flash_bwd_dq_dk_dv_loop_seqk_parallel_kernelI23Flash_bwd_kernel_traitsILi64ELi128ELi128ELi8ELi4ELi4ELi4ELb0ELb0EN7cutlass6half_tE19Flash_kernel_traitsILi64ELi128ELi128ELi8ES3_EELb1ELb0ELb1ELb0ELb0ELb1ELb0EEEvNS_16Flash_bwd_paramsE,"aw",@nobits
	.sectionflags	@""
	.align	16
	.zero		1024


//--------------------- .nv.shared._ZN5flash44flash_bwd_dq_dk_dv_loop_seqk_parallel_kernelI23Flash_bwd_kernel_traitsILi64ELi128ELi128ELi8ELi4ELi4ELi4ELb0ELb0EN7cutlass6half_tE19Flash_kernel_traitsILi64ELi128ELi128ELi8ES3_EELb0ELb0ELb1ELb0ELb0ELb1ELb1EEEvNS_16Flash_bwd_paramsE --------------------------
	.section	.nv.shared._ZN5flash44flash_bwd_dq_dk_dv_loop_seqk_parallel_kernelI23Flash_bwd_kernel_traitsILi64ELi128ELi128ELi8ELi4ELi4ELi4ELb0ELb0EN7cutlass6half_tE19Flash_kernel_traitsILi64ELi128ELi128ELi8ES3_EELb0ELb0ELb1ELb0ELb0ELb1ELb1EEEvNS_16Flash_bwd_paramsE,"aw",@nobits
	.sectionflags	@""
	.align	16
	.zero		1024


//--------------------- .nv.shared._ZN5flash44flash_bwd_dq_dk_dv_loop_seqk_parallel_kernelI23Flash_bwd_kernel_traitsILi64ELi128ELi128ELi8ELi4ELi4ELi4ELb0ELb0EN7cutlass6half_tE19Flash_kernel_traitsILi64ELi128ELi128ELi8ES3_EELb1ELb0ELb1ELb1ELb0ELb0ELb0EEEvNS_16Flash_bwd_paramsE --------------------------
	.section	.nv.shared._ZN5flash44flash_bwd_dq_dk_dv_loop_seqk_parallel_kernelI23Flash_bwd_kernel_traitsILi64ELi128ELi128ELi8ELi4ELi4ELi4ELb0ELb0EN7cutlass6half_tE19Flash_kernel_traitsILi64ELi128ELi128ELi8ES3_EELb1ELb0ELb1ELb1ELb0ELb0ELb0EEEvNS_16Flash_bwd_paramsE,"aw",@nobits
	.sectionflags	@""
	.align	16
	.zero		1024


//--------------------- .nv.shared._ZN5flash44flash_bwd_dq_dk_dv_loop_seqk_parallel_kernelI23Flash_bwd_kernel_traitsILi64ELi128ELi128ELi8ELi4ELi4ELi4ELb0ELb0EN7cutlass6half_tE19Flash_kernel_traitsILi64ELi128ELi128ELi8ES3_EELb0ELb0ELb1ELb1ELb0ELb0ELb1EEEvNS_16Flash_bwd_paramsE --------------------------
	.section	.nv.shared._ZN5flash44flash_bwd_dq_dk_dv_loop_seqk_parallel_kernelI23Flash_bwd_kernel_traitsILi64ELi128ELi128ELi8ELi4ELi4ELi4ELb0ELb0EN7cutlass6half_tE19Flash_kernel_traitsILi64ELi128ELi128ELi8ES3_EELb0ELb0ELb1ELb1ELb0ELb0ELb1EEEvNS_16Flash_bwd_paramsE,"aw",@nobits
	.sectionflags	@""
	.align	16
	.zero		1024


//--------------------- .nv.shared._ZN5flash25flash_bwd_dot_do_o_kernelILb0E23Flash_bwd_kernel_traitsILi64ELi128ELi128ELi8ELi4ELi4ELi4ELb0ELb0EN7cutlass6half_tE19Flash_kernel_traitsILi64ELi128ELi128ELi8ES3_EEEEvNS_16Flash_bwd_paramsE --------------------------
	.section	.nv.shared._ZN5flash25flash_bwd_dot_do_o_kernelILb0E23Flash_bwd_kernel_traitsILi64ELi128ELi128ELi8ELi4ELi4ELi4ELb0ELb0EN7cutlass6half_tE19Flash_kernel_traitsILi64ELi128ELi128ELi8ES3_EEEEvNS_16Flash_bwd_paramsE,"aw",@nobits
	.sectionflags	@""
	.align	16
	.zero		1024


//--------------------- .nv.shared._ZN5flash25flash_bwd_dot_do_o_kernelILb1E23Flash_bwd_kernel_traitsILi64ELi128ELi128ELi8ELi4ELi4ELi4ELb0ELb0EN7cutlass6half_tE19Flash_kernel_traitsILi64ELi128ELi128ELi8ES3_EEEEvNS_16Flash_bwd_paramsE --------------------------
	.section	.nv.shared._ZN5flash25flash_bwd_dot_do_o_kernelILb1E23Flash_bwd_kernel_traitsILi64ELi128ELi128ELi8ELi4ELi4ELi4ELb0ELb0EN7cutlass6half_tE19Flash_kernel_traitsILi64ELi128ELi128ELi8ES3_EEEEvNS_16Flash_bwd_paramsE,"aw",@nobits
	.sectionflags	@""
	.align	16
	.zero		1024


//--------------------- .nv.constant0._ZN5flash44flash_bwd_dq_dk_dv_loop_seqk_parallel_kernelI23Flash_bwd_kernel_traitsILi64ELi64ELi128ELi8ELi2ELi4ELi4ELb1ELb0EN7cutlass6half_tE19Flash_kernel_traitsILi64ELi64ELi128ELi8ES3_EELb0ELb0ELb0ELb0ELb0ELb1ELb0EEEvNS_16Flash_bwd_paramsE --------------------------
	.section	.nv.constant0._ZN5flash44flash_bwd_dq_dk_dv_loop_seqk_parallel_kernelI23Flash_bwd_kernel_traitsILi64ELi64ELi128ELi8ELi2ELi4ELi4ELb1ELb0EN7cutlass6half_tE19Flash_kernel_traitsILi64ELi64ELi128ELi8ES3_EELb0ELb0ELb0ELb0ELb0ELb1ELb0EEEvNS_16Flash_bwd_paramsE,"a",@progbits
	.sectionflags	@""
	.align	4
.nv.constant0._ZN5flash44flash_bwd_dq_dk_dv_loop_seqk_parallel_kernelI23Flash_bwd_kernel_traitsILi64ELi64ELi128ELi8ELi2ELi4ELi4ELb1ELb0EN7cutlass6half_tE19Flash_kernel_traitsILi64ELi64ELi128ELi8ES3_EELb0ELb0ELb0ELb0ELb0ELb1ELb0EEEvNS_16Flash_bwd_paramsE:
	.zero		1168


//--------------------- .nv.constant0._ZN5flash44flash_bwd_dq_dk_dv_loop_seqk_parallel_kernelI23Flash_bwd_kernel_traitsILi64ELi64ELi128ELi8ELi2ELi4ELi4ELb1ELb0EN7cutlass6half_tE19Flash_kernel_traitsILi64ELi64ELi128ELi8ES3_EELb0ELb0ELb0ELb0ELb0ELb0ELb0EEEvNS_16Flash_bwd_paramsE --------------------------
	.section	.nv.constant0._ZN5flash44flash_bwd_dq_dk_dv_loop_seqk_parallel_kernelI23Flash_bwd_kernel_traitsILi64ELi64ELi128ELi8ELi2ELi4ELi4ELb1ELb0EN7cutlass6half_tE19Flash_kernel_traitsILi64ELi64ELi128ELi8ES3_EELb0ELb0ELb0ELb0ELb0ELb0ELb0EEEvNS_16Flash_bwd_paramsE,"a",@progbits
	.sectionflags	@""
	.align	4
.nv.constant0._ZN5flash44flash_bwd_dq_dk_dv_loop_seqk_parallel_kernelI23Flash_bwd_kernel_traitsILi64ELi64ELi128ELi8ELi2ELi4ELi4ELb1ELb0EN7cutlass6half_tE19Flash_kernel_traitsILi64ELi64ELi128ELi8ES3_EELb0ELb0ELb0ELb0ELb0ELb0ELb0EEEvNS_16Flash_bwd_paramsE:
	.zero		1168


//--------------------- .nv.constant0._ZN5flash44flash_bwd_dq_dk_dv_loop_seqk_parallel_kernelI23Flash_bwd_kernel_traitsILi64ELi64ELi128ELi8ELi2ELi4ELi4ELb1ELb0EN7cutlass6half_tE19Flash_kernel_traitsILi64ELi64ELi128ELi8ES3_EELb0ELb0ELb1ELb0ELb0ELb0ELb0EEEvNS_16Flash_bwd_paramsE --------------------------
	.section	.nv.constant0._ZN5flash44flash_bwd_dq_dk_dv_loop_seqk_parallel_kernelI23Flash_bwd_kernel_traitsILi64ELi64ELi128ELi8ELi2ELi4ELi4ELb1ELb0EN7cutlass6half_tE19Flash_kernel_traitsILi64ELi64ELi128ELi8ES3_EELb0ELb0ELb1ELb0ELb0ELb0ELb0EEEvNS_16Flash_bwd_paramsE,"a",@progbits
	.sectionflags	@""
	.align	4
.nv.constant0._ZN5flash44flash_bwd_dq_dk_dv_loop_seqk_parallel_kernelI23Flash_bwd_kernel_traitsILi64ELi64ELi128ELi8ELi2ELi4ELi4ELb1ELb0EN7cutlass6half_tE19Flash_kernel_traitsILi64ELi64ELi128ELi8ES3_EELb0ELb0ELb1ELb0ELb0ELb0ELb0EEEvNS_16Flash_bwd_paramsE:
	.zero		1168


//--------------------- .nv.constant0._ZN5flash44flash_bwd_dq_dk_dv_loop_seqk_parallel_kernelI23Flash_bwd_kernel_traitsILi64ELi64ELi128ELi8ELi2ELi4ELi4ELb1ELb0EN7cutlass6half_tE19Flash_kernel_traitsILi64ELi64ELi128ELi8ES3_EELb0ELb0ELb0ELb0ELb1ELb1ELb0EEEvNS_16Flash_bwd_paramsE --------------------------
	.section	.nv.constant0._ZN5flash44flash_bwd_dq_dk_dv_loop_seqk_parallel_kernelI23Flash_bwd_kernel_traitsILi64ELi64ELi128ELi8ELi2ELi4ELi4ELb1ELb0EN7cutlass6half_tE19Flash_kernel_traitsILi64ELi64ELi128ELi8ES3_EELb0ELb0ELb0ELb0ELb1ELb1ELb0EEEvNS_16Flash_bwd_paramsE,"a",@progbits
	.sectionflags	@""
	.align	4
.nv.constant0._ZN5flash44flash_bwd_dq_dk_dv_loop_seqk_parallel_kernelI23Flash_bwd_kernel_traitsILi64ELi64ELi128ELi8ELi2ELi4ELi4ELb1ELb0EN7cutlass6half_tE19Flash_kernel_traitsILi64ELi64ELi128ELi8ES3_EELb0ELb0ELb0ELb0ELb1ELb1ELb0EEEvNS_16Flash_bwd_paramsE:
	.zero		1168


//--------------------- .nv.constant0._ZN5flash44flash_bwd_dq_dk_dv_loop_seqk_parallel_kernelI23Flash_bwd_kernel_traitsILi64ELi64ELi128ELi8ELi2ELi4ELi4ELb1ELb0EN7cutlass6half_tE19Flash_kernel_traitsILi64ELi64ELi128ELi8ES3_EELb0ELb0ELb0ELb1ELb0ELb0ELb0EEEvNS_16Flash_bwd_paramsE --------------------------
	.section	.nv.constant0._ZN5flash44flash_bwd_dq_dk_dv_loop_seqk_parallel_kernelI23Flash_bwd_kernel_traitsILi64ELi64ELi128ELi8ELi2ELi4ELi4ELb1ELb0EN7cutlass6half_tE19Flash_kernel_traitsILi64ELi64ELi128ELi8ES3_EELb0ELb0ELb0ELb1ELb0ELb0ELb0EEEvNS_16Flash_bwd_paramsE,"a",@progbits
	.sectionflags	@""
	.align	4
.nv.constant0._ZN5flash44flash_bwd_dq_dk_dv_loop_seqk_parallel_kernelI23Flash_bwd_kernel_traitsILi64ELi64ELi128ELi8ELi2ELi4ELi4ELb1ELb0EN7cutlass6half_tE19Flash_kernel_traitsILi64ELi64ELi128ELi8ES3_EELb0ELb0ELb0ELb1ELb0ELb0ELb0EEEvNS_16Flash_bwd_paramsE:
	.zero		1168


//--------------------- .nv.constant0._ZN5flash44flash_bwd_dq_dk_dv_loop_seqk_parallel_kernelI23Flash_bwd_kernel_traitsILi64ELi64ELi128ELi8ELi2ELi4ELi4ELb1ELb0EN7cutlass6half_tE19Flash_kernel_traitsILi64ELi64ELi128ELi8ES3_EELb0ELb0ELb1ELb0ELb0ELb1ELb0EEEvNS_16Flash_bwd_paramsE --------------------------
	.section	.nv.constant0._ZN5flash44flash_bwd_dq_dk_dv_loop_seqk_parallel_kernelI23Flash_bwd_kernel_traitsILi64ELi64ELi128ELi8ELi2ELi4ELi4ELb1ELb0EN7cutlass6half_tE19Flash_kernel_traitsILi64ELi64ELi128ELi8ES3_EELb0ELb0ELb1ELb0ELb0ELb1ELb0EEEvNS_16Flash_bwd_paramsE,"a",@progbits
	.sectionflags	@""
	.align	4
.nv.constant0._ZN5flash44flash_bwd_dq_dk_dv_loop_seqk_parallel_kernelI23Flash_bwd_kernel_traitsILi64ELi64ELi128ELi8ELi2ELi4ELi4ELb1ELb0EN7cutlass6half_tE19Flash_kernel_traitsILi64ELi64ELi128ELi8ES3_EELb0ELb0ELb1ELb0ELb0ELb1ELb0EEEvNS_16Flash_bwd_paramsE:
	.zero		1168


//--------------------- .nv.constant0._ZN5flash44flash_bwd_dq_dk_dv_loop_seqk_parallel_kernelI23Flash_bwd_kernel_traitsILi64ELi64ELi128ELi8ELi2ELi4ELi4ELb1ELb0EN7cutlass6half_tE19Flash_kernel_traitsILi64ELi64ELi128ELi8ES3_EELb0ELb0ELb1ELb1ELb0ELb0ELb0EEEvNS_16Flash_bwd_paramsE --------------------------
	.section	.nv.constant0._ZN5flash44flash_bwd_dq_dk_dv_loop_seqk_parallel_kernelI23Flash_bwd_kernel_traitsILi64ELi64ELi128ELi8ELi2ELi4ELi4ELb1ELb0EN7cutlass6half_tE19Flash_kernel_traitsILi64ELi64ELi128ELi8ES3_EELb0ELb0ELb1ELb1ELb0ELb0ELb0EEEvNS_16Flash_bwd_paramsE,"a",@progbits
	.sectionflags	@""
	.align	4
.nv.constant0._ZN5flash44flash_bwd_dq_dk_dv_loop_seqk_parallel_kernelI23Flash_bwd_kernel_traitsILi64ELi64ELi128ELi8ELi2ELi4ELi4ELb1ELb0EN7cutlass6half_tE19Flash_kernel_traitsILi64ELi64ELi128ELi8ES3_EELb0ELb0ELb1ELb1ELb0ELb0ELb0EEEvNS_16Flash_bwd_paramsE:
	.zero		1168


//--------------------- .nv.constant0._ZN5flash44flash_bwd_dq_dk_dv_loop_seqk_parallel_kernelI23Flash_bwd_kernel_traitsILi64ELi128ELi128ELi8ELi4ELi4ELi4ELb0ELb0EN7cutlass6half_tE19Flash_kernel_traitsILi64ELi128ELi128ELi8ES3_EELb0ELb0ELb0ELb0ELb0ELb1ELb0EEEvNS_16Flash_bwd_paramsE --------------------------
	.section	.nv.constant0._ZN5flash44flash_bwd_dq_dk_dv_loop_seqk_parallel_kernelI23Flash_bwd_kernel_traitsILi64ELi128ELi128ELi8ELi4ELi4ELi4ELb0ELb0EN7cutlass6half_tE19Flash_kernel_traitsILi64ELi128ELi128ELi8ES3_EELb0ELb0ELb0ELb0ELb0ELb1ELb0EEEvNS_16Flash_bwd_paramsE,"a",@progbits
	.sectionflags	@""
	.align	4
.nv.constant0._ZN5flash44flash_bwd_dq_dk_dv_loop_seqk_parallel_kernelI23Flash_bwd_kernel_traitsILi64ELi128ELi128ELi8ELi4ELi4ELi4ELb0ELb0EN7cutlass6half_tE19Flash_kernel_traitsILi64ELi128ELi128ELi8ES3_EELb0ELb0ELb0ELb0ELb0ELb1ELb0EEEvNS_16Flash_bwd_paramsE:
	.zero		1168


//--------------------- .nv.constant0._ZN5flash44flash_bwd_dq_dk_dv_loop_seqk_parallel_kernelI23Flash_bwd_kernel_traitsILi64ELi128ELi128ELi8ELi4ELi4ELi4ELb0ELb0EN7cutlass6half_tE19Flash_kernel_traitsILi64ELi128ELi128ELi8ES3_EELb0ELb0ELb0ELb0ELb0ELb0ELb0EEEvNS_16Flash_bwd_paramsE --------------------------
	.section	.nv.constant0._ZN5flash44flash_bwd_dq_dk_dv_loop_seqk_parallel_kernelI23Flash_bwd_kernel_traitsILi64ELi128ELi128ELi8ELi4ELi4ELi4ELb0ELb0EN7cutlass6half_tE19Flash_kernel_traitsILi64ELi128ELi128ELi8ES3_EELb0ELb0ELb0ELb0ELb0ELb0ELb0EEEvNS_16Flash_bwd_paramsE,"a",@progbits
	.sectionflags	@""
	.align	4
.nv.constant0._ZN5flash44flash_bwd_dq_dk_dv_loop_seqk_parallel_kernelI23Flash_bwd_kernel_traitsILi64ELi128ELi128ELi8ELi4ELi4ELi4ELb0ELb0EN7cutlass6half_tE19Flash_kernel_traitsILi64ELi128ELi128ELi8ES3_EELb0ELb0ELb0ELb0ELb0ELb0ELb0EEEvNS_16Flash_bwd_paramsE:
	.zero		1168


//--------------------- .nv.constant0._ZN5flash44flash_bwd_dq_dk_dv_loop_seqk_parallel_kernelI23Flash_bwd_kernel_traitsILi64ELi128ELi128ELi8ELi4ELi4ELi4ELb0ELb0EN7cutlass6half_tE19Flash_kernel_traitsILi64ELi128ELi128ELi8ES3_EELb0ELb0ELb1ELb0ELb0ELb0ELb0EEEvNS_16Flash_bwd_paramsE --------------------------
	.section	.nv.constant0._ZN5flash44flash_bwd_dq_dk_dv_loop_seqk_parallel_kernelI23Flash_bwd_kernel_traitsILi64ELi128ELi128ELi8ELi4ELi4ELi4ELb0ELb0EN7cutlass6half_tE19Flash_kernel_traitsILi64ELi128ELi128ELi8ES3_EELb0ELb0ELb1ELb0ELb0ELb0ELb0EEEvNS_16Flash_bwd_paramsE,"a",@progbits
	.sectionflags	@""
	.align	4
.nv.constant0._ZN5flash44flash_bwd_dq_dk_dv_loop_seqk_parallel_kernelI23Flash_bwd_kernel_traitsILi64ELi128ELi128ELi8ELi4ELi4ELi4ELb0ELb0EN7cutlass6half_tE19Flash_kernel_traitsILi64ELi128ELi128ELi8ES3_EELb0ELb0ELb1ELb0ELb0ELb0ELb0EEEvNS_16Flash_bwd_paramsE:
	.zero		1168


//--------------------- .nv.constant0._ZN5flash44flash_bwd_dq_dk_dv_loop_seqk_parallel_kernelI23Flash_bwd_kernel_traitsILi64ELi128ELi128ELi8ELi4ELi4ELi4ELb0ELb0EN7cutlass6half_tE19Flash_kernel_traitsILi64ELi128ELi128ELi8ES3_EELb0ELb0ELb0ELb0ELb1ELb1ELb0EEEvNS_16Flash_bwd_paramsE --------------------------
	.section	.nv.constant0._ZN5flash44flash_bwd_dq_dk_dv_loop_seqk_parallel_kernelI23Flash_bwd_kernel_traitsILi64ELi128ELi128ELi8ELi4ELi4ELi4ELb0ELb0EN7cutlass6half_tE19Flash_kernel_traitsILi64ELi128ELi128ELi8ES3_EELb0ELb0ELb0ELb0ELb1ELb1ELb0EEEvNS_16Flash_bwd_paramsE,"a",@progbits
	.sectionflags	@""
	.align	4
.nv.constant0._ZN5flash44flash_bwd_dq_dk_dv_loop_seqk_parallel_kernelI23Flash_bwd_kernel_traitsILi64ELi128ELi128ELi8ELi4ELi4ELi4ELb0ELb0EN7cutlass6half_tE19Flash_kernel_traitsILi64ELi128ELi128ELi8ES3_EELb0ELb0ELb0ELb0ELb1ELb1ELb0EEEvNS_16Flash_bwd_paramsE:
	.zero		1168


//--------------------- .nv.constant0._ZN5flash44flash_bwd_dq_dk_dv_loop_seqk_parallel_kernelI23Flash_bwd_kernel_traitsILi64ELi128ELi128ELi8ELi4ELi4ELi4ELb0ELb0EN7cutlass6half_tE19Flash_kernel_traitsILi64ELi128ELi128ELi8ES3_EELb0ELb0ELb0ELb1ELb0ELb0ELb0EEEvNS_16Flash_bwd_paramsE --------------------------
	.section	.nv.constant0._ZN5flash44flash_bwd_dq_dk_dv_loop_seqk_parallel_kernelI23Flash_bwd_kernel_traitsILi64ELi128ELi128ELi8ELi4ELi4ELi4ELb0ELb0EN7cutlass6half_tE19Flash_kernel_traitsILi64ELi128ELi128ELi8ES3_EELb0ELb0ELb0ELb1ELb0ELb0ELb0EEEvNS_16Flash_bwd_paramsE,"a",@progbits
	.sectionflags	@""
	.align	4
.nv.constant0._ZN5flash44flash_bwd_dq_dk_dv_loop_seqk_parallel_kernelI23Flash_bwd_kernel_traitsILi64ELi128ELi128ELi8ELi4ELi4ELi4ELb0ELb0EN7cutlass6half_tE19Flash_kernel_traitsILi64ELi128ELi128ELi8ES3_EELb0ELb0ELb0ELb1ELb0ELb0ELb0EEEvNS_16Flash_bwd_paramsE:
	.zero		1168


//--------------------- .nv.constant0._ZN5flash44flash_bwd_dq_dk_dv_loop_seqk_parallel_kernelI23Flash_bwd_kernel_traitsILi64ELi128ELi128ELi8ELi4ELi4ELi4ELb0ELb0EN7cutlass6half_tE19Flash_kernel_traitsILi64ELi128ELi128ELi8ES3_EELb0ELb0ELb1ELb0ELb0ELb1ELb0EEEvNS_16Flash_bwd_paramsE --------------------------
	.section	.nv.constant0._ZN5flash44flash_bwd_dq_dk_dv_loop_seqk_parallel_kernelI23Flash_bwd_kernel_traitsILi64ELi128ELi128ELi8ELi4ELi4ELi4ELb0ELb0EN7cutlass6half_tE19Flash_kernel_traitsILi64ELi128ELi128ELi8ES3_EELb0ELb0ELb1ELb0ELb0ELb1ELb0EEEvNS_16Flash_bwd_paramsE,"a",@progbits
	.sectionflags	@""
	.align	4
.nv.constant0._ZN5flash44flash_bwd_dq_dk_dv_loop_seqk_parallel_kernelI23Flash_bwd_kernel_traitsILi64ELi128ELi128ELi8ELi4ELi4ELi4ELb0ELb0EN7cutlass6half_tE19Flash_kernel_traitsILi64ELi128ELi128ELi8ES3_EELb0ELb0ELb1ELb0ELb0ELb1ELb0EEEvNS_16Flash_bwd_paramsE:
	.zero		1168


//--------------------- .nv.constant0._ZN5flash44flash_bwd_dq_dk_dv_loop_seqk_parallel_kernelI23Flash_bwd_kernel_traitsILi64ELi128ELi128ELi8ELi4ELi4ELi4ELb0ELb0EN7cutlass6half_tE19Flash_kernel_traitsILi64ELi128ELi128ELi8ES3_EELb0ELb0ELb1ELb1ELb0ELb0ELb0EEEvNS_16Flash_bwd_paramsE --------------------------
	.section	.nv.constant0._ZN5flash44flash_bwd_dq_dk_dv_loop_seqk_parallel_kernelI23Flash_bwd_kernel_traitsILi64ELi128ELi128ELi8ELi4ELi4ELi4ELb0ELb0EN7cutlass6half_tE19Flash_kernel_traitsILi64ELi128ELi128ELi8ES3_EELb0ELb0ELb1ELb1ELb0ELb0ELb0EEEvNS_16Flash_bwd_paramsE,"a",@progbits
	.sectionflags	@""
	.align	4
.nv.constant0._ZN5flash44flash_bwd_dq_dk_dv_loop_seqk_parallel_kernelI23Flash_bwd_kernel_traitsILi64ELi128ELi128ELi8ELi4ELi4ELi4ELb0ELb0EN7cutlass6half_tE19Flash_kernel_traitsILi64ELi128ELi128ELi8ES3_EELb0ELb0ELb1ELb1ELb0ELb0ELb0EEEvNS_16Flash_bwd_paramsE:
	.zero		1168


//--------------------- .nv.constant0._ZN5flash27flash_bwd_convert_dq_kernelI23Flash_bwd_kernel_traitsILi64ELi64ELi128ELi8ELi2ELi4ELi4ELb1ELb0EN7cutlass6half_tE19Flash_kernel_traitsILi64ELi64ELi128ELi8ES3_EEEEvNS_16Flash_bwd_paramsEi --------------------------
	.section	.nv.constant0._ZN5flash27flash_bwd_convert_dq_kernelI23Flash_bwd_kernel_traitsILi64ELi64ELi128ELi8ELi2ELi4ELi4ELb1ELb0EN7cutlass6half_tE19Flash_kernel_traitsILi64ELi64ELi128ELi8ES3_EEEEvNS_16Flash_bwd_paramsEi,"a",@progbits
	.sectionflags	@""
	.align	4
.nv.constant0._ZN5flash27flash_bwd_convert_dq_kernelI23Flash_bwd_kernel_traitsILi64ELi64ELi128ELi8ELi2ELi4ELi4ELb1ELb0EN7cutlass6half_tE19Flash_kernel_traitsILi64ELi64ELi128ELi8ES3_EEEEvNS_16Flash_bwd_paramsEi:
	.zero		1172


//--------------------- .nv.constant0._ZN5flash44flash_bwd_dq_dk_dv_loop_seqk_parallel_kernelI23Flash_bwd_kernel_traitsILi64ELi64ELi128ELi8ELi2ELi4ELi4ELb1ELb0EN7cutlass6half_tE19Flash_kernel_traitsILi64ELi64ELi128ELi8ES3_EELb1ELb0ELb0ELb0ELb0ELb1ELb0EEEvNS_16Flash_bwd_paramsE --------------------------
	.section	.nv.constant0._ZN5flash44flash_bwd_dq_dk_dv_loop_seqk_parallel_kernelI23Flash_bwd_kernel_traitsILi64ELi64ELi128ELi8ELi2ELi4ELi4ELb1ELb0EN7cutlass6half_tE19Flash_kernel_traitsILi64ELi64ELi128ELi8ES3_EELb1ELb0ELb0ELb0ELb0ELb1ELb0EEEvNS_16Flash_bwd_paramsE,"a",@progbits
	.sectionflags	@""
	.align	4
.nv.constant0._ZN5flash44flash_bwd_dq_dk_dv_loop_seqk_parallel_kernelI23Flash_bwd_kernel_traitsILi64ELi64ELi128ELi8ELi2ELi4ELi4ELb1ELb0EN7cutlass6half_tE19Flash_kernel_traitsILi64ELi64ELi128ELi8ES3_EELb1ELb0ELb0ELb0ELb0ELb1ELb0EEEvNS_16Flash_bwd_paramsE:
	.zero		1168


//--------------------- .nv.constant0._ZN5flash44flash_bwd_dq_dk_dv_loop_seqk_parallel_kernelI23Flash_bwd_kernel_traitsILi64ELi64ELi128ELi8ELi2ELi4ELi4ELb1ELb0EN7cutlass6half_tE19Flash_kernel_traitsILi64ELi64ELi128ELi8ES3_EELb0ELb0ELb0ELb0ELb0ELb1ELb1EEEvNS_16Flash_bwd_paramsE --------------------------
	.section	.nv.constant0._ZN5flash44flash_bwd_dq_dk_dv_loop_seqk_parallel_kernelI23Flash_bwd_kernel_traitsILi64ELi64ELi128ELi8ELi2ELi4ELi4ELb1ELb0EN7cutlass6half_tE19Flash_kernel_traitsILi64ELi64ELi128ELi8ES3_EELb0ELb0ELb0ELb0ELb0ELb1ELb1EEEvNS_16Flash_bwd_paramsE,"a",@progbits
	.sectionflags	@""
	.align	4
.nv.constant0._ZN5flash44flash_bwd_dq_dk_dv_loop_seqk_parallel_kernelI23Flash_bwd_kernel_traitsILi64ELi64ELi128ELi8ELi2ELi4ELi4ELb1ELb0EN7cutlass6half_tE19Flash_kernel_traitsILi64ELi64ELi128ELi8ES3_EELb0ELb0ELb0ELb0ELb0ELb1ELb1EEEvNS_16Flash_bwd_paramsE:
	.zero		1168


//--------------------- .nv.constant0._ZN5flash44flash_bwd_dq_dk_dv_loop_seqk_parallel_kernelI23Flash_bwd_kernel_traitsILi64ELi64ELi128ELi8ELi2ELi4ELi4ELb1ELb0EN7cutlass6half_tE19Flash_kernel_traitsILi64ELi64ELi128ELi8ES3_EELb1ELb0ELb0ELb0ELb0ELb0ELb0EEEvNS_16Flash_bwd_paramsE --------------------------
	.section	.nv.constant0._ZN5flash44flash_bwd_dq_dk_dv_loop_seqk_parallel_kernelI23Flash_bwd_kernel_traitsILi64ELi64ELi128ELi8ELi2ELi4ELi4ELb1ELb0EN7cutlass6half_tE19Flash_kernel_traitsILi64ELi64ELi128ELi8ES3_EELb1ELb0ELb0ELb0ELb0ELb0ELb0EEEvNS_16Flash_bwd_paramsE,"a",@progbits
	.sectionflags	@""
	.align	4
.nv.constant0._ZN5flash44flash_bwd_dq_dk_dv_loop_seqk_parallel_kernelI23Flash_bwd_kernel_traitsILi64ELi64ELi128ELi8ELi2ELi4ELi4ELb1ELb0EN7cutlass6half_tE19Flash_kernel_traitsILi64ELi64ELi128ELi8ES3_EELb1ELb0ELb0ELb0ELb0ELb0ELb0EEEvNS_16Flash_bwd_paramsE:
	.zero		1168


//--------------------- .nv.constant0._ZN5flash44flash_bwd_dq_dk_dv_loop_seqk_parallel_kernelI23Flash_bwd_kernel_traitsILi64ELi64ELi128ELi8ELi2ELi4ELi4ELb1ELb0EN7cutlass6half_tE19Flash_kernel_traitsILi64ELi64ELi128ELi8ES3_EELb0ELb0ELb0ELb0ELb0ELb0ELb1EEEvNS_16Flash_bwd_paramsE --------------------------
	.section	.nv.constant0._ZN5flash44flash_bwd_dq_dk_dv_loop_seqk_parallel_kernelI23Flash_bwd_kernel_traitsILi64ELi64ELi128ELi8ELi2ELi4ELi4ELb1ELb0EN7cutlass6half_tE19Flash_kernel_traitsILi64ELi64ELi128ELi8ES3_EELb0ELb0ELb0ELb0ELb0ELb0ELb1EEEvNS_16Flash_bwd_paramsE,"a",@progbits
	.sectionflags	@""
	.align	4
.nv.constant0._ZN5flash44flash_bwd_dq_dk_dv_loop_seqk_parallel_kernelI23Flash_bwd_kernel_traitsILi64ELi64ELi128ELi8ELi2ELi4ELi4ELb1ELb0EN7cutlass6half_tE19Flash_kernel_traitsILi64ELi64ELi128ELi8ES3_EELb0ELb0ELb0ELb0ELb0ELb0ELb1EEEvNS_16Flash_bwd_paramsE:
	.zero		1168


//--------------------- .nv.constant0._ZN5flash44flash_bwd_dq_dk_dv_loop_seqk_parallel_kernelI23Flash_bwd_kernel_traitsILi64ELi64ELi128ELi8ELi2ELi4ELi4ELb1ELb0EN7cutlass6half_tE19Flash_kernel_traitsILi64ELi64ELi128ELi8ES3_EELb1ELb0ELb1ELb0ELb0ELb0ELb0EEEvNS_16Flash_bwd_paramsE --------------------------
	.section	.nv.constant0._ZN5flash44flash_bwd_dq_dk_dv_loop_seqk_parallel_kernelI23Flash_bwd_kernel_traitsILi64ELi64ELi128ELi8ELi2ELi4ELi4ELb1ELb0EN7cutlass6half_tE19Flash_kernel_traitsILi64ELi64ELi128ELi8ES3_EELb1ELb0ELb1ELb0ELb0ELb0ELb0EEEvNS_16Flash_bwd_paramsE,"a",@progbits
	.sectionflags	@""
	.align	4
.nv.constant0._ZN5flash44flash_bwd_dq_dk_dv_loop_seqk_parallel_kernelI23Flash_bwd_kernel_traitsILi64ELi64ELi128ELi8ELi2ELi4ELi4ELb1ELb0EN7cutlass6half_tE19Flash_kernel_traitsILi64ELi64ELi128ELi8ES3_EELb1ELb0ELb1ELb0ELb0ELb0ELb0EEEvNS_16Flash_bwd_paramsE:
	.zero		1168


//--------------------- .nv.constant0._ZN5flash44flash_bwd_dq_dk_dv_loop_seqk_parallel_kernelI23Flash_bwd_kernel_traitsILi64ELi64ELi128ELi8ELi2ELi4ELi4ELb1ELb0EN7cutlass6half_tE19Flash_kernel_traitsILi64ELi64ELi128ELi8ES3_EELb0ELb0ELb1ELb0ELb0ELb0ELb1EEEvNS_16Flash_bwd_paramsE --------------------------
	.section	.nv.constant0._ZN5flash44flash_bwd_dq_dk_dv_loop_seqk_parallel_kernelI23Flash_bwd_kernel_traitsILi64ELi64ELi128ELi8ELi2ELi4ELi4ELb1ELb0EN7cutlass6half_tE19Flash_kernel_traitsILi64ELi64ELi128ELi8ES3_EELb0ELb0ELb1ELb0ELb0ELb0ELb1EEEvNS_16Flash_bwd_paramsE,"a",@progbits
	.sectionflags	@""
	.align	4
.nv.constant0._ZN5flash44flash_bwd_dq_dk_dv_loop_seqk_parallel_kernelI23Flash_bwd_kernel_traitsILi64ELi64ELi128ELi8ELi2ELi4ELi4ELb1ELb0EN7cutlass6half_tE19Flash_kernel_traitsILi64ELi64ELi128ELi8ES3_EELb0ELb0ELb1ELb0ELb0ELb0ELb1EEEvNS_16Flash_bwd_paramsE:
	.zero		1168


//--------------------- .nv.constant0._ZN5flash44flash_bwd_dq_dk_dv_loop_seqk_parallel_kernelI23Flash_bwd_kernel_traitsILi64ELi64ELi128ELi8ELi2ELi4ELi4ELb1ELb0EN7cutlass6half_tE19Flash_kernel_traitsILi64ELi64ELi128ELi8ES3_EELb1ELb0ELb0ELb0ELb1ELb1ELb0EEEvNS_16Flash_bwd_paramsE --------------------------
	.section	.nv.constant0._ZN5flash44flash_bwd_dq_dk_dv_loop_seqk_parallel_kernelI23Flash_bwd_kernel_traitsILi64ELi64ELi128ELi8ELi2ELi4ELi4ELb1ELb0EN7cutlass6half_tE19Flash_kernel_traitsILi64ELi64ELi128ELi8ES3_EELb1ELb0ELb0ELb0ELb1ELb1ELb0EEEvNS_16Flash_bwd_paramsE,"a",@progbits
	.sectionflags	@""
	.align	4
.nv.constant0._ZN5flash44flash_bwd_dq_dk_dv_loop_seqk_parallel_kernelI23Flash_bwd_kernel_traitsILi64ELi64ELi128ELi8ELi2ELi4ELi4ELb1ELb0EN7cutlass6half_tE19Flash_kernel_traitsILi64ELi64ELi128ELi8ES3_EELb1ELb0ELb0ELb0ELb1ELb1ELb0EEEvNS_16Flash_bwd_paramsE:
	.zero		1168


//--------------------- .nv.constant0._ZN5flash44flash_bwd_dq_dk_dv_loop_seqk_parallel_kernelI23Flash_bwd_kernel_traitsILi64ELi64ELi128ELi8ELi2ELi4ELi4ELb1ELb0EN7cutlass6half_tE19Flash_kernel_traitsILi64ELi64ELi128ELi8ES3_EELb0ELb0ELb0ELb0ELb1ELb1ELb1EEEvNS_16Flash_bwd_paramsE --------------------------
	.section	.nv.constant0._ZN5flash44flash_bwd_dq_dk_dv_loop_seqk_parallel_kernelI23Flash_bwd_kernel_traitsILi64ELi64ELi128ELi8ELi2ELi4ELi4ELb1ELb0EN7cutlass6half_tE19Flash_kernel_traitsILi64ELi64ELi128ELi8ES3_EELb0ELb0ELb0ELb0ELb1ELb1ELb1EEEvNS_16Flash_bwd_paramsE,"a",@progbits
	.sectionflags	@""
	.align	4
.nv.constant0._ZN5flash44flash_bwd_dq_dk_dv_loop_seqk_parallel_kernelI23Flash_bwd_kernel_traitsILi64ELi64ELi128ELi8ELi2ELi4ELi4ELb1ELb0EN7cutlass6half_tE19Flash_kernel_traitsILi64ELi64ELi128ELi8ES3_EELb0ELb0ELb0ELb0ELb1ELb1ELb1EEEvNS_16Flash_bwd_paramsE:
	.zero		1168


//--------------------- .nv.constant0._ZN5flash44flash_bwd_dq_dk_dv_loop_seqk_parallel_kernelI23Flash_bwd_kernel_traitsILi64ELi64ELi128ELi8ELi2ELi4ELi4ELb1ELb0EN7cutlass6half_tE19Flash_kernel_traitsILi64ELi64ELi128ELi8ES3_EELb1ELb0ELb0ELb1ELb0ELb0ELb0EEEvNS_16Flash_bwd_paramsE --------------------------
	.section	.nv.constant0._ZN5flash44flash_bwd_dq_dk_dv_loop_seqk_parallel_kernelI23Flash_bwd_kernel_traitsILi64ELi64ELi128ELi8ELi2ELi4ELi4ELb1ELb0EN7cutlass6half_tE19Flash_kernel_traitsILi64ELi64ELi128ELi8ES3_EELb1ELb0ELb0ELb1ELb0ELb0ELb0EEEvNS_16Flash_bwd_paramsE,"a",@progbits
	.sectionflags	@""
	.align	4
.nv.constant0._ZN5flash44flash_bwd_dq_dk_dv_loop_seqk_parallel_kernelI23Flash_bwd_kernel_traitsILi64ELi64ELi128ELi8ELi2ELi4ELi4ELb1ELb0EN7cutlass6half_tE19Flash_kernel_traitsILi64ELi64ELi128ELi8ES3_EELb1ELb0ELb0ELb1ELb0ELb0ELb0EEEvNS_16Flash_bwd_paramsE:
	.zero		1168


//--------------------- .nv.constant0._ZN5flash44flash_bwd_dq_dk_dv_loop_seqk_parallel_kernelI23Flash_bwd_kernel_traitsILi64ELi64ELi128ELi8ELi2ELi4ELi4ELb1ELb0EN7cutlass6half_tE19Flash_kernel_traitsILi64ELi64ELi128ELi8ES3_EELb0ELb0ELb0ELb1ELb0ELb0ELb1EEEvNS_16Flash_bwd_paramsE --------------------------
	.section	.nv.constant0._ZN5flash44flash_bwd_dq_dk_dv_loop_seqk_parallel_kernelI23Flash_bwd_kernel_traitsILi64ELi64ELi128ELi8ELi2ELi4ELi4ELb1ELb0EN7cutlass6half_tE19Flash_kernel_traitsILi64ELi64ELi128ELi8ES3_EELb0ELb0ELb0ELb1ELb0ELb0ELb1EEEvNS_16Flash_bwd_paramsE,"a",@progbits
	.sectionflags	@""
	.align	4
.nv.constant0._ZN5flash44flash_bwd_dq_dk_dv_loop_seqk_parallel_kernelI23Flash_bwd_kernel_traitsILi64ELi64ELi128ELi8ELi2ELi4ELi4ELb1ELb0EN7cutlass6half_tE19Flash_kernel_traitsILi64ELi64ELi128ELi8ES3_EELb0ELb0ELb0ELb1ELb0ELb0ELb1EEEvNS_16Flash_bwd_paramsE:
	.zero		1168


//--------------------- .nv.constant0._ZN5flash44flash_bwd_dq_dk_dv_loop_seqk_parallel_kernelI23Flash_bwd_kernel_traitsILi64ELi64ELi128ELi8ELi2ELi4ELi4ELb1ELb0EN7cutlass6half_tE19Flash_kernel_traitsILi64ELi64ELi128ELi8ES3_EELb1ELb0ELb1ELb0ELb0ELb1ELb0EEEvNS_16Flash_bwd_paramsE --------------------------
	.section	.nv.constant0._ZN5flash44flash_bwd_dq_dk_dv_loop_seqk_parallel_kernelI23Flash_bwd_kernel_traitsILi64ELi64ELi128ELi8ELi2ELi4ELi4ELb1ELb0EN7cutlass6half_tE19Flash_kernel_traitsILi64ELi64ELi128ELi8ES3_EELb1ELb0ELb1ELb0ELb0ELb1ELb0EEEvNS_16Flash_bwd_paramsE,"a",@progbits
	.sectionflags	@""
	.align	4
.nv.constant0._ZN5flash44flash_bwd_dq_dk_dv_loop_seqk_parallel_kernelI23Flash_bwd_kernel_traitsILi64ELi64ELi128ELi8ELi2ELi4ELi4ELb1ELb0EN7cutlass6half_tE19Flash_kernel_traitsILi64ELi64ELi128ELi8ES3_EELb1ELb0ELb1ELb0ELb0ELb1ELb0EEEvNS_16Flash_bwd_paramsE:
	.zero		1168


//--------------------- .nv.constant0._ZN5flash44flash_bwd_dq_dk_dv_loop_seqk_parallel_kernelI23Flash_bwd_kernel_traitsILi64ELi64ELi128ELi8ELi2ELi4ELi4ELb1ELb0EN7cutlass6half_tE19Flash_kernel_traitsILi64ELi64ELi128ELi8ES3_EELb0ELb0ELb1ELb0ELb0ELb1ELb1EEEvNS_16Flash_bwd_paramsE --------------------------
	.section	.nv.constant0._ZN5flash44flash_bwd_dq_dk_dv_loop_seqk_parallel_kernelI23Flash_bwd_kernel_traitsILi64ELi64ELi128ELi8ELi2ELi4ELi4ELb1ELb0EN7cutlass6half_tE19Flash_kernel_traitsILi64ELi64ELi128ELi8ES3_EELb0ELb0ELb1ELb0ELb0ELb1ELb1EEEvNS_16Flash_bwd_paramsE,"a",@progbits
	.sectionflags	@""
	.align	4
.nv.constant0._ZN5flash44flash_bwd_dq_dk_dv_loop_seqk_parallel_kernelI23Flash_bwd_kernel_traitsILi64ELi64ELi128ELi8ELi2ELi4ELi4ELb1ELb0EN7cutlass6half_tE19Flash_kernel_traitsILi64ELi64ELi128ELi8ES3_EELb0ELb0ELb1ELb0ELb0ELb1ELb1EEEvNS_16Flash_bwd_paramsE:
	.zero		1168


//--------------------- .nv.constant0._ZN5flash44flash_bwd_dq_dk_dv_loop_seqk_parallel_kernelI23Flash_bwd_kernel_traitsILi64ELi64ELi128ELi8ELi2ELi4ELi4ELb1ELb0EN7cutlass6half_tE19Flash_kernel_traitsILi64ELi64ELi128ELi8ES3_EELb1ELb0ELb1ELb1ELb0ELb0ELb0EEEvNS_16Flash_bwd_paramsE --------------------------
	.section	.nv.constant0._ZN5flash44flash_bwd_dq_dk_dv_loop_seqk_parallel_kernelI23Flash_bwd_kernel_traitsILi64ELi64ELi128ELi8ELi2ELi4ELi4ELb1ELb0EN7cutlass6half_tE19Flash_kernel_traitsILi64ELi64ELi128ELi8ES3_EELb1ELb0ELb1ELb1ELb0ELb0ELb0EEEvNS_16Flash_bwd_paramsE,"a",@progbits
	.sectionflags	@""
	.align	4
.nv.constant0._ZN5flash44flash_bwd_dq_dk_dv_loop_seqk_parallel_kernelI23Flash_bwd_kernel_traitsILi64ELi64ELi128ELi8ELi2ELi4ELi4ELb1ELb0EN7cutlass6half_tE19Flash_kernel_traitsILi64ELi64ELi128ELi8ES3_EELb1ELb0ELb1ELb1ELb0ELb0ELb0EEEvNS_16Flash_bwd_paramsE:
	.zero		1168


//--------------------- .nv.constant0._ZN5flash44flash_bwd_dq_dk_dv_loop_seqk_parallel_kernelI23Flash_bwd_kernel_traitsILi64ELi64ELi128ELi8ELi2ELi4ELi4ELb1ELb0EN7cutlass6half_tE19Flash_kernel_traitsILi64ELi64ELi128ELi8ES3_EELb0ELb0ELb1ELb1ELb0ELb0ELb1EEEvNS_16Flash_bwd_paramsE --------------------------
	.section	.nv.constant0._ZN5flash44flash_bwd_dq_dk_dv_loop_seqk_parallel_kernelI23Flash_bwd_kernel_traitsILi64ELi64ELi128ELi8ELi2ELi4ELi4ELb1ELb0EN7cutlass6half_tE19Flash_kernel_traitsILi64ELi64ELi128ELi8ES3_EELb0ELb0ELb1ELb1ELb0ELb0ELb1EEEvNS_16Flash_bwd_paramsE,"a",@progbits
	.sectionflags	@""
	.align	4
.nv.constant0._ZN5flash44flash_bwd_dq_dk_dv_loop_seqk_parallel_kernelI23Flash_bwd_kernel_traitsILi64ELi64ELi128ELi8ELi2ELi4ELi4ELb1ELb0EN7cutlass6half_tE19Flash_kernel_traitsILi64ELi64ELi128ELi8ES3_EELb0ELb0ELb1ELb1ELb0ELb0ELb1EEEvNS_16Flash_bwd_paramsE:
	.zero		1168


//--------------------- .nv.constant0._ZN5flash25flash_bwd_dot_do_o_kernelILb0E23Flash_bwd_kernel_traitsILi64ELi64ELi128ELi8ELi2ELi4ELi4ELb1ELb0EN7cutlass6half_tE19Flash_kernel_traitsILi64ELi64ELi128ELi8ES3_EEEEvNS_16Flash_bwd_paramsE --------------------------
	.section	.nv.constant0._ZN5flash25flash_bwd_dot_do_o_kernelILb0E23Flash_bwd_kernel_traitsILi64ELi64ELi128ELi8ELi2ELi4ELi4ELb1ELb0EN7cutlass6half_tE19Flash_kernel_traitsILi64ELi64ELi128ELi8ES3_EEEEvNS_16Flash_bwd_paramsE,"a",@progbits
	.sectionflags	@""
	.align	4
.nv.constant0._ZN5flash25flash_bwd_dot_do_o_kernelILb0E23Flash_bwd_kernel_traitsILi64ELi64ELi128ELi8ELi2ELi4ELi4ELb1ELb0EN7cutlass6half_tE19Flash_kernel_traitsILi64ELi64ELi128ELi8ES3_EEEEvNS_16Flash_bwd_paramsE:
	.zero		1168


//--------------------- .nv.constant0._ZN5flash25flash_bwd_dot_do_o_kernelILb1E23Flash_bwd_kernel_traitsILi64ELi64ELi128ELi8ELi2ELi4ELi4ELb1ELb0EN7cutlass6half_tE19Flash_kernel_traitsILi64ELi64ELi128ELi8ES3_EEEEvNS_16Flash_bwd_paramsE --------------------------
	.section	.nv.constant0._ZN5flash25flash_bwd_dot_do_o_kernelILb1E23Flash_bwd_kernel_traitsILi64ELi64ELi128ELi8ELi2ELi4ELi4ELb1ELb0EN7cutlass6half_tE19Flash_kernel_traitsILi64ELi64ELi128ELi8ES3_EEEEvNS_16Flash_bwd_paramsE,"a",@progbits
	.sectionflags	@""
	.align	4
.nv.constant0._ZN5flash25flash_bwd_dot_do_o_kernelILb1E23Flash_bwd_kernel_traitsILi64ELi64ELi128ELi8ELi2ELi4ELi4ELb1ELb0EN7cutlass6half_tE19Flash_kernel_traitsILi64ELi64ELi128ELi8ES3_EEEEvNS_16Flash_bwd_paramsE:
	.zero		1168


//--------------------- .nv.constant0._ZN5flash27flash_bwd_convert_dq_kernelI23Flash_bwd_kernel_traitsILi64ELi128ELi128ELi8ELi4ELi4ELi4ELb0ELb0EN7cutlass6half_tE19Flash_kernel_traitsILi64ELi128ELi128ELi8ES3_EEEEvNS_16Flash_bwd_paramsEi --------------------------
	.section	.nv.constant0._ZN5flash27flash_bwd_convert_dq_kernelI23Flash_bwd_kernel_traitsILi64ELi128ELi128ELi8ELi4ELi4ELi4ELb0ELb0EN7cutlass6half_tE19Flash_kernel_traitsILi64ELi128ELi128ELi8ES3_EEEEvNS_16Flash_bwd_paramsEi,"a",@progbits
	.sectionflags	@""
	.align	4
.nv.constant0._ZN5flash27flash_bwd_convert_dq_kernelI23Flash_bwd_kernel_traitsILi64ELi128ELi128ELi8ELi4ELi4ELi4ELb0ELb0EN7cutlass6half_tE19Flash_kernel_traitsILi64ELi128ELi128ELi8ES3_EEEEvNS_16Flash_bwd_paramsEi:
	.zero		1172


//--------------------- .nv.constant0._ZN5flash44flash_bwd_dq_dk_dv_loop_seqk_parallel_kernelI23Flash_bwd_kernel_traitsILi64ELi128ELi128ELi8ELi4ELi4ELi4ELb0ELb0EN7cutlass6half_tE19Flash_kernel_traitsILi64ELi128ELi128ELi8ES3_EELb1ELb0ELb0ELb0ELb0ELb1ELb0EEEvNS_16Flash_bwd_paramsE --------------------------
	.section	.nv.constant0._ZN5flash44flash_bwd_dq_dk_dv_loop_seqk_parallel_kernelI23Flash_bwd_kernel_traitsILi64ELi128ELi128ELi8ELi4ELi4ELi4ELb0ELb0EN7cutlass6half_tE19Flash_kernel_traitsILi64ELi128ELi128ELi8ES3_EELb1ELb0ELb0ELb0ELb0ELb1ELb0EEEvNS_16Flash_bwd_paramsE,"a",@progbits
	.sectionflags	@""
	.align	4
.nv.constant0._ZN5flash44flash_bwd_dq_dk_dv_loop_seqk_parallel_kernelI23Flash_bwd_kernel_traitsILi64ELi128ELi128ELi8ELi4ELi4ELi4ELb0ELb0EN7cutlass6half_tE19Flash_kernel_traitsILi64ELi128ELi128ELi8ES3_EELb1ELb0ELb0ELb0ELb0ELb1ELb0EEEvNS_16Flash_bwd_paramsE:
	.zero		1168


//--------------------- .nv.constant0._ZN5flash44flash_bwd_dq_dk_dv_loop_seqk_parallel_kernelI23Flash_bwd_kernel_traitsILi64ELi128ELi128ELi8ELi4ELi4ELi4ELb0ELb0EN7cutlass6half_tE19Flash_kernel_traitsILi64ELi128ELi128ELi8ES3_EELb0ELb0ELb0ELb0ELb0ELb1ELb1EEEvNS_16Flash_bwd_paramsE --------------------------
	.section	.nv.constant0._ZN5flash44flash_bwd_dq_dk_dv_loop_seqk_parallel_kernelI23Flash_bwd_kernel_traitsILi64ELi128ELi128ELi8ELi4ELi4ELi4ELb0ELb0EN7cutlass6half_tE19Flash_kernel_traitsILi64ELi128ELi128ELi8ES3_EELb0ELb0ELb0ELb0ELb0ELb1ELb1EEEvNS_16Flash_bwd_paramsE,"a",@progbits
	.sectionflags	@""
	.align	4
.nv.constant0._ZN5flash44flash_bwd_dq_dk_dv_loop_seqk_parallel_kernelI23Flash_bwd_kernel_traitsILi64ELi128ELi128ELi8ELi4ELi4ELi4ELb0ELb0EN7cutlass6half_tE19Flash_kernel_traitsILi64ELi128ELi128ELi8ES3_EELb0ELb0ELb0ELb0ELb0ELb1ELb1EEEvNS_16Flash_bwd_paramsE:
	.zero		1168


//--------------------- .nv.constant0._ZN5flash44flash_bwd_dq_dk_dv_loop_seqk_parallel_kernelI23Flash_bwd_kernel_traitsILi64ELi128ELi128ELi8ELi4ELi4ELi4ELb0ELb0EN7cutlass6half_tE19Flash_kernel_traitsILi64ELi128ELi128ELi8ES3_EELb1ELb0ELb0ELb0ELb0ELb0ELb0EEEvNS_16Flash_bwd_paramsE --------------------------
	.section	.nv.constant0._ZN5flash44flash_bwd_dq_dk_dv_loop_seqk_parallel_kernelI23Flash_bwd_kernel_traitsILi64ELi128ELi128ELi8ELi4ELi4ELi4ELb0ELb0EN7cutlass6half_tE19Flash_kernel_traitsILi64ELi128ELi128ELi8ES3_EELb1ELb0ELb0ELb0ELb0ELb0ELb0EEEvNS_16Flash_bwd_paramsE,"a",@progbits
	.sectionflags	@""
	.align	4
.nv.constant0._ZN5flash44flash_bwd_dq_dk_dv_loop_seqk_parallel_kernelI23Flash_bwd_kernel_traitsILi64ELi128ELi128ELi8ELi4ELi4ELi4ELb0ELb0EN7cutlass6half_tE19Flash_kernel_traitsILi64ELi128ELi128ELi8ES3_EELb1ELb0ELb0ELb0ELb0ELb0ELb0EEEvNS_16Flash_bwd_paramsE:
	.zero		1168


//--------------------- .nv.constant0._ZN5flash44flash_bwd_dq_dk_dv_loop_seqk_parallel_kernelI23Flash_bwd_kernel_traitsILi64ELi128ELi128ELi8ELi4ELi4ELi4ELb0ELb0EN7cutlass6half_tE19Flash_kernel_traitsILi64ELi128ELi128ELi8ES3_EELb0ELb0ELb0ELb0ELb0ELb0ELb1EEEvNS_16Flash_bwd_paramsE --------------------------
	.section	.nv.constant0._ZN5flash44flash_bwd_dq_dk_dv_loop_seqk_parallel_kernelI23Flash_bwd_kernel_traitsILi64ELi128ELi128ELi8ELi4ELi4ELi4ELb0ELb0EN7cutlass6half_tE19Flash_kernel_traitsILi64ELi128ELi128ELi8ES3_EELb0ELb0ELb0ELb0ELb0ELb0ELb1EEEvNS_16Flash_bwd_paramsE,"a",@progbits
	.sectionflags	@""
	.align	4
.nv.constant0._ZN5flash44flash_bwd_dq_dk_dv_loop_seqk_parallel_kernelI23Flash_bwd_kernel_traitsILi64ELi128ELi128ELi8ELi4ELi4ELi4ELb0ELb0EN7cutlass6half_tE19Flash_kernel_traitsILi64ELi128ELi128ELi8ES3_EELb0ELb0ELb0ELb0ELb0ELb0ELb1EEEvNS_16Flash_bwd_paramsE:
	.zero		1168


//--------------------- .nv.constant0._ZN5flash44flash_bwd_dq_dk_dv_loop_seqk_parallel_kernelI23Flash_bwd_kernel_traitsILi64ELi128ELi128ELi8ELi4ELi4ELi4ELb0ELb0EN7cutlass6half_tE19Flash_kernel_traitsILi64ELi128ELi128ELi8ES3_EELb1ELb0ELb1ELb0ELb0ELb0ELb0EEEvNS_16Flash_bwd_paramsE --------------------------
	.section	.nv.constant0._ZN5flash44flash_bwd_dq_dk_dv_loop_seqk_parallel_kernelI23Flash_bwd_kernel_traitsILi64ELi128ELi128ELi8ELi4ELi4ELi4ELb0ELb0EN7cutlass6half_tE19Flash_kernel_traitsILi64ELi128ELi128ELi8ES3_EELb1ELb0ELb1ELb0ELb0ELb0ELb0EEEvNS_16Flash_bwd_paramsE,"a",@progbits
	.sectionflags	@""
	.align	4
.nv.constant0._ZN5flash44flash_bwd_dq_dk_dv_loop_seqk_parallel_kernelI23Flash_bwd_kernel_traitsILi64ELi128ELi128ELi8ELi4ELi4ELi4ELb0ELb0EN7cutlass6half_tE19Flash_kernel_traitsILi64ELi128ELi128ELi8ES3_EELb1ELb0ELb1ELb0ELb0ELb0ELb0EEEvNS_16Flash_bwd_paramsE:
	.zero		1168


//--------------------- .nv.constant0._ZN5flash44flash_bwd_dq_dk_dv_loop_seqk_parallel_kernelI23Flash_bwd_kernel_traitsILi64ELi128ELi128ELi8ELi4ELi4ELi4ELb0ELb0EN7cutlass6half_tE19Flash_kernel_traitsILi64ELi128ELi128ELi8ES3_EELb0ELb0ELb1ELb0ELb0ELb0ELb1EEEvNS_16Flash_bwd_paramsE --------------------------
	.section	.nv.constant0._ZN5flash44flash_bwd_dq_dk_dv_loop_seqk_parallel_kernelI23Flash_bwd_kernel_traitsILi64ELi128ELi128ELi8ELi4ELi4ELi4ELb0ELb0EN7cutlass6half_tE19Flash_kernel_traitsILi64ELi128ELi128ELi8ES3_EELb0ELb0ELb1ELb0ELb0ELb0ELb1EEEvNS_16Flash_bwd_paramsE,"a",@progbits
	.sectionflags	@""
	.align	4
.nv.constant0._ZN5flash44flash_bwd_dq_dk_dv_loop_seqk_parallel_kernelI23Flash_bwd_kernel_traitsILi64ELi128ELi128ELi8ELi4ELi4ELi4ELb0ELb0EN7cutlass6half_tE19Flash_kernel_traitsILi64ELi128ELi128ELi8ES3_EELb0ELb0ELb1ELb0ELb0ELb0ELb1EEEvNS_16Flash_bwd_paramsE:
	.zero		1168


//--------------------- .nv.constant0._ZN5flash44flash_bwd_dq_dk_dv_loop_seqk_parallel_kernelI23Flash_bwd_kernel_traitsILi64ELi128ELi128ELi8ELi4ELi4ELi4ELb0ELb0EN7cutlass6half_tE19Flash_kernel_traitsILi64ELi128ELi128ELi8ES3_EELb1ELb0ELb0ELb0ELb1ELb1ELb0EEEvNS_16Flash_bwd_paramsE --------------------------
	.section	.nv.constant0._ZN5flash44flash_bwd_dq_dk_dv_loop_seqk_parallel_kernelI23Flash_bwd_kernel_traitsILi64ELi128ELi128ELi8ELi4ELi4ELi4ELb0ELb0EN7cutlass6half_tE19Flash_kernel_traitsILi64ELi128ELi128ELi8ES3_EELb1ELb0ELb0ELb0ELb1ELb1ELb0EEEvNS_16Flash_bwd_paramsE,"a",@progbits
	.sectionflags	@""
	.align	4
.nv.constant0._ZN5flash44flash_bwd_dq_dk_dv_loop_seqk_parallel_kernelI23Flash_bwd_kernel_traitsILi64ELi128ELi128ELi8ELi4ELi4ELi4ELb0ELb0EN7cutlass6half_tE19Flash_kernel_traitsILi64ELi128ELi128ELi8ES3_EELb1ELb0ELb0ELb0ELb1ELb1ELb0EEEvNS_16Flash_bwd_paramsE:
	.zero		1168


//--------------------- .nv.constant0._ZN5flash44flash_bwd_dq_dk_dv_loop_seqk_parallel_kernelI23Flash_bwd_kernel_traitsILi64ELi128ELi128ELi8ELi4ELi4ELi4ELb0ELb0EN7cutlass6half_tE19Flash_kernel_traitsILi64ELi128ELi128ELi8ES3_EELb0ELb0ELb0ELb0ELb1ELb1ELb1EEEvNS_16Flash_bwd_paramsE --------------------------
	.section	.nv.constant0._ZN5flash44flash_bwd_dq_dk_dv_loop_seqk_parallel_kernelI23Flash_bwd_kernel_traitsILi64ELi128ELi128ELi8ELi4ELi4ELi4ELb0ELb0EN7cutlass6half_tE19Flash_kernel_traitsILi64ELi128ELi128ELi8ES3_EELb0ELb0ELb0ELb0ELb1ELb1ELb1EEEvNS_16Flash_bwd_paramsE,"a",@progbits
	.sectionflags	@""
	.align	4
.nv.constant0._ZN5flash44flash_bwd_dq_dk_dv_loop_seqk_parallel_kernelI23Flash_bwd_kernel_traitsILi64ELi128ELi128ELi8ELi4ELi4ELi4ELb0ELb0EN7cutlass6half_tE19Flash_kernel_traitsILi64ELi128ELi128ELi8ES3_EELb0ELb0ELb0ELb0ELb1ELb1ELb1EEEvNS_16Flash_bwd_paramsE:
	.zero		1168


//--------------------- .nv.constant0._ZN5flash44flash_bwd_dq_dk_dv_loop_seqk_parallel_kernelI23Flash_bwd_kernel_traitsILi64ELi128ELi128ELi8ELi4ELi4ELi4ELb0ELb0EN7cutlass6half_tE19Flash_kernel_traitsILi64ELi128ELi128ELi8ES3_EELb1ELb0ELb0ELb1ELb0ELb0ELb0EEEvNS_16Flash_bwd_paramsE --------------------------
	.section	.nv.constant0._ZN5flash44flash_bwd_dq_dk_dv_loop_seqk_parallel_kernelI23Flash_bwd_kernel_traitsILi64ELi128ELi128ELi8ELi4ELi4ELi4ELb0ELb0EN7cutlass6half_tE19Flash_kernel_traitsILi64ELi128ELi128ELi8ES3_EELb1ELb0ELb0ELb1ELb0ELb0ELb0EEEvNS_16Flash_bwd_paramsE,"a",@progbits
	.sectionflags	@""
	.align	4
.nv.constant0._ZN5flash44flash_bwd_dq_dk_dv_loop_seqk_parallel_kernelI23Flash_bwd_kernel_traitsILi64ELi128ELi128ELi8ELi4ELi4ELi4ELb0ELb0EN7cutlass6half_tE19Flash_kernel_traitsILi64ELi128ELi128ELi8ES3_EELb1ELb0ELb0ELb1ELb0ELb0ELb0EEEvNS_16Flash_bwd_paramsE:
	.zero		1168


//--------------------- .nv.constant0._ZN5flash44flash_bwd_dq_dk_dv_loop_seqk_parallel_kernelI23Flash_bwd_kernel_traitsILi64ELi128ELi128ELi8ELi4ELi4ELi4ELb0ELb0EN7cutlass6half_tE19Flash_kernel_traitsILi64ELi128ELi128ELi8ES3_EELb0ELb0ELb0ELb1ELb0ELb0ELb1EEEvNS_16Flash_bwd_paramsE --------------------------
	.section	.nv.constant0._ZN5flash44flash_bwd_dq_dk_dv_loop_seqk_parallel_kernelI23Flash_bwd_kernel_traitsILi64ELi128ELi128ELi8ELi4ELi4ELi4ELb0ELb0EN7cutlass6half_tE19Flash_kernel_traitsILi64ELi128ELi128ELi8ES3_EELb0ELb0ELb0ELb1ELb0ELb0ELb1EEEvNS_16Flash_bwd_paramsE,"a",@progbits
	.sectionflags	@""
	.align	4
.nv.constant0._ZN5flash44flash_bwd_dq_dk_dv_loop_seqk_parallel_kernelI23Flash_bwd_kernel_traitsILi64ELi128ELi128ELi8ELi4ELi4ELi4ELb0ELb0EN7cutlass6half_tE19Flash_kernel_traitsILi64ELi128ELi128ELi8ES3_EELb0ELb0ELb0ELb1ELb0ELb0ELb1EEEvNS_16Flash_bwd_paramsE:
	.zero		1168


//--------------------- .nv.constant0._ZN5flash44flash_bwd_dq_dk_dv_loop_seqk_parallel_kernelI23Flash_bwd_kernel_traitsILi64ELi128ELi128ELi8ELi4ELi4ELi4ELb0ELb0EN7cutlass6half_tE19Flash_kernel_traitsILi64ELi128ELi128ELi8ES3_EELb1ELb0ELb1ELb0ELb0ELb1ELb0EEEvNS_16Flash_bwd_paramsE --------------------------
	.section	.nv.constant0._ZN5flash44flash_bwd_dq_dk_dv_loop_seqk_parallel_kernelI23Flash_bwd_kernel_traitsILi64ELi128ELi128ELi8ELi4ELi4ELi4ELb0ELb0EN7cutlass6half_tE19Flash_kernel_traitsILi64ELi128ELi128ELi8ES3_EELb1ELb0ELb1ELb0ELb0ELb1ELb0EEEvNS_16Flash_bwd_paramsE,"a",@progbits
	.sectionflags	@""
	.align	4
.nv.constant0._ZN5flash44flash_bwd_dq_dk_dv_loop_seqk_parallel_kernelI23Flash_bwd_kernel_traitsILi64ELi128ELi128ELi8ELi4ELi4ELi4ELb0ELb0EN7cutlass6half_tE19Flash_kernel_traitsILi64ELi128ELi128ELi8ES3_EELb1ELb0ELb1ELb0ELb0ELb1ELb0EEEvNS_16Flash_bwd_paramsE:
	.zero		1168


//--------------------- .nv.constant0._ZN5flash44flash_bwd_dq_dk_dv_loop_seqk_parallel_kernelI23Flash_bwd_kernel_traitsILi64ELi128ELi128ELi8ELi4ELi4ELi4ELb0ELb0EN7cutlass6half_tE19Flash_kernel_traitsILi64ELi128ELi128ELi8ES3_EELb0ELb0ELb1ELb0ELb0ELb1ELb1EEEvNS_16Flash_bwd_paramsE --------------------------
	.section	.nv.constant0._ZN5flash44flash_bwd_dq_dk_dv_loop_seqk_parallel_kernelI23Flash_bwd_kernel_traitsILi64ELi128ELi128ELi8ELi4ELi4ELi4ELb0ELb0EN7cutlass6half_tE19Flash_kernel_traitsILi64ELi128ELi128ELi8ES3_EELb0ELb0ELb1ELb0ELb0ELb1ELb1EEEvNS_16Flash_bwd_paramsE,"a",@progbits
	.sectionflags	@""
	.align	4
.nv.constant0._ZN5flash44flash_bwd_dq_dk_dv_loop_seqk_parallel_kernelI23Flash_bwd_kernel_traitsILi64ELi128ELi128ELi8ELi4ELi4ELi4ELb0ELb0EN7cutlass6half_tE19Flash_kernel_traitsILi64ELi128ELi128ELi8ES3_EELb0ELb0ELb1ELb0ELb0ELb1ELb1EEEvNS_16Flash_bwd_paramsE:
	.zero		1168


//--------------------- .nv.constant0._ZN5flash44flash_bwd_dq_dk_dv_loop_seqk_parallel_kernelI23Flash_bwd_kernel_traitsILi64ELi128ELi128ELi8ELi4ELi4ELi4ELb0ELb0EN7cutlass6half_tE19Flash_kernel_traitsILi64ELi128ELi128ELi8ES3_EELb1ELb0ELb1ELb1ELb0ELb0ELb0EEEvNS_16Flash_bwd_paramsE --------------------------
	.section	.nv.constant0._ZN5flash44flash_bwd_dq_dk_dv_loop_seqk_parallel_kernelI23Flash_bwd_kernel_traitsILi64ELi128ELi128ELi8ELi4ELi4ELi4ELb0ELb0EN7cutlass6half_tE19Flash_kernel_traitsILi64ELi128ELi128ELi8ES3_EELb1ELb0ELb1ELb1ELb0ELb0ELb0EEEvNS_16Flash_bwd_paramsE,"a",@progbits
	.sectionflags	@""
	.align	4
.nv.constant0._ZN5flash44flash_bwd_dq_dk_dv_loop_seqk_parallel_kernelI23Flash_bwd_kernel_traitsILi64ELi128ELi128ELi8ELi4ELi4ELi4ELb0ELb0EN7cutlass6half_tE19Flash_kernel_traitsILi64ELi128ELi128ELi8ES3_EELb1ELb0ELb1ELb1ELb0ELb0ELb0EEEvNS_16Flash_bwd_paramsE:
	.zero		1168


//--------------------- .nv.constant0._ZN5flash44flash_bwd_dq_dk_dv_loop_seqk_parallel_kernelI23Flash_bwd_kernel_traitsILi64ELi128ELi128ELi8ELi4ELi4ELi4ELb0ELb0EN7cutlass6half_tE19Flash_kernel_traitsILi64ELi128ELi128ELi8ES3_EELb0ELb0ELb1ELb1ELb0ELb0ELb1EEEvNS_16Flash_bwd_paramsE --------------------------
	.section	.nv.constant0._ZN5flash44flash_bwd_dq_dk_dv_loop_seqk_parallel_kernelI23Flash_bwd_kernel_traitsILi64ELi128ELi128ELi8ELi4ELi4ELi4ELb0ELb0EN7cutlass6half_tE19Flash_kernel_traitsILi64ELi128ELi128ELi8ES3_EELb0ELb0ELb1ELb1ELb0ELb0ELb1EEEvNS_16Flash_bwd_paramsE,"a",@progbits
	.sectionflags	@""
	.align	4
.nv.constant0._ZN5flash44flash_bwd_dq_dk_dv_loop_seqk_parallel_kernelI23Flash_bwd_kernel_traitsILi64ELi128ELi128ELi8ELi4ELi4ELi4ELb0ELb0EN7cutlass6half_tE19Flash_kernel_traitsILi64ELi128ELi128ELi8ES3_EELb0ELb0ELb1ELb1ELb0ELb0ELb1EEEvNS_16Flash_bwd_paramsE:
	.zero		1168


//--------------------- .nv.constant0._ZN5flash25flash_bwd_dot_do_o_kernelILb0E23Flash_bwd_kernel_traitsILi64ELi128ELi128ELi8ELi4ELi4ELi4ELb0ELb0EN7cutlass6half_tE19Flash_kernel_traitsILi64ELi128ELi128ELi8ES3_EEEEvNS_16Flash_bwd_paramsE --------------------------
	.section	.nv.constant0._ZN5flash25flash_bwd_dot_do_o_kernelILb0E23Flash_bwd_kernel_traitsILi64ELi128ELi128ELi8ELi4ELi4ELi4ELb0ELb0EN7cutlass6half_tE19Flash_kernel_traitsILi64ELi128ELi128ELi8ES3_EEEEvNS_16Flash_bwd_paramsE,"a",@progbits
	.sectionflags	@""
	.align	4
.nv.constant0._ZN5flash25flash_bwd_dot_do_o_kernelILb0E23Flash_bwd_kernel_traitsILi64ELi128ELi128ELi8ELi4ELi4ELi4ELb0ELb0EN7cutlass6half_tE19Flash_kernel_traitsILi64ELi128ELi128ELi8ES3_EEEEvNS_16Flash_bwd_paramsE:
	.zero		1168


//--------------------- .nv.constant0._ZN5flash25flash_bwd_dot_do_o_kernelILb1E23Flash_bwd_kernel_traitsILi64ELi128ELi128ELi8ELi4ELi4ELi4ELb0ELb0EN7cutlass6half_tE19Flash_kernel_traitsILi64ELi128ELi128ELi8ES3_EEEEvNS_16Flash_bwd_paramsE --------------------------
	.section	.nv.constant0._ZN5flash25flash_bwd_dot_do_o_kernelILb1E23Flash_bwd_kernel_traitsILi64ELi128ELi128ELi8ELi4ELi4ELi4ELb0ELb0EN7cutlass6half_tE19Flash_kernel_traitsILi64ELi128ELi128ELi8ES3_EEEEvNS_16Flash_bwd_paramsE,"a",@progbits
	.sectionflags	@""
	.align	4
.nv.constant0._ZN5flash25flash_bwd_dot_do_o_kernelILb1E23Flash_bwd_kernel_traitsILi64ELi128ELi128ELi8ELi4ELi4ELi4ELb0ELb0EN7cutlass6half_tE19Flash_kernel_traitsILi64ELi128ELi128ELi8ES3_EEEEvNS_16Flash_bwd_paramsE:
	.zero		1168


//--------------------- SYMBOLS --------------------------

	.type		.nv.reservedSmem.offset0,@object
	.size		.nv.reservedSmem.offset0,0x4
